	.target	sm_80

	.elftype	@"ET_EXEC"


//--------------------- .note.nv.tkinfo           --------------------------
	.section	.note.nv.tkinfo,"",@"SHT_NOTE"
	.sectionflags	@"SHF_NOTE_NV_TKINFO"
	.tkinfo
        /*0018*/ 	.word	0x00000002
        /*0030*/ 	.string	""
        /*0030*/ 	.string	"ptxas"
        /*0030*/ 	.string	"Cuda compilation tools, release 13.0, V13.0.88"
        /*0030*/ 	.string	"Build cuda_13.0.r13.0/compiler.36424714_0"
        /*0030*/ 	.string	"-arch sm_80 -m 64 "



//--------------------- .note.nv.cuinfo           --------------------------
	.section	.note.nv.cuinfo,"",@"SHT_NOTE"
	.sectionflags	@"SHF_NOTE_NV_CUINFO"
        /*0018*/ 	.short	0x0002
        /*001a*/ 	.short	0x0050
        /*001c*/ 	.short	0x0082
	.zero		2


//--------------------- .nv.info                  --------------------------
	.section	.nv.info,"",@"SHT_CUDA_INFO"
	.align	4


	//----- nvinfo : EIATTR_REGCOUNT
	.align		4
        /*0000*/ 	.byte	0x04, 0x2f
        /*0002*/ 	.short	(.L_12 - .L_11)
	.align		4
.L_11:
        /*0004*/ 	.word	index@(_ZN7cutlass13device_kernelIN5flash19enable_sm80_to_sm89INS1_16FlashAttnFwdSm80INS1_25CollectiveMainloopFwdSm80ILi8ELi2ELb0EN4cute5tupleIJNS5_1CILi128EEENS7_ILi64EEENS7_ILi192EEEEEELi192ENS_10bfloat16_tEfNS_4arch4Sm80ELb1ELb0ELb0ELb1ELb0ELb1ELb1ELb0EEENS1_21CollectiveEpilogueFwdINS6_IJS8_SA_S9_EEENS6_IJNS7_ILi1EEESI_SI_EEESC_SE_Li256ELb1ELb1ELb0ELb0EEENS1_19SingleTileSchedulerILb1ELb0ELb1ELi128EEEEEEEEEvNT_6ParamsE)
        /*0008*/ 	.word	0x000000ff


	//----- nvinfo : EIATTR_FRAME_SIZE
	.align		4
.L_12:
        /*000c*/ 	.byte	0x04, 0x11
        /*000e*/ 	.short	(.L_14 - .L_13)
	.align		4
.L_13:
        /*0010*/ 	.word	index@(_ZN7cutlass13device_kernelIN5flash19enable_sm80_to_sm89INS1_16FlashAttnFwdSm80INS1_25CollectiveMainloopFwdSm80ILi8ELi2ELb0EN4cute5tupleIJNS5_1CILi128EEENS7_ILi64EEENS7_ILi192EEEEEELi192ENS_10bfloat16_tEfNS_4arch4Sm80ELb1ELb0ELb0ELb1ELb0ELb1ELb1ELb0EEENS1_21CollectiveEpilogueFwdINS6_IJS8_SA_S9_EEENS6_IJNS7_ILi1EEESI_SI_EEESC_SE_Li256ELb1ELb1ELb0ELb0EEENS1_19SingleTileSchedulerILb1ELb0ELb1ELi128EEEEEEEEEvNT_6ParamsE)
        /*0014*/ 	.word	0x00000000


	//----- nvinfo : EIATTR_REGCOUNT
	.align		4
.L_14:
        /*0018*/ 	.byte	0x04, 0x2f
        /*001a*/ 	.short	(.L_16 - .L_15)
	.align		4
.L_15:
        /*001c*/ 	.word	index@(_ZN7cutlass13device_kernelIN5flash19enable_sm80_to_sm89INS1_16FlashAttnFwdSm80INS1_25CollectiveMainloopFwdSm80ILi8ELi2ELb1EN4cute5tupleIJNS5_1CILi128EEENS7_ILi96EEENS7_ILi192EEEEEELi192ENS_10bfloat16_tEfNS_4arch4Sm80ELb1ELb0ELb0ELb1ELb0ELb0ELb1ELb0EEENS1_21CollectiveEpilogueFwdINS6_IJS8_SA_S9_EEENS6_IJNS7_ILi1EEESI_SI_EEESC_SE_Li256ELb1ELb1ELb0ELb0EEENS1_19SingleTileSchedulerILb1ELb0ELb1ELi128EEEEEEEEEvNT_6ParamsE)
        /*0020*/ 	.word	0x000000ff


	//----- nvinfo : EIATTR_FRAME_SIZE
	.align		4
.L_16:
        /*0024*/ 	.byte	0x04, 0x11
        /*0026*/ 	.short	(.L_18 - .L_17)
	.align		4
.L_17:
        /*0028*/ 	.word	index@(_ZN7cutlass13device_kernelIN5flash19enable_sm80_to_sm89INS1_16FlashAttnFwdSm80INS1_25CollectiveMainloopFwdSm80ILi8ELi2ELb1EN4cute5tupleIJNS5_1CILi128EEENS7_ILi96EEENS7_ILi192EEEEEELi192ENS_10bfloat16_tEfNS_4arch4Sm80ELb1ELb0ELb0ELb1ELb0ELb0ELb1ELb0EEENS1_21CollectiveEpilogueFwdINS6_IJS8_SA_S9_EEENS6_IJNS7_ILi1EEESI_SI_EEESC_SE_Li256ELb1ELb1ELb0ELb0EEENS1_19SingleTileSchedulerILb1ELb0ELb1ELi128EEEEEEEEEvNT_6ParamsE)
        /*002c*/ 	.word	0x00000048


	//----- nvinfo : EIATTR_REGCOUNT
	.align		4
.L_18:
        /*0030*/ 	.byte	0x04, 0x2f
        /*0032*/ 	.short	(.L_20 - .L_19)
	.align		4
.L_19:
        /*0034*/ 	.word	index@(_ZN7cutlass13device_kernelIN5flash19enable_sm80_to_sm89INS1_16FlashAttnFwdSm80INS1_25CollectiveMainloopFwdSm80ILi8ELi2ELb1EN4cute5tupleIJNS5_1CILi128EEENS7_ILi96EEENS7_ILi192EEEEEELi192ENS_10bfloat16_tEfNS_4arch4Sm80ELb1ELb0ELb0ELb0ELb0ELb0ELb1ELb0EEENS1_21CollectiveEpilogueFwdINS6_IJS8_SA_S9_EEENS6_IJNS7_ILi1EEESI_SI_EEESC_SE_Li256ELb0ELb1ELb0ELb0EEENS1_30DynamicPersistentTileSchedulerILi256ELi256ELb0ELb1ELb0EEEEEEEEEvNT_6ParamsE)
        /*0038*/ 	.word	0x000000ff


	//----- nvinfo : EIATTR_FRAME_SIZE
	.align		4
.L_20:
        /*003c*/ 	.byte	0x04, 0x11
        /*003e*/ 	.short	(.L_22 - .L_21)
	.align		4
.L_21:
        /*0040*/ 	.word	index@($__internal_9_$__cuda_sm70_shflsync_idx_p)
        /*0044*/ 	.word	0x00000000


	//----- nvinfo : EIATTR_FRAME_SIZE
	.align		4
.L_22:
        /*0048*/ 	.byte	0x04, 0x11
        /*004a*/ 	.short	(.L_24 - .L_23)
	.align		4
.L_23:
        /*004c*/ 	.word	index@($__internal_8_$__cuda_sm70_shflsync_bfly_p)
        /*0050*/ 	.word	0x00000000


	//----- nvinfo : EIATTR_FRAME_SIZE
	.align		4
.L_24:
        /*0054*/ 	.byte	0x04, 0x11
        /*0056*/ 	.short	(.L_26 - .L_25)
	.align		4
.L_25:
        /*0058*/ 	.word	index@(_ZN7cutlass13device_kernelIN5flash19enable_sm80_to_sm89INS1_16FlashAttnFwdSm80INS1_25CollectiveMainloopFwdSm80ILi8ELi2ELb1EN4cute5tupleIJNS5_1CILi128EEENS7_ILi96EEENS7_ILi192EEEEEELi192ENS_10bfloat16_tEfNS_4arch4Sm80ELb1ELb0ELb0ELb0ELb0ELb0ELb1ELb0EEENS1_21CollectiveEpilogueFwdINS6_IJS8_SA_S9_EEENS6_IJNS7_ILi1EEESI_SI_EEESC_SE_Li256ELb0ELb1ELb0ELb0EEENS1_30DynamicPersistentTileSchedulerILi256ELi256ELb0ELb1ELb0EEEEEEEEEvNT_6ParamsE)
        /*005c*/ 	.word	0x000000a8


	//----- nvinfo : EIATTR_REGCOUNT
	.align		4
.L_26:
        /*0060*/ 	.byte	0x04, 0x2f
        /*0062*/ 	.short	(.L_28 - .L_27)
	.align		4
.L_27:
        /*0064*/ 	.word	index@(_ZN7cutlass13device_kernelIN5flash19enable_sm80_to_sm89INS1_16FlashAttnFwdSm80INS1_25CollectiveMainloopFwdSm80ILi8ELi2ELb0EN4cute5tupleIJNS5_1CILi128EEENS7_ILi64EEENS7_ILi192EEEEEELi192ENS_10bfloat16_tEfNS_4arch4Sm80ELb0ELb1ELb0ELb1ELb0ELb1ELb1ELb0EEENS1_21CollectiveEpilogueFwdINS6_IJS8_SA_S9_EEENS6_IJNS7_ILi1EEESI_SI_EEESC_SE_Li256ELb1ELb1ELb0ELb0EEENS1_19SingleTileSchedulerILb1ELb0ELb1ELi128EEEEEEEEEvNT_6ParamsE)
        /*0068*/ 	.word	0x000000ec


	//----- nvinfo : EIATTR_FRAME_SIZE
	.align		4
.L_28:
        /*006c*/ 	.byte	0x04, 0x11
        /*006e*/ 	.short	(.L_30 - .L_29)
	.align		4
.L_29:
        /*0070*/ 	.word	index@(_ZN7cutlass13device_kernelIN5flash19enable_sm80_to_sm89INS1_16FlashAttnFwdSm80INS1_25CollectiveMainloopFwdSm80ILi8ELi2ELb0EN4cute5tupleIJNS5_1CILi128EEENS7_ILi64EEENS7_ILi192EEEEEELi192ENS_10bfloat16_tEfNS_4arch4Sm80ELb0ELb1ELb0ELb1ELb0ELb1ELb1ELb0EEENS1_21CollectiveEpilogueFwdINS6_IJS8_SA_S9_EEENS6_IJNS7_ILi1EEESI_SI_EEESC_SE_Li256ELb1ELb1ELb0ELb0EEENS1_19SingleTileSchedulerILb1ELb0ELb1ELi128EEEEEEEEEvNT_6ParamsE)
        /*0074*/ 	.word	0x00000000


	//----- nvinfo : EIATTR_REGCOUNT
	.align		4
.L_30:
        /*0078*/ 	.byte	0x04, 0x2f
        /*007a*/ 	.short	(.L_32 - .L_31)
	.align		4
.L_31:
        /*007c*/ 	.word	index@(_ZN7cutlass13device_kernelIN5flash19enable_sm80_to_sm89INS1_16FlashAttnFwdSm80INS1_25CollectiveMainloopFwdSm80ILi8ELi2ELb0EN4cute5tupleIJNS5_1CILi128EEENS7_ILi64EEENS7_ILi192EEEEEELi192ENS_10bfloat16_tEfNS_4arch4Sm80ELb0ELb1ELb0ELb1ELb0ELb0ELb1ELb0EEENS1_21CollectiveEpilogueFwdINS6_IJS8_SA_S9_EEENS6_IJNS7_ILi1EEESI_SI_EEESC_SE_Li256ELb1ELb1ELb0ELb0EEENS1_19SingleTileSchedulerILb1ELb0ELb1ELi128EEEEEEEEEvNT_6ParamsE)
        /*0080*/ 	.word	0x000000f0


	//----- nvinfo : EIATTR_FRAME_SIZE
	.align		4
.L_32:
        /*0084*/ 	.byte	0x04, 0x11
        /*0086*/ 	.short	(.L_34 - .L_33)
	.align		4
.L_33:
        /*0088*/ 	.word	index@(_ZN7cutlass13device_kernelIN5flash19enable_sm80_to_sm89INS1_16FlashAttnFwdSm80INS1_25CollectiveMainloopFwdSm80ILi8ELi2ELb0EN4cute5tupleIJNS5_1CILi128EEENS7_ILi64EEENS7_ILi192EEEEEELi192ENS_10bfloat16_tEfNS_4arch4Sm80ELb0ELb1ELb0ELb1ELb0ELb0ELb1ELb0EEENS1_21CollectiveEpilogueFwdINS6_IJS8_SA_S9_EEENS6_IJNS7_ILi1EEESI_SI_EEESC_SE_Li256ELb1ELb1ELb0ELb0EEENS1_19SingleTileSchedulerILb1ELb0ELb1ELi128EEEEEEEEEvNT_6ParamsE)
        /*008c*/ 	.word	0x00000000


	//----- nvinfo : EIATTR_REGCOUNT
	.align		4
.L_34:
        /*0090*/ 	.byte	0x04, 0x2f
        /*0092*/ 	.short	(.L_36 - .L_35)
	.align		4
.L_35:
        /*0094*/ 	.word	index@(_ZN7cutlass13device_kernelIN5flash19enable_sm80_to_sm89INS1_16FlashAttnFwdSm80INS1_25CollectiveMainloopFwdSm80ILi8ELi2ELb0EN4cute5tupleIJNS5_1CILi128EEENS7_ILi64EEENS7_ILi192EEEEEELi192ENS_10bfloat16_tEfNS_4arch4Sm80ELb0ELb1ELb0ELb0ELb0ELb0ELb1ELb0EEENS1_21CollectiveEpilogueFwdINS6_IJS8_SA_S9_EEENS6_IJNS7_ILi1EEESI_SI_EEESC_SE_Li256ELb0ELb1ELb0ELb0EEENS1_19SingleTileSchedulerILb0ELb0ELb1ELi128EEEEEEEEEvNT_6ParamsE)
        /*0098*/ 	.word	0x000000e9


	//----- nvinfo : EIATTR_FRAME_SIZE
	.align		4
.L_36:
        /*009c*/ 	.byte	0x04, 0x11
        /*009e*/ 	.short	(.L_38 - .L_37)
	.align		4
.L_37:
        /*00a0*/ 	.word	index@(_ZN7cutlass13device_kernelIN5flash19enable_sm80_to_sm89INS1_16FlashAttnFwdSm80INS1_25CollectiveMainloopFwdSm80ILi8ELi2ELb0EN4cute5tupleIJNS5_1CILi128EEENS7_ILi64EEENS7_ILi192EEEEEELi192ENS_10bfloat16_tEfNS_4arch4Sm80ELb0ELb1ELb0ELb0ELb0ELb0ELb1ELb0EEENS1_21CollectiveEpilogueFwdINS6_IJS8_SA_S9_EEENS6_IJNS7_ILi1EEESI_SI_EEESC_SE_Li256ELb0ELb1ELb0ELb0EEENS1_19SingleTileSchedulerILb0ELb0ELb1ELi128EEEEEEEEEvNT_6ParamsE)
        /*00a4*/ 	.word	0x00000000


	//----- nvinfo : EIATTR_REGCOUNT
	.align		4
.L_38:
        /*00a8*/ 	.byte	0x04, 0x2f
        /*00aa*/ 	.short	(.L_40 - .L_39)
	.align		4
.L_39:
        /*00ac*/ 	.word	index@(_ZN7cutlass13device_kernelIN5flash19enable_sm80_to_sm89INS1_16FlashAttnFwdSm80INS1_25CollectiveMainloopFwdSm80ILi8ELi2ELb0EN4cute5tupleIJNS5_1CILi128EEENS7_ILi64EEENS7_ILi192EEEEEELi192ENS_10bfloat16_tEfNS_4arch4Sm80ELb0ELb0ELb0ELb1ELb0ELb1ELb1ELb0EEENS1_21CollectiveEpilogueFwdINS6_IJS8_SA_S9_EEENS6_IJNS7_ILi1EEESI_SI_EEESC_SE_Li256ELb1ELb1ELb0ELb0EEENS1_19SingleTileSchedulerILb1ELb0ELb1ELi128EEEEEEEEEvNT_6ParamsE)
        /*00b0*/ 	.word	0x000000ea


	//----- nvinfo : EIATTR_FRAME_SIZE
	.align		4
.L_40:
        /*00b4*/ 	.byte	0x04, 0x11
        /*00b6*/ 	.short	(.L_42 - .L_41)
	.align		4
.L_41:
        /*00b8*/ 	.word	index@(_ZN7cutlass13device_kernelIN5flash19enable_sm80_to_sm89INS1_16FlashAttnFwdSm80INS1_25CollectiveMainloopFwdSm80ILi8ELi2ELb0EN4cute5tupleIJNS5_1CILi128EEENS7_ILi64EEENS7_ILi192EEEEEELi192ENS_10bfloat16_tEfNS_4arch4Sm80ELb0ELb0ELb0ELb1ELb0ELb1ELb1ELb0EEENS1_21CollectiveEpilogueFwdINS6_IJS8_SA_S9_EEENS6_IJNS7_ILi1EEESI_SI_EEESC_SE_Li256ELb1ELb1ELb0ELb0EEENS1_19SingleTileSchedulerILb1ELb0ELb1ELi128EEEEEEEEEvNT_6ParamsE)
        /*00bc*/ 	.word	0x00000000


	//----- nvinfo : EIATTR_REGCOUNT
	.align		4
.L_42:
        /*00c0*/ 	.byte	0x04, 0x2f
        /*00c2*/ 	.short	(.L_44 - .L_43)
	.align		4
.L_43:
        /*00c4*/ 	.word	index@(_ZN7cutlass13device_kernelIN5flash19enable_sm80_to_sm89INS1_16FlashAttnFwdSm80INS1_25CollectiveMainloopFwdSm80ILi8ELi2ELb1EN4cute5tupleIJNS5_1CILi128EEENS7_ILi96EEENS7_ILi192EEEEEELi192ENS_10bfloat16_tEfNS_4arch4Sm80ELb0ELb0ELb0ELb1ELb0ELb0ELb1ELb0EEENS1_21CollectiveEpilogueFwdINS6_IJS8_SA_S9_EEENS6_IJNS7_ILi1EEESI_SI_EEESC_SE_Li256ELb1ELb1ELb0ELb0EEENS1_19SingleTileSchedulerILb1ELb0ELb1ELi128EEEEEEEEEvNT_6ParamsE)
        /*00c8*/ 	.word	0x000000ff


	//----- nvinfo : EIATTR_FRAME_SIZE
	.align		4
.L_44:
        /*00cc*/ 	.byte	0x04, 0x11
        /*00ce*/ 	.short	(.L_46 - .L_45)
	.align		4
.L_45:
        /*00d0*/ 	.word	index@(_ZN7cutlass13device_kernelIN5flash19enable_sm80_to_sm89INS1_16FlashAttnFwdSm80INS1_25CollectiveMainloopFwdSm80ILi8ELi2ELb1EN4cute5tupleIJNS5_1CILi128EEENS7_ILi96EEENS7_ILi192EEEEEELi192ENS_10bfloat16_tEfNS_4arch4Sm80ELb0ELb0ELb0ELb1ELb0ELb0ELb1ELb0EEENS1_21CollectiveEpilogueFwdINS6_IJS8_SA_S9_EEENS6_IJNS7_ILi1EEESI_SI_EEESC_SE_Li256ELb1ELb1ELb0ELb0EEENS1_19SingleTileSchedulerILb1ELb0ELb1ELi128EEEEEEEEEvNT_6ParamsE)
        /*00d4*/ 	.word	0x00000030


	//----- nvinfo : EIATTR_REGCOUNT
	.align		4
.L_46:
        /*00d8*/ 	.byte	0x04, 0x2f
        /*00da*/ 	.short	(.L_48 - .L_47)
	.align		4
.L_47:
        /*00dc*/ 	.word	index@(_ZN7cutlass13device_kernelIN5flash19enable_sm80_to_sm89INS1_16FlashAttnFwdSm80INS1_25CollectiveMainloopFwdSm80ILi8ELi2ELb1EN4cute5tupleIJNS5_1CILi128EEENS7_ILi96EEENS7_ILi192EEEEEELi192ENS_10bfloat16_tEfNS_4arch4Sm80ELb0ELb0ELb0ELb0ELb0ELb0ELb1ELb0EEENS1_21CollectiveEpilogueFwdINS6_IJS8_SA_S9_EEENS6_IJNS7_ILi1EEESI_SI_EEESC_SE_Li256ELb0ELb1ELb0ELb0EEENS1_19SingleTileSchedulerILb0ELb0ELb1ELi128EEEEEEEEEvNT_6ParamsE)
        /*00e0*/ 	.word	0x000000ff


	//----- nvinfo : EIATTR_FRAME_SIZE
	.align		4
.L_48:
        /*00e4*/ 	.byte	0x04, 0x11
        /*00e6*/ 	.short	(.L_50 - .L_49)
	.align		4
.L_49:
        /*00e8*/ 	.word	index@(_ZN7cutlass13device_kernelIN5flash19enable_sm80_to_sm89INS1_16FlashAttnFwdSm80INS1_25CollectiveMainloopFwdSm80ILi8ELi2ELb1EN4cute5tupleIJNS5_1CILi128EEENS7_ILi96EEENS7_ILi192EEEEEELi192ENS_10bfloat16_tEfNS_4arch4Sm80ELb0ELb0ELb0ELb0ELb0ELb0ELb1ELb0EEENS1_21CollectiveEpilogueFwdINS6_IJS8_SA_S9_EEENS6_IJNS7_ILi1EEESI_SI_EEESC_SE_Li256ELb0ELb1ELb0ELb0EEENS1_19SingleTileSchedulerILb0ELb0ELb1ELi128EEEEEEEEEvNT_6ParamsE)
        /*00ec*/ 	.word	0x00000028


	//----- nvinfo : EIATTR_REGCOUNT
	.align		4
.L_50:
        /*00f0*/ 	.byte	0x04, 0x2f
        /*00f2*/ 	.short	(.L_52 - .L_51)
	.align		4
.L_51:
        /*00f4*/ 	.word	index@(_ZN7cutlass13device_kernelIN5flash19enable_sm80_to_sm89INS1_16FlashAttnFwdSm80INS1_25CollectiveMainloopFwdSm80ILi8ELi1ELb0EN4cute5tupleIJNS5_1CILi128EEENS7_ILi64EEENS7_ILi192EEEEEELi192ENS_10bfloat16_tEfNS_4arch4Sm80ELb1ELb0ELb0ELb1ELb0ELb1ELb1ELb0EEENS1_21CollectiveEpilogueFwdINS6_IJS8_SA_S9_EEENS6_IJNS7_ILi1EEESI_SI_EEESC_SE_Li256ELb1ELb1ELb0ELb0EEENS1_19SingleTileSchedulerILb1ELb0ELb1ELi128EEEEEEEEEvNT_6ParamsE)
        /*00f8*/ 	.word	0x000000fe


	//----- nvinfo : EIATTR_FRAME_SIZE
	.align		4
.L_52:
        /*00fc*/ 	.byte	0x04, 0x11
        /*00fe*/ 	.short	(.L_54 - .L_53)
	.align		4
.L_53:
        /*0100*/ 	.word	index@(_ZN7cutlass13device_kernelIN5flash19enable_sm80_to_sm89INS1_16FlashAttnFwdSm80INS1_25CollectiveMainloopFwdSm80ILi8ELi1ELb0EN4cute5tupleIJNS5_1CILi128EEENS7_ILi64EEENS7_ILi192EEEEEELi192ENS_10bfloat16_tEfNS_4arch4Sm80ELb1ELb0ELb0ELb1ELb0ELb1ELb1ELb0EEENS1_21CollectiveEpilogueFwdINS6_IJS8_SA_S9_EEENS6_IJNS7_ILi1EEESI_SI_EEESC_SE_Li256ELb1ELb1ELb0ELb0EEENS1_19SingleTileSchedulerILb1ELb0ELb1ELi128EEEEEEEEEvNT_6ParamsE)
        /*0104*/ 	.word	0x00000000


	//----- nvinfo : EIATTR_REGCOUNT
	.align		4
.L_54:
        /*0108*/ 	.byte	0x04, 0x2f
        /*010a*/ 	.short	(.L_56 - .L_55)
	.align		4
.L_55:
        /*010c*/ 	.word	index@(_ZN7cutlass13device_kernelIN5flash19enable_sm80_to_sm89INS1_16FlashAttnFwdSm80INS1_25CollectiveMainloopFwdSm80ILi8ELi1ELb1EN4cute5tupleIJNS5_1CILi128EEENS7_ILi96EEENS7_ILi192EEEEEELi192ENS_10bfloat16_tEfNS_4arch4Sm80ELb1ELb0ELb0ELb1ELb0ELb0ELb1ELb0EEENS1_21CollectiveEpilogueFwdINS6_IJS8_SA_S9_EEENS6_IJNS7_ILi1EEESI_SI_EEESC_SE_Li256ELb1ELb1ELb0ELb0EEENS1_19SingleTileSchedulerILb1ELb0ELb1ELi128EEEEEEEEEvNT_6ParamsE)
        /*0110*/ 	.word	0x000000ff


	//----- nvinfo : EIATTR_FRAME_SIZE
	.align		4
.L_56:
        /*0114*/ 	.byte	0x04, 0x11
        /*0116*/ 	.short	(.L_58 - .L_57)
	.align		4
.L_57:
        /*0118*/ 	.word	index@(_ZN7cutlass13device_kernelIN5flash19enable_sm80_to_sm89INS1_16FlashAttnFwdSm80INS1_25CollectiveMainloopFwdSm80ILi8ELi1ELb1EN4cute5tupleIJNS5_1CILi128EEENS7_ILi96EEENS7_ILi192EEEEEELi192ENS_10bfloat16_tEfNS_4arch4Sm80ELb1ELb0ELb0ELb1ELb0ELb0ELb1ELb0EEENS1_21CollectiveEpilogueFwdINS6_IJS8_SA_S9_EEENS6_IJNS7_ILi1EEESI_SI_EEESC_SE_Li256ELb1ELb1ELb0ELb0EEENS1_19SingleTileSchedulerILb1ELb0ELb1ELi128EEEEEEEEEvNT_6ParamsE)
        /*011c*/ 	.word	0x00000068


	//----- nvinfo : EIATTR_REGCOUNT
	.align		4
.L_58:
        /*0120*/ 	.byte	0x04, 0x2f
        /*0122*/ 	.short	(.L_60 - .L_59)
	.align		4
.L_59:
        /*0124*/ 	.word	index@(_ZN7cutlass13device_kernelIN5flash19enable_sm80_to_sm89INS1_16FlashAttnFwdSm80INS1_25CollectiveMainloopFwdSm80ILi8ELi1ELb1EN4cute5tupleIJNS5_1CILi128EEENS7_ILi96EEENS7_ILi192EEEEEELi192ENS_10bfloat16_tEfNS_4arch4Sm80ELb1ELb0ELb0ELb0ELb0ELb0ELb1ELb0EEENS1_21CollectiveEpilogueFwdINS6_IJS8_SA_S9_EEENS6_IJNS7_ILi1EEESI_SI_EEESC_SE_Li256ELb0ELb1ELb0ELb0EEENS1_30DynamicPersistentTileSchedulerILi256ELi256ELb0ELb1ELb0EEEEEEEEEvNT_6ParamsE)
        /*0128*/ 	.word	0x000000ff


	//----- nvinfo : EIATTR_FRAME_SIZE
	.align		4
.L_60:
        /*012c*/ 	.byte	0x04, 0x11
        /*012e*/ 	.short	(.L_62 - .L_61)
	.align		4
.L_61:
        /*0130*/ 	.word	index@($__internal_7_$__cuda_sm70_shflsync_idx_p)
        /*0134*/ 	.word	0x00000000


	//----- nvinfo : EIATTR_FRAME_SIZE
	.align		4
.L_62:
        /*0138*/ 	.byte	0x04, 0x11
        /*013a*/ 	.short	(.L_64 - .L_63)
	.align		4
.L_63:
        /*013c*/ 	.word	index@($__internal_6_$__cuda_sm70_shflsync_bfly_p)
        /*0140*/ 	.word	0x00000000


	//----- nvinfo : EIATTR_FRAME_SIZE
	.align		4
.L_64:
        /*0144*/ 	.byte	0x04, 0x11
        /*0146*/ 	.short	(.L_66 - .L_65)
	.align		4
.L_65:
        /*0148*/ 	.word	index@(_ZN7cutlass13device_kernelIN5flash19enable_sm80_to_sm89INS1_16FlashAttnFwdSm80INS1_25CollectiveMainloopFwdSm80ILi8ELi1ELb1EN4cute5tupleIJNS5_1CILi128EEENS7_ILi96EEENS7_ILi192EEEEEELi192ENS_10bfloat16_tEfNS_4arch4Sm80ELb1ELb0ELb0ELb0ELb0ELb0ELb1ELb0EEENS1_21CollectiveEpilogueFwdINS6_IJS8_SA_S9_EEENS6_IJNS7_ILi1EEESI_SI_EEESC_SE_Li256ELb0ELb1ELb0ELb0EEENS1_30DynamicPersistentTileSchedulerILi256ELi256ELb0ELb1ELb0EEEEEEEEEvNT_6ParamsE)
        /*014c*/ 	.word	0x000000a0


	//----- nvinfo : EIATTR_REGCOUNT
	.align		4
.L_66:
        /*0150*/ 	.byte	0x04, 0x2f
        /*0152*/ 	.short	(.L_68 - .L_67)
	.align		4
.L_67:
        /*0154*/ 	.word	index@(_ZN7cutlass13device_kernelIN5flash19enable_sm80_to_sm89INS1_16FlashAttnFwdSm80INS1_25CollectiveMainloopFwdSm80ILi8ELi1ELb0EN4cute5tupleIJNS5_1CILi128EEENS7_ILi64EEENS7_ILi192EEEEEELi192ENS_10bfloat16_tEfNS_4arch4Sm80ELb0ELb1ELb0ELb1ELb0ELb1ELb1ELb0EEENS1_21CollectiveEpilogueFwdINS6_IJS8_SA_S9_EEENS6_IJNS7_ILi1EEESI_SI_EEESC_SE_Li256ELb1ELb1ELb0ELb0EEENS1_19SingleTileSchedulerILb1ELb0ELb1ELi128EEEEEEEEEvNT_6ParamsE)
        /*0158*/ 	.word	0x000000f1


	//----- nvinfo : EIATTR_FRAME_SIZE
	.align		4
.L_68:
        /*015c*/ 	.byte	0x04, 0x11
        /*015e*/ 	.short	(.L_70 - .L_69)
	.align		4
.L_69:
        /*0160*/ 	.word	index@(_ZN7cutlass13device_kernelIN5flash19enable_sm80_to_sm89INS1_16FlashAttnFwdSm80INS1_25CollectiveMainloopFwdSm80ILi8ELi1ELb0EN4cute5tupleIJNS5_1CILi128EEENS7_ILi64EEENS7_ILi192EEEEEELi192ENS_10bfloat16_tEfNS_4arch4Sm80ELb0ELb1ELb0ELb1ELb0ELb1ELb1ELb0EEENS1_21CollectiveEpilogueFwdINS6_IJS8_SA_S9_EEENS6_IJNS7_ILi1EEESI_SI_EEESC_SE_Li256ELb1ELb1ELb0ELb0EEENS1_19SingleTileSchedulerILb1ELb0ELb1ELi128EEEEEEEEEvNT_6ParamsE)
        /*0164*/ 	.word	0x00000000


	//----- nvinfo : EIATTR_REGCOUNT
	.align		4
.L_70:
        /*0168*/ 	.byte	0x04, 0x2f
        /*016a*/ 	.short	(.L_72 - .L_71)
	.align		4
.L_71:
        /*016c*/ 	.word	index@(_ZN7cutlass13device_kernelIN5flash19enable_sm80_to_sm89INS1_16FlashAttnFwdSm80INS1_25CollectiveMainloopFwdSm80ILi8ELi1ELb0EN4cute5tupleIJNS5_1CILi128EEENS7_ILi64EEENS7_ILi192EEEEEELi192ENS_10bfloat16_tEfNS_4arch4Sm80ELb0ELb1ELb0ELb1ELb0ELb0ELb1ELb0EEENS1_21CollectiveEpilogueFwdINS6_IJS8_SA_S9_EEENS6_IJNS7_ILi1EEESI_SI_EEESC_SE_Li256ELb1ELb1ELb0ELb0EEENS1_19SingleTileSchedulerILb1ELb0ELb1ELi128EEEEEEEEEvNT_6ParamsE)
        /*0170*/ 	.word	0x000000f0


	//----- nvinfo : EIATTR_FRAME_SIZE
	.align		4
.L_72:
        /*0174*/ 	.byte	0x04, 0x11
        /*0176*/ 	.short	(.L_74 - .L_73)
	.align		4
.L_73:
        /*0178*/ 	.word	index@(_ZN7cutlass13device_kernelIN5flash19enable_sm80_to_sm89INS1_16FlashAttnFwdSm80INS1_25CollectiveMainloopFwdSm80ILi8ELi1ELb0EN4cute5tupleIJNS5_1CILi128EEENS7_ILi64EEENS7_ILi192EEEEEELi192ENS_10bfloat16_tEfNS_4arch4Sm80ELb0ELb1ELb0ELb1ELb0ELb0ELb1ELb0EEENS1_21CollectiveEpilogueFwdINS6_IJS8_SA_S9_EEENS6_IJNS7_ILi1EEESI_SI_EEESC_SE_Li256ELb1ELb1ELb0ELb0EEENS1_19SingleTileSchedulerILb1ELb0ELb1ELi128EEEEEEEEEvNT_6ParamsE)
        /*017c*/ 	.word	0x00000000


	//----- nvinfo : EIATTR_REGCOUNT
	.align		4
.L_74:
        /*0180*/ 	.byte	0x04, 0x2f
        /*0182*/ 	.short	(.L_76 - .L_75)
	.align		4
.L_75:
        /*0184*/ 	.word	index@(_ZN7cutlass13device_kernelIN5flash19enable_sm80_to_sm89INS1_16FlashAttnFwdSm80INS1_25CollectiveMainloopFwdSm80ILi8ELi1ELb0EN4cute5tupleIJNS5_1CILi128EEENS7_ILi64EEENS7_ILi192EEEEEELi192ENS_10bfloat16_tEfNS_4arch4Sm80ELb0ELb1ELb0ELb0ELb0ELb0ELb1ELb0EEENS1_21CollectiveEpilogueFwdINS6_IJS8_SA_S9_EEENS6_IJNS7_ILi1EEESI_SI_EEESC_SE_Li256ELb0ELb1ELb0ELb0EEENS1_19SingleTileSchedulerILb0ELb0ELb1ELi128EEEEEEEEEvNT_6ParamsE)
        /*0188*/ 	.word	0x000000f0


	//----- nvinfo : EIATTR_FRAME_SIZE
	.align		4
.L_76:
        /*018c*/ 	.byte	0x04, 0x11
        /*018e*/ 	.short	(.L_78 - .L_77)
	.align		4
.L_77:
        /*0190*/ 	.word	index@(_ZN7cutlass13device_kernelIN5flash19enable_sm80_to_sm89INS1_16FlashAttnFwdSm80INS1_25CollectiveMainloopFwdSm80ILi8ELi1ELb0EN4cute5tupleIJNS5_1CILi128EEENS7_ILi64EEENS7_ILi192EEEEEELi192ENS_10bfloat16_tEfNS_4arch4Sm80ELb0ELb1ELb0ELb0ELb0ELb0ELb1ELb0EEENS1_21CollectiveEpilogueFwdINS6_IJS8_SA_S9_EEENS6_IJNS7_ILi1EEESI_SI_EEESC_SE_Li256ELb0ELb1ELb0ELb0EEENS1_19SingleTileSchedulerILb0ELb0ELb1ELi128EEEEEEEEEvNT_6ParamsE)
        /*0194*/ 	.word	0x00000000


	//----- nvinfo : EIATTR_REGCOUNT
	.align		4
.L_78:
        /*0198*/ 	.byte	0x04, 0x2f
        /*019a*/ 	.short	(.L_80 - .L_79)
	.align		4
.L_79:
        /*019c*/ 	.word	index@(_ZN7cutlass13device_kernelIN5flash19enable_sm80_to_sm89INS1_16FlashAttnFwdSm80INS1_25CollectiveMainloopFwdSm80ILi8ELi1ELb0EN4cute5tupleIJNS5_1CILi128EEENS7_ILi64EEENS7_ILi192EEEEEELi192ENS_10bfloat16_tEfNS_4arch4Sm80ELb0ELb0ELb0ELb1ELb0ELb1ELb1ELb0EEENS1_21CollectiveEpilogueFwdINS6_IJS8_SA_S9_EEENS6_IJNS7_ILi1EEESI_SI_EEESC_SE_Li256ELb1ELb1ELb0ELb0EEENS1_19SingleTileSchedulerILb1ELb0ELb1ELi128EEEEEEEEEvNT_6ParamsE)
        /*01a0*/ 	.word	0x000000f2


	//----- nvinfo : EIATTR_FRAME_SIZE
	.align		4
.L_80:
        /*01a4*/ 	.byte	0x04, 0x11
        /*01a6*/ 	.short	(.L_82 - .L_81)
	.align		4
.L_81:
        /*01a8*/ 	.word	index@(_ZN7cutlass13device_kernelIN5flash19enable_sm80_to_sm89INS1_16FlashAttnFwdSm80INS1_25CollectiveMainloopFwdSm80ILi8ELi1ELb0EN4cute5tupleIJNS5_1CILi128EEENS7_ILi64EEENS7_ILi192EEEEEELi192ENS_10bfloat16_tEfNS_4arch4Sm80ELb0ELb0ELb0ELb1ELb0ELb1ELb1ELb0EEENS1_21CollectiveEpilogueFwdINS6_IJS8_SA_S9_EEENS6_IJNS7_ILi1EEESI_SI_EEESC_SE_Li256ELb1ELb1ELb0ELb0EEENS1_19SingleTileSchedulerILb1ELb0ELb1ELi128EEEEEEEEEvNT_6ParamsE)
        /*01ac*/ 	.word	0x00000000


	//----- nvinfo : EIATTR_REGCOUNT
	.align		4
.L_82:
        /*01b0*/ 	.byte	0x04, 0x2f
        /*01b2*/ 	.short	(.L_84 - .L_83)
	.align		4
.L_83:
        /*01b4*/ 	.word	index@(_ZN7cutlass13device_kernelIN5flash19enable_sm80_to_sm89INS1_16FlashAttnFwdSm80INS1_25CollectiveMainloopFwdSm80ILi8ELi1ELb1EN4cute5tupleIJNS5_1CILi128EEENS7_ILi96EEENS7_ILi192EEEEEELi192ENS_10bfloat16_tEfNS_4arch4Sm80ELb0ELb0ELb0ELb1ELb0ELb0ELb1ELb0EEENS1_21CollectiveEpilogueFwdINS6_IJS8_SA_S9_EEENS6_IJNS7_ILi1EEESI_SI_EEESC_SE_Li256ELb1ELb1ELb0ELb0EEENS1_19SingleTileSchedulerILb1ELb0ELb1ELi128EEEEEEEEEvNT_6ParamsE)
        /*01b8*/ 	.word	0x000000ff


	//----- nvinfo : EIATTR_FRAME_SIZE
	.align		4
.L_84:
        /*01bc*/ 	.byte	0x04, 0x11
        /*01be*/ 	.short	(.L_86 - .L_85)
	.align		4
.L_85:
        /*01c0*/ 	.word	index@(_ZN7cutlass13device_kernelIN5flash19enable_sm80_to_sm89INS1_16FlashAttnFwdSm80INS1_25CollectiveMainloopFwdSm80ILi8ELi1ELb1EN4cute5tupleIJNS5_1CILi128EEENS7_ILi96EEENS7_ILi192EEEEEELi192ENS_10bfloat16_tEfNS_4arch4Sm80ELb0ELb0ELb0ELb1ELb0ELb0ELb1ELb0EEENS1_21CollectiveEpilogueFwdINS6_IJS8_SA_S9_EEENS6_IJNS7_ILi1EEESI_SI_EEESC_SE_Li256ELb1ELb1ELb0ELb0EEENS1_19SingleTileSchedulerILb1ELb0ELb1ELi128EEEEEEEEEvNT_6ParamsE)
        /*01c4*/ 	.word	0x00000070


	//----- nvinfo : EIATTR_REGCOUNT
	.align		4
.L_86:
        /*01c8*/ 	.byte	0x04, 0x2f
        /*01ca*/ 	.short	(.L_88 - .L_87)
	.align		4
.L_87:
        /*01cc*/ 	.word	index@(_ZN7cutlass13device_kernelIN5flash19enable_sm80_to_sm89INS1_16FlashAttnFwdSm80INS1_25CollectiveMainloopFwdSm80ILi8ELi1ELb1EN4cute5tupleIJNS5_1CILi128EEENS7_ILi96EEENS7_ILi192EEEEEELi192ENS_10bfloat16_tEfNS_4arch4Sm80ELb0ELb0ELb0ELb0ELb0ELb0ELb1ELb0EEENS1_21CollectiveEpilogueFwdINS6_IJS8_SA_S9_EEENS6_IJNS7_ILi1EEESI_SI_EEESC_SE_Li256ELb0ELb1ELb0ELb0EEENS1_19SingleTileSchedulerILb0ELb0ELb1ELi128EEEEEEEEEvNT_6ParamsE)
        /*01d0*/ 	.word	0x000000ff


	//----- nvinfo : EIATTR_FRAME_SIZE
	.align		4
.L_88:
        /*01d4*/ 	.byte	0x04, 0x11
        /*01d6*/ 	.short	(.L_90 - .L_89)
	.align		4
.L_89:
        /*01d8*/ 	.word	index@(_ZN7cutlass13device_kernelIN5flash19enable_sm80_to_sm89INS1_16FlashAttnFwdSm80INS1_25CollectiveMainloopFwdSm80ILi8ELi1ELb1EN4cute5tupleIJNS5_1CILi128EEENS7_ILi96EEENS7_ILi192EEEEEELi192ENS_10bfloat16_tEfNS_4arch4Sm80ELb0ELb0ELb0ELb0ELb0ELb0ELb1ELb0EEENS1_21CollectiveEpilogueFwdINS6_IJS8_SA_S9_EEENS6_IJNS7_ILi1EEESI_SI_EEESC_SE_Li256ELb0ELb1ELb0ELb0EEENS1_19SingleTileSchedulerILb0ELb0ELb1ELi128EEEEEEEEEvNT_6ParamsE)
        /*01dc*/ 	.word	0x00000090


	//----- nvinfo : EIATTR_REGCOUNT
	.align		4
.L_90:
        /*01e0*/ 	.byte	0x04, 0x2f
        /*01e2*/ 	.short	(.L_92 - .L_91)
	.align		4
.L_91:
        /*01e4*/ 	.word	index@(_ZN7cutlass13device_kernelIN5flash19enable_sm80_to_sm89INS1_16FlashAttnFwdSm80INS1_25CollectiveMainloopFwdSm80ILi8ELi2ELb0EN4cute5tupleIJNS5_1CILi128EEENS7_ILi64EEENS7_ILi192EEEEEELi192ENS_10bfloat16_tEfNS_4arch4Sm80ELb1ELb0ELb1ELb1ELb0ELb1ELb1ELb0EEENS1_21CollectiveEpilogueFwdINS6_IJS8_SA_S9_EEENS6_IJNS7_ILi1EEESI_SI_EEESC_SE_Li256ELb1ELb1ELb0ELb0EEENS1_19SingleTileSchedulerILb1ELb0ELb1ELi128EEEEEEEEEvNT_6ParamsE)
        /*01e8*/ 	.word	0x000000ff


	//----- nvinfo : EIATTR_FRAME_SIZE
	.align		4
.L_92:
        /*01ec*/ 	.byte	0x04, 0x11
        /*01ee*/ 	.short	(.L_94 - .L_93)
	.align		4
.L_93:
        /*01f0*/ 	.word	index@(_ZN7cutlass13device_kernelIN5flash19enable_sm80_to_sm89INS1_16FlashAttnFwdSm80INS1_25CollectiveMainloopFwdSm80ILi8ELi2ELb0EN4cute5tupleIJNS5_1CILi128EEENS7_ILi64EEENS7_ILi192EEEEEELi192ENS_10bfloat16_tEfNS_4arch4Sm80ELb1ELb0ELb1ELb1ELb0ELb1ELb1ELb0EEENS1_21CollectiveEpilogueFwdINS6_IJS8_SA_S9_EEENS6_IJNS7_ILi1EEESI_SI_EEESC_SE_Li256ELb1ELb1ELb0ELb0EEENS1_19SingleTileSchedulerILb1ELb0ELb1ELi128EEEEEEEEEvNT_6ParamsE)
        /*01f4*/ 	.word	0x00000000


	//----- nvinfo : EIATTR_REGCOUNT
	.align		4
.L_94:
        /*01f8*/ 	.byte	0x04, 0x2f
        /*01fa*/ 	.short	(.L_96 - .L_95)
	.align		4
.L_95:
        /*01fc*/ 	.word	index@(_ZN7cutlass13device_kernelIN5flash19enable_sm80_to_sm89INS1_16FlashAttnFwdSm80INS1_25CollectiveMainloopFwdSm80ILi8ELi2ELb1EN4cute5tupleIJNS5_1CILi128EEENS7_ILi96EEENS7_ILi192EEEEEELi192ENS_10bfloat16_tEfNS_4arch4Sm80ELb1ELb0ELb1ELb1ELb0ELb0ELb1ELb0EEENS1_21CollectiveEpilogueFwdINS6_IJS8_SA_S9_EEENS6_IJNS7_ILi1EEESI_SI_EEESC_SE_Li256ELb1ELb1ELb0ELb0EEENS1_19SingleTileSchedulerILb1ELb0ELb1ELi128EEEEEEEEEvNT_6ParamsE)
        /*0200*/ 	.word	0x000000ff


	//----- nvinfo : EIATTR_FRAME_SIZE
	.align		4
.L_96:
        /*0204*/ 	.byte	0x04, 0x11
        /*0206*/ 	.short	(.L_98 - .L_97)
	.align		4
.L_97:
        /*0208*/ 	.word	index@(_ZN7cutlass13device_kernelIN5flash19enable_sm80_to_sm89INS1_16FlashAttnFwdSm80INS1_25CollectiveMainloopFwdSm80ILi8ELi2ELb1EN4cute5tupleIJNS5_1CILi128EEENS7_ILi96EEENS7_ILi192EEEEEELi192ENS_10bfloat16_tEfNS_4arch4Sm80ELb1ELb0ELb1ELb1ELb0ELb0ELb1ELb0EEENS1_21CollectiveEpilogueFwdINS6_IJS8_SA_S9_EEENS6_IJNS7_ILi1EEESI_SI_EEESC_SE_Li256ELb1ELb1ELb0ELb0EEENS1_19SingleTileSchedulerILb1ELb0ELb1ELi128EEEEEEEEEvNT_6ParamsE)
        /*020c*/ 	.word	0x00000048


	//----- nvinfo : EIATTR_REGCOUNT
	.align		4
.L_98:
        /*0210*/ 	.byte	0x04, 0x2f
        /*0212*/ 	.short	(.L_100 - .L_99)
	.align		4
.L_99:
        /*0214*/ 	.word	index@(_ZN7cutlass13device_kernelIN5flash19enable_sm80_to_sm89INS1_16FlashAttnFwdSm80INS1_25CollectiveMainloopFwdSm80ILi8ELi2ELb1EN4cute5tupleIJNS5_1CILi128EEENS7_ILi96EEENS7_ILi192EEEEEELi192ENS_10bfloat16_tEfNS_4arch4Sm80ELb1ELb0ELb1ELb0ELb0ELb0ELb1ELb0EEENS1_21CollectiveEpilogueFwdINS6_IJS8_SA_S9_EEENS6_IJNS7_ILi1EEESI_SI_EEESC_SE_Li256ELb0ELb1ELb0ELb0EEENS1_30DynamicPersistentTileSchedulerILi256ELi256ELb0ELb1ELb0EEEEEEEEEvNT_6ParamsE)
        /*0218*/ 	.word	0x000000ff


	//----- nvinfo : EIATTR_FRAME_SIZE
	.align		4
.L_100:
        /*021c*/ 	.byte	0x04, 0x11
        /*021e*/ 	.short	(.L_102 - .L_101)
	.align		4
.L_101:
        /*0220*/ 	.word	index@($__internal_5_$__cuda_sm70_shflsync_idx_p)
        /*0224*/ 	.word	0x00000000


	//----- nvinfo : EIATTR_FRAME_SIZE
	.align		4
.L_102:
        /*0228*/ 	.byte	0x04, 0x11
        /*022a*/ 	.short	(.L_104 - .L_103)
	.align		4
.L_103:
        /*022c*/ 	.word	index@($__internal_4_$__cuda_sm70_shflsync_bfly_p)
        /*0230*/ 	.word	0x00000000


	//----- nvinfo : EIATTR_FRAME_SIZE
	.align		4
.L_104:
        /*0234*/ 	.byte	0x04, 0x11
        /*0236*/ 	.short	(.L_106 - .L_105)
	.align		4
.L_105:
        /*0238*/ 	.word	index@(_ZN7cutlass13device_kernelIN5flash19enable_sm80_to_sm89INS1_16FlashAttnFwdSm80INS1_25CollectiveMainloopFwdSm80ILi8ELi2ELb1EN4cute5tupleIJNS5_1CILi128EEENS7_ILi96EEENS7_ILi192EEEEEELi192ENS_10bfloat16_tEfNS_4arch4Sm80ELb1ELb0ELb1ELb0ELb0ELb0ELb1ELb0EEENS1_21CollectiveEpilogueFwdINS6_IJS8_SA_S9_EEENS6_IJNS7_ILi1EEESI_SI_EEESC_SE_Li256ELb0ELb1ELb0ELb0EEENS1_30DynamicPersistentTileSchedulerILi256ELi256ELb0ELb1ELb0EEEEEEEEEvNT_6ParamsE)
        /*023c*/ 	.word	0x000000a8


	//----- nvinfo : EIATTR_REGCOUNT
	.align		4
.L_106:
        /*0240*/ 	.byte	0x04, 0x2f
        /*0242*/ 	.short	(.L_108 - .L_107)
	.align		4
.L_107:
        /*0244*/ 	.word	index@(_ZN7cutlass13device_kernelIN5flash19enable_sm80_to_sm89INS1_16FlashAttnFwdSm80INS1_25CollectiveMainloopFwdSm80ILi8ELi2ELb0EN4cute5tupleIJNS5_1CILi128EEENS7_ILi64EEENS7_ILi192EEEEEELi192ENS_10bfloat16_tEfNS_4arch4Sm80ELb0ELb1ELb1ELb1ELb0ELb1ELb1ELb0EEENS1_21CollectiveEpilogueFwdINS6_IJS8_SA_S9_EEENS6_IJNS7_ILi1EEESI_SI_EEESC_SE_Li256ELb1ELb1ELb0ELb0EEENS1_19SingleTileSchedulerILb1ELb0ELb1ELi128EEEEEEEEEvNT_6ParamsE)
        /*0248*/ 	.word	0x000000f6


	//----- nvinfo : EIATTR_FRAME_SIZE
	.align		4
.L_108:
        /*024c*/ 	.byte	0x04, 0x11
        /*024e*/ 	.short	(.L_110 - .L_109)
	.align		4
.L_109:
        /*0250*/ 	.word	index@($__internal_3_$__cuda_sm70_shflsync_idx_p)
        /*0254*/ 	.word	0x00000000


	//----- nvinfo : EIATTR_FRAME_SIZE
	.align		4
.L_110:
        /*0258*/ 	.byte	0x04, 0x11
        /*025a*/ 	.short	(.L_112 - .L_111)
	.align		4
.L_111:
        /*025c*/ 	.word	index@($__internal_2_$__cuda_sm70_shflsync_bfly_p)
        /*0260*/ 	.word	0x00000000


	//----- nvinfo : EIATTR_FRAME_SIZE
	.align		4
.L_112:
        /*0264*/ 	.byte	0x04, 0x11
        /*0266*/ 	.short	(.L_114 - .L_113)
	.align		4
.L_113:
        /*0268*/ 	.word	index@($_ZN7cutlass13device_kernelIN5flash19enable_sm80_to_sm89INS1_16FlashAttnFwdSm80INS1_25CollectiveMainloopFwdSm80ILi8ELi2ELb0EN4cute5tupleIJNS5_1CILi128EEENS7_ILi64EEENS7_ILi192EEEEEELi192ENS_10bfloat16_tEfNS_4arch4Sm80ELb0ELb1ELb1ELb1ELb0ELb1ELb1ELb0EEENS1_21CollectiveEpilogueFwdINS6_IJS8_SA_S9_EEENS6_IJNS7_ILi1EEESI_SI_EEESC_SE_Li256ELb1ELb1ELb0ELb0EEENS1_19SingleTileSchedulerILb1ELb0ELb1ELi128EEEEEEEEEvNT_6ParamsE$_ZZN5flash25CollectiveMainloopFwdSm80ILi8ELi2ELb0EN4cute5tupleIJNS1_1CILi128EEENS3_ILi64EEENS3_ILi192EEEEEELi192EN7cutlass10bfloat16_tEfNS8_4arch4Sm80ELb0ELb1ELb1ELb1ELb0ELb1ELb1ELb0EE3mmaINS_16FlashAttnFwdSm80ISC_NS_21CollectiveEpilogueFwdINS2_IJS4_S6_S5_EEENS2_IJNS3_ILi1EEESH_SH_EEES9_SB_Li256ELb1ELb1ELb0ELb0EEENS_19SingleTileSchedulerILb1ELb0ELb1ELi128EEEE13SharedStorageENS1_6TensorINS1_11ArrayEngineIfLm96EEENS1_6LayoutINS2_IJNS2_IJNS3_ILi2EEESS_EEESH_NS3_ILi24EEEEEENS2_IJNS2_IJSH_SS_EEENS3_ILi0EEENS3_ILi4EEEEEEEEEENS_7SoftmaxILi2ELi0EEEEEbRKNSC_6ParamsERT0_RT1_iRKNS_16SeqlenInfoQKNewKILb1ELb1EEENS2_IJiiiiEEERT_ENKUlvE_clEv)
        /*026c*/ 	.word	0x00000000


	//----- nvinfo : EIATTR_FRAME_SIZE
	.align		4
.L_114:
        /*0270*/ 	.byte	0x04, 0x11
        /*0272*/ 	.short	(.L_116 - .L_115)
	.align		4
.L_115:
        /*0274*/ 	.word	index@(_ZN7cutlass13device_kernelIN5flash19enable_sm80_to_sm89INS1_16FlashAttnFwdSm80INS1_25CollectiveMainloopFwdSm80ILi8ELi2ELb0EN4cute5tupleIJNS5_1CILi128EEENS7_ILi64EEENS7_ILi192EEEEEELi192ENS_10bfloat16_tEfNS_4arch4Sm80ELb0ELb1ELb1ELb1ELb0ELb1ELb1ELb0EEENS1_21CollectiveEpilogueFwdINS6_IJS8_SA_S9_EEENS6_IJNS7_ILi1EEESI_SI_EEESC_SE_Li256ELb1ELb1ELb0ELb0EEENS1_19SingleTileSchedulerILb1ELb0ELb1ELi128EEEEEEEEEvNT_6ParamsE)
        /*0278*/ 	.word	0x00000070


	//----- nvinfo : EIATTR_REGCOUNT
	.align		4
.L_116:
        /*027c*/ 	.byte	0x04, 0x2f
        /*027e*/ 	.short	(.L_118 - .L_117)
	.align		4
.L_117:
        /*0280*/ 	.word	index@(_ZN7cutlass13device_kernelIN5flash19enable_sm80_to_sm89INS1_16FlashAttnFwdSm80INS1_25CollectiveMainloopFwdSm80ILi8ELi2ELb0EN4cute5tupleIJNS5_1CILi128EEENS7_ILi64EEENS7_ILi192EEEEEELi192ENS_10bfloat16_tEfNS_4arch4Sm80ELb0ELb1ELb1ELb1ELb0ELb0ELb1ELb0EEENS1_21CollectiveEpilogueFwdINS6_IJS8_SA_S9_EEENS6_IJNS7_ILi1EEESI_SI_EEESC_SE_Li256ELb1ELb1ELb0ELb0EEENS1_19SingleTileSchedulerILb1ELb0ELb1ELi128EEEEEEEEEvNT_6ParamsE)
        /*0284*/ 	.word	0x000000fc


	//----- nvinfo : EIATTR_FRAME_SIZE
	.align		4
.L_118:
        /*0288*/ 	.byte	0x04, 0x11
        /*028a*/ 	.short	(.L_120 - .L_119)
	.align		4
.L_119:
        /*028c*/ 	.word	index@(_ZN7cutlass13device_kernelIN5flash19enable_sm80_to_sm89INS1_16FlashAttnFwdSm80INS1_25CollectiveMainloopFwdSm80ILi8ELi2ELb0EN4cute5tupleIJNS5_1CILi128EEENS7_ILi64EEENS7_ILi192EEEEEELi192ENS_10bfloat16_tEfNS_4arch4Sm80ELb0ELb1ELb1ELb1ELb0ELb0ELb1ELb0EEENS1_21CollectiveEpilogueFwdINS6_IJS8_SA_S9_EEENS6_IJNS7_ILi1EEESI_SI_EEESC_SE_Li256ELb1ELb1ELb0ELb0EEENS1_19SingleTileSchedulerILb1ELb0ELb1ELi128EEEEEEEEEvNT_6ParamsE)
        /*0290*/ 	.word	0x00000000


	//----- nvinfo : EIATTR_REGCOUNT
	.align		4
.L_120:
        /*0294*/ 	.byte	0x04, 0x2f
        /*0296*/ 	.short	(.L_122 - .L_121)
	.align		4
.L_121:
        /*0298*/ 	.word	index@(_ZN7cutlass13device_kernelIN5flash19enable_sm80_to_sm89INS1_16FlashAttnFwdSm80INS1_25CollectiveMainloopFwdSm80ILi8ELi2ELb0EN4cute5tupleIJNS5_1CILi128EEENS7_ILi64EEENS7_ILi192EEEEEELi192ENS_10bfloat16_tEfNS_4arch4Sm80ELb0ELb1ELb1ELb0ELb0ELb0ELb1ELb0EEENS1_21CollectiveEpilogueFwdINS6_IJS8_SA_S9_EEENS6_IJNS7_ILi1EEESI_SI_EEESC_SE_Li256ELb0ELb1ELb0ELb0EEENS1_19SingleTileSchedulerILb0ELb0ELb1ELi128EEEEEEEEEvNT_6ParamsE)
        /*029c*/ 	.word	0x000000ec


	//----- nvinfo : EIATTR_FRAME_SIZE
	.align		4
.L_122:
        /*02a0*/ 	.byte	0x04, 0x11
        /*02a2*/ 	.short	(.L_124 - .L_123)
	.align		4
.L_123:
        /*02a4*/ 	.word	index@(_ZN7cutlass13device_kernelIN5flash19enable_sm80_to_sm89INS1_16FlashAttnFwdSm80INS1_25CollectiveMainloopFwdSm80ILi8ELi2ELb0EN4cute5tupleIJNS5_1CILi128EEENS7_ILi64EEENS7_ILi192EEEEEELi192ENS_10bfloat16_tEfNS_4arch4Sm80ELb0ELb1ELb1ELb0ELb0ELb0ELb1ELb0EEENS1_21CollectiveEpilogueFwdINS6_IJS8_SA_S9_EEENS6_IJNS7_ILi1EEESI_SI_EEESC_SE_Li256ELb0ELb1ELb0ELb0EEENS1_19SingleTileSchedulerILb0ELb0ELb1ELi128EEEEEEEEEvNT_6ParamsE)
        /*02a8*/ 	.word	0x00000000


	//----- nvinfo : EIATTR_REGCOUNT
	.align		4
.L_124:
        /*02ac*/ 	.byte	0x04, 0x2f
        /*02ae*/ 	.short	(.L_126 - .L_125)
	.align		4
.L_125:
        /*02b0*/ 	.word	index@(_ZN7cutlass13device_kernelIN5flash19enable_sm80_to_sm89INS1_16FlashAttnFwdSm80INS1_25CollectiveMainloopFwdSm80ILi8ELi2ELb0EN4cute5tupleIJNS5_1CILi128EEENS7_ILi64EEENS7_ILi192EEEEEELi192ENS_10bfloat16_tEfNS_4arch4Sm80ELb0ELb0ELb1ELb1ELb0ELb1ELb1ELb0EEENS1_21CollectiveEpilogueFwdINS6_IJS8_SA_S9_EEENS6_IJNS7_ILi1EEESI_SI_EEESC_SE_Li256ELb1ELb1ELb0ELb0EEENS1_19SingleTileSchedulerILb1ELb0ELb1ELi128EEEEEEEEEvNT_6ParamsE)
        /*02b4*/ 	.word	0x000000ed


	//----- nvinfo : EIATTR_FRAME_SIZE
	.align		4
.L_126:
        /*02b8*/ 	.byte	0x04, 0x11
        /*02ba*/ 	.short	(.L_128 - .L_127)
	.align		4
.L_127:
        /*02bc*/ 	.word	index@(_ZN7cutlass13device_kernelIN5flash19enable_sm80_to_sm89INS1_16FlashAttnFwdSm80INS1_25CollectiveMainloopFwdSm80ILi8ELi2ELb0EN4cute5tupleIJNS5_1CILi128EEENS7_ILi64EEENS7_ILi192EEEEEELi192ENS_10bfloat16_tEfNS_4arch4Sm80ELb0ELb0ELb1ELb1ELb0ELb1ELb1ELb0EEENS1_21CollectiveEpilogueFwdINS6_IJS8_SA_S9_EEENS6_IJNS7_ILi1EEESI_SI_EEESC_SE_Li256ELb1ELb1ELb0ELb0EEENS1_19SingleTileSchedulerILb1ELb0ELb1ELi128EEEEEEEEEvNT_6ParamsE)
        /*02c0*/ 	.word	0x00000000


	//----- nvinfo : EIATTR_REGCOUNT
	.align		4
.L_128:
        /*02c4*/ 	.byte	0x04, 0x2f
        /*02c6*/ 	.short	(.L_130 - .L_129)
	.align		4
.L_129:
        /*02c8*/ 	.word	index@(_ZN7cutlass13device_kernelIN5flash19enable_sm80_to_sm89INS1_16FlashAttnFwdSm80INS1_25CollectiveMainloopFwdSm80ILi8ELi2ELb1EN4cute5tupleIJNS5_1CILi128EEENS7_ILi96EEENS7_ILi192EEEEEELi192ENS_10bfloat16_tEfNS_4arch4Sm80ELb0ELb0ELb1ELb1ELb0ELb0ELb1ELb0EEENS1_21CollectiveEpilogueFwdINS6_IJS8_SA_S9_EEENS6_IJNS7_ILi1EEESI_SI_EEESC_SE_Li256ELb1ELb1ELb0ELb0EEENS1_19SingleTileSchedulerILb1ELb0ELb1ELi128EEEEEEEEEvNT_6ParamsE)
        /*02cc*/ 	.word	0x000000ff


	//----- nvinfo : EIATTR_FRAME_SIZE
	.align		4
.L_130:
        /*02d0*/ 	.byte	0x04, 0x11
        /*02d2*/ 	.short	(.L_132 - .L_131)
	.align		4
.L_131:
        /*02d4*/ 	.word	index@(_ZN7cutlass13device_kernelIN5flash19enable_sm80_to_sm89INS1_16FlashAttnFwdSm80INS1_25CollectiveMainloopFwdSm80ILi8ELi2ELb1EN4cute5tupleIJNS5_1CILi128EEENS7_ILi96EEENS7_ILi192EEEEEELi192ENS_10bfloat16_tEfNS_4arch4Sm80ELb0ELb0ELb1ELb1ELb0ELb0ELb1ELb0EEENS1_21CollectiveEpilogueFwdINS6_IJS8_SA_S9_EEENS6_IJNS7_ILi1EEESI_SI_EEESC_SE_Li256ELb1ELb1ELb0ELb0EEENS1_19SingleTileSchedulerILb1ELb0ELb1ELi128EEEEEEEEEvNT_6ParamsE)
        /*02d8*/ 	.word	0x00000038


	//----- nvinfo : EIATTR_REGCOUNT
	.align		4
.L_132:
        /*02dc*/ 	.byte	0x04, 0x2f
        /*02de*/ 	.short	(.L_134 - .L_133)
	.align		4
.L_133:
        /*02e0*/ 	.word	index@(_ZN7cutlass13device_kernelIN5flash19enable_sm80_to_sm89INS1_16FlashAttnFwdSm80INS1_25CollectiveMainloopFwdSm80ILi8ELi2ELb1EN4cute5tupleIJNS5_1CILi128EEENS7_ILi96EEENS7_ILi192EEEEEELi192ENS_10bfloat16_tEfNS_4arch4Sm80ELb0ELb0ELb1ELb0ELb0ELb0ELb1ELb0EEENS1_21CollectiveEpilogueFwdINS6_IJS8_SA_S9_EEENS6_IJNS7_ILi1EEESI_SI_EEESC_SE_Li256ELb0ELb1ELb0ELb0EEENS1_19SingleTileSchedulerILb0ELb0ELb1ELi128EEEEEEEEEvNT_6ParamsE)
        /*02e4*/ 	.word	0x000000ff


	//----- nvinfo : EIATTR_FRAME_SIZE
	.align		4
.L_134:
        /*02e8*/ 	.byte	0x04, 0x11
        /*02ea*/ 	.short	(.L_136 - .L_135)
	.align		4
.L_135:
        /*02ec*/ 	.word	index@(_ZN7cutlass13device_kernelIN5flash19enable_sm80_to_sm89INS1_16FlashAttnFwdSm80INS1_25CollectiveMainloopFwdSm80ILi8ELi2ELb1EN4cute5tupleIJNS5_1CILi128EEENS7_ILi96EEENS7_ILi192EEEEEELi192ENS_10bfloat16_tEfNS_4arch4Sm80ELb0ELb0ELb1ELb0ELb0ELb0ELb1ELb0EEENS1_21CollectiveEpilogueFwdINS6_IJS8_SA_S9_EEENS6_IJNS7_ILi1EEESI_SI_EEESC_SE_Li256ELb0ELb1ELb0ELb0EEENS1_19SingleTileSchedulerILb0ELb0ELb1ELi128EEEEEEEEEvNT_6ParamsE)
        /*02f0*/ 	.word	0x00000050


	//----- nvinfo : EIATTR_REGCOUNT
	.align		4
.L_136:
        /*02f4*/ 	.byte	0x04, 0x2f
        /*02f6*/ 	.short	(.L_138 - .L_137)
	.align		4
.L_137:
        /*02f8*/ 	.word	index@(_ZN7cutlass13device_kernelIN5flash19enable_sm80_to_sm89INS1_16FlashAttnFwdSm80INS1_25CollectiveMainloopFwdSm80ILi8ELi1ELb0EN4cute5tupleIJNS5_1CILi128EEENS7_ILi64EEENS7_ILi192EEEEEELi192ENS_10bfloat16_tEfNS_4arch4Sm80ELb1ELb0ELb1ELb1ELb0ELb1ELb1ELb0EEENS1_21CollectiveEpilogueFwdINS6_IJS8_SA_S9_EEENS6_IJNS7_ILi1EEESI_SI_EEESC_SE_Li256ELb1ELb1ELb0ELb0EEENS1_19SingleTileSchedulerILb1ELb0ELb1ELi128EEEEEEEEEvNT_6ParamsE)
        /*02fc*/ 	.word	0x000000fe


	//----- nvinfo : EIATTR_FRAME_SIZE
	.align		4
.L_138:
        /*0300*/ 	.byte	0x04, 0x11
        /*0302*/ 	.short	(.L_140 - .L_139)
	.align		4
.L_139:
        /*0304*/ 	.word	index@(_ZN7cutlass13device_kernelIN5flash19enable_sm80_to_sm89INS1_16FlashAttnFwdSm80INS1_25CollectiveMainloopFwdSm80ILi8ELi1ELb0EN4cute5tupleIJNS5_1CILi128EEENS7_ILi64EEENS7_ILi192EEEEEELi192ENS_10bfloat16_tEfNS_4arch4Sm80ELb1ELb0ELb1ELb1ELb0ELb1ELb1ELb0EEENS1_21CollectiveEpilogueFwdINS6_IJS8_SA_S9_EEENS6_IJNS7_ILi1EEESI_SI_EEESC_SE_Li256ELb1ELb1ELb0ELb0EEENS1_19SingleTileSchedulerILb1ELb0ELb1ELi128EEEEEEEEEvNT_6ParamsE)
        /*0308*/ 	.word	0x00000000


	//----- nvinfo : EIATTR_REGCOUNT
	.align		4
.L_140:
        /*030c*/ 	.byte	0x04, 0x2f
        /*030e*/ 	.short	(.L_142 - .L_141)
	.align		4
.L_141:
        /*0310*/ 	.word	index@(_ZN7cutlass13device_kernelIN5flash19enable_sm80_to_sm89INS1_16FlashAttnFwdSm80INS1_25CollectiveMainloopFwdSm80ILi8ELi1ELb1EN4cute5tupleIJNS5_1CILi128EEENS7_ILi96EEENS7_ILi192EEEEEELi192ENS_10bfloat16_tEfNS_4arch4Sm80ELb1ELb0ELb1ELb1ELb0ELb0ELb1ELb0EEENS1_21CollectiveEpilogueFwdINS6_IJS8_SA_S9_EEENS6_IJNS7_ILi1EEESI_SI_EEESC_SE_Li256ELb1ELb1ELb0ELb0EEENS1_19SingleTileSchedulerILb1ELb0ELb1ELi128EEEEEEEEEvNT_6ParamsE)
        /*0314*/ 	.word	0x000000ff


	//----- nvinfo : EIATTR_FRAME_SIZE
	.align		4
.L_142:
        /*0318*/ 	.byte	0x04, 0x11
        /*031a*/ 	.short	(.L_144 - .L_143)
	.align		4
.L_143:
        /*031c*/ 	.word	index@(_ZN7cutlass13device_kernelIN5flash19enable_sm80_to_sm89INS1_16FlashAttnFwdSm80INS1_25CollectiveMainloopFwdSm80ILi8ELi1ELb1EN4cute5tupleIJNS5_1CILi128EEENS7_ILi96EEENS7_ILi192EEEEEELi192ENS_10bfloat16_tEfNS_4arch4Sm80ELb1ELb0ELb1ELb1ELb0ELb0ELb1ELb0EEENS1_21CollectiveEpilogueFwdINS6_IJS8_SA_S9_EEENS6_IJNS7_ILi1EEESI_SI_EEESC_SE_Li256ELb1ELb1ELb0ELb0EEENS1_19SingleTileSchedulerILb1ELb0ELb1ELi128EEEEEEEEEvNT_6ParamsE)
        /*0320*/ 	.word	0x00000058


	//----- nvinfo : EIATTR_REGCOUNT
	.align		4
.L_144:
        /*0324*/ 	.byte	0x04, 0x2f
        /*0326*/ 	.short	(.L_146 - .L_145)
	.align		4
.L_145:
        /*0328*/ 	.word	index@(_ZN7cutlass13device_kernelIN5flash19enable_sm80_to_sm89INS1_16FlashAttnFwdSm80INS1_25CollectiveMainloopFwdSm80ILi8ELi1ELb1EN4cute5tupleIJNS5_1CILi128EEENS7_ILi96EEENS7_ILi192EEEEEELi192ENS_10bfloat16_tEfNS_4arch4Sm80ELb1ELb0ELb1ELb0ELb0ELb0ELb1ELb0EEENS1_21CollectiveEpilogueFwdINS6_IJS8_SA_S9_EEENS6_IJNS7_ILi1EEESI_SI_EEESC_SE_Li256ELb0ELb1ELb0ELb0EEENS1_30DynamicPersistentTileSchedulerILi256ELi256ELb0ELb1ELb0EEEEEEEEEvNT_6ParamsE)
        /*032c*/ 	.word	0x000000ff


	//----- nvinfo : EIATTR_FRAME_SIZE
	.align		4
.L_146:
        /*0330*/ 	.byte	0x04, 0x11
        /*0332*/ 	.short	(.L_148 - .L_147)
	.align		4
.L_147:
        /*0334*/ 	.word	index@($__internal_1_$__cuda_sm70_shflsync_idx_p)
        /*0338*/ 	.word	0x00000000


	//----- nvinfo : EIATTR_FRAME_SIZE
	.align		4
.L_148:
        /*033c*/ 	.byte	0x04, 0x11
        /*033e*/ 	.short	(.L_150 - .L_149)
	.align		4
.L_149:
        /*0340*/ 	.word	index@($__internal_0_$__cuda_sm70_shflsync_bfly_p)
        /*0344*/ 	.word	0x00000000


	//----- nvinfo : EIATTR_FRAME_SIZE
	.align		4
.L_150:
        /*0348*/ 	.byte	0x04, 0x11
        /*034a*/ 	.short	(.L_152 - .L_151)
	.align		4
.L_151:
        /*034c*/ 	.word	index@(_ZN7cutlass13device_kernelIN5flash19enable_sm80_to_sm89INS1_16FlashAttnFwdSm80INS1_25CollectiveMainloopFwdSm80ILi8ELi1ELb1EN4cute5tupleIJNS5_1CILi128EEENS7_ILi96EEENS7_ILi192EEEEEELi192ENS_10bfloat16_tEfNS_4arch4Sm80ELb1ELb0ELb1ELb0ELb0ELb0ELb1ELb0EEENS1_21CollectiveEpilogueFwdINS6_IJS8_SA_S9_EEENS6_IJNS7_ILi1EEESI_SI_EEESC_SE_Li256ELb0ELb1ELb0ELb0EEENS1_30DynamicPersistentTileSchedulerILi256ELi256ELb0ELb1ELb0EEEEEEEEEvNT_6ParamsE)
        /*0350*/ 	.word	0x000000d0


	//----- nvinfo : EIATTR_REGCOUNT
	.align		4
.L_152:
        /*0354*/ 	.byte	0x04, 0x2f
        /*0356*/ 	.short	(.L_154 - .L_153)
	.align		4
.L_153:
        /*0358*/ 	.word	index@(_ZN7cutlass13device_kernelIN5flash19enable_sm80_to_sm89INS1_16FlashAttnFwdSm80INS1_25CollectiveMainloopFwdSm80ILi8ELi1ELb0EN4cute5tupleIJNS5_1CILi128EEENS7_ILi64EEENS7_ILi192EEEEEELi192ENS_10bfloat16_tEfNS_4arch4Sm80ELb0ELb1ELb1ELb1ELb0ELb1ELb1ELb0EEENS1_21CollectiveEpilogueFwdINS6_IJS8_SA_S9_EEENS6_IJNS7_ILi1EEESI_SI_EEESC_SE_Li256ELb1ELb1ELb0ELb0EEENS1_19SingleTileSchedulerILb1ELb0ELb1ELi128EEEEEEEEEvNT_6ParamsE)
        /*035c*/ 	.word	0x000000fa


	//----- nvinfo : EIATTR_FRAME_SIZE
	.align		4
.L_154:
        /*0360*/ 	.byte	0x04, 0x11
        /*0362*/ 	.short	(.L_156 - .L_155)
	.align		4
.L_155:
        /*0364*/ 	.word	index@(_ZN7cutlass13device_kernelIN5flash19enable_sm80_to_sm89INS1_16FlashAttnFwdSm80INS1_25CollectiveMainloopFwdSm80ILi8ELi1ELb0EN4cute5tupleIJNS5_1CILi128EEENS7_ILi64EEENS7_ILi192EEEEEELi192ENS_10bfloat16_tEfNS_4arch4Sm80ELb0ELb1ELb1ELb1ELb0ELb1ELb1ELb0EEENS1_21CollectiveEpilogueFwdINS6_IJS8_SA_S9_EEENS6_IJNS7_ILi1EEESI_SI_EEESC_SE_Li256ELb1ELb1ELb0ELb0EEENS1_19SingleTileSchedulerILb1ELb0ELb1ELi128EEEEEEEEEvNT_6ParamsE)
        /*0368*/ 	.word	0x00000000


	//----- nvinfo : EIATTR_REGCOUNT
	.align		4
.L_156:
        /*036c*/ 	.byte	0x04, 0x2f
        /*036e*/ 	.short	(.L_158 - .L_157)
	.align		4
.L_157:
        /*0370*/ 	.word	index@(_ZN7cutlass13device_kernelIN5flash19enable_sm80_to_sm89INS1_16FlashAttnFwdSm80INS1_25CollectiveMainloopFwdSm80ILi8ELi1ELb0EN4cute5tupleIJNS5_1CILi128EEENS7_ILi64EEENS7_ILi192EEEEEELi192ENS_10bfloat16_tEfNS_4arch4Sm80ELb0ELb1ELb1ELb1ELb0ELb0ELb1ELb0EEENS1_21CollectiveEpilogueFwdINS6_IJS8_SA_S9_EEENS6_IJNS7_ILi1EEESI_SI_EEESC_SE_Li256ELb1ELb1ELb0ELb0EEENS1_19SingleTileSchedulerILb1ELb0ELb1ELi128EEEEEEEEEvNT_6ParamsE)
        /*0374*/ 	.word	0x000000ff


	//----- nvinfo : EIATTR_FRAME_SIZE
	.align		4
.L_158:
        /*0378*/ 	.byte	0x04, 0x11
        /*037a*/ 	.short	(.L_160 - .L_159)
	.align		4
.L_159:
        /*037c*/ 	.word	index@(_ZN7cutlass13device_kernelIN5flash19enable_sm80_to_sm89INS1_16FlashAttnFwdSm80INS1_25CollectiveMainloopFwdSm80ILi8ELi1ELb0EN4cute5tupleIJNS5_1CILi128EEENS7_ILi64EEENS7_ILi192EEEEEELi192ENS_10bfloat16_tEfNS_4arch4Sm80ELb0ELb1ELb1ELb1ELb0ELb0ELb1ELb0EEENS1_21CollectiveEpilogueFwdINS6_IJS8_SA_S9_EEENS6_IJNS7_ILi1EEESI_SI_EEESC_SE_Li256ELb1ELb1ELb0ELb0EEENS1_19SingleTileSchedulerILb1ELb0ELb1ELi128EEEEEEEEEvNT_6ParamsE)
        /*0380*/ 	.word	0x00000000


	//----- nvinfo : EIATTR_REGCOUNT
	.align		4
.L_160:
        /*0384*/ 	.byte	0x04, 0x2f
        /*0386*/ 	.short	(.L_162 - .L_161)
	.align		4
.L_161:
        /*0388*/ 	.word	index@(_ZN7cutlass13device_kernelIN5flash19enable_sm80_to_sm89INS1_16FlashAttnFwdSm80INS1_25CollectiveMainloopFwdSm80ILi8ELi1ELb0EN4cute5tupleIJNS5_1CILi128EEENS7_ILi64EEENS7_ILi192EEEEEELi192ENS_10bfloat16_tEfNS_4arch4Sm80ELb0ELb1ELb1ELb0ELb0ELb0ELb1ELb0EEENS1_21CollectiveEpilogueFwdINS6_IJS8_SA_S9_EEENS6_IJNS7_ILi1EEESI_SI_EEESC_SE_Li256ELb0ELb1ELb0ELb0EEENS1_19SingleTileSchedulerILb0ELb0ELb1ELi128EEEEEEEEEvNT_6ParamsE)
        /*038c*/ 	.word	0x000000ff


	//----- nvinfo : EIATTR_FRAME_SIZE
	.align		4
.L_162:
        /*0390*/ 	.byte	0x04, 0x11
        /*0392*/ 	.short	(.L_164 - .L_163)
	.align		4
.L_163:
        /*0394*/ 	.word	index@(_ZN7cutlass13device_kernelIN5flash19enable_sm80_to_sm89INS1_16FlashAttnFwdSm80INS1_25CollectiveMainloopFwdSm80ILi8ELi1ELb0EN4cute5tupleIJNS5_1CILi128EEENS7_ILi64EEENS7_ILi192EEEEEELi192ENS_10bfloat16_tEfNS_4arch4Sm80ELb0ELb1ELb1ELb0ELb0ELb0ELb1ELb0EEENS1_21CollectiveEpilogueFwdINS6_IJS8_SA_S9_EEENS6_IJNS7_ILi1EEESI_SI_EEESC_SE_Li256ELb0ELb1ELb0ELb0EEENS1_19SingleTileSchedulerILb0ELb0ELb1ELi128EEEEEEEEEvNT_6ParamsE)
        /*0398*/ 	.word	0x00000000


	//----- nvinfo : EIATTR_REGCOUNT
	.align		4
.L_164:
        /*039c*/ 	.byte	0x04, 0x2f
        /*039e*/ 	.short	(.L_166 - .L_165)
	.align		4
.L_165:
        /*03a0*/ 	.word	index@(_ZN7cutlass13device_kernelIN5flash19enable_sm80_to_sm89INS1_16FlashAttnFwdSm80INS1_25CollectiveMainloopFwdSm80ILi8ELi1ELb0EN4cute5tupleIJNS5_1CILi128EEENS7_ILi64EEENS7_ILi192EEEEEELi192ENS_10bfloat16_tEfNS_4arch4Sm80ELb0ELb0ELb1ELb1ELb0ELb1ELb1ELb0EEENS1_21CollectiveEpilogueFwdINS6_IJS8_SA_S9_EEENS6_IJNS7_ILi1EEESI_SI_EEESC_SE_Li256ELb1ELb1ELb0ELb0EEENS1_19SingleTileSchedulerILb1ELb0ELb1ELi128EEEEEEEEEvNT_6ParamsE)
        /*03a4*/ 	.word	0x000000fa


	//----- nvinfo : EIATTR_FRAME_SIZE
	.align		4
.L_166:
        /*03a8*/ 	.byte	0x04, 0x11
        /*03aa*/ 	.short	(.L_168 - .L_167)
	.align		4
.L_167:
        /*03ac*/ 	.word	index@(_ZN7cutlass13device_kernelIN5flash19enable_sm80_to_sm89INS1_16FlashAttnFwdSm80INS1_25CollectiveMainloopFwdSm80ILi8ELi1ELb0EN4cute5tupleIJNS5_1CILi128EEENS7_ILi64EEENS7_ILi192EEEEEELi192ENS_10bfloat16_tEfNS_4arch4Sm80ELb0ELb0ELb1ELb1ELb0ELb1ELb1ELb0EEENS1_21CollectiveEpilogueFwdINS6_IJS8_SA_S9_EEENS6_IJNS7_ILi1EEESI_SI_EEESC_SE_Li256ELb1ELb1ELb0ELb0EEENS1_19SingleTileSchedulerILb1ELb0ELb1ELi128EEEEEEEEEvNT_6ParamsE)
        /*03b0*/ 	.word	0x00000000


	//----- nvinfo : EIATTR_REGCOUNT
	.align		4
.L_168:
        /*03b4*/ 	.byte	0x04, 0x2f
        /*03b6*/ 	.short	(.L_170 - .L_169)
	.align		4
.L_169:
        /*03b8*/ 	.word	index@(_ZN7cutlass13device_kernelIN5flash19enable_sm80_to_sm89INS1_16FlashAttnFwdSm80INS1_25CollectiveMainloopFwdSm80ILi8ELi1ELb1EN4cute5tupleIJNS5_1CILi128EEENS7_ILi96EEENS7_ILi192EEEEEELi192ENS_10bfloat16_tEfNS_4arch4Sm80ELb0ELb0ELb1ELb1ELb0ELb0ELb1ELb0EEENS1_21CollectiveEpilogueFwdINS6_IJS8_SA_S9_EEENS6_IJNS7_ILi1EEESI_SI_EEESC_SE_Li256ELb1ELb1ELb0ELb0EEENS1_19SingleTileSchedulerILb1ELb0ELb1ELi128EEEEEEEEEvNT_6ParamsE)
        /*03bc*/ 	.word	0x000000ff


	//----- nvinfo : EIATTR_FRAME_SIZE
	.align		4
.L_170:
        /*03c0*/ 	.byte	0x04, 0x11
        /*03c2*/ 	.short	(.L_172 - .L_171)
	.align		4
.L_171:
        /*03c4*/ 	.word	index@(_ZN7cutlass13device_kernelIN5flash19enable_sm80_to_sm89INS1_16FlashAttnFwdSm80INS1_25CollectiveMainloopFwdSm80ILi8ELi1ELb1EN4cute5tupleIJNS5_1CILi128EEENS7_ILi96EEENS7_ILi192EEEEEELi192ENS_10bfloat16_tEfNS_4arch4Sm80ELb0ELb0ELb1ELb1ELb0ELb0ELb1ELb0EEENS1_21CollectiveEpilogueFwdINS6_IJS8_SA_S9_EEENS6_IJNS7_ILi1EEESI_SI_EEESC_SE_Li256ELb1ELb1ELb0ELb0EEENS1_19SingleTileSchedulerILb1ELb0ELb1ELi128EEEEEEEEEvNT_6ParamsE)
        /*03c8*/ 	.word	0x00000068


	//----- nvinfo : EIATTR_REGCOUNT
	.align		4
.L_172:
        /*03cc*/ 	.byte	0x04, 0x2f
        /*03ce*/ 	.short	(.L_174 - .L_173)
	.align		4
.L_173:
        /*03d0*/ 	.word	index@(_ZN7cutlass13device_kernelIN5flash19enable_sm80_to_sm89INS1_16FlashAttnFwdSm80INS1_25CollectiveMainloopFwdSm80ILi8ELi1ELb1EN4cute5tupleIJNS5_1CILi128EEENS7_ILi96EEENS7_ILi192EEEEEELi192ENS_10bfloat16_tEfNS_4arch4Sm80ELb0ELb0ELb1ELb0ELb0ELb0ELb1ELb0EEENS1_21CollectiveEpilogueFwdINS6_IJS8_SA_S9_EEENS6_IJNS7_ILi1EEESI_SI_EEESC_SE_Li256ELb0ELb1ELb0ELb0EEENS1_19SingleTileSchedulerILb0ELb0ELb1ELi128EEEEEEEEEvNT_6ParamsE)
        /*03d4*/ 	.word	0x000000ff


	//----- nvinfo : EIATTR_FRAME_SIZE
	.align		4
.L_174:
        /*03d8*/ 	.byte	0x04, 0x11
        /*03da*/ 	.short	(.L_176 - .L_175)
	.align		4
.L_175:
        /*03dc*/ 	.word	index@(_ZN7cutlass13device_kernelIN5flash19enable_sm80_to_sm89INS1_16FlashAttnFwdSm80INS1_25CollectiveMainloopFwdSm80ILi8ELi1ELb1EN4cute5tupleIJNS5_1CILi128EEENS7_ILi96EEENS7_ILi192EEEEEELi192ENS_10bfloat16_tEfNS_4arch4Sm80ELb0ELb0ELb1ELb0ELb0ELb0ELb1ELb0EEENS1_21CollectiveEpilogueFwdINS6_IJS8_SA_S9_EEENS6_IJNS7_ILi1EEESI_SI_EEESC_SE_Li256ELb0ELb1ELb0ELb0EEENS1_19SingleTileSchedulerILb0ELb0ELb1ELi128EEEEEEEEEvNT_6ParamsE)
        /*03e0*/ 	.word	0x00000088


	//----- nvinfo : EIATTR_MIN_STACK_SIZE
	.align		4
.L_176:
        /*03e4*/ 	.byte	0x04, 0x12
        /*03e6*/ 	.short	(.L_178 - .L_177)
	.align		4
.L_177:
        /*03e8*/ 	.word	index@(_ZN7cutlass13device_kernelIN5flash19enable_sm80_to_sm89INS1_16FlashAttnFwdSm80INS1_25CollectiveMainloopFwdSm80ILi8ELi1ELb1EN4cute5tupleIJNS5_1CILi128EEENS7_ILi96EEENS7_ILi192EEEEEELi192ENS_10bfloat16_tEfNS_4arch4Sm80ELb0ELb0ELb1ELb0ELb0ELb0ELb1ELb0EEENS1_21CollectiveEpilogueFwdINS6_IJS8_SA_S9_EEENS6_IJNS7_ILi1EEESI_SI_EEESC_SE_Li256ELb0ELb1ELb0ELb0EEENS1_19SingleTileSchedulerILb0ELb0ELb1ELi128EEEEEEEEEvNT_6ParamsE)
        /*03ec*/ 	.word	0x00000088


	//----- nvinfo : EIATTR_MIN_STACK_SIZE
	.align		4
.L_178:
        /*03f0*/ 	.byte	0x04, 0x12
        /*03f2*/ 	.short	(.L_180 - .L_179)
	.align		4
.L_179:
        /*03f4*/ 	.word	index@(_ZN7cutlass13device_kernelIN5flash19enable_sm80_to_sm89INS1_16FlashAttnFwdSm80INS1_25CollectiveMainloopFwdSm80ILi8ELi1ELb1EN4cute5tupleIJNS5_1CILi128EEENS7_ILi96EEENS7_ILi192EEEEEELi192ENS_10bfloat16_tEfNS_4arch4Sm80ELb0ELb0ELb1ELb1ELb0ELb0ELb1ELb0EEENS1_21CollectiveEpilogueFwdINS6_IJS8_SA_S9_EEENS6_IJNS7_ILi1EEESI_SI_EEESC_SE_Li256ELb1ELb1ELb0ELb0EEENS1_19SingleTileSchedulerILb1ELb0ELb1ELi128EEEEEEEEEvNT_6ParamsE)
        /*03f8*/ 	.word	0x00000068


	//----- nvinfo : EIATTR_MIN_STACK_SIZE
	.align		4
.L_180:
        /*03fc*/ 	.byte	0x04, 0x12
        /*03fe*/ 	.short	(.L_182 - .L_181)
	.align		4
.L_181:
        /*0400*/ 	.word	index@(_ZN7cutlass13device_kernelIN5flash19enable_sm80_to_sm89INS1_16FlashAttnFwdSm80INS1_25CollectiveMainloopFwdSm80ILi8ELi1ELb0EN4cute5tupleIJNS5_1CILi128EEENS7_ILi64EEENS7_ILi192EEEEEELi192ENS_10bfloat16_tEfNS_4arch4Sm80ELb0ELb0ELb1ELb1ELb0ELb1ELb1ELb0EEENS1_21CollectiveEpilogueFwdINS6_IJS8_SA_S9_EEENS6_IJNS7_ILi1EEESI_SI_EEESC_SE_Li256ELb1ELb1ELb0ELb0EEENS1_19SingleTileSchedulerILb1ELb0ELb1ELi128EEEEEEEEEvNT_6ParamsE)
        /*0404*/ 	.word	0x00000000


	//----- nvinfo : EIATTR_MIN_STACK_SIZE
	.align		4
.L_182:
        /*0408*/ 	.byte	0x04, 0x12
        /*040a*/ 	.short	(.L_184 - .L_183)
	.align		4
.L_183:
        /*040c*/ 	.word	index@(_ZN7cutlass13device_kernelIN5flash19enable_sm80_to_sm89INS1_16FlashAttnFwdSm80INS1_25CollectiveMainloopFwdSm80ILi8ELi1ELb0EN4cute5tupleIJNS5_1CILi128EEENS7_ILi64EEENS7_ILi192EEEEEELi192ENS_10bfloat16_tEfNS_4arch4Sm80ELb0ELb1ELb1ELb0ELb0ELb0ELb1ELb0EEENS1_21CollectiveEpilogueFwdINS6_IJS8_SA_S9_EEENS6_IJNS7_ILi1EEESI_SI_EEESC_SE_Li256ELb0ELb1ELb0ELb0EEENS1_19SingleTileSchedulerILb0ELb0ELb1ELi128EEEEEEEEEvNT_6ParamsE)
        /*0410*/ 	.word	0x00000000


	//----- nvinfo : EIATTR_MIN_STACK_SIZE
	.align		4
.L_184:
        /*0414*/ 	.byte	0x04, 0x12
        /*0416*/ 	.short	(.L_186 - .L_185)
	.align		4
.L_185:
        /*0418*/ 	.word	index@(_ZN7cutlass13device_kernelIN5flash19enable_sm80_to_sm89INS1_16FlashAttnFwdSm80INS1_25CollectiveMainloopFwdSm80ILi8ELi1ELb0EN4cute5tupleIJNS5_1CILi128EEENS7_ILi64EEENS7_ILi192EEEEEELi192ENS_10bfloat16_tEfNS_4arch4Sm80ELb0ELb1ELb1ELb1ELb0ELb0ELb1ELb0EEENS1_21CollectiveEpilogueFwdINS6_IJS8_SA_S9_EEENS6_IJNS7_ILi1EEESI_SI_EEESC_SE_Li256ELb1ELb1ELb0ELb0EEENS1_19SingleTileSchedulerILb1ELb0ELb1ELi128EEEEEEEEEvNT_6ParamsE)
        /*041c*/ 	.word	0x00000000


	//----- nvinfo : EIATTR_MIN_STACK_SIZE
	.align		4
.L_186:
        /*0420*/ 	.byte	0x04, 0x12
        /*0422*/ 	.short	(.L_188 - .L_187)
	.align		4
.L_187:
        /*0424*/ 	.word	index@(_ZN7cutlass13device_kernelIN5flash19enable_sm80_to_sm89INS1_16FlashAttnFwdSm80INS1_25CollectiveMainloopFwdSm80ILi8ELi1ELb0EN4cute5tupleIJNS5_1CILi128EEENS7_ILi64EEENS7_ILi192EEEEEELi192ENS_10bfloat16_tEfNS_4arch4Sm80ELb0ELb1ELb1ELb1ELb0ELb1ELb1ELb0EEENS1_21CollectiveEpilogueFwdINS6_IJS8_SA_S9_EEENS6_IJNS7_ILi1EEESI_SI_EEESC_SE_Li256ELb1ELb1ELb0ELb0EEENS1_19SingleTileSchedulerILb1ELb0ELb1ELi128EEEEEEEEEvNT_6ParamsE)
        /*0428*/ 	.word	0x00000000


	//----- nvinfo : EIATTR_MIN_STACK_SIZE
	.align		4
.L_188:
        /*042c*/ 	.byte	0x04, 0x12
        /*042e*/ 	.short	(.L_190 - .L_189)
	.align		4
.L_189:
        /*0430*/ 	.word	index@(_ZN7cutlass13device_kernelIN5flash19enable_sm80_to_sm89INS1_16FlashAttnFwdSm80INS1_25CollectiveMainloopFwdSm80ILi8ELi1ELb1EN4cute5tupleIJNS5_1CILi128EEENS7_ILi96EEENS7_ILi192EEEEEELi192ENS_10bfloat16_tEfNS_4arch4Sm80ELb1ELb0ELb1ELb0ELb0ELb0ELb1ELb0EEENS1_21CollectiveEpilogueFwdINS6_IJS8_SA_S9_EEENS6_IJNS7_ILi1EEESI_SI_EEESC_SE_Li256ELb0ELb1ELb0ELb0EEENS1_30DynamicPersistentTileSchedulerILi256ELi256ELb0ELb1ELb0EEEEEEEEEvNT_6ParamsE)
        /*0434*/ 	.word	0x000000d0


	//----- nvinfo : EIATTR_MIN_STACK_SIZE
	.align		4
.L_190:
        /*0438*/ 	.byte	0x04, 0x12
        /*043a*/ 	.short	(.L_192 - .L_191)
	.align		4
.L_191:
        /*043c*/ 	.word	index@(_ZN7cutlass13device_kernelIN5flash19enable_sm80_to_sm89INS1_16FlashAttnFwdSm80INS1_25CollectiveMainloopFwdSm80ILi8ELi1ELb1EN4cute5tupleIJNS5_1CILi128EEENS7_ILi96EEENS7_ILi192EEEEEELi192ENS_10bfloat16_tEfNS_4arch4Sm80ELb1ELb0ELb1ELb1ELb0ELb0ELb1ELb0EEENS1_21CollectiveEpilogueFwdINS6_IJS8_SA_S9_EEENS6_IJNS7_ILi1EEESI_SI_EEESC_SE_Li256ELb1ELb1ELb0ELb0EEENS1_19SingleTileSchedulerILb1ELb0ELb1ELi128EEEEEEEEEvNT_6ParamsE)
        /*0440*/ 	.word	0x00000058


	//----- nvinfo : EIATTR_MIN_STACK_SIZE
	.align		4
.L_192:
        /*0444*/ 	.byte	0x04, 0x12
        /*0446*/ 	.short	(.L_194 - .L_193)
	.align		4
.L_193:
        /*0448*/ 	.word	index@(_ZN7cutlass13device_kernelIN5flash19enable_sm80_to_sm89INS1_16FlashAttnFwdSm80INS1_25CollectiveMainloopFwdSm80ILi8ELi1ELb0EN4cute5tupleIJNS5_1CILi128EEENS7_ILi64EEENS7_ILi192EEEEEELi192ENS_10bfloat16_tEfNS_4arch4Sm80ELb1ELb0ELb1ELb1ELb0ELb1ELb1ELb0EEENS1_21CollectiveEpilogueFwdINS6_IJS8_SA_S9_EEENS6_IJNS7_ILi1EEESI_SI_EEESC_SE_Li256ELb1ELb1ELb0ELb0EEENS1_19SingleTileSchedulerILb1ELb0ELb1ELi128EEEEEEEEEvNT_6ParamsE)
        /*044c*/ 	.word	0x00000000


	//----- nvinfo : EIATTR_MIN_STACK_SIZE
	.align		4
.L_194:
        /*0450*/ 	.byte	0x04, 0x12
        /*0452*/ 	.short	(.L_196 - .L_195)
	.align		4
.L_195:
        /*0454*/ 	.word	index@(_ZN7cutlass13device_kernelIN5flash19enable_sm80_to_sm89INS1_16FlashAttnFwdSm80INS1_25CollectiveMainloopFwdSm80ILi8ELi2ELb1EN4cute5tupleIJNS5_1CILi128EEENS7_ILi96EEENS7_ILi192EEEEEELi192ENS_10bfloat16_tEfNS_4arch4Sm80ELb0ELb0ELb1ELb0ELb0ELb0ELb1ELb0EEENS1_21CollectiveEpilogueFwdINS6_IJS8_SA_S9_EEENS6_IJNS7_ILi1EEESI_SI_EEESC_SE_Li256ELb0ELb1ELb0ELb0EEENS1_19SingleTileSchedulerILb0ELb0ELb1ELi128EEEEEEEEEvNT_6ParamsE)
        /*0458*/ 	.word	0x00000050


	//----- nvinfo : EIATTR_MIN_STACK_SIZE
	.align		4
.L_196:
        /*045c*/ 	.byte	0x04, 0x12
        /*045e*/ 	.short	(.L_198 - .L_197)
	.align		4
.L_197:
        /*0460*/ 	.word	index@(_ZN7cutlass13device_kernelIN5flash19enable_sm80_to_sm89INS1_16FlashAttnFwdSm80INS1_25CollectiveMainloopFwdSm80ILi8ELi2ELb1EN4cute5tupleIJNS5_1CILi128EEENS7_ILi96EEENS7_ILi192EEEEEELi192ENS_10bfloat16_tEfNS_4arch4Sm80ELb0ELb0ELb1ELb1ELb0ELb0ELb1ELb0EEENS1_21CollectiveEpilogueFwdINS6_IJS8_SA_S9_EEENS6_IJNS7_ILi1EEESI_SI_EEESC_SE_Li256ELb1ELb1ELb0ELb0EEENS1_19SingleTileSchedulerILb1ELb0ELb1ELi128EEEEEEEEEvNT_6ParamsE)
        /*0464*/ 	.word	0x00000038


	//----- nvinfo : EIATTR_MIN_STACK_SIZE
	.align		4
.L_198:
        /*0468*/ 	.byte	0x04, 0x12
        /*046a*/ 	.short	(.L_200 - .L_199)
	.align		4
.L_199:
        /*046c*/ 	.word	index@(_ZN7cutlass13device_kernelIN5flash19enable_sm80_to_sm89INS1_16FlashAttnFwdSm80INS1_25CollectiveMainloopFwdSm80ILi8ELi2ELb0EN4cute5tupleIJNS5_1CILi128EEENS7_ILi64EEENS7_ILi192EEEEEELi192ENS_10bfloat16_tEfNS_4arch4Sm80ELb0ELb0ELb1ELb1ELb0ELb1ELb1ELb0EEENS1_21CollectiveEpilogueFwdINS6_IJS8_SA_S9_EEENS6_IJNS7_ILi1EEESI_SI_EEESC_SE_Li256ELb1ELb1ELb0ELb0EEENS1_19SingleTileSchedulerILb1ELb0ELb1ELi128EEEEEEEEEvNT_6ParamsE)
        /*0470*/ 	.word	0x00000000


	//----- nvinfo : EIATTR_MIN_STACK_SIZE
	.align		4
.L_200:
        /*0474*/ 	.byte	0x04, 0x12
        /*0476*/ 	.short	(.L_202 - .L_201)
	.align		4
.L_201:
        /*0478*/ 	.word	index@(_ZN7cutlass13device_kernelIN5flash19enable_sm80_to_sm89INS1_16FlashAttnFwdSm80INS1_25CollectiveMainloopFwdSm80ILi8ELi2ELb0EN4cute5tupleIJNS5_1CILi128EEENS7_ILi64EEENS7_ILi192EEEEEELi192ENS_10bfloat16_tEfNS_4arch4Sm80ELb0ELb1ELb1ELb0ELb0ELb0ELb1ELb0EEENS1_21CollectiveEpilogueFwdINS6_IJS8_SA_S9_EEENS6_IJNS7_ILi1EEESI_SI_EEESC_SE_Li256ELb0ELb1ELb0ELb0EEENS1_19SingleTileSchedulerILb0ELb0ELb1ELi128EEEEEEEEEvNT_6ParamsE)
        /*047c*/ 	.word	0x00000000


	//----- nvinfo : EIATTR_MIN_STACK_SIZE
	.align		4
.L_202:
        /*0480*/ 	.byte	0x04, 0x12
        /*0482*/ 	.short	(.L_204 - .L_203)
	.align		4
.L_203:
        /*0484*/ 	.word	index@(_ZN7cutlass13device_kernelIN5flash19enable_sm80_to_sm89INS1_16FlashAttnFwdSm80INS1_25CollectiveMainloopFwdSm80ILi8ELi2ELb0EN4cute5tupleIJNS5_1CILi128EEENS7_ILi64EEENS7_ILi192EEEEEELi192ENS_10bfloat16_tEfNS_4arch4Sm80ELb0ELb1ELb1ELb1ELb0ELb0ELb1ELb0EEENS1_21CollectiveEpilogueFwdINS6_IJS8_SA_S9_EEENS6_IJNS7_ILi1EEESI_SI_EEESC_SE_Li256ELb1ELb1ELb0ELb0EEENS1_19SingleTileSchedulerILb1ELb0ELb1ELi128EEEEEEEEEvNT_6ParamsE)
        /*0488*/ 	.word	0x00000000


	//----- nvinfo : EIATTR_MIN_STACK_SIZE
	.align		4
.L_204:
        /*048c*/ 	.byte	0x04, 0x12
        /*048e*/ 	.short	(.L_206 - .L_205)
	.align		4
.L_205:
        /*0490*/ 	.word	index@(_ZN7cutlass13device_kernelIN5flash19enable_sm80_to_sm89INS1_16FlashAttnFwdSm80INS1_25CollectiveMainloopFwdSm80ILi8ELi2ELb0EN4cute5tupleIJNS5_1CILi128EEENS7_ILi64EEENS7_ILi192EEEEEELi192ENS_10bfloat16_tEfNS_4arch4Sm80ELb0ELb1ELb1ELb1ELb0ELb1ELb1ELb0EEENS1_21CollectiveEpilogueFwdINS6_IJS8_SA_S9_EEENS6_IJNS7_ILi1EEESI_SI_EEESC_SE_Li256ELb1ELb1ELb0ELb0EEENS1_19SingleTileSchedulerILb1ELb0ELb1ELi128EEEEEEEEEvNT_6ParamsE)
        /*0494*/ 	.word	0x00000070


	//----- nvinfo : EIATTR_MIN_STACK_SIZE
	.align		4
.L_206:
        /*0498*/ 	.byte	0x04, 0x12
        /*049a*/ 	.short	(.L_208 - .L_207)
	.align		4
.L_207:
        /*049c*/ 	.word	index@(_ZN7cutlass13device_kernelIN5flash19enable_sm80_to_sm89INS1_16FlashAttnFwdSm80INS1_25CollectiveMainloopFwdSm80ILi8ELi2ELb1EN4cute5tupleIJNS5_1CILi128EEENS7_ILi96EEENS7_ILi192EEEEEELi192ENS_10bfloat16_tEfNS_4arch4Sm80ELb1ELb0ELb1ELb0ELb0ELb0ELb1ELb0EEENS1_21CollectiveEpilogueFwdINS6_IJS8_SA_S9_EEENS6_IJNS7_ILi1EEESI_SI_EEESC_SE_Li256ELb0ELb1ELb0ELb0EEENS1_30DynamicPersistentTileSchedulerILi256ELi256ELb0ELb1ELb0EEEEEEEEEvNT_6ParamsE)
        /*04a0*/ 	.word	0x000000a8


	//----- nvinfo : EIATTR_MIN_STACK_SIZE
	.align		4
.L_208:
        /*04a4*/ 	.byte	0x04, 0x12
        /*04a6*/ 	.short	(.L_210 - .L_209)
	.align		4
.L_209:
        /*04a8*/ 	.word	index@(_ZN7cutlass13device_kernelIN5flash19enable_sm80_to_sm89INS1_16FlashAttnFwdSm80INS1_25CollectiveMainloopFwdSm80ILi8ELi2ELb1EN4cute5tupleIJNS5_1CILi128EEENS7_ILi96EEENS7_ILi192EEEEEELi192ENS_10bfloat16_tEfNS_4arch4Sm80ELb1ELb0ELb1ELb1ELb0ELb0ELb1ELb0EEENS1_21CollectiveEpilogueFwdINS6_IJS8_SA_S9_EEENS6_IJNS7_ILi1EEESI_SI_EEESC_SE_Li256ELb1ELb1ELb0ELb0EEENS1_19SingleTileSchedulerILb1ELb0ELb1ELi128EEEEEEEEEvNT_6ParamsE)
        /*04ac*/ 	.word	0x00000048


	//----- nvinfo : EIATTR_MIN_STACK_SIZE
	.align		4
.L_210:
        /*04b0*/ 	.byte	0x04, 0x12
        /*04b2*/ 	.short	(.L_212 - .L_211)
	.align		4
.L_211:
        /*04b4*/ 	.word	index@(_ZN7cutlass13device_kernelIN5flash19enable_sm80_to_sm89INS1_16FlashAttnFwdSm80INS1_25CollectiveMainloopFwdSm80ILi8ELi2ELb0EN4cute5tupleIJNS5_1CILi128EEENS7_ILi64EEENS7_ILi192EEEEEELi192ENS_10bfloat16_tEfNS_4arch4Sm80ELb1ELb0ELb1ELb1ELb0ELb1ELb1ELb0EEENS1_21CollectiveEpilogueFwdINS6_IJS8_SA_S9_EEENS6_IJNS7_ILi1EEESI_SI_EEESC_SE_Li256ELb1ELb1ELb0ELb0EEENS1_19SingleTileSchedulerILb1ELb0ELb1ELi128EEEEEEEEEvNT_6ParamsE)
        /*04b8*/ 	.word	0x00000000


	//----- nvinfo : EIATTR_MIN_STACK_SIZE
	.align		4
.L_212:
        /*04bc*/ 	.byte	0x04, 0x12
        /*04be*/ 	.short	(.L_214 - .L_213)
	.align		4
.L_213:
        /*04c0*/ 	.word	index@(_ZN7cutlass13device_kernelIN5flash19enable_sm80_to_sm89INS1_16FlashAttnFwdSm80INS1_25CollectiveMainloopFwdSm80ILi8ELi1ELb1EN4cute5tupleIJNS5_1CILi128EEENS7_ILi96EEENS7_ILi192EEEEEELi192ENS_10bfloat16_tEfNS_4arch4Sm80ELb0ELb0ELb0ELb0ELb0ELb0ELb1ELb0EEENS1_21CollectiveEpilogueFwdINS6_IJS8_SA_S9_EEENS6_IJNS7_ILi1EEESI_SI_EEESC_SE_Li256ELb0ELb1ELb0ELb0EEENS1_19SingleTileSchedulerILb0ELb0ELb1ELi128EEEEEEEEEvNT_6ParamsE)
        /*04c4*/ 	.word	0x00000090


	//----- nvinfo : EIATTR_MIN_STACK_SIZE
	.align		4
.L_214:
        /*04c8*/ 	.byte	0x04, 0x12
        /*04ca*/ 	.short	(.L_216 - .L_215)
	.align		4
.L_215:
        /*04cc*/ 	.word	index@(_ZN7cutlass13device_kernelIN5flash19enable_sm80_to_sm89INS1_16FlashAttnFwdSm80INS1_25CollectiveMainloopFwdSm80ILi8ELi1ELb1EN4cute5tupleIJNS5_1CILi128EEENS7_ILi96EEENS7_ILi192EEEEEELi192ENS_10bfloat16_tEfNS_4arch4Sm80ELb0ELb0ELb0ELb1ELb0ELb0ELb1ELb0EEENS1_21CollectiveEpilogueFwdINS6_IJS8_SA_S9_EEENS6_IJNS7_ILi1EEESI_SI_EEESC_SE_Li256ELb1ELb1ELb0ELb0EEENS1_19SingleTileSchedulerILb1ELb0ELb1ELi128EEEEEEEEEvNT_6ParamsE)
        /*04d0*/ 	.word	0x00000070


	//----- nvinfo : EIATTR_MIN_STACK_SIZE
	.align		4
.L_216:
        /*04d4*/ 	.byte	0x04, 0x12
        /*04d6*/ 	.short	(.L_218 - .L_217)
	.align		4
.L_217:
        /*04d8*/ 	.word	index@(_ZN7cutlass13device_kernelIN5flash19enable_sm80_to_sm89INS1_16FlashAttnFwdSm80INS1_25CollectiveMainloopFwdSm80ILi8ELi1ELb0EN4cute5tupleIJNS5_1CILi128EEENS7_ILi64EEENS7_ILi192EEEEEELi192ENS_10bfloat16_tEfNS_4arch4Sm80ELb0ELb0ELb0ELb1ELb0ELb1ELb1ELb0EEENS1_21CollectiveEpilogueFwdINS6_IJS8_SA_S9_EEENS6_IJNS7_ILi1EEESI_SI_EEESC_SE_Li256ELb1ELb1ELb0ELb0EEENS1_19SingleTileSchedulerILb1ELb0ELb1ELi128EEEEEEEEEvNT_6ParamsE)
        /*04dc*/ 	.word	0x00000000


	//----- nvinfo : EIATTR_MIN_STACK_SIZE
	.align		4
.L_218:
        /*04e0*/ 	.byte	0x04, 0x12
        /*04e2*/ 	.short	(.L_220 - .L_219)
	.align		4
.L_219:
        /*04e4*/ 	.word	index@(_ZN7cutlass13device_kernelIN5flash19enable_sm80_to_sm89INS1_16FlashAttnFwdSm80INS1_25CollectiveMainloopFwdSm80ILi8ELi1ELb0EN4cute5tupleIJNS5_1CILi128EEENS7_ILi64EEENS7_ILi192EEEEEELi192ENS_10bfloat16_tEfNS_4arch4Sm80ELb0ELb1ELb0ELb0ELb0ELb0ELb1ELb0EEENS1_21CollectiveEpilogueFwdINS6_IJS8_SA_S9_EEENS6_IJNS7_ILi1EEESI_SI_EEESC_SE_Li256ELb0ELb1ELb0ELb0EEENS1_19SingleTileSchedulerILb0ELb0ELb1ELi128EEEEEEEEEvNT_6ParamsE)
        /*04e8*/ 	.word	0x00000000


	//----- nvinfo : EIATTR_MIN_STACK_SIZE
	.align		4
.L_220:
        /*04ec*/ 	.byte	0x04, 0x12
        /*04ee*/ 	.short	(.L_222 - .L_221)
	.align		4
.L_221:
        /*04f0*/ 	.word	index@(_ZN7cutlass13device_kernelIN5flash19enable_sm80_to_sm89INS1_16FlashAttnFwdSm80INS1_25CollectiveMainloopFwdSm80ILi8ELi1ELb0EN4cute5tupleIJNS5_1CILi128EEENS7_ILi64EEENS7_ILi192EEEEEELi192ENS_10bfloat16_tEfNS_4arch4Sm80ELb0ELb1ELb0ELb1ELb0ELb0ELb1ELb0EEENS1_21CollectiveEpilogueFwdINS6_IJS8_SA_S9_EEENS6_IJNS7_ILi1EEESI_SI_EEESC_SE_Li256ELb1ELb1ELb0ELb0EEENS1_19SingleTileSchedulerILb1ELb0ELb1ELi128EEEEEEEEEvNT_6ParamsE)
        /*04f4*/ 	.word	0x00000000


	//----- nvinfo : EIATTR_MIN_STACK_SIZE
	.align		4
.L_222:
        /*04f8*/ 	.byte	0x04, 0x12
        /*04fa*/ 	.short	(.L_224 - .L_223)
	.align		4
.L_223:
        /*04fc*/ 	.word	index@(_ZN7cutlass13device_kernelIN5flash19enable_sm80_to_sm89INS1_16FlashAttnFwdSm80INS1_25CollectiveMainloopFwdSm80ILi8ELi1ELb0EN4cute5tupleIJNS5_1CILi128EEENS7_ILi64EEENS7_ILi192EEEEEELi192ENS_10bfloat16_tEfNS_4arch4Sm80ELb0ELb1ELb0ELb1ELb0ELb1ELb1ELb0EEENS1_21CollectiveEpilogueFwdINS6_IJS8_SA_S9_EEENS6_IJNS7_ILi1EEESI_SI_EEESC_SE_Li256ELb1ELb1ELb0ELb0EEENS1_19SingleTileSchedulerILb1ELb0ELb1ELi128EEEEEEEEEvNT_6ParamsE)
        /*0500*/ 	.word	0x00000000


	//----- nvinfo : EIATTR_MIN_STACK_SIZE
	.align		4
.L_224:
        /*0504*/ 	.byte	0x04, 0x12
        /*0506*/ 	.short	(.L_226 - .L_225)
	.align		4
.L_225:
        /*0508*/ 	.word	index@(_ZN7cutlass13device_kernelIN5flash19enable_sm80_to_sm89INS1_16FlashAttnFwdSm80INS1_25CollectiveMainloopFwdSm80ILi8ELi1ELb1EN4cute5tupleIJNS5_1CILi128EEENS7_ILi96EEENS7_ILi192EEEEEELi192ENS_10bfloat16_tEfNS_4arch4Sm80ELb1ELb0ELb0ELb0ELb0ELb0ELb1ELb0EEENS1_21CollectiveEpilogueFwdINS6_IJS8_SA_S9_EEENS6_IJNS7_ILi1EEESI_SI_EEESC_SE_Li256ELb0ELb1ELb0ELb0EEENS1_30DynamicPersistentTileSchedulerILi256ELi256ELb0ELb1ELb0EEEEEEEEEvNT_6ParamsE)
        /*050c*/ 	.word	0x000000a0


	//----- nvinfo : EIATTR_MIN_STACK_SIZE
	.align		4
.L_226:
        /*0510*/ 	.byte	0x04, 0x12
        /*0512*/ 	.short	(.L_228 - .L_227)
	.align		4
.L_227:
        /*0514*/ 	.word	index@(_ZN7cutlass13device_kernelIN5flash19enable_sm80_to_sm89INS1_16FlashAttnFwdSm80INS1_25CollectiveMainloopFwdSm80ILi8ELi1ELb1EN4cute5tupleIJNS5_1CILi128EEENS7_ILi96EEENS7_ILi192EEEEEELi192ENS_10bfloat16_tEfNS_4arch4Sm80ELb1ELb0ELb0ELb1ELb0ELb0ELb1ELb0EEENS1_21CollectiveEpilogueFwdINS6_IJS8_SA_S9_EEENS6_IJNS7_ILi1EEESI_SI_EEESC_SE_Li256ELb1ELb1ELb0ELb0EEENS1_19SingleTileSchedulerILb1ELb0ELb1ELi128EEEEEEEEEvNT_6ParamsE)
        /*0518*/ 	.word	0x00000068


	//----- nvinfo : EIATTR_MIN_STACK_SIZE
	.align		4
.L_228:
        /*051c*/ 	.byte	0x04, 0x12
        /*051e*/ 	.short	(.L_230 - .L_229)
	.align		4
.L_229:
        /*0520*/ 	.word	index@(_ZN7cutlass13device_kernelIN5flash19enable_sm80_to_sm89INS1_16FlashAttnFwdSm80INS1_25CollectiveMainloopFwdSm80ILi8ELi1ELb0EN4cute5tupleIJNS5_1CILi128EEENS7_ILi64EEENS7_ILi192EEEEEELi192ENS_10bfloat16_tEfNS_4arch4Sm80ELb1ELb0ELb0ELb1ELb0ELb1ELb1ELb0EEENS1_21CollectiveEpilogueFwdINS6_IJS8_SA_S9_EEENS6_IJNS7_ILi1EEESI_SI_EEESC_SE_Li256ELb1ELb1ELb0ELb0EEENS1_19SingleTileSchedulerILb1ELb0ELb1ELi128EEEEEEEEEvNT_6ParamsE)
        /*0524*/ 	.word	0x00000000


	//----- nvinfo : EIATTR_MIN_STACK_SIZE
	.align		4
.L_230:
        /*0528*/ 	.byte	0x04, 0x12
        /*052a*/ 	.short	(.L_232 - .L_231)
	.align		4
.L_231:
        /*052c*/ 	.word	index@(_ZN7cutlass13device_kernelIN5flash19enable_sm80_to_sm89INS1_16FlashAttnFwdSm80INS1_25CollectiveMainloopFwdSm80ILi8ELi2ELb1EN4cute5tupleIJNS5_1CILi128EEENS7_ILi96EEENS7_ILi192EEEEEELi192ENS_10bfloat16_tEfNS_4arch4Sm80ELb0ELb0ELb0ELb0ELb0ELb0ELb1ELb0EEENS1_21CollectiveEpilogueFwdINS6_IJS8_SA_S9_EEENS6_IJNS7_ILi1EEESI_SI_EEESC_SE_Li256ELb0ELb1ELb0ELb0EEENS1_19SingleTileSchedulerILb0ELb0ELb1ELi128EEEEEEEEEvNT_6ParamsE)
        /*0530*/ 	.word	0x00000028


	//----- nvinfo : EIATTR_MIN_STACK_SIZE
	.align		4
.L_232:
        /*0534*/ 	.byte	0x04, 0x12
        /*0536*/ 	.short	(.L_234 - .L_233)
	.align		4
.L_233:
        /*0538*/ 	.word	index@(_ZN7cutlass13device_kernelIN5flash19enable_sm80_to_sm89INS1_16FlashAttnFwdSm80INS1_25CollectiveMainloopFwdSm80ILi8ELi2ELb1EN4cute5tupleIJNS5_1CILi128EEENS7_ILi96EEENS7_ILi192EEEEEELi192ENS_10bfloat16_tEfNS_4arch4Sm80ELb0ELb0ELb0ELb1ELb0ELb0ELb1ELb0EEENS1_21CollectiveEpilogueFwdINS6_IJS8_SA_S9_EEENS6_IJNS7_ILi1EEESI_SI_EEESC_SE_Li256ELb1ELb1ELb0ELb0EEENS1_19SingleTileSchedulerILb1ELb0ELb1ELi128EEEEEEEEEvNT_6ParamsE)
        /*053c*/ 	.word	0x00000030


	//----- nvinfo : EIATTR_MIN_STACK_SIZE
	.align		4
.L_234:
        /*0540*/ 	.byte	0x04, 0x12
        /*0542*/ 	.short	(.L_236 - .L_235)
	.align		4
.L_235:
        /*0544*/ 	.word	index@(_ZN7cutlass13device_kernelIN5flash19enable_sm80_to_sm89INS1_16FlashAttnFwdSm80INS1_25CollectiveMainloopFwdSm80ILi8ELi2ELb0EN4cute5tupleIJNS5_1CILi128EEENS7_ILi64EEENS7_ILi192EEEEEELi192ENS_10bfloat16_tEfNS_4arch4Sm80ELb0ELb0ELb0ELb1ELb0ELb1ELb1ELb0EEENS1_21CollectiveEpilogueFwdINS6_IJS8_SA_S9_EEENS6_IJNS7_ILi1EEESI_SI_EEESC_SE_Li256ELb1ELb1ELb0ELb0EEENS1_19SingleTileSchedulerILb1ELb0ELb1ELi128EEEEEEEEEvNT_6ParamsE)
        /*0548*/ 	.word	0x00000000


	//----- nvinfo : EIATTR_MIN_STACK_SIZE
	.align		4
.L_236:
        /*054c*/ 	.byte	0x04, 0x12
        /*054e*/ 	.short	(.L_238 - .L_237)
	.align		4
.L_237:
        /*0550*/ 	.word	index@(_ZN7cutlass13device_kernelIN5flash19enable_sm80_to_sm89INS1_16FlashAttnFwdSm80INS1_25CollectiveMainloopFwdSm80ILi8ELi2ELb0EN4cute5tupleIJNS5_1CILi128EEENS7_ILi64EEENS7_ILi192EEEEEELi192ENS_10bfloat16_tEfNS_4arch4Sm80ELb0ELb1ELb0ELb0ELb0ELb0ELb1ELb0EEENS1_21CollectiveEpilogueFwdINS6_IJS8_SA_S9_EEENS6_IJNS7_ILi1EEESI_SI_EEESC_SE_Li256ELb0ELb1ELb0ELb0EEENS1_19SingleTileSchedulerILb0ELb0ELb1ELi128EEEEEEEEEvNT_6ParamsE)
        /*0554*/ 	.word	0x00000000


	//----- nvinfo : EIATTR_MIN_STACK_SIZE
	.align		4
.L_238:
        /*0558*/ 	.byte	0x04, 0x12
        /*055a*/ 	.short	(.L_240 - .L_239)
	.align		4
.L_239:
        /*055c*/ 	.word	index@(_ZN7cutlass13device_kernelIN5flash19enable_sm80_to_sm89INS1_16FlashAttnFwdSm80INS1_25CollectiveMainloopFwdSm80ILi8ELi2ELb0EN4cute5tupleIJNS5_1CILi128EEENS7_ILi64EEENS7_ILi192EEEEEELi192ENS_10bfloat16_tEfNS_4arch4Sm80ELb0ELb1ELb0ELb1ELb0ELb0ELb1ELb0EEENS1_21CollectiveEpilogueFwdINS6_IJS8_SA_S9_EEENS6_IJNS7_ILi1EEESI_SI_EEESC_SE_Li256ELb1ELb1ELb0ELb0EEENS1_19SingleTileSchedulerILb1ELb0ELb1ELi128EEEEEEEEEvNT_6ParamsE)
        /*0560*/ 	.word	0x00000000


	//----- nvinfo : EIATTR_MIN_STACK_SIZE
	.align		4
.L_240:
        /*0564*/ 	.byte	0x04, 0x12
        /*0566*/ 	.short	(.L_242 - .L_241)
	.align		4
.L_241:
        /*0568*/ 	.word	index@(_ZN7cutlass13device_kernelIN5flash19enable_sm80_to_sm89INS1_16FlashAttnFwdSm80INS1_25CollectiveMainloopFwdSm80ILi8ELi2ELb0EN4cute5tupleIJNS5_1CILi128EEENS7_ILi64EEENS7_ILi192EEEEEELi192ENS_10bfloat16_tEfNS_4arch4Sm80ELb0ELb1ELb0ELb1ELb0ELb1ELb1ELb0EEENS1_21CollectiveEpilogueFwdINS6_IJS8_SA_S9_EEENS6_IJNS7_ILi1EEESI_SI_EEESC_SE_Li256ELb1ELb1ELb0ELb0EEENS1_19SingleTileSchedulerILb1ELb0ELb1ELi128EEEEEEEEEvNT_6ParamsE)
        /*056c*/ 	.word	0x00000000


	//----- nvinfo : EIATTR_MIN_STACK_SIZE
	.align		4
.L_242:
        /*0570*/ 	.byte	0x04, 0x12
        /*0572*/ 	.short	(.L_244 - .L_243)
	.align		4
.L_243:
        /*0574*/ 	.word	index@(_ZN7cutlass13device_kernelIN5flash19enable_sm80_to_sm89INS1_16FlashAttnFwdSm80INS1_25CollectiveMainloopFwdSm80ILi8ELi2ELb1EN4cute5tupleIJNS5_1CILi128EEENS7_ILi96EEENS7_ILi192EEEEEELi192ENS_10bfloat16_tEfNS_4arch4Sm80ELb1ELb0ELb0ELb0ELb0ELb0ELb1ELb0EEENS1_21CollectiveEpilogueFwdINS6_IJS8_SA_S9_EEENS6_IJNS7_ILi1EEESI_SI_EEESC_SE_Li256ELb0ELb1ELb0ELb0EEENS1_30DynamicPersistentTileSchedulerILi256ELi256ELb0ELb1ELb0EEEEEEEEEvNT_6ParamsE)
        /*0578*/ 	.word	0x000000a8


	//----- nvinfo : EIATTR_MIN_STACK_SIZE
	.align		4
.L_244:
        /*057c*/ 	.byte	0x04, 0x12
        /*057e*/ 	.short	(.L_246 - .L_245)
	.align		4
.L_245:
        /*0580*/ 	.word	index@(_ZN7cutlass13device_kernelIN5flash19enable_sm80_to_sm89INS1_16FlashAttnFwdSm80INS1_25CollectiveMainloopFwdSm80ILi8ELi2ELb1EN4cute5tupleIJNS5_1CILi128EEENS7_ILi96EEENS7_ILi192EEEEEELi192ENS_10bfloat16_tEfNS_4arch4Sm80ELb1ELb0ELb0ELb1ELb0ELb0ELb1ELb0EEENS1_21CollectiveEpilogueFwdINS6_IJS8_SA_S9_EEENS6_IJNS7_ILi1EEESI_SI_EEESC_SE_Li256ELb1ELb1ELb0ELb0EEENS1_19SingleTileSchedulerILb1ELb0ELb1ELi128EEEEEEEEEvNT_6ParamsE)
        /*0584*/ 	.word	0x00000048


	//----- nvinfo : EIATTR_MIN_STACK_SIZE
	.align		4
.L_246:
        /*0588*/ 	.byte	0x04, 0x12
        /*058a*/ 	.short	(.L_248 - .L_247)
	.align		4
.L_247:
        /*058c*/ 	.word	index@(_ZN7cutlass13device_kernelIN5flash19enable_sm80_to_sm89INS1_16FlashAttnFwdSm80INS1_25CollectiveMainloopFwdSm80ILi8ELi2ELb0EN4cute5tupleIJNS5_1CILi128EEENS7_ILi64EEENS7_ILi192EEEEEELi192ENS_10bfloat16_tEfNS_4arch4Sm80ELb1ELb0ELb0ELb1ELb0ELb1ELb1ELb0EEENS1_21CollectiveEpilogueFwdINS6_IJS8_SA_S9_EEENS6_IJNS7_ILi1EEESI_SI_EEESC_SE_Li256ELb1ELb1ELb0ELb0EEENS1_19SingleTileSchedulerILb1ELb0ELb1ELi128EEEEEEEEEvNT_6ParamsE)
        /*0590*/ 	.word	0x00000000
.L_248:


//--------------------- .nv.info._ZN7cutlass13device_kernelIN5flash19enable_sm80_to_sm89INS1_16FlashAttnFwdSm80INS1_25CollectiveMainloopFwdSm80ILi8ELi1ELb1EN4cute5tupleIJNS5_1CILi128EEENS7_ILi96EEENS7_ILi192EEEEEELi192ENS_10bfloat16_tEfNS_4arch4Sm80ELb0ELb0ELb1ELb0ELb0ELb0ELb1ELb0EEENS1_21CollectiveEpilogueFwdINS6_IJS8_SA_S9_EEENS6_IJNS7_ILi1EEESI_SI_EEESC_SE_Li256ELb0ELb1ELb0ELb0EEENS1_19SingleTileSchedulerILb0ELb0ELb1ELi128EEEEEEEEEvNT_6ParamsE --------------------------
	.section	.nv.info._ZN7cutlass13device_kernelIN5flash19enable_sm80_to_sm89INS1_16FlashAttnFwdSm80INS1_25CollectiveMainloopFwdSm80ILi8ELi1ELb1EN4cute5tupleIJNS5_1CILi128EEENS7_ILi96EEENS7_ILi192EEEEEELi192ENS_10bfloat16_tEfNS_4arch4Sm80ELb0ELb0ELb1ELb0ELb0ELb0ELb1ELb0EEENS1_21CollectiveEpilogueFwdINS6_IJS8_SA_S9_EEENS6_IJNS7_ILi1EEESI_SI_EEESC_SE_Li256ELb0ELb1ELb0ELb0EEENS1_19SingleTileSchedulerILb0ELb0ELb1ELi128EEEEEEEEEvNT_6ParamsE,"",@"SHT_CUDA_INFO"
	.sectionflags	@""
	.align	4


	//----- nvinfo : EIATTR_CUDA_API_VERSION
	.align		4
        /*0000*/ 	.byte	0x04, 0x37
        /*0002*/ 	.short	(.L_250 - .L_249)
.L_249:
        /*0004*/ 	.word	0x00000082


	//----- nvinfo : EIATTR_SW2861232_WAR
	.align		4
.L_250:
        /*0008*/ 	.byte	0x01, 0x35
	.zero		2


	//----- nvinfo : EIATTR_PARAM_CBANK
	.align		4
        /*000c*/ 	.byte	0x04, 0x0a
        /*000e*/ 	.short	(.L_252 - .L_251)
	.align		4
.L_251:
        /*0010*/ 	.word	index@(.nv.constant0._ZN7cutlass13device_kernelIN5flash19enable_sm80_to_sm89INS1_16FlashAttnFwdSm80INS1_25CollectiveMainloopFwdSm80ILi8ELi1ELb1EN4cute5tupleIJNS5_1CILi128EEENS7_ILi96EEENS7_ILi192EEEEEELi192ENS_10bfloat16_tEfNS_4arch4Sm80ELb0ELb0ELb1ELb0ELb0ELb0ELb1ELb0EEENS1_21CollectiveEpilogueFwdINS6_IJS8_SA_S9_EEENS6_IJNS7_ILi1EEESI_SI_EEESC_SE_Li256ELb0ELb1ELb0ELb0EEENS1_19SingleTileSchedulerILb0ELb0ELb1ELi128EEEEEEEEEvNT_6ParamsE)
        /*0014*/ 	.short	0x0160
        /*0016*/ 	.short	0x0418


	//----- nvinfo : EIATTR_CBANK_PARAM_SIZE
	.align		4
.L_252:
        /*0018*/ 	.byte	0x03, 0x19
        /*001a*/ 	.short	0x0418


	//----- nvinfo : EIATTR_KPARAM_INFO
	.align		4
        /*001c*/ 	.byte	0x04, 0x17
        /*001e*/ 	.short	(.L_254 - .L_253)
.L_253:
        /*0020*/ 	.word	0x00000000
        /*0024*/ 	.short	0x0000
        /*0026*/ 	.short	0x0000
        /*0028*/ 	.byte	0x00, 0xf0, 0x61, 0x10


	//----- nvinfo : EIATTR_MAXREG_COUNT
	.align		4
.L_254:
        /*002c*/ 	.byte	0x03, 0x1b
        /*002e*/ 	.short	0x00ff


	//----- nvinfo : EIATTR_NUM_BARRIERS
	.align		4
        /*0030*/ 	.byte	0x02, 0x4c
        /*0032*/ 	.byte	0x02
	.zero		1


	//----- nvinfo : EIATTR_ANNOTATIONS
	.align		4
        /*0034*/ 	.byte	0x04, 0x55
        /*0036*/ 	.short	(.L_256 - .L_255)


	//   ....[0]....
.L_255:
        /*0038*/ 	.word	0x00000001
        /*003c*/ 	.byte	0x90, 0x02, 0x00, 0x00, 0x01, 0x00, 0x00, 0x00, 0x10, 0x04, 0x00, 0x00, 0x01, 0x00, 0x00, 0x00
        /* <DEDUP_REMOVED lines=35> */
        /*027c*/ 	.byte	0x30, 0xaf, 0x00, 0x00, 0x01, 0x00, 0x00, 0x00, 0x60, 0xaf, 0x00, 0x00


	//----- nvinfo : EIATTR_MERCURY_ISA_VERSION
	.align		4
.L_256:
        /*0288*/ 	.byte	0x03, 0x5f
        /*028a*/ 	.short	0x0000


	//----- nvinfo : EIATTR_COOP_GROUP_MASK_REGIDS
	.align		4
        /*028c*/ 	.byte	0x04, 0x29
        /*028e*/ 	.short	(.L_258 - .L_257)


	//   ....[0]....
.L_257:
        /*0290*/ 	.word	0xffffffff


	//   ....[1]....
        /*0294*/ 	.word	0xffffffff


	//   ....[2]....
        /*0298*/ 	.word	0xffffffff


	//   ....[3]....
        /*029c*/ 	.word	0xffffffff


	//   ....[4]....
        /*02a0*/ 	.word	0xffffffff


	//   ....[5]....
        /*02a4*/ 	.word	0xffffffff


	//   ....[6]....
        /*02a8*/ 	.word	0xffffffff


	//   ....[7]....
        /*02ac*/ 	.word	0xffffffff


	//   ....[8]....
        /*02b0*/ 	.word	0xffffffff


	//   ....[9]....
        /*02b4*/ 	.word	0xffffffff


	//   ....[10]....
        /*02b8*/ 	.word	0xffffffff


	//   ....[11]....
        /*02bc*/ 	.word	0xffffffff


	//   ....[12]....
        /*02c0*/ 	.word	0xffffffff


	//   ....[13]....
        /*02c4*/ 	.word	0xffffffff


	//   ....[14]....
        /*02c8*/ 	.word	0xffffffff


	//   ....[15]....
        /*02cc*/ 	.word	0xffffffff


	//   ....[16]....
        /*02d0*/ 	.word	0xffffffff


	//   ....[17]....
        /*02d4*/ 	.word	0xffffffff


	//   ....[18]....
        /*02d8*/ 	.word	0xffffffff


	//   ....[19]....
        /*02dc*/ 	.word	0xffffffff


	//   ....[20]....
        /*02e0*/ 	.word	0xffffffff


	//   ....[21]....
        /*02e4*/ 	.word	0xffffffff


	//   ....[22]....
        /*02e8*/ 	.word	0xffffffff


	//   ....[23]....
        /*02ec*/ 	.word	0xffffffff


	//   ....[24]....
        /*02f0*/ 	.word	0xffffffff


	//   ....[25]....
        /*02f4*/ 	.word	0xffffffff


	//   ....[26]....
        /*02f8*/ 	.word	0xffffffff


	//   ....[27]....
        /*02fc*/ 	.word	0xffffffff


	//   ....[28]....
        /*0300*/ 	.word	0xffffffff


	//   ....[29]....
        /*0304*/ 	.word	0xffffffff


	//   ....[30]....
        /*0308*/ 	.word	0xffffffff


	//   ....[31]....
        /*030c*/ 	.word	0xffffffff


	//----- nvinfo : EIATTR_COOP_GROUP_INSTR_OFFSETS
	.align		4
.L_258:
        /*0310*/ 	.byte	0x04, 0x28
        /*0312*/ 	.short	(.L_260 - .L_259)


	//   ....[0]....
.L_259:
        /*0314*/ 	.word	0x00000610


	//   ....[1]....
        /*0318*/ 	.word	0x00000650


	//   ....[2]....
        /*031c*/ 	.word	0x000006d0


	//   ....[3]....
        /*0320*/ 	.word	0x00000730


	//   ....[4]....
        /*0324*/ 	.word	0x00000760


	//   ....[5]....
        /*0328*/ 	.word	0x00000800


	//   ....[6]....
        /*032c*/ 	.word	0x00000830


	//   ....[7]....
        /*0330*/ 	.word	0x00000870


	//   ....[8]....
        /*0334*/ 	.word	0x000035b0


	//   ....[9]....
        /*0338*/ 	.word	0x00003670


	//   ....[10]....
        /*033c*/ 	.word	0x000036b0


	//   ....[11]....
        /*0340*/ 	.word	0x00003730


	//   ....[12]....
        /*0344*/ 	.word	0x00008520


	//   ....[13]....
        /*0348*/ 	.word	0x000085a0


	//   ....[14]....
        /*034c*/ 	.word	0x000085b0


	//   ....[15]....
        /*0350*/ 	.word	0x00008640


	//   ....[16]....
        /*0354*/ 	.word	0x0000ac10


	//   ....[17]....
        /*0358*/ 	.word	0x0000ac20


	//   ....[18]....
        /*035c*/ 	.word	0x0000ac50


	//   ....[19]....
        /*0360*/ 	.word	0x0000ac70


	//   ....[20]....
        /*0364*/ 	.word	0x0000c040


	//   ....[21]....
        /*0368*/ 	.word	0x0000c050


	//   ....[22]....
        /*036c*/ 	.word	0x0000c070


	//   ....[23]....
        /*0370*/ 	.word	0x0000c080


	//   ....[24]....
        /*0374*/ 	.word	0x0000c190


	//   ....[25]....
        /*0378*/ 	.word	0x0000c1b0


	//   ....[26]....
        /*037c*/ 	.word	0x0000c310


	//   ....[27]....
        /*0380*/ 	.word	0x0000c340


	//   ....[28]....
        /*0384*/ 	.word	0x0000c470


	//   ....[29]....
        /*0388*/ 	.word	0x0000c4a0


	//   ....[30]....
        /*038c*/ 	.word	0x0000c5d0


	//   ....[31]....
        /*0390*/ 	.word	0x0000c5f0


	//----- nvinfo : EIATTR_EXIT_INSTR_OFFSETS
	.align		4
.L_260:
        /*0394*/ 	.byte	0x04, 0x1c
        /*0396*/ 	.short	(.L_262 - .L_261)


	//   ....[0]....
.L_261:
        /*0398*/ 	.word	0x00000040


	//   ....[1]....
        /*039c*/ 	.word	0x0000c600


	//   ....[2]....
        /*03a0*/ 	.word	0x0000c6b0


	//   ....[3]....
        /*03a4*/ 	.word	0x0000c710


	//----- nvinfo : EIATTR_CTAIDZ_USED
	.align		4
.L_262:
        /*03a8*/ 	.byte	0x01, 0x04
	.zero		2


	//----- nvinfo : EIATTR_MAX_THREADS
	.align		4
        /*03ac*/ 	.byte	0x04, 0x05
        /*03ae*/ 	.short	(.L_264 - .L_263)
.L_263:
        /*03b0*/ 	.word	0x00000100
        /*03b4*/ 	.word	0x00000001
        /*03b8*/ 	.word	0x00000001


	//----- nvinfo : EIATTR_CRS_STACK_SIZE
	.align		4
.L_264:
        /*03bc*/ 	.byte	0x04, 0x1e
        /*03be*/ 	.short	(.L_266 - .L_265)
.L_265:
        /*03c0*/ 	.word	0x00000000
.L_266:


//--------------------- .nv.info._ZN7cutlass13device_kernelIN5flash19enable_sm80_to_sm89INS1_16FlashAttnFwdSm80INS1_25CollectiveMainloopFwdSm80ILi8ELi1ELb1EN4cute5tupleIJNS5_1CILi128EEENS7_ILi96EEENS7_ILi192EEEEEELi192ENS_10bfloat16_tEfNS_4arch4Sm80ELb0ELb0ELb1ELb1ELb0ELb0ELb1ELb0EEENS1_21CollectiveEpilogueFwdINS6_IJS8_SA_S9_EEENS6_IJNS7_ILi1EEESI_SI_EEESC_SE_Li256ELb1ELb1ELb0ELb0EEENS1_19SingleTileSchedulerILb1ELb0ELb1ELi128EEEEEEEEEvNT_6ParamsE --------------------------
	.section	.nv.info._ZN7cutlass13device_kernelIN5flash19enable_sm80_to_sm89INS1_16FlashAttnFwdSm80INS1_25CollectiveMainloopFwdSm80ILi8ELi1ELb1EN4cute5tupleIJNS5_1CILi128EEENS7_ILi96EEENS7_ILi192EEEEEELi192ENS_10bfloat16_tEfNS_4arch4Sm80ELb0ELb0ELb1ELb1ELb0ELb0ELb1ELb0EEENS1_21CollectiveEpilogueFwdINS6_IJS8_SA_S9_EEENS6_IJNS7_ILi1EEESI_SI_EEESC_SE_Li256ELb1ELb1ELb0ELb0EEENS1_19SingleTileSchedulerILb1ELb0ELb1ELi128EEEEEEEEEvNT_6ParamsE,"",@"SHT_CUDA_INFO"
	.sectionflags	@""
	.align	4


	//----- nvinfo : EIATTR_CUDA_API_VERSION
	.align		4
        /*0000*/ 	.byte	0x04, 0x37
        /*0002*/ 	.short	(.L_268 - .L_267)
.L_267:
        /*0004*/ 	.word	0x00000082


	//----- nvinfo : EIATTR_SW2861232_WAR
	.align		4
.L_268:
        /*0008*/ 	.byte	0x01, 0x35
	.zero		2


	//----- nvinfo : EIATTR_PARAM_CBANK
	.align		4
        /*000c*/ 	.byte	0x04, 0x0a
        /*000e*/ 	.short	(.L_270 - .L_269)
	.align		4
.L_269:
        /*0010*/ 	.word	index@(.nv.constant0._ZN7cutlass13device_kernelIN5flash19enable_sm80_to_sm89INS1_16FlashAttnFwdSm80INS1_25CollectiveMainloopFwdSm80ILi8ELi1ELb1EN4cute5tupleIJNS5_1CILi128EEENS7_ILi96EEENS7_ILi192EEEEEELi192ENS_10bfloat16_tEfNS_4arch4Sm80ELb0ELb0ELb1ELb1ELb0ELb0ELb1ELb0EEENS1_21CollectiveEpilogueFwdINS6_IJS8_SA_S9_EEENS6_IJNS7_ILi1EEESI_SI_EEESC_SE_Li256ELb1ELb1ELb0ELb0EEENS1_19SingleTileSchedulerILb1ELb0ELb1ELi128EEEEEEEEEvNT_6ParamsE)
        /*0014*/ 	.short	0x0160
        /*0016*/ 	.short	0x0418


	//----- nvinfo : EIATTR_CBANK_PARAM_SIZE
	.align		4
.L_270:
        /*0018*/ 	.byte	0x03, 0x19
        /*001a*/ 	.short	0x0418


	//----- nvinfo : EIATTR_KPARAM_INFO
	.align		4
        /*001c*/ 	.byte	0x04, 0x17
        /*001e*/ 	.short	(.L_272 - .L_271)
.L_271:
        /*0020*/ 	.word	0x00000000
        /*0024*/ 	.short	0x0000
        /*0026*/ 	.short	0x0000
        /*0028*/ 	.byte	0x00, 0xf0, 0x61, 0x10


	//----- nvinfo : EIATTR_MAXREG_COUNT
	.align		4
.L_272:
        /*002c*/ 	.byte	0x03, 0x1b
        /*002e*/ 	.short	0x00ff


	//----- nvinfo : EIATTR_NUM_BARRIERS
	.align		4
        /*0030*/ 	.byte	0x02, 0x4c
        /*0032*/ 	.byte	0x02
	.zero		1


	//----- nvinfo : EIATTR_ANNOTATIONS
	.align		4
        /*0034*/ 	.byte	0x04, 0x55
        /*0036*/ 	.short	(.L_274 - .L_273)


	//   ....[0]....
.L_273:
        /* <DEDUP_REMOVED lines=30> */
        /*020c*/ 	.byte	0x10, 0xcd, 0x00, 0x00


	//----- nvinfo : EIATTR_MERCURY_ISA_VERSION
	.align		4
.L_274:
        /*0210*/ 	.byte	0x03, 0x5f
        /*0212*/ 	.short	0x0000


	//----- nvinfo : EIATTR_COOP_GROUP_MASK_REGIDS
	.align		4
        /*0214*/ 	.byte	0x04, 0x29
        /*0216*/ 	.short	(.L_276 - .L_275)


	//   ....[0]....
.L_275:
        /*0218*/ 	.word	0xffffffff


	//   ....[1]....
        /*021c*/ 	.word	0xffffffff


	//   ....[2]....
        /*0220*/ 	.word	0xffffffff


	//   ....[3]....
        /*0224*/ 	.word	0xffffffff


	//   ....[4]....
        /*0228*/ 	.word	0xffffffff


	//   ....[5]....
        /*022c*/ 	.word	0xffffffff


	//   ....[6]....
        /*0230*/ 	.word	0xffffffff


	//   ....[7]....
        /*0234*/ 	.word	0xffffffff


	//   ....[8]....
        /*0238*/ 	.word	0xffffffff


	//   ....[9]....
        /*023c*/ 	.word	0xffffffff


	//   ....[10]....
        /*0240*/ 	.word	0xffffffff


	//   ....[11]....
        /*0244*/ 	.word	0xffffffff


	//   ....[12]....
        /*0248*/ 	.word	0xffffffff


	//   ....[13]....
        /*024c*/ 	.word	0xffffffff


	//   ....[14]....
        /*0250*/ 	.word	0xffffffff


	//   ....[15]....
        /*0254*/ 	.word	0xffffffff


	//   ....[16]....
        /*0258*/ 	.word	0xffffffff


	//   ....[17]....
        /*025c*/ 	.word	0xffffffff


	//   ....[18]....
        /*0260*/ 	.word	0xffffffff


	//   ....[19]....
        /*0264*/ 	.word	0xffffffff


	//   ....[20]....
        /*0268*/ 	.word	0xffffffff


	//   ....[21]....
        /*026c*/ 	.word	0xffffffff


	//   ....[22]....
        /*0270*/ 	.word	0xffffffff


	//   ....[23]....
        /*0274*/ 	.word	0xffffffff


	//   ....[24]....
        /*0278*/ 	.word	0xffffffff


	//   ....[25]....
        /*027c*/ 	.word	0xffffffff


	//   ....[26]....
        /*0280*/ 	.word	0xffffffff


	//   ....[27]....
        /*0284*/ 	.word	0xffffffff


	//   ....[28]....
        /*0288*/ 	.word	0xffffffff


	//   ....[29]....
        /*028c*/ 	.word	0xffffffff


	//   ....[30]....
        /*0290*/ 	.word	0xffffffff


	//   ....[31]....
        /*0294*/ 	.word	0xffffffff


	//   ....[32]....
        /*0298*/ 	.word	0xffffffff


	//   ....[33]....
        /*029c*/ 	.word	0xffffffff


	//   ....[34]....
        /*02a0*/ 	.word	0xffffffff


	//   ....[35]....
        /*02a4*/ 	.word	0xffffffff


	//   ....[36]....
        /*02a8*/ 	.word	0xffffffff


	//   ....[37]....
        /*02ac*/ 	.word	0xffffffff


	//   ....[38]....
        /*02b0*/ 	.word	0xffffffff


	//   ....[39]....
        /*02b4*/ 	.word	0xffffffff


	//   ....[40]....
        /*02b8*/ 	.word	0xffffffff


	//----- nvinfo : EIATTR_COOP_GROUP_INSTR_OFFSETS
	.align		4
.L_276:
        /*02bc*/ 	.byte	0x04, 0x28
        /*02be*/ 	.short	(.L_278 - .L_277)


	//   ....[0]....
.L_277:
        /*02c0*/ 	.word	0x00000090


	//   ....[1]....
        /*02c4*/ 	.word	0x00000e80


	//   ....[2]....
        /*02c8*/ 	.word	0x00000ef0


	//   ....[3]....
        /*02cc*/ 	.word	0x00001180


	//   ....[4]....
        /*02d0*/ 	.word	0x000011b0


	//   ....[5]....
        /*02d4*/ 	.word	0x00001360


	//   ....[6]....
        /*02d8*/ 	.word	0x00001390


	//   ....[7]....
        /*02dc*/ 	.word	0x000013d0


	//   ....[8]....
        /*02e0*/ 	.word	0x00001440


	//   ....[9]....
        /*02e4*/ 	.word	0x00003f10


	//   ....[10]....
        /*02e8*/ 	.word	0x00003fc0


	//   ....[11]....
        /*02ec*/ 	.word	0x00003ff0


	//   ....[12]....
        /*02f0*/ 	.word	0x00004060


	//   ....[13]....
        /*02f4*/ 	.word	0x00008900


	//   ....[14]....
        /*02f8*/ 	.word	0x00008970


	//   ....[15]....
        /*02fc*/ 	.word	0x00008980


	//   ....[16]....
        /*0300*/ 	.word	0x00008a10


	//   ....[17]....
        /*0304*/ 	.word	0x0000aed0


	//   ....[18]....
        /*0308*/ 	.word	0x0000aee0


	//   ....[19]....
        /*030c*/ 	.word	0x0000af10


	//   ....[20]....
        /*0310*/ 	.word	0x0000af20


	//   ....[21]....
        /*0314*/ 	.word	0x0000c490


	//   ....[22]....
        /*0318*/ 	.word	0x0000c4e0


	//   ....[23]....
        /*031c*/ 	.word	0x0000c510


	//   ....[24]....
        /*0320*/ 	.word	0x0000c530


	//   ....[25]....
        /*0324*/ 	.word	0x0000c710


	//   ....[26]....
        /*0328*/ 	.word	0x0000c720


	//   ....[27]....
        /*032c*/ 	.word	0x0000c8a0


	//   ....[28]....
        /*0330*/ 	.word	0x0000c8d0


	//   ....[29]....
        /*0334*/ 	.word	0x0000ca20


	//   ....[30]....
        /*0338*/ 	.word	0x0000ca50


	//   ....[31]....
        /*033c*/ 	.word	0x0000cba0


	//   ....[32]....
        /*0340*/ 	.word	0x0000cbc0


	//   ....[33]....
        /*0344*/ 	.word	0x0000d3c0


	//   ....[34]....
        /*0348*/ 	.word	0x0000d3e0


	//   ....[35]....
        /*034c*/ 	.word	0x0000d530


	//   ....[36]....
        /*0350*/ 	.word	0x0000d560


	//   ....[37]....
        /*0354*/ 	.word	0x0000d690


	//   ....[38]....
        /*0358*/ 	.word	0x0000d6c0


	//   ....[39]....
        /*035c*/ 	.word	0x0000d7f0


	//   ....[40]....
        /*0360*/ 	.word	0x0000d810


	//----- nvinfo : EIATTR_EXIT_INSTR_OFFSETS
	.align		4
.L_278:
        /*0364*/ 	.byte	0x04, 0x1c
        /*0366*/ 	.short	(.L_280 - .L_279)


	//   ....[0]....
.L_279:
        /*0368*/ 	.word	0x00000350


	//   ....[1]....
        /*036c*/ 	.word	0x0000cbd0


	//   ....[2]....
        /*0370*/ 	.word	0x0000cca0


	//   ....[3]....
        /*0374*/ 	.word	0x0000cd00


	//   ....[4]....
        /*0378*/ 	.word	0x0000d820


	//   ....[5]....
        /*037c*/ 	.word	0x0000d8d0


	//   ....[6]....
        /*0380*/ 	.word	0x0000d930


	//----- nvinfo : EIATTR_CTAIDZ_USED
	.align		4
.L_280:
        /*0384*/ 	.byte	0x01, 0x04
	.zero		2


	//----- nvinfo : EIATTR_MAX_THREADS
	.align		4
        /*0388*/ 	.byte	0x04, 0x05
        /*038a*/ 	.short	(.L_282 - .L_281)
.L_281:
        /*038c*/ 	.word	0x00000100
        /*0390*/ 	.word	0x00000001
        /*0394*/ 	.word	0x00000001


	//----- nvinfo : EIATTR_CRS_STACK_SIZE
	.align		4
.L_282:
        /*0398*/ 	.byte	0x04, 0x1e
        /*039a*/ 	.short	(.L_284 - .L_283)
.L_283:
        /*039c*/ 	.word	0x00000000
.L_284:


//--------------------- .nv.info._ZN7cutlass13device_kernelIN5flash19enable_sm80_to_sm89INS1_16FlashAttnFwdSm80INS1_25CollectiveMainloopFwdSm80ILi8ELi1ELb0EN4cute5tupleIJNS5_1CILi128EEENS7_ILi64EEENS7_ILi192EEEEEELi192ENS_10bfloat16_tEfNS_4arch4Sm80ELb0ELb0ELb1ELb1ELb0ELb1ELb1ELb0EEENS1_21CollectiveEpilogueFwdINS6_IJS8_SA_S9_EEENS6_IJNS7_ILi1EEESI_SI_EEESC_SE_Li256ELb1ELb1ELb0ELb0EEENS1_19SingleTileSchedulerILb1ELb0ELb1ELi128EEEEEEEEEvNT_6ParamsE --------------------------
	.section	.nv.info._ZN7cutlass13device_kernelIN5flash19enable_sm80_to_sm89INS1_16FlashAttnFwdSm80INS1_25CollectiveMainloopFwdSm80ILi8ELi1ELb0EN4cute5tupleIJNS5_1CILi128EEENS7_ILi64EEENS7_ILi192EEEEEELi192ENS_10bfloat16_tEfNS_4arch4Sm80ELb0ELb0ELb1ELb1ELb0ELb1ELb1ELb0EEENS1_21CollectiveEpilogueFwdINS6_IJS8_SA_S9_EEENS6_IJNS7_ILi1EEESI_SI_EEESC_SE_Li256ELb1ELb1ELb0ELb0EEENS1_19SingleTileSchedulerILb1ELb0ELb1ELi128EEEEEEEEEvNT_6ParamsE,"",@"SHT_CUDA_INFO"
	.sectionflags	@""
	.align	4


	//----- nvinfo : EIATTR_CUDA_API_VERSION
	.align		4
        /*0000*/ 	.byte	0x04, 0x37
        /*0002*/ 	.short	(.L_286 - .L_285)
.L_285:
        /*0004*/ 	.word	0x00000082


	//----- nvinfo : EIATTR_SW2861232_WAR
	.align		4
.L_286:
        /*0008*/ 	.byte	0x01, 0x35
	.zero		2


	//----- nvinfo : EIATTR_PARAM_CBANK
	.align		4
        /*000c*/ 	.byte	0x04, 0x0a
        /*000e*/ 	.short	(.L_288 - .L_287)
	.align		4
.L_287:
        /*0010*/ 	.word	index@(.nv.constant0._ZN7cutlass13device_kernelIN5flash19enable_sm80_to_sm89INS1_16FlashAttnFwdSm80INS1_25CollectiveMainloopFwdSm80ILi8ELi1ELb0EN4cute5tupleIJNS5_1CILi128EEENS7_ILi64EEENS7_ILi192EEEEEELi192ENS_10bfloat16_tEfNS_4arch4Sm80ELb0ELb0ELb1ELb1ELb0ELb1ELb1ELb0EEENS1_21CollectiveEpilogueFwdINS6_IJS8_SA_S9_EEENS6_IJNS7_ILi1EEESI_SI_EEESC_SE_Li256ELb1ELb1ELb0ELb0EEENS1_19SingleTileSchedulerILb1ELb0ELb1ELi128EEEEEEEEEvNT_6ParamsE)
        /*0014*/ 	.short	0x0160
        /*0016*/ 	.short	0x0418


	//----- nvinfo : EIATTR_CBANK_PARAM_SIZE
	.align		4
.L_288:
        /*0018*/ 	.byte	0x03, 0x19
        /*001a*/ 	.short	0x0418


	//----- nvinfo : EIATTR_KPARAM_INFO
	.align		4
        /*001c*/ 	.byte	0x04, 0x17
        /*001e*/ 	.short	(.L_290 - .L_289)
.L_289:
        /*0020*/ 	.word	0x00000000
        /*0024*/ 	.short	0x0000
        /*0026*/ 	.short	0x0000
        /*0028*/ 	.byte	0x00, 0xf0, 0x61, 0x10


	//----- nvinfo : EIATTR_MAXREG_COUNT
	.align		4
.L_290:
        /*002c*/ 	.byte	0x03, 0x1b
        /*002e*/ 	.short	0x00ff


	//----- nvinfo : EIATTR_NUM_BARRIERS
	.align		4
        /*0030*/ 	.byte	0x02, 0x4c
        /*0032*/ 	.byte	0x02
	.zero		1


	//----- nvinfo : EIATTR_MERCURY_ISA_VERSION
	.align		4
        /*0034*/ 	.byte	0x03, 0x5f
        /*0036*/ 	.short	0x0000


	//----- nvinfo : EIATTR_COOP_GROUP_MASK_REGIDS
	.align		4
        /*0038*/ 	.byte	0x04, 0x29
        /*003a*/ 	.short	(.L_292 - .L_291)


	//   ....[0]....
.L_291:
        /*003c*/ 	.word	0xffffffff


	//   ....[1]....
        /*0040*/ 	.word	0xffffffff


	//   ....[2]....
        /*0044*/ 	.word	0xffffffff


	//   ....[3]....
        /*0048*/ 	.word	0xffffffff


	//   ....[4]....
        /*004c*/ 	.word	0xffffffff


	//   ....[5]....
        /*0050*/ 	.word	0xffffffff


	//   ....[6]....
        /*0054*/ 	.word	0xffffffff


	//   ....[7]....
        /*0058*/ 	.word	0xffffffff


	//   ....[8]....
        /*005c*/ 	.word	0xffffffff


	//   ....[9]....
        /*0060*/ 	.word	0xffffffff


	//   ....[10]....
        /*0064*/ 	.word	0xffffffff


	//   ....[11]....
        /*0068*/ 	.word	0xffffffff


	//   ....[12]....
        /*006c*/ 	.word	0xffffffff


	//   ....[13]....
        /*0070*/ 	.word	0xffffffff


	//   ....[14]....
        /*0074*/ 	.word	0xffffffff


	//   ....[15]....
        /*0078*/ 	.word	0xffffffff


	//   ....[16]....
        /*007c*/ 	.word	0xffffffff


	//   ....[17]....
        /*0080*/ 	.word	0xffffffff


	//   ....[18]....
        /*0084*/ 	.word	0xffffffff


	//   ....[19]....
        /*0088*/ 	.word	0xffffffff


	//   ....[20]....
        /*008c*/ 	.word	0xffffffff


	//   ....[21]....
        /*0090*/ 	.word	0xffffffff


	//   ....[22]....
        /*0094*/ 	.word	0xffffffff


	//   ....[23]....
        /*0098*/ 	.word	0xffffffff


	//   ....[24]....
        /*009c*/ 	.word	0xffffffff


	//   ....[25]....
        /*00a0*/ 	.word	0xffffffff


	//   ....[26]....
        /*00a4*/ 	.word	0xffffffff


	//   ....[27]....
        /*00a8*/ 	.word	0xffffffff


	//   ....[28]....
        /*00ac*/ 	.word	0xffffffff


	//   ....[29]....
        /*00b0*/ 	.word	0xffffffff


	//   ....[30]....
        /*00b4*/ 	.word	0xffffffff


	//   ....[31]....
        /*00b8*/ 	.word	0xffffffff


	//   ....[32]....
        /*00bc*/ 	.word	0xffffffff


	//   ....[33]....
        /*00c0*/ 	.word	0xffffffff


	//   ....[34]....
        /*00c4*/ 	.word	0xffffffff


	//   ....[35]....
        /*00c8*/ 	.word	0xffffffff


	//   ....[36]....
        /*00cc*/ 	.word	0xffffffff


	//   ....[37]....
        /*00d0*/ 	.word	0xffffffff


	//   ....[38]....
        /*00d4*/ 	.word	0xffffffff


	//   ....[39]....
        /*00d8*/ 	.word	0xffffffff


	//   ....[40]....
        /*00dc*/ 	.word	0xffffffff


	//----- nvinfo : EIATTR_COOP_GROUP_INSTR_OFFSETS
	.align		4
.L_292:
        /*00e0*/ 	.byte	0x04, 0x28
        /*00e2*/ 	.short	(.L_294 - .L_293)


	//   ....[0]....
.L_293:
        /*00e4*/ 	.word	0x00000080


	//   ....[1]....
        /*00e8*/ 	.word	0x00006450


	//   ....[2]....
        /*00ec*/ 	.word	0x00006480


	//   ....[3]....
        /*00f0*/ 	.word	0x00006760


	//   ....[4]....
        /*00f4*/ 	.word	0x00006790


	//   ....[5]....
        /*00f8*/ 	.word	0x000068d0


	//   ....[6]....
        /*00fc*/ 	.word	0x00006900


	//   ....[7]....
        /*0100*/ 	.word	0x00006a30


	//   ....[8]....
        /*0104*/ 	.word	0x00006a70


	//   ....[9]....
        /*0108*/ 	.word	0x0000e0c0


	//   ....[10]....
        /*010c*/ 	.word	0x0000e1c0


	//   ....[11]....
        /*0110*/ 	.word	0x0000e1d0


	//   ....[12]....
        /*0114*/ 	.word	0x0000e240


	//   ....[13]....
        /*0118*/ 	.word	0x00010870


	//   ....[14]....
        /*011c*/ 	.word	0x00010890


	//   ....[15]....
        /*0120*/ 	.word	0x000108b0


	//   ....[16]....
        /*0124*/ 	.word	0x000108d0


	//   ....[17]....
        /*0128*/ 	.word	0x00012230


	//   ....[18]....
        /*012c*/ 	.word	0x00012260


	//   ....[19]....
        /*0130*/ 	.word	0x000122c0


	//   ....[20]....
        /*0134*/ 	.word	0x000122d0


	//   ....[21]....
        /*0138*/ 	.word	0x000137e0


	//   ....[22]....
        /*013c*/ 	.word	0x00013820


	//   ....[23]....
        /*0140*/ 	.word	0x00013860


	//   ....[24]....
        /*0144*/ 	.word	0x000138a0


	//   ....[25]....
        /*0148*/ 	.word	0x00013a90


	//   ....[26]....
        /*014c*/ 	.word	0x00013aa0


	//   ....[27]....
        /*0150*/ 	.word	0x00013c20


	//   ....[28]....
        /*0154*/ 	.word	0x00013c50


	//   ....[29]....
        /*0158*/ 	.word	0x00013da0


	//   ....[30]....
        /*015c*/ 	.word	0x00013dd0


	//   ....[31]....
        /*0160*/ 	.word	0x00013f20


	//   ....[32]....
        /*0164*/ 	.word	0x00013f40


	//   ....[33]....
        /*0168*/ 	.word	0x00014720


	//   ....[34]....
        /*016c*/ 	.word	0x00014740


	//   ....[35]....
        /*0170*/ 	.word	0x00014870


	//   ....[36]....
        /*0174*/ 	.word	0x000148a0


	//   ....[37]....
        /*0178*/ 	.word	0x000149d0


	//   ....[38]....
        /*017c*/ 	.word	0x00014a00


	//   ....[39]....
        /*0180*/ 	.word	0x00014b30


	//   ....[40]....
        /*0184*/ 	.word	0x00014b50


	//----- nvinfo : EIATTR_EXIT_INSTR_OFFSETS
	.align		4
.L_294:
        /*0188*/ 	.byte	0x04, 0x1c
        /*018a*/ 	.short	(.L_296 - .L_295)


	//   ....[0]....
.L_295:
        /*018c*/ 	.word	0x00000310


	//   ....[1]....
        /*0190*/ 	.word	0x00013f50


	//   ....[2]....
        /*0194*/ 	.word	0x00014020


	//   ....[3]....
        /*0198*/ 	.word	0x00014080


	//   ....[4]....
        /*019c*/ 	.word	0x00014b60


	//   ....[5]....
        /*01a0*/ 	.word	0x00014c10


	//   ....[6]....
        /*01a4*/ 	.word	0x00014c70


	//----- nvinfo : EIATTR_CTAIDZ_USED
	.align		4
.L_296:
        /*01a8*/ 	.byte	0x01, 0x04
	.zero		2


	//----- nvinfo : EIATTR_MAX_THREADS
	.align		4
        /*01ac*/ 	.byte	0x04, 0x05
        /*01ae*/ 	.short	(.L_298 - .L_297)
.L_297:
        /*01b0*/ 	.word	0x00000100
        /*01b4*/ 	.word	0x00000001
        /*01b8*/ 	.word	0x00000001


	//----- nvinfo : EIATTR_CRS_STACK_SIZE
	.align		4
.L_298:
        /*01bc*/ 	.byte	0x04, 0x1e
        /*01be*/ 	.short	(.L_300 - .L_299)
.L_299:
        /*01c0*/ 	.word	0x00000000
.L_300:


//--------------------- .nv.info._ZN7cutlass13device_kernelIN5flash19enable_sm80_to_sm89INS1_16FlashAttnFwdSm80INS1_25CollectiveMainloopFwdSm80ILi8ELi1ELb0EN4cute5tupleIJNS5_1CILi128EEENS7_ILi64EEENS7_ILi192EEEEEELi192ENS_10bfloat16_tEfNS_4arch4Sm80ELb0ELb1ELb1ELb0ELb0ELb0ELb1ELb0EEENS1_21CollectiveEpilogueFwdINS6_IJS8_SA_S9_EEENS6_IJNS7_ILi1EEESI_SI_EEESC_SE_Li256ELb0ELb1ELb0ELb0EEENS1_19SingleTileSchedulerILb0ELb0ELb1ELi128EEEEEEEEEvNT_6ParamsE --------------------------
	.section	.nv.info._ZN7cutlass13device_kernelIN5flash19enable_sm80_to_sm89INS1_16FlashAttnFwdSm80INS1_25CollectiveMainloopFwdSm80ILi8ELi1ELb0EN4cute5tupleIJNS5_1CILi128EEENS7_ILi64EEENS7_ILi192EEEEEELi192ENS_10bfloat16_tEfNS_4arch4Sm80ELb0ELb1ELb1ELb0ELb0ELb0ELb1ELb0EEENS1_21CollectiveEpilogueFwdINS6_IJS8_SA_S9_EEENS6_IJNS7_ILi1EEESI_SI_EEESC_SE_Li256ELb0ELb1ELb0ELb0EEENS1_19SingleTileSchedulerILb0ELb0ELb1ELi128EEEEEEEEEvNT_6ParamsE,"",@"SHT_CUDA_INFO"
	.sectionflags	@""
	.align	4


	//----- nvinfo : EIATTR_CUDA_API_VERSION
	.align		4
        /*0000*/ 	.byte	0x04, 0x37
        /*0002*/ 	.short	(.L_302 - .L_301)
.L_301:
        /*0004*/ 	.word	0x00000082


	//----- nvinfo : EIATTR_SW2861232_WAR
	.align		4
.L_302:
        /*0008*/ 	.byte	0x01, 0x35
	.zero		2


	//----- nvinfo : EIATTR_PARAM_CBANK
	.align		4
        /*000c*/ 	.byte	0x04, 0x0a
        /*000e*/ 	.short	(.L_304 - .L_303)
	.align		4
.L_303:
        /*0010*/ 	.word	index@(.nv.constant0._ZN7cutlass13device_kernelIN5flash19enable_sm80_to_sm89INS1_16FlashAttnFwdSm80INS1_25CollectiveMainloopFwdSm80ILi8ELi1ELb0EN4cute5tupleIJNS5_1CILi128EEENS7_ILi64EEENS7_ILi192EEEEEELi192ENS_10bfloat16_tEfNS_4arch4Sm80ELb0ELb1ELb1ELb0ELb0ELb0ELb1ELb0EEENS1_21CollectiveEpilogueFwdINS6_IJS8_SA_S9_EEENS6_IJNS7_ILi1EEESI_SI_EEESC_SE_Li256ELb0ELb1ELb0ELb0EEENS1_19SingleTileSchedulerILb0ELb0ELb1ELi128EEEEEEEEEvNT_6ParamsE)
        /*0014*/ 	.short	0x0160
        /*0016*/ 	.short	0x0418


	//----- nvinfo : EIATTR_CBANK_PARAM_SIZE
	.align		4
.L_304:
        /*0018*/ 	.byte	0x03, 0x19
        /*001a*/ 	.short	0x0418


	//----- nvinfo : EIATTR_KPARAM_INFO
	.align		4
        /*001c*/ 	.byte	0x04, 0x17
        /*001e*/ 	.short	(.L_306 - .L_305)
.L_305:
        /*0020*/ 	.word	0x00000000
        /*0024*/ 	.short	0x0000
        /*0026*/ 	.short	0x0000
        /*0028*/ 	.byte	0x00, 0xf0, 0x61, 0x10


	//----- nvinfo : EIATTR_MAXREG_COUNT
	.align		4
.L_306:
        /*002c*/ 	.byte	0x03, 0x1b
        /*002e*/ 	.short	0x00ff


	//----- nvinfo : EIATTR_NUM_BARRIERS
	.align		4
        /*0030*/ 	.byte	0x02, 0x4c
        /*0032*/ 	.byte	0x02
	.zero		1


	//----- nvinfo : EIATTR_MERCURY_ISA_VERSION
	.align		4
        /*0034*/ 	.byte	0x03, 0x5f
        /*0036*/ 	.short	0x0000


	//----- nvinfo : EIATTR_COOP_GROUP_MASK_REGIDS
	.align		4
        /*0038*/ 	.byte	0x04, 0x29
        /*003a*/ 	.short	(.L_308 - .L_307)


	//   ....[0]....
.L_307:
        /*003c*/ 	.word	0xffffffff


	//   ....[1]....
        /*0040*/ 	.word	0xffffffff


	//   ....[2]....
        /*0044*/ 	.word	0xffffffff


	//   ....[3]....
        /*0048*/ 	.word	0xffffffff


	//   ....[4]....
        /*004c*/ 	.word	0xffffffff


	//   ....[5]....
        /*0050*/ 	.word	0xffffffff


	//   ....[6]....
        /*0054*/ 	.word	0xffffffff


	//   ....[7]....
        /*0058*/ 	.word	0xffffffff


	//   ....[8]....
        /*005c*/ 	.word	0xffffffff


	//   ....[9]....
        /*0060*/ 	.word	0xffffffff


	//   ....[10]....
        /*0064*/ 	.word	0xffffffff


	//   ....[11]....
        /*0068*/ 	.word	0xffffffff


	//   ....[12]....
        /*006c*/ 	.word	0xffffffff


	//   ....[13]....
        /*0070*/ 	.word	0xffffffff


	//   ....[14]....
        /*0074*/ 	.word	0xffffffff


	//   ....[15]....
        /*0078*/ 	.word	0xffffffff


	//   ....[16]....
        /*007c*/ 	.word	0xffffffff


	//   ....[17]....
        /*0080*/ 	.word	0xffffffff


	//   ....[18]....
        /*0084*/ 	.word	0xffffffff


	//   ....[19]....
        /*0088*/ 	.word	0xffffffff


	//   ....[20]....
        /*008c*/ 	.word	0xffffffff


	//   ....[21]....
        /*0090*/ 	.word	0xffffffff


	//   ....[22]....
        /*0094*/ 	.word	0xffffffff


	//   ....[23]....
        /*0098*/ 	.word	0xffffffff


	//   ....[24]....
        /*009c*/ 	.word	0xffffffff


	//   ....[25]....
        /*00a0*/ 	.word	0xffffffff


	//   ....[26]....
        /*00a4*/ 	.word	0xffffffff


	//   ....[27]....
        /*00a8*/ 	.word	0xffffffff


	//   ....[28]....
        /*00ac*/ 	.word	0xffffffff


	//   ....[29]....
        /*00b0*/ 	.word	0xffffffff


	//   ....[30]....
        /*00b4*/ 	.word	0xffffffff


	//   ....[31]....
        /*00b8*/ 	.word	0xffffffff


	//   ....[32]....
        /*00bc*/ 	.word	0xffffffff


	//   ....[33]....
        /*00c0*/ 	.word	0xffffffff


	//   ....[34]....
        /*00c4*/ 	.word	0xffffffff


	//   ....[35]....
        /*00c8*/ 	.word	0xffffffff


	//   ....[36]....
        /*00cc*/ 	.word	0xffffffff


	//   ....[37]....
        /*00d0*/ 	.word	0xffffffff


	//   ....[38]....
        /*00d4*/ 	.word	0xffffffff


	//   ....[39]....
        /*00d8*/ 	.word	0xffffffff


	//   ....[40]....
        /*00dc*/ 	.word	0xffffffff


	//   ....[41]....
        /*00e0*/ 	.word	0xffffffff


	//   ....[42]....
        /*00e4*/ 	.word	0xffffffff


	//   ....[43]....
        /*00e8*/ 	.word	0xffffffff


	//   ....[44]....
        /*00ec*/ 	.word	0xffffffff


	//   ....[45]....
        /*00f0*/ 	.word	0xffffffff


	//   ....[46]....
        /*00f4*/ 	.word	0xffffffff


	//   ....[47]....
        /*00f8*/ 	.word	0xffffffff


	//   ....[48]....
        /*00fc*/ 	.word	0xffffffff


	//   ....[49]....
        /*0100*/ 	.word	0xffffffff


	//   ....[50]....
        /*0104*/ 	.word	0xffffffff


	//   ....[51]....
        /*0108*/ 	.word	0xffffffff


	//   ....[52]....
        /*010c*/ 	.word	0xffffffff


	//   ....[53]....
        /*0110*/ 	.word	0xffffffff


	//----- nvinfo : EIATTR_COOP_GROUP_INSTR_OFFSETS
	.align		4
.L_308:
        /*0114*/ 	.byte	0x04, 0x28
        /*0116*/ 	.short	(.L_310 - .L_309)


	//   ....[0]....
.L_309:
        /*0118*/ 	.word	0x00000d50


	//   ....[1]....
        /*011c*/ 	.word	0x00000d90


	//   ....[2]....
        /*0120*/ 	.word	0x00000dc0


	//   ....[3]....
        /*0124*/ 	.word	0x00000df0


	//   ....[4]....
        /*0128*/ 	.word	0x00000f30


	//   ....[5]....
        /*012c*/ 	.word	0x00000f80


	//   ....[6]....
        /*0130*/ 	.word	0x00000fd0


	//   ....[7]....
        /*0134*/ 	.word	0x00001070


	//   ....[8]....
        /*0138*/ 	.word	0x00002a70


	//   ....[9]....
        /*013c*/ 	.word	0x00002dd0


	//   ....[10]....
        /*0140*/ 	.word	0x00003af0


	//   ....[11]....
        /*0144*/ 	.word	0x00003b10


	//   ....[12]....
        /*0148*/ 	.word	0x00003b30


	//   ....[13]....
        /*014c*/ 	.word	0x00003b50


	//   ....[14]....
        /*0150*/ 	.word	0x00006050


	//   ....[15]....
        /*0154*/ 	.word	0x00006410


	//   ....[16]....
        /*0158*/ 	.word	0x00006c60


	//   ....[17]....
        /*015c*/ 	.word	0x00006e30


	//   ....[18]....
        /*0160*/ 	.word	0x00006e80


	//   ....[19]....
        /*0164*/ 	.word	0x00006f10


	//   ....[20]....
        /*0168*/ 	.word	0x00009cd0


	//   ....[21]....
        /*016c*/ 	.word	0x00009cf0


	//   ....[22]....
        /*0170*/ 	.word	0x00009d10


	//   ....[23]....
        /*0174*/ 	.word	0x00009d30


	//   ....[24]....
        /*0178*/ 	.word	0x0000caf0


	//   ....[25]....
        /*017c*/ 	.word	0x0000ce80


	//   ....[26]....
        /*0180*/ 	.word	0x0000d600


	//   ....[27]....
        /*0184*/ 	.word	0x0000d7e0


	//   ....[28]....
        /*0188*/ 	.word	0x0000d820


	//   ....[29]....
        /*018c*/ 	.word	0x0000d8a0


	//   ....[30]....
        /*0190*/ 	.word	0x0000ef70


	//   ....[31]....
        /*0194*/ 	.word	0x0000efa0


	//   ....[32]....
        /*0198*/ 	.word	0x0000efe0


	//   ....[33]....
        /*019c*/ 	.word	0x0000eff0


	//   ....[34]....
        /*01a0*/ 	.word	0x00010520


	//   ....[35]....
        /*01a4*/ 	.word	0x00010530


	//   ....[36]....
        /*01a8*/ 	.word	0x00010550


	//   ....[37]....
        /*01ac*/ 	.word	0x00010570


	//   ....[38]....
        /*01b0*/ 	.word	0x00010590


	//   ....[39]....
        /*01b4*/ 	.word	0x000105b0


	//   ....[40]....
        /*01b8*/ 	.word	0x000107e0


	//   ....[41]....
        /*01bc*/ 	.word	0x00010810


	//   ....[42]....
        /*01c0*/ 	.word	0x00010960


	//   ....[43]....
        /*01c4*/ 	.word	0x00010990


	//   ....[44]....
        /*01c8*/ 	.word	0x00010ae0


	//   ....[45]....
        /*01cc*/ 	.word	0x00010b00


	//   ....[46]....
        /*01d0*/ 	.word	0x00011190


	//   ....[47]....
        /*01d4*/ 	.word	0x000111b0


	//   ....[48]....
        /*01d8*/ 	.word	0x000112e0


	//   ....[49]....
        /*01dc*/ 	.word	0x00011310


	//   ....[50]....
        /*01e0*/ 	.word	0x00011440


	//   ....[51]....
        /*01e4*/ 	.word	0x00011470


	//   ....[52]....
        /*01e8*/ 	.word	0x000115a0


	//   ....[53]....
        /*01ec*/ 	.word	0x000115c0


	//----- nvinfo : EIATTR_EXIT_INSTR_OFFSETS
	.align		4
.L_310:
        /*01f0*/ 	.byte	0x04, 0x1c
        /*01f2*/ 	.short	(.L_312 - .L_311)


	//   ....[0]....
.L_311:
        /*01f4*/ 	.word	0x00000030


	//   ....[1]....
        /*01f8*/ 	.word	0x00010b10


	//   ....[2]....
        /*01fc*/ 	.word	0x00010be0


	//   ....[3]....
        /*0200*/ 	.word	0x00010c40


	//   ....[4]....
        /*0204*/ 	.word	0x000115d0


	//   ....[5]....
        /*0208*/ 	.word	0x00011680


	//   ....[6]....
        /*020c*/ 	.word	0x000116e0


	//----- nvinfo : EIATTR_CTAIDZ_USED
	.align		4
.L_312:
        /*0210*/ 	.byte	0x01, 0x04
	.zero		2


	//----- nvinfo : EIATTR_MAX_THREADS
	.align		4
        /*0214*/ 	.byte	0x04, 0x05
        /*0216*/ 	.short	(.L_314 - .L_313)
.L_313:
        /*0218*/ 	.word	0x00000100
        /*021c*/ 	.word	0x00000001
        /*0220*/ 	.word	0x00000001


	//----- nvinfo : EIATTR_CRS_STACK_SIZE
	.align		4
.L_314:
        /*0224*/ 	.byte	0x04, 0x1e
        /*0226*/ 	.short	(.L_316 - .L_315)
.L_315:
        /*0228*/ 	.word	0x00000000
.L_316:


//--------------------- .nv.info._ZN7cutlass13device_kernelIN5flash19enable_sm80_to_sm89INS1_16FlashAttnFwdSm80INS1_25CollectiveMainloopFwdSm80ILi8ELi1ELb0EN4cute5tupleIJNS5_1CILi128EEENS7_ILi64EEENS7_ILi192EEEEEELi192ENS_10bfloat16_tEfNS_4arch4Sm80ELb0ELb1ELb1ELb1ELb0ELb0ELb1ELb0EEENS1_21CollectiveEpilogueFwdINS6_IJS8_SA_S9_EEENS6_IJNS7_ILi1EEESI_SI_EEESC_SE_Li256ELb1ELb1ELb0ELb0EEENS1_19SingleTileSchedulerILb1ELb0ELb1ELi128EEEEEEEEEvNT_6ParamsE --------------------------
	.section	.nv.info._ZN7cutlass13device_kernelIN5flash19enable_sm80_to_sm89INS1_16FlashAttnFwdSm80INS1_25CollectiveMainloopFwdSm80ILi8ELi1ELb0EN4cute5tupleIJNS5_1CILi128EEENS7_ILi64EEENS7_ILi192EEEEEELi192ENS_10bfloat16_tEfNS_4arch4Sm80ELb0ELb1ELb1ELb1ELb0ELb0ELb1ELb0EEENS1_21CollectiveEpilogueFwdINS6_IJS8_SA_S9_EEENS6_IJNS7_ILi1EEESI_SI_EEESC_SE_Li256ELb1ELb1ELb0ELb0EEENS1_19SingleTileSchedulerILb1ELb0ELb1ELi128EEEEEEEEEvNT_6ParamsE,"",@"SHT_CUDA_INFO"
	.sectionflags	@""
	.align	4


	//----- nvinfo : EIATTR_CUDA_API_VERSION
	.align		4
        /*0000*/ 	.byte	0x04, 0x37
        /*0002*/ 	.short	(.L_318 - .L_317)
.L_317:
        /*0004*/ 	.word	0x00000082


	//----- nvinfo : EIATTR_SW2861232_WAR
	.align		4
.L_318:
        /*0008*/ 	.byte	0x01, 0x35
	.zero		2


	//----- nvinfo : EIATTR_PARAM_CBANK
	.align		4
        /*000c*/ 	.byte	0x04, 0x0a
        /*000e*/ 	.short	(.L_320 - .L_319)
	.align		4
.L_319:
        /*0010*/ 	.word	index@(.nv.constant0._ZN7cutlass13device_kernelIN5flash19enable_sm80_to_sm89INS1_16FlashAttnFwdSm80INS1_25CollectiveMainloopFwdSm80ILi8ELi1ELb0EN4cute5tupleIJNS5_1CILi128EEENS7_ILi64EEENS7_ILi192EEEEEELi192ENS_10bfloat16_tEfNS_4arch4Sm80ELb0ELb1ELb1ELb1ELb0ELb0ELb1ELb0EEENS1_21CollectiveEpilogueFwdINS6_IJS8_SA_S9_EEENS6_IJNS7_ILi1EEESI_SI_EEESC_SE_Li256ELb1ELb1ELb0ELb0EEENS1_19SingleTileSchedulerILb1ELb0ELb1ELi128EEEEEEEEEvNT_6ParamsE)
        /*0014*/ 	.short	0x0160
        /*0016*/ 	.short	0x0418


	//----- nvinfo : EIATTR_CBANK_PARAM_SIZE
	.align		4
.L_320:
        /*0018*/ 	.byte	0x03, 0x19
        /*001a*/ 	.short	0x0418


	//----- nvinfo : EIATTR_KPARAM_INFO
	.align		4
        /*001c*/ 	.byte	0x04, 0x17
        /*001e*/ 	.short	(.L_322 - .L_321)
.L_321:
        /*0020*/ 	.word	0x00000000
        /*0024*/ 	.short	0x0000
        /*0026*/ 	.short	0x0000
        /*0028*/ 	.byte	0x00, 0xf0, 0x61, 0x10


	//----- nvinfo : EIATTR_MAXREG_COUNT
	.align		4
.L_322:
        /*002c*/ 	.byte	0x03, 0x1b
        /*002e*/ 	.short	0x00ff


	//----- nvinfo : EIATTR_NUM_BARRIERS
	.align		4
        /*0030*/ 	.byte	0x02, 0x4c
        /*0032*/ 	.byte	0x02
	.zero		1


	//----- nvinfo : EIATTR_MERCURY_ISA_VERSION
	.align		4
        /*0034*/ 	.byte	0x03, 0x5f
        /*0036*/ 	.short	0x0000


	//----- nvinfo : EIATTR_COOP_GROUP_MASK_REGIDS
	.align		4
        /*0038*/ 	.byte	0x04, 0x29
        /*003a*/ 	.short	(.L_324 - .L_323)


	//   ....[0]....
.L_323:
        /*003c*/ 	.word	0xffffffff


	//   ....[1]....
        /*0040*/ 	.word	0xffffffff


	//   ....[2]....
        /*0044*/ 	.word	0xffffffff


	//   ....[3]....
        /*0048*/ 	.word	0xffffffff


	//   ....[4]....
        /*004c*/ 	.word	0xffffffff


	//   ....[5]....
        /*0050*/ 	.word	0xffffffff


	//   ....[6]....
        /*0054*/ 	.word	0xffffffff


	//   ....[7]....
        /*0058*/ 	.word	0xffffffff


	//   ....[8]....
        /*005c*/ 	.word	0xffffffff


	//   ....[9]....
        /*0060*/ 	.word	0xffffffff


	//   ....[10]....
        /*0064*/ 	.word	0xffffffff


	//   ....[11]....
        /*0068*/ 	.word	0xffffffff


	//   ....[12]....
        /*006c*/ 	.word	0xffffffff


	//   ....[13]....
        /*0070*/ 	.word	0xffffffff


	//   ....[14]....
        /*0074*/ 	.word	0xffffffff


	//   ....[15]....
        /*0078*/ 	.word	0xffffffff


	//   ....[16]....
        /*007c*/ 	.word	0xffffffff


	//   ....[17]....
        /*0080*/ 	.word	0xffffffff


	//   ....[18]....
        /*0084*/ 	.word	0xffffffff


	//   ....[19]....
        /*0088*/ 	.word	0xffffffff


	//   ....[20]....
        /*008c*/ 	.word	0xffffffff


	//   ....[21]....
        /*0090*/ 	.word	0xffffffff


	//   ....[22]....
        /*0094*/ 	.word	0xffffffff


	//   ....[23]....
        /*0098*/ 	.word	0xffffffff


	//   ....[24]....
        /*009c*/ 	.word	0xffffffff


	//   ....[25]....
        /*00a0*/ 	.word	0xffffffff


	//   ....[26]....
        /*00a4*/ 	.word	0xffffffff


	//   ....[27]....
        /*00a8*/ 	.word	0xffffffff


	//   ....[28]....
        /*00ac*/ 	.word	0xffffffff


	//   ....[29]....
        /*00b0*/ 	.word	0xffffffff


	//   ....[30]....
        /*00b4*/ 	.word	0xffffffff


	//   ....[31]....
        /*00b8*/ 	.word	0xffffffff


	//   ....[32]....
        /*00bc*/ 	.word	0xffffffff


	//   ....[33]....
        /*00c0*/ 	.word	0xffffffff


	//   ....[34]....
        /*00c4*/ 	.word	0xffffffff


	//   ....[35]....
        /*00c8*/ 	.word	0xffffffff


	//   ....[36]....
        /*00cc*/ 	.word	0xffffffff


	//   ....[37]....
        /*00d0*/ 	.word	0xffffffff


	//   ....[38]....
        /*00d4*/ 	.word	0xffffffff


	//   ....[39]....
        /*00d8*/ 	.word	0xffffffff


	//   ....[40]....
        /*00dc*/ 	.word	0xffffffff


	//   ....[41]....
        /*00e0*/ 	.word	0xffffffff


	//   ....[42]....
        /*00e4*/ 	.word	0xffffffff


	//   ....[43]....
        /*00e8*/ 	.word	0xffffffff


	//   ....[44]....
        /*00ec*/ 	.word	0xffffffff


	//   ....[45]....
        /*00f0*/ 	.word	0xffffffff


	//   ....[46]....
        /*00f4*/ 	.word	0xffffffff


	//   ....[47]....
        /*00f8*/ 	.word	0xffffffff


	//   ....[48]....
        /*00fc*/ 	.word	0xffffffff


	//   ....[49]....
        /*0100*/ 	.word	0xffffffff


	//   ....[50]....
        /*0104*/ 	.word	0xffffffff


	//   ....[51]....
        /*0108*/ 	.word	0xffffffff


	//   ....[52]....
        /*010c*/ 	.word	0xffffffff


	//   ....[53]....
        /*0110*/ 	.word	0xffffffff


	//   ....[54]....
        /*0114*/ 	.word	0xffffffff


	//----- nvinfo : EIATTR_COOP_GROUP_INSTR_OFFSETS
	.align		4
.L_324:
        /*0118*/ 	.byte	0x04, 0x28
        /*011a*/ 	.short	(.L_326 - .L_325)


	//   ....[0]....
.L_325:
        /*011c*/ 	.word	0x00000080


	//   ....[1]....
        /*0120*/ 	.word	0x000014b0


	//   ....[2]....
        /*0124*/ 	.word	0x000014e0


	//   ....[3]....
        /*0128*/ 	.word	0x000017a0


	//   ....[4]....
        /*012c*/ 	.word	0x000017d0


	//   ....[5]....
        /*0130*/ 	.word	0x00001910


	//   ....[6]....
        /*0134*/ 	.word	0x00001940


	//   ....[7]....
        /*0138*/ 	.word	0x00001a70


	//   ....[8]....
        /*013c*/ 	.word	0x00001ab0


	//   ....[9]....
        /*0140*/ 	.word	0x00003070


	//   ....[10]....
        /*0144*/ 	.word	0x00003480


	//   ....[11]....
        /*0148*/ 	.word	0x00004170


	//   ....[12]....
        /*014c*/ 	.word	0x00004190


	//   ....[13]....
        /*0150*/ 	.word	0x000041b0


	//   ....[14]....
        /*0154*/ 	.word	0x000041d0


	//   ....[15]....
        /*0158*/ 	.word	0x00006690


	//   ....[16]....
        /*015c*/ 	.word	0x00006a80


	//   ....[17]....
        /*0160*/ 	.word	0x000072d0


	//   ....[18]....
        /*0164*/ 	.word	0x000074b0


	//   ....[19]....
        /*0168*/ 	.word	0x000074f0


	//   ....[20]....
        /*016c*/ 	.word	0x00007580


	//   ....[21]....
        /*0170*/ 	.word	0x0000a310


	//   ....[22]....
        /*0174*/ 	.word	0x0000a330


	//   ....[23]....
        /*0178*/ 	.word	0x0000a350


	//   ....[24]....
        /*017c*/ 	.word	0x0000a370


	//   ....[25]....
        /*0180*/ 	.word	0x0000d010


	//   ....[26]....
        /*0184*/ 	.word	0x0000d4c0


	//   ....[27]....
        /*0188*/ 	.word	0x0000dc40


	//   ....[28]....
        /*018c*/ 	.word	0x0000de20


	//   ....[29]....
        /*0190*/ 	.word	0x0000de60


	//   ....[30]....
        /*0194*/ 	.word	0x0000dee0


	//   ....[31]....
        /*0198*/ 	.word	0x0000f5b0


	//   ....[32]....
        /*019c*/ 	.word	0x0000f5e0


	//   ....[33]....
        /*01a0*/ 	.word	0x0000f620


	//   ....[34]....
        /*01a4*/ 	.word	0x0000f630


	//   ....[35]....
        /*01a8*/ 	.word	0x00010b70


	//   ....[36]....
        /*01ac*/ 	.word	0x00010ba0


	//   ....[37]....
        /*01b0*/ 	.word	0x00010be0


	//   ....[38]....
        /*01b4*/ 	.word	0x00010c20


	//   ....[39]....
        /*01b8*/ 	.word	0x00010e10


	//   ....[40]....
        /*01bc*/ 	.word	0x00010e20


	//   ....[41]....
        /*01c0*/ 	.word	0x00010fa0


	//   ....[42]....
        /*01c4*/ 	.word	0x00010fd0


	//   ....[43]....
        /*01c8*/ 	.word	0x00011120


	//   ....[44]....
        /*01cc*/ 	.word	0x00011150


	//   ....[45]....
        /*01d0*/ 	.word	0x000112a0


	//   ....[46]....
        /*01d4*/ 	.word	0x000112c0


	//   ....[47]....
        /*01d8*/ 	.word	0x00011ad0


	//   ....[48]....
        /*01dc*/ 	.word	0x00011af0


	//   ....[49]....
        /*01e0*/ 	.word	0x00011c20


	//   ....[50]....
        /*01e4*/ 	.word	0x00011c50


	//   ....[51]....
        /*01e8*/ 	.word	0x00011d80


	//   ....[52]....
        /*01ec*/ 	.word	0x00011db0


	//   ....[53]....
        /*01f0*/ 	.word	0x00011ee0


	//   ....[54]....
        /*01f4*/ 	.word	0x00011f00


	//----- nvinfo : EIATTR_EXIT_INSTR_OFFSETS
	.align		4
.L_326:
        /*01f8*/ 	.byte	0x04, 0x1c
        /*01fa*/ 	.short	(.L_328 - .L_327)


	//   ....[0]....
.L_327:
        /*01fc*/ 	.word	0x00000310


	//   ....[1]....
        /*0200*/ 	.word	0x000112d0


	//   ....[2]....
        /*0204*/ 	.word	0x000113a0


	//   ....[3]....
        /*0208*/ 	.word	0x00011400


	//   ....[4]....
        /*020c*/ 	.word	0x00011f10


	//   ....[5]....
        /*0210*/ 	.word	0x00011fc0


	//   ....[6]....
        /*0214*/ 	.word	0x00012020


	//----- nvinfo : EIATTR_CTAIDZ_USED
	.align		4
.L_328:
        /*0218*/ 	.byte	0x01, 0x04
	.zero		2


	//----- nvinfo : EIATTR_MAX_THREADS
	.align		4
        /*021c*/ 	.byte	0x04, 0x05
        /*021e*/ 	.short	(.L_330 - .L_329)
.L_329:
        /*0220*/ 	.word	0x00000100
        /*0224*/ 	.word	0x00000001
        /*0228*/ 	.word	0x00000001


	//----- nvinfo : EIATTR_CRS_STACK_SIZE
	.align		4
.L_330:
        /*022c*/ 	.byte	0x04, 0x1e
        /*022e*/ 	.short	(.L_332 - .L_331)
.L_331:
        /*0230*/ 	.word	0x00000000
.L_332:


//--------------------- .nv.info._ZN7cutlass13device_kernelIN5flash19enable_sm80_to_sm89INS1_16FlashAttnFwdSm80INS1_25CollectiveMainloopFwdSm80ILi8ELi1ELb0EN4cute5tupleIJNS5_1CILi128EEENS7_ILi64EEENS7_ILi192EEEEEELi192ENS_10bfloat16_tEfNS_4arch4Sm80ELb0ELb1ELb1ELb1ELb0ELb1ELb1ELb0EEENS1_21CollectiveEpilogueFwdINS6_IJS8_SA_S9_EEENS6_IJNS7_ILi1EEESI_SI_EEESC_SE_Li256ELb1ELb1ELb0ELb0EEENS1_19SingleTileSchedulerILb1ELb0ELb1ELi128EEEEEEEEEvNT_6ParamsE --------------------------
	.section	.nv.info._ZN7cutlass13device_kernelIN5flash19enable_sm80_to_sm89INS1_16FlashAttnFwdSm80INS1_25CollectiveMainloopFwdSm80ILi8ELi1ELb0EN4cute5tupleIJNS5_1CILi128EEENS7_ILi64EEENS7_ILi192EEEEEELi192ENS_10bfloat16_tEfNS_4arch4Sm80ELb0ELb1ELb1ELb1ELb0ELb1ELb1ELb0EEENS1_21CollectiveEpilogueFwdINS6_IJS8_SA_S9_EEENS6_IJNS7_ILi1EEESI_SI_EEESC_SE_Li256ELb1ELb1ELb0ELb0EEENS1_19SingleTileSchedulerILb1ELb0ELb1ELi128EEEEEEEEEvNT_6ParamsE,"",@"SHT_CUDA_INFO"
	.sectionflags	@""
	.align	4


	//----- nvinfo : EIATTR_CUDA_API_VERSION
	.align		4
        /*0000*/ 	.byte	0x04, 0x37
        /*0002*/ 	.short	(.L_334 - .L_333)
.L_333:
        /*0004*/ 	.word	0x00000082


	//----- nvinfo : EIATTR_SW2861232_WAR
	.align		4
.L_334:
        /*0008*/ 	.byte	0x01, 0x35
	.zero		2


	//----- nvinfo : EIATTR_PARAM_CBANK
	.align		4
        /*000c*/ 	.byte	0x04, 0x0a
        /*000e*/ 	.short	(.L_336 - .L_335)
	.align		4
.L_335:
        /*0010*/ 	.word	index@(.nv.constant0._ZN7cutlass13device_kernelIN5flash19enable_sm80_to_sm89INS1_16FlashAttnFwdSm80INS1_25CollectiveMainloopFwdSm80ILi8ELi1ELb0EN4cute5tupleIJNS5_1CILi128EEENS7_ILi64EEENS7_ILi192EEEEEELi192ENS_10bfloat16_tEfNS_4arch4Sm80ELb0ELb1ELb1ELb1ELb0ELb1ELb1ELb0EEENS1_21CollectiveEpilogueFwdINS6_IJS8_SA_S9_EEENS6_IJNS7_ILi1EEESI_SI_EEESC_SE_Li256ELb1ELb1ELb0ELb0EEENS1_19SingleTileSchedulerILb1ELb0ELb1ELi128EEEEEEEEEvNT_6ParamsE)
        /*0014*/ 	.short	0x0160
        /*0016*/ 	.short	0x0418


	//----- nvinfo : EIATTR_CBANK_PARAM_SIZE
	.align		4
.L_336:
        /*0018*/ 	.byte	0x03, 0x19
        /*001a*/ 	.short	0x0418


	//----- nvinfo : EIATTR_KPARAM_INFO
	.align		4
        /*001c*/ 	.byte	0x04, 0x17
        /*001e*/ 	.short	(.L_338 - .L_337)
.L_337:
        /*0020*/ 	.word	0x00000000
        /*0024*/ 	.short	0x0000
        /*0026*/ 	.short	0x0000
        /*0028*/ 	.byte	0x00, 0xf0, 0x61, 0x10


	//----- nvinfo : EIATTR_MAXREG_COUNT
	.align		4
.L_338:
        /*002c*/ 	.byte	0x03, 0x1b
        /*002e*/ 	.short	0x00ff


	//----- nvinfo : EIATTR_NUM_BARRIERS
	.align		4
        /*0030*/ 	.byte	0x02, 0x4c
        /*0032*/ 	.byte	0x02
	.zero		1


	//----- nvinfo : EIATTR_MERCURY_ISA_VERSION
	.align		4
        /*0034*/ 	.byte	0x03, 0x5f
        /*0036*/ 	.short	0x0000


	//----- nvinfo : EIATTR_COOP_GROUP_MASK_REGIDS
	.align		4
        /*0038*/ 	.byte	0x04, 0x29
        /*003a*/ 	.short	(.L_340 - .L_339)


	//   ....[0]....
.L_339:
        /*003c*/ 	.word	0xffffffff


	//   ....[1]....
        /*0040*/ 	.word	0xffffffff


	//   ....[2]....
        /*0044*/ 	.word	0xffffffff


	//   ....[3]....
        /*0048*/ 	.word	0xffffffff


	//   ....[4]....
        /*004c*/ 	.word	0xffffffff


	//   ....[5]....
        /*0050*/ 	.word	0xffffffff


	//   ....[6]....
        /*0054*/ 	.word	0xffffffff


	//   ....[7]....
        /*0058*/ 	.word	0xffffffff


	//   ....[8]....
        /*005c*/ 	.word	0xffffffff


	//   ....[9]....
        /*0060*/ 	.word	0xffffffff


	//   ....[10]....
        /*0064*/ 	.word	0xffffffff


	//   ....[11]....
        /*0068*/ 	.word	0xffffffff


	//   ....[12]....
        /*006c*/ 	.word	0xffffffff


	//   ....[13]....
        /*0070*/ 	.word	0xffffffff


	//   ....[14]....
        /*0074*/ 	.word	0xffffffff


	//   ....[15]....
        /*0078*/ 	.word	0xffffffff


	//   ....[16]....
        /*007c*/ 	.word	0xffffffff


	//   ....[17]....
        /*0080*/ 	.word	0xffffffff


	//   ....[18]....
        /*0084*/ 	.word	0xffffffff


	//   ....[19]....
        /*0088*/ 	.word	0xffffffff


	//   ....[20]....
        /*008c*/ 	.word	0xffffffff


	//   ....[21]....
        /*0090*/ 	.word	0xffffffff


	//   ....[22]....
        /*0094*/ 	.word	0xffffffff


	//   ....[23]....
        /*0098*/ 	.word	0xffffffff


	//   ....[24]....
        /*009c*/ 	.word	0xffffffff


	//   ....[25]....
        /*00a0*/ 	.word	0xffffffff


	//   ....[26]....
        /*00a4*/ 	.word	0xffffffff


	//   ....[27]....
        /*00a8*/ 	.word	0xffffffff


	//   ....[28]....
        /*00ac*/ 	.word	0xffffffff


	//   ....[29]....
        /*00b0*/ 	.word	0xffffffff


	//   ....[30]....
        /*00b4*/ 	.word	0xffffffff


	//   ....[31]....
        /*00b8*/ 	.word	0xffffffff


	//   ....[32]....
        /*00bc*/ 	.word	0xffffffff


	//   ....[33]....
        /*00c0*/ 	.word	0xffffffff


	//   ....[34]....
        /*00c4*/ 	.word	0xffffffff


	//   ....[35]....
        /*00c8*/ 	.word	0xffffffff


	//   ....[36]....
        /*00cc*/ 	.word	0xffffffff


	//   ....[37]....
        /*00d0*/ 	.word	0xffffffff


	//   ....[38]....
        /*00d4*/ 	.word	0xffffffff


	//   ....[39]....
        /*00d8*/ 	.word	0xffffffff


	//   ....[40]....
        /*00dc*/ 	.word	0xffffffff


	//   ....[41]....
        /*00e0*/ 	.word	0xffffffff


	//   ....[42]....
        /*00e4*/ 	.word	0xffffffff


	//   ....[43]....
        /*00e8*/ 	.word	0xffffffff


	//   ....[44]....
        /*00ec*/ 	.word	0xffffffff


	//   ....[45]....
        /*00f0*/ 	.word	0xffffffff


	//   ....[46]....
        /*00f4*/ 	.word	0xffffffff


	//   ....[47]....
        /*00f8*/ 	.word	0xffffffff


	//   ....[48]....
        /*00fc*/ 	.word	0xffffffff


	//   ....[49]....
        /*0100*/ 	.word	0xffffffff


	//   ....[50]....
        /*0104*/ 	.word	0xffffffff


	//   ....[51]....
        /*0108*/ 	.word	0xffffffff


	//   ....[52]....
        /*010c*/ 	.word	0xffffffff


	//   ....[53]....
        /*0110*/ 	.word	0xffffffff


	//   ....[54]....
        /*0114*/ 	.word	0xffffffff


	//   ....[55]....
        /*0118*/ 	.word	0xffffffff


	//   ....[56]....
        /*011c*/ 	.word	0xffffffff


	//   ....[57]....
        /*0120*/ 	.word	0xffffffff


	//   ....[58]....
        /*0124*/ 	.word	0xffffffff


	//   ....[59]....
        /*0128*/ 	.word	0xffffffff


	//   ....[60]....
        /*012c*/ 	.word	0xffffffff


	//   ....[61]....
        /*0130*/ 	.word	0xffffffff


	//   ....[62]....
        /*0134*/ 	.word	0xffffffff


	//   ....[63]....
        /*0138*/ 	.word	0xffffffff


	//   ....[64]....
        /*013c*/ 	.word	0xffffffff


	//   ....[65]....
        /*0140*/ 	.word	0xffffffff


	//   ....[66]....
        /*0144*/ 	.word	0xffffffff


	//   ....[67]....
        /*0148*/ 	.word	0xffffffff


	//   ....[68]....
        /*014c*/ 	.word	0xffffffff


	//   ....[69]....
        /*0150*/ 	.word	0xffffffff


	//   ....[70]....
        /*0154*/ 	.word	0xffffffff


	//----- nvinfo : EIATTR_COOP_GROUP_INSTR_OFFSETS
	.align		4
.L_340:
        /*0158*/ 	.byte	0x04, 0x28
        /*015a*/ 	.short	(.L_342 - .L_341)


	//   ....[0]....
.L_341:
        /*015c*/ 	.word	0x00000090


	//   ....[1]....
        /*0160*/ 	.word	0x00007690


	//   ....[2]....
        /*0164*/ 	.word	0x00007750


	//   ....[3]....
        /*0168*/ 	.word	0x000078c0


	//   ....[4]....
        /*016c*/ 	.word	0x000078f0


	//   ....[5]....
        /*0170*/ 	.word	0x00007a30


	//   ....[6]....
        /*0174*/ 	.word	0x00007a60


	//   ....[7]....
        /*0178*/ 	.word	0x00007b90


	//   ....[8]....
        /*017c*/ 	.word	0x00007bd0


	//   ....[9]....
        /*0180*/ 	.word	0x000082a0


	//   ....[10]....
        /*0184*/ 	.word	0x00008320


	//   ....[11]....
        /*0188*/ 	.word	0x00008350


	//   ....[12]....
        /*018c*/ 	.word	0x00008370


	//   ....[13]....
        /*0190*/ 	.word	0x000087a0


	//   ....[14]....
        /*0194*/ 	.word	0x00008a60


	//   ....[15]....
        /*0198*/ 	.word	0x00008aa0


	//   ....[16]....
        /*019c*/ 	.word	0x00008ae0


	//   ....[17]....
        /*01a0*/ 	.word	0x0000bbf0


	//   ....[18]....
        /*01a4*/ 	.word	0x0000bc80


	//   ....[19]....
        /*01a8*/ 	.word	0x0000bc90


	//   ....[20]....
        /*01ac*/ 	.word	0x0000bca0


	//   ....[21]....
        /*01b0*/ 	.word	0x0000bf20


	//   ....[22]....
        /*01b4*/ 	.word	0x0000c1e0


	//   ....[23]....
        /*01b8*/ 	.word	0x0000c220


	//   ....[24]....
        /*01bc*/ 	.word	0x0000c260


	//   ....[25]....
        /*01c0*/ 	.word	0x000108d0


	//   ....[26]....
        /*01c4*/ 	.word	0x00010c70


	//   ....[27]....
        /*01c8*/ 	.word	0x00011870


	//   ....[28]....
        /*01cc*/ 	.word	0x000119d0


	//   ....[29]....
        /*01d0*/ 	.word	0x000119e0


	//   ....[30]....
        /*01d4*/ 	.word	0x00011a30


	//   ....[31]....
        /*01d8*/ 	.word	0x00014010


	//   ....[32]....
        /*01dc*/ 	.word	0x000142e0


	//   ....[33]....
        /*01e0*/ 	.word	0x00014ae0


	//   ....[34]....
        /*01e4*/ 	.word	0x00014d10


	//   ....[35]....
        /*01e8*/ 	.word	0x00014d20


	//   ....[36]....
        /*01ec*/ 	.word	0x00014d90


	//   ....[37]....
        /*01f0*/ 	.word	0x00017b00


	//   ....[38]....
        /*01f4*/ 	.word	0x00017b20


	//   ....[39]....
        /*01f8*/ 	.word	0x00017b50


	//   ....[40]....
        /*01fc*/ 	.word	0x00017b80


	//   ....[41]....
        /*0200*/ 	.word	0x0001a8b0


	//   ....[42]....
        /*0204*/ 	.word	0x0001ad20


	//   ....[43]....
        /*0208*/ 	.word	0x0001b470


	//   ....[44]....
        /*020c*/ 	.word	0x0001b650


	//   ....[45]....
        /*0210*/ 	.word	0x0001b690


	//   ....[46]....
        /*0214*/ 	.word	0x0001b710


	//   ....[47]....
        /*0218*/ 	.word	0x0001ce00


	//   ....[48]....
        /*021c*/ 	.word	0x0001ce30


	//   ....[49]....
        /*0220*/ 	.word	0x0001ce80


	//   ....[50]....
        /*0224*/ 	.word	0x0001ce90


	//   ....[51]....
        /*0228*/ 	.word	0x0001e480


	//   ....[52]....
        /*022c*/ 	.word	0x0001e500


	//   ....[53]....
        /*0230*/ 	.word	0x0001e540


	//   ....[54]....
        /*0234*/ 	.word	0x0001e580


	//   ....[55]....
        /*0238*/ 	.word	0x0001e7b0


	//   ....[56]....
        /*023c*/ 	.word	0x0001e7c0


	//   ....[57]....
        /*0240*/ 	.word	0x0001e940


	//   ....[58]....
        /*0244*/ 	.word	0x0001e970


	//   ....[59]....
        /*0248*/ 	.word	0x0001eac0


	//   ....[60]....
        /*024c*/ 	.word	0x0001eaf0


	//   ....[61]....
        /*0250*/ 	.word	0x0001ec40


	//   ....[62]....
        /*0254*/ 	.word	0x0001ec60


	//   ....[63]....
        /*0258*/ 	.word	0x0001f5a0


	//   ....[64]....
        /*025c*/ 	.word	0x0001f5b0


	//   ....[65]....
        /*0260*/ 	.word	0x0001f6e0


	//   ....[66]....
        /*0264*/ 	.word	0x0001f710


	//   ....[67]....
        /*0268*/ 	.word	0x0001f840


	//   ....[68]....
        /*026c*/ 	.word	0x0001f870


	//   ....[69]....
        /*0270*/ 	.word	0x0001f9a0


	//   ....[70]....
        /*0274*/ 	.word	0x0001f9c0


	//----- nvinfo : EIATTR_EXIT_INSTR_OFFSETS
	.align		4
.L_342:
        /*0278*/ 	.byte	0x04, 0x1c
        /*027a*/ 	.short	(.L_344 - .L_343)


	//   ....[0]....
.L_343:
        /*027c*/ 	.word	0x00000440


	//   ....[1]....
        /*0280*/ 	.word	0x0001ec70


	//   ....[2]....
        /*0284*/ 	.word	0x0001ed40


	//   ....[3]....
        /*0288*/ 	.word	0x0001eda0


	//   ....[4]....
        /*028c*/ 	.word	0x0001f9d0


	//   ....[5]....
        /*0290*/ 	.word	0x0001fa80


	//   ....[6]....
        /*0294*/ 	.word	0x0001fae0


	//----- nvinfo : EIATTR_CTAIDZ_USED
	.align		4
.L_344:
        /*0298*/ 	.byte	0x01, 0x04
	.zero		2


	//----- nvinfo : EIATTR_MAX_THREADS
	.align		4
        /*029c*/ 	.byte	0x04, 0x05
        /*029e*/ 	.short	(.L_346 - .L_345)
.L_345:
        /*02a0*/ 	.word	0x00000100
        /*02a4*/ 	.word	0x00000001
        /*02a8*/ 	.word	0x00000001


	//----- nvinfo : EIATTR_CRS_STACK_SIZE
	.align		4
.L_346:
        /*02ac*/ 	.byte	0x04, 0x1e
        /*02ae*/ 	.short	(.L_348 - .L_347)
.L_347:
        /*02b0*/ 	.word	0x00000000
.L_348:


//--------------------- .nv.info._ZN7cutlass13device_kernelIN5flash19enable_sm80_to_sm89INS1_16FlashAttnFwdSm80INS1_25CollectiveMainloopFwdSm80ILi8ELi1ELb1EN4cute5tupleIJNS5_1CILi128EEENS7_ILi96EEENS7_ILi192EEEEEELi192ENS_10bfloat16_tEfNS_4arch4Sm80ELb1ELb0ELb1ELb0ELb0ELb0ELb1ELb0EEENS1_21CollectiveEpilogueFwdINS6_IJS8_SA_S9_EEENS6_IJNS7_ILi1EEESI_SI_EEESC_SE_Li256ELb0ELb1ELb0ELb0EEENS1_30DynamicPersistentTileSchedulerILi256ELi256ELb0ELb1ELb0EEEEEEEEEvNT_6ParamsE --------------------------
	.section	.nv.info._ZN7cutlass13device_kernelIN5flash19enable_sm80_to_sm89INS1_16FlashAttnFwdSm80INS1_25CollectiveMainloopFwdSm80ILi8ELi1ELb1EN4cute5tupleIJNS5_1CILi128EEENS7_ILi96EEENS7_ILi192EEEEEELi192ENS_10bfloat16_tEfNS_4arch4Sm80ELb1ELb0ELb1ELb0ELb0ELb0ELb1ELb0EEENS1_21CollectiveEpilogueFwdINS6_IJS8_SA_S9_EEENS6_IJNS7_ILi1EEESI_SI_EEESC_SE_Li256ELb0ELb1ELb0ELb0EEENS1_30DynamicPersistentTileSchedulerILi256ELi256ELb0ELb1ELb0EEEEEEEEEvNT_6ParamsE,"",@"SHT_CUDA_INFO"
	.sectionflags	@""
	.align	4


	//----- nvinfo : EIATTR_CUDA_API_VERSION
	.align		4
        /*0000*/ 	.byte	0x04, 0x37
        /*0002*/ 	.short	(.L_350 - .L_349)
.L_349:
        /*0004*/ 	.word	0x00000082


	//----- nvinfo : EIATTR_SW2861232_WAR
	.align		4
.L_350:
        /*0008*/ 	.byte	0x01, 0x35
	.zero		2


	//----- nvinfo : EIATTR_PARAM_CBANK
	.align		4
        /*000c*/ 	.byte	0x04, 0x0a
        /*000e*/ 	.short	(.L_352 - .L_351)
	.align		4
.L_351:
        /*0010*/ 	.word	index@(.nv.constant0._ZN7cutlass13device_kernelIN5flash19enable_sm80_to_sm89INS1_16FlashAttnFwdSm80INS1_25CollectiveMainloopFwdSm80ILi8ELi1ELb1EN4cute5tupleIJNS5_1CILi128EEENS7_ILi96EEENS7_ILi192EEEEEELi192ENS_10bfloat16_tEfNS_4arch4Sm80ELb1ELb0ELb1ELb0ELb0ELb0ELb1ELb0EEENS1_21CollectiveEpilogueFwdINS6_IJS8_SA_S9_EEENS6_IJNS7_ILi1EEESI_SI_EEESC_SE_Li256ELb0ELb1ELb0ELb0EEENS1_30DynamicPersistentTileSchedulerILi256ELi256ELb0ELb1ELb0EEEEEEEEEvNT_6ParamsE)
        /*0014*/ 	.short	0x0160
        /*0016*/ 	.short	0x0428


	//----- nvinfo : EIATTR_CBANK_PARAM_SIZE
	.align		4
.L_352:
        /*0018*/ 	.byte	0x03, 0x19
        /*001a*/ 	.short	0x0428


	//----- nvinfo : EIATTR_KPARAM_INFO
	.align		4
        /*001c*/ 	.byte	0x04, 0x17
        /*001e*/ 	.short	(.L_354 - .L_353)
.L_353:
        /*0020*/ 	.word	0x00000000
        /*0024*/ 	.short	0x0000
        /*0026*/ 	.short	0x0000
        /*0028*/ 	.byte	0x00, 0xf0, 0xa1, 0x10


	//----- nvinfo : EIATTR_MAXREG_COUNT
	.align		4
.L_354:
        /*002c*/ 	.byte	0x03, 0x1b
        /*002e*/ 	.short	0x00ff


	//----- nvinfo : EIATTR_NUM_BARRIERS
	.align		4
        /*0030*/ 	.byte	0x02, 0x4c
        /*0032*/ 	.byte	0x06
	.zero		1


	//----- nvinfo : EIATTR_ANNOTATIONS
	.align		4
        /*0034*/ 	.byte	0x04, 0x55
        /*0036*/ 	.short	(.L_356 - .L_355)


	//   ....[0]....
.L_355:
        /* <DEDUP_REMOVED lines=80> */


	//----- nvinfo : EIATTR_MERCURY_ISA_VERSION
	.align		4
.L_356:
        /*0520*/ 	.byte	0x03, 0x5f
        /*0522*/ 	.short	0x0000


	//----- nvinfo : EIATTR_INT_WARP_WIDE_INSTR_OFFSETS
	.align		4
        /*0524*/ 	.byte	0x04, 0x31
        /*0526*/ 	.short	(.L_358 - .L_357)


	//   ....[0]....
.L_357:
        /*0528*/ 	.word	0x0000f6e0


	//   ....[1]....
        /*052c*/ 	.word	0x0000f760


	//----- nvinfo : EIATTR_COOP_GROUP_MASK_REGIDS
	.align		4
.L_358:
        /*0530*/ 	.byte	0x04, 0x29
        /*0532*/ 	.short	(.L_360 - .L_359)


	//   ....[0]....
.L_359:
        /*0534*/ 	.word	0xffffffff


	//   ....[1]....
        /*0538*/ 	.word	0xffffffff


	//   ....[2]....
        /*053c*/ 	.word	0xffffffff


	//   ....[3]....
        /*0540*/ 	.word	0xffffffff


	//   ....[4]....
        /*0544*/ 	.word	0xffffffff


	//   ....[5]....
        /*0548*/ 	.word	0xffffffff


	//   ....[6]....
        /*054c*/ 	.word	0xffffffff


	//   ....[7]....
        /*0550*/ 	.word	0xffffffff


	//   ....[8]....
        /*0554*/ 	.word	0xffffffff


	//   ....[9]....
        /*0558*/ 	.word	0xffffffff


	//   ....[10]....
        /*055c*/ 	.word	0xffffffff


	//   ....[11]....
        /*0560*/ 	.word	0xffffffff


	//   ....[12]....
        /*0564*/ 	.word	0xffffffff


	//   ....[13]....
        /*0568*/ 	.word	0xffffffff


	//   ....[14]....
        /*056c*/ 	.word	0xffffffff


	//   ....[15]....
        /*0570*/ 	.word	0xffffffff


	//   ....[16]....
        /*0574*/ 	.word	0xffffffff


	//   ....[17]....
        /*0578*/ 	.word	0xffffffff


	//   ....[18]....
        /*057c*/ 	.word	0xffffffff


	//   ....[19]....
        /*0580*/ 	.word	0xffffffff


	//   ....[20]....
        /*0584*/ 	.word	0xffffffff


	//   ....[21]....
        /*0588*/ 	.word	0xffffffff


	//   ....[22]....
        /*058c*/ 	.word	0xffffffff


	//   ....[23]....
        /*0590*/ 	.word	0xffffffff


	//   ....[24]....
        /*0594*/ 	.word	0xffffffff


	//   ....[25]....
        /*0598*/ 	.word	0xffffffff


	//   ....[26]....
        /*059c*/ 	.word	0xffffffff


	//   ....[27]....
        /*05a0*/ 	.word	0xffffffff


	//   ....[28]....
        /*05a4*/ 	.word	0xffffffff


	//   ....[29]....
        /*05a8*/ 	.word	0xffffffff


	//   ....[30]....
        /*05ac*/ 	.word	0xffffffff


	//   ....[31]....
        /*05b0*/ 	.word	0xffffffff


	//   ....[32]....
        /*05b4*/ 	.word	0xffffffff


	//   ....[33]....
        /*05b8*/ 	.word	0xffffffff


	//   ....[34]....
        /*05bc*/ 	.word	0xffffffff


	//   ....[35]....
        /*05c0*/ 	.word	0xffffffff


	//   ....[36]....
        /*05c4*/ 	.word	0xffffffff


	//   ....[37]....
        /*05c8*/ 	.word	0xffffffff


	//   ....[38]....
        /*05cc*/ 	.word	0xffffffff


	//   ....[39]....
        /*05d0*/ 	.word	0xffffffff


	//   ....[40]....
        /*05d4*/ 	.word	0xffffffff


	//   ....[41]....
        /*05d8*/ 	.word	0xffffffff


	//   ....[42]....
        /*05dc*/ 	.word	0xffffffff


	//   ....[43]....
        /*05e0*/ 	.word	0xffffffff


	//   ....[44]....
        /*05e4*/ 	.word	0xffffffff


	//   ....[45]....
        /*05e8*/ 	.word	0xffffffff


	//   ....[46]....
        /*05ec*/ 	.word	0xffffffff


	//   ....[47]....
        /*05f0*/ 	.word	0xffffffff


	//   ....[48]....
        /*05f4*/ 	.word	0xffffffff


	//   ....[49]....
        /*05f8*/ 	.word	0xffffffff


	//   ....[50]....
        /*05fc*/ 	.word	0xffffffff


	//   ....[51]....
        /*0600*/ 	.word	0xffffffff


	//   ....[52]....
        /*0604*/ 	.word	0xffffffff


	//   ....[53]....
        /*0608*/ 	.word	0xffffffff


	//   ....[54]....
        /*060c*/ 	.word	0xffffffff


	//   ....[55]....
        /*0610*/ 	.word	0xffffffff


	//   ....[56]....
        /*0614*/ 	.word	0xffffffff


	//   ....[57]....
        /*0618*/ 	.word	0xffffffff


	//   ....[58]....
        /*061c*/ 	.word	0xffffffff


	//   ....[59]....
        /*0620*/ 	.word	0xffffffff


	//   ....[60]....
        /*0624*/ 	.word	0xffffffff


	//   ....[61]....
        /*0628*/ 	.word	0xffffffff


	//   ....[62]....
        /*062c*/ 	.word	0xffffffff


	//   ....[63]....
        /*0630*/ 	.word	0xffffffff


	//----- nvinfo : EIATTR_COOP_GROUP_INSTR_OFFSETS
	.align		4
.L_360:
        /*0634*/ 	.byte	0x04, 0x28
        /*0636*/ 	.short	(.L_362 - .L_361)


	//   ....[0]....
.L_361:
        /*0638*/ 	.word	0x00000050


	//   ....[1]....
        /*063c*/ 	.word	0x000018f0


	//   ....[2]....
        /*0640*/ 	.word	0x00001900


	//   ....[3]....
        /*0644*/ 	.word	0x00001920


	//   ....[4]....
        /*0648*/ 	.word	0x00001930


	//   ....[5]....
        /*064c*/ 	.word	0x00001a60


	//   ....[6]....
        /*0650*/ 	.word	0x00001a80


	//   ....[7]....
        /*0654*/ 	.word	0x00001b20


	//   ....[8]....
        /*0658*/ 	.word	0x00001b40


	//   ....[9]....
        /*065c*/ 	.word	0x00003a00


	//   ....[10]....
        /*0660*/ 	.word	0x00003a10


	//   ....[11]....
        /*0664*/ 	.word	0x00004290


	//   ....[12]....
        /*0668*/ 	.word	0x000043f0


	//   ....[13]....
        /*066c*/ 	.word	0x00004400


	//   ....[14]....
        /*0670*/ 	.word	0x00004450


	//   ....[15]....
        /*0674*/ 	.word	0x00006970


	//   ....[16]....
        /*0678*/ 	.word	0x00007d00


	//   ....[17]....
        /*067c*/ 	.word	0x00007e30


	//   ....[18]....
        /*0680*/ 	.word	0x00008310


	//   ....[19]....
        /*0684*/ 	.word	0x000083f0


	//   ....[20]....
        /*0688*/ 	.word	0x000084c0


	//   ....[21]....
        /*068c*/ 	.word	0x0000c820


	//   ....[22]....
        /*0690*/ 	.word	0x0000c860


	//   ....[23]....
        /*0694*/ 	.word	0x0000c880


	//   ....[24]....
        /*0698*/ 	.word	0x0000c8a0


	//   ....[25]....
        /*069c*/ 	.word	0x0000ee90


	//   ....[26]....
        /*06a0*/ 	.word	0x0000eee0


	//   ....[27]....
        /*06a4*/ 	.word	0x0000ef00


	//   ....[28]....
        /*06a8*/ 	.word	0x0000ef20


	//   ....[29]....
        /*06ac*/ 	.word	0x0000ff40


	//   ....[30]....
        /*06b0*/ 	.word	0x000102b0


	//   ....[31]....
        /*06b4*/ 	.word	0x000102e0


	//   ....[32]....
        /*06b8*/ 	.word	0x00010300


	//   ....[33]....
        /*06bc*/ 	.word	0x00010330


	//   ....[34]....
        /*06c0*/ 	.word	0x00010500


	//   ....[35]....
        /*06c4*/ 	.word	0x00010520


	//   ....[36]....
        /*06c8*/ 	.word	0x000106e0


	//   ....[37]....
        /*06cc*/ 	.word	0x00010710


	//   ....[38]....
        /*06d0*/ 	.word	0x00010810


	//   ....[39]....
        /*06d4*/ 	.word	0x00010840


	//   ....[40]....
        /*06d8*/ 	.word	0x00010940


	//   ....[41]....
        /*06dc*/ 	.word	0x00010960


	//   ....[42]....
        /*06e0*/ 	.word	0x00010f10


	//   ....[43]....
        /*06e4*/ 	.word	0x00010f30


	//   ....[44]....
        /*06e8*/ 	.word	0x000110c0


	//   ....[45]....
        /*06ec*/ 	.word	0x000110d0


	//   ....[46]....
        /*06f0*/ 	.word	0x00011250


	//   ....[47]....
        /*06f4*/ 	.word	0x00011270


	//   ....[48]....
        /*06f8*/ 	.word	0x000113f0


	//   ....[49]....
        /*06fc*/ 	.word	0x00011400


	//   ....[50]....
        /*0700*/ 	.word	0x000115f0


	//   ....[51]....
        /*0704*/ 	.word	0x000116d0


	//   ....[52]....
        /*0708*/ 	.word	0x00011730


	//   ....[53]....
        /*070c*/ 	.word	0x00011780


	//   ....[54]....
        /*0710*/ 	.word	0x000117d0


	//   ....[55]....
        /*0714*/ 	.word	0x00011840


	//   ....[56]....
        /*0718*/ 	.word	0x000118b0


	//   ....[57]....
        /*071c*/ 	.word	0x00011910


	//   ....[58]....
        /*0720*/ 	.word	0x00011970


	//   ....[59]....
        /*0724*/ 	.word	0x000119d0


	//   ....[60]....
        /*0728*/ 	.word	0x00011a40


	//   ....[61]....
        /*072c*/ 	.word	0x00011aa0


	//   ....[62]....
        /*0730*/ 	.word	0x00011b00


	//   ....[63]....
        /*0734*/ 	.word	0x00011b70


	//----- nvinfo : EIATTR_EXIT_INSTR_OFFSETS
	.align		4
.L_362:
        /*0738*/ 	.byte	0x04, 0x1c
        /*073a*/ 	.short	(.L_364 - .L_363)


	//   ....[0]....
.L_363:
        /*073c*/ 	.word	0x000000a0


	//   ....[1]....
        /*0740*/ 	.word	0x00011690


	//----- nvinfo : EIATTR_MAX_THREADS
	.align		4
.L_364:
        /*0744*/ 	.byte	0x04, 0x05
        /*0746*/ 	.short	(.L_366 - .L_365)
.L_365:
        /*0748*/ 	.word	0x00000100
        /*074c*/ 	.word	0x00000001
        /*0750*/ 	.word	0x00000001


	//----- nvinfo : EIATTR_CRS_STACK_SIZE
	.align		4
.L_366:
        /*0754*/ 	.byte	0x04, 0x1e
        /*0756*/ 	.short	(.L_368 - .L_367)
.L_367:
        /*0758*/ 	.word	0x00000000
.L_368:


//--------------------- .nv.info._ZN7cutlass13device_kernelIN5flash19enable_sm80_to_sm89INS1_16FlashAttnFwdSm80INS1_25CollectiveMainloopFwdSm80ILi8ELi1ELb1EN4cute5tupleIJNS5_1CILi128EEENS7_ILi96EEENS7_ILi192EEEEEELi192ENS_10bfloat16_tEfNS_4arch4Sm80ELb1ELb0ELb1ELb1ELb0ELb0ELb1ELb0EEENS1_21CollectiveEpilogueFwdINS6_IJS8_SA_S9_EEENS6_IJNS7_ILi1EEESI_SI_EEESC_SE_Li256ELb1ELb1ELb0ELb0EEENS1_19SingleTileSchedulerILb1ELb0ELb1ELi128EEEEEEEEEvNT_6ParamsE --------------------------
	.section	.nv.info._ZN7cutlass13device_kernelIN5flash19enable_sm80_to_sm89INS1_16FlashAttnFwdSm80INS1_25CollectiveMainloopFwdSm80ILi8ELi1ELb1EN4cute5tupleIJNS5_1CILi128EEENS7_ILi96EEENS7_ILi192EEEEEELi192ENS_10bfloat16_tEfNS_4arch4Sm80ELb1ELb0ELb1ELb1ELb0ELb0ELb1ELb0EEENS1_21CollectiveEpilogueFwdINS6_IJS8_SA_S9_EEENS6_IJNS7_ILi1EEESI_SI_EEESC_SE_Li256ELb1ELb1ELb0ELb0EEENS1_19SingleTileSchedulerILb1ELb0ELb1ELi128EEEEEEEEEvNT_6ParamsE,"",@"SHT_CUDA_INFO"
	.sectionflags	@""
	.align	4


	//----- nvinfo : EIATTR_CUDA_API_VERSION
	.align		4
        /*0000*/ 	.byte	0x04, 0x37
        /*0002*/ 	.short	(.L_370 - .L_369)
.L_369:
        /*0004*/ 	.word	0x00000082


	//----- nvinfo : EIATTR_SW2861232_WAR
	.align		4
.L_370:
        /*0008*/ 	.byte	0x01, 0x35
	.zero		2


	//----- nvinfo : EIATTR_PARAM_CBANK
	.align		4
        /*000c*/ 	.byte	0x04, 0x0a
        /*000e*/ 	.short	(.L_372 - .L_371)
	.align		4
.L_371:
        /*0010*/ 	.word	index@(.nv.constant0._ZN7cutlass13device_kernelIN5flash19enable_sm80_to_sm89INS1_16FlashAttnFwdSm80INS1_25CollectiveMainloopFwdSm80ILi8ELi1ELb1EN4cute5tupleIJNS5_1CILi128EEENS7_ILi96EEENS7_ILi192EEEEEELi192ENS_10bfloat16_tEfNS_4arch4Sm80ELb1ELb0ELb1ELb1ELb0ELb0ELb1ELb0EEENS1_21CollectiveEpilogueFwdINS6_IJS8_SA_S9_EEENS6_IJNS7_ILi1EEESI_SI_EEESC_SE_Li256ELb1ELb1ELb0ELb0EEENS1_19SingleTileSchedulerILb1ELb0ELb1ELi128EEEEEEEEEvNT_6ParamsE)
        /*0014*/ 	.short	0x0160
        /*0016*/ 	.short	0x0418


	//----- nvinfo : EIATTR_CBANK_PARAM_SIZE
	.align		4
.L_372:
        /*0018*/ 	.byte	0x03, 0x19
        /*001a*/ 	.short	0x0418


	//----- nvinfo : EIATTR_KPARAM_INFO
	.align		4
        /*001c*/ 	.byte	0x04, 0x17
        /*001e*/ 	.short	(.L_374 - .L_373)
.L_373:
        /*0020*/ 	.word	0x00000000
        /*0024*/ 	.short	0x0000
        /*0026*/ 	.short	0x0000
        /*0028*/ 	.byte	0x00, 0xf0, 0x61, 0x10


	//----- nvinfo : EIATTR_MAXREG_COUNT
	.align		4
.L_374:
        /*002c*/ 	.byte	0x03, 0x1b
        /*002e*/ 	.short	0x00ff


	//----- nvinfo : EIATTR_NUM_BARRIERS
	.align		4
        /*0030*/ 	.byte	0x02, 0x4c
        /*0032*/ 	.byte	0x02
	.zero		1


	//----- nvinfo : EIATTR_ANNOTATIONS
	.align		4
        /*0034*/ 	.byte	0x04, 0x55
        /*0036*/ 	.short	(.L_376 - .L_375)


	//   ....[0]....
.L_375:
        /* <DEDUP_REMOVED lines=32> */


	//----- nvinfo : EIATTR_MERCURY_ISA_VERSION
	.align		4
.L_376:
        /*0228*/ 	.byte	0x03, 0x5f
        /*022a*/ 	.short	0x0000


	//----- nvinfo : EIATTR_COOP_GROUP_MASK_REGIDS
	.align		4
        /*022c*/ 	.byte	0x04, 0x29
        /*022e*/ 	.short	(.L_378 - .L_377)


	//   ....[0]....
.L_377:
        /*0230*/ 	.word	0xffffffff


	//   ....[1]....
        /*0234*/ 	.word	0xffffffff


	//   ....[2]....
        /*0238*/ 	.word	0xffffffff


	//   ....[3]....
        /*023c*/ 	.word	0xffffffff


	//   ....[4]....
        /*0240*/ 	.word	0xffffffff


	//   ....[5]....
        /*0244*/ 	.word	0xffffffff


	//   ....[6]....
        /*0248*/ 	.word	0xffffffff


	//   ....[7]....
        /*024c*/ 	.word	0xffffffff


	//   ....[8]....
        /*0250*/ 	.word	0xffffffff


	//   ....[9]....
        /*0254*/ 	.word	0xffffffff


	//   ....[10]....
        /*0258*/ 	.word	0xffffffff


	//   ....[11]....
        /*025c*/ 	.word	0xffffffff


	//   ....[12]....
        /*0260*/ 	.word	0xffffffff


	//   ....[13]....
        /*0264*/ 	.word	0xffffffff


	//   ....[14]....
        /*0268*/ 	.word	0xffffffff


	//   ....[15]....
        /*026c*/ 	.word	0xffffffff


	//   ....[16]....
        /*0270*/ 	.word	0xffffffff


	//   ....[17]....
        /*0274*/ 	.word	0xffffffff


	//   ....[18]....
        /*0278*/ 	.word	0xffffffff


	//   ....[19]....
        /*027c*/ 	.word	0xffffffff


	//   ....[20]....
        /*0280*/ 	.word	0xffffffff


	//   ....[21]....
        /*0284*/ 	.word	0xffffffff


	//   ....[22]....
        /*0288*/ 	.word	0xffffffff


	//   ....[23]....
        /*028c*/ 	.word	0xffffffff


	//   ....[24]....
        /*0290*/ 	.word	0xffffffff


	//   ....[25]....
        /*0294*/ 	.word	0xffffffff


	//   ....[26]....
        /*0298*/ 	.word	0xffffffff


	//   ....[27]....
        /*029c*/ 	.word	0xffffffff


	//   ....[28]....
        /*02a0*/ 	.word	0xffffffff


	//   ....[29]....
        /*02a4*/ 	.word	0xffffffff


	//   ....[30]....
        /*02a8*/ 	.word	0xffffffff


	//   ....[31]....
        /*02ac*/ 	.word	0xffffffff


	//   ....[32]....
        /*02b0*/ 	.word	0xffffffff


	//   ....[33]....
        /*02b4*/ 	.word	0xffffffff


	//   ....[34]....
        /*02b8*/ 	.word	0xffffffff


	//   ....[35]....
        /*02bc*/ 	.word	0xffffffff


	//   ....[36]....
        /*02c0*/ 	.word	0xffffffff


	//   ....[37]....
        /*02c4*/ 	.word	0xffffffff


	//   ....[38]....
        /*02c8*/ 	.word	0xffffffff


	//   ....[39]....
        /*02cc*/ 	.word	0xffffffff


	//   ....[40]....
        /*02d0*/ 	.word	0xffffffff


	//   ....[41]....
        /*02d4*/ 	.word	0xffffffff


	//   ....[42]....
        /*02d8*/ 	.word	0xffffffff


	//   ....[43]....
        /*02dc*/ 	.word	0xffffffff


	//   ....[44]....
        /*02e0*/ 	.word	0xffffffff


	//   ....[45]....
        /*02e4*/ 	.word	0xffffffff


	//   ....[46]....
        /*02e8*/ 	.word	0xffffffff


	//   ....[47]....
        /*02ec*/ 	.word	0xffffffff


	//   ....[48]....
        /*02f0*/ 	.word	0xffffffff


	//----- nvinfo : EIATTR_COOP_GROUP_INSTR_OFFSETS
	.align		4
.L_378:
        /*02f4*/ 	.byte	0x04, 0x28
        /*02f6*/ 	.short	(.L_380 - .L_379)


	//   ....[0]....
.L_379:
        /*02f8*/ 	.word	0x00000090


	//   ....[1]....
        /*02fc*/ 	.word	0x000011b0


	//   ....[2]....
        /*0300*/ 	.word	0x000011f0


	//   ....[3]....
        /*0304*/ 	.word	0x00001240


	//   ....[4]....
        /*0308*/ 	.word	0x000012e0


	//   ....[5]....
        /*030c*/ 	.word	0x00001480


	//   ....[6]....
        /*0310*/ 	.word	0x000014c0


	//   ....[7]....
        /*0314*/ 	.word	0x00001540


	//   ....[8]....
        /*0318*/ 	.word	0x00001550


	//   ....[9]....
        /*031c*/ 	.word	0x00003a80


	//   ....[10]....
        /*0320*/ 	.word	0x00003af0


	//   ....[11]....
        /*0324*/ 	.word	0x00004480


	//   ....[12]....
        /*0328*/ 	.word	0x00004550


	//   ....[13]....
        /*032c*/ 	.word	0x00004560


	//   ....[14]....
        /*0330*/ 	.word	0x00004590


	//   ....[15]....
        /*0334*/ 	.word	0x00008080


	//   ....[16]....
        /*0338*/ 	.word	0x000080b0


	//   ....[17]....
        /*033c*/ 	.word	0x00008c70


	//   ....[18]....
        /*0340*/ 	.word	0x00008e60


	//   ....[19]....
        /*0344*/ 	.word	0x00008ee0


	//   ....[20]....
        /*0348*/ 	.word	0x00008f70


	//   ....[21]....
        /*034c*/ 	.word	0x0000d130


	//   ....[22]....
        /*0350*/ 	.word	0x0000d170


	//   ....[23]....
        /*0354*/ 	.word	0x0000d190


	//   ....[24]....
        /*0358*/ 	.word	0x0000d1b0


	//   ....[25]....
        /*035c*/ 	.word	0x0000f700


	//   ....[26]....
        /*0360*/ 	.word	0x0000f710


	//   ....[27]....
        /*0364*/ 	.word	0x0000f740


	//   ....[28]....
        /*0368*/ 	.word	0x0000f750


	//   ....[29]....
        /*036c*/ 	.word	0x00010cc0


	//   ....[30]....
        /*0370*/ 	.word	0x00010d10


	//   ....[31]....
        /*0374*/ 	.word	0x00010d40


	//   ....[32]....
        /*0378*/ 	.word	0x00010d60


	//   ....[33]....
        /*037c*/ 	.word	0x00010f40


	//   ....[34]....
        /*0380*/ 	.word	0x00010f50


	//   ....[35]....
        /*0384*/ 	.word	0x000110d0


	//   ....[36]....
        /*0388*/ 	.word	0x00011100


	//   ....[37]....
        /*038c*/ 	.word	0x00011250


	//   ....[38]....
        /*0390*/ 	.word	0x00011280


	//   ....[39]....
        /*0394*/ 	.word	0x000113d0


	//   ....[40]....
        /*0398*/ 	.word	0x000113f0


	//   ....[41]....
        /*039c*/ 	.word	0x00011bf0


	//   ....[42]....
        /*03a0*/ 	.word	0x00011c10


	//   ....[43]....
        /*03a4*/ 	.word	0x00011d60


	//   ....[44]....
        /*03a8*/ 	.word	0x00011d90


	//   ....[45]....
        /*03ac*/ 	.word	0x00011ec0


	//   ....[46]....
        /*03b0*/ 	.word	0x00011ef0


	//   ....[47]....
        /*03b4*/ 	.word	0x00012020


	//   ....[48]....
        /*03b8*/ 	.word	0x00012040


	//----- nvinfo : EIATTR_EXIT_INSTR_OFFSETS
	.align		4
.L_380:
        /*03bc*/ 	.byte	0x04, 0x1c
        /*03be*/ 	.short	(.L_382 - .L_381)


	//   ....[0]....
.L_381:
        /*03c0*/ 	.word	0x00000350


	//   ....[1]....
        /*03c4*/ 	.word	0x00011400


	//   ....[2]....
        /*03c8*/ 	.word	0x000114d0


	//   ....[3]....
        /*03cc*/ 	.word	0x00011530


	//   ....[4]....
        /*03d0*/ 	.word	0x00012050


	//   ....[5]....
        /*03d4*/ 	.word	0x00012100


	//   ....[6]....
        /*03d8*/ 	.word	0x00012160


	//----- nvinfo : EIATTR_CTAIDZ_USED
	.align		4
.L_382:
        /*03dc*/ 	.byte	0x01, 0x04
	.zero		2


	//----- nvinfo : EIATTR_MAX_THREADS
	.align		4
        /*03e0*/ 	.byte	0x04, 0x05
        /*03e2*/ 	.short	(.L_384 - .L_383)
.L_383:
        /*03e4*/ 	.word	0x00000100
        /*03e8*/ 	.word	0x00000001
        /*03ec*/ 	.word	0x00000001


	//----- nvinfo : EIATTR_CRS_STACK_SIZE
	.align		4
.L_384:
        /*03f0*/ 	.byte	0x04, 0x1e
        /*03f2*/ 	.short	(.L_386 - .L_385)
.L_385:
        /*03f4*/ 	.word	0x00000000
.L_386:


//--------------------- .nv.info._ZN7cutlass13device_kernelIN5flash19enable_sm80_to_sm89INS1_16FlashAttnFwdSm80INS1_25CollectiveMainloopFwdSm80ILi8ELi1ELb0EN4cute5tupleIJNS5_1CILi128EEENS7_ILi64EEENS7_ILi192EEEEEELi192ENS_10bfloat16_tEfNS_4arch4Sm80ELb1ELb0ELb1ELb1ELb0ELb1ELb1ELb0EEENS1_21CollectiveEpilogueFwdINS6_IJS8_SA_S9_EEENS6_IJNS7_ILi1EEESI_SI_EEESC_SE_Li256ELb1ELb1ELb0ELb0EEENS1_19SingleTileSchedulerILb1ELb0ELb1ELi128EEEEEEEEEvNT_6ParamsE --------------------------
	.section	.nv.info._ZN7cutlass13device_kernelIN5flash19enable_sm80_to_sm89INS1_16FlashAttnFwdSm80INS1_25CollectiveMainloopFwdSm80ILi8ELi1ELb0EN4cute5tupleIJNS5_1CILi128EEENS7_ILi64EEENS7_ILi192EEEEEELi192ENS_10bfloat16_tEfNS_4arch4Sm80ELb1ELb0ELb1ELb1ELb0ELb1ELb1ELb0EEENS1_21CollectiveEpilogueFwdINS6_IJS8_SA_S9_EEENS6_IJNS7_ILi1EEESI_SI_EEESC_SE_Li256ELb1ELb1ELb0ELb0EEENS1_19SingleTileSchedulerILb1ELb0ELb1ELi128EEEEEEEEEvNT_6ParamsE,"",@"SHT_CUDA_INFO"
	.sectionflags	@""
	.align	4


	//----- nvinfo : EIATTR_CUDA_API_VERSION
	.align		4
        /*0000*/ 	.byte	0x04, 0x37
        /*0002*/ 	.short	(.L_388 - .L_387)
.L_387:
        /*0004*/ 	.word	0x00000082


	//----- nvinfo : EIATTR_SW2861232_WAR
	.align		4
.L_388:
        /*0008*/ 	.byte	0x01, 0x35
	.zero		2


	//----- nvinfo : EIATTR_PARAM_CBANK
	.align		4
        /*000c*/ 	.byte	0x04, 0x0a
        /*000e*/ 	.short	(.L_390 - .L_389)
	.align		4
.L_389:
        /*0010*/ 	.word	index@(.nv.constant0._ZN7cutlass13device_kernelIN5flash19enable_sm80_to_sm89INS1_16FlashAttnFwdSm80INS1_25CollectiveMainloopFwdSm80ILi8ELi1ELb0EN4cute5tupleIJNS5_1CILi128EEENS7_ILi64EEENS7_ILi192EEEEEELi192ENS_10bfloat16_tEfNS_4arch4Sm80ELb1ELb0ELb1ELb1ELb0ELb1ELb1ELb0EEENS1_21CollectiveEpilogueFwdINS6_IJS8_SA_S9_EEENS6_IJNS7_ILi1EEESI_SI_EEESC_SE_Li256ELb1ELb1ELb0ELb0EEENS1_19SingleTileSchedulerILb1ELb0ELb1ELi128EEEEEEEEEvNT_6ParamsE)
        /*0014*/ 	.short	0x0160
        /*0016*/ 	.short	0x0418


	//----- nvinfo : EIATTR_CBANK_PARAM_SIZE
	.align		4
.L_390:
        /*0018*/ 	.byte	0x03, 0x19
        /*001a*/ 	.short	0x0418


	//----- nvinfo : EIATTR_KPARAM_INFO
	.align		4
        /*001c*/ 	.byte	0x04, 0x17
        /*001e*/ 	.short	(.L_392 - .L_391)
.L_391:
        /*0020*/ 	.word	0x00000000
        /*0024*/ 	.short	0x0000
        /*0026*/ 	.short	0x0000
        /*0028*/ 	.byte	0x00, 0xf0, 0x61, 0x10


	//----- nvinfo : EIATTR_MAXREG_COUNT
	.align		4
.L_392:
        /*002c*/ 	.byte	0x03, 0x1b
        /*002e*/ 	.short	0x00ff


	//----- nvinfo : EIATTR_NUM_BARRIERS
	.align		4
        /*0030*/ 	.byte	0x02, 0x4c
        /*0032*/ 	.byte	0x02
	.zero		1


	//----- nvinfo : EIATTR_MERCURY_ISA_VERSION
	.align		4
        /*0034*/ 	.byte	0x03, 0x5f
        /*0036*/ 	.short	0x0000


	//----- nvinfo : EIATTR_COOP_GROUP_MASK_REGIDS
	.align		4
        /*0038*/ 	.byte	0x04, 0x29
        /*003a*/ 	.short	(.L_394 - .L_393)


	//   ....[0]....
.L_393:
        /*003c*/ 	.word	0xffffffff


	//   ....[1]....
        /*0040*/ 	.word	0xffffffff


	//   ....[2]....
        /*0044*/ 	.word	0xffffffff


	//   ....[3]....
        /*0048*/ 	.word	0xffffffff


	//   ....[4]....
        /*004c*/ 	.word	0xffffffff


	//   ....[5]....
        /*0050*/ 	.word	0xffffffff


	//   ....[6]....
        /*0054*/ 	.word	0xffffffff


	//   ....[7]....
        /*0058*/ 	.word	0xffffffff


	//   ....[8]....
        /*005c*/ 	.word	0xffffffff


	//   ....[9]....
        /*0060*/ 	.word	0xffffffff


	//   ....[10]....
        /*0064*/ 	.word	0xffffffff


	//   ....[11]....
        /*0068*/ 	.word	0xffffffff


	//   ....[12]....
        /*006c*/ 	.word	0xffffffff


	//   ....[13]....
        /*0070*/ 	.word	0xffffffff


	//   ....[14]....
        /*0074*/ 	.word	0xffffffff


	//   ....[15]....
        /*0078*/ 	.word	0xffffffff


	//   ....[16]....
        /*007c*/ 	.word	0xffffffff


	//   ....[17]....
        /*0080*/ 	.word	0xffffffff


	//   ....[18]....
        /*0084*/ 	.word	0xffffffff


	//   ....[19]....
        /*0088*/ 	.word	0xffffffff


	//   ....[20]....
        /*008c*/ 	.word	0xffffffff


	//   ....[21]....
        /*0090*/ 	.word	0xffffffff


	//   ....[22]....
        /*0094*/ 	.word	0xffffffff


	//   ....[23]....
        /*0098*/ 	.word	0xffffffff


	//   ....[24]....
        /*009c*/ 	.word	0xffffffff


	//   ....[25]....
        /*00a0*/ 	.word	0xffffffff


	//   ....[26]....
        /*00a4*/ 	.word	0xffffffff


	//   ....[27]....
        /*00a8*/ 	.word	0xffffffff


	//   ....[28]....
        /*00ac*/ 	.word	0xffffffff


	//   ....[29]....
        /*00b0*/ 	.word	0xffffffff


	//   ....[30]....
        /*00b4*/ 	.word	0xffffffff


	//   ....[31]....
        /*00b8*/ 	.word	0xffffffff


	//   ....[32]....
        /*00bc*/ 	.word	0xffffffff


	//   ....[33]....
        /*00c0*/ 	.word	0xffffffff


	//   ....[34]....
        /*00c4*/ 	.word	0xffffffff


	//   ....[35]....
        /*00c8*/ 	.word	0xffffffff


	//   ....[36]....
        /*00cc*/ 	.word	0xffffffff


	//   ....[37]....
        /*00d0*/ 	.word	0xffffffff


	//   ....[38]....
        /*00d4*/ 	.word	0xffffffff


	//   ....[39]....
        /*00d8*/ 	.word	0xffffffff


	//   ....[40]....
        /*00dc*/ 	.word	0xffffffff


	//   ....[41]....
        /*00e0*/ 	.word	0xffffffff


	//   ....[42]....
        /*00e4*/ 	.word	0xffffffff


	//   ....[43]....
        /*00e8*/ 	.word	0xffffffff


	//   ....[44]....
        /*00ec*/ 	.word	0xffffffff


	//   ....[45]....
        /*00f0*/ 	.word	0xffffffff


	//   ....[46]....
        /*00f4*/ 	.word	0xffffffff


	//   ....[47]....
        /*00f8*/ 	.word	0xffffffff


	//   ....[48]....
        /*00fc*/ 	.word	0xffffffff


	//   ....[49]....
        /*0100*/ 	.word	0xffffffff


	//   ....[50]....
        /*0104*/ 	.word	0xffffffff


	//   ....[51]....
        /*0108*/ 	.word	0xffffffff


	//   ....[52]....
        /*010c*/ 	.word	0xffffffff


	//   ....[53]....
        /*0110*/ 	.word	0xffffffff


	//   ....[54]....
        /*0114*/ 	.word	0xffffffff


	//   ....[55]....
        /*0118*/ 	.word	0xffffffff


	//   ....[56]....
        /*011c*/ 	.word	0xffffffff


	//   ....[57]....
        /*0120*/ 	.word	0xffffffff


	//   ....[58]....
        /*0124*/ 	.word	0xffffffff


	//   ....[59]....
        /*0128*/ 	.word	0xffffffff


	//   ....[60]....
        /*012c*/ 	.word	0xffffffff


	//   ....[61]....
        /*0130*/ 	.word	0xffffffff


	//   ....[62]....
        /*0134*/ 	.word	0xffffffff


	//   ....[63]....
        /*0138*/ 	.word	0xffffffff


	//   ....[64]....
        /*013c*/ 	.word	0xffffffff


	//----- nvinfo : EIATTR_COOP_GROUP_INSTR_OFFSETS
	.align		4
.L_394:
        /*0140*/ 	.byte	0x04, 0x28
        /*0142*/ 	.short	(.L_396 - .L_395)


	//   ....[0]....
.L_395:
        /*0144*/ 	.word	0x00000080


	//   ....[1]....
        /*0148*/ 	.word	0x000067a0


	//   ....[2]....
        /*014c*/ 	.word	0x000067d0


	//   ....[3]....
        /*0150*/ 	.word	0x00006910


	//   ....[4]....
        /*0154*/ 	.word	0x00006940


	//   ....[5]....
        /*0158*/ 	.word	0x00006a80


	//   ....[6]....
        /*015c*/ 	.word	0x00006ab0


	//   ....[7]....
        /*0160*/ 	.word	0x00006be0


	//   ....[8]....
        /*0164*/ 	.word	0x00006c20


	//   ....[9]....
        /*0168*/ 	.word	0x00007350


	//   ....[10]....
        /*016c*/ 	.word	0x00007370


	//   ....[11]....
        /*0170*/ 	.word	0x00007380


	//   ....[12]....
        /*0174*/ 	.word	0x00007390


	//   ....[13]....
        /*0178*/ 	.word	0x000077c0


	//   ....[14]....
        /*017c*/ 	.word	0x00007800


	//   ....[15]....
        /*0180*/ 	.word	0x00007a20


	//   ....[16]....
        /*0184*/ 	.word	0x00007aa0


	//   ....[17]....
        /*0188*/ 	.word	0x0000ab30


	//   ....[18]....
        /*018c*/ 	.word	0x0000ab50


	//   ....[19]....
        /*0190*/ 	.word	0x0000ab60


	//   ....[20]....
        /*0194*/ 	.word	0x0000ab70


	//   ....[21]....
        /*0198*/ 	.word	0x0000adf0


	//   ....[22]....
        /*019c*/ 	.word	0x0000ae30


	//   ....[23]....
        /*01a0*/ 	.word	0x0000b050


	//   ....[24]....
        /*01a4*/ 	.word	0x0000b0d0


	//   ....[25]....
        /*01a8*/ 	.word	0x0000f590


	//   ....[26]....
        /*01ac*/ 	.word	0x0000f5b0


	//   ....[27]....
        /*01b0*/ 	.word	0x0000fd20


	//   ....[28]....
        /*01b4*/ 	.word	0x0000fe50


	//   ....[29]....
        /*01b8*/ 	.word	0x0000fe80


	//   ....[30]....
        /*01bc*/ 	.word	0x0000ff00


	//   ....[31]....
        /*01c0*/ 	.word	0x000116e0


	//   ....[32]....
        /*01c4*/ 	.word	0x000120e0


	//   ....[33]....
        /*01c8*/ 	.word	0x00012850


	//   ....[34]....
        /*01cc*/ 	.word	0x000129b0


	//   ....[35]....
        /*01d0*/ 	.word	0x00012ab0


	//   ....[36]....
        /*01d4*/ 	.word	0x00012c20


	//   ....[37]....
        /*01d8*/ 	.word	0x00015820


	//   ....[38]....
        /*01dc*/ 	.word	0x00015860


	//   ....[39]....
        /*01e0*/ 	.word	0x00015880


	//   ....[40]....
        /*01e4*/ 	.word	0x000158a0


	//   ....[41]....
        /*01e8*/ 	.word	0x00017200


	//   ....[42]....
        /*01ec*/ 	.word	0x00017220


	//   ....[43]....
        /*01f0*/ 	.word	0x00017250


	//   ....[44]....
        /*01f4*/ 	.word	0x00017260


	//   ....[45]....
        /*01f8*/ 	.word	0x000187f0


	//   ....[46]....
        /*01fc*/ 	.word	0x00018810


	//   ....[47]....
        /*0200*/ 	.word	0x00018850


	//   ....[48]....
        /*0204*/ 	.word	0x00018880


	//   ....[49]....
        /*0208*/ 	.word	0x00018a30


	//   ....[50]....
        /*020c*/ 	.word	0x00018a40


	//   ....[51]....
        /*0210*/ 	.word	0x00018bc0


	//   ....[52]....
        /*0214*/ 	.word	0x00018bf0


	//   ....[53]....
        /*0218*/ 	.word	0x00018d40


	//   ....[54]....
        /*021c*/ 	.word	0x00018d70


	//   ....[55]....
        /*0220*/ 	.word	0x00018ec0


	//   ....[56]....
        /*0224*/ 	.word	0x00018ee0


	//   ....[57]....
        /*0228*/ 	.word	0x00019690


	//   ....[58]....
        /*022c*/ 	.word	0x000196b0


	//   ....[59]....
        /*0230*/ 	.word	0x00019800


	//   ....[60]....
        /*0234*/ 	.word	0x00019830


	//   ....[61]....
        /*0238*/ 	.word	0x00019960


	//   ....[62]....
        /*023c*/ 	.word	0x00019990


	//   ....[63]....
        /*0240*/ 	.word	0x00019ac0


	//   ....[64]....
        /*0244*/ 	.word	0x00019ae0


	//----- nvinfo : EIATTR_EXIT_INSTR_OFFSETS
	.align		4
.L_396:
        /*0248*/ 	.byte	0x04, 0x1c
        /*024a*/ 	.short	(.L_398 - .L_397)


	//   ....[0]....
.L_397:
        /*024c*/ 	.word	0x00000330


	//   ....[1]....
        /*0250*/ 	.word	0x00018ef0


	//   ....[2]....
        /*0254*/ 	.word	0x00018fc0


	//   ....[3]....
        /*0258*/ 	.word	0x00019020


	//   ....[4]....
        /*025c*/ 	.word	0x00019af0


	//   ....[5]....
        /*0260*/ 	.word	0x00019ba0


	//   ....[6]....
        /*0264*/ 	.word	0x00019c00


	//----- nvinfo : EIATTR_CTAIDZ_USED
	.align		4
.L_398:
        /*0268*/ 	.byte	0x01, 0x04
	.zero		2


	//----- nvinfo : EIATTR_MAX_THREADS
	.align		4
        /*026c*/ 	.byte	0x04, 0x05
        /*026e*/ 	.short	(.L_400 - .L_399)
.L_399:
        /*0270*/ 	.word	0x00000100
        /*0274*/ 	.word	0x00000001
        /*0278*/ 	.word	0x00000001


	//----- nvinfo : EIATTR_CRS_STACK_SIZE
	.align		4
.L_400:
        /*027c*/ 	.byte	0x04, 0x1e
        /*027e*/ 	.short	(.L_402 - .L_401)
.L_401:
        /*0280*/ 	.word	0x00000000
.L_402:


//--------------------- .nv.info._ZN7cutlass13device_kernelIN5flash19enable_sm80_to_sm89INS1_16FlashAttnFwdSm80INS1_25CollectiveMainloopFwdSm80ILi8ELi2ELb1EN4cute5tupleIJNS5_1CILi128EEENS7_ILi96EEENS7_ILi192EEEEEELi192ENS_10bfloat16_tEfNS_4arch4Sm80ELb0ELb0ELb1ELb0ELb0ELb0ELb1ELb0EEENS1_21CollectiveEpilogueFwdINS6_IJS8_SA_S9_EEENS6_IJNS7_ILi1EEESI_SI_EEESC_SE_Li256ELb0ELb1ELb0ELb0EEENS1_19SingleTileSchedulerILb0ELb0ELb1ELi128EEEEEEEEEvNT_6ParamsE --------------------------
	.section	.nv.info._ZN7cutlass13device_kernelIN5flash19enable_sm80_to_sm89INS1_16FlashAttnFwdSm80INS1_25CollectiveMainloopFwdSm80ILi8ELi2ELb1EN4cute5tupleIJNS5_1CILi128EEENS7_ILi96EEENS7_ILi192EEEEEELi192ENS_10bfloat16_tEfNS_4arch4Sm80ELb0ELb0ELb1ELb0ELb0ELb0ELb1ELb0EEENS1_21CollectiveEpilogueFwdINS6_IJS8_SA_S9_EEENS6_IJNS7_ILi1EEESI_SI_EEESC_SE_Li256ELb0ELb1ELb0ELb0EEENS1_19SingleTileSchedulerILb0ELb0ELb1ELi128EEEEEEEEEvNT_6ParamsE,"",@"SHT_CUDA_INFO"
	.sectionflags	@""
	.align	4


	//----- nvinfo : EIATTR_CUDA_API_VERSION
	.align		4
        /*0000*/ 	.byte	0x04, 0x37
        /*0002*/ 	.short	(.L_404 - .L_403)
.L_403:
        /*0004*/ 	.word	0x00000082


	//----- nvinfo : EIATTR_SW2861232_WAR
	.align		4
.L_404:
        /*0008*/ 	.byte	0x01, 0x35
	.zero		2


	//----- nvinfo : EIATTR_PARAM_CBANK
	.align		4
        /*000c*/ 	.byte	0x04, 0x0a
        /*000e*/ 	.short	(.L_406 - .L_405)
	.align		4
.L_405:
        /*0010*/ 	.word	index@(.nv.constant0._ZN7cutlass13device_kernelIN5flash19enable_sm80_to_sm89INS1_16FlashAttnFwdSm80INS1_25CollectiveMainloopFwdSm80ILi8ELi2ELb1EN4cute5tupleIJNS5_1CILi128EEENS7_ILi96EEENS7_ILi192EEEEEELi192ENS_10bfloat16_tEfNS_4arch4Sm80ELb0ELb0ELb1ELb0ELb0ELb0ELb1ELb0EEENS1_21CollectiveEpilogueFwdINS6_IJS8_SA_S9_EEENS6_IJNS7_ILi1EEESI_SI_EEESC_SE_Li256ELb0ELb1ELb0ELb0EEENS1_19SingleTileSchedulerILb0ELb0ELb1ELi128EEEEEEEEEvNT_6ParamsE)
        /*0014*/ 	.short	0x0160
        /*0016*/ 	.short	0x0418


	//----- nvinfo : EIATTR_CBANK_PARAM_SIZE
	.align		4
.L_406:
        /*0018*/ 	.byte	0x03, 0x19
        /*001a*/ 	.short	0x0418


	//----- nvinfo : EIATTR_KPARAM_INFO
	.align		4
        /*001c*/ 	.byte	0x04, 0x17
        /*001e*/ 	.short	(.L_408 - .L_407)
.L_407:
        /*0020*/ 	.word	0x00000000
        /*0024*/ 	.short	0x0000
        /*0026*/ 	.short	0x0000
        /*0028*/ 	.byte	0x00, 0xf0, 0x61, 0x10


	//----- nvinfo : EIATTR_MAXREG_COUNT
	.align		4
.L_408:
        /*002c*/ 	.byte	0x03, 0x1b
        /*002e*/ 	.short	0x00ff


	//----- nvinfo : EIATTR_NUM_BARRIERS
	.align		4
        /*0030*/ 	.byte	0x02, 0x4c
        /*0032*/ 	.byte	0x02
	.zero		1


	//----- nvinfo : EIATTR_ANNOTATIONS
	.align		4
        /*0034*/ 	.byte	0x04, 0x55
        /*0036*/ 	.short	(.L_410 - .L_409)


	//   ....[0]....
.L_409:
        /* <DEDUP_REMOVED lines=17> */


	//----- nvinfo : EIATTR_MERCURY_ISA_VERSION
	.align		4
.L_410:
        /*0130*/ 	.byte	0x03, 0x5f
        /*0132*/ 	.short	0x0000


	//----- nvinfo : EIATTR_COOP_GROUP_MASK_REGIDS
	.align		4
        /*0134*/ 	.byte	0x04, 0x29
        /*0136*/ 	.short	(.L_412 - .L_411)


	//   ....[0]....
.L_411:
        /*0138*/ 	.word	0xffffffff


	//   ....[1]....
        /*013c*/ 	.word	0xffffffff


	//   ....[2]....
        /*0140*/ 	.word	0xffffffff


	//   ....[3]....
        /*0144*/ 	.word	0xffffffff


	//   ....[4]....
        /*0148*/ 	.word	0xffffffff


	//   ....[5]....
        /*014c*/ 	.word	0xffffffff


	//   ....[6]....
        /*0150*/ 	.word	0xffffffff


	//   ....[7]....
        /*0154*/ 	.word	0xffffffff


	//   ....[8]....
        /*0158*/ 	.word	0xffffffff


	//   ....[9]....
        /*015c*/ 	.word	0xffffffff


	//   ....[10]....
        /*0160*/ 	.word	0xffffffff


	//   ....[11]....
        /*0164*/ 	.word	0xffffffff


	//   ....[12]....
        /*0168*/ 	.word	0xffffffff


	//   ....[13]....
        /*016c*/ 	.word	0xffffffff


	//   ....[14]....
        /*0170*/ 	.word	0xffffffff


	//   ....[15]....
        /*0174*/ 	.word	0xffffffff


	//   ....[16]....
        /*0178*/ 	.word	0xffffffff


	//   ....[17]....
        /*017c*/ 	.word	0xffffffff


	//   ....[18]....
        /*0180*/ 	.word	0xffffffff


	//   ....[19]....
        /*0184*/ 	.word	0xffffffff


	//   ....[20]....
        /*0188*/ 	.word	0xffffffff


	//   ....[21]....
        /*018c*/ 	.word	0xffffffff


	//   ....[22]....
        /*0190*/ 	.word	0xffffffff


	//   ....[23]....
        /*0194*/ 	.word	0xffffffff


	//   ....[24]....
        /*0198*/ 	.word	0xffffffff


	//   ....[25]....
        /*019c*/ 	.word	0xffffffff


	//   ....[26]....
        /*01a0*/ 	.word	0xffffffff


	//   ....[27]....
        /*01a4*/ 	.word	0xffffffff


	//   ....[28]....
        /*01a8*/ 	.word	0xffffffff


	//   ....[29]....
        /*01ac*/ 	.word	0xffffffff


	//   ....[30]....
        /*01b0*/ 	.word	0xffffffff


	//   ....[31]....
        /*01b4*/ 	.word	0xffffffff


	//----- nvinfo : EIATTR_COOP_GROUP_INSTR_OFFSETS
	.align		4
.L_412:
        /*01b8*/ 	.byte	0x04, 0x28
        /*01ba*/ 	.short	(.L_414 - .L_413)


	//   ....[0]....
.L_413:
        /*01bc*/ 	.word	0x00000610


	//   ....[1]....
        /*01c0*/ 	.word	0x00000700


	//   ....[2]....
        /*01c4*/ 	.word	0x00000880


	//   ....[3]....
        /*01c8*/ 	.word	0x00000960


	//   ....[4]....
        /*01cc*/ 	.word	0x00000990


	//   ....[5]....
        /*01d0*/ 	.word	0x000009b0


	//   ....[6]....
        /*01d4*/ 	.word	0x00000bc0


	//   ....[7]....
        /*01d8*/ 	.word	0x00000c10


	//   ....[8]....
        /*01dc*/ 	.word	0x000035d0


	//   ....[9]....
        /*01e0*/ 	.word	0x00003680


	//   ....[10]....
        /*01e4*/ 	.word	0x00003690


	//   ....[11]....
        /*01e8*/ 	.word	0x000036c0


	//   ....[12]....
        /*01ec*/ 	.word	0x00007490


	//   ....[13]....
        /*01f0*/ 	.word	0x00007510


	//   ....[14]....
        /*01f4*/ 	.word	0x000077d0


	//   ....[15]....
        /*01f8*/ 	.word	0x00007810


	//   ....[16]....
        /*01fc*/ 	.word	0x00009c60


	//   ....[17]....
        /*0200*/ 	.word	0x00009c70


	//   ....[18]....
        /*0204*/ 	.word	0x00009cc0


	//   ....[19]....
        /*0208*/ 	.word	0x00009cd0


	//   ....[20]....
        /*020c*/ 	.word	0x0000b0a0


	//   ....[21]....
        /*0210*/ 	.word	0x0000b0b0


	//   ....[22]....
        /*0214*/ 	.word	0x0000b0d0


	//   ....[23]....
        /*0218*/ 	.word	0x0000b0e0


	//   ....[24]....
        /*021c*/ 	.word	0x0000b1e0


	//   ....[25]....
        /*0220*/ 	.word	0x0000b200


	//   ....[26]....
        /*0224*/ 	.word	0x0000b360


	//   ....[27]....
        /*0228*/ 	.word	0x0000b390


	//   ....[28]....
        /*022c*/ 	.word	0x0000b4c0


	//   ....[29]....
        /*0230*/ 	.word	0x0000b4f0


	//   ....[30]....
        /*0234*/ 	.word	0x0000b620


	//   ....[31]....
        /*0238*/ 	.word	0x0000b640


	//----- nvinfo : EIATTR_EXIT_INSTR_OFFSETS
	.align		4
.L_414:
        /*023c*/ 	.byte	0x04, 0x1c
        /*023e*/ 	.short	(.L_416 - .L_415)


	//   ....[0]....
.L_415:
        /*0240*/ 	.word	0x00000040


	//   ....[1]....
        /*0244*/ 	.word	0x0000b650


	//   ....[2]....
        /*0248*/ 	.word	0x0000b700


	//   ....[3]....
        /*024c*/ 	.word	0x0000b760


	//----- nvinfo : EIATTR_CTAIDZ_USED
	.align		4
.L_416:
        /*0250*/ 	.byte	0x01, 0x04
	.zero		2


	//----- nvinfo : EIATTR_MAX_THREADS
	.align		4
        /*0254*/ 	.byte	0x04, 0x05
        /*0256*/ 	.short	(.L_418 - .L_417)
.L_417:
        /*0258*/ 	.word	0x00000100
        /*025c*/ 	.word	0x00000001
        /*0260*/ 	.word	0x00000001


	//----- nvinfo : EIATTR_CRS_STACK_SIZE
	.align		4
.L_418:
        /*0264*/ 	.byte	0x04, 0x1e
        /*0266*/ 	.short	(.L_420 - .L_419)
.L_419:
        /*0268*/ 	.word	0x00000000
.L_420:


//--------------------- .nv.info._ZN7cutlass13device_kernelIN5flash19enable_sm80_to_sm89INS1_16FlashAttnFwdSm80INS1_25CollectiveMainloopFwdSm80ILi8ELi2ELb1EN4cute5tupleIJNS5_1CILi128EEENS7_ILi96EEENS7_ILi192EEEEEELi192ENS_10bfloat16_tEfNS_4arch4Sm80ELb0ELb0ELb1ELb1ELb0ELb0ELb1ELb0EEENS1_21CollectiveEpilogueFwdINS6_IJS8_SA_S9_EEENS6_IJNS7_ILi1EEESI_SI_EEESC_SE_Li256ELb1ELb1ELb0ELb0EEENS1_19SingleTileSchedulerILb1ELb0ELb1ELi128EEEEEEEEEvNT_6ParamsE --------------------------
	.section	.nv.info._ZN7cutlass13device_kernelIN5flash19enable_sm80_to_sm89INS1_16FlashAttnFwdSm80INS1_25CollectiveMainloopFwdSm80ILi8ELi2ELb1EN4cute5tupleIJNS5_1CILi128EEENS7_ILi96EEENS7_ILi192EEEEEELi192ENS_10bfloat16_tEfNS_4arch4Sm80ELb0ELb0ELb1ELb1ELb0ELb0ELb1ELb0EEENS1_21CollectiveEpilogueFwdINS6_IJS8_SA_S9_EEENS6_IJNS7_ILi1EEESI_SI_EEESC_SE_Li256ELb1ELb1ELb0ELb0EEENS1_19SingleTileSchedulerILb1ELb0ELb1ELi128EEEEEEEEEvNT_6ParamsE,"",@"SHT_CUDA_INFO"
	.sectionflags	@""
	.align	4


	//----- nvinfo : EIATTR_CUDA_API_VERSION
	.align		4
        /*0000*/ 	.byte	0x04, 0x37
        /*0002*/ 	.short	(.L_422 - .L_421)
.L_421:
        /*0004*/ 	.word	0x00000082


	//----- nvinfo : EIATTR_SW2861232_WAR
	.align		4
.L_422:
        /*0008*/ 	.byte	0x01, 0x35
	.zero		2


	//----- nvinfo : EIATTR_PARAM_CBANK
	.align		4
        /*000c*/ 	.byte	0x04, 0x0a
        /*000e*/ 	.short	(.L_424 - .L_423)
	.align		4
.L_423:
        /*0010*/ 	.word	index@(.nv.constant0._ZN7cutlass13device_kernelIN5flash19enable_sm80_to_sm89INS1_16FlashAttnFwdSm80INS1_25CollectiveMainloopFwdSm80ILi8ELi2ELb1EN4cute5tupleIJNS5_1CILi128EEENS7_ILi96EEENS7_ILi192EEEEEELi192ENS_10bfloat16_tEfNS_4arch4Sm80ELb0ELb0ELb1ELb1ELb0ELb0ELb1ELb0EEENS1_21CollectiveEpilogueFwdINS6_IJS8_SA_S9_EEENS6_IJNS7_ILi1EEESI_SI_EEESC_SE_Li256ELb1ELb1ELb0ELb0EEENS1_19SingleTileSchedulerILb1ELb0ELb1ELi128EEEEEEEEEvNT_6ParamsE)
        /*0014*/ 	.short	0x0160
        /*0016*/ 	.short	0x0418


	//----- nvinfo : EIATTR_CBANK_PARAM_SIZE
	.align		4
.L_424:
        /*0018*/ 	.byte	0x03, 0x19
        /*001a*/ 	.short	0x0418


	//----- nvinfo : EIATTR_KPARAM_INFO
	.align		4
        /*001c*/ 	.byte	0x04, 0x17
        /*001e*/ 	.short	(.L_426 - .L_425)
.L_425:
        /*0020*/ 	.word	0x00000000
        /*0024*/ 	.short	0x0000
        /*0026*/ 	.short	0x0000
        /*0028*/ 	.byte	0x00, 0xf0, 0x61, 0x10


	//----- nvinfo : EIATTR_MAXREG_COUNT
	.align		4
.L_426:
        /*002c*/ 	.byte	0x03, 0x1b
        /*002e*/ 	.short	0x00ff


	//----- nvinfo : EIATTR_NUM_BARRIERS
	.align		4
        /*0030*/ 	.byte	0x02, 0x4c
        /*0032*/ 	.byte	0x02
	.zero		1


	//----- nvinfo : EIATTR_ANNOTATIONS
	.align		4
        /*0034*/ 	.byte	0x04, 0x55
        /*0036*/ 	.short	(.L_428 - .L_427)


	//   ....[0]....
.L_427:
        /* <DEDUP_REMOVED lines=15> */


	//----- nvinfo : EIATTR_MERCURY_ISA_VERSION
	.align		4
.L_428:
        /*0110*/ 	.byte	0x03, 0x5f
        /*0112*/ 	.short	0x0000


	//----- nvinfo : EIATTR_COOP_GROUP_MASK_REGIDS
	.align		4
        /*0114*/ 	.byte	0x04, 0x29
        /*0116*/ 	.short	(.L_430 - .L_429)


	//   ....[0]....
.L_429:
        /*0118*/ 	.word	0xffffffff


	//   ....[1]....
        /*011c*/ 	.word	0xffffffff


	//   ....[2]....
        /*0120*/ 	.word	0xffffffff


	//   ....[3]....
        /*0124*/ 	.word	0xffffffff


	//   ....[4]....
        /*0128*/ 	.word	0xffffffff


	//   ....[5]....
        /*012c*/ 	.word	0xffffffff


	//   ....[6]....
        /*0130*/ 	.word	0xffffffff


	//   ....[7]....
        /*0134*/ 	.word	0xffffffff


	//   ....[8]....
        /*0138*/ 	.word	0xffffffff


	//   ....[9]....
        /*013c*/ 	.word	0xffffffff


	//   ....[10]....
        /*0140*/ 	.word	0xffffffff


	//   ....[11]....
        /*0144*/ 	.word	0xffffffff


	//   ....[12]....
        /*0148*/ 	.word	0xffffffff


	//   ....[13]....
        /*014c*/ 	.word	0xffffffff


	//   ....[14]....
        /*0150*/ 	.word	0xffffffff


	//   ....[15]....
        /*0154*/ 	.word	0xffffffff


	//   ....[16]....
        /*0158*/ 	.word	0xffffffff


	//   ....[17]....
        /*015c*/ 	.word	0xffffffff


	//   ....[18]....
        /*0160*/ 	.word	0xffffffff


	//   ....[19]....
        /*0164*/ 	.word	0xffffffff


	//   ....[20]....
        /*0168*/ 	.word	0xffffffff


	//   ....[21]....
        /*016c*/ 	.word	0xffffffff


	//   ....[22]....
        /*0170*/ 	.word	0xffffffff


	//   ....[23]....
        /*0174*/ 	.word	0xffffffff


	//   ....[24]....
        /*0178*/ 	.word	0xffffffff


	//   ....[25]....
        /*017c*/ 	.word	0xffffffff


	//   ....[26]....
        /*0180*/ 	.word	0xffffffff


	//   ....[27]....
        /*0184*/ 	.word	0xffffffff


	//   ....[28]....
        /*0188*/ 	.word	0xffffffff


	//   ....[29]....
        /*018c*/ 	.word	0xffffffff


	//   ....[30]....
        /*0190*/ 	.word	0xffffffff


	//   ....[31]....
        /*0194*/ 	.word	0xffffffff


	//   ....[32]....
        /*0198*/ 	.word	0xffffffff


	//   ....[33]....
        /*019c*/ 	.word	0xffffffff


	//   ....[34]....
        /*01a0*/ 	.word	0xffffffff


	//   ....[35]....
        /*01a4*/ 	.word	0xffffffff


	//   ....[36]....
        /*01a8*/ 	.word	0xffffffff


	//   ....[37]....
        /*01ac*/ 	.word	0xffffffff


	//   ....[38]....
        /*01b0*/ 	.word	0xffffffff


	//   ....[39]....
        /*01b4*/ 	.word	0xffffffff


	//   ....[40]....
        /*01b8*/ 	.word	0xffffffff


	//----- nvinfo : EIATTR_COOP_GROUP_INSTR_OFFSETS
	.align		4
.L_430:
        /*01bc*/ 	.byte	0x04, 0x28
        /*01be*/ 	.short	(.L_432 - .L_431)


	//   ....[0]....
.L_431:
        /*01c0*/ 	.word	0x00000090


	//   ....[1]....
        /*01c4*/ 	.word	0x00001140


	//   ....[2]....
        /*01c8*/ 	.word	0x000011a0


	//   ....[3]....
        /*01cc*/ 	.word	0x000012b0


	//   ....[4]....
        /*01d0*/ 	.word	0x000012e0


	//   ....[5]....
        /*01d4*/ 	.word	0x00001440


	//   ....[6]....
        /*01d8*/ 	.word	0x00001460


	//   ....[7]....
        /*01dc*/ 	.word	0x000014d0


	//   ....[8]....
        /*01e0*/ 	.word	0x00001500


	//   ....[9]....
        /*01e4*/ 	.word	0x00003f50


	//   ....[10]....
        /*01e8*/ 	.word	0x00004030


	//   ....[11]....
        /*01ec*/ 	.word	0x00004040


	//   ....[12]....
        /*01f0*/ 	.word	0x00004070


	//   ....[13]....
        /*01f4*/ 	.word	0x00007f80


	//   ....[14]....
        /*01f8*/ 	.word	0x00008000


	//   ....[15]....
        /*01fc*/ 	.word	0x00008290


	//   ....[16]....
        /*0200*/ 	.word	0x000082d0


	//   ....[17]....
        /*0204*/ 	.word	0x0000a6b0


	//   ....[18]....
        /*0208*/ 	.word	0x0000a6c0


	//   ....[19]....
        /*020c*/ 	.word	0x0000a6f0


	//   ....[20]....
        /*0210*/ 	.word	0x0000a700


	//   ....[21]....
        /*0214*/ 	.word	0x0000bc70


	//   ....[22]....
        /*0218*/ 	.word	0x0000bcc0


	//   ....[23]....
        /*021c*/ 	.word	0x0000bcf0


	//   ....[24]....
        /*0220*/ 	.word	0x0000bd10


	//   ....[25]....
        /*0224*/ 	.word	0x0000bef0


	//   ....[26]....
        /*0228*/ 	.word	0x0000bf00


	//   ....[27]....
        /*022c*/ 	.word	0x0000c080


	//   ....[28]....
        /*0230*/ 	.word	0x0000c0b0


	//   ....[29]....
        /*0234*/ 	.word	0x0000c200


	//   ....[30]....
        /*0238*/ 	.word	0x0000c230


	//   ....[31]....
        /*023c*/ 	.word	0x0000c380


	//   ....[32]....
        /*0240*/ 	.word	0x0000c3a0


	//   ....[33]....
        /*0244*/ 	.word	0x0000cba0


	//   ....[34]....
        /*0248*/ 	.word	0x0000cbc0


	//   ....[35]....
        /*024c*/ 	.word	0x0000cd10


	//   ....[36]....
        /*0250*/ 	.word	0x0000cd40


	//   ....[37]....
        /*0254*/ 	.word	0x0000ce70


	//   ....[38]....
        /*0258*/ 	.word	0x0000cea0


	//   ....[39]....
        /*025c*/ 	.word	0x0000cfd0


	//   ....[40]....
        /*0260*/ 	.word	0x0000cff0


	//----- nvinfo : EIATTR_EXIT_INSTR_OFFSETS
	.align		4
.L_432:
        /*0264*/ 	.byte	0x04, 0x1c
        /*0266*/ 	.short	(.L_434 - .L_433)


	//   ....[0]....
.L_433:
        /*0268*/ 	.word	0x00000350


	//   ....[1]....
        /*026c*/ 	.word	0x0000c3b0


	//   ....[2]....
        /*0270*/ 	.word	0x0000c480


	//   ....[3]....
        /*0274*/ 	.word	0x0000c4e0


	//   ....[4]....
        /*0278*/ 	.word	0x0000d000


	//   ....[5]....
        /*027c*/ 	.word	0x0000d0b0


	//   ....[6]....
        /*0280*/ 	.word	0x0000d110


	//----- nvinfo : EIATTR_CTAIDZ_USED
	.align		4
.L_434:
        /*0284*/ 	.byte	0x01, 0x04
	.zero		2


	//----- nvinfo : EIATTR_MAX_THREADS
	.align		4
        /*0288*/ 	.byte	0x04, 0x05
        /*028a*/ 	.short	(.L_436 - .L_435)
.L_435:
        /*028c*/ 	.word	0x00000100
        /*0290*/ 	.word	0x00000001
        /*0294*/ 	.word	0x00000001


	//----- nvinfo : EIATTR_CRS_STACK_SIZE
	.align		4
.L_436:
        /*0298*/ 	.byte	0x04, 0x1e
        /*029a*/ 	.short	(.L_438 - .L_437)
.L_437:
        /*029c*/ 	.word	0x00000000
.L_438:


//--------------------- .nv.info._ZN7cutlass13device_kernelIN5flash19enable_sm80_to_sm89INS1_16FlashAttnFwdSm80INS1_25CollectiveMainloopFwdSm80ILi8ELi2ELb0EN4cute5tupleIJNS5_1CILi128EEENS7_ILi64EEENS7_ILi192EEEEEELi192ENS_10bfloat16_tEfNS_4arch4Sm80ELb0ELb0ELb1ELb1ELb0ELb1ELb1ELb0EEENS1_21CollectiveEpilogueFwdINS6_IJS8_SA_S9_EEENS6_IJNS7_ILi1EEESI_SI_EEESC_SE_Li256ELb1ELb1ELb0ELb0EEENS1_19SingleTileSchedulerILb1ELb0ELb1ELi128EEEEEEEEEvNT_6ParamsE --------------------------
	.section	.nv.info._ZN7cutlass13device_kernelIN5flash19enable_sm80_to_sm89INS1_16FlashAttnFwdSm80INS1_25CollectiveMainloopFwdSm80ILi8ELi2ELb0EN4cute5tupleIJNS5_1CILi128EEENS7_ILi64EEENS7_ILi192EEEEEELi192ENS_10bfloat16_tEfNS_4arch4Sm80ELb0ELb0ELb1ELb1ELb0ELb1ELb1ELb0EEENS1_21CollectiveEpilogueFwdINS6_IJS8_SA_S9_EEENS6_IJNS7_ILi1EEESI_SI_EEESC_SE_Li256ELb1ELb1ELb0ELb0EEENS1_19SingleTileSchedulerILb1ELb0ELb1ELi128EEEEEEEEEvNT_6ParamsE,"",@"SHT_CUDA_INFO"
	.sectionflags	@""
	.align	4


	//----- nvinfo : EIATTR_CUDA_API_VERSION
	.align		4
        /*0000*/ 	.byte	0x04, 0x37
        /*0002*/ 	.short	(.L_440 - .L_439)
.L_439:
        /*0004*/ 	.word	0x00000082


	//----- nvinfo : EIATTR_SW2861232_WAR
	.align		4
.L_440:
        /*0008*/ 	.byte	0x01, 0x35
	.zero		2


	//----- nvinfo : EIATTR_PARAM_CBANK
	.align		4
        /*000c*/ 	.byte	0x04, 0x0a
        /*000e*/ 	.short	(.L_442 - .L_441)
	.align		4
.L_441:
        /*0010*/ 	.word	index@(.nv.constant0._ZN7cutlass13device_kernelIN5flash19enable_sm80_to_sm89INS1_16FlashAttnFwdSm80INS1_25CollectiveMainloopFwdSm80ILi8ELi2ELb0EN4cute5tupleIJNS5_1CILi128EEENS7_ILi64EEENS7_ILi192EEEEEELi192ENS_10bfloat16_tEfNS_4arch4Sm80ELb0ELb0ELb1ELb1ELb0ELb1ELb1ELb0EEENS1_21CollectiveEpilogueFwdINS6_IJS8_SA_S9_EEENS6_IJNS7_ILi1EEESI_SI_EEESC_SE_Li256ELb1ELb1ELb0ELb0EEENS1_19SingleTileSchedulerILb1ELb0ELb1ELi128EEEEEEEEEvNT_6ParamsE)
        /*0014*/ 	.short	0x0160
        /*0016*/ 	.short	0x0418


	//----- nvinfo : EIATTR_CBANK_PARAM_SIZE
	.align		4
.L_442:
        /*0018*/ 	.byte	0x03, 0x19
        /*001a*/ 	.short	0x0418


	//----- nvinfo : EIATTR_KPARAM_INFO
	.align		4
        /*001c*/ 	.byte	0x04, 0x17
        /*001e*/ 	.short	(.L_444 - .L_443)
.L_443:
        /*0020*/ 	.word	0x00000000
        /*0024*/ 	.short	0x0000
        /*0026*/ 	.short	0x0000
        /*0028*/ 	.byte	0x00, 0xf0, 0x61, 0x10


	//----- nvinfo : EIATTR_MAXREG_COUNT
	.align		4
.L_444:
        /*002c*/ 	.byte	0x03, 0x1b
        /*002e*/ 	.short	0x00ff


	//----- nvinfo : EIATTR_NUM_BARRIERS
	.align		4
        /*0030*/ 	.byte	0x02, 0x4c
        /*0032*/ 	.byte	0x02
	.zero		1


	//----- nvinfo : EIATTR_MERCURY_ISA_VERSION
	.align		4
        /*0034*/ 	.byte	0x03, 0x5f
        /*0036*/ 	.short	0x0000


	//----- nvinfo : EIATTR_COOP_GROUP_MASK_REGIDS
	.align		4
        /*0038*/ 	.byte	0x04, 0x29
        /*003a*/ 	.short	(.L_446 - .L_445)


	//   ....[0]....
.L_445:
        /*003c*/ 	.word	0xffffffff


	//   ....[1]....
        /*0040*/ 	.word	0xffffffff


	//   ....[2]....
        /*0044*/ 	.word	0xffffffff


	//   ....[3]....
        /*0048*/ 	.word	0xffffffff


	//   ....[4]....
        /*004c*/ 	.word	0xffffffff


	//   ....[5]....
        /*0050*/ 	.word	0xffffffff


	//   ....[6]....
        /*0054*/ 	.word	0xffffffff


	//   ....[7]....
        /*0058*/ 	.word	0xffffffff


	//   ....[8]....
        /*005c*/ 	.word	0xffffffff


	//   ....[9]....
        /*0060*/ 	.word	0xffffffff


	//   ....[10]....
        /*0064*/ 	.word	0xffffffff


	//   ....[11]....
        /*0068*/ 	.word	0xffffffff


	//   ....[12]....
        /*006c*/ 	.word	0xffffffff


	//   ....[13]....
        /*0070*/ 	.word	0xffffffff


	//   ....[14]....
        /*0074*/ 	.word	0xffffffff


	//   ....[15]....
        /*0078*/ 	.word	0xffffffff


	//   ....[16]....
        /*007c*/ 	.word	0xffffffff


	//   ....[17]....
        /*0080*/ 	.word	0xffffffff


	//   ....[18]....
        /*0084*/ 	.word	0xffffffff


	//   ....[19]....
        /*0088*/ 	.word	0xffffffff


	//   ....[20]....
        /*008c*/ 	.word	0xffffffff


	//   ....[21]....
        /*0090*/ 	.word	0xffffffff


	//   ....[22]....
        /*0094*/ 	.word	0xffffffff


	//   ....[23]....
        /*0098*/ 	.word	0xffffffff


	//   ....[24]....
        /*009c*/ 	.word	0xffffffff


	//   ....[25]....
        /*00a0*/ 	.word	0xffffffff


	//   ....[26]....
        /*00a4*/ 	.word	0xffffffff


	//   ....[27]....
        /*00a8*/ 	.word	0xffffffff


	//   ....[28]....
        /*00ac*/ 	.word	0xffffffff


	//   ....[29]....
        /*00b0*/ 	.word	0xffffffff


	//   ....[30]....
        /*00b4*/ 	.word	0xffffffff


	//   ....[31]....
        /*00b8*/ 	.word	0xffffffff


	//   ....[32]....
        /*00bc*/ 	.word	0xffffffff


	//   ....[33]....
        /*00c0*/ 	.word	0xffffffff


	//   ....[34]....
        /*00c4*/ 	.word	0xffffffff


	//   ....[35]....
        /*00c8*/ 	.word	0xffffffff


	//   ....[36]....
        /*00cc*/ 	.word	0xffffffff


	//   ....[37]....
        /*00d0*/ 	.word	0xffffffff


	//   ....[38]....
        /*00d4*/ 	.word	0xffffffff


	//   ....[39]....
        /*00d8*/ 	.word	0xffffffff


	//   ....[40]....
        /*00dc*/ 	.word	0xffffffff


	//----- nvinfo : EIATTR_COOP_GROUP_INSTR_OFFSETS
	.align		4
.L_446:
        /*00e0*/ 	.byte	0x04, 0x28
        /*00e2*/ 	.short	(.L_448 - .L_447)


	//   ....[0]....
.L_447:
        /*00e4*/ 	.word	0x00000080


	//   ....[1]....
        /*00e8*/ 	.word	0x000068f0


	//   ....[2]....
        /*00ec*/ 	.word	0x00006910


	//   ....[3]....
        /*00f0*/ 	.word	0x00006ce0


	//   ....[4]....
        /*00f4*/ 	.word	0x00006d10


	//   ....[5]....
        /*00f8*/ 	.word	0x00006e60


	//   ....[6]....
        /*00fc*/ 	.word	0x00006e90


	//   ....[7]....
        /*0100*/ 	.word	0x00006fe0


	//   ....[8]....
        /*0104*/ 	.word	0x00007020


	//   ....[9]....
        /*0108*/ 	.word	0x0000e9d0


	//   ....[10]....
        /*010c*/ 	.word	0x0000ea50


	//   ....[11]....
        /*0110*/ 	.word	0x0000ea70


	//   ....[12]....
        /*0114*/ 	.word	0x0000ea90


	//   ....[13]....
        /*0118*/ 	.word	0x00011070


	//   ....[14]....
        /*011c*/ 	.word	0x000110a0


	//   ....[15]....
        /*0120*/ 	.word	0x000110c0


	//   ....[16]....
        /*0124*/ 	.word	0x000110e0


	//   ....[17]....
        /*0128*/ 	.word	0x00012af0


	//   ....[18]....
        /*012c*/ 	.word	0x00012b20


	//   ....[19]....
        /*0130*/ 	.word	0x00012b70


	//   ....[20]....
        /*0134*/ 	.word	0x00012b80


	//   ....[21]....
        /*0138*/ 	.word	0x00014060


	//   ....[22]....
        /*013c*/ 	.word	0x000140a0


	//   ....[23]....
        /*0140*/ 	.word	0x00014100


	//   ....[24]....
        /*0144*/ 	.word	0x00014140


	//   ....[25]....
        /*0148*/ 	.word	0x00014340


	//   ....[26]....
        /*014c*/ 	.word	0x00014350


	//   ....[27]....
        /*0150*/ 	.word	0x000144d0


	//   ....[28]....
        /*0154*/ 	.word	0x00014500


	//   ....[29]....
        /*0158*/ 	.word	0x00014650


	//   ....[30]....
        /*015c*/ 	.word	0x00014680


	//   ....[31]....
        /*0160*/ 	.word	0x000147d0


	//   ....[32]....
        /*0164*/ 	.word	0x000147f0


	//   ....[33]....
        /*0168*/ 	.word	0x00014fd0


	//   ....[34]....
        /*016c*/ 	.word	0x00014ff0


	//   ....[35]....
        /*0170*/ 	.word	0x00015120


	//   ....[36]....
        /*0174*/ 	.word	0x00015150


	//   ....[37]....
        /*0178*/ 	.word	0x00015280


	//   ....[38]....
        /*017c*/ 	.word	0x000152b0


	//   ....[39]....
        /*0180*/ 	.word	0x000153e0


	//   ....[40]....
        /*0184*/ 	.word	0x00015400


	//----- nvinfo : EIATTR_EXIT_INSTR_OFFSETS
	.align		4
.L_448:
        /*0188*/ 	.byte	0x04, 0x1c
        /*018a*/ 	.short	(.L_450 - .L_449)


	//   ....[0]....
.L_449:
        /*018c*/ 	.word	0x00000310


	//   ....[1]....
        /*0190*/ 	.word	0x00014800


	//   ....[2]....
        /*0194*/ 	.word	0x000148d0


	//   ....[3]....
        /*0198*/ 	.word	0x00014930


	//   ....[4]....
        /*019c*/ 	.word	0x00015410


	//   ....[5]....
        /*01a0*/ 	.word	0x000154c0


	//   ....[6]....
        /*01a4*/ 	.word	0x00015520


	//----- nvinfo : EIATTR_CTAIDZ_USED
	.align		4
.L_450:
        /*01a8*/ 	.byte	0x01, 0x04
	.zero		2


	//----- nvinfo : EIATTR_MAX_THREADS
	.align		4
        /*01ac*/ 	.byte	0x04, 0x05
        /*01ae*/ 	.short	(.L_452 - .L_451)
.L_451:
        /*01b0*/ 	.word	0x00000100
        /*01b4*/ 	.word	0x00000001
        /*01b8*/ 	.word	0x00000001


	//----- nvinfo : EIATTR_CRS_STACK_SIZE
	.align		4
.L_452:
        /*01bc*/ 	.byte	0x04, 0x1e
        /*01be*/ 	.short	(.L_454 - .L_453)
.L_453:
        /*01c0*/ 	.word	0x00000000
.L_454:


//--------------------- .nv.info._ZN7cutlass13device_kernelIN5flash19enable_sm80_to_sm89INS1_16FlashAttnFwdSm80INS1_25CollectiveMainloopFwdSm80ILi8ELi2ELb0EN4cute5tupleIJNS5_1CILi128EEENS7_ILi64EEENS7_ILi192EEEEEELi192ENS_10bfloat16_tEfNS_4arch4Sm80ELb0ELb1ELb1ELb0ELb0ELb0ELb1ELb0EEENS1_21CollectiveEpilogueFwdINS6_IJS8_SA_S9_EEENS6_IJNS7_ILi1EEESI_SI_EEESC_SE_Li256ELb0ELb1ELb0ELb0EEENS1_19SingleTileSchedulerILb0ELb0ELb1ELi128EEEEEEEEEvNT_6ParamsE --------------------------
	.section	.nv.info._ZN7cutlass13device_kernelIN5flash19enable_sm80_to_sm89INS1_16FlashAttnFwdSm80INS1_25CollectiveMainloopFwdSm80ILi8ELi2ELb0EN4cute5tupleIJNS5_1CILi128EEENS7_ILi64EEENS7_ILi192EEEEEELi192ENS_10bfloat16_tEfNS_4arch4Sm80ELb0ELb1ELb1ELb0ELb0ELb0ELb1ELb0EEENS1_21CollectiveEpilogueFwdINS6_IJS8_SA_S9_EEENS6_IJNS7_ILi1EEESI_SI_EEESC_SE_Li256ELb0ELb1ELb0ELb0EEENS1_19SingleTileSchedulerILb0ELb0ELb1ELi128EEEEEEEEEvNT_6ParamsE,"",@"SHT_CUDA_INFO"
	.sectionflags	@""
	.align	4


	//----- nvinfo : EIATTR_CUDA_API_VERSION
	.align		4
        /*0000*/ 	.byte	0x04, 0x37
        /*0002*/ 	.short	(.L_456 - .L_455)
.L_455:
        /*0004*/ 	.word	0x00000082


	//----- nvinfo : EIATTR_SW2861232_WAR
	.align		4
.L_456:
        /*0008*/ 	.byte	0x01, 0x35
	.zero		2


	//----- nvinfo : EIATTR_PARAM_CBANK
	.align		4
        /*000c*/ 	.byte	0x04, 0x0a
        /*000e*/ 	.short	(.L_458 - .L_457)
	.align		4
.L_457:
        /*0010*/ 	.word	index@(.nv.constant0._ZN7cutlass13device_kernelIN5flash19enable_sm80_to_sm89INS1_16FlashAttnFwdSm80INS1_25CollectiveMainloopFwdSm80ILi8ELi2ELb0EN4cute5tupleIJNS5_1CILi128EEENS7_ILi64EEENS7_ILi192EEEEEELi192ENS_10bfloat16_tEfNS_4arch4Sm80ELb0ELb1ELb1ELb0ELb0ELb0ELb1ELb0EEENS1_21CollectiveEpilogueFwdINS6_IJS8_SA_S9_EEENS6_IJNS7_ILi1EEESI_SI_EEESC_SE_Li256ELb0ELb1ELb0ELb0EEENS1_19SingleTileSchedulerILb0ELb0ELb1ELi128EEEEEEEEEvNT_6ParamsE)
        /*0014*/ 	.short	0x0160
        /*0016*/ 	.short	0x0418


	//----- nvinfo : EIATTR_CBANK_PARAM_SIZE
	.align		4
.L_458:
        /*0018*/ 	.byte	0x03, 0x19
        /*001a*/ 	.short	0x0418


	//----- nvinfo : EIATTR_KPARAM_INFO
	.align		4
        /*001c*/ 	.byte	0x04, 0x17
        /*001e*/ 	.short	(.L_460 - .L_459)
.L_459:
        /*0020*/ 	.word	0x00000000
        /*0024*/ 	.short	0x0000
        /*0026*/ 	.short	0x0000
        /*0028*/ 	.byte	0x00, 0xf0, 0x61, 0x10


	//----- nvinfo : EIATTR_MAXREG_COUNT
	.align		4
.L_460:
        /*002c*/ 	.byte	0x03, 0x1b
        /*002e*/ 	.short	0x00ff


	//----- nvinfo : EIATTR_NUM_BARRIERS
	.align		4
        /*0030*/ 	.byte	0x02, 0x4c
        /*0032*/ 	.byte	0x02
	.zero		1


	//----- nvinfo : EIATTR_MERCURY_ISA_VERSION
	.align		4
        /*0034*/ 	.byte	0x03, 0x5f
        /*0036*/ 	.short	0x0000


	//----- nvinfo : EIATTR_COOP_GROUP_MASK_REGIDS
	.align		4
        /*0038*/ 	.byte	0x04, 0x29
        /*003a*/ 	.short	(.L_462 - .L_461)


	//   ....[0]....
.L_461:
        /*003c*/ 	.word	0xffffffff


	//   ....[1]....
        /*0040*/ 	.word	0xffffffff


	//   ....[2]....
        /*0044*/ 	.word	0xffffffff


	//   ....[3]....
        /*0048*/ 	.word	0xffffffff


	//   ....[4]....
        /*004c*/ 	.word	0xffffffff


	//   ....[5]....
        /*0050*/ 	.word	0xffffffff


	//   ....[6]....
        /*0054*/ 	.word	0xffffffff


	//   ....[7]....
        /*0058*/ 	.word	0xffffffff


	//   ....[8]....
        /*005c*/ 	.word	0xffffffff


	//   ....[9]....
        /*0060*/ 	.word	0xffffffff


	//   ....[10]....
        /*0064*/ 	.word	0xffffffff


	//   ....[11]....
        /*0068*/ 	.word	0xffffffff


	//   ....[12]....
        /*006c*/ 	.word	0xffffffff


	//   ....[13]....
        /*0070*/ 	.word	0xffffffff


	//   ....[14]....
        /*0074*/ 	.word	0xffffffff


	//   ....[15]....
        /*0078*/ 	.word	0xffffffff


	//   ....[16]....
        /*007c*/ 	.word	0xffffffff


	//   ....[17]....
        /*0080*/ 	.word	0xffffffff


	//   ....[18]....
        /*0084*/ 	.word	0xffffffff


	//   ....[19]....
        /*0088*/ 	.word	0xffffffff


	//   ....[20]....
        /*008c*/ 	.word	0xffffffff


	//   ....[21]....
        /*0090*/ 	.word	0xffffffff


	//   ....[22]....
        /*0094*/ 	.word	0xffffffff


	//   ....[23]....
        /*0098*/ 	.word	0xffffffff


	//   ....[24]....
        /*009c*/ 	.word	0xffffffff


	//   ....[25]....
        /*00a0*/ 	.word	0xffffffff


	//   ....[26]....
        /*00a4*/ 	.word	0xffffffff


	//   ....[27]....
        /*00a8*/ 	.word	0xffffffff


	//   ....[28]....
        /*00ac*/ 	.word	0xffffffff


	//   ....[29]....
        /*00b0*/ 	.word	0xffffffff


	//   ....[30]....
        /*00b4*/ 	.word	0xffffffff


	//   ....[31]....
        /*00b8*/ 	.word	0xffffffff


	//   ....[32]....
        /*00bc*/ 	.word	0xffffffff


	//   ....[33]....
        /*00c0*/ 	.word	0xffffffff


	//   ....[34]....
        /*00c4*/ 	.word	0xffffffff


	//   ....[35]....
        /*00c8*/ 	.word	0xffffffff


	//   ....[36]....
        /*00cc*/ 	.word	0xffffffff


	//   ....[37]....
        /*00d0*/ 	.word	0xffffffff


	//   ....[38]....
        /*00d4*/ 	.word	0xffffffff


	//   ....[39]....
        /*00d8*/ 	.word	0xffffffff


	//   ....[40]....
        /*00dc*/ 	.word	0xffffffff


	//   ....[41]....
        /*00e0*/ 	.word	0xffffffff


	//   ....[42]....
        /*00e4*/ 	.word	0xffffffff


	//   ....[43]....
        /*00e8*/ 	.word	0xffffffff


	//   ....[44]....
        /*00ec*/ 	.word	0xffffffff


	//   ....[45]....
        /*00f0*/ 	.word	0xffffffff


	//   ....[46]....
        /*00f4*/ 	.word	0xffffffff


	//   ....[47]....
        /*00f8*/ 	.word	0xffffffff


	//   ....[48]....
        /*00fc*/ 	.word	0xffffffff


	//   ....[49]....
        /*0100*/ 	.word	0xffffffff


	//   ....[50]....
        /*0104*/ 	.word	0xffffffff


	//   ....[51]....
        /*0108*/ 	.word	0xffffffff


	//   ....[52]....
        /*010c*/ 	.word	0xffffffff


	//   ....[53]....
        /*0110*/ 	.word	0xffffffff


	//----- nvinfo : EIATTR_COOP_GROUP_INSTR_OFFSETS
	.align		4
.L_462:
        /*0114*/ 	.byte	0x04, 0x28
        /*0116*/ 	.short	(.L_464 - .L_463)


	//   ....[0]....
.L_463:
        /*0118*/ 	.word	0x00000d60


	//   ....[1]....
        /*011c*/ 	.word	0x00000db0


	//   ....[2]....
        /*0120*/ 	.word	0x00000e10


	//   ....[3]....
        /*0124*/ 	.word	0x00000ec0


	//   ....[4]....
        /*0128*/ 	.word	0x00001110


	//   ....[5]....
        /*012c*/ 	.word	0x00001150


	//   ....[6]....
        /*0130*/ 	.word	0x00001190


	//   ....[7]....
        /*0134*/ 	.word	0x000011d0


	//   ....[8]....
        /*0138*/ 	.word	0x00002cc0


	//   ....[9]....
        /*013c*/ 	.word	0x00002fc0


	//   ....[10]....
        /*0140*/ 	.word	0x00003c00


	//   ....[11]....
        /*0144*/ 	.word	0x00003d40


	//   ....[12]....
        /*0148*/ 	.word	0x00003d60


	//   ....[13]....
        /*014c*/ 	.word	0x00003dc0


	//   ....[14]....
        /*0150*/ 	.word	0x00005b10


	//   ....[15]....
        /*0154*/ 	.word	0x000066f0


	//   ....[16]....
        /*0158*/ 	.word	0x00007110


	//   ....[17]....
        /*015c*/ 	.word	0x00007210


	//   ....[18]....
        /*0160*/ 	.word	0x00007220


	//   ....[19]....
        /*0164*/ 	.word	0x00007240


	//   ....[20]....
        /*0168*/ 	.word	0x0000a450


	//   ....[21]....
        /*016c*/ 	.word	0x0000a4a0


	//   ....[22]....
        /*0170*/ 	.word	0x0000a4b0


	//   ....[23]....
        /*0174*/ 	.word	0x0000a4d0


	//   ....[24]....
        /*0178*/ 	.word	0x0000cfa0


	//   ....[25]....
        /*017c*/ 	.word	0x0000d400


	//   ....[26]....
        /*0180*/ 	.word	0x0000dd90


	//   ....[27]....
        /*0184*/ 	.word	0x0000df00


	//   ....[28]....
        /*0188*/ 	.word	0x0000df20


	//   ....[29]....
        /*018c*/ 	.word	0x0000df90


	//   ....[30]....
        /*0190*/ 	.word	0x0000f960


	//   ....[31]....
        /*0194*/ 	.word	0x0000f990


	//   ....[32]....
        /*0198*/ 	.word	0x0000f9d0


	//   ....[33]....
        /*019c*/ 	.word	0x0000f9e0


	//   ....[34]....
        /*01a0*/ 	.word	0x00010f60


	//   ....[35]....
        /*01a4*/ 	.word	0x00010f70


	//   ....[36]....
        /*01a8*/ 	.word	0x00010f80


	//   ....[37]....
        /*01ac*/ 	.word	0x00010f90


	//   ....[38]....
        /*01b0*/ 	.word	0x00010fa0


	//   ....[39]....
        /*01b4*/ 	.word	0x00010fb0


	//   ....[40]....
        /*01b8*/ 	.word	0x000111e0


	//   ....[41]....
        /*01bc*/ 	.word	0x00011210


	//   ....[42]....
        /*01c0*/ 	.word	0x00011360


	//   ....[43]....
        /*01c4*/ 	.word	0x00011390


	//   ....[44]....
        /*01c8*/ 	.word	0x000114e0


	//   ....[45]....
        /*01cc*/ 	.word	0x00011500


	//   ....[46]....
        /*01d0*/ 	.word	0x00011b90


	//   ....[47]....
        /*01d4*/ 	.word	0x00011bb0


	//   ....[48]....
        /*01d8*/ 	.word	0x00011ce0


	//   ....[49]....
        /*01dc*/ 	.word	0x00011d10


	//   ....[50]....
        /*01e0*/ 	.word	0x00011e40


	//   ....[51]....
        /*01e4*/ 	.word	0x00011e70


	//   ....[52]....
        /*01e8*/ 	.word	0x00011fa0


	//   ....[53]....
        /*01ec*/ 	.word	0x00011fc0


	//----- nvinfo : EIATTR_EXIT_INSTR_OFFSETS
	.align		4
.L_464:
        /*01f0*/ 	.byte	0x04, 0x1c
        /*01f2*/ 	.short	(.L_466 - .L_465)


	//   ....[0]....
.L_465:
        /*01f4*/ 	.word	0x00000030


	//   ....[1]....
        /*01f8*/ 	.word	0x00011510


	//   ....[2]....
        /*01fc*/ 	.word	0x000115e0


	//   ....[3]....
        /*0200*/ 	.word	0x00011640


	//   ....[4]....
        /*0204*/ 	.word	0x00011fd0


	//   ....[5]....
        /*0208*/ 	.word	0x00012080


	//   ....[6]....
        /*020c*/ 	.word	0x000120e0


	//----- nvinfo : EIATTR_CTAIDZ_USED
	.align		4
.L_466:
        /*0210*/ 	.byte	0x01, 0x04
	.zero		2


	//----- nvinfo : EIATTR_MAX_THREADS
	.align		4
        /*0214*/ 	.byte	0x04, 0x05
        /*0216*/ 	.short	(.L_468 - .L_467)
.L_467:
        /*0218*/ 	.word	0x00000100
        /*021c*/ 	.word	0x00000001
        /*0220*/ 	.word	0x00000001


	//----- nvinfo : EIATTR_CRS_STACK_SIZE
	.align		4
.L_468:
        /*0224*/ 	.byte	0x04, 0x1e
        /*0226*/ 	.short	(.L_470 - .L_469)
.L_469:
        /*0228*/ 	.word	0x00000000
.L_470:


//--------------------- .nv.info._ZN7cutlass13device_kernelIN5flash19enable_sm80_to_sm89INS1_16FlashAttnFwdSm80INS1_25CollectiveMainloopFwdSm80ILi8ELi2ELb0EN4cute5tupleIJNS5_1CILi128EEENS7_ILi64EEENS7_ILi192EEEEEELi192ENS_10bfloat16_tEfNS_4arch4Sm80ELb0ELb1ELb1ELb1ELb0ELb0ELb1ELb0EEENS1_21CollectiveEpilogueFwdINS6_IJS8_SA_S9_EEENS6_IJNS7_ILi1EEESI_SI_EEESC_SE_Li256ELb1ELb1ELb0ELb0EEENS1_19SingleTileSchedulerILb1ELb0ELb1ELi128EEEEEEEEEvNT_6ParamsE --------------------------
	.section	.nv.info._ZN7cutlass13device_kernelIN5flash19enable_sm80_to_sm89INS1_16FlashAttnFwdSm80INS1_25CollectiveMainloopFwdSm80ILi8ELi2ELb0EN4cute5tupleIJNS5_1CILi128EEENS7_ILi64EEENS7_ILi192EEEEEELi192ENS_10bfloat16_tEfNS_4arch4Sm80ELb0ELb1ELb1ELb1ELb0ELb0ELb1ELb0EEENS1_21CollectiveEpilogueFwdINS6_IJS8_SA_S9_EEENS6_IJNS7_ILi1EEESI_SI_EEESC_SE_Li256ELb1ELb1ELb0ELb0EEENS1_19SingleTileSchedulerILb1ELb0ELb1ELi128EEEEEEEEEvNT_6ParamsE,"",@"SHT_CUDA_INFO"
	.sectionflags	@""
	.align	4


	//----- nvinfo : EIATTR_CUDA_API_VERSION
	.align		4
        /*0000*/ 	.byte	0x04, 0x37
        /*0002*/ 	.short	(.L_472 - .L_471)
.L_471:
        /*0004*/ 	.word	0x00000082


	//----- nvinfo : EIATTR_SW2861232_WAR
	.align		4
.L_472:
        /*0008*/ 	.byte	0x01, 0x35
	.zero		2


	//----- nvinfo : EIATTR_PARAM_CBANK
	.align		4
        /*000c*/ 	.byte	0x04, 0x0a
        /*000e*/ 	.short	(.L_474 - .L_473)
	.align		4
.L_473:
        /*0010*/ 	.word	index@(.nv.constant0._ZN7cutlass13device_kernelIN5flash19enable_sm80_to_sm89INS1_16FlashAttnFwdSm80INS1_25CollectiveMainloopFwdSm80ILi8ELi2ELb0EN4cute5tupleIJNS5_1CILi128EEENS7_ILi64EEENS7_ILi192EEEEEELi192ENS_10bfloat16_tEfNS_4arch4Sm80ELb0ELb1ELb1ELb1ELb0ELb0ELb1ELb0EEENS1_21CollectiveEpilogueFwdINS6_IJS8_SA_S9_EEENS6_IJNS7_ILi1EEESI_SI_EEESC_SE_Li256ELb1ELb1ELb0ELb0EEENS1_19SingleTileSchedulerILb1ELb0ELb1ELi128EEEEEEEEEvNT_6ParamsE)
        /*0014*/ 	.short	0x0160
        /*0016*/ 	.short	0x0418


	//----- nvinfo : EIATTR_CBANK_PARAM_SIZE
	.align		4
.L_474:
        /*0018*/ 	.byte	0x03, 0x19
        /*001a*/ 	.short	0x0418


	//----- nvinfo : EIATTR_KPARAM_INFO
	.align		4
        /*001c*/ 	.byte	0x04, 0x17
        /*001e*/ 	.short	(.L_476 - .L_475)
.L_475:
        /*0020*/ 	.word	0x00000000
        /*0024*/ 	.short	0x0000
        /*0026*/ 	.short	0x0000
        /*0028*/ 	.byte	0x00, 0xf0, 0x61, 0x10


	//----- nvinfo : EIATTR_MAXREG_COUNT
	.align		4
.L_476:
        /*002c*/ 	.byte	0x03, 0x1b
        /*002e*/ 	.short	0x00ff


	//----- nvinfo : EIATTR_NUM_BARRIERS
	.align		4
        /*0030*/ 	.byte	0x02, 0x4c
        /*0032*/ 	.byte	0x02
	.zero		1


	//----- nvinfo : EIATTR_MERCURY_ISA_VERSION
	.align		4
        /*0034*/ 	.byte	0x03, 0x5f
        /*0036*/ 	.short	0x0000


	//----- nvinfo : EIATTR_COOP_GROUP_MASK_REGIDS
	.align		4
        /*0038*/ 	.byte	0x04, 0x29
        /*003a*/ 	.short	(.L_478 - .L_477)


	//   ....[0]....
.L_477:
        /*003c*/ 	.word	0xffffffff


	//   ....[1]....
        /*0040*/ 	.word	0xffffffff


	//   ....[2]....
        /*0044*/ 	.word	0xffffffff


	//   ....[3]....
        /*0048*/ 	.word	0xffffffff


	//   ....[4]....
        /*004c*/ 	.word	0xffffffff


	//   ....[5]....
        /*0050*/ 	.word	0xffffffff


	//   ....[6]....
        /*0054*/ 	.word	0xffffffff


	//   ....[7]....
        /*0058*/ 	.word	0xffffffff


	//   ....[8]....
        /*005c*/ 	.word	0xffffffff


	//   ....[9]....
        /*0060*/ 	.word	0xffffffff


	//   ....[10]....
        /*0064*/ 	.word	0xffffffff


	//   ....[11]....
        /*0068*/ 	.word	0xffffffff


	//   ....[12]....
        /*006c*/ 	.word	0xffffffff


	//   ....[13]....
        /*0070*/ 	.word	0xffffffff


	//   ....[14]....
        /*0074*/ 	.word	0xffffffff


	//   ....[15]....
        /*0078*/ 	.word	0xffffffff


	//   ....[16]....
        /*007c*/ 	.word	0xffffffff


	//   ....[17]....
        /*0080*/ 	.word	0xffffffff


	//   ....[18]....
        /*0084*/ 	.word	0xffffffff


	//   ....[19]....
        /*0088*/ 	.word	0xffffffff


	//   ....[20]....
        /*008c*/ 	.word	0xffffffff


	//   ....[21]....
        /*0090*/ 	.word	0xffffffff


	//   ....[22]....
        /*0094*/ 	.word	0xffffffff


	//   ....[23]....
        /*0098*/ 	.word	0xffffffff


	//   ....[24]....
        /*009c*/ 	.word	0xffffffff


	//   ....[25]....
        /*00a0*/ 	.word	0xffffffff


	//   ....[26]....
        /*00a4*/ 	.word	0xffffffff


	//   ....[27]....
        /*00a8*/ 	.word	0xffffffff


	//   ....[28]....
        /*00ac*/ 	.word	0xffffffff


	//   ....[29]....
        /*00b0*/ 	.word	0xffffffff


	//   ....[30]....
        /*00b4*/ 	.word	0xffffffff


	//   ....[31]....
        /*00b8*/ 	.word	0xffffffff


	//   ....[32]....
        /*00bc*/ 	.word	0xffffffff


	//   ....[33]....
        /*00c0*/ 	.word	0xffffffff


	//   ....[34]....
        /*00c4*/ 	.word	0xffffffff


	//   ....[35]....
        /*00c8*/ 	.word	0xffffffff


	//   ....[36]....
        /*00cc*/ 	.word	0xffffffff


	//   ....[37]....
        /*00d0*/ 	.word	0xffffffff


	//   ....[38]....
        /*00d4*/ 	.word	0xffffffff


	//   ....[39]....
        /*00d8*/ 	.word	0xffffffff


	//   ....[40]....
        /*00dc*/ 	.word	0xffffffff


	//   ....[41]....
        /*00e0*/ 	.word	0xffffffff


	//   ....[42]....
        /*00e4*/ 	.word	0xffffffff


	//   ....[43]....
        /*00e8*/ 	.word	0xffffffff


	//   ....[44]....
        /*00ec*/ 	.word	0xffffffff


	//   ....[45]....
        /*00f0*/ 	.word	0xffffffff


	//   ....[46]....
        /*00f4*/ 	.word	0xffffffff


	//   ....[47]....
        /*00f8*/ 	.word	0xffffffff


	//   ....[48]....
        /*00fc*/ 	.word	0xffffffff


	//   ....[49]....
        /*0100*/ 	.word	0xffffffff


	//   ....[50]....
        /*0104*/ 	.word	0xffffffff


	//   ....[51]....
        /*0108*/ 	.word	0xffffffff


	//   ....[52]....
        /*010c*/ 	.word	0xffffffff


	//   ....[53]....
        /*0110*/ 	.word	0xffffffff


	//   ....[54]....
        /*0114*/ 	.word	0xffffffff


	//----- nvinfo : EIATTR_COOP_GROUP_INSTR_OFFSETS
	.align		4
.L_478:
        /*0118*/ 	.byte	0x04, 0x28
        /*011a*/ 	.short	(.L_480 - .L_479)


	//   ....[0]....
.L_479:
        /*011c*/ 	.word	0x00000080


	//   ....[1]....
        /*0120*/ 	.word	0x000013d0


	//   ....[2]....
        /*0124*/ 	.word	0x000014d0


	//   ....[3]....
        /*0128*/ 	.word	0x00001720


	//   ....[4]....
        /*012c*/ 	.word	0x00001750


	//   ....[5]....
        /*0130*/ 	.word	0x000018a0


	//   ....[6]....
        /*0134*/ 	.word	0x000018d0


	//   ....[7]....
        /*0138*/ 	.word	0x00001a10


	//   ....[8]....
        /*013c*/ 	.word	0x00001a50


	//   ....[9]....
        /*0140*/ 	.word	0x00003000


	//   ....[10]....
        /*0144*/ 	.word	0x00003330


	//   ....[11]....
        /*0148*/ 	.word	0x00003e20


	//   ....[12]....
        /*014c*/ 	.word	0x00003ed0


	//   ....[13]....
        /*0150*/ 	.word	0x00004270


	//   ....[14]....
        /*0154*/ 	.word	0x00004300


	//   ....[15]....
        /*0158*/ 	.word	0x00006340


	//   ....[16]....
        /*015c*/ 	.word	0x000067c0


	//   ....[17]....
        /*0160*/ 	.word	0x000070e0


	//   ....[18]....
        /*0164*/ 	.word	0x00007210


	//   ....[19]....
        /*0168*/ 	.word	0x00007230


	//   ....[20]....
        /*016c*/ 	.word	0x000072d0


	//   ....[21]....
        /*0170*/ 	.word	0x0000a300


	//   ....[22]....
        /*0174*/ 	.word	0x0000a350


	//   ....[23]....
        /*0178*/ 	.word	0x0000a360


	//   ....[24]....
        /*017c*/ 	.word	0x0000a380


	//   ....[25]....
        /*0180*/ 	.word	0x0000ceb0


	//   ....[26]....
        /*0184*/ 	.word	0x0000d4b0


	//   ....[27]....
        /*0188*/ 	.word	0x0000da80


	//   ....[28]....
        /*018c*/ 	.word	0x0000dce0


	//   ....[29]....
        /*0190*/ 	.word	0x0000dd00


	//   ....[30]....
        /*0194*/ 	.word	0x0000dd70


	//   ....[31]....
        /*0198*/ 	.word	0x0000f780


	//   ....[32]....
        /*019c*/ 	.word	0x0000f7b0


	//   ....[33]....
        /*01a0*/ 	.word	0x0000f7f0


	//   ....[34]....
        /*01a4*/ 	.word	0x0000f800


	//   ....[35]....
        /*01a8*/ 	.word	0x00010ce0


	//   ....[36]....
        /*01ac*/ 	.word	0x00010d30


	//   ....[37]....
        /*01b0*/ 	.word	0x00010d60


	//   ....[38]....
        /*01b4*/ 	.word	0x00010da0


	//   ....[39]....
        /*01b8*/ 	.word	0x00010fd0


	//   ....[40]....
        /*01bc*/ 	.word	0x00010fe0


	//   ....[41]....
        /*01c0*/ 	.word	0x00011160


	//   ....[42]....
        /*01c4*/ 	.word	0x00011190


	//   ....[43]....
        /*01c8*/ 	.word	0x000112e0


	//   ....[44]....
        /*01cc*/ 	.word	0x00011310


	//   ....[45]....
        /*01d0*/ 	.word	0x00011460


	//   ....[46]....
        /*01d4*/ 	.word	0x00011480


	//   ....[47]....
        /*01d8*/ 	.word	0x00011c90


	//   ....[48]....
        /*01dc*/ 	.word	0x00011cb0


	//   ....[49]....
        /*01e0*/ 	.word	0x00011de0


	//   ....[50]....
        /*01e4*/ 	.word	0x00011e10


	//   ....[51]....
        /*01e8*/ 	.word	0x00011f40


	//   ....[52]....
        /*01ec*/ 	.word	0x00011f70


	//   ....[53]....
        /*01f0*/ 	.word	0x000120a0


	//   ....[54]....
        /*01f4*/ 	.word	0x000120c0


	//----- nvinfo : EIATTR_EXIT_INSTR_OFFSETS
	.align		4
.L_480:
        /*01f8*/ 	.byte	0x04, 0x1c
        /*01fa*/ 	.short	(.L_482 - .L_481)


	//   ....[0]....
.L_481:
        /*01fc*/ 	.word	0x00000310


	//   ....[1]....
        /*0200*/ 	.word	0x00011490


	//   ....[2]....
        /*0204*/ 	.word	0x00011560


	//   ....[3]....
        /*0208*/ 	.word	0x000115c0


	//   ....[4]....
        /*020c*/ 	.word	0x000120d0


	//   ....[5]....
        /*0210*/ 	.word	0x00012180


	//   ....[6]....
        /*0214*/ 	.word	0x000121e0


	//----- nvinfo : EIATTR_CTAIDZ_USED
	.align		4
.L_482:
        /*0218*/ 	.byte	0x01, 0x04
	.zero		2


	//----- nvinfo : EIATTR_MAX_THREADS
	.align		4
        /*021c*/ 	.byte	0x04, 0x05
        /*021e*/ 	.short	(.L_484 - .L_483)
.L_483:
        /*0220*/ 	.word	0x00000100
        /*0224*/ 	.word	0x00000001
        /*0228*/ 	.word	0x00000001


	//----- nvinfo : EIATTR_CRS_STACK_SIZE
	.align		4
.L_484:
        /*022c*/ 	.byte	0x04, 0x1e
        /*022e*/ 	.short	(.L_486 - .L_485)
.L_485:
        /*0230*/ 	.word	0x00000000
.L_486:


//--------------------- .nv.info._ZN7cutlass13device_kernelIN5flash19enable_sm80_to_sm89INS1_16FlashAttnFwdSm80INS1_25CollectiveMainloopFwdSm80ILi8ELi2ELb0EN4cute5tupleIJNS5_1CILi128EEENS7_ILi64EEENS7_ILi192EEEEEELi192ENS_10bfloat16_tEfNS_4arch4Sm80ELb0ELb1ELb1ELb1ELb0ELb1ELb1ELb0EEENS1_21CollectiveEpilogueFwdINS6_IJS8_SA_S9_EEENS6_IJNS7_ILi1EEESI_SI_EEESC_SE_Li256ELb1ELb1ELb0ELb0EEENS1_19SingleTileSchedulerILb1ELb0ELb1ELi128EEEEEEEEEvNT_6ParamsE --------------------------
	.section	.nv.info._ZN7cutlass13device_kernelIN5flash19enable_sm80_to_sm89INS1_16FlashAttnFwdSm80INS1_25CollectiveMainloopFwdSm80ILi8ELi2ELb0EN4cute5tupleIJNS5_1CILi128EEENS7_ILi64EEENS7_ILi192EEEEEELi192ENS_10bfloat16_tEfNS_4arch4Sm80ELb0ELb1ELb1ELb1ELb0ELb1ELb1ELb0EEENS1_21CollectiveEpilogueFwdINS6_IJS8_SA_S9_EEENS6_IJNS7_ILi1EEESI_SI_EEESC_SE_Li256ELb1ELb1ELb0ELb0EEENS1_19SingleTileSchedulerILb1ELb0ELb1ELi128EEEEEEEEEvNT_6ParamsE,"",@"SHT_CUDA_INFO"
	.sectionflags	@""
	.align	4


	//----- nvinfo : EIATTR_CUDA_API_VERSION
	.align		4
        /*0000*/ 	.byte	0x04, 0x37
        /*0002*/ 	.short	(.L_488 - .L_487)
.L_487:
        /*0004*/ 	.word	0x00000082


	//----- nvinfo : EIATTR_SW2861232_WAR
	.align		4
.L_488:
        /*0008*/ 	.byte	0x01, 0x35
	.zero		2


	//----- nvinfo : EIATTR_PARAM_CBANK
	.align		4
        /*000c*/ 	.byte	0x04, 0x0a
        /*000e*/ 	.short	(.L_490 - .L_489)
	.align		4
.L_489:
        /*0010*/ 	.word	index@(.nv.constant0._ZN7cutlass13device_kernelIN5flash19enable_sm80_to_sm89INS1_16FlashAttnFwdSm80INS1_25CollectiveMainloopFwdSm80ILi8ELi2ELb0EN4cute5tupleIJNS5_1CILi128EEENS7_ILi64EEENS7_ILi192EEEEEELi192ENS_10bfloat16_tEfNS_4arch4Sm80ELb0ELb1ELb1ELb1ELb0ELb1ELb1ELb0EEENS1_21CollectiveEpilogueFwdINS6_IJS8_SA_S9_EEENS6_IJNS7_ILi1EEESI_SI_EEESC_SE_Li256ELb1ELb1ELb0ELb0EEENS1_19SingleTileSchedulerILb1ELb0ELb1ELi128EEEEEEEEEvNT_6ParamsE)
        /*0014*/ 	.short	0x0160
        /*0016*/ 	.short	0x0418


	//----- nvinfo : EIATTR_CBANK_PARAM_SIZE
	.align		4
.L_490:
        /*0018*/ 	.byte	0x03, 0x19
        /*001a*/ 	.short	0x0418


	//----- nvinfo : EIATTR_KPARAM_INFO
	.align		4
        /*001c*/ 	.byte	0x04, 0x17
        /*001e*/ 	.short	(.L_492 - .L_491)
.L_491:
        /*0020*/ 	.word	0x00000000
        /*0024*/ 	.short	0x0000
        /*0026*/ 	.short	0x0000
        /*0028*/ 	.byte	0x00, 0xf0, 0x61, 0x10


	//----- nvinfo : EIATTR_MAXREG_COUNT
	.align		4
.L_492:
        /*002c*/ 	.byte	0x03, 0x1b
        /*002e*/ 	.short	0x00ff


	//----- nvinfo : EIATTR_NUM_BARRIERS
	.align		4
        /*0030*/ 	.byte	0x02, 0x4c
        /*0032*/ 	.byte	0x02
	.zero		1


	//----- nvinfo : EIATTR_MERCURY_ISA_VERSION
	.align		4
        /*0034*/ 	.byte	0x03, 0x5f
        /*0036*/ 	.short	0x0000


	//----- nvinfo : EIATTR_COOP_GROUP_MASK_REGIDS
	.align		4
        /*0038*/ 	.byte	0x04, 0x29
        /*003a*/ 	.short	(.L_494 - .L_493)


	//   ....[0]....
.L_493:
        /*003c*/ 	.word	0xffffffff


	//   ....[1]....
        /*0040*/ 	.word	0xffffffff


	//   ....[2]....
        /*0044*/ 	.word	0xffffffff


	//   ....[3]....
        /*0048*/ 	.word	0xffffffff


	//   ....[4]....
        /*004c*/ 	.word	0xffffffff


	//   ....[5]....
        /*0050*/ 	.word	0xffffffff


	//   ....[6]....
        /*0054*/ 	.word	0xffffffff


	//   ....[7]....
        /*0058*/ 	.word	0xffffffff


	//   ....[8]....
        /*005c*/ 	.word	0xffffffff


	//   ....[9]....
        /*0060*/ 	.word	0xffffffff


	//   ....[10]....
        /*0064*/ 	.word	0xffffffff


	//   ....[11]....
        /*0068*/ 	.word	0xffffffff


	//   ....[12]....
        /*006c*/ 	.word	0xffffffff


	//   ....[13]....
        /*0070*/ 	.word	0xffffffff


	//   ....[14]....
        /*0074*/ 	.word	0xffffffff


	//   ....[15]....
        /*0078*/ 	.word	0xffffffff


	//   ....[16]....
        /*007c*/ 	.word	0xffffffff


	//   ....[17]....
        /*0080*/ 	.word	0xffffffff


	//   ....[18]....
        /*0084*/ 	.word	0xffffffff


	//   ....[19]....
        /*0088*/ 	.word	0xffffffff


	//   ....[20]....
        /*008c*/ 	.word	0xffffffff


	//   ....[21]....
        /*0090*/ 	.word	0xffffffff


	//   ....[22]....
        /*0094*/ 	.word	0xffffffff


	//   ....[23]....
        /*0098*/ 	.word	0xffffffff


	//   ....[24]....
        /*009c*/ 	.word	0xffffffff


	//   ....[25]....
        /*00a0*/ 	.word	0xffffffff


	//   ....[26]....
        /*00a4*/ 	.word	0xffffffff


	//   ....[27]....
        /*00a8*/ 	.word	0xffffffff


	//   ....[28]....
        /*00ac*/ 	.word	0xffffffff


	//   ....[29]....
        /*00b0*/ 	.word	0xffffffff


	//   ....[30]....
        /*00b4*/ 	.word	0xffffffff


	//   ....[31]....
        /*00b8*/ 	.word	0xffffffff


	//   ....[32]....
        /*00bc*/ 	.word	0xffffffff


	//   ....[33]....
        /*00c0*/ 	.word	0xffffffff


	//   ....[34]....
        /*00c4*/ 	.word	0xffffffff


	//   ....[35]....
        /*00c8*/ 	.word	0xffffffff


	//   ....[36]....
        /*00cc*/ 	.word	0xffffffff


	//   ....[37]....
        /*00d0*/ 	.word	0xffffffff


	//   ....[38]....
        /*00d4*/ 	.word	0xffffffff


	//   ....[39]....
        /*00d8*/ 	.word	0xffffffff


	//   ....[40]....
        /*00dc*/ 	.word	0xffffffff


	//   ....[41]....
        /*00e0*/ 	.word	0xffffffff


	//   ....[42]....
        /*00e4*/ 	.word	0xffffffff


	//   ....[43]....
        /*00e8*/ 	.word	0xffffffff


	//   ....[44]....
        /*00ec*/ 	.word	0xffffffff


	//   ....[45]....
        /*00f0*/ 	.word	0xffffffff


	//   ....[46]....
        /*00f4*/ 	.word	0xffffffff


	//   ....[47]....
        /*00f8*/ 	.word	0xffffffff


	//   ....[48]....
        /*00fc*/ 	.word	0xffffffff


	//   ....[49]....
        /*0100*/ 	.word	0xffffffff


	//   ....[50]....
        /*0104*/ 	.word	0xffffffff


	//   ....[51]....
        /*0108*/ 	.word	0xffffffff


	//   ....[52]....
        /*010c*/ 	.word	0xffffffff


	//   ....[53]....
        /*0110*/ 	.word	0xffffffff


	//   ....[54]....
        /*0114*/ 	.word	0xffffffff


	//   ....[55]....
        /*0118*/ 	.word	0xffffffff


	//   ....[56]....
        /*011c*/ 	.word	0xffffffff


	//   ....[57]....
        /*0120*/ 	.word	0xffffffff


	//   ....[58]....
        /*0124*/ 	.word	0xffffffff


	//   ....[59]....
        /*0128*/ 	.word	0xffffffff


	//   ....[60]....
        /*012c*/ 	.word	0xffffffff


	//   ....[61]....
        /*0130*/ 	.word	0xffffffff


	//   ....[62]....
        /*0134*/ 	.word	0xffffffff


	//   ....[63]....
        /*0138*/ 	.word	0xffffffff


	//   ....[64]....
        /*013c*/ 	.word	0xffffffff


	//   ....[65]....
        /*0140*/ 	.word	0xffffffff


	//   ....[66]....
        /*0144*/ 	.word	0xffffffff


	//   ....[67]....
        /*0148*/ 	.word	0xffffffff


	//   ....[68]....
        /*014c*/ 	.word	0xffffffff


	//   ....[69]....
        /*0150*/ 	.word	0xffffffff


	//   ....[70]....
        /*0154*/ 	.word	0xffffffff


	//   ....[71]....
        /*0158*/ 	.word	0xffffffff


	//   ....[72]....
        /*015c*/ 	.word	0xffffffff


	//   ....[73]....
        /*0160*/ 	.word	0xffffffff


	//   ....[74]....
        /*0164*/ 	.word	0xffffffff


	//   ....[75]....
        /*0168*/ 	.word	0xffffffff


	//   ....[76]....
        /*016c*/ 	.word	0xffffffff


	//   ....[77]....
        /*0170*/ 	.word	0xffffffff


	//   ....[78]....
        /*0174*/ 	.word	0xffffffff


	//   ....[79]....
        /*0178*/ 	.word	0xffffffff


	//   ....[80]....
        /*017c*/ 	.word	0xffffffff


	//   ....[81]....
        /*0180*/ 	.word	0xffffffff


	//   ....[82]....
        /*0184*/ 	.word	0xffffffff


	//   ....[83]....
        /*0188*/ 	.word	0xffffffff


	//   ....[84]....
        /*018c*/ 	.word	0xffffffff


	//   ....[85]....
        /*0190*/ 	.word	0xffffffff


	//   ....[86]....
        /*0194*/ 	.word	0xffffffff


	//   ....[87]....
        /*0198*/ 	.word	0xffffffff


	//   ....[88]....
        /*019c*/ 	.word	0xffffffff


	//   ....[89]....
        /*01a0*/ 	.word	0xffffffff


	//   ....[90]....
        /*01a4*/ 	.word	0xffffffff


	//   ....[91]....
        /*01a8*/ 	.word	0xffffffff


	//   ....[92]....
        /*01ac*/ 	.word	0xffffffff


	//   ....[93]....
        /*01b0*/ 	.word	0xffffffff


	//   ....[94]....
        /*01b4*/ 	.word	0xffffffff


	//   ....[95]....
        /*01b8*/ 	.word	0xffffffff


	//   ....[96]....
        /*01bc*/ 	.word	0xffffffff


	//   ....[97]....
        /*01c0*/ 	.word	0xffffffff


	//   ....[98]....
        /*01c4*/ 	.word	0xffffffff


	//   ....[99]....
        /*01c8*/ 	.word	0xffffffff


	//   ....[100]....
        /*01cc*/ 	.word	0xffffffff


	//   ....[101]....
        /*01d0*/ 	.word	0xffffffff


	//   ....[102]....
        /*01d4*/ 	.word	0xffffffff


	//   ....[103]....
        /*01d8*/ 	.word	0xffffffff


	//   ....[104]....
        /*01dc*/ 	.word	0xffffffff


	//   ....[105]....
        /*01e0*/ 	.word	0xffffffff


	//   ....[106]....
        /*01e4*/ 	.word	0xffffffff


	//----- nvinfo : EIATTR_COOP_GROUP_INSTR_OFFSETS
	.align		4
.L_494:
        /*01e8*/ 	.byte	0x04, 0x28
        /*01ea*/ 	.short	(.L_496 - .L_495)


	//   ....[0]....
.L_495:
        /*01ec*/ 	.word	0x00000090


	//   ....[1]....
        /*01f0*/ 	.word	0x000071f0


	//   ....[2]....
        /*01f4*/ 	.word	0x00007210


	//   ....[3]....
        /*01f8*/ 	.word	0x000073e0


	//   ....[4]....
        /*01fc*/ 	.word	0x000073f0


	//   ....[5]....
        /*0200*/ 	.word	0x000075b0


	//   ....[6]....
        /*0204*/ 	.word	0x000075d0


	//   ....[7]....
        /*0208*/ 	.word	0x00007790


	//   ....[8]....
        /*020c*/ 	.word	0x000077a0


	//   ....[9]....
        /*0210*/ 	.word	0x00008f70


	//   ....[10]....
        /*0214*/ 	.word	0x00009870


	//   ....[11]....
        /*0218*/ 	.word	0x0000a040


	//   ....[12]....
        /*021c*/ 	.word	0x0000a0f0


	//   ....[13]....
        /*0220*/ 	.word	0x0000a1a0


	//   ....[14]....
        /*0224*/ 	.word	0x0000a280


	//   ....[15]....
        /*0228*/ 	.word	0x0000c340


	//   ....[16]....
        /*022c*/ 	.word	0x0000c6e0


	//   ....[17]....
        /*0230*/ 	.word	0x0000d200


	//   ....[18]....
        /*0234*/ 	.word	0x0000d230


	//   ....[19]....
        /*0238*/ 	.word	0x0000d250


	//   ....[20]....
        /*023c*/ 	.word	0x0000d350


	//   ....[21]....
        /*0240*/ 	.word	0x00010130


	//   ....[22]....
        /*0244*/ 	.word	0x00010180


	//   ....[23]....
        /*0248*/ 	.word	0x00010190


	//   ....[24]....
        /*024c*/ 	.word	0x000101b0


	//   ....[25]....
        /*0250*/ 	.word	0x00012b30


	//   ....[26]....
        /*0254*/ 	.word	0x00012ec0


	//   ....[27]....
        /*0258*/ 	.word	0x00013780


	//   ....[28]....
        /*025c*/ 	.word	0x000138a0


	//   ....[29]....
        /*0260*/ 	.word	0x000138d0


	//   ....[30]....
        /*0264*/ 	.word	0x00013950


	//   ....[31]....
        /*0268*/ 	.word	0x000153f0


	//   ....[32]....
        /*026c*/ 	.word	0x00015420


	//   ....[33]....
        /*0270*/ 	.word	0x00015430


	//   ....[34]....
        /*0274*/ 	.word	0x00015460


	//   ....[35]....
        /*0278*/ 	.word	0x000169a0


	//   ....[36]....
        /*027c*/ 	.word	0x000169e0


	//   ....[37]....
        /*0280*/ 	.word	0x00016a10


	//   ....[38]....
        /*0284*/ 	.word	0x00016a50


	//   ....[39]....
        /*0288*/ 	.word	0x00016c60


	//   ....[40]....
        /*028c*/ 	.word	0x00016c70


	//   ....[41]....
        /*0290*/ 	.word	0x00016df0


	//   ....[42]....
        /*0294*/ 	.word	0x00016e20


	//   ....[43]....
        /*0298*/ 	.word	0x00016f70


	//   ....[44]....
        /*029c*/ 	.word	0x00016fa0


	//   ....[45]....
        /*02a0*/ 	.word	0x000170f0


	//   ....[46]....
        /*02a4*/ 	.word	0x00017110


	//   ....[47]....
        /*02a8*/ 	.word	0x000178e0


	//   ....[48]....
        /*02ac*/ 	.word	0x00017900


	//   ....[49]....
        /*02b0*/ 	.word	0x00017a70


	//   ....[50]....
        /*02b4*/ 	.word	0x00017a80


	//   ....[51]....
        /*02b8*/ 	.word	0x00017bf0


	//   ....[52]....
        /*02bc*/ 	.word	0x00017c10


	//   ....[53]....
        /*02c0*/ 	.word	0x00017d80


	//   ....[54]....
        /*02c4*/ 	.word	0x00017d90


	//   ....[55]....
        /*02c8*/ 	.word	0x00017f40


	//   ....[56]....
        /*02cc*/ 	.word	0x00017fc0


	//   ....[57]....
        /*02d0*/ 	.word	0x00018030


	//   ....[58]....
        /*02d4*/ 	.word	0x000180a0


	//   ....[59]....
        /*02d8*/ 	.word	0x00018110


	//   ....[60]....
        /*02dc*/ 	.word	0x00018190


	//   ....[61]....
        /*02e0*/ 	.word	0x00018200


	//   ....[62]....
        /*02e4*/ 	.word	0x00018270


	//   ....[63]....
        /*02e8*/ 	.word	0x000182c0


	//   ....[64]....
        /*02ec*/ 	.word	0x00018300


	//   ....[65]....
        /*02f0*/ 	.word	0x00018350


	//   ....[66]....
        /*02f4*/ 	.word	0x000183a0


	//   ....[67]....
        /*02f8*/ 	.word	0x00018410


	//   ....[68]....
        /*02fc*/ 	.word	0x00018490


	//   ....[69]....
        /*0300*/ 	.word	0x00018510


	//   ....[70]....
        /*0304*/ 	.word	0x00018580


	//   ....[71]....
        /*0308*/ 	.word	0x00018600


	//   ....[72]....
        /*030c*/ 	.word	0x00018680


	//   ....[73]....
        /*0310*/ 	.word	0x00018700


	//   ....[74]....
        /*0314*/ 	.word	0x00018770


	//   ....[75]....
        /*0318*/ 	.word	0x00018bb0


	//   ....[76]....
        /*031c*/ 	.word	0x00018bd0


	//   ....[77]....
        /*0320*/ 	.word	0x00018be0


	//   ....[78]....
        /*0324*/ 	.word	0x00018bf0


	//   ....[79]....
        /*0328*/ 	.word	0x00019480


	//   ....[80]....
        /*032c*/ 	.word	0x00019490


	//   ....[81]....
        /*0330*/ 	.word	0x000194a0


	//   ....[82]....
        /*0334*/ 	.word	0x000194b0


	//   ....[83]....
        /*0338*/ 	.word	0x0001c800


	//   ....[84]....
        /*033c*/ 	.word	0x0001c820


	//   ....[85]....
        /*0340*/ 	.word	0x0001c830


	//   ....[86]....
        /*0344*/ 	.word	0x0001c840


	//   ....[87]....
        /*0348*/ 	.word	0x0001cec0


	//   ....[88]....
        /*034c*/ 	.word	0x0001ced0


	//   ....[89]....
        /*0350*/ 	.word	0x0001cee0


	//   ....[90]....
        /*0354*/ 	.word	0x0001cef0


	//   ....[91]....
        /*0358*/ 	.word	0x00020430


	//   ....[92]....
        /*035c*/ 	.word	0x000204b0


	//   ....[93]....
        /*0360*/ 	.word	0x00020520


	//   ....[94]....
        /*0364*/ 	.word	0x00020590


	//   ....[95]....
        /*0368*/ 	.word	0x00020600


	//   ....[96]....
        /*036c*/ 	.word	0x00020670


	//   ....[97]....
        /*0370*/ 	.word	0x000206e0


	//   ....[98]....
        /*0374*/ 	.word	0x00020750


	//   ....[99]....
        /*0378*/ 	.word	0x000207c0


	//   ....[100]....
        /*037c*/ 	.word	0x00020840


	//   ....[101]....
        /*0380*/ 	.word	0x000208b0


	//   ....[102]....
        /*0384*/ 	.word	0x00020920


	//   ....[103]....
        /*0388*/ 	.word	0x00020990


	//   ....[104]....
        /*038c*/ 	.word	0x00020a00


	//   ....[105]....
        /*0390*/ 	.word	0x00020a80


	//   ....[106]....
        /*0394*/ 	.word	0x00020af0


	//----- nvinfo : EIATTR_EXIT_INSTR_OFFSETS
	.align		4
.L_496:
        /*0398*/ 	.byte	0x04, 0x1c
        /*039a*/ 	.short	(.L_498 - .L_497)


	//   ....[0]....
.L_497:
        /*039c*/ 	.word	0x00000320


	//   ....[1]....
        /*03a0*/ 	.word	0x00017120


	//   ....[2]....
        /*03a4*/ 	.word	0x000171f0


	//   ....[3]....
        /*03a8*/ 	.word	0x00017250


	//   ....[4]....
        /*03ac*/ 	.word	0x00017dd0


	//   ....[5]....
        /*03b0*/ 	.word	0x00017e80


	//   ....[6]....
        /*03b4*/ 	.word	0x00017ee0


	//----- nvinfo : EIATTR_CTAIDZ_USED
	.align		4
.L_498:
        /*03b8*/ 	.byte	0x01, 0x04
	.zero		2


	//----- nvinfo : EIATTR_MAX_THREADS
	.align		4
        /*03bc*/ 	.byte	0x04, 0x05
        /*03be*/ 	.short	(.L_500 - .L_499)
.L_499:
        /*03c0*/ 	.word	0x00000100
        /*03c4*/ 	.word	0x00000001
        /*03c8*/ 	.word	0x00000001


	//----- nvinfo : EIATTR_CRS_STACK_SIZE
	.align		4
.L_500:
        /*03cc*/ 	.byte	0x04, 0x1e
        /*03ce*/ 	.short	(.L_502 - .L_501)
.L_501:
        /*03d0*/ 	.word	0x00000000
.L_502:


//--------------------- .nv.info._ZN7cutlass13device_kernelIN5flash19enable_sm80_to_sm89INS1_16FlashAttnFwdSm80INS1_25CollectiveMainloopFwdSm80ILi8ELi2ELb1EN4cute5tupleIJNS5_1CILi128EEENS7_ILi96EEENS7_ILi192EEEEEELi192ENS_10bfloat16_tEfNS_4arch4Sm80ELb1ELb0ELb1ELb0ELb0ELb0ELb1ELb0EEENS1_21CollectiveEpilogueFwdINS6_IJS8_SA_S9_EEENS6_IJNS7_ILi1EEESI_SI_EEESC_SE_Li256ELb0ELb1ELb0ELb0EEENS1_30DynamicPersistentTileSchedulerILi256ELi256ELb0ELb1ELb0EEEEEEEEEvNT_6ParamsE --------------------------
	.section	.nv.info._ZN7cutlass13device_kernelIN5flash19enable_sm80_to_sm89INS1_16FlashAttnFwdSm80INS1_25CollectiveMainloopFwdSm80ILi8ELi2ELb1EN4cute5tupleIJNS5_1CILi128EEENS7_ILi96EEENS7_ILi192EEEEEELi192ENS_10bfloat16_tEfNS_4arch4Sm80ELb1ELb0ELb1ELb0ELb0ELb0ELb1ELb0EEENS1_21CollectiveEpilogueFwdINS6_IJS8_SA_S9_EEENS6_IJNS7_ILi1EEESI_SI_EEESC_SE_Li256ELb0ELb1ELb0ELb0EEENS1_30DynamicPersistentTileSchedulerILi256ELi256ELb0ELb1ELb0EEEEEEEEEvNT_6ParamsE,"",@"SHT_CUDA_INFO"
	.sectionflags	@""
	.align	4


	//----- nvinfo : EIATTR_CUDA_API_VERSION
	.align		4
        /*0000*/ 	.byte	0x04, 0x37
        /*0002*/ 	.short	(.L_504 - .L_503)
.L_503:
        /*0004*/ 	.word	0x00000082


	//----- nvinfo : EIATTR_SW2861232_WAR
	.align		4
.L_504:
        /*0008*/ 	.byte	0x01, 0x35
	.zero		2


	//----- nvinfo : EIATTR_PARAM_CBANK
	.align		4
        /*000c*/ 	.byte	0x04, 0x0a
        /*000e*/ 	.short	(.L_506 - .L_505)
	.align		4
.L_505:
        /*0010*/ 	.word	index@(.nv.constant0._ZN7cutlass13device_kernelIN5flash19enable_sm80_to_sm89INS1_16FlashAttnFwdSm80INS1_25CollectiveMainloopFwdSm80ILi8ELi2ELb1EN4cute5tupleIJNS5_1CILi128EEENS7_ILi96EEENS7_ILi192EEEEEELi192ENS_10bfloat16_tEfNS_4arch4Sm80ELb1ELb0ELb1ELb0ELb0ELb0ELb1ELb0EEENS1_21CollectiveEpilogueFwdINS6_IJS8_SA_S9_EEENS6_IJNS7_ILi1EEESI_SI_EEESC_SE_Li256ELb0ELb1ELb0ELb0EEENS1_30DynamicPersistentTileSchedulerILi256ELi256ELb0ELb1ELb0EEEEEEEEEvNT_6ParamsE)
        /*0014*/ 	.short	0x0160
        /*0016*/ 	.short	0x0428


	//----- nvinfo : EIATTR_CBANK_PARAM_SIZE
	.align		4
.L_506:
        /*0018*/ 	.byte	0x03, 0x19
        /*001a*/ 	.short	0x0428


	//----- nvinfo : EIATTR_KPARAM_INFO
	.align		4
        /*001c*/ 	.byte	0x04, 0x17
        /*001e*/ 	.short	(.L_508 - .L_507)
.L_507:
        /*0020*/ 	.word	0x00000000
        /*0024*/ 	.short	0x0000
        /*0026*/ 	.short	0x0000
        /*0028*/ 	.byte	0x00, 0xf0, 0xa1, 0x10


	//----- nvinfo : EIATTR_MAXREG_COUNT
	.align		4
.L_508:
        /*002c*/ 	.byte	0x03, 0x1b
        /*002e*/ 	.short	0x00ff


	//----- nvinfo : EIATTR_NUM_BARRIERS
	.align		4
        /*0030*/ 	.byte	0x02, 0x4c
        /*0032*/ 	.byte	0x06
	.zero		1


	//----- nvinfo : EIATTR_ANNOTATIONS
	.align		4
        /*0034*/ 	.byte	0x04, 0x55
        /*0036*/ 	.short	(.L_510 - .L_509)


	//   ....[0]....
.L_509:
        /* <DEDUP_REMOVED lines=71> */


	//----- nvinfo : EIATTR_MERCURY_ISA_VERSION
	.align		4
.L_510:
        /*0498*/ 	.byte	0x03, 0x5f
        /*049a*/ 	.short	0x0000


	//----- nvinfo : EIATTR_INT_WARP_WIDE_INSTR_OFFSETS
	.align		4
        /*049c*/ 	.byte	0x04, 0x31
        /*049e*/ 	.short	(.L_512 - .L_511)


	//   ....[0]....
.L_511:
        /*04a0*/ 	.word	0x0000f0b0


	//   ....[1]....
        /*04a4*/ 	.word	0x0000f130


	//----- nvinfo : EIATTR_COOP_GROUP_MASK_REGIDS
	.align		4
.L_512:
        /*04a8*/ 	.byte	0x04, 0x29
        /*04aa*/ 	.short	(.L_514 - .L_513)


	//   ....[0]....
.L_513:
        /*04ac*/ 	.word	0xffffffff


	//   ....[1]....
        /*04b0*/ 	.word	0xffffffff


	//   ....[2]....
        /*04b4*/ 	.word	0xffffffff


	//   ....[3]....
        /*04b8*/ 	.word	0xffffffff


	//   ....[4]....
        /*04bc*/ 	.word	0xffffffff


	//   ....[5]....
        /*04c0*/ 	.word	0xffffffff


	//   ....[6]....
        /*04c4*/ 	.word	0xffffffff


	//   ....[7]....
        /*04c8*/ 	.word	0xffffffff


	//   ....[8]....
        /*04cc*/ 	.word	0xffffffff


	//   ....[9]....
        /*04d0*/ 	.word	0xffffffff


	//   ....[10]....
        /*04d4*/ 	.word	0xffffffff


	//   ....[11]....
        /*04d8*/ 	.word	0xffffffff


	//   ....[12]....
        /*04dc*/ 	.word	0xffffffff


	//   ....[13]....
        /*04e0*/ 	.word	0xffffffff


	//   ....[14]....
        /*04e4*/ 	.word	0xffffffff


	//   ....[15]....
        /*04e8*/ 	.word	0xffffffff


	//   ....[16]....
        /*04ec*/ 	.word	0xffffffff


	//   ....[17]....
        /*04f0*/ 	.word	0xffffffff


	//   ....[18]....
        /*04f4*/ 	.word	0xffffffff


	//   ....[19]....
        /*04f8*/ 	.word	0xffffffff


	//   ....[20]....
        /*04fc*/ 	.word	0xffffffff


	//   ....[21]....
        /*0500*/ 	.word	0xffffffff


	//   ....[22]....
        /*0504*/ 	.word	0xffffffff


	//   ....[23]....
        /*0508*/ 	.word	0xffffffff


	//   ....[24]....
        /*050c*/ 	.word	0xffffffff


	//   ....[25]....
        /*0510*/ 	.word	0xffffffff


	//   ....[26]....
        /*0514*/ 	.word	0xffffffff


	//   ....[27]....
        /*0518*/ 	.word	0xffffffff


	//   ....[28]....
        /*051c*/ 	.word	0xffffffff


	//   ....[29]....
        /*0520*/ 	.word	0xffffffff


	//   ....[30]....
        /*0524*/ 	.word	0xffffffff


	//   ....[31]....
        /*0528*/ 	.word	0xffffffff


	//   ....[32]....
        /*052c*/ 	.word	0xffffffff


	//   ....[33]....
        /*0530*/ 	.word	0xffffffff


	//   ....[34]....
        /*0534*/ 	.word	0xffffffff


	//   ....[35]....
        /*0538*/ 	.word	0xffffffff


	//   ....[36]....
        /*053c*/ 	.word	0xffffffff


	//   ....[37]....
        /*0540*/ 	.word	0xffffffff


	//   ....[38]....
        /*0544*/ 	.word	0xffffffff


	//   ....[39]....
        /*0548*/ 	.word	0xffffffff


	//   ....[40]....
        /*054c*/ 	.word	0xffffffff


	//   ....[41]....
        /*0550*/ 	.word	0xffffffff


	//   ....[42]....
        /*0554*/ 	.word	0xffffffff


	//   ....[43]....
        /*0558*/ 	.word	0xffffffff


	//   ....[44]....
        /*055c*/ 	.word	0xffffffff


	//   ....[45]....
        /*0560*/ 	.word	0xffffffff


	//   ....[46]....
        /*0564*/ 	.word	0xffffffff


	//   ....[47]....
        /*0568*/ 	.word	0xffffffff


	//   ....[48]....
        /*056c*/ 	.word	0xffffffff


	//   ....[49]....
        /*0570*/ 	.word	0xffffffff


	//   ....[50]....
        /*0574*/ 	.word	0xffffffff


	//   ....[51]....
        /*0578*/ 	.word	0xffffffff


	//   ....[52]....
        /*057c*/ 	.word	0xffffffff


	//   ....[53]....
        /*0580*/ 	.word	0xffffffff


	//   ....[54]....
        /*0584*/ 	.word	0xffffffff


	//   ....[55]....
        /*0588*/ 	.word	0xffffffff


	//   ....[56]....
        /*058c*/ 	.word	0xffffffff


	//   ....[57]....
        /*0590*/ 	.word	0xffffffff


	//   ....[58]....
        /*0594*/ 	.word	0xffffffff


	//   ....[59]....
        /*0598*/ 	.word	0xffffffff


	//   ....[60]....
        /*059c*/ 	.word	0xffffffff


	//   ....[61]....
        /*05a0*/ 	.word	0xffffffff


	//   ....[62]....
        /*05a4*/ 	.word	0xffffffff


	//   ....[63]....
        /*05a8*/ 	.word	0xffffffff


	//----- nvinfo : EIATTR_COOP_GROUP_INSTR_OFFSETS
	.align		4
.L_514:
        /*05ac*/ 	.byte	0x04, 0x28
        /*05ae*/ 	.short	(.L_516 - .L_515)


	//   ....[0]....
.L_515:
        /*05b0*/ 	.word	0x00000050


	//   ....[1]....
        /*05b4*/ 	.word	0x00001650


	//   ....[2]....
        /*05b8*/ 	.word	0x00001670


	//   ....[3]....
        /*05bc*/ 	.word	0x000016a0


	//   ....[4]....
        /*05c0*/ 	.word	0x000016c0


	//   ....[5]....
        /*05c4*/ 	.word	0x00001720


	//   ....[6]....
        /*05c8*/ 	.word	0x00001830


	//   ....[7]....
        /*05cc*/ 	.word	0x00001840


	//   ....[8]....
        /*05d0*/ 	.word	0x00001880


	//   ....[9]....
        /*05d4*/ 	.word	0x00003670


	//   ....[10]....
        /*05d8*/ 	.word	0x000036a0


	//   ....[11]....
        /*05dc*/ 	.word	0x000042d0


	//   ....[12]....
        /*05e0*/ 	.word	0x00004410


	//   ....[13]....
        /*05e4*/ 	.word	0x00004450


	//   ....[14]....
        /*05e8*/ 	.word	0x000044c0


	//   ....[15]....
        /*05ec*/ 	.word	0x00007700


	//   ....[16]....
        /*05f0*/ 	.word	0x00007730


	//   ....[17]....
        /*05f4*/ 	.word	0x00008440


	//   ....[18]....
        /*05f8*/ 	.word	0x00008460


	//   ....[19]....
        /*05fc*/ 	.word	0x00008480


	//   ....[20]....
        /*0600*/ 	.word	0x000084a0


	//   ....[21]....
        /*0604*/ 	.word	0x0000c2b0


	//   ....[22]....
        /*0608*/ 	.word	0x0000c330


	//   ....[23]....
        /*060c*/ 	.word	0x0000c470


	//   ....[24]....
        /*0610*/ 	.word	0x0000c4a0


	//   ....[25]....
        /*0614*/ 	.word	0x0000e860


	//   ....[26]....
        /*0618*/ 	.word	0x0000e8b0


	//   ....[27]....
        /*061c*/ 	.word	0x0000e8d0


	//   ....[28]....
        /*0620*/ 	.word	0x0000e8f0


	//   ....[29]....
        /*0624*/ 	.word	0x0000f910


	//   ....[30]....
        /*0628*/ 	.word	0x0000fd10


	//   ....[31]....
        /*062c*/ 	.word	0x0000fd30


	//   ....[32]....
        /*0630*/ 	.word	0x0000fd60


	//   ....[33]....
        /*0634*/ 	.word	0x0000fd90


	//   ....[34]....
        /*0638*/ 	.word	0x0000ff10


	//   ....[35]....
        /*063c*/ 	.word	0x0000ff30


	//   ....[36]....
        /*0640*/ 	.word	0x000100f0


	//   ....[37]....
        /*0644*/ 	.word	0x00010120


	//   ....[38]....
        /*0648*/ 	.word	0x00010220


	//   ....[39]....
        /*064c*/ 	.word	0x00010250


	//   ....[40]....
        /*0650*/ 	.word	0x00010350


	//   ....[41]....
        /*0654*/ 	.word	0x00010370


	//   ....[42]....
        /*0658*/ 	.word	0x00010980


	//   ....[43]....
        /*065c*/ 	.word	0x000109a0


	//   ....[44]....
        /*0660*/ 	.word	0x00010b30


	//   ....[45]....
        /*0664*/ 	.word	0x00010b40


	//   ....[46]....
        /*0668*/ 	.word	0x00010cc0


	//   ....[47]....
        /*066c*/ 	.word	0x00010ce0


	//   ....[48]....
        /*0670*/ 	.word	0x00010e60


	//   ....[49]....
        /*0674*/ 	.word	0x00010e70


	//   ....[50]....
        /*0678*/ 	.word	0x00011060


	//   ....[51]....
        /*067c*/ 	.word	0x00011140


	//   ....[52]....
        /*0680*/ 	.word	0x000111a0


	//   ....[53]....
        /*0684*/ 	.word	0x000111f0


	//   ....[54]....
        /*0688*/ 	.word	0x00011240


	//   ....[55]....
        /*068c*/ 	.word	0x000112b0


	//   ....[56]....
        /*0690*/ 	.word	0x00011320


	//   ....[57]....
        /*0694*/ 	.word	0x00011380


	//   ....[58]....
        /*0698*/ 	.word	0x000113e0


	//   ....[59]....
        /*069c*/ 	.word	0x00011440


	//   ....[60]....
        /*06a0*/ 	.word	0x000114b0


	//   ....[61]....
        /*06a4*/ 	.word	0x00011510


	//   ....[62]....
        /*06a8*/ 	.word	0x00011570


	//   ....[63]....
        /*06ac*/ 	.word	0x000115d0


	//----- nvinfo : EIATTR_EXIT_INSTR_OFFSETS
	.align		4
.L_516:
        /*06b0*/ 	.byte	0x04, 0x1c
        /*06b2*/ 	.short	(.L_518 - .L_517)


	//   ....[0]....
.L_517:
        /*06b4*/ 	.word	0x000000a0


	//   ....[1]....
        /*06b8*/ 	.word	0x00011100


	//----- nvinfo : EIATTR_MAX_THREADS
	.align		4
.L_518:
        /*06bc*/ 	.byte	0x04, 0x05
        /*06be*/ 	.short	(.L_520 - .L_519)
.L_519:
        /*06c0*/ 	.word	0x00000100
        /*06c4*/ 	.word	0x00000001
        /*06c8*/ 	.word	0x00000001


	//----- nvinfo : EIATTR_CRS_STACK_SIZE
	.align		4
.L_520:
        /*06cc*/ 	.byte	0x04, 0x1e
        /*06ce*/ 	.short	(.L_522 - .L_521)
.L_521:
        /*06d0*/ 	.word	0x00000000
.L_522:


//--------------------- .nv.info._ZN7cutlass13device_kernelIN5flash19enable_sm80_to_sm89INS1_16FlashAttnFwdSm80INS1_25CollectiveMainloopFwdSm80ILi8ELi2ELb1EN4cute5tupleIJNS5_1CILi128EEENS7_ILi96EEENS7_ILi192EEEEEELi192ENS_10bfloat16_tEfNS_4arch4Sm80ELb1ELb0ELb1ELb1ELb0ELb0ELb1ELb0EEENS1_21CollectiveEpilogueFwdINS6_IJS8_SA_S9_EEENS6_IJNS7_ILi1EEESI_SI_EEESC_SE_Li256ELb1ELb1ELb0ELb0EEENS1_19SingleTileSchedulerILb1ELb0ELb1ELi128EEEEEEEEEvNT_6ParamsE --------------------------
	.section	.nv.info._ZN7cutlass13device_kernelIN5flash19enable_sm80_to_sm89INS1_16FlashAttnFwdSm80INS1_25CollectiveMainloopFwdSm80ILi8ELi2ELb1EN4cute5tupleIJNS5_1CILi128EEENS7_ILi96EEENS7_ILi192EEEEEELi192ENS_10bfloat16_tEfNS_4arch4Sm80ELb1ELb0ELb1ELb1ELb0ELb0ELb1ELb0EEENS1_21CollectiveEpilogueFwdINS6_IJS8_SA_S9_EEENS6_IJNS7_ILi1EEESI_SI_EEESC_SE_Li256ELb1ELb1ELb0ELb0EEENS1_19SingleTileSchedulerILb1ELb0ELb1ELi128EEEEEEEEEvNT_6ParamsE,"",@"SHT_CUDA_INFO"
	.sectionflags	@""
	.align	4


	//----- nvinfo : EIATTR_CUDA_API_VERSION
	.align		4
        /*0000*/ 	.byte	0x04, 0x37
        /*0002*/ 	.short	(.L_524 - .L_523)
.L_523:
        /*0004*/ 	.word	0x00000082


	//----- nvinfo : EIATTR_SW2861232_WAR
	.align		4
.L_524:
        /*0008*/ 	.byte	0x01, 0x35
	.zero		2


	//----- nvinfo : EIATTR_PARAM_CBANK
	.align		4
        /*000c*/ 	.byte	0x04, 0x0a
        /*000e*/ 	.short	(.L_526 - .L_525)
	.align		4
.L_525:
        /*0010*/ 	.word	index@(.nv.constant0._ZN7cutlass13device_kernelIN5flash19enable_sm80_to_sm89INS1_16FlashAttnFwdSm80INS1_25CollectiveMainloopFwdSm80ILi8ELi2ELb1EN4cute5tupleIJNS5_1CILi128EEENS7_ILi96EEENS7_ILi192EEEEEELi192ENS_10bfloat16_tEfNS_4arch4Sm80ELb1ELb0ELb1ELb1ELb0ELb0ELb1ELb0EEENS1_21CollectiveEpilogueFwdINS6_IJS8_SA_S9_EEENS6_IJNS7_ILi1EEESI_SI_EEESC_SE_Li256ELb1ELb1ELb0ELb0EEENS1_19SingleTileSchedulerILb1ELb0ELb1ELi128EEEEEEEEEvNT_6ParamsE)
        /*0014*/ 	.short	0x0160
        /*0016*/ 	.short	0x0418


	//----- nvinfo : EIATTR_CBANK_PARAM_SIZE
	.align		4
.L_526:
        /*0018*/ 	.byte	0x03, 0x19
        /*001a*/ 	.short	0x0418


	//----- nvinfo : EIATTR_KPARAM_INFO
	.align		4
        /*001c*/ 	.byte	0x04, 0x17
        /*001e*/ 	.short	(.L_528 - .L_527)
.L_527:
        /*0020*/ 	.word	0x00000000
        /*0024*/ 	.short	0x0000
        /*0026*/ 	.short	0x0000
        /*0028*/ 	.byte	0x00, 0xf0, 0x61, 0x10


	//----- nvinfo : EIATTR_MAXREG_COUNT
	.align		4
.L_528:
        /*002c*/ 	.byte	0x03, 0x1b
        /*002e*/ 	.short	0x00ff


	//----- nvinfo : EIATTR_NUM_BARRIERS
	.align		4
        /*0030*/ 	.byte	0x02, 0x4c
        /*0032*/ 	.byte	0x02
	.zero		1


	//----- nvinfo : EIATTR_ANNOTATIONS
	.align		4
        /*0034*/ 	.byte	0x04, 0x55
        /*0036*/ 	.short	(.L_530 - .L_529)


	//   ....[0]....
.L_529:
        /* <DEDUP_REMOVED lines=24> */


	//----- nvinfo : EIATTR_MERCURY_ISA_VERSION
	.align		4
.L_530:
        /*01a8*/ 	.byte	0x03, 0x5f
        /*01aa*/ 	.short	0x0000


	//----- nvinfo : EIATTR_COOP_GROUP_MASK_REGIDS
	.align		4
        /*01ac*/ 	.byte	0x04, 0x29
        /*01ae*/ 	.short	(.L_532 - .L_531)


	//   ....[0]....
.L_531:
        /*01b0*/ 	.word	0xffffffff


	//   ....[1]....
        /*01b4*/ 	.word	0xffffffff


	//   ....[2]....
        /*01b8*/ 	.word	0xffffffff


	//   ....[3]....
        /*01bc*/ 	.word	0xffffffff


	//   ....[4]....
        /*01c0*/ 	.word	0xffffffff


	//   ....[5]....
        /*01c4*/ 	.word	0xffffffff


	//   ....[6]....
        /*01c8*/ 	.word	0xffffffff


	//   ....[7]....
        /*01cc*/ 	.word	0xffffffff


	//   ....[8]....
        /*01d0*/ 	.word	0xffffffff


	//   ....[9]....
        /*01d4*/ 	.word	0xffffffff


	//   ....[10]....
        /*01d8*/ 	.word	0xffffffff


	//   ....[11]....
        /*01dc*/ 	.word	0xffffffff


	//   ....[12]....
        /*01e0*/ 	.word	0xffffffff


	//   ....[13]....
        /*01e4*/ 	.word	0xffffffff


	//   ....[14]....
        /*01e8*/ 	.word	0xffffffff


	//   ....[15]....
        /*01ec*/ 	.word	0xffffffff


	//   ....[16]....
        /*01f0*/ 	.word	0xffffffff


	//   ....[17]....
        /*01f4*/ 	.word	0xffffffff


	//   ....[18]....
        /*01f8*/ 	.word	0xffffffff


	//   ....[19]....
        /*01fc*/ 	.word	0xffffffff


	//   ....[20]....
        /*0200*/ 	.word	0xffffffff


	//   ....[21]....
        /*0204*/ 	.word	0xffffffff


	//   ....[22]....
        /*0208*/ 	.word	0xffffffff


	//   ....[23]....
        /*020c*/ 	.word	0xffffffff


	//   ....[24]....
        /*0210*/ 	.word	0xffffffff


	//   ....[25]....
        /*0214*/ 	.word	0xffffffff


	//   ....[26]....
        /*0218*/ 	.word	0xffffffff


	//   ....[27]....
        /*021c*/ 	.word	0xffffffff


	//   ....[28]....
        /*0220*/ 	.word	0xffffffff


	//   ....[29]....
        /*0224*/ 	.word	0xffffffff


	//   ....[30]....
        /*0228*/ 	.word	0xffffffff


	//   ....[31]....
        /*022c*/ 	.word	0xffffffff


	//   ....[32]....
        /*0230*/ 	.word	0xffffffff


	//   ....[33]....
        /*0234*/ 	.word	0xffffffff


	//   ....[34]....
        /*0238*/ 	.word	0xffffffff


	//   ....[35]....
        /*023c*/ 	.word	0xffffffff


	//   ....[36]....
        /*0240*/ 	.word	0xffffffff


	//   ....[37]....
        /*0244*/ 	.word	0xffffffff


	//   ....[38]....
        /*0248*/ 	.word	0xffffffff


	//   ....[39]....
        /*024c*/ 	.word	0xffffffff


	//   ....[40]....
        /*0250*/ 	.word	0xffffffff


	//   ....[41]....
        /*0254*/ 	.word	0xffffffff


	//   ....[42]....
        /*0258*/ 	.word	0xffffffff


	//   ....[43]....
        /*025c*/ 	.word	0xffffffff


	//   ....[44]....
        /*0260*/ 	.word	0xffffffff


	//   ....[45]....
        /*0264*/ 	.word	0xffffffff


	//   ....[46]....
        /*0268*/ 	.word	0xffffffff


	//   ....[47]....
        /*026c*/ 	.word	0xffffffff


	//   ....[48]....
        /*0270*/ 	.word	0xffffffff


	//----- nvinfo : EIATTR_COOP_GROUP_INSTR_OFFSETS
	.align		4
.L_532:
        /*0274*/ 	.byte	0x04, 0x28
        /*0276*/ 	.short	(.L_534 - .L_533)


	//   ....[0]....
.L_533:
        /*0278*/ 	.word	0x00000090


	//   ....[1]....
        /*027c*/ 	.word	0x000011c0


	//   ....[2]....
        /*0280*/ 	.word	0x00001200


	//   ....[3]....
        /*0284*/ 	.word	0x00001340


	//   ....[4]....
        /*0288*/ 	.word	0x00001380


	//   ....[5]....
        /*028c*/ 	.word	0x00001490


	//   ....[6]....
        /*0290*/ 	.word	0x00001510


	//   ....[7]....
        /*0294*/ 	.word	0x00001540


	//   ....[8]....
        /*0298*/ 	.word	0x00001560


	//   ....[9]....
        /*029c*/ 	.word	0x00003900


	//   ....[10]....
        /*02a0*/ 	.word	0x00003910


	//   ....[11]....
        /*02a4*/ 	.word	0x000043a0


	//   ....[12]....
        /*02a8*/ 	.word	0x000044f0


	//   ....[13]....
        /*02ac*/ 	.word	0x00004500


	//   ....[14]....
        /*02b0*/ 	.word	0x00004550


	//   ....[15]....
        /*02b4*/ 	.word	0x00007dd0


	//   ....[16]....
        /*02b8*/ 	.word	0x00007f50


	//   ....[17]....
        /*02bc*/ 	.word	0x00008bb0


	//   ....[18]....
        /*02c0*/ 	.word	0x00008cb0


	//   ....[19]....
        /*02c4*/ 	.word	0x00008da0


	//   ....[20]....
        /*02c8*/ 	.word	0x00008e30


	//   ....[21]....
        /*02cc*/ 	.word	0x0000cd80


	//   ....[22]....
        /*02d0*/ 	.word	0x0000ce00


	//   ....[23]....
        /*02d4*/ 	.word	0x0000d070


	//   ....[24]....
        /*02d8*/ 	.word	0x0000d0b0


	//   ....[25]....
        /*02dc*/ 	.word	0x0000f510


	//   ....[26]....
        /*02e0*/ 	.word	0x0000f520


	//   ....[27]....
        /*02e4*/ 	.word	0x0000f550


	//   ....[28]....
        /*02e8*/ 	.word	0x0000f560


	//   ....[29]....
        /*02ec*/ 	.word	0x00010ad0


	//   ....[30]....
        /*02f0*/ 	.word	0x00010b20


	//   ....[31]....
        /*02f4*/ 	.word	0x00010b50


	//   ....[32]....
        /*02f8*/ 	.word	0x00010b70


	//   ....[33]....
        /*02fc*/ 	.word	0x00010d50


	//   ....[34]....
        /*0300*/ 	.word	0x00010d60


	//   ....[35]....
        /*0304*/ 	.word	0x00010ee0


	//   ....[36]....
        /*0308*/ 	.word	0x00010f10


	//   ....[37]....
        /*030c*/ 	.word	0x00011060


	//   ....[38]....
        /*0310*/ 	.word	0x00011090


	//   ....[39]....
        /*0314*/ 	.word	0x000111e0


	//   ....[40]....
        /*0318*/ 	.word	0x00011200


	//   ....[41]....
        /*031c*/ 	.word	0x00011a00


	//   ....[42]....
        /*0320*/ 	.word	0x00011a20


	//   ....[43]....
        /*0324*/ 	.word	0x00011b70


	//   ....[44]....
        /*0328*/ 	.word	0x00011ba0


	//   ....[45]....
        /*032c*/ 	.word	0x00011cd0


	//   ....[46]....
        /*0330*/ 	.word	0x00011d00


	//   ....[47]....
        /*0334*/ 	.word	0x00011e30


	//   ....[48]....
        /*0338*/ 	.word	0x00011e50


	//----- nvinfo : EIATTR_EXIT_INSTR_OFFSETS
	.align		4
.L_534:
        /*033c*/ 	.byte	0x04, 0x1c
        /*033e*/ 	.short	(.L_536 - .L_535)


	//   ....[0]....
.L_535:
        /*0340*/ 	.word	0x00000350


	//   ....[1]....
        /*0344*/ 	.word	0x00011210


	//   ....[2]....
        /*0348*/ 	.word	0x000112e0


	//   ....[3]....
        /*034c*/ 	.word	0x00011340


	//   ....[4]....
        /*0350*/ 	.word	0x00011e60


	//   ....[5]....
        /*0354*/ 	.word	0x00011f10


	//   ....[6]....
        /*0358*/ 	.word	0x00011f70


	//----- nvinfo : EIATTR_CTAIDZ_USED
	.align		4
.L_536:
        /*035c*/ 	.byte	0x01, 0x04
	.zero		2


	//----- nvinfo : EIATTR_MAX_THREADS
	.align		4
        /*0360*/ 	.byte	0x04, 0x05
        /*0362*/ 	.short	(.L_538 - .L_537)
.L_537:
        /*0364*/ 	.word	0x00000100
        /*0368*/ 	.word	0x00000001
        /*036c*/ 	.word	0x00000001


	//----- nvinfo : EIATTR_CRS_STACK_SIZE
	.align		4
.L_538:
        /*0370*/ 	.byte	0x04, 0x1e
        /*0372*/ 	.short	(.L_540 - .L_539)
.L_539:
        /*0374*/ 	.word	0x00000000
.L_540:


//--------------------- .nv.info._ZN7cutlass13device_kernelIN5flash19enable_sm80_to_sm89INS1_16FlashAttnFwdSm80INS1_25CollectiveMainloopFwdSm80ILi8ELi2ELb0EN4cute5tupleIJNS5_1CILi128EEENS7_ILi64EEENS7_ILi192EEEEEELi192ENS_10bfloat16_tEfNS_4arch4Sm80ELb1ELb0ELb1ELb1ELb0ELb1ELb1ELb0EEENS1_21CollectiveEpilogueFwdINS6_IJS8_SA_S9_EEENS6_IJNS7_ILi1EEESI_SI_EEESC_SE_Li256ELb1ELb1ELb0ELb0EEENS1_19SingleTileSchedulerILb1ELb0ELb1ELi128EEEEEEEEEvNT_6ParamsE --------------------------
	.section	.nv.info._ZN7cutlass13device_kernelIN5flash19enable_sm80_to_sm89INS1_16FlashAttnFwdSm80INS1_25CollectiveMainloopFwdSm80ILi8ELi2ELb0EN4cute5tupleIJNS5_1CILi128EEENS7_ILi64EEENS7_ILi192EEEEEELi192ENS_10bfloat16_tEfNS_4arch4Sm80ELb1ELb0ELb1ELb1ELb0ELb1ELb1ELb0EEENS1_21CollectiveEpilogueFwdINS6_IJS8_SA_S9_EEENS6_IJNS7_ILi1EEESI_SI_EEESC_SE_Li256ELb1ELb1ELb0ELb0EEENS1_19SingleTileSchedulerILb1ELb0ELb1ELi128EEEEEEEEEvNT_6ParamsE,"",@"SHT_CUDA_INFO"
	.sectionflags	@""
	.align	4


	//----- nvinfo : EIATTR_CUDA_API_VERSION
	.align		4
        /*0000*/ 	.byte	0x04, 0x37
        /*0002*/ 	.short	(.L_542 - .L_541)
.L_541:
        /*0004*/ 	.word	0x00000082


	//----- nvinfo : EIATTR_SW2861232_WAR
	.align		4
.L_542:
        /*0008*/ 	.byte	0x01, 0x35
	.zero		2


	//----- nvinfo : EIATTR_PARAM_CBANK
	.align		4
        /*000c*/ 	.byte	0x04, 0x0a
        /*000e*/ 	.short	(.L_544 - .L_543)
	.align		4
.L_543:
        /*0010*/ 	.word	index@(.nv.constant0._ZN7cutlass13device_kernelIN5flash19enable_sm80_to_sm89INS1_16FlashAttnFwdSm80INS1_25CollectiveMainloopFwdSm80ILi8ELi2ELb0EN4cute5tupleIJNS5_1CILi128EEENS7_ILi64EEENS7_ILi192EEEEEELi192ENS_10bfloat16_tEfNS_4arch4Sm80ELb1ELb0ELb1ELb1ELb0ELb1ELb1ELb0EEENS1_21CollectiveEpilogueFwdINS6_IJS8_SA_S9_EEENS6_IJNS7_ILi1EEESI_SI_EEESC_SE_Li256ELb1ELb1ELb0ELb0EEENS1_19SingleTileSchedulerILb1ELb0ELb1ELi128EEEEEEEEEvNT_6ParamsE)
        /*0014*/ 	.short	0x0160
        /*0016*/ 	.short	0x0418


	//----- nvinfo : EIATTR_CBANK_PARAM_SIZE
	.align		4
.L_544:
        /*0018*/ 	.byte	0x03, 0x19
        /*001a*/ 	.short	0x0418


	//----- nvinfo : EIATTR_KPARAM_INFO
	.align		4
        /*001c*/ 	.byte	0x04, 0x17
        /*001e*/ 	.short	(.L_546 - .L_545)
.L_545:
        /*0020*/ 	.word	0x00000000
        /*0024*/ 	.short	0x0000
        /*0026*/ 	.short	0x0000
        /*0028*/ 	.byte	0x00, 0xf0, 0x61, 0x10


	//----- nvinfo : EIATTR_MAXREG_COUNT
	.align		4
.L_546:
        /*002c*/ 	.byte	0x03, 0x1b
        /*002e*/ 	.short	0x00ff


	//----- nvinfo : EIATTR_NUM_BARRIERS
	.align		4
        /*0030*/ 	.byte	0x02, 0x4c
        /*0032*/ 	.byte	0x02
	.zero		1


	//----- nvinfo : EIATTR_MERCURY_ISA_VERSION
	.align		4
        /*0034*/ 	.byte	0x03, 0x5f
        /*0036*/ 	.short	0x0000


	//----- nvinfo : EIATTR_COOP_GROUP_MASK_REGIDS
	.align		4
        /*0038*/ 	.byte	0x04, 0x29
        /*003a*/ 	.short	(.L_548 - .L_547)


	//   ....[0]....
.L_547:
        /*003c*/ 	.word	0xffffffff


	//   ....[1]....
        /*0040*/ 	.word	0xffffffff


	//   ....[2]....
        /*0044*/ 	.word	0xffffffff


	//   ....[3]....
        /*0048*/ 	.word	0xffffffff


	//   ....[4]....
        /*004c*/ 	.word	0xffffffff


	//   ....[5]....
        /*0050*/ 	.word	0xffffffff


	//   ....[6]....
        /*0054*/ 	.word	0xffffffff


	//   ....[7]....
        /*0058*/ 	.word	0xffffffff


	//   ....[8]....
        /*005c*/ 	.word	0xffffffff


	//   ....[9]....
        /*0060*/ 	.word	0xffffffff


	//   ....[10]....
        /*0064*/ 	.word	0xffffffff


	//   ....[11]....
        /*0068*/ 	.word	0xffffffff


	//   ....[12]....
        /*006c*/ 	.word	0xffffffff


	//   ....[13]....
        /*0070*/ 	.word	0xffffffff


	//   ....[14]....
        /*0074*/ 	.word	0xffffffff


	//   ....[15]....
        /*0078*/ 	.word	0xffffffff


	//   ....[16]....
        /*007c*/ 	.word	0xffffffff


	//   ....[17]....
        /*0080*/ 	.word	0xffffffff


	//   ....[18]....
        /*0084*/ 	.word	0xffffffff


	//   ....[19]....
        /*0088*/ 	.word	0xffffffff


	//   ....[20]....
        /*008c*/ 	.word	0xffffffff


	//   ....[21]....
        /*0090*/ 	.word	0xffffffff


	//   ....[22]....
        /*0094*/ 	.word	0xffffffff


	//   ....[23]....
        /*0098*/ 	.word	0xffffffff


	//   ....[24]....
        /*009c*/ 	.word	0xffffffff


	//   ....[25]....
        /*00a0*/ 	.word	0xffffffff


	//   ....[26]....
        /*00a4*/ 	.word	0xffffffff


	//   ....[27]....
        /*00a8*/ 	.word	0xffffffff


	//   ....[28]....
        /*00ac*/ 	.word	0xffffffff


	//   ....[29]....
        /*00b0*/ 	.word	0xffffffff


	//   ....[30]....
        /*00b4*/ 	.word	0xffffffff


	//   ....[31]....
        /*00b8*/ 	.word	0xffffffff


	//   ....[32]....
        /*00bc*/ 	.word	0xffffffff


	//   ....[33]....
        /*00c0*/ 	.word	0xffffffff


	//   ....[34]....
        /*00c4*/ 	.word	0xffffffff


	//   ....[35]....
        /*00c8*/ 	.word	0xffffffff


	//   ....[36]....
        /*00cc*/ 	.word	0xffffffff


	//   ....[37]....
        /*00d0*/ 	.word	0xffffffff


	//   ....[38]....
        /*00d4*/ 	.word	0xffffffff


	//   ....[39]....
        /*00d8*/ 	.word	0xffffffff


	//   ....[40]....
        /*00dc*/ 	.word	0xffffffff


	//   ....[41]....
        /*00e0*/ 	.word	0xffffffff


	//   ....[42]....
        /*00e4*/ 	.word	0xffffffff


	//   ....[43]....
        /*00e8*/ 	.word	0xffffffff


	//   ....[44]....
        /*00ec*/ 	.word	0xffffffff


	//   ....[45]....
        /*00f0*/ 	.word	0xffffffff


	//   ....[46]....
        /*00f4*/ 	.word	0xffffffff


	//   ....[47]....
        /*00f8*/ 	.word	0xffffffff


	//   ....[48]....
        /*00fc*/ 	.word	0xffffffff


	//   ....[49]....
        /*0100*/ 	.word	0xffffffff


	//   ....[50]....
        /*0104*/ 	.word	0xffffffff


	//   ....[51]....
        /*0108*/ 	.word	0xffffffff


	//   ....[52]....
        /*010c*/ 	.word	0xffffffff


	//   ....[53]....
        /*0110*/ 	.word	0xffffffff


	//   ....[54]....
        /*0114*/ 	.word	0xffffffff


	//   ....[55]....
        /*0118*/ 	.word	0xffffffff


	//   ....[56]....
        /*011c*/ 	.word	0xffffffff


	//   ....[57]....
        /*0120*/ 	.word	0xffffffff


	//   ....[58]....
        /*0124*/ 	.word	0xffffffff


	//   ....[59]....
        /*0128*/ 	.word	0xffffffff


	//   ....[60]....
        /*012c*/ 	.word	0xffffffff


	//   ....[61]....
        /*0130*/ 	.word	0xffffffff


	//   ....[62]....
        /*0134*/ 	.word	0xffffffff


	//   ....[63]....
        /*0138*/ 	.word	0xffffffff


	//   ....[64]....
        /*013c*/ 	.word	0xffffffff


	//----- nvinfo : EIATTR_COOP_GROUP_INSTR_OFFSETS
	.align		4
.L_548:
        /*0140*/ 	.byte	0x04, 0x28
        /*0142*/ 	.short	(.L_550 - .L_549)


	//   ....[0]....
.L_549:
        /*0144*/ 	.word	0x00000080


	//   ....[1]....
        /*0148*/ 	.word	0x00006cf0


	//   ....[2]....
        /*014c*/ 	.word	0x00006d10


	//   ....[3]....
        /*0150*/ 	.word	0x00006e80


	//   ....[4]....
        /*0154*/ 	.word	0x00006eb0


	//   ....[5]....
        /*0158*/ 	.word	0x00006ff0


	//   ....[6]....
        /*015c*/ 	.word	0x00007020


	//   ....[7]....
        /*0160*/ 	.word	0x00007150


	//   ....[8]....
        /*0164*/ 	.word	0x00007180


	//   ....[9]....
        /*0168*/ 	.word	0x00007b30


	//   ....[10]....
        /*016c*/ 	.word	0x00007be0


	//   ....[11]....
        /*0170*/ 	.word	0x00007c00


	//   ....[12]....
        /*0174*/ 	.word	0x00007c20


	//   ....[13]....
        /*0178*/ 	.word	0x00008060


	//   ....[14]....
        /*017c*/ 	.word	0x00008320


	//   ....[15]....
        /*0180*/ 	.word	0x00008360


	//   ....[16]....
        /*0184*/ 	.word	0x000083a0


	//   ....[17]....
        /*0188*/ 	.word	0x0000b420


	//   ....[18]....
        /*018c*/ 	.word	0x0000b4b0


	//   ....[19]....
        /*0190*/ 	.word	0x0000b500


	//   ....[20]....
        /*0194*/ 	.word	0x0000b510


	//   ....[21]....
        /*0198*/ 	.word	0x0000b7a0


	//   ....[22]....
        /*019c*/ 	.word	0x0000ba60


	//   ....[23]....
        /*01a0*/ 	.word	0x0000baa0


	//   ....[24]....
        /*01a4*/ 	.word	0x0000bae0


	//   ....[25]....
        /*01a8*/ 	.word	0x0000fdb0


	//   ....[26]....
        /*01ac*/ 	.word	0x0000fdf0


	//   ....[27]....
        /*01b0*/ 	.word	0x00010840


	//   ....[28]....
        /*01b4*/ 	.word	0x00010860


	//   ....[29]....
        /*01b8*/ 	.word	0x00010880


	//   ....[30]....
        /*01bc*/ 	.word	0x000108a0


	//   ....[31]....
        /*01c0*/ 	.word	0x000129f0


	//   ....[32]....
        /*01c4*/ 	.word	0x00012b10


	//   ....[33]....
        /*01c8*/ 	.word	0x00013300


	//   ....[34]....
        /*01cc*/ 	.word	0x000133f0


	//   ....[35]....
        /*01d0*/ 	.word	0x00013430


	//   ....[36]....
        /*01d4*/ 	.word	0x00013500


	//   ....[37]....
        /*01d8*/ 	.word	0x000163d0


	//   ....[38]....
        /*01dc*/ 	.word	0x00016420


	//   ....[39]....
        /*01e0*/ 	.word	0x00016430


	//   ....[40]....
        /*01e4*/ 	.word	0x00016450


	//   ....[41]....
        /*01e8*/ 	.word	0x00017e80


	//   ....[42]....
        /*01ec*/ 	.word	0x00017eb0


	//   ....[43]....
        /*01f0*/ 	.word	0x00017ef0


	//   ....[44]....
        /*01f4*/ 	.word	0x00017f00


	//   ....[45]....
        /*01f8*/ 	.word	0x00019420


	//   ....[46]....
        /*01fc*/ 	.word	0x00019450


	//   ....[47]....
        /*0200*/ 	.word	0x00019490


	//   ....[48]....
        /*0204*/ 	.word	0x000194d0


	//   ....[49]....
        /*0208*/ 	.word	0x000196c0


	//   ....[50]....
        /*020c*/ 	.word	0x000196d0


	//   ....[51]....
        /*0210*/ 	.word	0x00019850


	//   ....[52]....
        /*0214*/ 	.word	0x00019880


	//   ....[53]....
        /*0218*/ 	.word	0x000199d0


	//   ....[54]....
        /*021c*/ 	.word	0x00019a00


	//   ....[55]....
        /*0220*/ 	.word	0x00019b50


	//   ....[56]....
        /*0224*/ 	.word	0x00019b70


	//   ....[57]....
        /*0228*/ 	.word	0x0001a350


	//   ....[58]....
        /*022c*/ 	.word	0x0001a370


	//   ....[59]....
        /*0230*/ 	.word	0x0001a4a0


	//   ....[60]....
        /*0234*/ 	.word	0x0001a4d0


	//   ....[61]....
        /*0238*/ 	.word	0x0001a600


	//   ....[62]....
        /*023c*/ 	.word	0x0001a630


	//   ....[63]....
        /*0240*/ 	.word	0x0001a760


	//   ....[64]....
        /*0244*/ 	.word	0x0001a780


	//----- nvinfo : EIATTR_EXIT_INSTR_OFFSETS
	.align		4
.L_550:
        /*0248*/ 	.byte	0x04, 0x1c
        /*024a*/ 	.short	(.L_552 - .L_551)


	//   ....[0]....
.L_551:
        /*024c*/ 	.word	0x00000330


	//   ....[1]....
        /*0250*/ 	.word	0x00019b80


	//   ....[2]....
        /*0254*/ 	.word	0x00019c50


	//   ....[3]....
        /*0258*/ 	.word	0x00019cb0


	//   ....[4]....
        /*025c*/ 	.word	0x0001a790


	//   ....[5]....
        /*0260*/ 	.word	0x0001a840


	//   ....[6]....
        /*0264*/ 	.word	0x0001a8a0


	//----- nvinfo : EIATTR_CTAIDZ_USED
	.align		4
.L_552:
        /*0268*/ 	.byte	0x01, 0x04
	.zero		2


	//----- nvinfo : EIATTR_MAX_THREADS
	.align		4
        /*026c*/ 	.byte	0x04, 0x05
        /*026e*/ 	.short	(.L_554 - .L_553)
.L_553:
        /*0270*/ 	.word	0x00000100
        /*0274*/ 	.word	0x00000001
        /*0278*/ 	.word	0x00000001


	//----- nvinfo : EIATTR_CRS_STACK_SIZE
	.align		4
.L_554:
        /*027c*/ 	.byte	0x04, 0x1e
        /*027e*/ 	.short	(.L_556 - .L_555)
.L_555:
        /*0280*/ 	.word	0x00000000
.L_556:


//--------------------- .nv.info._ZN7cutlass13device_kernelIN5flash19enable_sm80_to_sm89INS1_16FlashAttnFwdSm80INS1_25CollectiveMainloopFwdSm80ILi8ELi1ELb1EN4cute5tupleIJNS5_1CILi128EEENS7_ILi96EEENS7_ILi192EEEEEELi192ENS_10bfloat16_tEfNS_4arch4Sm80ELb0ELb0ELb0ELb0ELb0ELb0ELb1ELb0EEENS1_21CollectiveEpilogueFwdINS6_IJS8_SA_S9_EEENS6_IJNS7_ILi1EEESI_SI_EEESC_SE_Li256ELb0ELb1ELb0ELb0EEENS1_19SingleTileSchedulerILb0ELb0ELb1ELi128EEEEEEEEEvNT_6ParamsE --------------------------
	.section	.nv.info._ZN7cutlass13device_kernelIN5flash19enable_sm80_to_sm89INS1_16FlashAttnFwdSm80INS1_25CollectiveMainloopFwdSm80ILi8ELi1ELb1EN4cute5tupleIJNS5_1CILi128EEENS7_ILi96EEENS7_ILi192EEEEEELi192ENS_10bfloat16_tEfNS_4arch4Sm80ELb0ELb0ELb0ELb0ELb0ELb0ELb1ELb0EEENS1_21CollectiveEpilogueFwdINS6_IJS8_SA_S9_EEENS6_IJNS7_ILi1EEESI_SI_EEESC_SE_Li256ELb0ELb1ELb0ELb0EEENS1_19SingleTileSchedulerILb0ELb0ELb1ELi128EEEEEEEEEvNT_6ParamsE,"",@"SHT_CUDA_INFO"
	.sectionflags	@""
	.align	4


	//----- nvinfo : EIATTR_CUDA_API_VERSION
	.align		4
        /*0000*/ 	.byte	0x04, 0x37
        /*0002*/ 	.short	(.L_558 - .L_557)
.L_557:
        /*0004*/ 	.word	0x00000082


	//----- nvinfo : EIATTR_SW2861232_WAR
	.align		4
.L_558:
        /*0008*/ 	.byte	0x01, 0x35
	.zero		2


	//----- nvinfo : EIATTR_PARAM_CBANK
	.align		4
        /*000c*/ 	.byte	0x04, 0x0a
        /*000e*/ 	.short	(.L_560 - .L_559)
	.align		4
.L_559:
        /*0010*/ 	.word	index@(.nv.constant0._ZN7cutlass13device_kernelIN5flash19enable_sm80_to_sm89INS1_16FlashAttnFwdSm80INS1_25CollectiveMainloopFwdSm80ILi8ELi1ELb1EN4cute5tupleIJNS5_1CILi128EEENS7_ILi96EEENS7_ILi192EEEEEELi192ENS_10bfloat16_tEfNS_4arch4Sm80ELb0ELb0ELb0ELb0ELb0ELb0ELb1ELb0EEENS1_21CollectiveEpilogueFwdINS6_IJS8_SA_S9_EEENS6_IJNS7_ILi1EEESI_SI_EEESC_SE_Li256ELb0ELb1ELb0ELb0EEENS1_19SingleTileSchedulerILb0ELb0ELb1ELi128EEEEEEEEEvNT_6ParamsE)
        /*0014*/ 	.short	0x0160
        /*0016*/ 	.short	0x0418


	//----- nvinfo : EIATTR_CBANK_PARAM_SIZE
	.align		4
.L_560:
        /*0018*/ 	.byte	0x03, 0x19
        /*001a*/ 	.short	0x0418


	//----- nvinfo : EIATTR_KPARAM_INFO
	.align		4
        /*001c*/ 	.byte	0x04, 0x17
        /*001e*/ 	.short	(.L_562 - .L_561)
.L_561:
        /*0020*/ 	.word	0x00000000
        /*0024*/ 	.short	0x0000
        /*0026*/ 	.short	0x0000
        /*0028*/ 	.byte	0x00, 0xf0, 0x61, 0x10


	//----- nvinfo : EIATTR_MAXREG_COUNT
	.align		4
.L_562:
        /*002c*/ 	.byte	0x03, 0x1b
        /*002e*/ 	.short	0x00ff


	//----- nvinfo : EIATTR_NUM_BARRIERS
	.align		4
        /*0030*/ 	.byte	0x02, 0x4c
        /*0032*/ 	.byte	0x02
	.zero		1


	//----- nvinfo : EIATTR_ANNOTATIONS
	.align		4
        /*0034*/ 	.byte	0x04, 0x55
        /*0036*/ 	.short	(.L_564 - .L_563)


	//   ....[0]....
.L_563:
        /* <DEDUP_REMOVED lines=30> */


	//----- nvinfo : EIATTR_MERCURY_ISA_VERSION
	.align		4
.L_564:
        /*0208*/ 	.byte	0x03, 0x5f
        /*020a*/ 	.short	0x0000


	//----- nvinfo : EIATTR_COOP_GROUP_MASK_REGIDS
	.align		4
        /*020c*/ 	.byte	0x04, 0x29
        /*020e*/ 	.short	(.L_566 - .L_565)


	//   ....[0]....
.L_565:
        /*0210*/ 	.word	0xffffffff


	//   ....[1]....
        /*0214*/ 	.word	0xffffffff


	//   ....[2]....
        /*0218*/ 	.word	0xffffffff


	//   ....[3]....
        /*021c*/ 	.word	0xffffffff


	//   ....[4]....
        /*0220*/ 	.word	0xffffffff


	//   ....[5]....
        /*0224*/ 	.word	0xffffffff


	//   ....[6]....
        /*0228*/ 	.word	0xffffffff


	//   ....[7]....
        /*022c*/ 	.word	0xffffffff


	//   ....[8]....
        /*0230*/ 	.word	0xffffffff


	//   ....[9]....
        /*0234*/ 	.word	0xffffffff


	//   ....[10]....
        /*0238*/ 	.word	0xffffffff


	//   ....[11]....
        /*023c*/ 	.word	0xffffffff


	//   ....[12]....
        /*0240*/ 	.word	0xffffffff


	//   ....[13]....
        /*0244*/ 	.word	0xffffffff


	//   ....[14]....
        /*0248*/ 	.word	0xffffffff


	//   ....[15]....
        /*024c*/ 	.word	0xffffffff


	//   ....[16]....
        /*0250*/ 	.word	0xffffffff


	//   ....[17]....
        /*0254*/ 	.word	0xffffffff


	//   ....[18]....
        /*0258*/ 	.word	0xffffffff


	//   ....[19]....
        /*025c*/ 	.word	0xffffffff


	//   ....[20]....
        /*0260*/ 	.word	0xffffffff


	//   ....[21]....
        /*0264*/ 	.word	0xffffffff


	//   ....[22]....
        /*0268*/ 	.word	0xffffffff


	//   ....[23]....
        /*026c*/ 	.word	0xffffffff


	//   ....[24]....
        /*0270*/ 	.word	0xffffffff


	//   ....[25]....
        /*0274*/ 	.word	0xffffffff


	//   ....[26]....
        /*0278*/ 	.word	0xffffffff


	//   ....[27]....
        /*027c*/ 	.word	0xffffffff


	//   ....[28]....
        /*0280*/ 	.word	0xffffffff


	//   ....[29]....
        /*0284*/ 	.word	0xffffffff


	//   ....[30]....
        /*0288*/ 	.word	0xffffffff


	//   ....[31]....
        /*028c*/ 	.word	0xffffffff


	//----- nvinfo : EIATTR_COOP_GROUP_INSTR_OFFSETS
	.align		4
.L_566:
        /*0290*/ 	.byte	0x04, 0x28
        /*0292*/ 	.short	(.L_568 - .L_567)


	//   ....[0]....
.L_567:
        /*0294*/ 	.word	0x00000610


	//   ....[1]....
        /*0298*/ 	.word	0x00000650


	//   ....[2]....
        /*029c*/ 	.word	0x000006d0


	//   ....[3]....
        /*02a0*/ 	.word	0x00000730


	//   ....[4]....
        /*02a4*/ 	.word	0x00000760


	//   ....[5]....
        /*02a8*/ 	.word	0x00000800


	//   ....[6]....
        /*02ac*/ 	.word	0x00000830


	//   ....[7]....
        /*02b0*/ 	.word	0x00000870


	//   ....[8]....
        /*02b4*/ 	.word	0x00002f80


	//   ....[9]....
        /*02b8*/ 	.word	0x00003050


	//   ....[10]....
        /*02bc*/ 	.word	0x00003090


	//   ....[11]....
        /*02c0*/ 	.word	0x00003110


	//   ....[12]....
        /*02c4*/ 	.word	0x00007e00


	//   ....[13]....
        /*02c8*/ 	.word	0x00007e30


	//   ....[14]....
        /*02cc*/ 	.word	0x00007e50


	//   ....[15]....
        /*02d0*/ 	.word	0x00007e70


	//   ....[16]....
        /*02d4*/ 	.word	0x0000a1d0


	//   ....[17]....
        /*02d8*/ 	.word	0x0000a1e0


	//   ....[18]....
        /*02dc*/ 	.word	0x0000a210


	//   ....[19]....
        /*02e0*/ 	.word	0x0000a230


	//   ....[20]....
        /*02e4*/ 	.word	0x0000b610


	//   ....[21]....
        /*02e8*/ 	.word	0x0000b620


	//   ....[22]....
        /*02ec*/ 	.word	0x0000b640


	//   ....[23]....
        /*02f0*/ 	.word	0x0000b650


	//   ....[24]....
        /*02f4*/ 	.word	0x0000b760


	//   ....[25]....
        /*02f8*/ 	.word	0x0000b780


	//   ....[26]....
        /*02fc*/ 	.word	0x0000b8e0


	//   ....[27]....
        /*0300*/ 	.word	0x0000b910


	//   ....[28]....
        /*0304*/ 	.word	0x0000ba40


	//   ....[29]....
        /*0308*/ 	.word	0x0000ba70


	//   ....[30]....
        /*030c*/ 	.word	0x0000bba0


	//   ....[31]....
        /*0310*/ 	.word	0x0000bbc0


	//----- nvinfo : EIATTR_EXIT_INSTR_OFFSETS
	.align		4
.L_568:
        /*0314*/ 	.byte	0x04, 0x1c
        /*0316*/ 	.short	(.L_570 - .L_569)


	//   ....[0]....
.L_569:
        /*0318*/ 	.word	0x00000040


	//   ....[1]....
        /*031c*/ 	.word	0x0000bbd0


	//   ....[2]....
        /*0320*/ 	.word	0x0000bc80


	//   ....[3]....
        /*0324*/ 	.word	0x0000bce0


	//----- nvinfo : EIATTR_CTAIDZ_USED
	.align		4
.L_570:
        /*0328*/ 	.byte	0x01, 0x04
	.zero		2


	//----- nvinfo : EIATTR_MAX_THREADS
	.align		4
        /*032c*/ 	.byte	0x04, 0x05
        /*032e*/ 	.short	(.L_572 - .L_571)
.L_571:
        /*0330*/ 	.word	0x00000100
        /*0334*/ 	.word	0x00000001
        /*0338*/ 	.word	0x00000001


	//----- nvinfo : EIATTR_CRS_STACK_SIZE
	.align		4
.L_572:
        /*033c*/ 	.byte	0x04, 0x1e
        /*033e*/ 	.short	(.L_574 - .L_573)
.L_573:
        /*0340*/ 	.word	0x00000000
.L_574:


//--------------------- .nv.info._ZN7cutlass13device_kernelIN5flash19enable_sm80_to_sm89INS1_16FlashAttnFwdSm80INS1_25CollectiveMainloopFwdSm80ILi8ELi1ELb1EN4cute5tupleIJNS5_1CILi128EEENS7_ILi96EEENS7_ILi192EEEEEELi192ENS_10bfloat16_tEfNS_4arch4Sm80ELb0ELb0ELb0ELb1ELb0ELb0ELb1ELb0EEENS1_21CollectiveEpilogueFwdINS6_IJS8_SA_S9_EEENS6_IJNS7_ILi1EEESI_SI_EEESC_SE_Li256ELb1ELb1ELb0ELb0EEENS1_19SingleTileSchedulerILb1ELb0ELb1ELi128EEEEEEEEEvNT_6ParamsE --------------------------
	.section	.nv.info._ZN7cutlass13device_kernelIN5flash19enable_sm80_to_sm89INS1_16FlashAttnFwdSm80INS1_25CollectiveMainloopFwdSm80ILi8ELi1ELb1EN4cute5tupleIJNS5_1CILi128EEENS7_ILi96EEENS7_ILi192EEEEEELi192ENS_10bfloat16_tEfNS_4arch4Sm80ELb0ELb0ELb0ELb1ELb0ELb0ELb1ELb0EEENS1_21CollectiveEpilogueFwdINS6_IJS8_SA_S9_EEENS6_IJNS7_ILi1EEESI_SI_EEESC_SE_Li256ELb1ELb1ELb0ELb0EEENS1_19SingleTileSchedulerILb1ELb0ELb1ELi128EEEEEEEEEvNT_6ParamsE,"",@"SHT_CUDA_INFO"
	.sectionflags	@""
	.align	4


	//----- nvinfo : EIATTR_CUDA_API_VERSION
	.align		4
        /*0000*/ 	.byte	0x04, 0x37
        /*0002*/ 	.short	(.L_576 - .L_575)
.L_575:
        /*0004*/ 	.word	0x00000082


	//----- nvinfo : EIATTR_SW2861232_WAR
	.align		4
.L_576:
        /*0008*/ 	.byte	0x01, 0x35
	.zero		2


	//----- nvinfo : EIATTR_PARAM_CBANK
	.align		4
        /*000c*/ 	.byte	0x04, 0x0a
        /*000e*/ 	.short	(.L_578 - .L_577)
	.align		4
.L_577:
        /*0010*/ 	.word	index@(.nv.constant0._ZN7cutlass13device_kernelIN5flash19enable_sm80_to_sm89INS1_16FlashAttnFwdSm80INS1_25CollectiveMainloopFwdSm80ILi8ELi1ELb1EN4cute5tupleIJNS5_1CILi128EEENS7_ILi96EEENS7_ILi192EEEEEELi192ENS_10bfloat16_tEfNS_4arch4Sm80ELb0ELb0ELb0ELb1ELb0ELb0ELb1ELb0EEENS1_21CollectiveEpilogueFwdINS6_IJS8_SA_S9_EEENS6_IJNS7_ILi1EEESI_SI_EEESC_SE_Li256ELb1ELb1ELb0ELb0EEENS1_19SingleTileSchedulerILb1ELb0ELb1ELi128EEEEEEEEEvNT_6ParamsE)
        /*0014*/ 	.short	0x0160
        /*0016*/ 	.short	0x0418


	//----- nvinfo : EIATTR_CBANK_PARAM_SIZE
	.align		4
.L_578:
        /*0018*/ 	.byte	0x03, 0x19
        /*001a*/ 	.short	0x0418


	//----- nvinfo : EIATTR_KPARAM_INFO
	.align		4
        /*001c*/ 	.byte	0x04, 0x17
        /*001e*/ 	.short	(.L_580 - .L_579)
.L_579:
        /*0020*/ 	.word	0x00000000
        /*0024*/ 	.short	0x0000
        /*0026*/ 	.short	0x0000
        /*0028*/ 	.byte	0x00, 0xf0, 0x61, 0x10


	//----- nvinfo : EIATTR_MAXREG_COUNT
	.align		4
.L_580:
        /*002c*/ 	.byte	0x03, 0x1b
        /*002e*/ 	.short	0x00ff


	//----- nvinfo : EIATTR_NUM_BARRIERS
	.align		4
        /*0030*/ 	.byte	0x02, 0x4c
        /*0032*/ 	.byte	0x02
	.zero		1


	//----- nvinfo : EIATTR_ANNOTATIONS
	.align		4
        /*0034*/ 	.byte	0x04, 0x55
        /*0036*/ 	.short	(.L_582 - .L_581)


	//   ....[0]....
.L_581:
        /* <DEDUP_REMOVED lines=26> */


	//----- nvinfo : EIATTR_MERCURY_ISA_VERSION
	.align		4
.L_582:
        /*01c0*/ 	.byte	0x03, 0x5f
        /*01c2*/ 	.short	0x0000


	//----- nvinfo : EIATTR_COOP_GROUP_MASK_REGIDS
	.align		4
        /*01c4*/ 	.byte	0x04, 0x29
        /*01c6*/ 	.short	(.L_584 - .L_583)


	//   ....[0]....
.L_583:
        /*01c8*/ 	.word	0xffffffff


	//   ....[1]....
        /*01cc*/ 	.word	0xffffffff


	//   ....[2]....
        /*01d0*/ 	.word	0xffffffff


	//   ....[3]....
        /*01d4*/ 	.word	0xffffffff


	//   ....[4]....
        /*01d8*/ 	.word	0xffffffff


	//   ....[5]....
        /*01dc*/ 	.word	0xffffffff


	//   ....[6]....
        /*01e0*/ 	.word	0xffffffff


	//   ....[7]....
        /*01e4*/ 	.word	0xffffffff


	//   ....[8]....
        /*01e8*/ 	.word	0xffffffff


	//   ....[9]....
        /*01ec*/ 	.word	0xffffffff


	//   ....[10]....
        /*01f0*/ 	.word	0xffffffff


	//   ....[11]....
        /*01f4*/ 	.word	0xffffffff


	//   ....[12]....
        /*01f8*/ 	.word	0xffffffff


	//   ....[13]....
        /*01fc*/ 	.word	0xffffffff


	//   ....[14]....
        /*0200*/ 	.word	0xffffffff


	//   ....[15]....
        /*0204*/ 	.word	0xffffffff


	//   ....[16]....
        /*0208*/ 	.word	0xffffffff


	//   ....[17]....
        /*020c*/ 	.word	0xffffffff


	//   ....[18]....
        /*0210*/ 	.word	0xffffffff


	//   ....[19]....
        /*0214*/ 	.word	0xffffffff


	//   ....[20]....
        /*0218*/ 	.word	0xffffffff


	//   ....[21]....
        /*021c*/ 	.word	0xffffffff


	//   ....[22]....
        /*0220*/ 	.word	0xffffffff


	//   ....[23]....
        /*0224*/ 	.word	0xffffffff


	//   ....[24]....
        /*0228*/ 	.word	0xffffffff


	//   ....[25]....
        /*022c*/ 	.word	0xffffffff


	//   ....[26]....
        /*0230*/ 	.word	0xffffffff


	//   ....[27]....
        /*0234*/ 	.word	0xffffffff


	//   ....[28]....
        /*0238*/ 	.word	0xffffffff


	//   ....[29]....
        /*023c*/ 	.word	0xffffffff


	//   ....[30]....
        /*0240*/ 	.word	0xffffffff


	//   ....[31]....
        /*0244*/ 	.word	0xffffffff


	//   ....[32]....
        /*0248*/ 	.word	0xffffffff


	//   ....[33]....
        /*024c*/ 	.word	0xffffffff


	//   ....[34]....
        /*0250*/ 	.word	0xffffffff


	//   ....[35]....
        /*0254*/ 	.word	0xffffffff


	//   ....[36]....
        /*0258*/ 	.word	0xffffffff


	//   ....[37]....
        /*025c*/ 	.word	0xffffffff


	//   ....[38]....
        /*0260*/ 	.word	0xffffffff


	//   ....[39]....
        /*0264*/ 	.word	0xffffffff


	//   ....[40]....
        /*0268*/ 	.word	0xffffffff


	//----- nvinfo : EIATTR_COOP_GROUP_INSTR_OFFSETS
	.align		4
.L_584:
        /*026c*/ 	.byte	0x04, 0x28
        /*026e*/ 	.short	(.L_586 - .L_585)


	//   ....[0]....
.L_585:
        /*0270*/ 	.word	0x00000090


	//   ....[1]....
        /*0274*/ 	.word	0x00000e60


	//   ....[2]....
        /*0278*/ 	.word	0x00000e90


	//   ....[3]....
        /*027c*/ 	.word	0x00000ff0


	//   ....[4]....
        /*0280*/ 	.word	0x00001020


	//   ....[5]....
        /*0284*/ 	.word	0x000011c0


	//   ....[6]....
        /*0288*/ 	.word	0x00001200


	//   ....[7]....
        /*028c*/ 	.word	0x00001260


	//   ....[8]....
        /*0290*/ 	.word	0x00001280


	//   ....[9]....
        /*0294*/ 	.word	0x000038f0


	//   ....[10]....
        /*0298*/ 	.word	0x000039c0


	//   ....[11]....
        /*029c*/ 	.word	0x000039f0


	//   ....[12]....
        /*02a0*/ 	.word	0x00003a60


	//   ....[13]....
        /*02a4*/ 	.word	0x00007e20


	//   ....[14]....
        /*02a8*/ 	.word	0x00007e50


	//   ....[15]....
        /*02ac*/ 	.word	0x00007e70


	//   ....[16]....
        /*02b0*/ 	.word	0x00007e90


	//   ....[17]....
        /*02b4*/ 	.word	0x0000a120


	//   ....[18]....
        /*02b8*/ 	.word	0x0000a130


	//   ....[19]....
        /*02bc*/ 	.word	0x0000a160


	//   ....[20]....
        /*02c0*/ 	.word	0x0000a170


	//   ....[21]....
        /*02c4*/ 	.word	0x0000b6e0


	//   ....[22]....
        /*02c8*/ 	.word	0x0000b730


	//   ....[23]....
        /*02cc*/ 	.word	0x0000b760


	//   ....[24]....
        /*02d0*/ 	.word	0x0000b780


	//   ....[25]....
        /*02d4*/ 	.word	0x0000b960


	//   ....[26]....
        /*02d8*/ 	.word	0x0000b970


	//   ....[27]....
        /*02dc*/ 	.word	0x0000baf0


	//   ....[28]....
        /*02e0*/ 	.word	0x0000bb20


	//   ....[29]....
        /*02e4*/ 	.word	0x0000bc70


	//   ....[30]....
        /*02e8*/ 	.word	0x0000bca0


	//   ....[31]....
        /*02ec*/ 	.word	0x0000bdf0


	//   ....[32]....
        /*02f0*/ 	.word	0x0000be10


	//   ....[33]....
        /*02f4*/ 	.word	0x0000c610


	//   ....[34]....
        /*02f8*/ 	.word	0x0000c630


	//   ....[35]....
        /*02fc*/ 	.word	0x0000c780


	//   ....[36]....
        /*0300*/ 	.word	0x0000c7b0


	//   ....[37]....
        /*0304*/ 	.word	0x0000c8e0


	//   ....[38]....
        /*0308*/ 	.word	0x0000c910


	//   ....[39]....
        /*030c*/ 	.word	0x0000ca40


	//   ....[40]....
        /*0310*/ 	.word	0x0000ca60


	//----- nvinfo : EIATTR_EXIT_INSTR_OFFSETS
	.align		4
.L_586:
        /*0314*/ 	.byte	0x04, 0x1c
        /*0316*/ 	.short	(.L_588 - .L_587)


	//   ....[0]....
.L_587:
        /*0318*/ 	.word	0x00000350


	//   ....[1]....
        /*031c*/ 	.word	0x0000be20


	//   ....[2]....
        /*0320*/ 	.word	0x0000bef0


	//   ....[3]....
        /*0324*/ 	.word	0x0000bf50


	//   ....[4]....
        /*0328*/ 	.word	0x0000ca70


	//   ....[5]....
        /*032c*/ 	.word	0x0000cb20


	//   ....[6]....
        /*0330*/ 	.word	0x0000cb80


	//----- nvinfo : EIATTR_CTAIDZ_USED
	.align		4
.L_588:
        /*0334*/ 	.byte	0x01, 0x04
	.zero		2


	//----- nvinfo : EIATTR_MAX_THREADS
	.align		4
        /*0338*/ 	.byte	0x04, 0x05
        /*033a*/ 	.short	(.L_590 - .L_589)
.L_589:
        /*033c*/ 	.word	0x00000100
        /*0340*/ 	.word	0x00000001
        /*0344*/ 	.word	0x00000001


	//----- nvinfo : EIATTR_CRS_STACK_SIZE
	.align		4
.L_590:
        /*0348*/ 	.byte	0x04, 0x1e
        /*034a*/ 	.short	(.L_592 - .L_591)
.L_591:
        /*034c*/ 	.word	0x00000000
.L_592:


//--------------------- .nv.info._ZN7cutlass13device_kernelIN5flash19enable_sm80_to_sm89INS1_16FlashAttnFwdSm80INS1_25CollectiveMainloopFwdSm80ILi8ELi1ELb0EN4cute5tupleIJNS5_1CILi128EEENS7_ILi64EEENS7_ILi192EEEEEELi192ENS_10bfloat16_tEfNS_4arch4Sm80ELb0ELb0ELb0ELb1ELb0ELb1ELb1ELb0EEENS1_21CollectiveEpilogueFwdINS6_IJS8_SA_S9_EEENS6_IJNS7_ILi1EEESI_SI_EEESC_SE_Li256ELb1ELb1ELb0ELb0EEENS1_19SingleTileSchedulerILb1ELb0ELb1ELi128EEEEEEEEEvNT_6ParamsE --------------------------
	.section	.nv.info._ZN7cutlass13device_kernelIN5flash19enable_sm80_to_sm89INS1_16FlashAttnFwdSm80INS1_25CollectiveMainloopFwdSm80ILi8ELi1ELb0EN4cute5tupleIJNS5_1CILi128EEENS7_ILi64EEENS7_ILi192EEEEEELi192ENS_10bfloat16_tEfNS_4arch4Sm80ELb0ELb0ELb0ELb1ELb0ELb1ELb1ELb0EEENS1_21CollectiveEpilogueFwdINS6_IJS8_SA_S9_EEENS6_IJNS7_ILi1EEESI_SI_EEESC_SE_Li256ELb1ELb1ELb0ELb0EEENS1_19SingleTileSchedulerILb1ELb0ELb1ELi128EEEEEEEEEvNT_6ParamsE,"",@"SHT_CUDA_INFO"
	.sectionflags	@""
	.align	4


	//----- nvinfo : EIATTR_CUDA_API_VERSION
	.align		4
        /*0000*/ 	.byte	0x04, 0x37
        /*0002*/ 	.short	(.L_594 - .L_593)
.L_593:
        /*0004*/ 	.word	0x00000082


	//----- nvinfo : EIATTR_SW2861232_WAR
	.align		4
.L_594:
        /*0008*/ 	.byte	0x01, 0x35
	.zero		2


	//----- nvinfo : EIATTR_PARAM_CBANK
	.align		4
        /*000c*/ 	.byte	0x04, 0x0a
        /*000e*/ 	.short	(.L_596 - .L_595)
	.align		4
.L_595:
        /*0010*/ 	.word	index@(.nv.constant0._ZN7cutlass13device_kernelIN5flash19enable_sm80_to_sm89INS1_16FlashAttnFwdSm80INS1_25CollectiveMainloopFwdSm80ILi8ELi1ELb0EN4cute5tupleIJNS5_1CILi128EEENS7_ILi64EEENS7_ILi192EEEEEELi192ENS_10bfloat16_tEfNS_4arch4Sm80ELb0ELb0ELb0ELb1ELb0ELb1ELb1ELb0EEENS1_21CollectiveEpilogueFwdINS6_IJS8_SA_S9_EEENS6_IJNS7_ILi1EEESI_SI_EEESC_SE_Li256ELb1ELb1ELb0ELb0EEENS1_19SingleTileSchedulerILb1ELb0ELb1ELi128EEEEEEEEEvNT_6ParamsE)
        /*0014*/ 	.short	0x0160
        /*0016*/ 	.short	0x0418


	//----- nvinfo : EIATTR_CBANK_PARAM_SIZE
	.align		4
.L_596:
        /*0018*/ 	.byte	0x03, 0x19
        /*001a*/ 	.short	0x0418


	//----- nvinfo : EIATTR_KPARAM_INFO
	.align		4
        /*001c*/ 	.byte	0x04, 0x17
        /*001e*/ 	.short	(.L_598 - .L_597)
.L_597:
        /*0020*/ 	.word	0x00000000
        /*0024*/ 	.short	0x0000
        /*0026*/ 	.short	0x0000
        /*0028*/ 	.byte	0x00, 0xf0, 0x61, 0x10


	//----- nvinfo : EIATTR_MAXREG_COUNT
	.align		4
.L_598:
        /*002c*/ 	.byte	0x03, 0x1b
        /*002e*/ 	.short	0x00ff


	//----- nvinfo : EIATTR_NUM_BARRIERS
	.align		4
        /*0030*/ 	.byte	0x02, 0x4c
        /*0032*/ 	.byte	0x02
	.zero		1


	//----- nvinfo : EIATTR_MERCURY_ISA_VERSION
	.align		4
        /*0034*/ 	.byte	0x03, 0x5f
        /*0036*/ 	.short	0x0000


	//----- nvinfo : EIATTR_COOP_GROUP_MASK_REGIDS
	.align		4
        /*0038*/ 	.byte	0x04, 0x29
        /*003a*/ 	.short	(.L_600 - .L_599)


	//   ....[0]....
.L_599:
        /*003c*/ 	.word	0xffffffff


	//   ....[1]....
        /*0040*/ 	.word	0xffffffff


	//   ....[2]....
        /*0044*/ 	.word	0xffffffff


	//   ....[3]....
        /*0048*/ 	.word	0xffffffff


	//   ....[4]....
        /*004c*/ 	.word	0xffffffff


	//   ....[5]....
        /*0050*/ 	.word	0xffffffff


	//   ....[6]....
        /*0054*/ 	.word	0xffffffff


	//   ....[7]....
        /*0058*/ 	.word	0xffffffff


	//   ....[8]....
        /*005c*/ 	.word	0xffffffff


	//   ....[9]....
        /*0060*/ 	.word	0xffffffff


	//   ....[10]....
        /*0064*/ 	.word	0xffffffff


	//   ....[11]....
        /*0068*/ 	.word	0xffffffff


	//   ....[12]....
        /*006c*/ 	.word	0xffffffff


	//   ....[13]....
        /*0070*/ 	.word	0xffffffff


	//   ....[14]....
        /*0074*/ 	.word	0xffffffff


	//   ....[15]....
        /*0078*/ 	.word	0xffffffff


	//   ....[16]....
        /*007c*/ 	.word	0xffffffff


	//   ....[17]....
        /*0080*/ 	.word	0xffffffff


	//   ....[18]....
        /*0084*/ 	.word	0xffffffff


	//   ....[19]....
        /*0088*/ 	.word	0xffffffff


	//   ....[20]....
        /*008c*/ 	.word	0xffffffff


	//   ....[21]....
        /*0090*/ 	.word	0xffffffff


	//   ....[22]....
        /*0094*/ 	.word	0xffffffff


	//   ....[23]....
        /*0098*/ 	.word	0xffffffff


	//   ....[24]....
        /*009c*/ 	.word	0xffffffff


	//   ....[25]....
        /*00a0*/ 	.word	0xffffffff


	//   ....[26]....
        /*00a4*/ 	.word	0xffffffff


	//   ....[27]....
        /*00a8*/ 	.word	0xffffffff


	//   ....[28]....
        /*00ac*/ 	.word	0xffffffff


	//   ....[29]....
        /*00b0*/ 	.word	0xffffffff


	//   ....[30]....
        /*00b4*/ 	.word	0xffffffff


	//   ....[31]....
        /*00b8*/ 	.word	0xffffffff


	//   ....[32]....
        /*00bc*/ 	.word	0xffffffff


	//   ....[33]....
        /*00c0*/ 	.word	0xffffffff


	//   ....[34]....
        /*00c4*/ 	.word	0xffffffff


	//   ....[35]....
        /*00c8*/ 	.word	0xffffffff


	//   ....[36]....
        /*00cc*/ 	.word	0xffffffff


	//   ....[37]....
        /*00d0*/ 	.word	0xffffffff


	//   ....[38]....
        /*00d4*/ 	.word	0xffffffff


	//   ....[39]....
        /*00d8*/ 	.word	0xffffffff


	//   ....[40]....
        /*00dc*/ 	.word	0xffffffff


	//----- nvinfo : EIATTR_COOP_GROUP_INSTR_OFFSETS
	.align		4
.L_600:
        /*00e0*/ 	.byte	0x04, 0x28
        /*00e2*/ 	.short	(.L_602 - .L_601)


	//   ....[0]....
.L_601:
        /*00e4*/ 	.word	0x00000080


	//   ....[1]....
        /*00e8*/ 	.word	0x00006420


	//   ....[2]....
        /*00ec*/ 	.word	0x00006450


	//   ....[3]....
        /*00f0*/ 	.word	0x00006750


	//   ....[4]....
        /*00f4*/ 	.word	0x00006780


	//   ....[5]....
        /*00f8*/ 	.word	0x000068c0


	//   ....[6]....
        /*00fc*/ 	.word	0x000068f0


	//   ....[7]....
        /*0100*/ 	.word	0x00006a20


	//   ....[8]....
        /*0104*/ 	.word	0x00006a60


	//   ....[9]....
        /*0108*/ 	.word	0x0000dcf0


	//   ....[10]....
        /*010c*/ 	.word	0x0000ddb0


	//   ....[11]....
        /*0110*/ 	.word	0x0000ddd0


	//   ....[12]....
        /*0114*/ 	.word	0x0000de30


	//   ....[13]....
        /*0118*/ 	.word	0x00010050


	//   ....[14]....
        /*011c*/ 	.word	0x00010070


	//   ....[15]....
        /*0120*/ 	.word	0x00010090


	//   ....[16]....
        /*0124*/ 	.word	0x000100c0


	//   ....[17]....
        /*0128*/ 	.word	0x00011a10


	//   ....[18]....
        /*012c*/ 	.word	0x00011a40


	//   ....[19]....
        /*0130*/ 	.word	0x00011aa0


	//   ....[20]....
        /*0134*/ 	.word	0x00011ab0


	//   ....[21]....
        /*0138*/ 	.word	0x00012fc0


	//   ....[22]....
        /*013c*/ 	.word	0x00013000


	//   ....[23]....
        /*0140*/ 	.word	0x00013040


	//   ....[24]....
        /*0144*/ 	.word	0x00013080


	//   ....[25]....
        /*0148*/ 	.word	0x00013270


	//   ....[26]....
        /*014c*/ 	.word	0x00013280


	//   ....[27]....
        /*0150*/ 	.word	0x00013400


	//   ....[28]....
        /*0154*/ 	.word	0x00013430


	//   ....[29]....
        /*0158*/ 	.word	0x00013580


	//   ....[30]....
        /*015c*/ 	.word	0x000135b0


	//   ....[31]....
        /*0160*/ 	.word	0x00013700


	//   ....[32]....
        /*0164*/ 	.word	0x00013720


	//   ....[33]....
        /*0168*/ 	.word	0x00013f00


	//   ....[34]....
        /*016c*/ 	.word	0x00013f20


	//   ....[35]....
        /*0170*/ 	.word	0x00014050


	//   ....[36]....
        /*0174*/ 	.word	0x00014080


	//   ....[37]....
        /*0178*/ 	.word	0x000141b0


	//   ....[38]....
        /*017c*/ 	.word	0x000141e0


	//   ....[39]....
        /*0180*/ 	.word	0x00014310


	//   ....[40]....
        /*0184*/ 	.word	0x00014330


	//----- nvinfo : EIATTR_EXIT_INSTR_OFFSETS
	.align		4
.L_602:
        /*0188*/ 	.byte	0x04, 0x1c
        /*018a*/ 	.short	(.L_604 - .L_603)


	//   ....[0]....
.L_603:
        /*018c*/ 	.word	0x00000310


	//   ....[1]....
        /*0190*/ 	.word	0x00013730


	//   ....[2]....
        /*0194*/ 	.word	0x00013800


	//   ....[3]....
        /*0198*/ 	.word	0x00013860


	//   ....[4]....
        /*019c*/ 	.word	0x00014340


	//   ....[5]....
        /*01a0*/ 	.word	0x000143f0


	//   ....[6]....
        /*01a4*/ 	.word	0x00014450


	//----- nvinfo : EIATTR_CTAIDZ_USED
	.align		4
.L_604:
        /*01a8*/ 	.byte	0x01, 0x04
	.zero		2


	//----- nvinfo : EIATTR_MAX_THREADS
	.align		4
        /*01ac*/ 	.byte	0x04, 0x05
        /*01ae*/ 	.short	(.L_606 - .L_605)
.L_605:
        /*01b0*/ 	.word	0x00000100
        /*01b4*/ 	.word	0x00000001
        /*01b8*/ 	.word	0x00000001


	//----- nvinfo : EIATTR_CRS_STACK_SIZE
	.align		4
.L_606:
        /*01bc*/ 	.byte	0x04, 0x1e
        /*01be*/ 	.short	(.L_608 - .L_607)
.L_607:
        /*01c0*/ 	.word	0x00000000
.L_608:


//--------------------- .nv.info._ZN7cutlass13device_kernelIN5flash19enable_sm80_to_sm89INS1_16FlashAttnFwdSm80INS1_25CollectiveMainloopFwdSm80ILi8ELi1ELb0EN4cute5tupleIJNS5_1CILi128EEENS7_ILi64EEENS7_ILi192EEEEEELi192ENS_10bfloat16_tEfNS_4arch4Sm80ELb0ELb1ELb0ELb0ELb0ELb0ELb1ELb0EEENS1_21CollectiveEpilogueFwdINS6_IJS8_SA_S9_EEENS6_IJNS7_ILi1EEESI_SI_EEESC_SE_Li256ELb0ELb1ELb0ELb0EEENS1_19SingleTileSchedulerILb0ELb0ELb1ELi128EEEEEEEEEvNT_6ParamsE --------------------------
	.section	.nv.info._ZN7cutlass13device_kernelIN5flash19enable_sm80_to_sm89INS1_16FlashAttnFwdSm80INS1_25CollectiveMainloopFwdSm80ILi8ELi1ELb0EN4cute5tupleIJNS5_1CILi128EEENS7_ILi64EEENS7_ILi192EEEEEELi192ENS_10bfloat16_tEfNS_4arch4Sm80ELb0ELb1ELb0ELb0ELb0ELb0ELb1ELb0EEENS1_21CollectiveEpilogueFwdINS6_IJS8_SA_S9_EEENS6_IJNS7_ILi1EEESI_SI_EEESC_SE_Li256ELb0ELb1ELb0ELb0EEENS1_19SingleTileSchedulerILb0ELb0ELb1ELi128EEEEEEEEEvNT_6ParamsE,"",@"SHT_CUDA_INFO"
	.sectionflags	@""
	.align	4


	//----- nvinfo : EIATTR_CUDA_API_VERSION
	.align		4
        /*0000*/ 	.byte	0x04, 0x37
        /*0002*/ 	.short	(.L_610 - .L_609)
.L_609:
        /*0004*/ 	.word	0x00000082


	//----- nvinfo : EIATTR_SW2861232_WAR
	.align		4
.L_610:
        /*0008*/ 	.byte	0x01, 0x35
	.zero		2


	//----- nvinfo : EIATTR_PARAM_CBANK
	.align		4
        /*000c*/ 	.byte	0x04, 0x0a
        /*000e*/ 	.short	(.L_612 - .L_611)
	.align		4
.L_611:
        /*0010*/ 	.word	index@(.nv.constant0._ZN7cutlass13device_kernelIN5flash19enable_sm80_to_sm89INS1_16FlashAttnFwdSm80INS1_25CollectiveMainloopFwdSm80ILi8ELi1ELb0EN4cute5tupleIJNS5_1CILi128EEENS7_ILi64EEENS7_ILi192EEEEEELi192ENS_10bfloat16_tEfNS_4arch4Sm80ELb0ELb1ELb0ELb0ELb0ELb0ELb1ELb0EEENS1_21CollectiveEpilogueFwdINS6_IJS8_SA_S9_EEENS6_IJNS7_ILi1EEESI_SI_EEESC_SE_Li256ELb0ELb1ELb0ELb0EEENS1_19SingleTileSchedulerILb0ELb0ELb1ELi128EEEEEEEEEvNT_6ParamsE)
        /*0014*/ 	.short	0x0160
        /*0016*/ 	.short	0x0418


	//----- nvinfo : EIATTR_CBANK_PARAM_SIZE
	.align		4
.L_612:
        /*0018*/ 	.byte	0x03, 0x19
        /*001a*/ 	.short	0x0418


	//----- nvinfo : EIATTR_KPARAM_INFO
	.align		4
        /*001c*/ 	.byte	0x04, 0x17
        /*001e*/ 	.short	(.L_614 - .L_613)
.L_613:
        /*0020*/ 	.word	0x00000000
        /*0024*/ 	.short	0x0000
        /*0026*/ 	.short	0x0000
        /*0028*/ 	.byte	0x00, 0xf0, 0x61, 0x10


	//----- nvinfo : EIATTR_MAXREG_COUNT
	.align		4
.L_614:
        /*002c*/ 	.byte	0x03, 0x1b
        /*002e*/ 	.short	0x00ff


	//----- nvinfo : EIATTR_NUM_BARRIERS
	.align		4
        /*0030*/ 	.byte	0x02, 0x4c
        /*0032*/ 	.byte	0x02
	.zero		1


	//----- nvinfo : EIATTR_MERCURY_ISA_VERSION
	.align		4
        /*0034*/ 	.byte	0x03, 0x5f
        /*0036*/ 	.short	0x0000


	//----- nvinfo : EIATTR_COOP_GROUP_MASK_REGIDS
	.align		4
        /*0038*/ 	.byte	0x04, 0x29
        /*003a*/ 	.short	(.L_616 - .L_615)


	//   ....[0]....
.L_615:
        /*003c*/ 	.word	0xffffffff


	//   ....[1]....
        /*0040*/ 	.word	0xffffffff


	//   ....[2]....
        /*0044*/ 	.word	0xffffffff


	//   ....[3]....
        /*0048*/ 	.word	0xffffffff


	//   ....[4]....
        /*004c*/ 	.word	0xffffffff


	//   ....[5]....
        /*0050*/ 	.word	0xffffffff


	//   ....[6]....
        /*0054*/ 	.word	0xffffffff


	//   ....[7]....
        /*0058*/ 	.word	0xffffffff


	//   ....[8]....
        /*005c*/ 	.word	0xffffffff


	//   ....[9]....
        /*0060*/ 	.word	0xffffffff


	//   ....[10]....
        /*0064*/ 	.word	0xffffffff


	//   ....[11]....
        /*0068*/ 	.word	0xffffffff


	//   ....[12]....
        /*006c*/ 	.word	0xffffffff


	//   ....[13]....
        /*0070*/ 	.word	0xffffffff


	//   ....[14]....
        /*0074*/ 	.word	0xffffffff


	//   ....[15]....
        /*0078*/ 	.word	0xffffffff


	//   ....[16]....
        /*007c*/ 	.word	0xffffffff


	//   ....[17]....
        /*0080*/ 	.word	0xffffffff


	//   ....[18]....
        /*0084*/ 	.word	0xffffffff


	//   ....[19]....
        /*0088*/ 	.word	0xffffffff


	//   ....[20]....
        /*008c*/ 	.word	0xffffffff


	//   ....[21]....
        /*0090*/ 	.word	0xffffffff


	//   ....[22]....
        /*0094*/ 	.word	0xffffffff


	//   ....[23]....
        /*0098*/ 	.word	0xffffffff


	//   ....[24]....
        /*009c*/ 	.word	0xffffffff


	//   ....[25]....
        /*00a0*/ 	.word	0xffffffff


	//   ....[26]....
        /*00a4*/ 	.word	0xffffffff


	//   ....[27]....
        /*00a8*/ 	.word	0xffffffff


	//   ....[28]....
        /*00ac*/ 	.word	0xffffffff


	//   ....[29]....
        /*00b0*/ 	.word	0xffffffff


	//   ....[30]....
        /*00b4*/ 	.word	0xffffffff


	//   ....[31]....
        /*00b8*/ 	.word	0xffffffff


	//   ....[32]....
        /*00bc*/ 	.word	0xffffffff


	//   ....[33]....
        /*00c0*/ 	.word	0xffffffff


	//   ....[34]....
        /*00c4*/ 	.word	0xffffffff


	//   ....[35]....
        /*00c8*/ 	.word	0xffffffff


	//   ....[36]....
        /*00cc*/ 	.word	0xffffffff


	//   ....[37]....
        /*00d0*/ 	.word	0xffffffff


	//   ....[38]....
        /*00d4*/ 	.word	0xffffffff


	//   ....[39]....
        /*00d8*/ 	.word	0xffffffff


	//   ....[40]....
        /*00dc*/ 	.word	0xffffffff


	//   ....[41]....
        /*00e0*/ 	.word	0xffffffff


	//   ....[42]....
        /*00e4*/ 	.word	0xffffffff


	//   ....[43]....
        /*00e8*/ 	.word	0xffffffff


	//   ....[44]....
        /*00ec*/ 	.word	0xffffffff


	//   ....[45]....
        /*00f0*/ 	.word	0xffffffff


	//   ....[46]....
        /*00f4*/ 	.word	0xffffffff


	//   ....[47]....
        /*00f8*/ 	.word	0xffffffff


	//   ....[48]....
        /*00fc*/ 	.word	0xffffffff


	//   ....[49]....
        /*0100*/ 	.word	0xffffffff


	//   ....[50]....
        /*0104*/ 	.word	0xffffffff


	//   ....[51]....
        /*0108*/ 	.word	0xffffffff


	//   ....[52]....
        /*010c*/ 	.word	0xffffffff


	//   ....[53]....
        /*0110*/ 	.word	0xffffffff


	//----- nvinfo : EIATTR_COOP_GROUP_INSTR_OFFSETS
	.align		4
.L_616:
        /*0114*/ 	.byte	0x04, 0x28
        /*0116*/ 	.short	(.L_618 - .L_617)


	//   ....[0]....
.L_617:
        /*0118*/ 	.word	0x00000d30


	//   ....[1]....
        /*011c*/ 	.word	0x00000d60


	//   ....[2]....
        /*0120*/ 	.word	0x00000d90


	//   ....[3]....
        /*0124*/ 	.word	0x00000dc0


	//   ....[4]....
        /*0128*/ 	.word	0x00000f40


	//   ....[5]....
        /*012c*/ 	.word	0x00000f70


	//   ....[6]....
        /*0130*/ 	.word	0x00000fe0


	//   ....[7]....
        /*0134*/ 	.word	0x00001010


	//   ....[8]....
        /*0138*/ 	.word	0x00002880


	//   ....[9]....
        /*013c*/ 	.word	0x00002b80


	//   ....[10]....
        /*0140*/ 	.word	0x00003580


	//   ....[11]....
        /*0144*/ 	.word	0x000036f0


	//   ....[12]....
        /*0148*/ 	.word	0x00003700


	//   ....[13]....
        /*014c*/ 	.word	0x00003750


	//   ....[14]....
        /*0150*/ 	.word	0x000051d0


	//   ....[15]....
        /*0154*/ 	.word	0x00005c50


	//   ....[16]....
        /*0158*/ 	.word	0x00006410


	//   ....[17]....
        /*015c*/ 	.word	0x00006620


	//   ....[18]....
        /*0160*/ 	.word	0x00006650


	//   ....[19]....
        /*0164*/ 	.word	0x000066c0


	//   ....[20]....
        /*0168*/ 	.word	0x000090b0


	//   ....[21]....
        /*016c*/ 	.word	0x000090d0


	//   ....[22]....
        /*0170*/ 	.word	0x000090f0


	//   ....[23]....
        /*0174*/ 	.word	0x00009110


	//   ....[24]....
        /*0178*/ 	.word	0x0000bb30


	//   ....[25]....
        /*017c*/ 	.word	0x0000be70


	//   ....[26]....
        /*0180*/ 	.word	0x0000c7a0


	//   ....[27]....
        /*0184*/ 	.word	0x0000c7f0


	//   ....[28]....
        /*0188*/ 	.word	0x0000c810


	//   ....[29]....
        /*018c*/ 	.word	0x0000c830


	//   ....[30]....
        /*0190*/ 	.word	0x0000df60


	//   ....[31]....
        /*0194*/ 	.word	0x0000df90


	//   ....[32]....
        /*0198*/ 	.word	0x0000dfd0


	//   ....[33]....
        /*019c*/ 	.word	0x0000dfe0


	//   ....[34]....
        /*01a0*/ 	.word	0x0000f510


	//   ....[35]....
        /*01a4*/ 	.word	0x0000f520


	//   ....[36]....
        /*01a8*/ 	.word	0x0000f540


	//   ....[37]....
        /*01ac*/ 	.word	0x0000f560


	//   ....[38]....
        /*01b0*/ 	.word	0x0000f580


	//   ....[39]....
        /*01b4*/ 	.word	0x0000f5a0


	//   ....[40]....
        /*01b8*/ 	.word	0x0000f7d0


	//   ....[41]....
        /*01bc*/ 	.word	0x0000f800


	//   ....[42]....
        /*01c0*/ 	.word	0x0000f950


	//   ....[43]....
        /*01c4*/ 	.word	0x0000f980


	//   ....[44]....
        /*01c8*/ 	.word	0x0000fad0


	//   ....[45]....
        /*01cc*/ 	.word	0x0000faf0


	//   ....[46]....
        /*01d0*/ 	.word	0x00010180


	//   ....[47]....
        /*01d4*/ 	.word	0x000101a0


	//   ....[48]....
        /*01d8*/ 	.word	0x000102d0


	//   ....[49]....
        /*01dc*/ 	.word	0x00010300


	//   ....[50]....
        /*01e0*/ 	.word	0x00010430


	//   ....[51]....
        /*01e4*/ 	.word	0x00010460


	//   ....[52]....
        /*01e8*/ 	.word	0x00010590


	//   ....[53]....
        /*01ec*/ 	.word	0x000105b0


	//----- nvinfo : EIATTR_EXIT_INSTR_OFFSETS
	.align		4
.L_618:
        /*01f0*/ 	.byte	0x04, 0x1c
        /*01f2*/ 	.short	(.L_620 - .L_619)


	//   ....[0]....
.L_619:
        /*01f4*/ 	.word	0x00000030


	//   ....[1]....
        /*01f8*/ 	.word	0x0000fb00


	//   ....[2]....
        /*01fc*/ 	.word	0x0000fbd0


	//   ....[3]....
        /*0200*/ 	.word	0x0000fc30


	//   ....[4]....
        /*0204*/ 	.word	0x000105c0


	//   ....[5]....
        /*0208*/ 	.word	0x00010670


	//   ....[6]....
        /*020c*/ 	.word	0x000106d0


	//----- nvinfo : EIATTR_CTAIDZ_USED
	.align		4
.L_620:
        /*0210*/ 	.byte	0x01, 0x04
	.zero		2


	//----- nvinfo : EIATTR_MAX_THREADS
	.align		4
        /*0214*/ 	.byte	0x04, 0x05
        /*0216*/ 	.short	(.L_622 - .L_621)
.L_621:
        /*0218*/ 	.word	0x00000100
        /*021c*/ 	.word	0x00000001
        /*0220*/ 	.word	0x00000001


	//----- nvinfo : EIATTR_CRS_STACK_SIZE
	.align		4
.L_622:
        /*0224*/ 	.byte	0x04, 0x1e
        /*0226*/ 	.short	(.L_624 - .L_623)
.L_623:
        /*0228*/ 	.word	0x00000000
.L_624:


//--------------------- .nv.info._ZN7cutlass13device_kernelIN5flash19enable_sm80_to_sm89INS1_16FlashAttnFwdSm80INS1_25CollectiveMainloopFwdSm80ILi8ELi1ELb0EN4cute5tupleIJNS5_1CILi128EEENS7_ILi64EEENS7_ILi192EEEEEELi192ENS_10bfloat16_tEfNS_4arch4Sm80ELb0ELb1ELb0ELb1ELb0ELb0ELb1ELb0EEENS1_21CollectiveEpilogueFwdINS6_IJS8_SA_S9_EEENS6_IJNS7_ILi1EEESI_SI_EEESC_SE_Li256ELb1ELb1ELb0ELb0EEENS1_19SingleTileSchedulerILb1ELb0ELb1ELi128EEEEEEEEEvNT_6ParamsE --------------------------
	.section	.nv.info._ZN7cutlass13device_kernelIN5flash19enable_sm80_to_sm89INS1_16FlashAttnFwdSm80INS1_25CollectiveMainloopFwdSm80ILi8ELi1ELb0EN4cute5tupleIJNS5_1CILi128EEENS7_ILi64EEENS7_ILi192EEEEEELi192ENS_10bfloat16_tEfNS_4arch4Sm80ELb0ELb1ELb0ELb1ELb0ELb0ELb1ELb0EEENS1_21CollectiveEpilogueFwdINS6_IJS8_SA_S9_EEENS6_IJNS7_ILi1EEESI_SI_EEESC_SE_Li256ELb1ELb1ELb0ELb0EEENS1_19SingleTileSchedulerILb1ELb0ELb1ELi128EEEEEEEEEvNT_6ParamsE,"",@"SHT_CUDA_INFO"
	.sectionflags	@""
	.align	4


	//----- nvinfo : EIATTR_CUDA_API_VERSION
	.align		4
        /*0000*/ 	.byte	0x04, 0x37
        /*0002*/ 	.short	(.L_626 - .L_625)
.L_625:
        /*0004*/ 	.word	0x00000082


	//----- nvinfo : EIATTR_SW2861232_WAR
	.align		4
.L_626:
        /*0008*/ 	.byte	0x01, 0x35
	.zero		2


	//----- nvinfo : EIATTR_PARAM_CBANK
	.align		4
        /*000c*/ 	.byte	0x04, 0x0a
        /*000e*/ 	.short	(.L_628 - .L_627)
	.align		4
.L_627:
        /*0010*/ 	.word	index@(.nv.constant0._ZN7cutlass13device_kernelIN5flash19enable_sm80_to_sm89INS1_16FlashAttnFwdSm80INS1_25CollectiveMainloopFwdSm80ILi8ELi1ELb0EN4cute5tupleIJNS5_1CILi128EEENS7_ILi64EEENS7_ILi192EEEEEELi192ENS_10bfloat16_tEfNS_4arch4Sm80ELb0ELb1ELb0ELb1ELb0ELb0ELb1ELb0EEENS1_21CollectiveEpilogueFwdINS6_IJS8_SA_S9_EEENS6_IJNS7_ILi1EEESI_SI_EEESC_SE_Li256ELb1ELb1ELb0ELb0EEENS1_19SingleTileSchedulerILb1ELb0ELb1ELi128EEEEEEEEEvNT_6ParamsE)
        /*0014*/ 	.short	0x0160
        /*0016*/ 	.short	0x0418


	//----- nvinfo : EIATTR_CBANK_PARAM_SIZE
	.align		4
.L_628:
        /*0018*/ 	.byte	0x03, 0x19
        /*001a*/ 	.short	0x0418


	//----- nvinfo : EIATTR_KPARAM_INFO
	.align		4
        /*001c*/ 	.byte	0x04, 0x17
        /*001e*/ 	.short	(.L_630 - .L_629)
.L_629:
        /*0020*/ 	.word	0x00000000
        /*0024*/ 	.short	0x0000
        /*0026*/ 	.short	0x0000
        /*0028*/ 	.byte	0x00, 0xf0, 0x61, 0x10


	//----- nvinfo : EIATTR_MAXREG_COUNT
	.align		4
.L_630:
        /*002c*/ 	.byte	0x03, 0x1b
        /*002e*/ 	.short	0x00ff


	//----- nvinfo : EIATTR_NUM_BARRIERS
	.align		4
        /*0030*/ 	.byte	0x02, 0x4c
        /*0032*/ 	.byte	0x02
	.zero		1


	//----- nvinfo : EIATTR_MERCURY_ISA_VERSION
	.align		4
        /*0034*/ 	.byte	0x03, 0x5f
        /*0036*/ 	.short	0x0000


	//----- nvinfo : EIATTR_COOP_GROUP_MASK_REGIDS
	.align		4
        /*0038*/ 	.byte	0x04, 0x29
        /*003a*/ 	.short	(.L_632 - .L_631)


	//   ....[0]....
.L_631:
        /*003c*/ 	.word	0xffffffff


	//   ....[1]....
        /*0040*/ 	.word	0xffffffff


	//   ....[2]....
        /*0044*/ 	.word	0xffffffff


	//   ....[3]....
        /*0048*/ 	.word	0xffffffff


	//   ....[4]....
        /*004c*/ 	.word	0xffffffff


	//   ....[5]....
        /*0050*/ 	.word	0xffffffff


	//   ....[6]....
        /*0054*/ 	.word	0xffffffff


	//   ....[7]....
        /*0058*/ 	.word	0xffffffff


	//   ....[8]....
        /*005c*/ 	.word	0xffffffff


	//   ....[9]....
        /*0060*/ 	.word	0xffffffff


	//   ....[10]....
        /*0064*/ 	.word	0xffffffff


	//   ....[11]....
        /*0068*/ 	.word	0xffffffff


	//   ....[12]....
        /*006c*/ 	.word	0xffffffff


	//   ....[13]....
        /*0070*/ 	.word	0xffffffff


	//   ....[14]....
        /*0074*/ 	.word	0xffffffff


	//   ....[15]....
        /*0078*/ 	.word	0xffffffff


	//   ....[16]....
        /*007c*/ 	.word	0xffffffff


	//   ....[17]....
        /*0080*/ 	.word	0xffffffff


	//   ....[18]....
        /*0084*/ 	.word	0xffffffff


	//   ....[19]....
        /*0088*/ 	.word	0xffffffff


	//   ....[20]....
        /*008c*/ 	.word	0xffffffff


	//   ....[21]....
        /*0090*/ 	.word	0xffffffff


	//   ....[22]....
        /*0094*/ 	.word	0xffffffff


	//   ....[23]....
        /*0098*/ 	.word	0xffffffff


	//   ....[24]....
        /*009c*/ 	.word	0xffffffff


	//   ....[25]....
        /*00a0*/ 	.word	0xffffffff


	//   ....[26]....
        /*00a4*/ 	.word	0xffffffff


	//   ....[27]....
        /*00a8*/ 	.word	0xffffffff


	//   ....[28]....
        /*00ac*/ 	.word	0xffffffff


	//   ....[29]....
        /*00b0*/ 	.word	0xffffffff


	//   ....[30]....
        /*00b4*/ 	.word	0xffffffff


	//   ....[31]....
        /*00b8*/ 	.word	0xffffffff


	//   ....[32]....
        /*00bc*/ 	.word	0xffffffff


	//   ....[33]....
        /*00c0*/ 	.word	0xffffffff


	//   ....[34]....
        /*00c4*/ 	.word	0xffffffff


	//   ....[35]....
        /*00c8*/ 	.word	0xffffffff


	//   ....[36]....
        /*00cc*/ 	.word	0xffffffff


	//   ....[37]....
        /*00d0*/ 	.word	0xffffffff


	//   ....[38]....
        /*00d4*/ 	.word	0xffffffff


	//   ....[39]....
        /*00d8*/ 	.word	0xffffffff


	//   ....[40]....
        /*00dc*/ 	.word	0xffffffff


	//   ....[41]....
        /*00e0*/ 	.word	0xffffffff


	//   ....[42]....
        /*00e4*/ 	.word	0xffffffff


	//   ....[43]....
        /*00e8*/ 	.word	0xffffffff


	//   ....[44]....
        /*00ec*/ 	.word	0xffffffff


	//   ....[45]....
        /*00f0*/ 	.word	0xffffffff


	//   ....[46]....
        /*00f4*/ 	.word	0xffffffff


	//   ....[47]....
        /*00f8*/ 	.word	0xffffffff


	//   ....[48]....
        /*00fc*/ 	.word	0xffffffff


	//   ....[49]....
        /*0100*/ 	.word	0xffffffff


	//   ....[50]....
        /*0104*/ 	.word	0xffffffff


	//   ....[51]....
        /*0108*/ 	.word	0xffffffff


	//   ....[52]....
        /*010c*/ 	.word	0xffffffff


	//   ....[53]....
        /*0110*/ 	.word	0xffffffff


	//   ....[54]....
        /*0114*/ 	.word	0xffffffff


	//----- nvinfo : EIATTR_COOP_GROUP_INSTR_OFFSETS
	.align		4
.L_632:
        /*0118*/ 	.byte	0x04, 0x28
        /*011a*/ 	.short	(.L_634 - .L_633)


	//   ....[0]....
.L_633:
        /*011c*/ 	.word	0x00000080


	//   ....[1]....
        /*0120*/ 	.word	0x000013c0


	//   ....[2]....
        /*0124*/ 	.word	0x000014a0


	//   ....[3]....
        /*0128*/ 	.word	0x000017c0


	//   ....[4]....
        /*012c*/ 	.word	0x000017f0


	//   ....[5]....
        /*0130*/ 	.word	0x00001930


	//   ....[6]....
        /*0134*/ 	.word	0x00001960


	//   ....[7]....
        /*0138*/ 	.word	0x00001a90


	//   ....[8]....
        /*013c*/ 	.word	0x00001ad0


	//   ....[9]....
        /*0140*/ 	.word	0x00002f50


	//   ....[10]....
        /*0144*/ 	.word	0x00003250


	//   ....[11]....
        /*0148*/ 	.word	0x00003da0


	//   ....[12]....
        /*014c*/ 	.word	0x00003dc0


	//   ....[13]....
        /*0150*/ 	.word	0x00003de0


	//   ....[14]....
        /*0154*/ 	.word	0x00003e00


	//   ....[15]....
        /*0158*/ 	.word	0x00005870


	//   ....[16]....
        /*015c*/ 	.word	0x000062a0


	//   ....[17]....
        /*0160*/ 	.word	0x00006ad0


	//   ....[18]....
        /*0164*/ 	.word	0x00006ce0


	//   ....[19]....
        /*0168*/ 	.word	0x00006d10


	//   ....[20]....
        /*016c*/ 	.word	0x00006d80


	//   ....[21]....
        /*0170*/ 	.word	0x00009740


	//   ....[22]....
        /*0174*/ 	.word	0x00009760


	//   ....[23]....
        /*0178*/ 	.word	0x00009780


	//   ....[24]....
        /*017c*/ 	.word	0x000097a0


	//   ....[25]....
        /*0180*/ 	.word	0x0000c170


	//   ....[26]....
        /*0184*/ 	.word	0x0000c500


	//   ....[27]....
        /*0188*/ 	.word	0x0000ce30


	//   ....[28]....
        /*018c*/ 	.word	0x0000ce80


	//   ....[29]....
        /*0190*/ 	.word	0x0000cea0


	//   ....[30]....
        /*0194*/ 	.word	0x0000cec0


	//   ....[31]....
        /*0198*/ 	.word	0x0000e5f0


	//   ....[32]....
        /*019c*/ 	.word	0x0000e620


	//   ....[33]....
        /*01a0*/ 	.word	0x0000e660


	//   ....[34]....
        /*01a4*/ 	.word	0x0000e670


	//   ....[35]....
        /*01a8*/ 	.word	0x0000fbb0


	//   ....[36]....
        /*01ac*/ 	.word	0x0000fbe0


	//   ....[37]....
        /*01b0*/ 	.word	0x0000fc20


	//   ....[38]....
        /*01b4*/ 	.word	0x0000fc60


	//   ....[39]....
        /*01b8*/ 	.word	0x0000fe50


	//   ....[40]....
        /*01bc*/ 	.word	0x0000fe60


	//   ....[41]....
        /*01c0*/ 	.word	0x0000ffe0


	//   ....[42]....
        /*01c4*/ 	.word	0x00010010


	//   ....[43]....
        /*01c8*/ 	.word	0x00010160


	//   ....[44]....
        /*01cc*/ 	.word	0x00010190


	//   ....[45]....
        /*01d0*/ 	.word	0x000102e0


	//   ....[46]....
        /*01d4*/ 	.word	0x00010300


	//   ....[47]....
        /*01d8*/ 	.word	0x00010b10


	//   ....[48]....
        /*01dc*/ 	.word	0x00010b30


	//   ....[49]....
        /*01e0*/ 	.word	0x00010c60


	//   ....[50]....
        /*01e4*/ 	.word	0x00010c90


	//   ....[51]....
        /*01e8*/ 	.word	0x00010dc0


	//   ....[52]....
        /*01ec*/ 	.word	0x00010df0


	//   ....[53]....
        /*01f0*/ 	.word	0x00010f20


	//   ....[54]....
        /*01f4*/ 	.word	0x00010f40


	//----- nvinfo : EIATTR_EXIT_INSTR_OFFSETS
	.align		4
.L_634:
        /*01f8*/ 	.byte	0x04, 0x1c
        /*01fa*/ 	.short	(.L_636 - .L_635)


	//   ....[0]....
.L_635:
        /*01fc*/ 	.word	0x00000310


	//   ....[1]....
        /*0200*/ 	.word	0x00010310


	//   ....[2]....
        /*0204*/ 	.word	0x000103e0


	//   ....[3]....
        /*0208*/ 	.word	0x00010440


	//   ....[4]....
        /*020c*/ 	.word	0x00010f50


	//   ....[5]....
        /*0210*/ 	.word	0x00011000


	//   ....[6]....
        /*0214*/ 	.word	0x00011060


	//----- nvinfo : EIATTR_CTAIDZ_USED
	.align		4
.L_636:
        /*0218*/ 	.byte	0x01, 0x04
	.zero		2


	//----- nvinfo : EIATTR_MAX_THREADS
	.align		4
        /*021c*/ 	.byte	0x04, 0x05
        /*021e*/ 	.short	(.L_638 - .L_637)
.L_637:
        /*0220*/ 	.word	0x00000100
        /*0224*/ 	.word	0x00000001
        /*0228*/ 	.word	0x00000001


	//----- nvinfo : EIATTR_CRS_STACK_SIZE
	.align		4
.L_638:
        /*022c*/ 	.byte	0x04, 0x1e
        /*022e*/ 	.short	(.L_640 - .L_639)
.L_639:
        /*0230*/ 	.word	0x00000000
.L_640:


//--------------------- .nv.info._ZN7cutlass13device_kernelIN5flash19enable_sm80_to_sm89INS1_16FlashAttnFwdSm80INS1_25CollectiveMainloopFwdSm80ILi8ELi1ELb0EN4cute5tupleIJNS5_1CILi128EEENS7_ILi64EEENS7_ILi192EEEEEELi192ENS_10bfloat16_tEfNS_4arch4Sm80ELb0ELb1ELb0ELb1ELb0ELb1ELb1ELb0EEENS1_21CollectiveEpilogueFwdINS6_IJS8_SA_S9_EEENS6_IJNS7_ILi1EEESI_SI_EEESC_SE_Li256ELb1ELb1ELb0ELb0EEENS1_19SingleTileSchedulerILb1ELb0ELb1ELi128EEEEEEEEEvNT_6ParamsE --------------------------
	.section	.nv.info._ZN7cutlass13device_kernelIN5flash19enable_sm80_to_sm89INS1_16FlashAttnFwdSm80INS1_25CollectiveMainloopFwdSm80ILi8ELi1ELb0EN4cute5tupleIJNS5_1CILi128EEENS7_ILi64EEENS7_ILi192EEEEEELi192ENS_10bfloat16_tEfNS_4arch4Sm80ELb0ELb1ELb0ELb1ELb0ELb1ELb1ELb0EEENS1_21CollectiveEpilogueFwdINS6_IJS8_SA_S9_EEENS6_IJNS7_ILi1EEESI_SI_EEESC_SE_Li256ELb1ELb1ELb0ELb0EEENS1_19SingleTileSchedulerILb1ELb0ELb1ELi128EEEEEEEEEvNT_6ParamsE,"",@"SHT_CUDA_INFO"
	.sectionflags	@""
	.align	4


	//----- nvinfo : EIATTR_CUDA_API_VERSION
	.align		4
        /*0000*/ 	.byte	0x04, 0x37
        /*0002*/ 	.short	(.L_642 - .L_641)
.L_641:
        /*0004*/ 	.word	0x00000082


	//----- nvinfo : EIATTR_SW2861232_WAR
	.align		4
.L_642:
        /*0008*/ 	.byte	0x01, 0x35
	.zero		2


	//----- nvinfo : EIATTR_PARAM_CBANK
	.align		4
        /*000c*/ 	.byte	0x04, 0x0a
        /*000e*/ 	.short	(.L_644 - .L_643)
	.align		4
.L_643:
        /*0010*/ 	.word	index@(.nv.constant0._ZN7cutlass13device_kernelIN5flash19enable_sm80_to_sm89INS1_16FlashAttnFwdSm80INS1_25CollectiveMainloopFwdSm80ILi8ELi1ELb0EN4cute5tupleIJNS5_1CILi128EEENS7_ILi64EEENS7_ILi192EEEEEELi192ENS_10bfloat16_tEfNS_4arch4Sm80ELb0ELb1ELb0ELb1ELb0ELb1ELb1ELb0EEENS1_21CollectiveEpilogueFwdINS6_IJS8_SA_S9_EEENS6_IJNS7_ILi1EEESI_SI_EEESC_SE_Li256ELb1ELb1ELb0ELb0EEENS1_19SingleTileSchedulerILb1ELb0ELb1ELi128EEEEEEEEEvNT_6ParamsE)
        /*0014*/ 	.short	0x0160
        /*0016*/ 	.short	0x0418


	//----- nvinfo : EIATTR_CBANK_PARAM_SIZE
	.align		4
.L_644:
        /*0018*/ 	.byte	0x03, 0x19
        /*001a*/ 	.short	0x0418


	//----- nvinfo : EIATTR_KPARAM_INFO
	.align		4
        /*001c*/ 	.byte	0x04, 0x17
        /*001e*/ 	.short	(.L_646 - .L_645)
.L_645:
        /*0020*/ 	.word	0x00000000
        /*0024*/ 	.short	0x0000
        /*0026*/ 	.short	0x0000
        /*0028*/ 	.byte	0x00, 0xf0, 0x61, 0x10


	//----- nvinfo : EIATTR_MAXREG_COUNT
	.align		4
.L_646:
        /*002c*/ 	.byte	0x03, 0x1b
        /*002e*/ 	.short	0x00ff


	//----- nvinfo : EIATTR_NUM_BARRIERS
	.align		4
        /*0030*/ 	.byte	0x02, 0x4c
        /*0032*/ 	.byte	0x02
	.zero		1


	//----- nvinfo : EIATTR_MERCURY_ISA_VERSION
	.align		4
        /*0034*/ 	.byte	0x03, 0x5f
        /*0036*/ 	.short	0x0000


	//----- nvinfo : EIATTR_COOP_GROUP_MASK_REGIDS
	.align		4
        /*0038*/ 	.byte	0x04, 0x29
        /*003a*/ 	.short	(.L_648 - .L_647)


	//   ....[0]....
.L_647:
        /*003c*/ 	.word	0xffffffff


	//   ....[1]....
        /*0040*/ 	.word	0xffffffff


	//   ....[2]....
        /*0044*/ 	.word	0xffffffff


	//   ....[3]....
        /*0048*/ 	.word	0xffffffff


	//   ....[4]....
        /*004c*/ 	.word	0xffffffff


	//   ....[5]....
        /*0050*/ 	.word	0xffffffff


	//   ....[6]....
        /*0054*/ 	.word	0xffffffff


	//   ....[7]....
        /*0058*/ 	.word	0xffffffff


	//   ....[8]....
        /*005c*/ 	.word	0xffffffff


	//   ....[9]....
        /*0060*/ 	.word	0xffffffff


	//   ....[10]....
        /*0064*/ 	.word	0xffffffff


	//   ....[11]....
        /*0068*/ 	.word	0xffffffff


	//   ....[12]....
        /*006c*/ 	.word	0xffffffff


	//   ....[13]....
        /*0070*/ 	.word	0xffffffff


	//   ....[14]....
        /*0074*/ 	.word	0xffffffff


	//   ....[15]....
        /*0078*/ 	.word	0xffffffff


	//   ....[16]....
        /*007c*/ 	.word	0xffffffff


	//   ....[17]....
        /*0080*/ 	.word	0xffffffff


	//   ....[18]....
        /*0084*/ 	.word	0xffffffff


	//   ....[19]....
        /*0088*/ 	.word	0xffffffff


	//   ....[20]....
        /*008c*/ 	.word	0xffffffff


	//   ....[21]....
        /*0090*/ 	.word	0xffffffff


	//   ....[22]....
        /*0094*/ 	.word	0xffffffff


	//   ....[23]....
        /*0098*/ 	.word	0xffffffff


	//   ....[24]....
        /*009c*/ 	.word	0xffffffff


	//   ....[25]....
        /*00a0*/ 	.word	0xffffffff


	//   ....[26]....
        /*00a4*/ 	.word	0xffffffff


	//   ....[27]....
        /*00a8*/ 	.word	0xffffffff


	//   ....[28]....
        /*00ac*/ 	.word	0xffffffff


	//   ....[29]....
        /*00b0*/ 	.word	0xffffffff


	//   ....[30]....
        /*00b4*/ 	.word	0xffffffff


	//   ....[31]....
        /*00b8*/ 	.word	0xffffffff


	//   ....[32]....
        /*00bc*/ 	.word	0xffffffff


	//   ....[33]....
        /*00c0*/ 	.word	0xffffffff


	//   ....[34]....
        /*00c4*/ 	.word	0xffffffff


	//   ....[35]....
        /*00c8*/ 	.word	0xffffffff


	//   ....[36]....
        /*00cc*/ 	.word	0xffffffff


	//   ....[37]....
        /*00d0*/ 	.word	0xffffffff


	//   ....[38]....
        /*00d4*/ 	.word	0xffffffff


	//   ....[39]....
        /*00d8*/ 	.word	0xffffffff


	//   ....[40]....
        /*00dc*/ 	.word	0xffffffff


	//   ....[41]....
        /*00e0*/ 	.word	0xffffffff


	//   ....[42]....
        /*00e4*/ 	.word	0xffffffff


	//   ....[43]....
        /*00e8*/ 	.word	0xffffffff


	//   ....[44]....
        /*00ec*/ 	.word	0xffffffff


	//   ....[45]....
        /*00f0*/ 	.word	0xffffffff


	//   ....[46]....
        /*00f4*/ 	.word	0xffffffff


	//   ....[47]....
        /*00f8*/ 	.word	0xffffffff


	//   ....[48]....
        /*00fc*/ 	.word	0xffffffff


	//   ....[49]....
        /*0100*/ 	.word	0xffffffff


	//   ....[50]....
        /*0104*/ 	.word	0xffffffff


	//   ....[51]....
        /*0108*/ 	.word	0xffffffff


	//   ....[52]....
        /*010c*/ 	.word	0xffffffff


	//   ....[53]....
        /*0110*/ 	.word	0xffffffff


	//   ....[54]....
        /*0114*/ 	.word	0xffffffff


	//   ....[55]....
        /*0118*/ 	.word	0xffffffff


	//   ....[56]....
        /*011c*/ 	.word	0xffffffff


	//   ....[57]....
        /*0120*/ 	.word	0xffffffff


	//   ....[58]....
        /*0124*/ 	.word	0xffffffff


	//   ....[59]....
        /*0128*/ 	.word	0xffffffff


	//   ....[60]....
        /*012c*/ 	.word	0xffffffff


	//   ....[61]....
        /*0130*/ 	.word	0xffffffff


	//   ....[62]....
        /*0134*/ 	.word	0xffffffff


	//   ....[63]....
        /*0138*/ 	.word	0xffffffff


	//   ....[64]....
        /*013c*/ 	.word	0xffffffff


	//   ....[65]....
        /*0140*/ 	.word	0xffffffff


	//   ....[66]....
        /*0144*/ 	.word	0xffffffff


	//   ....[67]....
        /*0148*/ 	.word	0xffffffff


	//   ....[68]....
        /*014c*/ 	.word	0xffffffff


	//   ....[69]....
        /*0150*/ 	.word	0xffffffff


	//   ....[70]....
        /*0154*/ 	.word	0xffffffff


	//----- nvinfo : EIATTR_COOP_GROUP_INSTR_OFFSETS
	.align		4
.L_648:
        /*0158*/ 	.byte	0x04, 0x28
        /*015a*/ 	.short	(.L_650 - .L_649)


	//   ....[0]....
.L_649:
        /*015c*/ 	.word	0x00000090


	//   ....[1]....
        /*0160*/ 	.word	0x00007600


	//   ....[2]....
        /*0164*/ 	.word	0x000076d0


	//   ....[3]....
        /*0168*/ 	.word	0x00007860


	//   ....[4]....
        /*016c*/ 	.word	0x00007890


	//   ....[5]....
        /*0170*/ 	.word	0x000079d0


	//   ....[6]....
        /*0174*/ 	.word	0x00007a00


	//   ....[7]....
        /*0178*/ 	.word	0x00007b30


	//   ....[8]....
        /*017c*/ 	.word	0x00007b70


	//   ....[9]....
        /*0180*/ 	.word	0x00008240


	//   ....[10]....
        /*0184*/ 	.word	0x000082c0


	//   ....[11]....
        /*0188*/ 	.word	0x000082f0


	//   ....[12]....
        /*018c*/ 	.word	0x00008310


	//   ....[13]....
        /*0190*/ 	.word	0x00008740


	//   ....[14]....
        /*0194*/ 	.word	0x00008a00


	//   ....[15]....
        /*0198*/ 	.word	0x00008a40


	//   ....[16]....
        /*019c*/ 	.word	0x00008a80


	//   ....[17]....
        /*01a0*/ 	.word	0x0000bb90


	//   ....[18]....
        /*01a4*/ 	.word	0x0000bc20


	//   ....[19]....
        /*01a8*/ 	.word	0x0000bc30


	//   ....[20]....
        /*01ac*/ 	.word	0x0000bc40


	//   ....[21]....
        /*01b0*/ 	.word	0x0000bec0


	//   ....[22]....
        /*01b4*/ 	.word	0x0000c180


	//   ....[23]....
        /*01b8*/ 	.word	0x0000c1c0


	//   ....[24]....
        /*01bc*/ 	.word	0x0000c200


	//   ....[25]....
        /*01c0*/ 	.word	0x00010750


	//   ....[26]....
        /*01c4*/ 	.word	0x00010a20


	//   ....[27]....
        /*01c8*/ 	.word	0x00011440


	//   ....[28]....
        /*01cc*/ 	.word	0x000115b0


	//   ....[29]....
        /*01d0*/ 	.word	0x000115c0


	//   ....[30]....
        /*01d4*/ 	.word	0x00011610


	//   ....[31]....
        /*01d8*/ 	.word	0x00013890


	//   ....[32]....
        /*01dc*/ 	.word	0x00013b20


	//   ....[33]....
        /*01e0*/ 	.word	0x00014370


	//   ....[34]....
        /*01e4*/ 	.word	0x000144e0


	//   ....[35]....
        /*01e8*/ 	.word	0x000144f0


	//   ....[36]....
        /*01ec*/ 	.word	0x00014510


	//   ....[37]....
        /*01f0*/ 	.word	0x00016ef0


	//   ....[38]....
        /*01f4*/ 	.word	0x00016f10


	//   ....[39]....
        /*01f8*/ 	.word	0x00016f30


	//   ....[40]....
        /*01fc*/ 	.word	0x00016f60


	//   ....[41]....
        /*0200*/ 	.word	0x000199c0


	//   ....[42]....
        /*0204*/ 	.word	0x00019e20


	//   ....[43]....
        /*0208*/ 	.word	0x0001a660


	//   ....[44]....
        /*020c*/ 	.word	0x0001a6b0


	//   ....[45]....
        /*0210*/ 	.word	0x0001a6d0


	//   ....[46]....
        /*0214*/ 	.word	0x0001a6f0


	//   ....[47]....
        /*0218*/ 	.word	0x0001be40


	//   ....[48]....
        /*021c*/ 	.word	0x0001be70


	//   ....[49]....
        /*0220*/ 	.word	0x0001bec0


	//   ....[50]....
        /*0224*/ 	.word	0x0001bed0


	//   ....[51]....
        /*0228*/ 	.word	0x0001d4c0


	//   ....[52]....
        /*022c*/ 	.word	0x0001d540


	//   ....[53]....
        /*0230*/ 	.word	0x0001d580


	//   ....[54]....
        /*0234*/ 	.word	0x0001d5c0


	//   ....[55]....
        /*0238*/ 	.word	0x0001d7f0


	//   ....[56]....
        /*023c*/ 	.word	0x0001d800


	//   ....[57]....
        /*0240*/ 	.word	0x0001d980


	//   ....[58]....
        /*0244*/ 	.word	0x0001d9b0


	//   ....[59]....
        /*0248*/ 	.word	0x0001db00


	//   ....[60]....
        /*024c*/ 	.word	0x0001db30


	//   ....[61]....
        /*0250*/ 	.word	0x0001dc80


	//   ....[62]....
        /*0254*/ 	.word	0x0001dca0


	//   ....[63]....
        /*0258*/ 	.word	0x0001e5e0


	//   ....[64]....
        /*025c*/ 	.word	0x0001e5f0


	//   ....[65]....
        /*0260*/ 	.word	0x0001e720


	//   ....[66]....
        /*0264*/ 	.word	0x0001e750


	//   ....[67]....
        /*0268*/ 	.word	0x0001e880


	//   ....[68]....
        /*026c*/ 	.word	0x0001e8b0


	//   ....[69]....
        /*0270*/ 	.word	0x0001e9e0


	//   ....[70]....
        /*0274*/ 	.word	0x0001ea00


	//----- nvinfo : EIATTR_EXIT_INSTR_OFFSETS
	.align		4
.L_650:
        /*0278*/ 	.byte	0x04, 0x1c
        /*027a*/ 	.short	(.L_652 - .L_651)


	//   ....[0]....
.L_651:
        /*027c*/ 	.word	0x00000440


	//   ....[1]....
        /*0280*/ 	.word	0x0001dcb0


	//   ....[2]....
        /*0284*/ 	.word	0x0001dd80


	//   ....[3]....
        /*0288*/ 	.word	0x0001dde0


	//   ....[4]....
        /*028c*/ 	.word	0x0001ea10


	//   ....[5]....
        /*0290*/ 	.word	0x0001eac0


	//   ....[6]....
        /*0294*/ 	.word	0x0001eb20


	//----- nvinfo : EIATTR_CTAIDZ_USED
	.align		4
.L_652:
        /*0298*/ 	.byte	0x01, 0x04
	.zero		2


	//----- nvinfo : EIATTR_MAX_THREADS
	.align		4
        /*029c*/ 	.byte	0x04, 0x05
        /*029e*/ 	.short	(.L_654 - .L_653)
.L_653:
        /*02a0*/ 	.word	0x00000100
        /*02a4*/ 	.word	0x00000001
        /*02a8*/ 	.word	0x00000001


	//----- nvinfo : EIATTR_CRS_STACK_SIZE
	.align		4
.L_654:
        /*02ac*/ 	.byte	0x04, 0x1e
        /*02ae*/ 	.short	(.L_656 - .L_655)
.L_655:
        /*02b0*/ 	.word	0x00000000
.L_656:


//--------------------- .nv.info._ZN7cutlass13device_kernelIN5flash19enable_sm80_to_sm89INS1_16FlashAttnFwdSm80INS1_25CollectiveMainloopFwdSm80ILi8ELi1ELb1EN4cute5tupleIJNS5_1CILi128EEENS7_ILi96EEENS7_ILi192EEEEEELi192ENS_10bfloat16_tEfNS_4arch4Sm80ELb1ELb0ELb0ELb0ELb0ELb0ELb1ELb0EEENS1_21CollectiveEpilogueFwdINS6_IJS8_SA_S9_EEENS6_IJNS7_ILi1EEESI_SI_EEESC_SE_Li256ELb0ELb1ELb0ELb0EEENS1_30DynamicPersistentTileSchedulerILi256ELi256ELb0ELb1ELb0EEEEEEEEEvNT_6ParamsE --------------------------
	.section	.nv.info._ZN7cutlass13device_kernelIN5flash19enable_sm80_to_sm89INS1_16FlashAttnFwdSm80INS1_25CollectiveMainloopFwdSm80ILi8ELi1ELb1EN4cute5tupleIJNS5_1CILi128EEENS7_ILi96EEENS7_ILi192EEEEEELi192ENS_10bfloat16_tEfNS_4arch4Sm80ELb1ELb0ELb0ELb0ELb0ELb0ELb1ELb0EEENS1_21CollectiveEpilogueFwdINS6_IJS8_SA_S9_EEENS6_IJNS7_ILi1EEESI_SI_EEESC_SE_Li256ELb0ELb1ELb0ELb0EEENS1_30DynamicPersistentTileSchedulerILi256ELi256ELb0ELb1ELb0EEEEEEEEEvNT_6ParamsE,"",@"SHT_CUDA_INFO"
	.sectionflags	@""
	.align	4


	//----- nvinfo : EIATTR_CUDA_API_VERSION
	.align		4
        /*0000*/ 	.byte	0x04, 0x37
        /*0002*/ 	.short	(.L_658 - .L_657)
.L_657:
        /*0004*/ 	.word	0x00000082


	//----- nvinfo : EIATTR_SW2861232_WAR
	.align		4
.L_658:
        /*0008*/ 	.byte	0x01, 0x35
	.zero		2


	//----- nvinfo : EIATTR_PARAM_CBANK
	.align		4
        /*000c*/ 	.byte	0x04, 0x0a
        /*000e*/ 	.short	(.L_660 - .L_659)
	.align		4
.L_659:
        /*0010*/ 	.word	index@(.nv.constant0._ZN7cutlass13device_kernelIN5flash19enable_sm80_to_sm89INS1_16FlashAttnFwdSm80INS1_25CollectiveMainloopFwdSm80ILi8ELi1ELb1EN4cute5tupleIJNS5_1CILi128EEENS7_ILi96EEENS7_ILi192EEEEEELi192ENS_10bfloat16_tEfNS_4arch4Sm80ELb1ELb0ELb0ELb0ELb0ELb0ELb1ELb0EEENS1_21CollectiveEpilogueFwdINS6_IJS8_SA_S9_EEENS6_IJNS7_ILi1EEESI_SI_EEESC_SE_Li256ELb0ELb1ELb0ELb0EEENS1_30DynamicPersistentTileSchedulerILi256ELi256ELb0ELb1ELb0EEEEEEEEEvNT_6ParamsE)
        /*0014*/ 	.short	0x0160
        /*0016*/ 	.short	0x0428


	//----- nvinfo : EIATTR_CBANK_PARAM_SIZE
	.align		4
.L_660:
        /*0018*/ 	.byte	0x03, 0x19
        /*001a*/ 	.short	0x0428


	//----- nvinfo : EIATTR_KPARAM_INFO
	.align		4
        /*001c*/ 	.byte	0x04, 0x17
        /*001e*/ 	.short	(.L_662 - .L_661)
.L_661:
        /*0020*/ 	.word	0x00000000
        /*0024*/ 	.short	0x0000
        /*0026*/ 	.short	0x0000
        /*0028*/ 	.byte	0x00, 0xf0, 0xa1, 0x10


	//----- nvinfo : EIATTR_MAXREG_COUNT
	.align		4
.L_662:
        /*002c*/ 	.byte	0x03, 0x1b
        /*002e*/ 	.short	0x00ff


	//----- nvinfo : EIATTR_NUM_BARRIERS
	.align		4
        /*0030*/ 	.byte	0x02, 0x4c
        /*0032*/ 	.byte	0x06
	.zero		1


	//----- nvinfo : EIATTR_ANNOTATIONS
	.align		4
        /*0034*/ 	.byte	0x04, 0x55
        /*0036*/ 	.short	(.L_664 - .L_663)


	//   ....[0]....
.L_663:
        /* <DEDUP_REMOVED lines=68> */


	//----- nvinfo : EIATTR_MERCURY_ISA_VERSION
	.align		4
.L_664:
        /*0460*/ 	.byte	0x03, 0x5f
        /*0462*/ 	.short	0x0000


	//----- nvinfo : EIATTR_INT_WARP_WIDE_INSTR_OFFSETS
	.align		4
        /*0464*/ 	.byte	0x04, 0x31
        /*0466*/ 	.short	(.L_666 - .L_665)


	//   ....[0]....
.L_665:
        /*0468*/ 	.word	0x0000e130


	//   ....[1]....
        /*046c*/ 	.word	0x0000e1b0


	//----- nvinfo : EIATTR_COOP_GROUP_MASK_REGIDS
	.align		4
.L_666:
        /*0470*/ 	.byte	0x04, 0x29
        /*0472*/ 	.short	(.L_668 - .L_667)


	//   ....[0]....
.L_667:
        /*0474*/ 	.word	0xffffffff


	//   ....[1]....
        /*0478*/ 	.word	0xffffffff


	//   ....[2]....
        /*047c*/ 	.word	0xffffffff


	//   ....[3]....
        /*0480*/ 	.word	0xffffffff


	//   ....[4]....
        /*0484*/ 	.word	0xffffffff


	//   ....[5]....
        /*0488*/ 	.word	0xffffffff


	//   ....[6]....
        /*048c*/ 	.word	0xffffffff


	//   ....[7]....
        /*0490*/ 	.word	0xffffffff


	//   ....[8]....
        /*0494*/ 	.word	0xffffffff


	//   ....[9]....
        /*0498*/ 	.word	0xffffffff


	//   ....[10]....
        /*049c*/ 	.word	0xffffffff


	//   ....[11]....
        /*04a0*/ 	.word	0xffffffff


	//   ....[12]....
        /*04a4*/ 	.word	0xffffffff


	//   ....[13]....
        /*04a8*/ 	.word	0xffffffff


	//   ....[14]....
        /*04ac*/ 	.word	0xffffffff


	//   ....[15]....
        /*04b0*/ 	.word	0xffffffff


	//   ....[16]....
        /*04b4*/ 	.word	0xffffffff


	//   ....[17]....
        /*04b8*/ 	.word	0xffffffff


	//   ....[18]....
        /*04bc*/ 	.word	0xffffffff


	//   ....[19]....
        /*04c0*/ 	.word	0xffffffff


	//   ....[20]....
        /*04c4*/ 	.word	0xffffffff


	//   ....[21]....
        /*04c8*/ 	.word	0xffffffff


	//   ....[22]....
        /*04cc*/ 	.word	0xffffffff


	//   ....[23]....
        /*04d0*/ 	.word	0xffffffff


	//   ....[24]....
        /*04d4*/ 	.word	0xffffffff


	//   ....[25]....
        /*04d8*/ 	.word	0xffffffff


	//   ....[26]....
        /*04dc*/ 	.word	0xffffffff


	//   ....[27]....
        /*04e0*/ 	.word	0xffffffff


	//   ....[28]....
        /*04e4*/ 	.word	0xffffffff


	//   ....[29]....
        /*04e8*/ 	.word	0xffffffff


	//   ....[30]....
        /*04ec*/ 	.word	0xffffffff


	//   ....[31]....
        /*04f0*/ 	.word	0xffffffff


	//   ....[32]....
        /*04f4*/ 	.word	0xffffffff


	//   ....[33]....
        /*04f8*/ 	.word	0xffffffff


	//   ....[34]....
        /*04fc*/ 	.word	0xffffffff


	//   ....[35]....
        /*0500*/ 	.word	0xffffffff


	//   ....[36]....
        /*0504*/ 	.word	0xffffffff


	//   ....[37]....
        /*0508*/ 	.word	0xffffffff


	//   ....[38]....
        /*050c*/ 	.word	0xffffffff


	//   ....[39]....
        /*0510*/ 	.word	0xffffffff


	//   ....[40]....
        /*0514*/ 	.word	0xffffffff


	//   ....[41]....
        /*0518*/ 	.word	0xffffffff


	//   ....[42]....
        /*051c*/ 	.word	0xffffffff


	//   ....[43]....
        /*0520*/ 	.word	0xffffffff


	//   ....[44]....
        /*0524*/ 	.word	0xffffffff


	//   ....[45]....
        /*0528*/ 	.word	0xffffffff


	//   ....[46]....
        /*052c*/ 	.word	0xffffffff


	//   ....[47]....
        /*0530*/ 	.word	0xffffffff


	//   ....[48]....
        /*0534*/ 	.word	0xffffffff


	//   ....[49]....
        /*0538*/ 	.word	0xffffffff


	//   ....[50]....
        /*053c*/ 	.word	0xffffffff


	//   ....[51]....
        /*0540*/ 	.word	0xffffffff


	//   ....[52]....
        /*0544*/ 	.word	0xffffffff


	//   ....[53]....
        /*0548*/ 	.word	0xffffffff


	//   ....[54]....
        /*054c*/ 	.word	0xffffffff


	//   ....[55]....
        /*0550*/ 	.word	0xffffffff


	//   ....[56]....
        /*0554*/ 	.word	0xffffffff


	//   ....[57]....
        /*0558*/ 	.word	0xffffffff


	//   ....[58]....
        /*055c*/ 	.word	0xffffffff


	//   ....[59]....
        /*0560*/ 	.word	0xffffffff


	//   ....[60]....
        /*0564*/ 	.word	0xffffffff


	//   ....[61]....
        /*0568*/ 	.word	0xffffffff


	//   ....[62]....
        /*056c*/ 	.word	0xffffffff


	//   ....[63]....
        /*0570*/ 	.word	0xffffffff


	//----- nvinfo : EIATTR_COOP_GROUP_INSTR_OFFSETS
	.align		4
.L_668:
        /*0574*/ 	.byte	0x04, 0x28
        /*0576*/ 	.short	(.L_670 - .L_669)


	//   ....[0]....
.L_669:
        /*0578*/ 	.word	0x00000050


	//   ....[1]....
        /*057c*/ 	.word	0x000018f0


	//   ....[2]....
        /*0580*/ 	.word	0x00001900


	//   ....[3]....
        /*0584*/ 	.word	0x00001920


	//   ....[4]....
        /*0588*/ 	.word	0x00001930


	//   ....[5]....
        /*058c*/ 	.word	0x00001a60


	//   ....[6]....
        /*0590*/ 	.word	0x00001a80


	//   ....[7]....
        /*0594*/ 	.word	0x00001b20


	//   ....[8]....
        /*0598*/ 	.word	0x00001b40


	//   ....[9]....
        /*059c*/ 	.word	0x00003400


	//   ....[10]....
        /*05a0*/ 	.word	0x00003410


	//   ....[11]....
        /*05a4*/ 	.word	0x00003c80


	//   ....[12]....
        /*05a8*/ 	.word	0x00003e00


	//   ....[13]....
        /*05ac*/ 	.word	0x00003e10


	//   ....[14]....
        /*05b0*/ 	.word	0x00003e60


	//   ....[15]....
        /*05b4*/ 	.word	0x00006450


	//   ....[16]....
        /*05b8*/ 	.word	0x00007030


	//   ....[17]....
        /*05bc*/ 	.word	0x00007410


	//   ....[18]....
        /*05c0*/ 	.word	0x00007530


	//   ....[19]....
        /*05c4*/ 	.word	0x00007900


	//   ....[20]....
        /*05c8*/ 	.word	0x000079a0


	//   ....[21]....
        /*05cc*/ 	.word	0x0000b4c0


	//   ....[22]....
        /*05d0*/ 	.word	0x0000b510


	//   ....[23]....
        /*05d4*/ 	.word	0x0000b530


	//   ....[24]....
        /*05d8*/ 	.word	0x0000b550


	//   ....[25]....
        /*05dc*/ 	.word	0x0000d8e0


	//   ....[26]....
        /*05e0*/ 	.word	0x0000d930


	//   ....[27]....
        /*05e4*/ 	.word	0x0000d950


	//   ....[28]....
        /*05e8*/ 	.word	0x0000d970


	//   ....[29]....
        /*05ec*/ 	.word	0x0000e990


	//   ....[30]....
        /*05f0*/ 	.word	0x0000ed00


	//   ....[31]....
        /*05f4*/ 	.word	0x0000ed30


	//   ....[32]....
        /*05f8*/ 	.word	0x0000ed50


	//   ....[33]....
        /*05fc*/ 	.word	0x0000ed80


	//   ....[34]....
        /*0600*/ 	.word	0x0000ef50


	//   ....[35]....
        /*0604*/ 	.word	0x0000ef70


	//   ....[36]....
        /*0608*/ 	.word	0x0000f130


	//   ....[37]....
        /*060c*/ 	.word	0x0000f160


	//   ....[38]....
        /*0610*/ 	.word	0x0000f260


	//   ....[39]....
        /*0614*/ 	.word	0x0000f290


	//   ....[40]....
        /*0618*/ 	.word	0x0000f390


	//   ....[41]....
        /*061c*/ 	.word	0x0000f3b0


	//   ....[42]....
        /*0620*/ 	.word	0x0000f960


	//   ....[43]....
        /*0624*/ 	.word	0x0000f980


	//   ....[44]....
        /*0628*/ 	.word	0x0000fb10


	//   ....[45]....
        /*062c*/ 	.word	0x0000fb20


	//   ....[46]....
        /*0630*/ 	.word	0x0000fca0


	//   ....[47]....
        /*0634*/ 	.word	0x0000fcc0


	//   ....[48]....
        /*0638*/ 	.word	0x0000fe40


	//   ....[49]....
        /*063c*/ 	.word	0x0000fe50


	//   ....[50]....
        /*0640*/ 	.word	0x00010040


	//   ....[51]....
        /*0644*/ 	.word	0x00010120


	//   ....[52]....
        /*0648*/ 	.word	0x00010180


	//   ....[53]....
        /*064c*/ 	.word	0x000101d0


	//   ....[54]....
        /*0650*/ 	.word	0x00010220


	//   ....[55]....
        /*0654*/ 	.word	0x00010290


	//   ....[56]....
        /*0658*/ 	.word	0x00010300


	//   ....[57]....
        /*065c*/ 	.word	0x00010360


	//   ....[58]....
        /*0660*/ 	.word	0x000103c0


	//   ....[59]....
        /*0664*/ 	.word	0x00010420


	//   ....[60]....
        /*0668*/ 	.word	0x00010490


	//   ....[61]....
        /*066c*/ 	.word	0x000104f0


	//   ....[62]....
        /*0670*/ 	.word	0x00010550


	//   ....[63]....
        /*0674*/ 	.word	0x000105c0


	//----- nvinfo : EIATTR_EXIT_INSTR_OFFSETS
	.align		4
.L_670:
        /*0678*/ 	.byte	0x04, 0x1c
        /*067a*/ 	.short	(.L_672 - .L_671)


	//   ....[0]....
.L_671:
        /*067c*/ 	.word	0x000000a0


	//   ....[1]....
        /*0680*/ 	.word	0x000100e0


	//----- nvinfo : EIATTR_MAX_THREADS
	.align		4
.L_672:
        /*0684*/ 	.byte	0x04, 0x05
        /*0686*/ 	.short	(.L_674 - .L_673)
.L_673:
        /*0688*/ 	.word	0x00000100
        /*068c*/ 	.word	0x00000001
        /*0690*/ 	.word	0x00000001


	//----- nvinfo : EIATTR_CRS_STACK_SIZE
	.align		4
.L_674:
        /*0694*/ 	.byte	0x04, 0x1e
        /*0696*/ 	.short	(.L_676 - .L_675)
.L_675:
        /*0698*/ 	.word	0x00000000
.L_676:


//--------------------- .nv.info._ZN7cutlass13device_kernelIN5flash19enable_sm80_to_sm89INS1_16FlashAttnFwdSm80INS1_25CollectiveMainloopFwdSm80ILi8ELi1ELb1EN4cute5tupleIJNS5_1CILi128EEENS7_ILi96EEENS7_ILi192EEEEEELi192ENS_10bfloat16_tEfNS_4arch4Sm80ELb1ELb0ELb0ELb1ELb0ELb0ELb1ELb0EEENS1_21CollectiveEpilogueFwdINS6_IJS8_SA_S9_EEENS6_IJNS7_ILi1EEESI_SI_EEESC_SE_Li256ELb1ELb1ELb0ELb0EEENS1_19SingleTileSchedulerILb1ELb0ELb1ELi128EEEEEEEEEvNT_6ParamsE --------------------------
	.section	.nv.info._ZN7cutlass13device_kernelIN5flash19enable_sm80_to_sm89INS1_16FlashAttnFwdSm80INS1_25CollectiveMainloopFwdSm80ILi8ELi1ELb1EN4cute5tupleIJNS5_1CILi128EEENS7_ILi96EEENS7_ILi192EEEEEELi192ENS_10bfloat16_tEfNS_4arch4Sm80ELb1ELb0ELb0ELb1ELb0ELb0ELb1ELb0EEENS1_21CollectiveEpilogueFwdINS6_IJS8_SA_S9_EEENS6_IJNS7_ILi1EEESI_SI_EEESC_SE_Li256ELb1ELb1ELb0ELb0EEENS1_19SingleTileSchedulerILb1ELb0ELb1ELi128EEEEEEEEEvNT_6ParamsE,"",@"SHT_CUDA_INFO"
	.sectionflags	@""
	.align	4


	//----- nvinfo : EIATTR_CUDA_API_VERSION
	.align		4
        /*0000*/ 	.byte	0x04, 0x37
        /*0002*/ 	.short	(.L_678 - .L_677)
.L_677:
        /*0004*/ 	.word	0x00000082


	//----- nvinfo : EIATTR_SW2861232_WAR
	.align		4
.L_678:
        /*0008*/ 	.byte	0x01, 0x35
	.zero		2


	//----- nvinfo : EIATTR_PARAM_CBANK
	.align		4
        /*000c*/ 	.byte	0x04, 0x0a
        /*000e*/ 	.short	(.L_680 - .L_679)
	.align		4
.L_679:
        /*0010*/ 	.word	index@(.nv.constant0._ZN7cutlass13device_kernelIN5flash19enable_sm80_to_sm89INS1_16FlashAttnFwdSm80INS1_25CollectiveMainloopFwdSm80ILi8ELi1ELb1EN4cute5tupleIJNS5_1CILi128EEENS7_ILi96EEENS7_ILi192EEEEEELi192ENS_10bfloat16_tEfNS_4arch4Sm80ELb1ELb0ELb0ELb1ELb0ELb0ELb1ELb0EEENS1_21CollectiveEpilogueFwdINS6_IJS8_SA_S9_EEENS6_IJNS7_ILi1EEESI_SI_EEESC_SE_Li256ELb1ELb1ELb0ELb0EEENS1_19SingleTileSchedulerILb1ELb0ELb1ELi128EEEEEEEEEvNT_6ParamsE)
        /*0014*/ 	.short	0x0160
        /*0016*/ 	.short	0x0418


	//----- nvinfo : EIATTR_CBANK_PARAM_SIZE
	.align		4
.L_680:
        /*0018*/ 	.byte	0x03, 0x19
        /*001a*/ 	.short	0x0418


	//----- nvinfo : EIATTR_KPARAM_INFO
	.align		4
        /*001c*/ 	.byte	0x04, 0x17
        /*001e*/ 	.short	(.L_682 - .L_681)
.L_681:
        /*0020*/ 	.word	0x00000000
        /*0024*/ 	.short	0x0000
        /*0026*/ 	.short	0x0000
        /*0028*/ 	.byte	0x00, 0xf0, 0x61, 0x10


	//----- nvinfo : EIATTR_MAXREG_COUNT
	.align		4
.L_682:
        /*002c*/ 	.byte	0x03, 0x1b
        /*002e*/ 	.short	0x00ff


	//----- nvinfo : EIATTR_NUM_BARRIERS
	.align		4
        /*0030*/ 	.byte	0x02, 0x4c
        /*0032*/ 	.byte	0x02
	.zero		1


	//----- nvinfo : EIATTR_ANNOTATIONS
	.align		4
        /*0034*/ 	.byte	0x04, 0x55
        /*0036*/ 	.short	(.L_684 - .L_683)


	//   ....[0]....
.L_683:
        /* <DEDUP_REMOVED lines=26> */


	//----- nvinfo : EIATTR_MERCURY_ISA_VERSION
	.align		4
.L_684:
        /*01c8*/ 	.byte	0x03, 0x5f
        /*01ca*/ 	.short	0x0000


	//----- nvinfo : EIATTR_COOP_GROUP_MASK_REGIDS
	.align		4
        /*01cc*/ 	.byte	0x04, 0x29
        /*01ce*/ 	.short	(.L_686 - .L_685)


	//   ....[0]....
.L_685:
        /*01d0*/ 	.word	0xffffffff


	//   ....[1]....
        /*01d4*/ 	.word	0xffffffff


	//   ....[2]....
        /*01d8*/ 	.word	0xffffffff


	//   ....[3]....
        /*01dc*/ 	.word	0xffffffff


	//   ....[4]....
        /*01e0*/ 	.word	0xffffffff


	//   ....[5]....
        /*01e4*/ 	.word	0xffffffff


	//   ....[6]....
        /*01e8*/ 	.word	0xffffffff


	//   ....[7]....
        /*01ec*/ 	.word	0xffffffff


	//   ....[8]....
        /*01f0*/ 	.word	0xffffffff


	//   ....[9]....
        /*01f4*/ 	.word	0xffffffff


	//   ....[10]....
        /*01f8*/ 	.word	0xffffffff


	//   ....[11]....
        /*01fc*/ 	.word	0xffffffff


	//   ....[12]....
        /*0200*/ 	.word	0xffffffff


	//   ....[13]....
        /*0204*/ 	.word	0xffffffff


	//   ....[14]....
        /*0208*/ 	.word	0xffffffff


	//   ....[15]....
        /*020c*/ 	.word	0xffffffff


	//   ....[16]....
        /*0210*/ 	.word	0xffffffff


	//   ....[17]....
        /*0214*/ 	.word	0xffffffff


	//   ....[18]....
        /*0218*/ 	.word	0xffffffff


	//   ....[19]....
        /*021c*/ 	.word	0xffffffff


	//   ....[20]....
        /*0220*/ 	.word	0xffffffff


	//   ....[21]....
        /*0224*/ 	.word	0xffffffff


	//   ....[22]....
        /*0228*/ 	.word	0xffffffff


	//   ....[23]....
        /*022c*/ 	.word	0xffffffff


	//   ....[24]....
        /*0230*/ 	.word	0xffffffff


	//   ....[25]....
        /*0234*/ 	.word	0xffffffff


	//   ....[26]....
        /*0238*/ 	.word	0xffffffff


	//   ....[27]....
        /*023c*/ 	.word	0xffffffff


	//   ....[28]....
        /*0240*/ 	.word	0xffffffff


	//   ....[29]....
        /*0244*/ 	.word	0xffffffff


	//   ....[30]....
        /*0248*/ 	.word	0xffffffff


	//   ....[31]....
        /*024c*/ 	.word	0xffffffff


	//   ....[32]....
        /*0250*/ 	.word	0xffffffff


	//   ....[33]....
        /*0254*/ 	.word	0xffffffff


	//   ....[34]....
        /*0258*/ 	.word	0xffffffff


	//   ....[35]....
        /*025c*/ 	.word	0xffffffff


	//   ....[36]....
        /*0260*/ 	.word	0xffffffff


	//   ....[37]....
        /*0264*/ 	.word	0xffffffff


	//   ....[38]....
        /*0268*/ 	.word	0xffffffff


	//   ....[39]....
        /*026c*/ 	.word	0xffffffff


	//   ....[40]....
        /*0270*/ 	.word	0xffffffff


	//   ....[41]....
        /*0274*/ 	.word	0xffffffff


	//   ....[42]....
        /*0278*/ 	.word	0xffffffff


	//   ....[43]....
        /*027c*/ 	.word	0xffffffff


	//   ....[44]....
        /*0280*/ 	.word	0xffffffff


	//   ....[45]....
        /*0284*/ 	.word	0xffffffff


	//   ....[46]....
        /*0288*/ 	.word	0xffffffff


	//   ....[47]....
        /*028c*/ 	.word	0xffffffff


	//   ....[48]....
        /*0290*/ 	.word	0xffffffff


	//----- nvinfo : EIATTR_COOP_GROUP_INSTR_OFFSETS
	.align		4
.L_686:
        /*0294*/ 	.byte	0x04, 0x28
        /*0296*/ 	.short	(.L_688 - .L_687)


	//   ....[0]....
.L_687:
        /*0298*/ 	.word	0x00000090


	//   ....[1]....
        /*029c*/ 	.word	0x000011b0


	//   ....[2]....
        /*02a0*/ 	.word	0x000011f0


	//   ....[3]....
        /*02a4*/ 	.word	0x00001240


	//   ....[4]....
        /*02a8*/ 	.word	0x000012e0


	//   ....[5]....
        /*02ac*/ 	.word	0x00001480


	//   ....[6]....
        /*02b0*/ 	.word	0x000014c0


	//   ....[7]....
        /*02b4*/ 	.word	0x00001540


	//   ....[8]....
        /*02b8*/ 	.word	0x00001550


	//   ....[9]....
        /*02bc*/ 	.word	0x000034c0


	//   ....[10]....
        /*02c0*/ 	.word	0x000034e0


	//   ....[11]....
        /*02c4*/ 	.word	0x00003ec0


	//   ....[12]....
        /*02c8*/ 	.word	0x00003f50


	//   ....[13]....
        /*02cc*/ 	.word	0x00003f70


	//   ....[14]....
        /*02d0*/ 	.word	0x00003f90


	//   ....[15]....
        /*02d4*/ 	.word	0x00006b80


	//   ....[16]....
        /*02d8*/ 	.word	0x00006bc0


	//   ....[17]....
        /*02dc*/ 	.word	0x00007df0


	//   ....[18]....
        /*02e0*/ 	.word	0x00007f80


	//   ....[19]....
        /*02e4*/ 	.word	0x00008030


	//   ....[20]....
        /*02e8*/ 	.word	0x000080b0


	//   ....[21]....
        /*02ec*/ 	.word	0x0000bc90


	//   ....[22]....
        /*02f0*/ 	.word	0x0000bcc0


	//   ....[23]....
        /*02f4*/ 	.word	0x0000bce0


	//   ....[24]....
        /*02f8*/ 	.word	0x0000bd00


	//   ....[25]....
        /*02fc*/ 	.word	0x0000df70


	//   ....[26]....
        /*0300*/ 	.word	0x0000df80


	//   ....[27]....
        /*0304*/ 	.word	0x0000dfb0


	//   ....[28]....
        /*0308*/ 	.word	0x0000dfc0


	//   ....[29]....
        /*030c*/ 	.word	0x0000f530


	//   ....[30]....
        /*0310*/ 	.word	0x0000f580


	//   ....[31]....
        /*0314*/ 	.word	0x0000f5b0


	//   ....[32]....
        /*0318*/ 	.word	0x0000f5d0


	//   ....[33]....
        /*031c*/ 	.word	0x0000f7b0


	//   ....[34]....
        /*0320*/ 	.word	0x0000f7c0


	//   ....[35]....
        /*0324*/ 	.word	0x0000f940


	//   ....[36]....
        /*0328*/ 	.word	0x0000f970


	//   ....[37]....
        /*032c*/ 	.word	0x0000fac0


	//   ....[38]....
        /*0330*/ 	.word	0x0000faf0


	//   ....[39]....
        /*0334*/ 	.word	0x0000fc40


	//   ....[40]....
        /*0338*/ 	.word	0x0000fc60


	//   ....[41]....
        /*033c*/ 	.word	0x00010460


	//   ....[42]....
        /*0340*/ 	.word	0x00010480


	//   ....[43]....
        /*0344*/ 	.word	0x000105d0


	//   ....[44]....
        /*0348*/ 	.word	0x00010600


	//   ....[45]....
        /*034c*/ 	.word	0x00010730


	//   ....[46]....
        /*0350*/ 	.word	0x00010760


	//   ....[47]....
        /*0354*/ 	.word	0x00010890


	//   ....[48]....
        /*0358*/ 	.word	0x000108b0


	//----- nvinfo : EIATTR_EXIT_INSTR_OFFSETS
	.align		4
.L_688:
        /*035c*/ 	.byte	0x04, 0x1c
        /*035e*/ 	.short	(.L_690 - .L_689)


	//   ....[0]....
.L_689:
        /*0360*/ 	.word	0x00000350


	//   ....[1]....
        /*0364*/ 	.word	0x0000fc70


	//   ....[2]....
        /*0368*/ 	.word	0x0000fd40


	//   ....[3]....
        /*036c*/ 	.word	0x0000fda0


	//   ....[4]....
        /*0370*/ 	.word	0x000108c0


	//   ....[5]....
        /*0374*/ 	.word	0x00010970


	//   ....[6]....
        /*0378*/ 	.word	0x000109d0


	//----- nvinfo : EIATTR_CTAIDZ_USED
	.align		4
.L_690:
        /*037c*/ 	.byte	0x01, 0x04
	.zero		2


	//----- nvinfo : EIATTR_MAX_THREADS
	.align		4
        /*0380*/ 	.byte	0x04, 0x05
        /*0382*/ 	.short	(.L_692 - .L_691)
.L_691:
        /*0384*/ 	.word	0x00000100
        /*0388*/ 	.word	0x00000001
        /*038c*/ 	.word	0x00000001


	//----- nvinfo : EIATTR_CRS_STACK_SIZE
	.align		4
.L_692:
        /*0390*/ 	.byte	0x04, 0x1e
        /*0392*/ 	.short	(.L_694 - .L_693)
.L_693:
        /*0394*/ 	.word	0x00000000
.L_694:


//--------------------- .nv.info._ZN7cutlass13device_kernelIN5flash19enable_sm80_to_sm89INS1_16FlashAttnFwdSm80INS1_25CollectiveMainloopFwdSm80ILi8ELi1ELb0EN4cute5tupleIJNS5_1CILi128EEENS7_ILi64EEENS7_ILi192EEEEEELi192ENS_10bfloat16_tEfNS_4arch4Sm80ELb1ELb0ELb0ELb1ELb0ELb1ELb1ELb0EEENS1_21CollectiveEpilogueFwdINS6_IJS8_SA_S9_EEENS6_IJNS7_ILi1EEESI_SI_EEESC_SE_Li256ELb1ELb1ELb0ELb0EEENS1_19SingleTileSchedulerILb1ELb0ELb1ELi128EEEEEEEEEvNT_6ParamsE --------------------------
	.section	.nv.info._ZN7cutlass13device_kernelIN5flash19enable_sm80_to_sm89INS1_16FlashAttnFwdSm80INS1_25CollectiveMainloopFwdSm80ILi8ELi1ELb0EN4cute5tupleIJNS5_1CILi128EEENS7_ILi64EEENS7_ILi192EEEEEELi192ENS_10bfloat16_tEfNS_4arch4Sm80ELb1ELb0ELb0ELb1ELb0ELb1ELb1ELb0EEENS1_21CollectiveEpilogueFwdINS6_IJS8_SA_S9_EEENS6_IJNS7_ILi1EEESI_SI_EEESC_SE_Li256ELb1ELb1ELb0ELb0EEENS1_19SingleTileSchedulerILb1ELb0ELb1ELi128EEEEEEEEEvNT_6ParamsE,"",@"SHT_CUDA_INFO"
	.sectionflags	@""
	.align	4


	//----- nvinfo : EIATTR_CUDA_API_VERSION
	.align		4
        /*0000*/ 	.byte	0x04, 0x37
        /*0002*/ 	.short	(.L_696 - .L_695)
.L_695:
        /*0004*/ 	.word	0x00000082


	//----- nvinfo : EIATTR_SW2861232_WAR
	.align		4
.L_696:
        /*0008*/ 	.byte	0x01, 0x35
	.zero		2


	//----- nvinfo : EIATTR_PARAM_CBANK
	.align		4
        /*000c*/ 	.byte	0x04, 0x0a
        /*000e*/ 	.short	(.L_698 - .L_697)
	.align		4
.L_697:
        /*0010*/ 	.word	index@(.nv.constant0._ZN7cutlass13device_kernelIN5flash19enable_sm80_to_sm89INS1_16FlashAttnFwdSm80INS1_25CollectiveMainloopFwdSm80ILi8ELi1ELb0EN4cute5tupleIJNS5_1CILi128EEENS7_ILi64EEENS7_ILi192EEEEEELi192ENS_10bfloat16_tEfNS_4arch4Sm80ELb1ELb0ELb0ELb1ELb0ELb1ELb1ELb0EEENS1_21CollectiveEpilogueFwdINS6_IJS8_SA_S9_EEENS6_IJNS7_ILi1EEESI_SI_EEESC_SE_Li256ELb1ELb1ELb0ELb0EEENS1_19SingleTileSchedulerILb1ELb0ELb1ELi128EEEEEEEEEvNT_6ParamsE)
        /*0014*/ 	.short	0x0160
        /*0016*/ 	.short	0x0418


	//----- nvinfo : EIATTR_CBANK_PARAM_SIZE
	.align		4
.L_698:
        /*0018*/ 	.byte	0x03, 0x19
        /*001a*/ 	.short	0x0418


	//----- nvinfo : EIATTR_KPARAM_INFO
	.align		4
        /*001c*/ 	.byte	0x04, 0x17
        /*001e*/ 	.short	(.L_700 - .L_699)
.L_699:
        /*0020*/ 	.word	0x00000000
        /*0024*/ 	.short	0x0000
        /*0026*/ 	.short	0x0000
        /*0028*/ 	.byte	0x00, 0xf0, 0x61, 0x10


	//----- nvinfo : EIATTR_MAXREG_COUNT
	.align		4
.L_700:
        /*002c*/ 	.byte	0x03, 0x1b
        /*002e*/ 	.short	0x00ff


	//----- nvinfo : EIATTR_NUM_BARRIERS
	.align		4
        /*0030*/ 	.byte	0x02, 0x4c
        /*0032*/ 	.byte	0x02
	.zero		1


	//----- nvinfo : EIATTR_MERCURY_ISA_VERSION
	.align		4
        /*0034*/ 	.byte	0x03, 0x5f
        /*0036*/ 	.short	0x0000


	//----- nvinfo : EIATTR_COOP_GROUP_MASK_REGIDS
	.align		4
        /*0038*/ 	.byte	0x04, 0x29
        /*003a*/ 	.short	(.L_702 - .L_701)


	//   ....[0]....
.L_701:
        /*003c*/ 	.word	0xffffffff


	//   ....[1]....
        /*0040*/ 	.word	0xffffffff


	//   ....[2]....
        /*0044*/ 	.word	0xffffffff


	//   ....[3]....
        /*0048*/ 	.word	0xffffffff


	//   ....[4]....
        /*004c*/ 	.word	0xffffffff


	//   ....[5]....
        /*0050*/ 	.word	0xffffffff


	//   ....[6]....
        /*0054*/ 	.word	0xffffffff


	//   ....[7]....
        /*0058*/ 	.word	0xffffffff


	//   ....[8]....
        /*005c*/ 	.word	0xffffffff


	//   ....[9]....
        /*0060*/ 	.word	0xffffffff


	//   ....[10]....
        /*0064*/ 	.word	0xffffffff


	//   ....[11]....
        /*0068*/ 	.word	0xffffffff


	//   ....[12]....
        /*006c*/ 	.word	0xffffffff


	//   ....[13]....
        /*0070*/ 	.word	0xffffffff


	//   ....[14]....
        /*0074*/ 	.word	0xffffffff


	//   ....[15]....
        /*0078*/ 	.word	0xffffffff


	//   ....[16]....
        /*007c*/ 	.word	0xffffffff


	//   ....[17]....
        /*0080*/ 	.word	0xffffffff


	//   ....[18]....
        /*0084*/ 	.word	0xffffffff


	//   ....[19]....
        /*0088*/ 	.word	0xffffffff


	//   ....[20]....
        /*008c*/ 	.word	0xffffffff


	//   ....[21]....
        /*0090*/ 	.word	0xffffffff


	//   ....[22]....
        /*0094*/ 	.word	0xffffffff


	//   ....[23]....
        /*0098*/ 	.word	0xffffffff


	//   ....[24]....
        /*009c*/ 	.word	0xffffffff


	//   ....[25]....
        /*00a0*/ 	.word	0xffffffff


	//   ....[26]....
        /*00a4*/ 	.word	0xffffffff


	//   ....[27]....
        /*00a8*/ 	.word	0xffffffff


	//   ....[28]....
        /*00ac*/ 	.word	0xffffffff


	//   ....[29]....
        /*00b0*/ 	.word	0xffffffff


	//   ....[30]....
        /*00b4*/ 	.word	0xffffffff


	//   ....[31]....
        /*00b8*/ 	.word	0xffffffff


	//   ....[32]....
        /*00bc*/ 	.word	0xffffffff


	//   ....[33]....
        /*00c0*/ 	.word	0xffffffff


	//   ....[34]....
        /*00c4*/ 	.word	0xffffffff


	//   ....[35]....
        /*00c8*/ 	.word	0xffffffff


	//   ....[36]....
        /*00cc*/ 	.word	0xffffffff


	//   ....[37]....
        /*00d0*/ 	.word	0xffffffff


	//   ....[38]....
        /*00d4*/ 	.word	0xffffffff


	//   ....[39]....
        /*00d8*/ 	.word	0xffffffff


	//   ....[40]....
        /*00dc*/ 	.word	0xffffffff


	//   ....[41]....
        /*00e0*/ 	.word	0xffffffff


	//   ....[42]....
        /*00e4*/ 	.word	0xffffffff


	//   ....[43]....
        /*00e8*/ 	.word	0xffffffff


	//   ....[44]....
        /*00ec*/ 	.word	0xffffffff


	//   ....[45]....
        /*00f0*/ 	.word	0xffffffff


	//   ....[46]....
        /*00f4*/ 	.word	0xffffffff


	//   ....[47]....
        /*00f8*/ 	.word	0xffffffff


	//   ....[48]....
        /*00fc*/ 	.word	0xffffffff


	//   ....[49]....
        /*0100*/ 	.word	0xffffffff


	//   ....[50]....
        /*0104*/ 	.word	0xffffffff


	//   ....[51]....
        /*0108*/ 	.word	0xffffffff


	//   ....[52]....
        /*010c*/ 	.word	0xffffffff


	//   ....[53]....
        /*0110*/ 	.word	0xffffffff


	//   ....[54]....
        /*0114*/ 	.word	0xffffffff


	//   ....[55]....
        /*0118*/ 	.word	0xffffffff


	//   ....[56]....
        /*011c*/ 	.word	0xffffffff


	//   ....[57]....
        /*0120*/ 	.word	0xffffffff


	//   ....[58]....
        /*0124*/ 	.word	0xffffffff


	//   ....[59]....
        /*0128*/ 	.word	0xffffffff


	//   ....[60]....
        /*012c*/ 	.word	0xffffffff


	//   ....[61]....
        /*0130*/ 	.word	0xffffffff


	//   ....[62]....
        /*0134*/ 	.word	0xffffffff


	//   ....[63]....
        /*0138*/ 	.word	0xffffffff


	//   ....[64]....
        /*013c*/ 	.word	0xffffffff


	//----- nvinfo : EIATTR_COOP_GROUP_INSTR_OFFSETS
	.align		4
.L_702:
        /*0140*/ 	.byte	0x04, 0x28
        /*0142*/ 	.short	(.L_704 - .L_703)


	//   ....[0]....
.L_703:
        /*0144*/ 	.word	0x00000080


	//   ....[1]....
        /*0148*/ 	.word	0x000066f0


	//   ....[2]....
        /*014c*/ 	.word	0x00006740


	//   ....[3]....
        /*0150*/ 	.word	0x00006910


	//   ....[4]....
        /*0154*/ 	.word	0x00006940


	//   ....[5]....
        /*0158*/ 	.word	0x00006a80


	//   ....[6]....
        /*015c*/ 	.word	0x00006ab0


	//   ....[7]....
        /*0160*/ 	.word	0x00006be0


	//   ....[8]....
        /*0164*/ 	.word	0x00006c20


	//   ....[9]....
        /*0168*/ 	.word	0x00007310


	//   ....[10]....
        /*016c*/ 	.word	0x00007360


	//   ....[11]....
        /*0170*/ 	.word	0x00007380


	//   ....[12]....
        /*0174*/ 	.word	0x00007390


	//   ....[13]....
        /*0178*/ 	.word	0x000077c0


	//   ....[14]....
        /*017c*/ 	.word	0x00007a80


	//   ....[15]....
        /*0180*/ 	.word	0x00007ac0


	//   ....[16]....
        /*0184*/ 	.word	0x00007b00


	//   ....[17]....
        /*0188*/ 	.word	0x0000abf0


	//   ....[18]....
        /*018c*/ 	.word	0x0000ac80


	//   ....[19]....
        /*0190*/ 	.word	0x0000ac90


	//   ....[20]....
        /*0194*/ 	.word	0x0000aca0


	//   ....[21]....
        /*0198*/ 	.word	0x0000af20


	//   ....[22]....
        /*019c*/ 	.word	0x0000b1e0


	//   ....[23]....
        /*01a0*/ 	.word	0x0000b220


	//   ....[24]....
        /*01a4*/ 	.word	0x0000b260


	//   ....[25]....
        /*01a8*/ 	.word	0x0000f5b0


	//   ....[26]....
        /*01ac*/ 	.word	0x0000f5d0


	//   ....[27]....
        /*01b0*/ 	.word	0x0000fc50


	//   ....[28]....
        /*01b4*/ 	.word	0x0000fcf0


	//   ....[29]....
        /*01b8*/ 	.word	0x0000fd30


	//   ....[30]....
        /*01bc*/ 	.word	0x0000fd60


	//   ....[31]....
        /*01c0*/ 	.word	0x00011d20


	//   ....[32]....
        /*01c4*/ 	.word	0x00011d50


	//   ....[33]....
        /*01c8*/ 	.word	0x00012370


	//   ....[34]....
        /*01cc*/ 	.word	0x00012490


	//   ....[35]....
        /*01d0*/ 	.word	0x000124e0


	//   ....[36]....
        /*01d4*/ 	.word	0x000125f0


	//   ....[37]....
        /*01d8*/ 	.word	0x00014e70


	//   ....[38]....
        /*01dc*/ 	.word	0x00014e90


	//   ....[39]....
        /*01e0*/ 	.word	0x00014ed0


	//   ....[40]....
        /*01e4*/ 	.word	0x00014f20


	//   ....[41]....
        /*01e8*/ 	.word	0x00016840


	//   ....[42]....
        /*01ec*/ 	.word	0x00016870


	//   ....[43]....
        /*01f0*/ 	.word	0x000168b0


	//   ....[44]....
        /*01f4*/ 	.word	0x000168c0


	//   ....[45]....
        /*01f8*/ 	.word	0x00017da0


	//   ....[46]....
        /*01fc*/ 	.word	0x00017de0


	//   ....[47]....
        /*0200*/ 	.word	0x00017e20


	//   ....[48]....
        /*0204*/ 	.word	0x00017e60


	//   ....[49]....
        /*0208*/ 	.word	0x00018090


	//   ....[50]....
        /*020c*/ 	.word	0x000180a0


	//   ....[51]....
        /*0210*/ 	.word	0x00018220


	//   ....[52]....
        /*0214*/ 	.word	0x00018250


	//   ....[53]....
        /*0218*/ 	.word	0x000183a0


	//   ....[54]....
        /*021c*/ 	.word	0x000183d0


	//   ....[55]....
        /*0220*/ 	.word	0x00018520


	//   ....[56]....
        /*0224*/ 	.word	0x00018540


	//   ....[57]....
        /*0228*/ 	.word	0x00018d20


	//   ....[58]....
        /*022c*/ 	.word	0x00018d40


	//   ....[59]....
        /*0230*/ 	.word	0x00018e70


	//   ....[60]....
        /*0234*/ 	.word	0x00018ea0


	//   ....[61]....
        /*0238*/ 	.word	0x00018fd0


	//   ....[62]....
        /*023c*/ 	.word	0x00019000


	//   ....[63]....
        /*0240*/ 	.word	0x00019130


	//   ....[64]....
        /*0244*/ 	.word	0x00019150


	//----- nvinfo : EIATTR_EXIT_INSTR_OFFSETS
	.align		4
.L_704:
        /*0248*/ 	.byte	0x04, 0x1c
        /*024a*/ 	.short	(.L_706 - .L_705)


	//   ....[0]....
.L_705:
        /*024c*/ 	.word	0x00000330


	//   ....[1]....
        /*0250*/ 	.word	0x00018550


	//   ....[2]....
        /*0254*/ 	.word	0x00018620


	//   ....[3]....
        /*0258*/ 	.word	0x00018680


	//   ....[4]....
        /*025c*/ 	.word	0x00019160


	//   ....[5]....
        /*0260*/ 	.word	0x00019210


	//   ....[6]....
        /*0264*/ 	.word	0x00019270


	//----- nvinfo : EIATTR_CTAIDZ_USED
	.align		4
.L_706:
        /*0268*/ 	.byte	0x01, 0x04
	.zero		2


	//----- nvinfo : EIATTR_MAX_THREADS
	.align		4
        /*026c*/ 	.byte	0x04, 0x05
        /*026e*/ 	.short	(.L_708 - .L_707)
.L_707:
        /*0270*/ 	.word	0x00000100
        /*0274*/ 	.word	0x00000001
        /*0278*/ 	.word	0x00000001


	//----- nvinfo : EIATTR_CRS_STACK_SIZE
	.align		4
.L_708:
        /*027c*/ 	.byte	0x04, 0x1e
        /*027e*/ 	.short	(.L_710 - .L_709)
.L_709:
        /*0280*/ 	.word	0x00000000
.L_710:


//--------------------- .nv.info._ZN7cutlass13device_kernelIN5flash19enable_sm80_to_sm89INS1_16FlashAttnFwdSm80INS1_25CollectiveMainloopFwdSm80ILi8ELi2ELb1EN4cute5tupleIJNS5_1CILi128EEENS7_ILi96EEENS7_ILi192EEEEEELi192ENS_10bfloat16_tEfNS_4arch4Sm80ELb0ELb0ELb0ELb0ELb0ELb0ELb1ELb0EEENS1_21CollectiveEpilogueFwdINS6_IJS8_SA_S9_EEENS6_IJNS7_ILi1EEESI_SI_EEESC_SE_Li256ELb0ELb1ELb0ELb0EEENS1_19SingleTileSchedulerILb0ELb0ELb1ELi128EEEEEEEEEvNT_6ParamsE --------------------------
	.section	.nv.info._ZN7cutlass13device_kernelIN5flash19enable_sm80_to_sm89INS1_16FlashAttnFwdSm80INS1_25CollectiveMainloopFwdSm80ILi8ELi2ELb1EN4cute5tupleIJNS5_1CILi128EEENS7_ILi96EEENS7_ILi192EEEEEELi192ENS_10bfloat16_tEfNS_4arch4Sm80ELb0ELb0ELb0ELb0ELb0ELb0ELb1ELb0EEENS1_21CollectiveEpilogueFwdINS6_IJS8_SA_S9_EEENS6_IJNS7_ILi1EEESI_SI_EEESC_SE_Li256ELb0ELb1ELb0ELb0EEENS1_19SingleTileSchedulerILb0ELb0ELb1ELi128EEEEEEEEEvNT_6ParamsE,"",@"SHT_CUDA_INFO"
	.sectionflags	@""
	.align	4


	//----- nvinfo : EIATTR_CUDA_API_VERSION
	.align		4
        /*0000*/ 	.byte	0x04, 0x37
        /*0002*/ 	.short	(.L_712 - .L_711)
.L_711:
        /*0004*/ 	.word	0x00000082


	//----- nvinfo : EIATTR_SW2861232_WAR
	.align		4
.L_712:
        /*0008*/ 	.byte	0x01, 0x35
	.zero		2


	//----- nvinfo : EIATTR_PARAM_CBANK
	.align		4
        /*000c*/ 	.byte	0x04, 0x0a
        /*000e*/ 	.short	(.L_714 - .L_713)
	.align		4
.L_713:
        /*0010*/ 	.word	index@(.nv.constant0._ZN7cutlass13device_kernelIN5flash19enable_sm80_to_sm89INS1_16FlashAttnFwdSm80INS1_25CollectiveMainloopFwdSm80ILi8ELi2ELb1EN4cute5tupleIJNS5_1CILi128EEENS7_ILi96EEENS7_ILi192EEEEEELi192ENS_10bfloat16_tEfNS_4arch4Sm80ELb0ELb0ELb0ELb0ELb0ELb0ELb1ELb0EEENS1_21CollectiveEpilogueFwdINS6_IJS8_SA_S9_EEENS6_IJNS7_ILi1EEESI_SI_EEESC_SE_Li256ELb0ELb1ELb0ELb0EEENS1_19SingleTileSchedulerILb0ELb0ELb1ELi128EEEEEEEEEvNT_6ParamsE)
        /*0014*/ 	.short	0x0160
        /*0016*/ 	.short	0x0418


	//----- nvinfo : EIATTR_CBANK_PARAM_SIZE
	.align		4
.L_714:
        /*0018*/ 	.byte	0x03, 0x19
        /*001a*/ 	.short	0x0418


	//----- nvinfo : EIATTR_KPARAM_INFO
	.align		4
        /*001c*/ 	.byte	0x04, 0x17
        /*001e*/ 	.short	(.L_716 - .L_715)
.L_715:
        /*0020*/ 	.word	0x00000000
        /*0024*/ 	.short	0x0000
        /*0026*/ 	.short	0x0000
        /*0028*/ 	.byte	0x00, 0xf0, 0x61, 0x10


	//----- nvinfo : EIATTR_MAXREG_COUNT
	.align		4
.L_716:
        /*002c*/ 	.byte	0x03, 0x1b
        /*002e*/ 	.short	0x00ff


	//----- nvinfo : EIATTR_NUM_BARRIERS
	.align		4
        /*0030*/ 	.byte	0x02, 0x4c
        /*0032*/ 	.byte	0x02
	.zero		1


	//----- nvinfo : EIATTR_ANNOTATIONS
	.align		4
        /*0034*/ 	.byte	0x04, 0x55
        /*0036*/ 	.short	(.L_718 - .L_717)


	//   ....[0]....
.L_717:
        /*0038*/ 	.word	0x00000001
        /*003c*/ 	.byte	0xe0, 0x02, 0x00, 0x00, 0x01, 0x00, 0x00, 0x00, 0x10, 0x03, 0x00, 0x00, 0x01, 0x00, 0x00, 0x00
        /*004c*/ 	.byte	0x00, 0x0b, 0x00, 0x00, 0x01, 0x00, 0x00, 0x00, 0x20, 0x0d, 0x00, 0x00, 0x01, 0x00, 0x00, 0x00
        /*005c*/ 	.byte	0x00, 0x11, 0x00, 0x00, 0x01, 0x00, 0x00, 0x00, 0x60, 0x1a, 0x00, 0x00, 0x01, 0x00, 0x00, 0x00
        /*006c*/ 	.byte	0x00, 0x27, 0x00, 0x00, 0x01, 0x00, 0x00, 0x00, 0x70, 0x49, 0x00, 0x00, 0x01, 0x00, 0x00, 0x00
        /*007c*/ 	.byte	0x80, 0x5d, 0x00, 0x00, 0x01, 0x00, 0x00, 0x00, 0xb0, 0x5d, 0x00, 0x00, 0x01, 0x00, 0x00, 0x00
        /*008c*/ 	.byte	0x90, 0x88, 0x00, 0x00, 0x01, 0x00, 0x00, 0x00, 0x70, 0x94, 0x00, 0x00, 0x01, 0x00, 0x00, 0x00
        /*009c*/ 	.byte	0x90, 0x94, 0x00, 0x00, 0x01, 0x00, 0x00, 0x00, 0xe0, 0x96, 0x00, 0x00


	//----- nvinfo : EIATTR_MERCURY_ISA_VERSION
	.align		4
.L_718:
        /*00a8*/ 	.byte	0x03, 0x5f
        /*00aa*/ 	.short	0x0000


	//----- nvinfo : EIATTR_COOP_GROUP_MASK_REGIDS
	.align		4
        /*00ac*/ 	.byte	0x04, 0x29
        /*00ae*/ 	.short	(.L_720 - .L_719)


	//   ....[0]....
.L_719:
        /*00b0*/ 	.word	0xffffffff


	//   ....[1]....
        /*00b4*/ 	.word	0xffffffff


	//   ....[2]....
        /*00b8*/ 	.word	0xffffffff


	//   ....[3]....
        /*00bc*/ 	.word	0xffffffff


	//   ....[4]....
        /*00c0*/ 	.word	0xffffffff


	//   ....[5]....
        /*00c4*/ 	.word	0xffffffff


	//   ....[6]....
        /*00c8*/ 	.word	0xffffffff


	//   ....[7]....
        /*00cc*/ 	.word	0xffffffff


	//   ....[8]....
        /*00d0*/ 	.word	0xffffffff


	//   ....[9]....
        /*00d4*/ 	.word	0xffffffff


	//   ....[10]....
        /*00d8*/ 	.word	0xffffffff


	//   ....[11]....
        /*00dc*/ 	.word	0xffffffff


	//   ....[12]....
        /*00e0*/ 	.word	0xffffffff


	//   ....[13]....
        /*00e4*/ 	.word	0xffffffff


	//   ....[14]....
        /*00e8*/ 	.word	0xffffffff


	//   ....[15]....
        /*00ec*/ 	.word	0xffffffff


	//   ....[16]....
        /*00f0*/ 	.word	0xffffffff


	//   ....[17]....
        /*00f4*/ 	.word	0xffffffff


	//   ....[18]....
        /*00f8*/ 	.word	0xffffffff


	//   ....[19]....
        /*00fc*/ 	.word	0xffffffff


	//   ....[20]....
        /*0100*/ 	.word	0xffffffff


	//   ....[21]....
        /*0104*/ 	.word	0xffffffff


	//   ....[22]....
        /*0108*/ 	.word	0xffffffff


	//   ....[23]....
        /*010c*/ 	.word	0xffffffff


	//   ....[24]....
        /*0110*/ 	.word	0xffffffff


	//   ....[25]....
        /*0114*/ 	.word	0xffffffff


	//   ....[26]....
        /*0118*/ 	.word	0xffffffff


	//   ....[27]....
        /*011c*/ 	.word	0xffffffff


	//   ....[28]....
        /*0120*/ 	.word	0xffffffff


	//   ....[29]....
        /*0124*/ 	.word	0xffffffff


	//   ....[30]....
        /*0128*/ 	.word	0xffffffff


	//   ....[31]....
        /*012c*/ 	.word	0xffffffff


	//----- nvinfo : EIATTR_COOP_GROUP_INSTR_OFFSETS
	.align		4
.L_720:
        /*0130*/ 	.byte	0x04, 0x28
        /*0132*/ 	.short	(.L_722 - .L_721)


	//   ....[0]....
.L_721:
        /*0134*/ 	.word	0x00000610


	//   ....[1]....
        /*0138*/ 	.word	0x000006d0


	//   ....[2]....
        /*013c*/ 	.word	0x00000840


	//   ....[3]....
        /*0140*/ 	.word	0x00000920


	//   ....[4]....
        /*0144*/ 	.word	0x00000950


	//   ....[5]....
        /*0148*/ 	.word	0x00000970


	//   ....[6]....
        /*014c*/ 	.word	0x00000b70


	//   ....[7]....
        /*0150*/ 	.word	0x00000bc0


	//   ....[8]....
        /*0154*/ 	.word	0x00002f80


	//   ....[9]....
        /*0158*/ 	.word	0x00003020


	//   ....[10]....
        /*015c*/ 	.word	0x00003030


	//   ....[11]....
        /*0160*/ 	.word	0x00003060


	//   ....[12]....
        /*0164*/ 	.word	0x00007250


	//   ....[13]....
        /*0168*/ 	.word	0x00007280


	//   ....[14]....
        /*016c*/ 	.word	0x000072a0


	//   ....[15]....
        /*0170*/ 	.word	0x000072c0


	//   ....[16]....
        /*0174*/ 	.word	0x000094c0


	//   ....[17]....
        /*0178*/ 	.word	0x000094d0


	//   ....[18]....
        /*017c*/ 	.word	0x00009520


	//   ....[19]....
        /*0180*/ 	.word	0x00009540


	//   ....[20]....
        /*0184*/ 	.word	0x0000a8f0


	//   ....[21]....
        /*0188*/ 	.word	0x0000a900


	//   ....[22]....
        /*018c*/ 	.word	0x0000a920


	//   ....[23]....
        /*0190*/ 	.word	0x0000a930


	//   ....[24]....
        /*0194*/ 	.word	0x0000aa30


	//   ....[25]....
        /*0198*/ 	.word	0x0000aa50


	//   ....[26]....
        /*019c*/ 	.word	0x0000abb0


	//   ....[27]....
        /*01a0*/ 	.word	0x0000abe0


	//   ....[28]....
        /*01a4*/ 	.word	0x0000ad10


	//   ....[29]....
        /*01a8*/ 	.word	0x0000ad40


	//   ....[30]....
        /*01ac*/ 	.word	0x0000ae70


	//   ....[31]....
        /*01b0*/ 	.word	0x0000ae90


	//----- nvinfo : EIATTR_EXIT_INSTR_OFFSETS
	.align		4
.L_722:
        /*01b4*/ 	.byte	0x04, 0x1c
        /*01b6*/ 	.short	(.L_724 - .L_723)


	//   ....[0]....
.L_723:
        /*01b8*/ 	.word	0x00000040


	//   ....[1]....
        /*01bc*/ 	.word	0x0000aea0


	//   ....[2]....
        /*01c0*/ 	.word	0x0000af50


	//   ....[3]....
        /*01c4*/ 	.word	0x0000afb0


	//----- nvinfo : EIATTR_CTAIDZ_USED
	.align		4
.L_724:
        /*01c8*/ 	.byte	0x01, 0x04
	.zero		2


	//----- nvinfo : EIATTR_MAX_THREADS
	.align		4
        /*01cc*/ 	.byte	0x04, 0x05
        /*01ce*/ 	.short	(.L_726 - .L_725)
.L_725:
        /*01d0*/ 	.word	0x00000100
        /*01d4*/ 	.word	0x00000001
        /*01d8*/ 	.word	0x00000001


	//----- nvinfo : EIATTR_CRS_STACK_SIZE
	.align		4
.L_726:
        /*01dc*/ 	.byte	0x04, 0x1e
        /*01de*/ 	.short	(.L_728 - .L_727)
.L_727:
        /*01e0*/ 	.word	0x00000000
.L_728:


//--------------------- .nv.info._ZN7cutlass13device_kernelIN5flash19enable_sm80_to_sm89INS1_16FlashAttnFwdSm80INS1_25CollectiveMainloopFwdSm80ILi8ELi2ELb1EN4cute5tupleIJNS5_1CILi128EEENS7_ILi96EEENS7_ILi192EEEEEELi192ENS_10bfloat16_tEfNS_4arch4Sm80ELb0ELb0ELb0ELb1ELb0ELb0ELb1ELb0EEENS1_21CollectiveEpilogueFwdINS6_IJS8_SA_S9_EEENS6_IJNS7_ILi1EEESI_SI_EEESC_SE_Li256ELb1ELb1ELb0ELb0EEENS1_19SingleTileSchedulerILb1ELb0ELb1ELi128EEEEEEEEEvNT_6ParamsE --------------------------
	.section	.nv.info._ZN7cutlass13device_kernelIN5flash19enable_sm80_to_sm89INS1_16FlashAttnFwdSm80INS1_25CollectiveMainloopFwdSm80ILi8ELi2ELb1EN4cute5tupleIJNS5_1CILi128EEENS7_ILi96EEENS7_ILi192EEEEEELi192ENS_10bfloat16_tEfNS_4arch4Sm80ELb0ELb0ELb0ELb1ELb0ELb0ELb1ELb0EEENS1_21CollectiveEpilogueFwdINS6_IJS8_SA_S9_EEENS6_IJNS7_ILi1EEESI_SI_EEESC_SE_Li256ELb1ELb1ELb0ELb0EEENS1_19SingleTileSchedulerILb1ELb0ELb1ELi128EEEEEEEEEvNT_6ParamsE,"",@"SHT_CUDA_INFO"
	.sectionflags	@""
	.align	4


	//----- nvinfo : EIATTR_CUDA_API_VERSION
	.align		4
        /*0000*/ 	.byte	0x04, 0x37
        /*0002*/ 	.short	(.L_730 - .L_729)
.L_729:
        /*0004*/ 	.word	0x00000082


	//----- nvinfo : EIATTR_SW2861232_WAR
	.align		4
.L_730:
        /*0008*/ 	.byte	0x01, 0x35
	.zero		2


	//----- nvinfo : EIATTR_PARAM_CBANK
	.align		4
        /*000c*/ 	.byte	0x04, 0x0a
        /*000e*/ 	.short	(.L_732 - .L_731)
	.align		4
.L_731:
        /*0010*/ 	.word	index@(.nv.constant0._ZN7cutlass13device_kernelIN5flash19enable_sm80_to_sm89INS1_16FlashAttnFwdSm80INS1_25CollectiveMainloopFwdSm80ILi8ELi2ELb1EN4cute5tupleIJNS5_1CILi128EEENS7_ILi96EEENS7_ILi192EEEEEELi192ENS_10bfloat16_tEfNS_4arch4Sm80ELb0ELb0ELb0ELb1ELb0ELb0ELb1ELb0EEENS1_21CollectiveEpilogueFwdINS6_IJS8_SA_S9_EEENS6_IJNS7_ILi1EEESI_SI_EEESC_SE_Li256ELb1ELb1ELb0ELb0EEENS1_19SingleTileSchedulerILb1ELb0ELb1ELi128EEEEEEEEEvNT_6ParamsE)
        /*0014*/ 	.short	0x0160
        /*0016*/ 	.short	0x0418


	//----- nvinfo : EIATTR_CBANK_PARAM_SIZE
	.align		4
.L_732:
        /*0018*/ 	.byte	0x03, 0x19
        /*001a*/ 	.short	0x0418


	//----- nvinfo : EIATTR_KPARAM_INFO
	.align		4
        /*001c*/ 	.byte	0x04, 0x17
        /*001e*/ 	.short	(.L_734 - .L_733)
.L_733:
        /*0020*/ 	.word	0x00000000
        /*0024*/ 	.short	0x0000
        /*0026*/ 	.short	0x0000
        /*0028*/ 	.byte	0x00, 0xf0, 0x61, 0x10


	//----- nvinfo : EIATTR_MAXREG_COUNT
	.align		4
.L_734:
        /*002c*/ 	.byte	0x03, 0x1b
        /*002e*/ 	.short	0x00ff


	//----- nvinfo : EIATTR_NUM_BARRIERS
	.align		4
        /*0030*/ 	.byte	0x02, 0x4c
        /*0032*/ 	.byte	0x02
	.zero		1


	//----- nvinfo : EIATTR_ANNOTATIONS
	.align		4
        /*0034*/ 	.byte	0x04, 0x55
        /*0036*/ 	.short	(.L_736 - .L_735)


	//   ....[0]....
.L_735:
        /* <DEDUP_REMOVED lines=10> */


	//----- nvinfo : EIATTR_MERCURY_ISA_VERSION
	.align		4
.L_736:
        /*00c8*/ 	.byte	0x03, 0x5f
        /*00ca*/ 	.short	0x0000


	//----- nvinfo : EIATTR_COOP_GROUP_MASK_REGIDS
	.align		4
        /*00cc*/ 	.byte	0x04, 0x29
        /*00ce*/ 	.short	(.L_738 - .L_737)


	//   ....[0]....
.L_737:
        /*00d0*/ 	.word	0xffffffff


	//   ....[1]....
        /*00d4*/ 	.word	0xffffffff


	//   ....[2]....
        /*00d8*/ 	.word	0xffffffff


	//   ....[3]....
        /*00dc*/ 	.word	0xffffffff


	//   ....[4]....
        /*00e0*/ 	.word	0xffffffff


	//   ....[5]....
        /*00e4*/ 	.word	0xffffffff


	//   ....[6]....
        /*00e8*/ 	.word	0xffffffff


	//   ....[7]....
        /*00ec*/ 	.word	0xffffffff


	//   ....[8]....
        /*00f0*/ 	.word	0xffffffff


	//   ....[9]....
        /*00f4*/ 	.word	0xffffffff


	//   ....[10]....
        /*00f8*/ 	.word	0xffffffff


	//   ....[11]....
        /*00fc*/ 	.word	0xffffffff


	//   ....[12]....
        /*0100*/ 	.word	0xffffffff


	//   ....[13]....
        /*0104*/ 	.word	0xffffffff


	//   ....[14]....
        /*0108*/ 	.word	0xffffffff


	//   ....[15]....
        /*010c*/ 	.word	0xffffffff


	//   ....[16]....
        /*0110*/ 	.word	0xffffffff


	//   ....[17]....
        /*0114*/ 	.word	0xffffffff


	//   ....[18]....
        /*0118*/ 	.word	0xffffffff


	//   ....[19]....
        /*011c*/ 	.word	0xffffffff


	//   ....[20]....
        /*0120*/ 	.word	0xffffffff


	//   ....[21]....
        /*0124*/ 	.word	0xffffffff


	//   ....[22]....
        /*0128*/ 	.word	0xffffffff


	//   ....[23]....
        /*012c*/ 	.word	0xffffffff


	//   ....[24]....
        /*0130*/ 	.word	0xffffffff


	//   ....[25]....
        /*0134*/ 	.word	0xffffffff


	//   ....[26]....
        /*0138*/ 	.word	0xffffffff


	//   ....[27]....
        /*013c*/ 	.word	0xffffffff


	//   ....[28]....
        /*0140*/ 	.word	0xffffffff


	//   ....[29]....
        /*0144*/ 	.word	0xffffffff


	//   ....[30]....
        /*0148*/ 	.word	0xffffffff


	//   ....[31]....
        /*014c*/ 	.word	0xffffffff


	//   ....[32]....
        /*0150*/ 	.word	0xffffffff


	//   ....[33]....
        /*0154*/ 	.word	0xffffffff


	//   ....[34]....
        /*0158*/ 	.word	0xffffffff


	//   ....[35]....
        /*015c*/ 	.word	0xffffffff


	//   ....[36]....
        /*0160*/ 	.word	0xffffffff


	//   ....[37]....
        /*0164*/ 	.word	0xffffffff


	//   ....[38]....
        /*0168*/ 	.word	0xffffffff


	//   ....[39]....
        /*016c*/ 	.word	0xffffffff


	//   ....[40]....
        /*0170*/ 	.word	0xffffffff


	//----- nvinfo : EIATTR_COOP_GROUP_INSTR_OFFSETS
	.align		4
.L_738:
        /*0174*/ 	.byte	0x04, 0x28
        /*0176*/ 	.short	(.L_740 - .L_739)


	//   ....[0]....
.L_739:
        /*0178*/ 	.word	0x00000090


	//   ....[1]....
        /*017c*/ 	.word	0x00001110


	//   ....[2]....
        /*0180*/ 	.word	0x00001170


	//   ....[3]....
        /*0184*/ 	.word	0x00001280


	//   ....[4]....
        /*0188*/ 	.word	0x000012b0


	//   ....[5]....
        /*018c*/ 	.word	0x00001400


	//   ....[6]....
        /*0190*/ 	.word	0x00001420


	//   ....[7]....
        /*0194*/ 	.word	0x00001490


	//   ....[8]....
        /*0198*/ 	.word	0x000014c0


	//   ....[9]....
        /*019c*/ 	.word	0x00003970


	//   ....[10]....
        /*01a0*/ 	.word	0x00003a30


	//   ....[11]....
        /*01a4*/ 	.word	0x00003a40


	//   ....[12]....
        /*01a8*/ 	.word	0x00003a70


	//   ....[13]....
        /*01ac*/ 	.word	0x00007900


	//   ....[14]....
        /*01b0*/ 	.word	0x00007930


	//   ....[15]....
        /*01b4*/ 	.word	0x00007950


	//   ....[16]....
        /*01b8*/ 	.word	0x00007970


	//   ....[17]....
        /*01bc*/ 	.word	0x00009b40


	//   ....[18]....
        /*01c0*/ 	.word	0x00009b70


	//   ....[19]....
        /*01c4*/ 	.word	0x00009bb0


	//   ....[20]....
        /*01c8*/ 	.word	0x00009bc0


	//   ....[21]....
        /*01cc*/ 	.word	0x0000b120


	//   ....[22]....
        /*01d0*/ 	.word	0x0000b170


	//   ....[23]....
        /*01d4*/ 	.word	0x0000b1a0


	//   ....[24]....
        /*01d8*/ 	.word	0x0000b1c0


	//   ....[25]....
        /*01dc*/ 	.word	0x0000b3a0


	//   ....[26]....
        /*01e0*/ 	.word	0x0000b3b0


	//   ....[27]....
        /*01e4*/ 	.word	0x0000b530


	//   ....[28]....
        /*01e8*/ 	.word	0x0000b560


	//   ....[29]....
        /*01ec*/ 	.word	0x0000b6b0


	//   ....[30]....
        /*01f0*/ 	.word	0x0000b6e0


	//   ....[31]....
        /*01f4*/ 	.word	0x0000b830


	//   ....[32]....
        /*01f8*/ 	.word	0x0000b850


	//   ....[33]....
        /*01fc*/ 	.word	0x0000c040


	//   ....[34]....
        /*0200*/ 	.word	0x0000c060


	//   ....[35]....
        /*0204*/ 	.word	0x0000c1b0


	//   ....[36]....
        /*0208*/ 	.word	0x0000c1e0


	//   ....[37]....
        /*020c*/ 	.word	0x0000c310


	//   ....[38]....
        /*0210*/ 	.word	0x0000c340


	//   ....[39]....
        /*0214*/ 	.word	0x0000c470


	//   ....[40]....
        /*0218*/ 	.word	0x0000c490


	//----- nvinfo : EIATTR_EXIT_INSTR_OFFSETS
	.align		4
.L_740:
        /*021c*/ 	.byte	0x04, 0x1c
        /*021e*/ 	.short	(.L_742 - .L_741)


	//   ....[0]....
.L_741:
        /*0220*/ 	.word	0x00000320


	//   ....[1]....
        /*0224*/ 	.word	0x0000b860


	//   ....[2]....
        /*0228*/ 	.word	0x0000b930


	//   ....[3]....
        /*022c*/ 	.word	0x0000b990


	//   ....[4]....
        /*0230*/ 	.word	0x0000c4a0


	//   ....[5]....
        /*0234*/ 	.word	0x0000c550


	//   ....[6]....
        /*0238*/ 	.word	0x0000c5b0


	//----- nvinfo : EIATTR_CTAIDZ_USED
	.align		4
.L_742:
        /*023c*/ 	.byte	0x01, 0x04
	.zero		2


	//----- nvinfo : EIATTR_MAX_THREADS
	.align		4
        /*0240*/ 	.byte	0x04, 0x05
        /*0242*/ 	.short	(.L_744 - .L_743)
.L_743:
        /*0244*/ 	.word	0x00000100
        /*0248*/ 	.word	0x00000001
        /*024c*/ 	.word	0x00000001


	//----- nvinfo : EIATTR_CRS_STACK_SIZE
	.align		4
.L_744:
        /*0250*/ 	.byte	0x04, 0x1e
        /*0252*/ 	.short	(.L_746 - .L_745)
.L_745:
        /*0254*/ 	.word	0x00000000
.L_746:


//--------------------- .nv.info._ZN7cutlass13device_kernelIN5flash19enable_sm80_to_sm89INS1_16FlashAttnFwdSm80INS1_25CollectiveMainloopFwdSm80ILi8ELi2ELb0EN4cute5tupleIJNS5_1CILi128EEENS7_ILi64EEENS7_ILi192EEEEEELi192ENS_10bfloat16_tEfNS_4arch4Sm80ELb0ELb0ELb0ELb1ELb0ELb1ELb1ELb0EEENS1_21CollectiveEpilogueFwdINS6_IJS8_SA_S9_EEENS6_IJNS7_ILi1EEESI_SI_EEESC_SE_Li256ELb1ELb1ELb0ELb0EEENS1_19SingleTileSchedulerILb1ELb0ELb1ELi128EEEEEEEEEvNT_6ParamsE --------------------------
	.section	.nv.info._ZN7cutlass13device_kernelIN5flash19enable_sm80_to_sm89INS1_16FlashAttnFwdSm80INS1_25CollectiveMainloopFwdSm80ILi8ELi2ELb0EN4cute5tupleIJNS5_1CILi128EEENS7_ILi64EEENS7_ILi192EEEEEELi192ENS_10bfloat16_tEfNS_4arch4Sm80ELb0ELb0ELb0ELb1ELb0ELb1ELb1ELb0EEENS1_21CollectiveEpilogueFwdINS6_IJS8_SA_S9_EEENS6_IJNS7_ILi1EEESI_SI_EEESC_SE_Li256ELb1ELb1ELb0ELb0EEENS1_19SingleTileSchedulerILb1ELb0ELb1ELi128EEEEEEEEEvNT_6ParamsE,"",@"SHT_CUDA_INFO"
	.sectionflags	@""
	.align	4


	//----- nvinfo : EIATTR_CUDA_API_VERSION
	.align		4
        /*0000*/ 	.byte	0x04, 0x37
        /*0002*/ 	.short	(.L_748 - .L_747)
.L_747:
        /*0004*/ 	.word	0x00000082


	//----- nvinfo : EIATTR_SW2861232_WAR
	.align		4
.L_748:
        /*0008*/ 	.byte	0x01, 0x35
	.zero		2


	//----- nvinfo : EIATTR_PARAM_CBANK
	.align		4
        /*000c*/ 	.byte	0x04, 0x0a
        /*000e*/ 	.short	(.L_750 - .L_749)
	.align		4
.L_749:
        /*0010*/ 	.word	index@(.nv.constant0._ZN7cutlass13device_kernelIN5flash19enable_sm80_to_sm89INS1_16FlashAttnFwdSm80INS1_25CollectiveMainloopFwdSm80ILi8ELi2ELb0EN4cute5tupleIJNS5_1CILi128EEENS7_ILi64EEENS7_ILi192EEEEEELi192ENS_10bfloat16_tEfNS_4arch4Sm80ELb0ELb0ELb0ELb1ELb0ELb1ELb1ELb0EEENS1_21CollectiveEpilogueFwdINS6_IJS8_SA_S9_EEENS6_IJNS7_ILi1EEESI_SI_EEESC_SE_Li256ELb1ELb1ELb0ELb0EEENS1_19SingleTileSchedulerILb1ELb0ELb1ELi128EEEEEEEEEvNT_6ParamsE)
        /*0014*/ 	.short	0x0160
        /*0016*/ 	.short	0x0418


	//----- nvinfo : EIATTR_CBANK_PARAM_SIZE
	.align		4
.L_750:
        /*0018*/ 	.byte	0x03, 0x19
        /*001a*/ 	.short	0x0418


	//----- nvinfo : EIATTR_KPARAM_INFO
	.align		4
        /*001c*/ 	.byte	0x04, 0x17
        /*001e*/ 	.short	(.L_752 - .L_751)
.L_751:
        /*0020*/ 	.word	0x00000000
        /*0024*/ 	.short	0x0000
        /*0026*/ 	.short	0x0000
        /*0028*/ 	.byte	0x00, 0xf0, 0x61, 0x10


	//----- nvinfo : EIATTR_MAXREG_COUNT
	.align		4
.L_752:
        /*002c*/ 	.byte	0x03, 0x1b
        /*002e*/ 	.short	0x00ff


	//----- nvinfo : EIATTR_NUM_BARRIERS
	.align		4
        /*0030*/ 	.byte	0x02, 0x4c
        /*0032*/ 	.byte	0x02
	.zero		1


	//----- nvinfo : EIATTR_MERCURY_ISA_VERSION
	.align		4
        /*0034*/ 	.byte	0x03, 0x5f
        /*0036*/ 	.short	0x0000


	//----- nvinfo : EIATTR_COOP_GROUP_MASK_REGIDS
	.align		4
        /*0038*/ 	.byte	0x04, 0x29
        /*003a*/ 	.short	(.L_754 - .L_753)


	//   ....[0]....
.L_753:
        /*003c*/ 	.word	0xffffffff


	//   ....[1]....
        /*0040*/ 	.word	0xffffffff


	//   ....[2]....
        /*0044*/ 	.word	0xffffffff


	//   ....[3]....
        /*0048*/ 	.word	0xffffffff


	//   ....[4]....
        /*004c*/ 	.word	0xffffffff


	//   ....[5]....
        /*0050*/ 	.word	0xffffffff


	//   ....[6]....
        /*0054*/ 	.word	0xffffffff


	//   ....[7]....
        /*0058*/ 	.word	0xffffffff


	//   ....[8]....
        /*005c*/ 	.word	0xffffffff


	//   ....[9]....
        /*0060*/ 	.word	0xffffffff


	//   ....[10]....
        /*0064*/ 	.word	0xffffffff


	//   ....[11]....
        /*0068*/ 	.word	0xffffffff


	//   ....[12]....
        /*006c*/ 	.word	0xffffffff


	//   ....[13]....
        /*0070*/ 	.word	0xffffffff


	//   ....[14]....
        /*0074*/ 	.word	0xffffffff


	//   ....[15]....
        /*0078*/ 	.word	0xffffffff


	//   ....[16]....
        /*007c*/ 	.word	0xffffffff


	//   ....[17]....
        /*0080*/ 	.word	0xffffffff


	//   ....[18]....
        /*0084*/ 	.word	0xffffffff


	//   ....[19]....
        /*0088*/ 	.word	0xffffffff


	//   ....[20]....
        /*008c*/ 	.word	0xffffffff


	//   ....[21]....
        /*0090*/ 	.word	0xffffffff


	//   ....[22]....
        /*0094*/ 	.word	0xffffffff


	//   ....[23]....
        /*0098*/ 	.word	0xffffffff


	//   ....[24]....
        /*009c*/ 	.word	0xffffffff


	//   ....[25]....
        /*00a0*/ 	.word	0xffffffff


	//   ....[26]....
        /*00a4*/ 	.word	0xffffffff


	//   ....[27]....
        /*00a8*/ 	.word	0xffffffff


	//   ....[28]....
        /*00ac*/ 	.word	0xffffffff


	//   ....[29]....
        /*00b0*/ 	.word	0xffffffff


	//   ....[30]....
        /*00b4*/ 	.word	0xffffffff


	//   ....[31]....
        /*00b8*/ 	.word	0xffffffff


	//   ....[32]....
        /*00bc*/ 	.word	0xffffffff


	//   ....[33]....
        /*00c0*/ 	.word	0xffffffff


	//   ....[34]....
        /*00c4*/ 	.word	0xffffffff


	//   ....[35]....
        /*00c8*/ 	.word	0xffffffff


	//   ....[36]....
        /*00cc*/ 	.word	0xffffffff


	//   ....[37]....
        /*00d0*/ 	.word	0xffffffff


	//   ....[38]....
        /*00d4*/ 	.word	0xffffffff


	//   ....[39]....
        /*00d8*/ 	.word	0xffffffff


	//   ....[40]....
        /*00dc*/ 	.word	0xffffffff


	//----- nvinfo : EIATTR_COOP_GROUP_INSTR_OFFSETS
	.align		4
.L_754:
        /*00e0*/ 	.byte	0x04, 0x28
        /*00e2*/ 	.short	(.L_756 - .L_755)


	//   ....[0]....
.L_755:
        /*00e4*/ 	.word	0x00000080


	//   ....[1]....
        /*00e8*/ 	.word	0x00006a60


	//   ....[2]....
        /*00ec*/ 	.word	0x00006ad0


	//   ....[3]....
        /*00f0*/ 	.word	0x00006cf0


	//   ....[4]....
        /*00f4*/ 	.word	0x00006d20


	//   ....[5]....
        /*00f8*/ 	.word	0x00006e70


	//   ....[6]....
        /*00fc*/ 	.word	0x00006ea0


	//   ....[7]....
        /*0100*/ 	.word	0x00006ff0


	//   ....[8]....
        /*0104*/ 	.word	0x00007030


	//   ....[9]....
        /*0108*/ 	.word	0x0000e5f0


	//   ....[10]....
        /*010c*/ 	.word	0x0000e680


	//   ....[11]....
        /*0110*/ 	.word	0x0000e690


	//   ....[12]....
        /*0114*/ 	.word	0x0000e6c0


	//   ....[13]....
        /*0118*/ 	.word	0x00010860


	//   ....[14]....
        /*011c*/ 	.word	0x00010880


	//   ....[15]....
        /*0120*/ 	.word	0x000108a0


	//   ....[16]....
        /*0124*/ 	.word	0x000108c0


	//   ....[17]....
        /*0128*/ 	.word	0x00012300


	//   ....[18]....
        /*012c*/ 	.word	0x00012330


	//   ....[19]....
        /*0130*/ 	.word	0x00012380


	//   ....[20]....
        /*0134*/ 	.word	0x00012390


	//   ....[21]....
        /*0138*/ 	.word	0x000138e0


	//   ....[22]....
        /*013c*/ 	.word	0x00013920


	//   ....[23]....
        /*0140*/ 	.word	0x00013960


	//   ....[24]....
        /*0144*/ 	.word	0x000139a0


	//   ....[25]....
        /*0148*/ 	.word	0x00013b50


	//   ....[26]....
        /*014c*/ 	.word	0x00013b60


	//   ....[27]....
        /*0150*/ 	.word	0x00013ce0


	//   ....[28]....
        /*0154*/ 	.word	0x00013d10


	//   ....[29]....
        /*0158*/ 	.word	0x00013e60


	//   ....[30]....
        /*015c*/ 	.word	0x00013e90


	//   ....[31]....
        /*0160*/ 	.word	0x00013fe0


	//   ....[32]....
        /*0164*/ 	.word	0x00014000


	//   ....[33]....
        /*0168*/ 	.word	0x000147e0


	//   ....[34]....
        /*016c*/ 	.word	0x00014800


	//   ....[35]....
        /*0170*/ 	.word	0x00014930


	//   ....[36]....
        /*0174*/ 	.word	0x00014960


	//   ....[37]....
        /*0178*/ 	.word	0x00014a90


	//   ....[38]....
        /*017c*/ 	.word	0x00014ac0


	//   ....[39]....
        /*0180*/ 	.word	0x00014bf0


	//   ....[40]....
        /*0184*/ 	.word	0x00014c10


	//----- nvinfo : EIATTR_EXIT_INSTR_OFFSETS
	.align		4
.L_756:
        /*0188*/ 	.byte	0x04, 0x1c
        /*018a*/ 	.short	(.L_758 - .L_757)


	//   ....[0]....
.L_757:
        /*018c*/ 	.word	0x00000310


	//   ....[1]....
        /*0190*/ 	.word	0x00014010


	//   ....[2]....
        /*0194*/ 	.word	0x000140e0


	//   ....[3]....
        /*0198*/ 	.word	0x00014140


	//   ....[4]....
        /*019c*/ 	.word	0x00014c20


	//   ....[5]....
        /*01a0*/ 	.word	0x00014cd0


	//   ....[6]....
        /*01a4*/ 	.word	0x00014d30


	//----- nvinfo : EIATTR_CTAIDZ_USED
	.align		4
.L_758:
        /*01a8*/ 	.byte	0x01, 0x04
	.zero		2


	//----- nvinfo : EIATTR_MAX_THREADS
	.align		4
        /*01ac*/ 	.byte	0x04, 0x05
        /*01ae*/ 	.short	(.L_760 - .L_759)
.L_759:
        /*01b0*/ 	.word	0x00000100
        /*01b4*/ 	.word	0x00000001
        /*01b8*/ 	.word	0x00000001


	//----- nvinfo : EIATTR_CRS_STACK_SIZE
	.align		4
.L_760:
        /*01bc*/ 	.byte	0x04, 0x1e
        /*01be*/ 	.short	(.L_762 - .L_761)
.L_761:
        /*01c0*/ 	.word	0x00000000
.L_762:


//--------------------- .nv.info._ZN7cutlass13device_kernelIN5flash19enable_sm80_to_sm89INS1_16FlashAttnFwdSm80INS1_25CollectiveMainloopFwdSm80ILi8ELi2ELb0EN4cute5tupleIJNS5_1CILi128EEENS7_ILi64EEENS7_ILi192EEEEEELi192ENS_10bfloat16_tEfNS_4arch4Sm80ELb0ELb1ELb0ELb0ELb0ELb0ELb1ELb0EEENS1_21CollectiveEpilogueFwdINS6_IJS8_SA_S9_EEENS6_IJNS7_ILi1EEESI_SI_EEESC_SE_Li256ELb0ELb1ELb0ELb0EEENS1_19SingleTileSchedulerILb0ELb0ELb1ELi128EEEEEEEEEvNT_6ParamsE --------------------------
	.section	.nv.info._ZN7cutlass13device_kernelIN5flash19enable_sm80_to_sm89INS1_16FlashAttnFwdSm80INS1_25CollectiveMainloopFwdSm80ILi8ELi2ELb0EN4cute5tupleIJNS5_1CILi128EEENS7_ILi64EEENS7_ILi192EEEEEELi192ENS_10bfloat16_tEfNS_4arch4Sm80ELb0ELb1ELb0ELb0ELb0ELb0ELb1ELb0EEENS1_21CollectiveEpilogueFwdINS6_IJS8_SA_S9_EEENS6_IJNS7_ILi1EEESI_SI_EEESC_SE_Li256ELb0ELb1ELb0ELb0EEENS1_19SingleTileSchedulerILb0ELb0ELb1ELi128EEEEEEEEEvNT_6ParamsE,"",@"SHT_CUDA_INFO"
	.sectionflags	@""
	.align	4


	//----- nvinfo : EIATTR_CUDA_API_VERSION
	.align		4
        /*0000*/ 	.byte	0x04, 0x37
        /*0002*/ 	.short	(.L_764 - .L_763)
.L_763:
        /*0004*/ 	.word	0x00000082


	//----- nvinfo : EIATTR_SW2861232_WAR
	.align		4
.L_764:
        /*0008*/ 	.byte	0x01, 0x35
	.zero		2


	//----- nvinfo : EIATTR_PARAM_CBANK
	.align		4
        /*000c*/ 	.byte	0x04, 0x0a
        /*000e*/ 	.short	(.L_766 - .L_765)
	.align		4
.L_765:
        /*0010*/ 	.word	index@(.nv.constant0._ZN7cutlass13device_kernelIN5flash19enable_sm80_to_sm89INS1_16FlashAttnFwdSm80INS1_25CollectiveMainloopFwdSm80ILi8ELi2ELb0EN4cute5tupleIJNS5_1CILi128EEENS7_ILi64EEENS7_ILi192EEEEEELi192ENS_10bfloat16_tEfNS_4arch4Sm80ELb0ELb1ELb0ELb0ELb0ELb0ELb1ELb0EEENS1_21CollectiveEpilogueFwdINS6_IJS8_SA_S9_EEENS6_IJNS7_ILi1EEESI_SI_EEESC_SE_Li256ELb0ELb1ELb0ELb0EEENS1_19SingleTileSchedulerILb0ELb0ELb1ELi128EEEEEEEEEvNT_6ParamsE)
        /*0014*/ 	.short	0x0160
        /*0016*/ 	.short	0x0418


	//----- nvinfo : EIATTR_CBANK_PARAM_SIZE
	.align		4
.L_766:
        /*0018*/ 	.byte	0x03, 0x19
        /*001a*/ 	.short	0x0418


	//----- nvinfo : EIATTR_KPARAM_INFO
	.align		4
        /*001c*/ 	.byte	0x04, 0x17
        /*001e*/ 	.short	(.L_768 - .L_767)
.L_767:
        /*0020*/ 	.word	0x00000000
        /*0024*/ 	.short	0x0000
        /*0026*/ 	.short	0x0000
        /*0028*/ 	.byte	0x00, 0xf0, 0x61, 0x10


	//----- nvinfo : EIATTR_MAXREG_COUNT
	.align		4
.L_768:
        /*002c*/ 	.byte	0x03, 0x1b
        /*002e*/ 	.short	0x00ff


	//----- nvinfo : EIATTR_NUM_BARRIERS
	.align		4
        /*0030*/ 	.byte	0x02, 0x4c
        /*0032*/ 	.byte	0x02
	.zero		1


	//----- nvinfo : EIATTR_MERCURY_ISA_VERSION
	.align		4
        /*0034*/ 	.byte	0x03, 0x5f
        /*0036*/ 	.short	0x0000


	//----- nvinfo : EIATTR_COOP_GROUP_MASK_REGIDS
	.align		4
        /*0038*/ 	.byte	0x04, 0x29
        /*003a*/ 	.short	(.L_770 - .L_769)


	//   ....[0]....
.L_769:
        /*003c*/ 	.word	0xffffffff


	//   ....[1]....
        /*0040*/ 	.word	0xffffffff


	//   ....[2]....
        /*0044*/ 	.word	0xffffffff


	//   ....[3]....
        /*0048*/ 	.word	0xffffffff


	//   ....[4]....
        /*004c*/ 	.word	0xffffffff


	//   ....[5]....
        /*0050*/ 	.word	0xffffffff


	//   ....[6]....
        /*0054*/ 	.word	0xffffffff


	//   ....[7]....
        /*0058*/ 	.word	0xffffffff


	//   ....[8]....
        /*005c*/ 	.word	0xffffffff


	//   ....[9]....
        /*0060*/ 	.word	0xffffffff


	//   ....[10]....
        /*0064*/ 	.word	0xffffffff


	//   ....[11]....
        /*0068*/ 	.word	0xffffffff


	//   ....[12]....
        /*006c*/ 	.word	0xffffffff


	//   ....[13]....
        /*0070*/ 	.word	0xffffffff


	//   ....[14]....
        /*0074*/ 	.word	0xffffffff


	//   ....[15]....
        /*0078*/ 	.word	0xffffffff


	//   ....[16]....
        /*007c*/ 	.word	0xffffffff


	//   ....[17]....
        /*0080*/ 	.word	0xffffffff


	//   ....[18]....
        /*0084*/ 	.word	0xffffffff


	//   ....[19]....
        /*0088*/ 	.word	0xffffffff


	//   ....[20]....
        /*008c*/ 	.word	0xffffffff


	//   ....[21]....
        /*0090*/ 	.word	0xffffffff


	//   ....[22]....
        /*0094*/ 	.word	0xffffffff


	//   ....[23]....
        /*0098*/ 	.word	0xffffffff


	//   ....[24]....
        /*009c*/ 	.word	0xffffffff


	//   ....[25]....
        /*00a0*/ 	.word	0xffffffff


	//   ....[26]....
        /*00a4*/ 	.word	0xffffffff


	//   ....[27]....
        /*00a8*/ 	.word	0xffffffff


	//   ....[28]....
        /*00ac*/ 	.word	0xffffffff


	//   ....[29]....
        /*00b0*/ 	.word	0xffffffff


	//   ....[30]....
        /*00b4*/ 	.word	0xffffffff


	//   ....[31]....
        /*00b8*/ 	.word	0xffffffff


	//   ....[32]....
        /*00bc*/ 	.word	0xffffffff


	//   ....[33]....
        /*00c0*/ 	.word	0xffffffff


	//   ....[34]....
        /*00c4*/ 	.word	0xffffffff


	//   ....[35]....
        /*00c8*/ 	.word	0xffffffff


	//   ....[36]....
        /*00cc*/ 	.word	0xffffffff


	//   ....[37]....
        /*00d0*/ 	.word	0xffffffff


	//   ....[38]....
        /*00d4*/ 	.word	0xffffffff


	//   ....[39]....
        /*00d8*/ 	.word	0xffffffff


	//   ....[40]....
        /*00dc*/ 	.word	0xffffffff


	//   ....[41]....
        /*00e0*/ 	.word	0xffffffff


	//   ....[42]....
        /*00e4*/ 	.word	0xffffffff


	//   ....[43]....
        /*00e8*/ 	.word	0xffffffff


	//   ....[44]....
        /*00ec*/ 	.word	0xffffffff


	//   ....[45]....
        /*00f0*/ 	.word	0xffffffff


	//   ....[46]....
        /*00f4*/ 	.word	0xffffffff


	//   ....[47]....
        /*00f8*/ 	.word	0xffffffff


	//   ....[48]....
        /*00fc*/ 	.word	0xffffffff


	//   ....[49]....
        /*0100*/ 	.word	0xffffffff


	//   ....[50]....
        /*0104*/ 	.word	0xffffffff


	//   ....[51]....
        /*0108*/ 	.word	0xffffffff


	//   ....[52]....
        /*010c*/ 	.word	0xffffffff


	//   ....[53]....
        /*0110*/ 	.word	0xffffffff


	//----- nvinfo : EIATTR_COOP_GROUP_INSTR_OFFSETS
	.align		4
.L_770:
        /*0114*/ 	.byte	0x04, 0x28
        /*0116*/ 	.short	(.L_772 - .L_771)


	//   ....[0]....
.L_771:
        /*0118*/ 	.word	0x00000d50


	//   ....[1]....
        /*011c*/ 	.word	0x00000da0


	//   ....[2]....
        /*0120*/ 	.word	0x00000e00


	//   ....[3]....
        /*0124*/ 	.word	0x00000eb0


	//   ....[4]....
        /*0128*/ 	.word	0x00001100


	//   ....[5]....
        /*012c*/ 	.word	0x00001140


	//   ....[6]....
        /*0130*/ 	.word	0x00001180


	//   ....[7]....
        /*0134*/ 	.word	0x000011c0


	//   ....[8]....
        /*0138*/ 	.word	0x00002b40


	//   ....[9]....
        /*013c*/ 	.word	0x00002d70


	//   ....[10]....
        /*0140*/ 	.word	0x00003840


	//   ....[11]....
        /*0144*/ 	.word	0x00003940


	//   ....[12]....
        /*0148*/ 	.word	0x00003950


	//   ....[13]....
        /*014c*/ 	.word	0x00003980


	//   ....[14]....
        /*0150*/ 	.word	0x00005530


	//   ....[15]....
        /*0154*/ 	.word	0x00005ec0


	//   ....[16]....
        /*0158*/ 	.word	0x00006890


	//   ....[17]....
        /*015c*/ 	.word	0x000069c0


	//   ....[18]....
        /*0160*/ 	.word	0x000069f0


	//   ....[19]....
        /*0164*/ 	.word	0x00006a10


	//   ....[20]....
        /*0168*/ 	.word	0x00009810


	//   ....[21]....
        /*016c*/ 	.word	0x00009830


	//   ....[22]....
        /*0170*/ 	.word	0x00009850


	//   ....[23]....
        /*0174*/ 	.word	0x00009870


	//   ....[24]....
        /*0178*/ 	.word	0x0000c140


	//   ....[25]....
        /*017c*/ 	.word	0x0000c570


	//   ....[26]....
        /*0180*/ 	.word	0x0000ce10


	//   ....[27]....
        /*0184*/ 	.word	0x0000ceb0


	//   ....[28]....
        /*0188*/ 	.word	0x0000ced0


	//   ....[29]....
        /*018c*/ 	.word	0x0000cef0


	//   ....[30]....
        /*0190*/ 	.word	0x0000e920


	//   ....[31]....
        /*0194*/ 	.word	0x0000e950


	//   ....[32]....
        /*0198*/ 	.word	0x0000e990


	//   ....[33]....
        /*019c*/ 	.word	0x0000e9a0


	//   ....[34]....
        /*01a0*/ 	.word	0x0000ff20


	//   ....[35]....
        /*01a4*/ 	.word	0x0000ff30


	//   ....[36]....
        /*01a8*/ 	.word	0x0000ff40


	//   ....[37]....
        /*01ac*/ 	.word	0x0000ff50


	//   ....[38]....
        /*01b0*/ 	.word	0x0000ff60


	//   ....[39]....
        /*01b4*/ 	.word	0x0000ff70


	//   ....[40]....
        /*01b8*/ 	.word	0x000101a0


	//   ....[41]....
        /*01bc*/ 	.word	0x000101d0


	//   ....[42]....
        /*01c0*/ 	.word	0x00010320


	//   ....[43]....
        /*01c4*/ 	.word	0x00010350


	//   ....[44]....
        /*01c8*/ 	.word	0x000104a0


	//   ....[45]....
        /*01cc*/ 	.word	0x000104c0


	//   ....[46]....
        /*01d0*/ 	.word	0x00010b50


	//   ....[47]....
        /*01d4*/ 	.word	0x00010b70


	//   ....[48]....
        /*01d8*/ 	.word	0x00010ca0


	//   ....[49]....
        /*01dc*/ 	.word	0x00010cd0


	//   ....[50]....
        /*01e0*/ 	.word	0x00010e00


	//   ....[51]....
        /*01e4*/ 	.word	0x00010e30


	//   ....[52]....
        /*01e8*/ 	.word	0x00010f60


	//   ....[53]....
        /*01ec*/ 	.word	0x00010f80


	//----- nvinfo : EIATTR_EXIT_INSTR_OFFSETS
	.align		4
.L_772:
        /*01f0*/ 	.byte	0x04, 0x1c
        /*01f2*/ 	.short	(.L_774 - .L_773)


	//   ....[0]....
.L_773:
        /*01f4*/ 	.word	0x00000030


	//   ....[1]....
        /*01f8*/ 	.word	0x000104d0


	//   ....[2]....
        /*01fc*/ 	.word	0x000105a0


	//   ....[3]....
        /*0200*/ 	.word	0x00010600


	//   ....[4]....
        /*0204*/ 	.word	0x00010f90


	//   ....[5]....
        /*0208*/ 	.word	0x00011040


	//   ....[6]....
        /*020c*/ 	.word	0x000110a0


	//----- nvinfo : EIATTR_CTAIDZ_USED
	.align		4
.L_774:
        /*0210*/ 	.byte	0x01, 0x04
	.zero		2


	//----- nvinfo : EIATTR_MAX_THREADS
	.align		4
        /*0214*/ 	.byte	0x04, 0x05
        /*0216*/ 	.short	(.L_776 - .L_775)
.L_775:
        /*0218*/ 	.word	0x00000100
        /*021c*/ 	.word	0x00000001
        /*0220*/ 	.word	0x00000001


	//----- nvinfo : EIATTR_CRS_STACK_SIZE
	.align		4
.L_776:
        /*0224*/ 	.byte	0x04, 0x1e
        /*0226*/ 	.short	(.L_778 - .L_777)
.L_777:
        /*0228*/ 	.word	0x00000000
.L_778:


//--------------------- .nv.info._ZN7cutlass13device_kernelIN5flash19enable_sm80_to_sm89INS1_16FlashAttnFwdSm80INS1_25CollectiveMainloopFwdSm80ILi8ELi2ELb0EN4cute5tupleIJNS5_1CILi128EEENS7_ILi64EEENS7_ILi192EEEEEELi192ENS_10bfloat16_tEfNS_4arch4Sm80ELb0ELb1ELb0ELb1ELb0ELb0ELb1ELb0EEENS1_21CollectiveEpilogueFwdINS6_IJS8_SA_S9_EEENS6_IJNS7_ILi1EEESI_SI_EEESC_SE_Li256ELb1ELb1ELb0ELb0EEENS1_19SingleTileSchedulerILb1ELb0ELb1ELi128EEEEEEEEEvNT_6ParamsE --------------------------
	.section	.nv.info._ZN7cutlass13device_kernelIN5flash19enable_sm80_to_sm89INS1_16FlashAttnFwdSm80INS1_25CollectiveMainloopFwdSm80ILi8ELi2ELb0EN4cute5tupleIJNS5_1CILi128EEENS7_ILi64EEENS7_ILi192EEEEEELi192ENS_10bfloat16_tEfNS_4arch4Sm80ELb0ELb1ELb0ELb1ELb0ELb0ELb1ELb0EEENS1_21CollectiveEpilogueFwdINS6_IJS8_SA_S9_EEENS6_IJNS7_ILi1EEESI_SI_EEESC_SE_Li256ELb1ELb1ELb0ELb0EEENS1_19SingleTileSchedulerILb1ELb0ELb1ELi128EEEEEEEEEvNT_6ParamsE,"",@"SHT_CUDA_INFO"
	.sectionflags	@""
	.align	4


	//----- nvinfo : EIATTR_CUDA_API_VERSION
	.align		4
        /*0000*/ 	.byte	0x04, 0x37
        /*0002*/ 	.short	(.L_780 - .L_779)
.L_779:
        /*0004*/ 	.word	0x00000082


	//----- nvinfo : EIATTR_SW2861232_WAR
	.align		4
.L_780:
        /*0008*/ 	.byte	0x01, 0x35
	.zero		2


	//----- nvinfo : EIATTR_PARAM_CBANK
	.align		4
        /*000c*/ 	.byte	0x04, 0x0a
        /*000e*/ 	.short	(.L_782 - .L_781)
	.align		4
.L_781:
        /*0010*/ 	.word	index@(.nv.constant0._ZN7cutlass13device_kernelIN5flash19enable_sm80_to_sm89INS1_16FlashAttnFwdSm80INS1_25CollectiveMainloopFwdSm80ILi8ELi2ELb0EN4cute5tupleIJNS5_1CILi128EEENS7_ILi64EEENS7_ILi192EEEEEELi192ENS_10bfloat16_tEfNS_4arch4Sm80ELb0ELb1ELb0ELb1ELb0ELb0ELb1ELb0EEENS1_21CollectiveEpilogueFwdINS6_IJS8_SA_S9_EEENS6_IJNS7_ILi1EEESI_SI_EEESC_SE_Li256ELb1ELb1ELb0ELb0EEENS1_19SingleTileSchedulerILb1ELb0ELb1ELi128EEEEEEEEEvNT_6ParamsE)
        /*0014*/ 	.short	0x0160
        /*0016*/ 	.short	0x0418


	//----- nvinfo : EIATTR_CBANK_PARAM_SIZE
	.align		4
.L_782:
        /*0018*/ 	.byte	0x03, 0x19
        /*001a*/ 	.short	0x0418


	//----- nvinfo : EIATTR_KPARAM_INFO
	.align		4
        /*001c*/ 	.byte	0x04, 0x17
        /*001e*/ 	.short	(.L_784 - .L_783)
.L_783:
        /*0020*/ 	.word	0x00000000
        /*0024*/ 	.short	0x0000
        /*0026*/ 	.short	0x0000
        /*0028*/ 	.byte	0x00, 0xf0, 0x61, 0x10


	//----- nvinfo : EIATTR_MAXREG_COUNT
	.align		4
.L_784:
        /*002c*/ 	.byte	0x03, 0x1b
        /*002e*/ 	.short	0x00ff


	//----- nvinfo : EIATTR_NUM_BARRIERS
	.align		4
        /*0030*/ 	.byte	0x02, 0x4c
        /*0032*/ 	.byte	0x02
	.zero		1


	//----- nvinfo : EIATTR_MERCURY_ISA_VERSION
	.align		4
        /*0034*/ 	.byte	0x03, 0x5f
        /*0036*/ 	.short	0x0000


	//----- nvinfo : EIATTR_COOP_GROUP_MASK_REGIDS
	.align		4
        /*0038*/ 	.byte	0x04, 0x29
        /*003a*/ 	.short	(.L_786 - .L_785)


	//   ....[0]....
.L_785:
        /*003c*/ 	.word	0xffffffff


	//   ....[1]....
        /*0040*/ 	.word	0xffffffff


	//   ....[2]....
        /*0044*/ 	.word	0xffffffff


	//   ....[3]....
        /*0048*/ 	.word	0xffffffff


	//   ....[4]....
        /*004c*/ 	.word	0xffffffff


	//   ....[5]....
        /*0050*/ 	.word	0xffffffff


	//   ....[6]....
        /*0054*/ 	.word	0xffffffff


	//   ....[7]....
        /*0058*/ 	.word	0xffffffff


	//   ....[8]....
        /*005c*/ 	.word	0xffffffff


	//   ....[9]....
        /*0060*/ 	.word	0xffffffff


	//   ....[10]....
        /*0064*/ 	.word	0xffffffff


	//   ....[11]....
        /*0068*/ 	.word	0xffffffff


	//   ....[12]....
        /*006c*/ 	.word	0xffffffff


	//   ....[13]....
        /*0070*/ 	.word	0xffffffff


	//   ....[14]....
        /*0074*/ 	.word	0xffffffff


	//   ....[15]....
        /*0078*/ 	.word	0xffffffff


	//   ....[16]....
        /*007c*/ 	.word	0xffffffff


	//   ....[17]....
        /*0080*/ 	.word	0xffffffff


	//   ....[18]....
        /*0084*/ 	.word	0xffffffff


	//   ....[19]....
        /*0088*/ 	.word	0xffffffff


	//   ....[20]....
        /*008c*/ 	.word	0xffffffff


	//   ....[21]....
        /*0090*/ 	.word	0xffffffff


	//   ....[22]....
        /*0094*/ 	.word	0xffffffff


	//   ....[23]....
        /*0098*/ 	.word	0xffffffff


	//   ....[24]....
        /*009c*/ 	.word	0xffffffff


	//   ....[25]....
        /*00a0*/ 	.word	0xffffffff


	//   ....[26]....
        /*00a4*/ 	.word	0xffffffff


	//   ....[27]....
        /*00a8*/ 	.word	0xffffffff


	//   ....[28]....
        /*00ac*/ 	.word	0xffffffff


	//   ....[29]....
        /*00b0*/ 	.word	0xffffffff


	//   ....[30]....
        /*00b4*/ 	.word	0xffffffff


	//   ....[31]....
        /*00b8*/ 	.word	0xffffffff


	//   ....[32]....
        /*00bc*/ 	.word	0xffffffff


	//   ....[33]....
        /*00c0*/ 	.word	0xffffffff


	//   ....[34]....
        /*00c4*/ 	.word	0xffffffff


	//   ....[35]....
        /*00c8*/ 	.word	0xffffffff


	//   ....[36]....
        /*00cc*/ 	.word	0xffffffff


	//   ....[37]....
        /*00d0*/ 	.word	0xffffffff


	//   ....[38]....
        /*00d4*/ 	.word	0xffffffff


	//   ....[39]....
        /*00d8*/ 	.word	0xffffffff


	//   ....[40]....
        /*00dc*/ 	.word	0xffffffff


	//   ....[41]....
        /*00e0*/ 	.word	0xffffffff


	//   ....[42]....
        /*00e4*/ 	.word	0xffffffff


	//   ....[43]....
        /*00e8*/ 	.word	0xffffffff


	//   ....[44]....
        /*00ec*/ 	.word	0xffffffff


	//   ....[45]....
        /*00f0*/ 	.word	0xffffffff


	//   ....[46]....
        /*00f4*/ 	.word	0xffffffff


	//   ....[47]....
        /*00f8*/ 	.word	0xffffffff


	//   ....[48]....
        /*00fc*/ 	.word	0xffffffff


	//   ....[49]....
        /*0100*/ 	.word	0xffffffff


	//   ....[50]....
        /*0104*/ 	.word	0xffffffff


	//   ....[51]....
        /*0108*/ 	.word	0xffffffff


	//   ....[52]....
        /*010c*/ 	.word	0xffffffff


	//   ....[53]....
        /*0110*/ 	.word	0xffffffff


	//   ....[54]....
        /*0114*/ 	.word	0xffffffff


	//----- nvinfo : EIATTR_COOP_GROUP_INSTR_OFFSETS
	.align		4
.L_786:
        /*0118*/ 	.byte	0x04, 0x28
        /*011a*/ 	.short	(.L_788 - .L_787)


	//   ....[0]....
.L_787:
        /*011c*/ 	.word	0x00000080


	//   ....[1]....
        /*0120*/ 	.word	0x00001450


	//   ....[2]....
        /*0124*/ 	.word	0x00001520


	//   ....[3]....
        /*0128*/ 	.word	0x00001740


	//   ....[4]....
        /*012c*/ 	.word	0x00001770


	//   ....[5]....
        /*0130*/ 	.word	0x000018c0


	//   ....[6]....
        /*0134*/ 	.word	0x000018f0


	//   ....[7]....
        /*0138*/ 	.word	0x00001a30


	//   ....[8]....
        /*013c*/ 	.word	0x00001a70


	//   ....[9]....
        /*0140*/ 	.word	0x00002f20


	//   ....[10]....
        /*0144*/ 	.word	0x00003320


	//   ....[11]....
        /*0148*/ 	.word	0x00003c80


	//   ....[12]....
        /*014c*/ 	.word	0x00003cb0


	//   ....[13]....
        /*0150*/ 	.word	0x00003cf0


	//   ....[14]....
        /*0154*/ 	.word	0x00003d00


	//   ....[15]....
        /*0158*/ 	.word	0x00005ce0


	//   ....[16]....
        /*015c*/ 	.word	0x00005fd0


	//   ....[17]....
        /*0160*/ 	.word	0x00006960


	//   ....[18]....
        /*0164*/ 	.word	0x00006a10


	//   ....[19]....
        /*0168*/ 	.word	0x00006a30


	//   ....[20]....
        /*016c*/ 	.word	0x00006a50


	//   ....[21]....
        /*0170*/ 	.word	0x00009700


	//   ....[22]....
        /*0174*/ 	.word	0x00009720


	//   ....[23]....
        /*0178*/ 	.word	0x00009740


	//   ....[24]....
        /*017c*/ 	.word	0x00009760


	//   ....[25]....
        /*0180*/ 	.word	0x0000bfb0


	//   ....[26]....
        /*0184*/ 	.word	0x0000c290


	//   ....[27]....
        /*0188*/ 	.word	0x0000cb30


	//   ....[28]....
        /*018c*/ 	.word	0x0000ccc0


	//   ....[29]....
        /*0190*/ 	.word	0x0000ccf0


	//   ....[30]....
        /*0194*/ 	.word	0x0000cd60


	//   ....[31]....
        /*0198*/ 	.word	0x0000e780


	//   ....[32]....
        /*019c*/ 	.word	0x0000e7b0


	//   ....[33]....
        /*01a0*/ 	.word	0x0000e7f0


	//   ....[34]....
        /*01a4*/ 	.word	0x0000e800


	//   ....[35]....
        /*01a8*/ 	.word	0x0000fd20


	//   ....[36]....
        /*01ac*/ 	.word	0x0000fd60


	//   ....[37]....
        /*01b0*/ 	.word	0x0000fda0


	//   ....[38]....
        /*01b4*/ 	.word	0x0000fdc0


	//   ....[39]....
        /*01b8*/ 	.word	0x0000ffd0


	//   ....[40]....
        /*01bc*/ 	.word	0x0000ffe0


	//   ....[41]....
        /*01c0*/ 	.word	0x00010160


	//   ....[42]....
        /*01c4*/ 	.word	0x00010190


	//   ....[43]....
        /*01c8*/ 	.word	0x000102e0


	//   ....[44]....
        /*01cc*/ 	.word	0x00010310


	//   ....[45]....
        /*01d0*/ 	.word	0x00010460


	//   ....[46]....
        /*01d4*/ 	.word	0x00010480


	//   ....[47]....
        /*01d8*/ 	.word	0x00010c90


	//   ....[48]....
        /*01dc*/ 	.word	0x00010cb0


	//   ....[49]....
        /*01e0*/ 	.word	0x00010de0


	//   ....[50]....
        /*01e4*/ 	.word	0x00010e10


	//   ....[51]....
        /*01e8*/ 	.word	0x00010f40


	//   ....[52]....
        /*01ec*/ 	.word	0x00010f70


	//   ....[53]....
        /*01f0*/ 	.word	0x000110a0


	//   ....[54]....
        /*01f4*/ 	.word	0x000110c0


	//----- nvinfo : EIATTR_EXIT_INSTR_OFFSETS
	.align		4
.L_788:
        /*01f8*/ 	.byte	0x04, 0x1c
        /*01fa*/ 	.short	(.L_790 - .L_789)


	//   ....[0]....
.L_789:
        /*01fc*/ 	.word	0x00000310


	//   ....[1]....
        /*0200*/ 	.word	0x00010490


	//   ....[2]....
        /*0204*/ 	.word	0x00010560


	//   ....[3]....
        /*0208*/ 	.word	0x000105c0


	//   ....[4]....
        /*020c*/ 	.word	0x000110d0


	//   ....[5]....
        /*0210*/ 	.word	0x00011180


	//   ....[6]....
        /*0214*/ 	.word	0x000111e0


	//----- nvinfo : EIATTR_CTAIDZ_USED
	.align		4
.L_790:
        /*0218*/ 	.byte	0x01, 0x04
	.zero		2


	//----- nvinfo : EIATTR_MAX_THREADS
	.align		4
        /*021c*/ 	.byte	0x04, 0x05
        /*021e*/ 	.short	(.L_792 - .L_791)
.L_791:
        /*0220*/ 	.word	0x00000100
        /*0224*/ 	.word	0x00000001
        /*0228*/ 	.word	0x00000001


	//----- nvinfo : EIATTR_CRS_STACK_SIZE
	.align		4
.L_792:
        /*022c*/ 	.byte	0x04, 0x1e
        /*022e*/ 	.short	(.L_794 - .L_793)
.L_793:
        /*0230*/ 	.word	0x00000000
.L_794:


//--------------------- .nv.info._ZN7cutlass13device_kernelIN5flash19enable_sm80_to_sm89INS1_16FlashAttnFwdSm80INS1_25CollectiveMainloopFwdSm80ILi8ELi2ELb0EN4cute5tupleIJNS5_1CILi128EEENS7_ILi64EEENS7_ILi192EEEEEELi192ENS_10bfloat16_tEfNS_4arch4Sm80ELb0ELb1ELb0ELb1ELb0ELb1ELb1ELb0EEENS1_21CollectiveEpilogueFwdINS6_IJS8_SA_S9_EEENS6_IJNS7_ILi1EEESI_SI_EEESC_SE_Li256ELb1ELb1ELb0ELb0EEENS1_19SingleTileSchedulerILb1ELb0ELb1ELi128EEEEEEEEEvNT_6ParamsE --------------------------
	.section	.nv.info._ZN7cutlass13device_kernelIN5flash19enable_sm80_to_sm89INS1_16FlashAttnFwdSm80INS1_25CollectiveMainloopFwdSm80ILi8ELi2ELb0EN4cute5tupleIJNS5_1CILi128EEENS7_ILi64EEENS7_ILi192EEEEEELi192ENS_10bfloat16_tEfNS_4arch4Sm80ELb0ELb1ELb0ELb1ELb0ELb1ELb1ELb0EEENS1_21CollectiveEpilogueFwdINS6_IJS8_SA_S9_EEENS6_IJNS7_ILi1EEESI_SI_EEESC_SE_Li256ELb1ELb1ELb0ELb0EEENS1_19SingleTileSchedulerILb1ELb0ELb1ELi128EEEEEEEEEvNT_6ParamsE,"",@"SHT_CUDA_INFO"
	.sectionflags	@""
	.align	4


	//----- nvinfo : EIATTR_CUDA_API_VERSION
	.align		4
        /*0000*/ 	.byte	0x04, 0x37
        /*0002*/ 	.short	(.L_796 - .L_795)
.L_795:
        /*0004*/ 	.word	0x00000082


	//----- nvinfo : EIATTR_SW2861232_WAR
	.align		4
.L_796:
        /*0008*/ 	.byte	0x01, 0x35
	.zero		2


	//----- nvinfo : EIATTR_PARAM_CBANK
	.align		4
        /*000c*/ 	.byte	0x04, 0x0a
        /*000e*/ 	.short	(.L_798 - .L_797)
	.align		4
.L_797:
        /*0010*/ 	.word	index@(.nv.constant0._ZN7cutlass13device_kernelIN5flash19enable_sm80_to_sm89INS1_16FlashAttnFwdSm80INS1_25CollectiveMainloopFwdSm80ILi8ELi2ELb0EN4cute5tupleIJNS5_1CILi128EEENS7_ILi64EEENS7_ILi192EEEEEELi192ENS_10bfloat16_tEfNS_4arch4Sm80ELb0ELb1ELb0ELb1ELb0ELb1ELb1ELb0EEENS1_21CollectiveEpilogueFwdINS6_IJS8_SA_S9_EEENS6_IJNS7_ILi1EEESI_SI_EEESC_SE_Li256ELb1ELb1ELb0ELb0EEENS1_19SingleTileSchedulerILb1ELb0ELb1ELi128EEEEEEEEEvNT_6ParamsE)
        /*0014*/ 	.short	0x0160
        /*0016*/ 	.short	0x0418


	//----- nvinfo : EIATTR_CBANK_PARAM_SIZE
	.align		4
.L_798:
        /*0018*/ 	.byte	0x03, 0x19
        /*001a*/ 	.short	0x0418


	//----- nvinfo : EIATTR_KPARAM_INFO
	.align		4
        /*001c*/ 	.byte	0x04, 0x17
        /*001e*/ 	.short	(.L_800 - .L_799)
.L_799:
        /*0020*/ 	.word	0x00000000
        /*0024*/ 	.short	0x0000
        /*0026*/ 	.short	0x0000
        /*0028*/ 	.byte	0x00, 0xf0, 0x61, 0x10


	//----- nvinfo : EIATTR_MAXREG_COUNT
	.align		4
.L_800:
        /*002c*/ 	.byte	0x03, 0x1b
        /*002e*/ 	.short	0x00ff


	//----- nvinfo : EIATTR_NUM_BARRIERS
	.align		4
        /*0030*/ 	.byte	0x02, 0x4c
        /*0032*/ 	.byte	0x02
	.zero		1


	//----- nvinfo : EIATTR_MERCURY_ISA_VERSION
	.align		4
        /*0034*/ 	.byte	0x03, 0x5f
        /*0036*/ 	.short	0x0000


	//----- nvinfo : EIATTR_COOP_GROUP_MASK_REGIDS
	.align		4
        /*0038*/ 	.byte	0x04, 0x29
        /*003a*/ 	.short	(.L_802 - .L_801)


	//   ....[0]....
.L_801:
        /*003c*/ 	.word	0xffffffff


	//   ....[1]....
        /*0040*/ 	.word	0xffffffff


	//   ....[2]....
        /*0044*/ 	.word	0xffffffff


	//   ....[3]....
        /*0048*/ 	.word	0xffffffff


	//   ....[4]....
        /*004c*/ 	.word	0xffffffff


	//   ....[5]....
        /*0050*/ 	.word	0xffffffff


	//   ....[6]....
        /*0054*/ 	.word	0xffffffff


	//   ....[7]....
        /*0058*/ 	.word	0xffffffff


	//   ....[8]....
        /*005c*/ 	.word	0xffffffff


	//   ....[9]....
        /*0060*/ 	.word	0xffffffff


	//   ....[10]....
        /*0064*/ 	.word	0xffffffff


	//   ....[11]....
        /*0068*/ 	.word	0xffffffff


	//   ....[12]....
        /*006c*/ 	.word	0xffffffff


	//   ....[13]....
        /*0070*/ 	.word	0xffffffff


	//   ....[14]....
        /*0074*/ 	.word	0xffffffff


	//   ....[15]....
        /*0078*/ 	.word	0xffffffff


	//   ....[16]....
        /*007c*/ 	.word	0xffffffff


	//   ....[17]....
        /*0080*/ 	.word	0xffffffff


	//   ....[18]....
        /*0084*/ 	.word	0xffffffff


	//   ....[19]....
        /*0088*/ 	.word	0xffffffff


	//   ....[20]....
        /*008c*/ 	.word	0xffffffff


	//   ....[21]....
        /*0090*/ 	.word	0xffffffff


	//   ....[22]....
        /*0094*/ 	.word	0xffffffff


	//   ....[23]....
        /*0098*/ 	.word	0xffffffff


	//   ....[24]....
        /*009c*/ 	.word	0xffffffff


	//   ....[25]....
        /*00a0*/ 	.word	0xffffffff


	//   ....[26]....
        /*00a4*/ 	.word	0xffffffff


	//   ....[27]....
        /*00a8*/ 	.word	0xffffffff


	//   ....[28]....
        /*00ac*/ 	.word	0xffffffff


	//   ....[29]....
        /*00b0*/ 	.word	0xffffffff


	//   ....[30]....
        /*00b4*/ 	.word	0xffffffff


	//   ....[31]....
        /*00b8*/ 	.word	0xffffffff


	//   ....[32]....
        /*00bc*/ 	.word	0xffffffff


	//   ....[33]....
        /*00c0*/ 	.word	0xffffffff


	//   ....[34]....
        /*00c4*/ 	.word	0xffffffff


	//   ....[35]....
        /*00c8*/ 	.word	0xffffffff


	//   ....[36]....
        /*00cc*/ 	.word	0xffffffff


	//   ....[37]....
        /*00d0*/ 	.word	0xffffffff


	//   ....[38]....
        /*00d4*/ 	.word	0xffffffff


	//   ....[39]....
        /*00d8*/ 	.word	0xffffffff


	//   ....[40]....
        /*00dc*/ 	.word	0xffffffff


	//   ....[41]....
        /*00e0*/ 	.word	0xffffffff


	//   ....[42]....
        /*00e4*/ 	.word	0xffffffff


	//   ....[43]....
        /*00e8*/ 	.word	0xffffffff


	//   ....[44]....
        /*00ec*/ 	.word	0xffffffff


	//   ....[45]....
        /*00f0*/ 	.word	0xffffffff


	//   ....[46]....
        /*00f4*/ 	.word	0xffffffff


	//   ....[47]....
        /*00f8*/ 	.word	0xffffffff


	//   ....[48]....
        /*00fc*/ 	.word	0xffffffff


	//   ....[49]....
        /*0100*/ 	.word	0xffffffff


	//   ....[50]....
        /*0104*/ 	.word	0xffffffff


	//   ....[51]....
        /*0108*/ 	.word	0xffffffff


	//   ....[52]....
        /*010c*/ 	.word	0xffffffff


	//   ....[53]....
        /*0110*/ 	.word	0xffffffff


	//   ....[54]....
        /*0114*/ 	.word	0xffffffff


	//   ....[55]....
        /*0118*/ 	.word	0xffffffff


	//   ....[56]....
        /*011c*/ 	.word	0xffffffff


	//   ....[57]....
        /*0120*/ 	.word	0xffffffff


	//   ....[58]....
        /*0124*/ 	.word	0xffffffff


	//   ....[59]....
        /*0128*/ 	.word	0xffffffff


	//   ....[60]....
        /*012c*/ 	.word	0xffffffff


	//   ....[61]....
        /*0130*/ 	.word	0xffffffff


	//   ....[62]....
        /*0134*/ 	.word	0xffffffff


	//   ....[63]....
        /*0138*/ 	.word	0xffffffff


	//   ....[64]....
        /*013c*/ 	.word	0xffffffff


	//   ....[65]....
        /*0140*/ 	.word	0xffffffff


	//   ....[66]....
        /*0144*/ 	.word	0xffffffff


	//   ....[67]....
        /*0148*/ 	.word	0xffffffff


	//   ....[68]....
        /*014c*/ 	.word	0xffffffff


	//   ....[69]....
        /*0150*/ 	.word	0xffffffff


	//   ....[70]....
        /*0154*/ 	.word	0xffffffff


	//----- nvinfo : EIATTR_COOP_GROUP_INSTR_OFFSETS
	.align		4
.L_802:
        /*0158*/ 	.byte	0x04, 0x28
        /*015a*/ 	.short	(.L_804 - .L_803)


	//   ....[0]....
.L_803:
        /*015c*/ 	.word	0x00000080


	//   ....[1]....
        /*0160*/ 	.word	0x00007150


	//   ....[2]....
        /*0164*/ 	.word	0x00007220


	//   ....[3]....
        /*0168*/ 	.word	0x000073f0


	//   ....[4]....
        /*016c*/ 	.word	0x00007420


	//   ....[5]....
        /*0170*/ 	.word	0x00007570


	//   ....[6]....
        /*0174*/ 	.word	0x000075a0


	//   ....[7]....
        /*0178*/ 	.word	0x000076f0


	//   ....[8]....
        /*017c*/ 	.word	0x00007730


	//   ....[9]....
        /*0180*/ 	.word	0x00008110


	//   ....[10]....
        /*0184*/ 	.word	0x00008180


	//   ....[11]....
        /*0188*/ 	.word	0x000081b0


	//   ....[12]....
        /*018c*/ 	.word	0x000081d0


	//   ....[13]....
        /*0190*/ 	.word	0x00008610


	//   ....[14]....
        /*0194*/ 	.word	0x000088d0


	//   ....[15]....
        /*0198*/ 	.word	0x00008910


	//   ....[16]....
        /*019c*/ 	.word	0x00008950


	//   ....[17]....
        /*01a0*/ 	.word	0x0000ba10


	//   ....[18]....
        /*01a4*/ 	.word	0x0000ba70


	//   ....[19]....
        /*01a8*/ 	.word	0x0000bac0


	//   ....[20]....
        /*01ac*/ 	.word	0x0000bad0


	//   ....[21]....
        /*01b0*/ 	.word	0x0000bd60


	//   ....[22]....
        /*01b4*/ 	.word	0x0000c020


	//   ....[23]....
        /*01b8*/ 	.word	0x0000c060


	//   ....[24]....
        /*01bc*/ 	.word	0x0000c0a0


	//   ....[25]....
        /*01c0*/ 	.word	0x00010280


	//   ....[26]....
        /*01c4*/ 	.word	0x00010450


	//   ....[27]....
        /*01c8*/ 	.word	0x00010fa0


	//   ....[28]....
        /*01cc*/ 	.word	0x00010ff0


	//   ....[29]....
        /*01d0*/ 	.word	0x00011010


	//   ....[30]....
        /*01d4*/ 	.word	0x00011100


	//   ....[31]....
        /*01d8*/ 	.word	0x00013130


	//   ....[32]....
        /*01dc*/ 	.word	0x00013480


	//   ....[33]....
        /*01e0*/ 	.word	0x00013c60


	//   ....[34]....
        /*01e4*/ 	.word	0x00013da0


	//   ....[35]....
        /*01e8*/ 	.word	0x00013db0


	//   ....[36]....
        /*01ec*/ 	.word	0x00013dd0


	//   ....[37]....
        /*01f0*/ 	.word	0x00016b10


	//   ....[38]....
        /*01f4*/ 	.word	0x00016b30


	//   ....[39]....
        /*01f8*/ 	.word	0x00016b50


	//   ....[40]....
        /*01fc*/ 	.word	0x00016b70


	//   ....[41]....
        /*0200*/ 	.word	0x00019450


	//   ....[42]....
        /*0204*/ 	.word	0x00019730


	//   ....[43]....
        /*0208*/ 	.word	0x00019fd0


	//   ....[44]....
        /*020c*/ 	.word	0x0001a160


	//   ....[45]....
        /*0210*/ 	.word	0x0001a190


	//   ....[46]....
        /*0214*/ 	.word	0x0001a200


	//   ....[47]....
        /*0218*/ 	.word	0x0001bc20


	//   ....[48]....
        /*021c*/ 	.word	0x0001bc50


	//   ....[49]....
        /*0220*/ 	.word	0x0001bc90


	//   ....[50]....
        /*0224*/ 	.word	0x0001bca0


	//   ....[51]....
        /*0228*/ 	.word	0x0001d1b0


	//   ....[52]....
        /*022c*/ 	.word	0x0001d1f0


	//   ....[53]....
        /*0230*/ 	.word	0x0001d230


	//   ....[54]....
        /*0234*/ 	.word	0x0001d270


	//   ....[55]....
        /*0238*/ 	.word	0x0001d460


	//   ....[56]....
        /*023c*/ 	.word	0x0001d470


	//   ....[57]....
        /*0240*/ 	.word	0x0001d5f0


	//   ....[58]....
        /*0244*/ 	.word	0x0001d620


	//   ....[59]....
        /*0248*/ 	.word	0x0001d770


	//   ....[60]....
        /*024c*/ 	.word	0x0001d7a0


	//   ....[61]....
        /*0250*/ 	.word	0x0001d8f0


	//   ....[62]....
        /*0254*/ 	.word	0x0001d910


	//   ....[63]....
        /*0258*/ 	.word	0x0001e0f0


	//   ....[64]....
        /*025c*/ 	.word	0x0001e110


	//   ....[65]....
        /*0260*/ 	.word	0x0001e240


	//   ....[66]....
        /*0264*/ 	.word	0x0001e270


	//   ....[67]....
        /*0268*/ 	.word	0x0001e3a0


	//   ....[68]....
        /*026c*/ 	.word	0x0001e3d0


	//   ....[69]....
        /*0270*/ 	.word	0x0001e500


	//   ....[70]....
        /*0274*/ 	.word	0x0001e520


	//----- nvinfo : EIATTR_EXIT_INSTR_OFFSETS
	.align		4
.L_804:
        /*0278*/ 	.byte	0x04, 0x1c
        /*027a*/ 	.short	(.L_806 - .L_805)


	//   ....[0]....
.L_805:
        /*027c*/ 	.word	0x00000310


	//   ....[1]....
        /*0280*/ 	.word	0x0001d920


	//   ....[2]....
        /*0284*/ 	.word	0x0001d9f0


	//   ....[3]....
        /*0288*/ 	.word	0x0001da50


	//   ....[4]....
        /*028c*/ 	.word	0x0001e530


	//   ....[5]....
        /*0290*/ 	.word	0x0001e5e0


	//   ....[6]....
        /*0294*/ 	.word	0x0001e640


	//----- nvinfo : EIATTR_CTAIDZ_USED
	.align		4
.L_806:
        /*0298*/ 	.byte	0x01, 0x04
	.zero		2


	//----- nvinfo : EIATTR_MAX_THREADS
	.align		4
        /*029c*/ 	.byte	0x04, 0x05
        /*029e*/ 	.short	(.L_808 - .L_807)
.L_807:
        /*02a0*/ 	.word	0x00000100
        /*02a4*/ 	.word	0x00000001
        /*02a8*/ 	.word	0x00000001


	//----- nvinfo : EIATTR_CRS_STACK_SIZE
	.align		4
.L_808:
        /*02ac*/ 	.byte	0x04, 0x1e
        /*02ae*/ 	.short	(.L_810 - .L_809)
.L_809:
        /*02b0*/ 	.word	0x00000000
.L_810:


//--------------------- .nv.info._ZN7cutlass13device_kernelIN5flash19enable_sm80_to_sm89INS1_16FlashAttnFwdSm80INS1_25CollectiveMainloopFwdSm80ILi8ELi2ELb1EN4cute5tupleIJNS5_1CILi128EEENS7_ILi96EEENS7_ILi192EEEEEELi192ENS_10bfloat16_tEfNS_4arch4Sm80ELb1ELb0ELb0ELb0ELb0ELb0ELb1ELb0EEENS1_21CollectiveEpilogueFwdINS6_IJS8_SA_S9_EEENS6_IJNS7_ILi1EEESI_SI_EEESC_SE_Li256ELb0ELb1ELb0ELb0EEENS1_30DynamicPersistentTileSchedulerILi256ELi256ELb0ELb1ELb0EEEEEEEEEvNT_6ParamsE --------------------------
	.section	.nv.info._ZN7cutlass13device_kernelIN5flash19enable_sm80_to_sm89INS1_16FlashAttnFwdSm80INS1_25CollectiveMainloopFwdSm80ILi8ELi2ELb1EN4cute5tupleIJNS5_1CILi128EEENS7_ILi96EEENS7_ILi192EEEEEELi192ENS_10bfloat16_tEfNS_4arch4Sm80ELb1ELb0ELb0ELb0ELb0ELb0ELb1ELb0EEENS1_21CollectiveEpilogueFwdINS6_IJS8_SA_S9_EEENS6_IJNS7_ILi1EEESI_SI_EEESC_SE_Li256ELb0ELb1ELb0ELb0EEENS1_30DynamicPersistentTileSchedulerILi256ELi256ELb0ELb1ELb0EEEEEEEEEvNT_6ParamsE,"",@"SHT_CUDA_INFO"
	.sectionflags	@""
	.align	4


	//----- nvinfo : EIATTR_CUDA_API_VERSION
	.align		4
        /*0000*/ 	.byte	0x04, 0x37
        /*0002*/ 	.short	(.L_812 - .L_811)
.L_811:
        /*0004*/ 	.word	0x00000082


	//----- nvinfo : EIATTR_SW2861232_WAR
	.align		4
.L_812:
        /*0008*/ 	.byte	0x01, 0x35
	.zero		2


	//----- nvinfo : EIATTR_PARAM_CBANK
	.align		4
        /*000c*/ 	.byte	0x04, 0x0a
        /*000e*/ 	.short	(.L_814 - .L_813)
	.align		4
.L_813:
        /*0010*/ 	.word	index@(.nv.constant0._ZN7cutlass13device_kernelIN5flash19enable_sm80_to_sm89INS1_16FlashAttnFwdSm80INS1_25CollectiveMainloopFwdSm80ILi8ELi2ELb1EN4cute5tupleIJNS5_1CILi128EEENS7_ILi96EEENS7_ILi192EEEEEELi192ENS_10bfloat16_tEfNS_4arch4Sm80ELb1ELb0ELb0ELb0ELb0ELb0ELb1ELb0EEENS1_21CollectiveEpilogueFwdINS6_IJS8_SA_S9_EEENS6_IJNS7_ILi1EEESI_SI_EEESC_SE_Li256ELb0ELb1ELb0ELb0EEENS1_30DynamicPersistentTileSchedulerILi256ELi256ELb0ELb1ELb0EEEEEEEEEvNT_6ParamsE)
        /*0014*/ 	.short	0x0160
        /*0016*/ 	.short	0x0428


	//----- nvinfo : EIATTR_CBANK_PARAM_SIZE
	.align		4
.L_814:
        /*0018*/ 	.byte	0x03, 0x19
        /*001a*/ 	.short	0x0428


	//----- nvinfo : EIATTR_KPARAM_INFO
	.align		4
        /*001c*/ 	.byte	0x04, 0x17
        /*001e*/ 	.short	(.L_816 - .L_815)
.L_815:
        /*0020*/ 	.word	0x00000000
        /*0024*/ 	.short	0x0000
        /*0026*/ 	.short	0x0000
        /*0028*/ 	.byte	0x00, 0xf0, 0xa1, 0x10


	//----- nvinfo : EIATTR_MAXREG_COUNT
	.align		4
.L_816:
        /*002c*/ 	.byte	0x03, 0x1b
        /*002e*/ 	.short	0x00ff


	//----- nvinfo : EIATTR_NUM_BARRIERS
	.align		4
        /*0030*/ 	.byte	0x02, 0x4c
        /*0032*/ 	.byte	0x06
	.zero		1


	//----- nvinfo : EIATTR_ANNOTATIONS
	.align		4
        /*0034*/ 	.byte	0x04, 0x55
        /*0036*/ 	.short	(.L_818 - .L_817)


	//   ....[0]....
.L_817:
        /* <DEDUP_REMOVED lines=71> */


	//----- nvinfo : EIATTR_MERCURY_ISA_VERSION
	.align		4
.L_818:
        /*0498*/ 	.byte	0x03, 0x5f
        /*049a*/ 	.short	0x0000


	//----- nvinfo : EIATTR_INT_WARP_WIDE_INSTR_OFFSETS
	.align		4
        /*049c*/ 	.byte	0x04, 0x31
        /*049e*/ 	.short	(.L_820 - .L_819)


	//   ....[0]....
.L_819:
        /*04a0*/ 	.word	0x0000dd50


	//   ....[1]....
        /*04a4*/ 	.word	0x0000ddd0


	//----- nvinfo : EIATTR_COOP_GROUP_MASK_REGIDS
	.align		4
.L_820:
        /*04a8*/ 	.byte	0x04, 0x29
        /*04aa*/ 	.short	(.L_822 - .L_821)


	//   ....[0]....
.L_821:
        /*04ac*/ 	.word	0xffffffff


	//   ....[1]....
        /*04b0*/ 	.word	0xffffffff


	//   ....[2]....
        /*04b4*/ 	.word	0xffffffff


	//   ....[3]....
        /*04b8*/ 	.word	0xffffffff


	//   ....[4]....
        /*04bc*/ 	.word	0xffffffff


	//   ....[5]....
        /*04c0*/ 	.word	0xffffffff


	//   ....[6]....
        /*04c4*/ 	.word	0xffffffff


	//   ....[7]....
        /*04c8*/ 	.word	0xffffffff


	//   ....[8]....
        /*04cc*/ 	.word	0xffffffff


	//   ....[9]....
        /*04d0*/ 	.word	0xffffffff


	//   ....[10]....
        /*04d4*/ 	.word	0xffffffff


	//   ....[11]....
        /*04d8*/ 	.word	0xffffffff


	//   ....[12]....
        /*04dc*/ 	.word	0xffffffff


	//   ....[13]....
        /*04e0*/ 	.word	0xffffffff


	//   ....[14]....
        /*04e4*/ 	.word	0xffffffff


	//   ....[15]....
        /*04e8*/ 	.word	0xffffffff


	//   ....[16]....
        /*04ec*/ 	.word	0xffffffff


	//   ....[17]....
        /*04f0*/ 	.word	0xffffffff


	//   ....[18]....
        /*04f4*/ 	.word	0xffffffff


	//   ....[19]....
        /*04f8*/ 	.word	0xffffffff


	//   ....[20]....
        /*04fc*/ 	.word	0xffffffff


	//   ....[21]....
        /*0500*/ 	.word	0xffffffff


	//   ....[22]....
        /*0504*/ 	.word	0xffffffff


	//   ....[23]....
        /*0508*/ 	.word	0xffffffff


	//   ....[24]....
        /*050c*/ 	.word	0xffffffff


	//   ....[25]....
        /*0510*/ 	.word	0xffffffff


	//   ....[26]....
        /*0514*/ 	.word	0xffffffff


	//   ....[27]....
        /*0518*/ 	.word	0xffffffff


	//   ....[28]....
        /*051c*/ 	.word	0xffffffff


	//   ....[29]....
        /*0520*/ 	.word	0xffffffff


	//   ....[30]....
        /*0524*/ 	.word	0xffffffff


	//   ....[31]....
        /*0528*/ 	.word	0xffffffff


	//   ....[32]....
        /*052c*/ 	.word	0xffffffff


	//   ....[33]....
        /*0530*/ 	.word	0xffffffff


	//   ....[34]....
        /*0534*/ 	.word	0xffffffff


	//   ....[35]....
        /*0538*/ 	.word	0xffffffff


	//   ....[36]....
        /*053c*/ 	.word	0xffffffff


	//   ....[37]....
        /*0540*/ 	.word	0xffffffff


	//   ....[38]....
        /*0544*/ 	.word	0xffffffff


	//   ....[39]....
        /*0548*/ 	.word	0xffffffff


	//   ....[40]....
        /*054c*/ 	.word	0xffffffff


	//   ....[41]....
        /*0550*/ 	.word	0xffffffff


	//   ....[42]....
        /*0554*/ 	.word	0xffffffff


	//   ....[43]....
        /*0558*/ 	.word	0xffffffff


	//   ....[44]....
        /*055c*/ 	.word	0xffffffff


	//   ....[45]....
        /*0560*/ 	.word	0xffffffff


	//   ....[46]....
        /*0564*/ 	.word	0xffffffff


	//   ....[47]....
        /*0568*/ 	.word	0xffffffff


	//   ....[48]....
        /*056c*/ 	.word	0xffffffff


	//   ....[49]....
        /*0570*/ 	.word	0xffffffff


	//   ....[50]....
        /*0574*/ 	.word	0xffffffff


	//   ....[51]....
        /*0578*/ 	.word	0xffffffff


	//   ....[52]....
        /*057c*/ 	.word	0xffffffff


	//   ....[53]....
        /*0580*/ 	.word	0xffffffff


	//   ....[54]....
        /*0584*/ 	.word	0xffffffff


	//   ....[55]....
        /*0588*/ 	.word	0xffffffff


	//   ....[56]....
        /*058c*/ 	.word	0xffffffff


	//   ....[57]....
        /*0590*/ 	.word	0xffffffff


	//   ....[58]....
        /*0594*/ 	.word	0xffffffff


	//   ....[59]....
        /*0598*/ 	.word	0xffffffff


	//   ....[60]....
        /*059c*/ 	.word	0xffffffff


	//   ....[61]....
        /*05a0*/ 	.word	0xffffffff


	//   ....[62]....
        /*05a4*/ 	.word	0xffffffff


	//   ....[63]....
        /*05a8*/ 	.word	0xffffffff


	//----- nvinfo : EIATTR_COOP_GROUP_INSTR_OFFSETS
	.align		4
.L_822:
        /*05ac*/ 	.byte	0x04, 0x28
        /*05ae*/ 	.short	(.L_824 - .L_823)


	//   ....[0]....
.L_823:
        /*05b0*/ 	.word	0x00000050


	//   ....[1]....
        /*05b4*/ 	.word	0x00001660


	//   ....[2]....
        /*05b8*/ 	.word	0x00001680


	//   ....[3]....
        /*05bc*/ 	.word	0x000016b0


	//   ....[4]....
        /*05c0*/ 	.word	0x000016d0


	//   ....[5]....
        /*05c4*/ 	.word	0x00001720


	//   ....[6]....
        /*05c8*/ 	.word	0x00001800


	//   ....[7]....
        /*05cc*/ 	.word	0x00001810


	//   ....[8]....
        /*05d0*/ 	.word	0x00001850


	//   ....[9]....
        /*05d4*/ 	.word	0x00003390


	//   ....[10]....
        /*05d8*/ 	.word	0x000033a0


	//   ....[11]....
        /*05dc*/ 	.word	0x00003c50


	//   ....[12]....
        /*05e0*/ 	.word	0x00003e10


	//   ....[13]....
        /*05e4*/ 	.word	0x00003e50


	//   ....[14]....
        /*05e8*/ 	.word	0x00003ec0


	//   ....[15]....
        /*05ec*/ 	.word	0x00006e30


	//   ....[16]....
        /*05f0*/ 	.word	0x00006e60


	//   ....[17]....
        /*05f4*/ 	.word	0x000077f0


	//   ....[18]....
        /*05f8*/ 	.word	0x00007860


	//   ....[19]....
        /*05fc*/ 	.word	0x00007880


	//   ....[20]....
        /*0600*/ 	.word	0x000078a0


	//   ....[21]....
        /*0604*/ 	.word	0x0000b1c0


	//   ....[22]....
        /*0608*/ 	.word	0x0000b250


	//   ....[23]....
        /*060c*/ 	.word	0x0000b260


	//   ....[24]....
        /*0610*/ 	.word	0x0000b2e0


	//   ....[25]....
        /*0614*/ 	.word	0x0000d500


	//   ....[26]....
        /*0618*/ 	.word	0x0000d550


	//   ....[27]....
        /*061c*/ 	.word	0x0000d570


	//   ....[28]....
        /*0620*/ 	.word	0x0000d590


	//   ....[29]....
        /*0624*/ 	.word	0x0000e5b0


	//   ....[30]....
        /*0628*/ 	.word	0x0000e9b0


	//   ....[31]....
        /*062c*/ 	.word	0x0000e9d0


	//   ....[32]....
        /*0630*/ 	.word	0x0000ea00


	//   ....[33]....
        /*0634*/ 	.word	0x0000ea30


	//   ....[34]....
        /*0638*/ 	.word	0x0000ebb0


	//   ....[35]....
        /*063c*/ 	.word	0x0000ebd0


	//   ....[36]....
        /*0640*/ 	.word	0x0000ed90


	//   ....[37]....
        /*0644*/ 	.word	0x0000edc0


	//   ....[38]....
        /*0648*/ 	.word	0x0000eec0


	//   ....[39]....
        /*064c*/ 	.word	0x0000eef0


	//   ....[40]....
        /*0650*/ 	.word	0x0000eff0


	//   ....[41]....
        /*0654*/ 	.word	0x0000f010


	//   ....[42]....
        /*0658*/ 	.word	0x0000f620


	//   ....[43]....
        /*065c*/ 	.word	0x0000f640


	//   ....[44]....
        /*0660*/ 	.word	0x0000f7d0


	//   ....[45]....
        /*0664*/ 	.word	0x0000f7e0


	//   ....[46]....
        /*0668*/ 	.word	0x0000f960


	//   ....[47]....
        /*066c*/ 	.word	0x0000f980


	//   ....[48]....
        /*0670*/ 	.word	0x0000fb00


	//   ....[49]....
        /*0674*/ 	.word	0x0000fb10


	//   ....[50]....
        /*0678*/ 	.word	0x0000fd00


	//   ....[51]....
        /*067c*/ 	.word	0x0000fde0


	//   ....[52]....
        /*0680*/ 	.word	0x0000fe40


	//   ....[53]....
        /*0684*/ 	.word	0x0000fe90


	//   ....[54]....
        /*0688*/ 	.word	0x0000fee0


	//   ....[55]....
        /*068c*/ 	.word	0x0000ff50


	//   ....[56]....
        /*0690*/ 	.word	0x0000ffc0


	//   ....[57]....
        /*0694*/ 	.word	0x00010020


	//   ....[58]....
        /*0698*/ 	.word	0x00010080


	//   ....[59]....
        /*069c*/ 	.word	0x000100e0


	//   ....[60]....
        /*06a0*/ 	.word	0x00010150


	//   ....[61]....
        /*06a4*/ 	.word	0x000101b0


	//   ....[62]....
        /*06a8*/ 	.word	0x00010210


	//   ....[63]....
        /*06ac*/ 	.word	0x00010270


	//----- nvinfo : EIATTR_EXIT_INSTR_OFFSETS
	.align		4
.L_824:
        /*06b0*/ 	.byte	0x04, 0x1c
        /*06b2*/ 	.short	(.L_826 - .L_825)


	//   ....[0]....
.L_825:
        /*06b4*/ 	.word	0x000000a0


	//   ....[1]....
        /*06b8*/ 	.word	0x0000fda0


	//----- nvinfo : EIATTR_MAX_THREADS
	.align		4
.L_826:
        /*06bc*/ 	.byte	0x04, 0x05
        /*06be*/ 	.short	(.L_828 - .L_827)
.L_827:
        /*06c0*/ 	.word	0x00000100
        /*06c4*/ 	.word	0x00000001
        /*06c8*/ 	.word	0x00000001


	//----- nvinfo : EIATTR_CRS_STACK_SIZE
	.align		4
.L_828:
        /*06cc*/ 	.byte	0x04, 0x1e
        /*06ce*/ 	.short	(.L_830 - .L_829)
.L_829:
        /*06d0*/ 	.word	0x00000000
.L_830:


//--------------------- .nv.info._ZN7cutlass13device_kernelIN5flash19enable_sm80_to_sm89INS1_16FlashAttnFwdSm80INS1_25CollectiveMainloopFwdSm80ILi8ELi2ELb1EN4cute5tupleIJNS5_1CILi128EEENS7_ILi96EEENS7_ILi192EEEEEELi192ENS_10bfloat16_tEfNS_4arch4Sm80ELb1ELb0ELb0ELb1ELb0ELb0ELb1ELb0EEENS1_21CollectiveEpilogueFwdINS6_IJS8_SA_S9_EEENS6_IJNS7_ILi1EEESI_SI_EEESC_SE_Li256ELb1ELb1ELb0ELb0EEENS1_19SingleTileSchedulerILb1ELb0ELb1ELi128EEEEEEEEEvNT_6ParamsE --------------------------
	.section	.nv.info._ZN7cutlass13device_kernelIN5flash19enable_sm80_to_sm89INS1_16FlashAttnFwdSm80INS1_25CollectiveMainloopFwdSm80ILi8ELi2ELb1EN4cute5tupleIJNS5_1CILi128EEENS7_ILi96EEENS7_ILi192EEEEEELi192ENS_10bfloat16_tEfNS_4arch4Sm80ELb1ELb0ELb0ELb1ELb0ELb0ELb1ELb0EEENS1_21CollectiveEpilogueFwdINS6_IJS8_SA_S9_EEENS6_IJNS7_ILi1EEESI_SI_EEESC_SE_Li256ELb1ELb1ELb0ELb0EEENS1_19SingleTileSchedulerILb1ELb0ELb1ELi128EEEEEEEEEvNT_6ParamsE,"",@"SHT_CUDA_INFO"
	.sectionflags	@""
	.align	4


	//----- nvinfo : EIATTR_CUDA_API_VERSION
	.align		4
        /*0000*/ 	.byte	0x04, 0x37
        /*0002*/ 	.short	(.L_832 - .L_831)
.L_831:
        /*0004*/ 	.word	0x00000082


	//----- nvinfo : EIATTR_SW2861232_WAR
	.align		4
.L_832:
        /*0008*/ 	.byte	0x01, 0x35
	.zero		2


	//----- nvinfo : EIATTR_PARAM_CBANK
	.align		4
        /*000c*/ 	.byte	0x04, 0x0a
        /*000e*/ 	.short	(.L_834 - .L_833)
	.align		4
.L_833:
        /*0010*/ 	.word	index@(.nv.constant0._ZN7cutlass13device_kernelIN5flash19enable_sm80_to_sm89INS1_16FlashAttnFwdSm80INS1_25CollectiveMainloopFwdSm80ILi8ELi2ELb1EN4cute5tupleIJNS5_1CILi128EEENS7_ILi96EEENS7_ILi192EEEEEELi192ENS_10bfloat16_tEfNS_4arch4Sm80ELb1ELb0ELb0ELb1ELb0ELb0ELb1ELb0EEENS1_21CollectiveEpilogueFwdINS6_IJS8_SA_S9_EEENS6_IJNS7_ILi1EEESI_SI_EEESC_SE_Li256ELb1ELb1ELb0ELb0EEENS1_19SingleTileSchedulerILb1ELb0ELb1ELi128EEEEEEEEEvNT_6ParamsE)
        /*0014*/ 	.short	0x0160
        /*0016*/ 	.short	0x0418


	//----- nvinfo : EIATTR_CBANK_PARAM_SIZE
	.align		4
.L_834:
        /*0018*/ 	.byte	0x03, 0x19
        /*001a*/ 	.short	0x0418


	//----- nvinfo : EIATTR_KPARAM_INFO
	.align		4
        /*001c*/ 	.byte	0x04, 0x17
        /*001e*/ 	.short	(.L_836 - .L_835)
.L_835:
        /*0020*/ 	.word	0x00000000
        /*0024*/ 	.short	0x0000
        /*0026*/ 	.short	0x0000
        /*0028*/ 	.byte	0x00, 0xf0, 0x61, 0x10


	//----- nvinfo : EIATTR_MAXREG_COUNT
	.align		4
.L_836:
        /*002c*/ 	.byte	0x03, 0x1b
        /*002e*/ 	.short	0x00ff


	//----- nvinfo : EIATTR_NUM_BARRIERS
	.align		4
        /*0030*/ 	.byte	0x02, 0x4c
        /*0032*/ 	.byte	0x02
	.zero		1


	//----- nvinfo : EIATTR_ANNOTATIONS
	.align		4
        /*0034*/ 	.byte	0x04, 0x55
        /*0036*/ 	.short	(.L_838 - .L_837)


	//   ....[0]....
.L_837:
        /* <DEDUP_REMOVED lines=24> */


	//----- nvinfo : EIATTR_MERCURY_ISA_VERSION
	.align		4
.L_838:
        /*01a8*/ 	.byte	0x03, 0x5f
        /*01aa*/ 	.short	0x0000


	//----- nvinfo : EIATTR_COOP_GROUP_MASK_REGIDS
	.align		4
        /*01ac*/ 	.byte	0x04, 0x29
        /*01ae*/ 	.short	(.L_840 - .L_839)


	//   ....[0]....
.L_839:
        /*01b0*/ 	.word	0xffffffff


	//   ....[1]....
        /*01b4*/ 	.word	0xffffffff


	//   ....[2]....
        /*01b8*/ 	.word	0xffffffff


	//   ....[3]....
        /*01bc*/ 	.word	0xffffffff


	//   ....[4]....
        /*01c0*/ 	.word	0xffffffff


	//   ....[5]....
        /*01c4*/ 	.word	0xffffffff


	//   ....[6]....
        /*01c8*/ 	.word	0xffffffff


	//   ....[7]....
        /*01cc*/ 	.word	0xffffffff


	//   ....[8]....
        /*01d0*/ 	.word	0xffffffff


	//   ....[9]....
        /*01d4*/ 	.word	0xffffffff


	//   ....[10]....
        /*01d8*/ 	.word	0xffffffff


	//   ....[11]....
        /*01dc*/ 	.word	0xffffffff


	//   ....[12]....
        /*01e0*/ 	.word	0xffffffff


	//   ....[13]....
        /*01e4*/ 	.word	0xffffffff


	//   ....[14]....
        /*01e8*/ 	.word	0xffffffff


	//   ....[15]....
        /*01ec*/ 	.word	0xffffffff


	//   ....[16]....
        /*01f0*/ 	.word	0xffffffff


	//   ....[17]....
        /*01f4*/ 	.word	0xffffffff


	//   ....[18]....
        /*01f8*/ 	.word	0xffffffff


	//   ....[19]....
        /*01fc*/ 	.word	0xffffffff


	//   ....[20]....
        /*0200*/ 	.word	0xffffffff


	//   ....[21]....
        /*0204*/ 	.word	0xffffffff


	//   ....[22]....
        /*0208*/ 	.word	0xffffffff


	//   ....[23]....
        /*020c*/ 	.word	0xffffffff


	//   ....[24]....
        /*0210*/ 	.word	0xffffffff


	//   ....[25]....
        /*0214*/ 	.word	0xffffffff


	//   ....[26]....
        /*0218*/ 	.word	0xffffffff


	//   ....[27]....
        /*021c*/ 	.word	0xffffffff


	//   ....[28]....
        /*0220*/ 	.word	0xffffffff


	//   ....[29]....
        /*0224*/ 	.word	0xffffffff


	//   ....[30]....
        /*0228*/ 	.word	0xffffffff


	//   ....[31]....
        /*022c*/ 	.word	0xffffffff


	//   ....[32]....
        /*0230*/ 	.word	0xffffffff


	//   ....[33]....
        /*0234*/ 	.word	0xffffffff


	//   ....[34]....
        /*0238*/ 	.word	0xffffffff


	//   ....[35]....
        /*023c*/ 	.word	0xffffffff


	//   ....[36]....
        /*0240*/ 	.word	0xffffffff


	//   ....[37]....
        /*0244*/ 	.word	0xffffffff


	//   ....[38]....
        /*0248*/ 	.word	0xffffffff


	//   ....[39]....
        /*024c*/ 	.word	0xffffffff


	//   ....[40]....
        /*0250*/ 	.word	0xffffffff


	//   ....[41]....
        /*0254*/ 	.word	0xffffffff


	//   ....[42]....
        /*0258*/ 	.word	0xffffffff


	//   ....[43]....
        /*025c*/ 	.word	0xffffffff


	//   ....[44]....
        /*0260*/ 	.word	0xffffffff


	//   ....[45]....
        /*0264*/ 	.word	0xffffffff


	//   ....[46]....
        /*0268*/ 	.word	0xffffffff


	//   ....[47]....
        /*026c*/ 	.word	0xffffffff


	//   ....[48]....
        /*0270*/ 	.word	0xffffffff


	//----- nvinfo : EIATTR_COOP_GROUP_INSTR_OFFSETS
	.align		4
.L_840:
        /*0274*/ 	.byte	0x04, 0x28
        /*0276*/ 	.short	(.L_842 - .L_841)


	//   ....[0]....
.L_841:
        /*0278*/ 	.word	0x00000090


	//   ....[1]....
        /*027c*/ 	.word	0x000011d0


	//   ....[2]....
        /*0280*/ 	.word	0x00001210


	//   ....[3]....
        /*0284*/ 	.word	0x00001350


	//   ....[4]....
        /*0288*/ 	.word	0x00001390


	//   ....[5]....
        /*028c*/ 	.word	0x00001490


	//   ....[6]....
        /*0290*/ 	.word	0x00001510


	//   ....[7]....
        /*0294*/ 	.word	0x00001540


	//   ....[8]....
        /*0298*/ 	.word	0x00001560


	//   ....[9]....
        /*029c*/ 	.word	0x00003410


	//   ....[10]....
        /*02a0*/ 	.word	0x00003420


	//   ....[11]....
        /*02a4*/ 	.word	0x00003db0


	//   ....[12]....
        /*02a8*/ 	.word	0x00003ef0


	//   ....[13]....
        /*02ac*/ 	.word	0x00003f00


	//   ....[14]....
        /*02b0*/ 	.word	0x00003f50


	//   ....[15]....
        /*02b4*/ 	.word	0x00007560


	//   ....[16]....
        /*02b8*/ 	.word	0x00007570


	//   ....[17]....
        /*02bc*/ 	.word	0x00007ec0


	//   ....[18]....
        /*02c0*/ 	.word	0x00007ff0


	//   ....[19]....
        /*02c4*/ 	.word	0x00008000


	//   ....[20]....
        /*02c8*/ 	.word	0x00008060


	//   ....[21]....
        /*02cc*/ 	.word	0x0000bca0


	//   ....[22]....
        /*02d0*/ 	.word	0x0000bcd0


	//   ....[23]....
        /*02d4*/ 	.word	0x0000bcf0


	//   ....[24]....
        /*02d8*/ 	.word	0x0000bd10


	//   ....[25]....
        /*02dc*/ 	.word	0x0000df50


	//   ....[26]....
        /*02e0*/ 	.word	0x0000df60


	//   ....[27]....
        /*02e4*/ 	.word	0x0000df90


	//   ....[28]....
        /*02e8*/ 	.word	0x0000dfa0


	//   ....[29]....
        /*02ec*/ 	.word	0x0000f510


	//   ....[30]....
        /*02f0*/ 	.word	0x0000f560


	//   ....[31]....
        /*02f4*/ 	.word	0x0000f590


	//   ....[32]....
        /*02f8*/ 	.word	0x0000f5b0


	//   ....[33]....
        /*02fc*/ 	.word	0x0000f790


	//   ....[34]....
        /*0300*/ 	.word	0x0000f7a0


	//   ....[35]....
        /*0304*/ 	.word	0x0000f920


	//   ....[36]....
        /*0308*/ 	.word	0x0000f950


	//   ....[37]....
        /*030c*/ 	.word	0x0000faa0


	//   ....[38]....
        /*0310*/ 	.word	0x0000fad0


	//   ....[39]....
        /*0314*/ 	.word	0x0000fc20


	//   ....[40]....
        /*0318*/ 	.word	0x0000fc40


	//   ....[41]....
        /*031c*/ 	.word	0x00010440


	//   ....[42]....
        /*0320*/ 	.word	0x00010460


	//   ....[43]....
        /*0324*/ 	.word	0x000105b0


	//   ....[44]....
        /*0328*/ 	.word	0x000105e0


	//   ....[45]....
        /*032c*/ 	.word	0x00010710


	//   ....[46]....
        /*0330*/ 	.word	0x00010740


	//   ....[47]....
        /*0334*/ 	.word	0x00010870


	//   ....[48]....
        /*0338*/ 	.word	0x00010890


	//----- nvinfo : EIATTR_EXIT_INSTR_OFFSETS
	.align		4
.L_842:
        /*033c*/ 	.byte	0x04, 0x1c
        /*033e*/ 	.short	(.L_844 - .L_843)


	//   ....[0]....
.L_843:
        /*0340*/ 	.word	0x00000350


	//   ....[1]....
        /*0344*/ 	.word	0x0000fc50


	//   ....[2]....
        /*0348*/ 	.word	0x0000fd20


	//   ....[3]....
        /*034c*/ 	.word	0x0000fd80


	//   ....[4]....
        /*0350*/ 	.word	0x000108a0


	//   ....[5]....
        /*0354*/ 	.word	0x00010950


	//   ....[6]....
        /*0358*/ 	.word	0x000109b0


	//----- nvinfo : EIATTR_CTAIDZ_USED
	.align		4
.L_844:
        /*035c*/ 	.byte	0x01, 0x04
	.zero		2


	//----- nvinfo : EIATTR_MAX_THREADS
	.align		4
        /*0360*/ 	.byte	0x04, 0x05
        /*0362*/ 	.short	(.L_846 - .L_845)
.L_845:
        /*0364*/ 	.word	0x00000100
        /*0368*/ 	.word	0x00000001
        /*036c*/ 	.word	0x00000001


	//----- nvinfo : EIATTR_CRS_STACK_SIZE
	.align		4
.L_846:
        /*0370*/ 	.byte	0x04, 0x1e
        /*0372*/ 	.short	(.L_848 - .L_847)
.L_847:
        /*0374*/ 	.word	0x00000000
.L_848:


//--------------------- .nv.info._ZN7cutlass13device_kernelIN5flash19enable_sm80_to_sm89INS1_16FlashAttnFwdSm80INS1_25CollectiveMainloopFwdSm80ILi8ELi2ELb0EN4cute5tupleIJNS5_1CILi128EEENS7_ILi64EEENS7_ILi192EEEEEELi192ENS_10bfloat16_tEfNS_4arch4Sm80ELb1ELb0ELb0ELb1ELb0ELb1ELb1ELb0EEENS1_21CollectiveEpilogueFwdINS6_IJS8_SA_S9_EEENS6_IJNS7_ILi1EEESI_SI_EEESC_SE_Li256ELb1ELb1ELb0ELb0EEENS1_19SingleTileSchedulerILb1ELb0ELb1ELi128EEEEEEEEEvNT_6ParamsE --------------------------
	.section	.nv.info._ZN7cutlass13device_kernelIN5flash19enable_sm80_to_sm89INS1_16FlashAttnFwdSm80INS1_25CollectiveMainloopFwdSm80ILi8ELi2ELb0EN4cute5tupleIJNS5_1CILi128EEENS7_ILi64EEENS7_ILi192EEEEEELi192ENS_10bfloat16_tEfNS_4arch4Sm80ELb1ELb0ELb0ELb1ELb0ELb1ELb1ELb0EEENS1_21CollectiveEpilogueFwdINS6_IJS8_SA_S9_EEENS6_IJNS7_ILi1EEESI_SI_EEESC_SE_Li256ELb1ELb1ELb0ELb0EEENS1_19SingleTileSchedulerILb1ELb0ELb1ELi128EEEEEEEEEvNT_6ParamsE,"",@"SHT_CUDA_INFO"
	.sectionflags	@""
	.align	4


	//----- nvinfo : EIATTR_CUDA_API_VERSION
	.align		4
        /*0000*/ 	.byte	0x04, 0x37
        /*0002*/ 	.short	(.L_850 - .L_849)
.L_849:
        /*0004*/ 	.word	0x00000082


	//----- nvinfo : EIATTR_SW2861232_WAR
	.align		4
.L_850:
        /*0008*/ 	.byte	0x01, 0x35
	.zero		2


	//----- nvinfo : EIATTR_PARAM_CBANK
	.align		4
        /*000c*/ 	.byte	0x04, 0x0a
        /*000e*/ 	.short	(.L_852 - .L_851)
	.align		4
.L_851:
        /*0010*/ 	.word	index@(.nv.constant0._ZN7cutlass13device_kernelIN5flash19enable_sm80_to_sm89INS1_16FlashAttnFwdSm80INS1_25CollectiveMainloopFwdSm80ILi8ELi2ELb0EN4cute5tupleIJNS5_1CILi128EEENS7_ILi64EEENS7_ILi192EEEEEELi192ENS_10bfloat16_tEfNS_4arch4Sm80ELb1ELb0ELb0ELb1ELb0ELb1ELb1ELb0EEENS1_21CollectiveEpilogueFwdINS6_IJS8_SA_S9_EEENS6_IJNS7_ILi1EEESI_SI_EEESC_SE_Li256ELb1ELb1ELb0ELb0EEENS1_19SingleTileSchedulerILb1ELb0ELb1ELi128EEEEEEEEEvNT_6ParamsE)
        /*0014*/ 	.short	0x0160
        /*0016*/ 	.short	0x0418


	//----- nvinfo : EIATTR_CBANK_PARAM_SIZE
	.align		4
.L_852:
        /*0018*/ 	.byte	0x03, 0x19
        /*001a*/ 	.short	0x0418


	//----- nvinfo : EIATTR_KPARAM_INFO
	.align		4
        /*001c*/ 	.byte	0x04, 0x17
        /*001e*/ 	.short	(.L_854 - .L_853)
.L_853:
        /*0020*/ 	.word	0x00000000
        /*0024*/ 	.short	0x0000
        /*0026*/ 	.short	0x0000
        /*0028*/ 	.byte	0x00, 0xf0, 0x61, 0x10


	//----- nvinfo : EIATTR_MAXREG_COUNT
	.align		4
.L_854:
        /*002c*/ 	.byte	0x03, 0x1b
        /*002e*/ 	.short	0x00ff


	//----- nvinfo : EIATTR_NUM_BARRIERS
	.align		4
        /*0030*/ 	.byte	0x02, 0x4c
        /*0032*/ 	.byte	0x02
	.zero		1


	//----- nvinfo : EIATTR_MERCURY_ISA_VERSION
	.align		4
        /*0034*/ 	.byte	0x03, 0x5f
        /*0036*/ 	.short	0x0000


	//----- nvinfo : EIATTR_COOP_GROUP_MASK_REGIDS
	.align		4
        /*0038*/ 	.byte	0x04, 0x29
        /*003a*/ 	.short	(.L_856 - .L_855)


	//   ....[0]....
.L_855:
        /*003c*/ 	.word	0xffffffff


	//   ....[1]....
        /*0040*/ 	.word	0xffffffff


	//   ....[2]....
        /*0044*/ 	.word	0xffffffff


	//   ....[3]....
        /*0048*/ 	.word	0xffffffff


	//   ....[4]....
        /*004c*/ 	.word	0xffffffff


	//   ....[5]....
        /*0050*/ 	.word	0xffffffff


	//   ....[6]....
        /*0054*/ 	.word	0xffffffff


	//   ....[7]....
        /*0058*/ 	.word	0xffffffff


	//   ....[8]....
        /*005c*/ 	.word	0xffffffff


	//   ....[9]....
        /*0060*/ 	.word	0xffffffff


	//   ....[10]....
        /*0064*/ 	.word	0xffffffff


	//   ....[11]....
        /*0068*/ 	.word	0xffffffff


	//   ....[12]....
        /*006c*/ 	.word	0xffffffff


	//   ....[13]....
        /*0070*/ 	.word	0xffffffff


	//   ....[14]....
        /*0074*/ 	.word	0xffffffff


	//   ....[15]....
        /*0078*/ 	.word	0xffffffff


	//   ....[16]....
        /*007c*/ 	.word	0xffffffff


	//   ....[17]....
        /*0080*/ 	.word	0xffffffff


	//   ....[18]....
        /*0084*/ 	.word	0xffffffff


	//   ....[19]....
        /*0088*/ 	.word	0xffffffff


	//   ....[20]....
        /*008c*/ 	.word	0xffffffff


	//   ....[21]....
        /*0090*/ 	.word	0xffffffff


	//   ....[22]....
        /*0094*/ 	.word	0xffffffff


	//   ....[23]....
        /*0098*/ 	.word	0xffffffff


	//   ....[24]....
        /*009c*/ 	.word	0xffffffff


	//   ....[25]....
        /*00a0*/ 	.word	0xffffffff


	//   ....[26]....
        /*00a4*/ 	.word	0xffffffff


	//   ....[27]....
        /*00a8*/ 	.word	0xffffffff


	//   ....[28]....
        /*00ac*/ 	.word	0xffffffff


	//   ....[29]....
        /*00b0*/ 	.word	0xffffffff


	//   ....[30]....
        /*00b4*/ 	.word	0xffffffff


	//   ....[31]....
        /*00b8*/ 	.word	0xffffffff


	//   ....[32]....
        /*00bc*/ 	.word	0xffffffff


	//   ....[33]....
        /*00c0*/ 	.word	0xffffffff


	//   ....[34]....
        /*00c4*/ 	.word	0xffffffff


	//   ....[35]....
        /*00c8*/ 	.word	0xffffffff


	//   ....[36]....
        /*00cc*/ 	.word	0xffffffff


	//   ....[37]....
        /*00d0*/ 	.word	0xffffffff


	//   ....[38]....
        /*00d4*/ 	.word	0xffffffff


	//   ....[39]....
        /*00d8*/ 	.word	0xffffffff


	//   ....[40]....
        /*00dc*/ 	.word	0xffffffff


	//   ....[41]....
        /*00e0*/ 	.word	0xffffffff


	//   ....[42]....
        /*00e4*/ 	.word	0xffffffff


	//   ....[43]....
        /*00e8*/ 	.word	0xffffffff


	//   ....[44]....
        /*00ec*/ 	.word	0xffffffff


	//   ....[45]....
        /*00f0*/ 	.word	0xffffffff


	//   ....[46]....
        /*00f4*/ 	.word	0xffffffff


	//   ....[47]....
        /*00f8*/ 	.word	0xffffffff


	//   ....[48]....
        /*00fc*/ 	.word	0xffffffff


	//   ....[49]....
        /*0100*/ 	.word	0xffffffff


	//   ....[50]....
        /*0104*/ 	.word	0xffffffff


	//   ....[51]....
        /*0108*/ 	.word	0xffffffff


	//   ....[52]....
        /*010c*/ 	.word	0xffffffff


	//   ....[53]....
        /*0110*/ 	.word	0xffffffff


	//   ....[54]....
        /*0114*/ 	.word	0xffffffff


	//   ....[55]....
        /*0118*/ 	.word	0xffffffff


	//   ....[56]....
        /*011c*/ 	.word	0xffffffff


	//   ....[57]....
        /*0120*/ 	.word	0xffffffff


	//   ....[58]....
        /*0124*/ 	.word	0xffffffff


	//   ....[59]....
        /*0128*/ 	.word	0xffffffff


	//   ....[60]....
        /*012c*/ 	.word	0xffffffff


	//   ....[61]....
        /*0130*/ 	.word	0xffffffff


	//   ....[62]....
        /*0134*/ 	.word	0xffffffff


	//   ....[63]....
        /*0138*/ 	.word	0xffffffff


	//   ....[64]....
        /*013c*/ 	.word	0xffffffff


	//----- nvinfo : EIATTR_COOP_GROUP_INSTR_OFFSETS
	.align		4
.L_856:
        /*0140*/ 	.byte	0x04, 0x28
        /*0142*/ 	.short	(.L_858 - .L_857)


	//   ....[0]....
.L_857:
        /*0144*/ 	.word	0x00000080


	//   ....[1]....
        /*0148*/ 	.word	0x00006d10


	//   ....[2]....
        /*014c*/ 	.word	0x00006d30


	//   ....[3]....
        /*0150*/ 	.word	0x00006ea0


	//   ....[4]....
        /*0154*/ 	.word	0x00006ed0


	//   ....[5]....
        /*0158*/ 	.word	0x00007010


	//   ....[6]....
        /*015c*/ 	.word	0x00007040


	//   ....[7]....
        /*0160*/ 	.word	0x00007170


	//   ....[8]....
        /*0164*/ 	.word	0x000071a0


	//   ....[9]....
        /*0168*/ 	.word	0x00007b50


	//   ....[10]....
        /*016c*/ 	.word	0x00007c00


	//   ....[11]....
        /*0170*/ 	.word	0x00007c20


	//   ....[12]....
        /*0174*/ 	.word	0x00007c40


	//   ....[13]....
        /*0178*/ 	.word	0x00008080


	//   ....[14]....
        /*017c*/ 	.word	0x00008340


	//   ....[15]....
        /*0180*/ 	.word	0x00008380


	//   ....[16]....
        /*0184*/ 	.word	0x000083c0


	//   ....[17]....
        /*0188*/ 	.word	0x0000b440


	//   ....[18]....
        /*018c*/ 	.word	0x0000b4d0


	//   ....[19]....
        /*0190*/ 	.word	0x0000b520


	//   ....[20]....
        /*0194*/ 	.word	0x0000b530


	//   ....[21]....
        /*0198*/ 	.word	0x0000b7c0


	//   ....[22]....
        /*019c*/ 	.word	0x0000ba80


	//   ....[23]....
        /*01a0*/ 	.word	0x0000bac0


	//   ....[24]....
        /*01a4*/ 	.word	0x0000bb00


	//   ....[25]....
        /*01a8*/ 	.word	0x0000fc80


	//   ....[26]....
        /*01ac*/ 	.word	0x0000fdd0


	//   ....[27]....
        /*01b0*/ 	.word	0x000103d0


	//   ....[28]....
        /*01b4*/ 	.word	0x00010490


	//   ....[29]....
        /*01b8*/ 	.word	0x000104a0


	//   ....[30]....
        /*01bc*/ 	.word	0x000104d0


	//   ....[31]....
        /*01c0*/ 	.word	0x00012460


	//   ....[32]....
        /*01c4*/ 	.word	0x00012490


	//   ....[33]....
        /*01c8*/ 	.word	0x00012c00


	//   ....[34]....
        /*01cc*/ 	.word	0x00012c20


	//   ....[35]....
        /*01d0*/ 	.word	0x00012c40


	//   ....[36]....
        /*01d4*/ 	.word	0x00012c60


	//   ....[37]....
        /*01d8*/ 	.word	0x000157f0


	//   ....[38]....
        /*01dc*/ 	.word	0x00015810


	//   ....[39]....
        /*01e0*/ 	.word	0x00015830


	//   ....[40]....
        /*01e4*/ 	.word	0x00015850


	//   ....[41]....
        /*01e8*/ 	.word	0x00017290


	//   ....[42]....
        /*01ec*/ 	.word	0x000172c0


	//   ....[43]....
        /*01f0*/ 	.word	0x00017300


	//   ....[44]....
        /*01f4*/ 	.word	0x00017310


	//   ....[45]....
        /*01f8*/ 	.word	0x00018830


	//   ....[46]....
        /*01fc*/ 	.word	0x00018860


	//   ....[47]....
        /*0200*/ 	.word	0x000188a0


	//   ....[48]....
        /*0204*/ 	.word	0x000188e0


	//   ....[49]....
        /*0208*/ 	.word	0x00018ad0


	//   ....[50]....
        /*020c*/ 	.word	0x00018ae0


	//   ....[51]....
        /*0210*/ 	.word	0x00018c60


	//   ....[52]....
        /*0214*/ 	.word	0x00018c90


	//   ....[53]....
        /*0218*/ 	.word	0x00018de0


	//   ....[54]....
        /*021c*/ 	.word	0x00018e10


	//   ....[55]....
        /*0220*/ 	.word	0x00018f60


	//   ....[56]....
        /*0224*/ 	.word	0x00018f80


	//   ....[57]....
        /*0228*/ 	.word	0x00019760


	//   ....[58]....
        /*022c*/ 	.word	0x00019780


	//   ....[59]....
        /*0230*/ 	.word	0x000198b0


	//   ....[60]....
        /*0234*/ 	.word	0x000198e0


	//   ....[61]....
        /*0238*/ 	.word	0x00019a10


	//   ....[62]....
        /*023c*/ 	.word	0x00019a40


	//   ....[63]....
        /*0240*/ 	.word	0x00019b70


	//   ....[64]....
        /*0244*/ 	.word	0x00019b90


	//----- nvinfo : EIATTR_EXIT_INSTR_OFFSETS
	.align		4
.L_858:
        /*0248*/ 	.byte	0x04, 0x1c
        /*024a*/ 	.short	(.L_860 - .L_859)


	//   ....[0]....
.L_859:
        /*024c*/ 	.word	0x00000330


	//   ....[1]....
        /*0250*/ 	.word	0x00018f90


	//   ....[2]....
        /*0254*/ 	.word	0x00019060


	//   ....[3]....
        /*0258*/ 	.word	0x000190c0


	//   ....[4]....
        /*025c*/ 	.word	0x00019ba0


	//   ....[5]....
        /*0260*/ 	.word	0x00019c50


	//   ....[6]....
        /*0264*/ 	.word	0x00019cb0


	//----- nvinfo : EIATTR_CTAIDZ_USED
	.align		4
.L_860:
        /*0268*/ 	.byte	0x01, 0x04
	.zero		2


	//----- nvinfo : EIATTR_MAX_THREADS
	.align		4
        /*026c*/ 	.byte	0x04, 0x05
        /*026e*/ 	.short	(.L_862 - .L_861)
.L_861:
        /*0270*/ 	.word	0x00000100
        /*0274*/ 	.word	0x00000001
        /*0278*/ 	.word	0x00000001


	//----- nvinfo : EIATTR_CRS_STACK_SIZE
	.align		4
.L_862:
        /*027c*/ 	.byte	0x04, 0x1e
        /*027e*/ 	.short	(.L_864 - .L_863)
.L_863:
        /*0280*/ 	.word	0x00000000
.L_864:


//--------------------- .nv.callgraph             --------------------------
	.section	.nv.callgraph,"",@"SHT_CUDA_CALLGRAPH"
	.align	4
	.sectionentsize	8
	.align		4
        /*0000*/ 	.word	0x00000000
	.align		4
        /*0004*/ 	.word	0xffffffff
	.align		4
        /*0008*/ 	.word	0x00000000
	.align		4
        /*000c*/ 	.word	0xfffffffe
	.align		4
        /*0010*/ 	.word	0x00000000
	.align		4
        /*0014*/ 	.word	0xfffffffd
	.align		4
        /*0018*/ 	.word	0x00000000
	.align		4
        /*001c*/ 	.word	0xfffffffc


//--------------------- .nv.rel.action            --------------------------
	.section	.nv.rel.action,"",@"SHT_CUDA_RELOCINFO"
	.align	8
	.sectionentsize	8
        /*0000*/ 	.byte	0x73, 0x00, 0x00, 0x00, 0x00, 0x00, 0x00, 0x00, 0x00, 0x00, 0x00, 0x11, 0x25, 0x00, 0x05, 0x36


//--------------------- .nv.constant4             --------------------------
	.section	.nv.constant4,"a",@progbits
	.align	8
	.align		8
.nv.constant4:
        /*0000*/ 	.dword	_ZN77_INTERNAL_591b084b_41_flash_fwd_hdim192_bf16_softcapall_sm80_cu_3fbc093a_30714cuda3std3__45__cpo5beginE
	.align		8
        /*0008*/ 	.dword	_ZN77_INTERNAL_591b084b_41_flash_fwd_hdim192_bf16_softcapall_sm80_cu_3fbc093a_30714cuda3std3__45__cpo3endE
	.align		8
        /*0010*/ 	.dword	_ZN77_INTERNAL_591b084b_41_flash_fwd_hdim192_bf16_softcapall_sm80_cu_3fbc093a_30714cuda3std3__45__cpo6cbeginE
	.align		8
        /*0018*/ 	.dword	_ZN77_INTERNAL_591b084b_41_flash_fwd_hdim192_bf16_softcapall_sm80_cu_3fbc093a_30714cuda3std3__45__cpo4cendE
	.align		8
        /*0020*/ 	.dword	_ZN77_INTERNAL_591b084b_41_flash_fwd_hdim192_bf16_softcapall_sm80_cu_3fbc093a_30714cuda3std3__479_GLOBAL__N__591b084b_41_flash_fwd_hdim192_bf16_softcapall_sm80_cu_3fbc093a_30716ignoreE
	.align		8
        /*0028*/ 	.dword	_ZN77_INTERNAL_591b084b_41_flash_fwd_hdim192_bf16_softcapall_sm80_cu_3fbc093a_30714cuda3std3__419piecewise_constructE
	.align		8
        /*0030*/ 	.dword	_ZN77_INTERNAL_591b084b_41_flash_fwd_hdim192_bf16_softcapall_sm80_cu_3fbc093a_30714cuda3std3__48in_placeE
	.align		8
        /*0038*/ 	.dword	_ZN77_INTERNAL_591b084b_41_flash_fwd_hdim192_bf16_softcapall_sm80_cu_3fbc093a_30714cuda3std6ranges3__45__cpo4swapE
	.align		8
        /*0040*/ 	.dword	_ZN77_INTERNAL_591b084b_41_flash_fwd_hdim192_bf16_softcapall_sm80_cu_3fbc093a_30714cuda3std6ranges3__45__cpo9iter_moveE
	.align		8
        /*0048*/ 	.dword	_ZN77_INTERNAL_591b084b_41_flash_fwd_hdim192_bf16_softcapall_sm80_cu_3fbc093a_30714cute7productE
	.align		8
        /*0050*/ 	.dword	_ZN77_INTERNAL_591b084b_41_flash_fwd_hdim192_bf16_softcapall_sm80_cu_3fbc093a_30714cute1_E


//--------------------- .nv.constant0._ZN7cutlass13device_kernelIN5flash19enable_sm80_to_sm89INS1_16FlashAttnFwdSm80INS1_25CollectiveMainloopFwdSm80ILi8ELi1ELb1EN4cute5tupleIJNS5_1CILi128EEENS7_ILi96EEENS7_ILi192EEEEEELi192ENS_10bfloat16_tEfNS_4arch4Sm80ELb0ELb0ELb1ELb0ELb0ELb0ELb1ELb0EEENS1_21CollectiveEpilogueFwdINS6_IJS8_SA_S9_EEENS6_IJNS7_ILi1EEESI_SI_EEESC_SE_Li256ELb0ELb1ELb0ELb0EEENS1_19SingleTileSchedulerILb0ELb0ELb1ELi128EEEEEEEEEvNT_6ParamsE --------------------------
	.section	.nv.constant0._ZN7cutlass13device_kernelIN5flash19enable_sm80_to_sm89INS1_16FlashAttnFwdSm80INS1_25CollectiveMainloopFwdSm80ILi8ELi1ELb1EN4cute5tupleIJNS5_1CILi128EEENS7_ILi96EEENS7_ILi192EEEEEELi192ENS_10bfloat16_tEfNS_4arch4Sm80ELb0ELb0ELb1ELb0ELb0ELb0ELb1ELb0EEENS1_21CollectiveEpilogueFwdINS6_IJS8_SA_S9_EEENS6_IJNS7_ILi1EEESI_SI_EEESC_SE_Li256ELb0ELb1ELb0ELb0EEENS1_19SingleTileSchedulerILb0ELb0ELb1ELi128EEEEEEEEEvNT_6ParamsE,"a",@progbits
	.sectionflags	@""
	.align	4
.nv.constant0._ZN7cutlass13device_kernelIN5flash19enable_sm80_to_sm89INS1_16FlashAttnFwdSm80INS1_25CollectiveMainloopFwdSm80ILi8ELi1ELb1EN4cute5tupleIJNS5_1CILi128EEENS7_ILi96EEENS7_ILi192EEEEEELi192ENS_10bfloat16_tEfNS_4arch4Sm80ELb0ELb0ELb1ELb0ELb0ELb0ELb1ELb0EEENS1_21CollectiveEpilogueFwdINS6_IJS8_SA_S9_EEENS6_IJNS7_ILi1EEESI_SI_EEESC_SE_Li256ELb0ELb1ELb0ELb0EEENS1_19SingleTileSchedulerILb0ELb0ELb1ELi128EEEEEEEEEvNT_6ParamsE:
	.zero		1400


//--------------------- .nv.constant0._ZN7cutlass13device_kernelIN5flash19enable_sm80_to_sm89INS1_16FlashAttnFwdSm80INS1_25CollectiveMainloopFwdSm80ILi8ELi1ELb1EN4cute5tupleIJNS5_1CILi128EEENS7_ILi96EEENS7_ILi192EEEEEELi192ENS_10bfloat16_tEfNS_4arch4Sm80ELb0ELb0ELb1ELb1ELb0ELb0ELb1ELb0EEENS1_21CollectiveEpilogueFwdINS6_IJS8_SA_S9_EEENS6_IJNS7_ILi1EEESI_SI_EEESC_SE_Li256ELb1ELb1ELb0ELb0EEENS1_19SingleTileSchedulerILb1ELb0ELb1ELi128EEEEEEEEEvNT_6ParamsE --------------------------
	.section	.nv.constant0._ZN7cutlass13device_kernelIN5flash19enable_sm80_to_sm89INS1_16FlashAttnFwdSm80INS1_25CollectiveMainloopFwdSm80ILi8ELi1ELb1EN4cute5tupleIJNS5_1CILi128EEENS7_ILi96EEENS7_ILi192EEEEEELi192ENS_10bfloat16_tEfNS_4arch4Sm80ELb0ELb0ELb1ELb1ELb0ELb0ELb1ELb0EEENS1_21CollectiveEpilogueFwdINS6_IJS8_SA_S9_EEENS6_IJNS7_ILi1EEESI_SI_EEESC_SE_Li256ELb1ELb1ELb0ELb0EEENS1_19SingleTileSchedulerILb1ELb0ELb1ELi128EEEEEEEEEvNT_6ParamsE,"a",@progbits
	.sectionflags	@""
	.align	4
.nv.constant0._ZN7cutlass13device_kernelIN5flash19enable_sm80_to_sm89INS1_16FlashAttnFwdSm80INS1_25CollectiveMainloopFwdSm80ILi8ELi1ELb1EN4cute5tupleIJNS5_1CILi128EEENS7_ILi96EEENS7_ILi192EEEEEELi192ENS_10bfloat16_tEfNS_4arch4Sm80ELb0ELb0ELb1ELb1ELb0ELb0ELb1ELb0EEENS1_21CollectiveEpilogueFwdINS6_IJS8_SA_S9_EEENS6_IJNS7_ILi1EEESI_SI_EEESC_SE_Li256ELb1ELb1ELb0ELb0EEENS1_19SingleTileSchedulerILb1ELb0ELb1ELi128EEEEEEEEEvNT_6ParamsE:
	.zero		1400


//--------------------- .nv.constant0._ZN7cutlass13device_kernelIN5flash19enable_sm80_to_sm89INS1_16FlashAttnFwdSm80INS1_25CollectiveMainloopFwdSm80ILi8ELi1ELb0EN4cute5tupleIJNS5_1CILi128EEENS7_ILi64EEENS7_ILi192EEEEEELi192ENS_10bfloat16_tEfNS_4arch4Sm80ELb0ELb0ELb1ELb1ELb0ELb1ELb1ELb0EEENS1_21CollectiveEpilogueFwdINS6_IJS8_SA_S9_EEENS6_IJNS7_ILi1EEESI_SI_EEESC_SE_Li256ELb1ELb1ELb0ELb0EEENS1_19SingleTileSchedulerILb1ELb0ELb1ELi128EEEEEEEEEvNT_6ParamsE --------------------------
	.section	.nv.constant0._ZN7cutlass13device_kernelIN5flash19enable_sm80_to_sm89INS1_16FlashAttnFwdSm80INS1_25CollectiveMainloopFwdSm80ILi8ELi1ELb0EN4cute5tupleIJNS5_1CILi128EEENS7_ILi64EEENS7_ILi192EEEEEELi192ENS_10bfloat16_tEfNS_4arch4Sm80ELb0ELb0ELb1ELb1ELb0ELb1ELb1ELb0EEENS1_21CollectiveEpilogueFwdINS6_IJS8_SA_S9_EEENS6_IJNS7_ILi1EEESI_SI_EEESC_SE_Li256ELb1ELb1ELb0ELb0EEENS1_19SingleTileSchedulerILb1ELb0ELb1ELi128EEEEEEEEEvNT_6ParamsE,"a",@progbits
	.sectionflags	@""
	.align	4
.nv.constant0._ZN7cutlass13device_kernelIN5flash19enable_sm80_to_sm89INS1_16FlashAttnFwdSm80INS1_25CollectiveMainloopFwdSm80ILi8ELi1ELb0EN4cute5tupleIJNS5_1CILi128EEENS7_ILi64EEENS7_ILi192EEEEEELi192ENS_10bfloat16_tEfNS_4arch4Sm80ELb0ELb0ELb1ELb1ELb0ELb1ELb1ELb0EEENS1_21CollectiveEpilogueFwdINS6_IJS8_SA_S9_EEENS6_IJNS7_ILi1EEESI_SI_EEESC_SE_Li256ELb1ELb1ELb0ELb0EEENS1_19SingleTileSchedulerILb1ELb0ELb1ELi128EEEEEEEEEvNT_6ParamsE:
	.zero		1400


//--------------------- .nv.constant0._ZN7cutlass13device_kernelIN5flash19enable_sm80_to_sm89INS1_16FlashAttnFwdSm80INS1_25CollectiveMainloopFwdSm80ILi8ELi1ELb0EN4cute5tupleIJNS5_1CILi128EEENS7_ILi64EEENS7_ILi192EEEEEELi192ENS_10bfloat16_tEfNS_4arch4Sm80ELb0ELb1ELb1ELb0ELb0ELb0ELb1ELb0EEENS1_21CollectiveEpilogueFwdINS6_IJS8_SA_S9_EEENS6_IJNS7_ILi1EEESI_SI_EEESC_SE_Li256ELb0ELb1ELb0ELb0EEENS1_19SingleTileSchedulerILb0ELb0ELb1ELi128EEEEEEEEEvNT_6ParamsE --------------------------
	.section	.nv.constant0._ZN7cutlass13device_kernelIN5flash19enable_sm80_to_sm89INS1_16FlashAttnFwdSm80INS1_25CollectiveMainloopFwdSm80ILi8ELi1ELb0EN4cute5tupleIJNS5_1CILi128EEENS7_ILi64EEENS7_ILi192EEEEEELi192ENS_10bfloat16_tEfNS_4arch4Sm80ELb0ELb1ELb1ELb0ELb0ELb0ELb1ELb0EEENS1_21CollectiveEpilogueFwdINS6_IJS8_SA_S9_EEENS6_IJNS7_ILi1EEESI_SI_EEESC_SE_Li256ELb0ELb1ELb0ELb0EEENS1_19SingleTileSchedulerILb0ELb0ELb1ELi128EEEEEEEEEvNT_6ParamsE,"a",@progbits
	.sectionflags	@""
	.align	4
.nv.constant0._ZN7cutlass13device_kernelIN5flash19enable_sm80_to_sm89INS1_16FlashAttnFwdSm80INS1_25CollectiveMainloopFwdSm80ILi8ELi1ELb0EN4cute5tupleIJNS5_1CILi128EEENS7_ILi64EEENS7_ILi192EEEEEELi192ENS_10bfloat16_tEfNS_4arch4Sm80ELb0ELb1ELb1ELb0ELb0ELb0ELb1ELb0EEENS1_21CollectiveEpilogueFwdINS6_IJS8_SA_S9_EEENS6_IJNS7_ILi1EEESI_SI_EEESC_SE_Li256ELb0ELb1ELb0ELb0EEENS1_19SingleTileSchedulerILb0ELb0ELb1ELi128EEEEEEEEEvNT_6ParamsE:
	.zero		1400


//--------------------- .nv.constant0._ZN7cutlass13device_kernelIN5flash19enable_sm80_to_sm89INS1_16FlashAttnFwdSm80INS1_25CollectiveMainloopFwdSm80ILi8ELi1ELb0EN4cute5tupleIJNS5_1CILi128EEENS7_ILi64EEENS7_ILi192EEEEEELi192ENS_10bfloat16_tEfNS_4arch4Sm80ELb0ELb1ELb1ELb1ELb0ELb0ELb1ELb0EEENS1_21CollectiveEpilogueFwdINS6_IJS8_SA_S9_EEENS6_IJNS7_ILi1EEESI_SI_EEESC_SE_Li256ELb1ELb1ELb0ELb0EEENS1_19SingleTileSchedulerILb1ELb0ELb1ELi128EEEEEEEEEvNT_6ParamsE --------------------------
	.section	.nv.constant0._ZN7cutlass13device_kernelIN5flash19enable_sm80_to_sm89INS1_16FlashAttnFwdSm80INS1_25CollectiveMainloopFwdSm80ILi8ELi1ELb0EN4cute5tupleIJNS5_1CILi128EEENS7_ILi64EEENS7_ILi192EEEEEELi192ENS_10bfloat16_tEfNS_4arch4Sm80ELb0ELb1ELb1ELb1ELb0ELb0ELb1ELb0EEENS1_21CollectiveEpilogueFwdINS6_IJS8_SA_S9_EEENS6_IJNS7_ILi1EEESI_SI_EEESC_SE_Li256ELb1ELb1ELb0ELb0EEENS1_19SingleTileSchedulerILb1ELb0ELb1ELi128EEEEEEEEEvNT_6ParamsE,"a",@progbits
	.sectionflags	@""
	.align	4
.nv.constant0._ZN7cutlass13device_kernelIN5flash19enable_sm80_to_sm89INS1_16FlashAttnFwdSm80INS1_25CollectiveMainloopFwdSm80ILi8ELi1ELb0EN4cute5tupleIJNS5_1CILi128EEENS7_ILi64EEENS7_ILi192EEEEEELi192ENS_10bfloat16_tEfNS_4arch4Sm80ELb0ELb1ELb1ELb1ELb0ELb0ELb1ELb0EEENS1_21CollectiveEpilogueFwdINS6_IJS8_SA_S9_EEENS6_IJNS7_ILi1EEESI_SI_EEESC_SE_Li256ELb1ELb1ELb0ELb0EEENS1_19SingleTileSchedulerILb1ELb0ELb1ELi128EEEEEEEEEvNT_6ParamsE:
	.zero		1400


//--------------------- .nv.constant0._ZN7cutlass13device_kernelIN5flash19enable_sm80_to_sm89INS1_16FlashAttnFwdSm80INS1_25CollectiveMainloopFwdSm80ILi8ELi1ELb0EN4cute5tupleIJNS5_1CILi128EEENS7_ILi64EEENS7_ILi192EEEEEELi192ENS_10bfloat16_tEfNS_4arch4Sm80ELb0ELb1ELb1ELb1ELb0ELb1ELb1ELb0EEENS1_21CollectiveEpilogueFwdINS6_IJS8_SA_S9_EEENS6_IJNS7_ILi1EEESI_SI_EEESC_SE_Li256ELb1ELb1ELb0ELb0EEENS1_19SingleTileSchedulerILb1ELb0ELb1ELi128EEEEEEEEEvNT_6ParamsE --------------------------
	.section	.nv.constant0._ZN7cutlass13device_kernelIN5flash19enable_sm80_to_sm89INS1_16FlashAttnFwdSm80INS1_25CollectiveMainloopFwdSm80ILi8ELi1ELb0EN4cute5tupleIJNS5_1CILi128EEENS7_ILi64EEENS7_ILi192EEEEEELi192ENS_10bfloat16_tEfNS_4arch4Sm80ELb0ELb1ELb1ELb1ELb0ELb1ELb1ELb0EEENS1_21CollectiveEpilogueFwdINS6_IJS8_SA_S9_EEENS6_IJNS7_ILi1EEESI_SI_EEESC_SE_Li256ELb1ELb1ELb0ELb0EEENS1_19SingleTileSchedulerILb1ELb0ELb1ELi128EEEEEEEEEvNT_6ParamsE,"a",@progbits
	.sectionflags	@""
	.align	4
.nv.constant0._ZN7cutlass13device_kernelIN5flash19enable_sm80_to_sm89INS1_16FlashAttnFwdSm80INS1_25CollectiveMainloopFwdSm80ILi8ELi1ELb0EN4cute5tupleIJNS5_1CILi128EEENS7_ILi64EEENS7_ILi192EEEEEELi192ENS_10bfloat16_tEfNS_4arch4Sm80ELb0ELb1ELb1ELb1ELb0ELb1ELb1ELb0EEENS1_21CollectiveEpilogueFwdINS6_IJS8_SA_S9_EEENS6_IJNS7_ILi1EEESI_SI_EEESC_SE_Li256ELb1ELb1ELb0ELb0EEENS1_19SingleTileSchedulerILb1ELb0ELb1ELi128EEEEEEEEEvNT_6ParamsE:
	.zero		1400


//--------------------- .nv.constant0._ZN7cutlass13device_kernelIN5flash19enable_sm80_to_sm89INS1_16FlashAttnFwdSm80INS1_25CollectiveMainloopFwdSm80ILi8ELi1ELb1EN4cute5tupleIJNS5_1CILi128EEENS7_ILi96EEENS7_ILi192EEEEEELi192ENS_10bfloat16_tEfNS_4arch4Sm80ELb1ELb0ELb1ELb0ELb0ELb0ELb1ELb0EEENS1_21CollectiveEpilogueFwdINS6_IJS8_SA_S9_EEENS6_IJNS7_ILi1EEESI_SI_EEESC_SE_Li256ELb0ELb1ELb0ELb0EEENS1_30DynamicPersistentTileSchedulerILi256ELi256ELb0ELb1ELb0EEEEEEEEEvNT_6ParamsE --------------------------
	.section	.nv.constant0._ZN7cutlass13device_kernelIN5flash19enable_sm80_to_sm89INS1_16FlashAttnFwdSm80INS1_25CollectiveMainloopFwdSm80ILi8ELi1ELb1EN4cute5tupleIJNS5_1CILi128EEENS7_ILi96EEENS7_ILi192EEEEEELi192ENS_10bfloat16_tEfNS_4arch4Sm80ELb1ELb0ELb1ELb0ELb0ELb0ELb1ELb0EEENS1_21CollectiveEpilogueFwdINS6_IJS8_SA_S9_EEENS6_IJNS7_ILi1EEESI_SI_EEESC_SE_Li256ELb0ELb1ELb0ELb0EEENS1_30DynamicPersistentTileSchedulerILi256ELi256ELb0ELb1ELb0EEEEEEEEEvNT_6ParamsE,"a",@progbits
	.sectionflags	@""
	.align	4
.nv.constant0._ZN7cutlass13device_kernelIN5flash19enable_sm80_to_sm89INS1_16FlashAttnFwdSm80INS1_25CollectiveMainloopFwdSm80ILi8ELi1ELb1EN4cute5tupleIJNS5_1CILi128EEENS7_ILi96EEENS7_ILi192EEEEEELi192ENS_10bfloat16_tEfNS_4arch4Sm80ELb1ELb0ELb1ELb0ELb0ELb0ELb1ELb0EEENS1_21CollectiveEpilogueFwdINS6_IJS8_SA_S9_EEENS6_IJNS7_ILi1EEESI_SI_EEESC_SE_Li256ELb0ELb1ELb0ELb0EEENS1_30DynamicPersistentTileSchedulerILi256ELi256ELb0ELb1ELb0EEEEEEEEEvNT_6ParamsE:
	.zero		1416


//--------------------- .nv.constant0._ZN7cutlass13device_kernelIN5flash19enable_sm80_to_sm89INS1_16FlashAttnFwdSm80INS1_25CollectiveMainloopFwdSm80ILi8ELi1ELb1EN4cute5tupleIJNS5_1CILi128EEENS7_ILi96EEENS7_ILi192EEEEEELi192ENS_10bfloat16_tEfNS_4arch4Sm80ELb1ELb0ELb1ELb1ELb0ELb0ELb1ELb0EEENS1_21CollectiveEpilogueFwdINS6_IJS8_SA_S9_EEENS6_IJNS7_ILi1EEESI_SI_EEESC_SE_Li256ELb1ELb1ELb0ELb0EEENS1_19SingleTileSchedulerILb1ELb0ELb1ELi128EEEEEEEEEvNT_6ParamsE --------------------------
	.section	.nv.constant0._ZN7cutlass13device_kernelIN5flash19enable_sm80_to_sm89INS1_16FlashAttnFwdSm80INS1_25CollectiveMainloopFwdSm80ILi8ELi1ELb1EN4cute5tupleIJNS5_1CILi128EEENS7_ILi96EEENS7_ILi192EEEEEELi192ENS_10bfloat16_tEfNS_4arch4Sm80ELb1ELb0ELb1ELb1ELb0ELb0ELb1ELb0EEENS1_21CollectiveEpilogueFwdINS6_IJS8_SA_S9_EEENS6_IJNS7_ILi1EEESI_SI_EEESC_SE_Li256ELb1ELb1ELb0ELb0EEENS1_19SingleTileSchedulerILb1ELb0ELb1ELi128EEEEEEEEEvNT_6ParamsE,"a",@progbits
	.sectionflags	@""
	.align	4
.nv.constant0._ZN7cutlass13device_kernelIN5flash19enable_sm80_to_sm89INS1_16FlashAttnFwdSm80INS1_25CollectiveMainloopFwdSm80ILi8ELi1ELb1EN4cute5tupleIJNS5_1CILi128EEENS7_ILi96EEENS7_ILi192EEEEEELi192ENS_10bfloat16_tEfNS_4arch4Sm80ELb1ELb0ELb1ELb1ELb0ELb0ELb1ELb0EEENS1_21CollectiveEpilogueFwdINS6_IJS8_SA_S9_EEENS6_IJNS7_ILi1EEESI_SI_EEESC_SE_Li256ELb1ELb1ELb0ELb0EEENS1_19SingleTileSchedulerILb1ELb0ELb1ELi128EEEEEEEEEvNT_6ParamsE:
	.zero		1400


//--------------------- .nv.constant0._ZN7cutlass13device_kernelIN5flash19enable_sm80_to_sm89INS1_16FlashAttnFwdSm80INS1_25CollectiveMainloopFwdSm80ILi8ELi1ELb0EN4cute5tupleIJNS5_1CILi128EEENS7_ILi64EEENS7_ILi192EEEEEELi192ENS_10bfloat16_tEfNS_4arch4Sm80ELb1ELb0ELb1ELb1ELb0ELb1ELb1ELb0EEENS1_21CollectiveEpilogueFwdINS6_IJS8_SA_S9_EEENS6_IJNS7_ILi1EEESI_SI_EEESC_SE_Li256ELb1ELb1ELb0ELb0EEENS1_19SingleTileSchedulerILb1ELb0ELb1ELi128EEEEEEEEEvNT_6ParamsE --------------------------
	.section	.nv.constant0._ZN7cutlass13device_kernelIN5flash19enable_sm80_to_sm89INS1_16FlashAttnFwdSm80INS1_25CollectiveMainloopFwdSm80ILi8ELi1ELb0EN4cute5tupleIJNS5_1CILi128EEENS7_ILi64EEENS7_ILi192EEEEEELi192ENS_10bfloat16_tEfNS_4arch4Sm80ELb1ELb0ELb1ELb1ELb0ELb1ELb1ELb0EEENS1_21CollectiveEpilogueFwdINS6_IJS8_SA_S9_EEENS6_IJNS7_ILi1EEESI_SI_EEESC_SE_Li256ELb1ELb1ELb0ELb0EEENS1_19SingleTileSchedulerILb1ELb0ELb1ELi128EEEEEEEEEvNT_6ParamsE,"a",@progbits
	.sectionflags	@""
	.align	4
.nv.constant0._ZN7cutlass13device_kernelIN5flash19enable_sm80_to_sm89INS1_16FlashAttnFwdSm80INS1_25CollectiveMainloopFwdSm80ILi8ELi1ELb0EN4cute5tupleIJNS5_1CILi128EEENS7_ILi64EEENS7_ILi192EEEEEELi192ENS_10bfloat16_tEfNS_4arch4Sm80ELb1ELb0ELb1ELb1ELb0ELb1ELb1ELb0EEENS1_21CollectiveEpilogueFwdINS6_IJS8_SA_S9_EEENS6_IJNS7_ILi1EEESI_SI_EEESC_SE_Li256ELb1ELb1ELb0ELb0EEENS1_19SingleTileSchedulerILb1ELb0ELb1ELi128EEEEEEEEEvNT_6ParamsE:
	.zero		1400


//--------------------- .nv.constant0._ZN7cutlass13device_kernelIN5flash19enable_sm80_to_sm89INS1_16FlashAttnFwdSm80INS1_25CollectiveMainloopFwdSm80ILi8ELi2ELb1EN4cute5tupleIJNS5_1CILi128EEENS7_ILi96EEENS7_ILi192EEEEEELi192ENS_10bfloat16_tEfNS_4arch4Sm80ELb0ELb0ELb1ELb0ELb0ELb0ELb1ELb0EEENS1_21CollectiveEpilogueFwdINS6_IJS8_SA_S9_EEENS6_IJNS7_ILi1EEESI_SI_EEESC_SE_Li256ELb0ELb1ELb0ELb0EEENS1_19SingleTileSchedulerILb0ELb0ELb1ELi128EEEEEEEEEvNT_6ParamsE --------------------------
	.section	.nv.constant0._ZN7cutlass13device_kernelIN5flash19enable_sm80_to_sm89INS1_16FlashAttnFwdSm80INS1_25CollectiveMainloopFwdSm80ILi8ELi2ELb1EN4cute5tupleIJNS5_1CILi128EEENS7_ILi96EEENS7_ILi192EEEEEELi192ENS_10bfloat16_tEfNS_4arch4Sm80ELb0ELb0ELb1ELb0ELb0ELb0ELb1ELb0EEENS1_21CollectiveEpilogueFwdINS6_IJS8_SA_S9_EEENS6_IJNS7_ILi1EEESI_SI_EEESC_SE_Li256ELb0ELb1ELb0ELb0EEENS1_19SingleTileSchedulerILb0ELb0ELb1ELi128EEEEEEEEEvNT_6ParamsE,"a",@progbits
	.sectionflags	@""
	.align	4
.nv.constant0._ZN7cutlass13device_kernelIN5flash19enable_sm80_to_sm89INS1_16FlashAttnFwdSm80INS1_25CollectiveMainloopFwdSm80ILi8ELi2ELb1EN4cute5tupleIJNS5_1CILi128EEENS7_ILi96EEENS7_ILi192EEEEEELi192ENS_10bfloat16_tEfNS_4arch4Sm80ELb0ELb0ELb1ELb0ELb0ELb0ELb1ELb0EEENS1_21CollectiveEpilogueFwdINS6_IJS8_SA_S9_EEENS6_IJNS7_ILi1EEESI_SI_EEESC_SE_Li256ELb0ELb1ELb0ELb0EEENS1_19SingleTileSchedulerILb0ELb0ELb1ELi128EEEEEEEEEvNT_6ParamsE:
	.zero		1400


//--------------------- .nv.constant0._ZN7cutlass13device_kernelIN5flash19enable_sm80_to_sm89INS1_16FlashAttnFwdSm80INS1_25CollectiveMainloopFwdSm80ILi8ELi2ELb1EN4cute5tupleIJNS5_1CILi128EEENS7_ILi96EEENS7_ILi192EEEEEELi192ENS_10bfloat16_tEfNS_4arch4Sm80ELb0ELb0ELb1ELb1ELb0ELb0ELb1ELb0EEENS1_21CollectiveEpilogueFwdINS6_IJS8_SA_S9_EEENS6_IJNS7_ILi1EEESI_SI_EEESC_SE_Li256ELb1ELb1ELb0ELb0EEENS1_19SingleTileSchedulerILb1ELb0ELb1ELi128EEEEEEEEEvNT_6ParamsE --------------------------
	.section	.nv.constant0._ZN7cutlass13device_kernelIN5flash19enable_sm80_to_sm89INS1_16FlashAttnFwdSm80INS1_25CollectiveMainloopFwdSm80ILi8ELi2ELb1EN4cute5tupleIJNS5_1CILi128EEENS7_ILi96EEENS7_ILi192EEEEEELi192ENS_10bfloat16_tEfNS_4arch4Sm80ELb0ELb0ELb1ELb1ELb0ELb0ELb1ELb0EEENS1_21CollectiveEpilogueFwdINS6_IJS8_SA_S9_EEENS6_IJNS7_ILi1EEESI_SI_EEESC_SE_Li256ELb1ELb1ELb0ELb0EEENS1_19SingleTileSchedulerILb1ELb0ELb1ELi128EEEEEEEEEvNT_6ParamsE,"a",@progbits
	.sectionflags	@""
	.align	4
.nv.constant0._ZN7cutlass13device_kernelIN5flash19enable_sm80_to_sm89INS1_16FlashAttnFwdSm80INS1_25CollectiveMainloopFwdSm80ILi8ELi2ELb1EN4cute5tupleIJNS5_1CILi128EEENS7_ILi96EEENS7_ILi192EEEEEELi192ENS_10bfloat16_tEfNS_4arch4Sm80ELb0ELb0ELb1ELb1ELb0ELb0ELb1ELb0EEENS1_21CollectiveEpilogueFwdINS6_IJS8_SA_S9_EEENS6_IJNS7_ILi1EEESI_SI_EEESC_SE_Li256ELb1ELb1ELb0ELb0EEENS1_19SingleTileSchedulerILb1ELb0ELb1ELi128EEEEEEEEEvNT_6ParamsE:
	.zero		1400


//--------------------- .nv.constant0._ZN7cutlass13device_kernelIN5flash19enable_sm80_to_sm89INS1_16FlashAttnFwdSm80INS1_25CollectiveMainloopFwdSm80ILi8ELi2ELb0EN4cute5tupleIJNS5_1CILi128EEENS7_ILi64EEENS7_ILi192EEEEEELi192ENS_10bfloat16_tEfNS_4arch4Sm80ELb0ELb0ELb1ELb1ELb0ELb1ELb1ELb0EEENS1_21CollectiveEpilogueFwdINS6_IJS8_SA_S9_EEENS6_IJNS7_ILi1EEESI_SI_EEESC_SE_Li256ELb1ELb1ELb0ELb0EEENS1_19SingleTileSchedulerILb1ELb0ELb1ELi128EEEEEEEEEvNT_6ParamsE --------------------------
	.section	.nv.constant0._ZN7cutlass13device_kernelIN5flash19enable_sm80_to_sm89INS1_16FlashAttnFwdSm80INS1_25CollectiveMainloopFwdSm80ILi8ELi2ELb0EN4cute5tupleIJNS5_1CILi128EEENS7_ILi64EEENS7_ILi192EEEEEELi192ENS_10bfloat16_tEfNS_4arch4Sm80ELb0ELb0ELb1ELb1ELb0ELb1ELb1ELb0EEENS1_21CollectiveEpilogueFwdINS6_IJS8_SA_S9_EEENS6_IJNS7_ILi1EEESI_SI_EEESC_SE_Li256ELb1ELb1ELb0ELb0EEENS1_19SingleTileSchedulerILb1ELb0ELb1ELi128EEEEEEEEEvNT_6ParamsE,"a",@progbits
	.sectionflags	@""
	.align	4
.nv.constant0._ZN7cutlass13device_kernelIN5flash19enable_sm80_to_sm89INS1_16FlashAttnFwdSm80INS1_25CollectiveMainloopFwdSm80ILi8ELi2ELb0EN4cute5tupleIJNS5_1CILi128EEENS7_ILi64EEENS7_ILi192EEEEEELi192ENS_10bfloat16_tEfNS_4arch4Sm80ELb0ELb0ELb1ELb1ELb0ELb1ELb1ELb0EEENS1_21CollectiveEpilogueFwdINS6_IJS8_SA_S9_EEENS6_IJNS7_ILi1EEESI_SI_EEESC_SE_Li256ELb1ELb1ELb0ELb0EEENS1_19SingleTileSchedulerILb1ELb0ELb1ELi128EEEEEEEEEvNT_6ParamsE:
	.zero		1400


//--------------------- .nv.constant0._ZN7cutlass13device_kernelIN5flash19enable_sm80_to_sm89INS1_16FlashAttnFwdSm80INS1_25CollectiveMainloopFwdSm80ILi8ELi2ELb0EN4cute5tupleIJNS5_1CILi128EEENS7_ILi64EEENS7_ILi192EEEEEELi192ENS_10bfloat16_tEfNS_4arch4Sm80ELb0ELb1ELb1ELb0ELb0ELb0ELb1ELb0EEENS1_21CollectiveEpilogueFwdINS6_IJS8_SA_S9_EEENS6_IJNS7_ILi1EEESI_SI_EEESC_SE_Li256ELb0ELb1ELb0ELb0EEENS1_19SingleTileSchedulerILb0ELb0ELb1ELi128EEEEEEEEEvNT_6ParamsE --------------------------
	.section	.nv.constant0._ZN7cutlass13device_kernelIN5flash19enable_sm80_to_sm89INS1_16FlashAttnFwdSm80INS1_25CollectiveMainloopFwdSm80ILi8ELi2ELb0EN4cute5tupleIJNS5_1CILi128EEENS7_ILi64EEENS7_ILi192EEEEEELi192ENS_10bfloat16_tEfNS_4arch4Sm80ELb0ELb1ELb1ELb0ELb0ELb0ELb1ELb0EEENS1_21CollectiveEpilogueFwdINS6_IJS8_SA_S9_EEENS6_IJNS7_ILi1EEESI_SI_EEESC_SE_Li256ELb0ELb1ELb0ELb0EEENS1_19SingleTileSchedulerILb0ELb0ELb1ELi128EEEEEEEEEvNT_6ParamsE,"a",@progbits
	.sectionflags	@""
	.align	4
.nv.constant0._ZN7cutlass13device_kernelIN5flash19enable_sm80_to_sm89INS1_16FlashAttnFwdSm80INS1_25CollectiveMainloopFwdSm80ILi8ELi2ELb0EN4cute5tupleIJNS5_1CILi128EEENS7_ILi64EEENS7_ILi192EEEEEELi192ENS_10bfloat16_tEfNS_4arch4Sm80ELb0ELb1ELb1ELb0ELb0ELb0ELb1ELb0EEENS1_21CollectiveEpilogueFwdINS6_IJS8_SA_S9_EEENS6_IJNS7_ILi1EEESI_SI_EEESC_SE_Li256ELb0ELb1ELb0ELb0EEENS1_19SingleTileSchedulerILb0ELb0ELb1ELi128EEEEEEEEEvNT_6ParamsE:
	.zero		1400


//--------------------- .nv.constant0._ZN7cutlass13device_kernelIN5flash19enable_sm80_to_sm89INS1_16FlashAttnFwdSm80INS1_25CollectiveMainloopFwdSm80ILi8ELi2ELb0EN4cute5tupleIJNS5_1CILi128EEENS7_ILi64EEENS7_ILi192EEEEEELi192ENS_10bfloat16_tEfNS_4arch4Sm80ELb0ELb1ELb1ELb1ELb0ELb0ELb1ELb0EEENS1_21CollectiveEpilogueFwdINS6_IJS8_SA_S9_EEENS6_IJNS7_ILi1EEESI_SI_EEESC_SE_Li256ELb1ELb1ELb0ELb0EEENS1_19SingleTileSchedulerILb1ELb0ELb1ELi128EEEEEEEEEvNT_6ParamsE --------------------------
	.section	.nv.constant0._ZN7cutlass13device_kernelIN5flash19enable_sm80_to_sm89INS1_16FlashAttnFwdSm80INS1_25CollectiveMainloopFwdSm80ILi8ELi2ELb0EN4cute5tupleIJNS5_1CILi128EEENS7_ILi64EEENS7_ILi192EEEEEELi192ENS_10bfloat16_tEfNS_4arch4Sm80ELb0ELb1ELb1ELb1ELb0ELb0ELb1ELb0EEENS1_21CollectiveEpilogueFwdINS6_IJS8_SA_S9_EEENS6_IJNS7_ILi1EEESI_SI_EEESC_SE_Li256ELb1ELb1ELb0ELb0EEENS1_19SingleTileSchedulerILb1ELb0ELb1ELi128EEEEEEEEEvNT_6ParamsE,"a",@progbits
	.sectionflags	@""
	.align	4
.nv.constant0._ZN7cutlass13device_kernelIN5flash19enable_sm80_to_sm89INS1_16FlashAttnFwdSm80INS1_25CollectiveMainloopFwdSm80ILi8ELi2ELb0EN4cute5tupleIJNS5_1CILi128EEENS7_ILi64EEENS7_ILi192EEEEEELi192ENS_10bfloat16_tEfNS_4arch4Sm80ELb0ELb1ELb1ELb1ELb0ELb0ELb1ELb0EEENS1_21CollectiveEpilogueFwdINS6_IJS8_SA_S9_EEENS6_IJNS7_ILi1EEESI_SI_EEESC_SE_Li256ELb1ELb1ELb0ELb0EEENS1_19SingleTileSchedulerILb1ELb0ELb1ELi128EEEEEEEEEvNT_6ParamsE:
	.zero		1400


//--------------------- .nv.constant0._ZN7cutlass13device_kernelIN5flash19enable_sm80_to_sm89INS1_16FlashAttnFwdSm80INS1_25CollectiveMainloopFwdSm80ILi8ELi2ELb0EN4cute5tupleIJNS5_1CILi128EEENS7_ILi64EEENS7_ILi192EEEEEELi192ENS_10bfloat16_tEfNS_4arch4Sm80ELb0ELb1ELb1ELb1ELb0ELb1ELb1ELb0EEENS1_21CollectiveEpilogueFwdINS6_IJS8_SA_S9_EEENS6_IJNS7_ILi1EEESI_SI_EEESC_SE_Li256ELb1ELb1ELb0ELb0EEENS1_19SingleTileSchedulerILb1ELb0ELb1ELi128EEEEEEEEEvNT_6ParamsE --------------------------
	.section	.nv.constant0._ZN7cutlass13device_kernelIN5flash19enable_sm80_to_sm89INS1_16FlashAttnFwdSm80INS1_25CollectiveMainloopFwdSm80ILi8ELi2ELb0EN4cute5tupleIJNS5_1CILi128EEENS7_ILi64EEENS7_ILi192EEEEEELi192ENS_10bfloat16_tEfNS_4arch4Sm80ELb0ELb1ELb1ELb1ELb0ELb1ELb1ELb0EEENS1_21CollectiveEpilogueFwdINS6_IJS8_SA_S9_EEENS6_IJNS7_ILi1EEESI_SI_EEESC_SE_Li256ELb1ELb1ELb0ELb0EEENS1_19SingleTileSchedulerILb1ELb0ELb1ELi128EEEEEEEEEvNT_6ParamsE,"a",@progbits
	.sectionflags	@""
	.align	4
.nv.constant0._ZN7cutlass13device_kernelIN5flash19enable_sm80_to_sm89INS1_16FlashAttnFwdSm80INS1_25CollectiveMainloopFwdSm80ILi8ELi2ELb0EN4cute5tupleIJNS5_1CILi128EEENS7_ILi64EEENS7_ILi192EEEEEELi192ENS_10bfloat16_tEfNS_4arch4Sm80ELb0ELb1ELb1ELb1ELb0ELb1ELb1ELb0EEENS1_21CollectiveEpilogueFwdINS6_IJS8_SA_S9_EEENS6_IJNS7_ILi1EEESI_SI_EEESC_SE_Li256ELb1ELb1ELb0ELb0EEENS1_19SingleTileSchedulerILb1ELb0ELb1ELi128EEEEEEEEEvNT_6ParamsE:
	.zero		1400


//--------------------- .nv.constant0._ZN7cutlass13device_kernelIN5flash19enable_sm80_to_sm89INS1_16FlashAttnFwdSm80INS1_25CollectiveMainloopFwdSm80ILi8ELi2ELb1EN4cute5tupleIJNS5_1CILi128EEENS7_ILi96EEENS7_ILi192EEEEEELi192ENS_10bfloat16_tEfNS_4arch4Sm80ELb1ELb0ELb1ELb0ELb0ELb0ELb1ELb0EEENS1_21CollectiveEpilogueFwdINS6_IJS8_SA_S9_EEENS6_IJNS7_ILi1EEESI_SI_EEESC_SE_Li256ELb0ELb1ELb0ELb0EEENS1_30DynamicPersistentTileSchedulerILi256ELi256ELb0ELb1ELb0EEEEEEEEEvNT_6ParamsE --------------------------
	.section	.nv.constant0._ZN7cutlass13device_kernelIN5flash19enable_sm80_to_sm89INS1_16FlashAttnFwdSm80INS1_25CollectiveMainloopFwdSm80ILi8ELi2ELb1EN4cute5tupleIJNS5_1CILi128EEENS7_ILi96EEENS7_ILi192EEEEEELi192ENS_10bfloat16_tEfNS_4arch4Sm80ELb1ELb0ELb1ELb0ELb0ELb0ELb1ELb0EEENS1_21CollectiveEpilogueFwdINS6_IJS8_SA_S9_EEENS6_IJNS7_ILi1EEESI_SI_EEESC_SE_Li256ELb0ELb1ELb0ELb0EEENS1_30DynamicPersistentTileSchedulerILi256ELi256ELb0ELb1ELb0EEEEEEEEEvNT_6ParamsE,"a",@progbits
	.sectionflags	@""
	.align	4
.nv.constant0._ZN7cutlass13device_kernelIN5flash19enable_sm80_to_sm89INS1_16FlashAttnFwdSm80INS1_25CollectiveMainloopFwdSm80ILi8ELi2ELb1EN4cute5tupleIJNS5_1CILi128EEENS7_ILi96EEENS7_ILi192EEEEEELi192ENS_10bfloat16_tEfNS_4arch4Sm80ELb1ELb0ELb1ELb0ELb0ELb0ELb1ELb0EEENS1_21CollectiveEpilogueFwdINS6_IJS8_SA_S9_EEENS6_IJNS7_ILi1EEESI_SI_EEESC_SE_Li256ELb0ELb1ELb0ELb0EEENS1_30DynamicPersistentTileSchedulerILi256ELi256ELb0ELb1ELb0EEEEEEEEEvNT_6ParamsE:
	.zero		1416


//--------------------- .nv.constant0._ZN7cutlass13device_kernelIN5flash19enable_sm80_to_sm89INS1_16FlashAttnFwdSm80INS1_25CollectiveMainloopFwdSm80ILi8ELi2ELb1EN4cute5tupleIJNS5_1CILi128EEENS7_ILi96EEENS7_ILi192EEEEEELi192ENS_10bfloat16_tEfNS_4arch4Sm80ELb1ELb0ELb1ELb1ELb0ELb0ELb1ELb0EEENS1_21CollectiveEpilogueFwdINS6_IJS8_SA_S9_EEENS6_IJNS7_ILi1EEESI_SI_EEESC_SE_Li256ELb1ELb1ELb0ELb0EEENS1_19SingleTileSchedulerILb1ELb0ELb1ELi128EEEEEEEEEvNT_6ParamsE --------------------------
	.section	.nv.constant0._ZN7cutlass13device_kernelIN5flash19enable_sm80_to_sm89INS1_16FlashAttnFwdSm80INS1_25CollectiveMainloopFwdSm80ILi8ELi2ELb1EN4cute5tupleIJNS5_1CILi128EEENS7_ILi96EEENS7_ILi192EEEEEELi192ENS_10bfloat16_tEfNS_4arch4Sm80ELb1ELb0ELb1ELb1ELb0ELb0ELb1ELb0EEENS1_21CollectiveEpilogueFwdINS6_IJS8_SA_S9_EEENS6_IJNS7_ILi1EEESI_SI_EEESC_SE_Li256ELb1ELb1ELb0ELb0EEENS1_19SingleTileSchedulerILb1ELb0ELb1ELi128EEEEEEEEEvNT_6ParamsE,"a",@progbits
	.sectionflags	@""
	.align	4
.nv.constant0._ZN7cutlass13device_kernelIN5flash19enable_sm80_to_sm89INS1_16FlashAttnFwdSm80INS1_25CollectiveMainloopFwdSm80ILi8ELi2ELb1EN4cute5tupleIJNS5_1CILi128EEENS7_ILi96EEENS7_ILi192EEEEEELi192ENS_10bfloat16_tEfNS_4arch4Sm80ELb1ELb0ELb1ELb1ELb0ELb0ELb1ELb0EEENS1_21CollectiveEpilogueFwdINS6_IJS8_SA_S9_EEENS6_IJNS7_ILi1EEESI_SI_EEESC_SE_Li256ELb1ELb1ELb0ELb0EEENS1_19SingleTileSchedulerILb1ELb0ELb1ELi128EEEEEEEEEvNT_6ParamsE:
	.zero		1400


//--------------------- .nv.constant0._ZN7cutlass13device_kernelIN5flash19enable_sm80_to_sm89INS1_16FlashAttnFwdSm80INS1_25CollectiveMainloopFwdSm80ILi8ELi2ELb0EN4cute5tupleIJNS5_1CILi128EEENS7_ILi64EEENS7_ILi192EEEEEELi192ENS_10bfloat16_tEfNS_4arch4Sm80ELb1ELb0ELb1ELb1ELb0ELb1ELb1ELb0EEENS1_21CollectiveEpilogueFwdINS6_IJS8_SA_S9_EEENS6_IJNS7_ILi1EEESI_SI_EEESC_SE_Li256ELb1ELb1ELb0ELb0EEENS1_19SingleTileSchedulerILb1ELb0ELb1ELi128EEEEEEEEEvNT_6ParamsE --------------------------
	.section	.nv.constant0._ZN7cutlass13device_kernelIN5flash19enable_sm80_to_sm89INS1_16FlashAttnFwdSm80INS1_25CollectiveMainloopFwdSm80ILi8ELi2ELb0EN4cute5tupleIJNS5_1CILi128EEENS7_ILi64EEENS7_ILi192EEEEEELi192ENS_10bfloat16_tEfNS_4arch4Sm80ELb1ELb0ELb1ELb1ELb0ELb1ELb1ELb0EEENS1_21CollectiveEpilogueFwdINS6_IJS8_SA_S9_EEENS6_IJNS7_ILi1EEESI_SI_EEESC_SE_Li256ELb1ELb1ELb0ELb0EEENS1_19SingleTileSchedulerILb1ELb0ELb1ELi128EEEEEEEEEvNT_6ParamsE,"a",@progbits
	.sectionflags	@""
	.align	4
.nv.constant0._ZN7cutlass13device_kernelIN5flash19enable_sm80_to_sm89INS1_16FlashAttnFwdSm80INS1_25CollectiveMainloopFwdSm80ILi8ELi2ELb0EN4cute5tupleIJNS5_1CILi128EEENS7_ILi64EEENS7_ILi192EEEEEELi192ENS_10bfloat16_tEfNS_4arch4Sm80ELb1ELb0ELb1ELb1ELb0ELb1ELb1ELb0EEENS1_21CollectiveEpilogueFwdINS6_IJS8_SA_S9_EEENS6_IJNS7_ILi1EEESI_SI_EEESC_SE_Li256ELb1ELb1ELb0ELb0EEENS1_19SingleTileSchedulerILb1ELb0ELb1ELi128EEEEEEEEEvNT_6ParamsE:
	.zero		1400


//--------------------- .nv.constant0._ZN7cutlass13device_kernelIN5flash19enable_sm80_to_sm89INS1_16FlashAttnFwdSm80INS1_25CollectiveMainloopFwdSm80ILi8ELi1ELb1EN4cute5tupleIJNS5_1CILi128EEENS7_ILi96EEENS7_ILi192EEEEEELi192ENS_10bfloat16_tEfNS_4arch4Sm80ELb0ELb0ELb0ELb0ELb0ELb0ELb1ELb0EEENS1_21CollectiveEpilogueFwdINS6_IJS8_SA_S9_EEENS6_IJNS7_ILi1EEESI_SI_EEESC_SE_Li256ELb0ELb1ELb0ELb0EEENS1_19SingleTileSchedulerILb0ELb0ELb1ELi128EEEEEEEEEvNT_6ParamsE --------------------------
	.section	.nv.constant0._ZN7cutlass13device_kernelIN5flash19enable_sm80_to_sm89INS1_16FlashAttnFwdSm80INS1_25CollectiveMainloopFwdSm80ILi8ELi1ELb1EN4cute5tupleIJNS5_1CILi128EEENS7_ILi96EEENS7_ILi192EEEEEELi192ENS_10bfloat16_tEfNS_4arch4Sm80ELb0ELb0ELb0ELb0ELb0ELb0ELb1ELb0EEENS1_21CollectiveEpilogueFwdINS6_IJS8_SA_S9_EEENS6_IJNS7_ILi1EEESI_SI_EEESC_SE_Li256ELb0ELb1ELb0ELb0EEENS1_19SingleTileSchedulerILb0ELb0ELb1ELi128EEEEEEEEEvNT_6ParamsE,"a",@progbits
	.sectionflags	@""
	.align	4
.nv.constant0._ZN7cutlass13device_kernelIN5flash19enable_sm80_to_sm89INS1_16FlashAttnFwdSm80INS1_25CollectiveMainloopFwdSm80ILi8ELi1ELb1EN4cute5tupleIJNS5_1CILi128EEENS7_ILi96EEENS7_ILi192EEEEEELi192ENS_10bfloat16_tEfNS_4arch4Sm80ELb0ELb0ELb0ELb0ELb0ELb0ELb1ELb0EEENS1_21CollectiveEpilogueFwdINS6_IJS8_SA_S9_EEENS6_IJNS7_ILi1EEESI_SI_EEESC_SE_Li256ELb0ELb1ELb0ELb0EEENS1_19SingleTileSchedulerILb0ELb0ELb1ELi128EEEEEEEEEvNT_6ParamsE:
	.zero		1400


//--------------------- .nv.constant0._ZN7cutlass13device_kernelIN5flash19enable_sm80_to_sm89INS1_16FlashAttnFwdSm80INS1_25CollectiveMainloopFwdSm80ILi8ELi1ELb1EN4cute5tupleIJNS5_1CILi128EEENS7_ILi96EEENS7_ILi192EEEEEELi192ENS_10bfloat16_tEfNS_4arch4Sm80ELb0ELb0ELb0ELb1ELb0ELb0ELb1ELb0EEENS1_21CollectiveEpilogueFwdINS6_IJS8_SA_S9_EEENS6_IJNS7_ILi1EEESI_SI_EEESC_SE_Li256ELb1ELb1ELb0ELb0EEENS1_19SingleTileSchedulerILb1ELb0ELb1ELi128EEEEEEEEEvNT_6ParamsE --------------------------
	.section	.nv.constant0._ZN7cutlass13device_kernelIN5flash19enable_sm80_to_sm89INS1_16FlashAttnFwdSm80INS1_25CollectiveMainloopFwdSm80ILi8ELi1ELb1EN4cute5tupleIJNS5_1CILi128EEENS7_ILi96EEENS7_ILi192EEEEEELi192ENS_10bfloat16_tEfNS_4arch4Sm80ELb0ELb0ELb0ELb1ELb0ELb0ELb1ELb0EEENS1_21CollectiveEpilogueFwdINS6_IJS8_SA_S9_EEENS6_IJNS7_ILi1EEESI_SI_EEESC_SE_Li256ELb1ELb1ELb0ELb0EEENS1_19SingleTileSchedulerILb1ELb0ELb1ELi128EEEEEEEEEvNT_6ParamsE,"a",@progbits
	.sectionflags	@""
	.align	4
.nv.constant0._ZN7cutlass13device_kernelIN5flash19enable_sm80_to_sm89INS1_16FlashAttnFwdSm80INS1_25CollectiveMainloopFwdSm80ILi8ELi1ELb1EN4cute5tupleIJNS5_1CILi128EEENS7_ILi96EEENS7_ILi192EEEEEELi192ENS_10bfloat16_tEfNS_4arch4Sm80ELb0ELb0ELb0ELb1ELb0ELb0ELb1ELb0EEENS1_21CollectiveEpilogueFwdINS6_IJS8_SA_S9_EEENS6_IJNS7_ILi1EEESI_SI_EEESC_SE_Li256ELb1ELb1ELb0ELb0EEENS1_19SingleTileSchedulerILb1ELb0ELb1ELi128EEEEEEEEEvNT_6ParamsE:
	.zero		1400


//--------------------- .nv.constant0._ZN7cutlass13device_kernelIN5flash19enable_sm80_to_sm89INS1_16FlashAttnFwdSm80INS1_25CollectiveMainloopFwdSm80ILi8ELi1ELb0EN4cute5tupleIJNS5_1CILi128EEENS7_ILi64EEENS7_ILi192EEEEEELi192ENS_10bfloat16_tEfNS_4arch4Sm80ELb0ELb0ELb0ELb1ELb0ELb1ELb1ELb0EEENS1_21CollectiveEpilogueFwdINS6_IJS8_SA_S9_EEENS6_IJNS7_ILi1EEESI_SI_EEESC_SE_Li256ELb1ELb1ELb0ELb0EEENS1_19SingleTileSchedulerILb1ELb0ELb1ELi128EEEEEEEEEvNT_6ParamsE --------------------------
	.section	.nv.constant0._ZN7cutlass13device_kernelIN5flash19enable_sm80_to_sm89INS1_16FlashAttnFwdSm80INS1_25CollectiveMainloopFwdSm80ILi8ELi1ELb0EN4cute5tupleIJNS5_1CILi128EEENS7_ILi64EEENS7_ILi192EEEEEELi192ENS_10bfloat16_tEfNS_4arch4Sm80ELb0ELb0ELb0ELb1ELb0ELb1ELb1ELb0EEENS1_21CollectiveEpilogueFwdINS6_IJS8_SA_S9_EEENS6_IJNS7_ILi1EEESI_SI_EEESC_SE_Li256ELb1ELb1ELb0ELb0EEENS1_19SingleTileSchedulerILb1ELb0ELb1ELi128EEEEEEEEEvNT_6ParamsE,"a",@progbits
	.sectionflags	@""
	.align	4
.nv.constant0._ZN7cutlass13device_kernelIN5flash19enable_sm80_to_sm89INS1_16FlashAttnFwdSm80INS1_25CollectiveMainloopFwdSm80ILi8ELi1ELb0EN4cute5tupleIJNS5_1CILi128EEENS7_ILi64EEENS7_ILi192EEEEEELi192ENS_10bfloat16_tEfNS_4arch4Sm80ELb0ELb0ELb0ELb1ELb0ELb1ELb1ELb0EEENS1_21CollectiveEpilogueFwdINS6_IJS8_SA_S9_EEENS6_IJNS7_ILi1EEESI_SI_EEESC_SE_Li256ELb1ELb1ELb0ELb0EEENS1_19SingleTileSchedulerILb1ELb0ELb1ELi128EEEEEEEEEvNT_6ParamsE:
	.zero		1400


//--------------------- .nv.constant0._ZN7cutlass13device_kernelIN5flash19enable_sm80_to_sm89INS1_16FlashAttnFwdSm80INS1_25CollectiveMainloopFwdSm80ILi8ELi1ELb0EN4cute5tupleIJNS5_1CILi128EEENS7_ILi64EEENS7_ILi192EEEEEELi192ENS_10bfloat16_tEfNS_4arch4Sm80ELb0ELb1ELb0ELb0ELb0ELb0ELb1ELb0EEENS1_21CollectiveEpilogueFwdINS6_IJS8_SA_S9_EEENS6_IJNS7_ILi1EEESI_SI_EEESC_SE_Li256ELb0ELb1ELb0ELb0EEENS1_19SingleTileSchedulerILb0ELb0ELb1ELi128EEEEEEEEEvNT_6ParamsE --------------------------
	.section	.nv.constant0._ZN7cutlass13device_kernelIN5flash19enable_sm80_to_sm89INS1_16FlashAttnFwdSm80INS1_25CollectiveMainloopFwdSm80ILi8ELi1ELb0EN4cute5tupleIJNS5_1CILi128EEENS7_ILi64EEENS7_ILi192EEEEEELi192ENS_10bfloat16_tEfNS_4arch4Sm80ELb0ELb1ELb0ELb0ELb0ELb0ELb1ELb0EEENS1_21CollectiveEpilogueFwdINS6_IJS8_SA_S9_EEENS6_IJNS7_ILi1EEESI_SI_EEESC_SE_Li256ELb0ELb1ELb0ELb0EEENS1_19SingleTileSchedulerILb0ELb0ELb1ELi128EEEEEEEEEvNT_6ParamsE,"a",@progbits
	.sectionflags	@""
	.align	4
.nv.constant0._ZN7cutlass13device_kernelIN5flash19enable_sm80_to_sm89INS1_16FlashAttnFwdSm80INS1_25CollectiveMainloopFwdSm80ILi8ELi1ELb0EN4cute5tupleIJNS5_1CILi128EEENS7_ILi64EEENS7_ILi192EEEEEELi192ENS_10bfloat16_tEfNS_4arch4Sm80ELb0ELb1ELb0ELb0ELb0ELb0ELb1ELb0EEENS1_21CollectiveEpilogueFwdINS6_IJS8_SA_S9_EEENS6_IJNS7_ILi1EEESI_SI_EEESC_SE_Li256ELb0ELb1ELb0ELb0EEENS1_19SingleTileSchedulerILb0ELb0ELb1ELi128EEEEEEEEEvNT_6ParamsE:
	.zero		1400


//--------------------- .nv.constant0._ZN7cutlass13device_kernelIN5flash19enable_sm80_to_sm89INS1_16FlashAttnFwdSm80INS1_25CollectiveMainloopFwdSm80ILi8ELi1ELb0EN4cute5tupleIJNS5_1CILi128EEENS7_ILi64EEENS7_ILi192EEEEEELi192ENS_10bfloat16_tEfNS_4arch4Sm80ELb0ELb1ELb0ELb1ELb0ELb0ELb1ELb0EEENS1_21CollectiveEpilogueFwdINS6_IJS8_SA_S9_EEENS6_IJNS7_ILi1EEESI_SI_EEESC_SE_Li256ELb1ELb1ELb0ELb0EEENS1_19SingleTileSchedulerILb1ELb0ELb1ELi128EEEEEEEEEvNT_6ParamsE --------------------------
	.section	.nv.constant0._ZN7cutlass13device_kernelIN5flash19enable_sm80_to_sm89INS1_16FlashAttnFwdSm80INS1_25CollectiveMainloopFwdSm80ILi8ELi1ELb0EN4cute5tupleIJNS5_1CILi128EEENS7_ILi64EEENS7_ILi192EEEEEELi192ENS_10bfloat16_tEfNS_4arch4Sm80ELb0ELb1ELb0ELb1ELb0ELb0ELb1ELb0EEENS1_21CollectiveEpilogueFwdINS6_IJS8_SA_S9_EEENS6_IJNS7_ILi1EEESI_SI_EEESC_SE_Li256ELb1ELb1ELb0ELb0EEENS1_19SingleTileSchedulerILb1ELb0ELb1ELi128EEEEEEEEEvNT_6ParamsE,"a",@progbits
	.sectionflags	@""
	.align	4
.nv.constant0._ZN7cutlass13device_kernelIN5flash19enable_sm80_to_sm89INS1_16FlashAttnFwdSm80INS1_25CollectiveMainloopFwdSm80ILi8ELi1ELb0EN4cute5tupleIJNS5_1CILi128EEENS7_ILi64EEENS7_ILi192EEEEEELi192ENS_10bfloat16_tEfNS_4arch4Sm80ELb0ELb1ELb0ELb1ELb0ELb0ELb1ELb0EEENS1_21CollectiveEpilogueFwdINS6_IJS8_SA_S9_EEENS6_IJNS7_ILi1EEESI_SI_EEESC_SE_Li256ELb1ELb1ELb0ELb0EEENS1_19SingleTileSchedulerILb1ELb0ELb1ELi128EEEEEEEEEvNT_6ParamsE:
	.zero		1400


//--------------------- .nv.constant0._ZN7cutlass13device_kernelIN5flash19enable_sm80_to_sm89INS1_16FlashAttnFwdSm80INS1_25CollectiveMainloopFwdSm80ILi8ELi1ELb0EN4cute5tupleIJNS5_1CILi128EEENS7_ILi64EEENS7_ILi192EEEEEELi192ENS_10bfloat16_tEfNS_4arch4Sm80ELb0ELb1ELb0ELb1ELb0ELb1ELb1ELb0EEENS1_21CollectiveEpilogueFwdINS6_IJS8_SA_S9_EEENS6_IJNS7_ILi1EEESI_SI_EEESC_SE_Li256ELb1ELb1ELb0ELb0EEENS1_19SingleTileSchedulerILb1ELb0ELb1ELi128EEEEEEEEEvNT_6ParamsE --------------------------
	.section	.nv.constant0._ZN7cutlass13device_kernelIN5flash19enable_sm80_to_sm89INS1_16FlashAttnFwdSm80INS1_25CollectiveMainloopFwdSm80ILi8ELi1ELb0EN4cute5tupleIJNS5_1CILi128EEENS7_ILi64EEENS7_ILi192EEEEEELi192ENS_10bfloat16_tEfNS_4arch4Sm80ELb0ELb1ELb0ELb1ELb0ELb1ELb1ELb0EEENS1_21CollectiveEpilogueFwdINS6_IJS8_SA_S9_EEENS6_IJNS7_ILi1EEESI_SI_EEESC_SE_Li256ELb1ELb1ELb0ELb0EEENS1_19SingleTileSchedulerILb1ELb0ELb1ELi128EEEEEEEEEvNT_6ParamsE,"a",@progbits
	.sectionflags	@""
	.align	4
.nv.constant0._ZN7cutlass13device_kernelIN5flash19enable_sm80_to_sm89INS1_16FlashAttnFwdSm80INS1_25CollectiveMainloopFwdSm80ILi8ELi1ELb0EN4cute5tupleIJNS5_1CILi128EEENS7_ILi64EEENS7_ILi192EEEEEELi192ENS_10bfloat16_tEfNS_4arch4Sm80ELb0ELb1ELb0ELb1ELb0ELb1ELb1ELb0EEENS1_21CollectiveEpilogueFwdINS6_IJS8_SA_S9_EEENS6_IJNS7_ILi1EEESI_SI_EEESC_SE_Li256ELb1ELb1ELb0ELb0EEENS1_19SingleTileSchedulerILb1ELb0ELb1ELi128EEEEEEEEEvNT_6ParamsE:
	.zero		1400


//--------------------- .nv.constant0._ZN7cutlass13device_kernelIN5flash19enable_sm80_to_sm89INS1_16FlashAttnFwdSm80INS1_25CollectiveMainloopFwdSm80ILi8ELi1ELb1EN4cute5tupleIJNS5_1CILi128EEENS7_ILi96EEENS7_ILi192EEEEEELi192ENS_10bfloat16_tEfNS_4arch4Sm80ELb1ELb0ELb0ELb0ELb0ELb0ELb1ELb0EEENS1_21CollectiveEpilogueFwdINS6_IJS8_SA_S9_EEENS6_IJNS7_ILi1EEESI_SI_EEESC_SE_Li256ELb0ELb1ELb0ELb0EEENS1_30DynamicPersistentTileSchedulerILi256ELi256ELb0ELb1ELb0EEEEEEEEEvNT_6ParamsE --------------------------
	.section	.nv.constant0._ZN7cutlass13device_kernelIN5flash19enable_sm80_to_sm89INS1_16FlashAttnFwdSm80INS1_25CollectiveMainloopFwdSm80ILi8ELi1ELb1EN4cute5tupleIJNS5_1CILi128EEENS7_ILi96EEENS7_ILi192EEEEEELi192ENS_10bfloat16_tEfNS_4arch4Sm80ELb1ELb0ELb0ELb0ELb0ELb0ELb1ELb0EEENS1_21CollectiveEpilogueFwdINS6_IJS8_SA_S9_EEENS6_IJNS7_ILi1EEESI_SI_EEESC_SE_Li256ELb0ELb1ELb0ELb0EEENS1_30DynamicPersistentTileSchedulerILi256ELi256ELb0ELb1ELb0EEEEEEEEEvNT_6ParamsE,"a",@progbits
	.sectionflags	@""
	.align	4
.nv.constant0._ZN7cutlass13device_kernelIN5flash19enable_sm80_to_sm89INS1_16FlashAttnFwdSm80INS1_25CollectiveMainloopFwdSm80ILi8ELi1ELb1EN4cute5tupleIJNS5_1CILi128EEENS7_ILi96EEENS7_ILi192EEEEEELi192ENS_10bfloat16_tEfNS_4arch4Sm80ELb1ELb0ELb0ELb0ELb0ELb0ELb1ELb0EEENS1_21CollectiveEpilogueFwdINS6_IJS8_SA_S9_EEENS6_IJNS7_ILi1EEESI_SI_EEESC_SE_Li256ELb0ELb1ELb0ELb0EEENS1_30DynamicPersistentTileSchedulerILi256ELi256ELb0ELb1ELb0EEEEEEEEEvNT_6ParamsE:
	.zero		1416


//--------------------- .nv.constant0._ZN7cutlass13device_kernelIN5flash19enable_sm80_to_sm89INS1_16FlashAttnFwdSm80INS1_25CollectiveMainloopFwdSm80ILi8ELi1ELb1EN4cute5tupleIJNS5_1CILi128EEENS7_ILi96EEENS7_ILi192EEEEEELi192ENS_10bfloat16_tEfNS_4arch4Sm80ELb1ELb0ELb0ELb1ELb0ELb0ELb1ELb0EEENS1_21CollectiveEpilogueFwdINS6_IJS8_SA_S9_EEENS6_IJNS7_ILi1EEESI_SI_EEESC_SE_Li256ELb1ELb1ELb0ELb0EEENS1_19SingleTileSchedulerILb1ELb0ELb1ELi128EEEEEEEEEvNT_6ParamsE --------------------------
	.section	.nv.constant0._ZN7cutlass13device_kernelIN5flash19enable_sm80_to_sm89INS1_16FlashAttnFwdSm80INS1_25CollectiveMainloopFwdSm80ILi8ELi1ELb1EN4cute5tupleIJNS5_1CILi128EEENS7_ILi96EEENS7_ILi192EEEEEELi192ENS_10bfloat16_tEfNS_4arch4Sm80ELb1ELb0ELb0ELb1ELb0ELb0ELb1ELb0EEENS1_21CollectiveEpilogueFwdINS6_IJS8_SA_S9_EEENS6_IJNS7_ILi1EEESI_SI_EEESC_SE_Li256ELb1ELb1ELb0ELb0EEENS1_19SingleTileSchedulerILb1ELb0ELb1ELi128EEEEEEEEEvNT_6ParamsE,"a",@progbits
	.sectionflags	@""
	.align	4
.nv.constant0._ZN7cutlass13device_kernelIN5flash19enable_sm80_to_sm89INS1_16FlashAttnFwdSm80INS1_25CollectiveMainloopFwdSm80ILi8ELi1ELb1EN4cute5tupleIJNS5_1CILi128EEENS7_ILi96EEENS7_ILi192EEEEEELi192ENS_10bfloat16_tEfNS_4arch4Sm80ELb1ELb0ELb0ELb1ELb0ELb0ELb1ELb0EEENS1_21CollectiveEpilogueFwdINS6_IJS8_SA_S9_EEENS6_IJNS7_ILi1EEESI_SI_EEESC_SE_Li256ELb1ELb1ELb0ELb0EEENS1_19SingleTileSchedulerILb1ELb0ELb1ELi128EEEEEEEEEvNT_6ParamsE:
	.zero		1400


//--------------------- .nv.constant0._ZN7cutlass13device_kernelIN5flash19enable_sm80_to_sm89INS1_16FlashAttnFwdSm80INS1_25CollectiveMainloopFwdSm80ILi8ELi1ELb0EN4cute5tupleIJNS5_1CILi128EEENS7_ILi64EEENS7_ILi192EEEEEELi192ENS_10bfloat16_tEfNS_4arch4Sm80ELb1ELb0ELb0ELb1ELb0ELb1ELb1ELb0EEENS1_21CollectiveEpilogueFwdINS6_IJS8_SA_S9_EEENS6_IJNS7_ILi1EEESI_SI_EEESC_SE_Li256ELb1ELb1ELb0ELb0EEENS1_19SingleTileSchedulerILb1ELb0ELb1ELi128EEEEEEEEEvNT_6ParamsE --------------------------
	.section	.nv.constant0._ZN7cutlass13device_kernelIN5flash19enable_sm80_to_sm89INS1_16FlashAttnFwdSm80INS1_25CollectiveMainloopFwdSm80ILi8ELi1ELb0EN4cute5tupleIJNS5_1CILi128EEENS7_ILi64EEENS7_ILi192EEEEEELi192ENS_10bfloat16_tEfNS_4arch4Sm80ELb1ELb0ELb0ELb1ELb0ELb1ELb1ELb0EEENS1_21CollectiveEpilogueFwdINS6_IJS8_SA_S9_EEENS6_IJNS7_ILi1EEESI_SI_EEESC_SE_Li256ELb1ELb1ELb0ELb0EEENS1_19SingleTileSchedulerILb1ELb0ELb1ELi128EEEEEEEEEvNT_6ParamsE,"a",@progbits
	.sectionflags	@""
	.align	4
.nv.constant0._ZN7cutlass13device_kernelIN5flash19enable_sm80_to_sm89INS1_16FlashAttnFwdSm80INS1_25CollectiveMainloopFwdSm80ILi8ELi1ELb0EN4cute5tupleIJNS5_1CILi128EEENS7_ILi64EEENS7_ILi192EEEEEELi192ENS_10bfloat16_tEfNS_4arch4Sm80ELb1ELb0ELb0ELb1ELb0ELb1ELb1ELb0EEENS1_21CollectiveEpilogueFwdINS6_IJS8_SA_S9_EEENS6_IJNS7_ILi1EEESI_SI_EEESC_SE_Li256ELb1ELb1ELb0ELb0EEENS1_19SingleTileSchedulerILb1ELb0ELb1ELi128EEEEEEEEEvNT_6ParamsE:
	.zero		1400


//--------------------- .nv.constant0._ZN7cutlass13device_kernelIN5flash19enable_sm80_to_sm89INS1_16FlashAttnFwdSm80INS1_25CollectiveMainloopFwdSm80ILi8ELi2ELb1EN4cute5tupleIJNS5_1CILi128EEENS7_ILi96EEENS7_ILi192EEEEEELi192ENS_10bfloat16_tEfNS_4arch4Sm80ELb0ELb0ELb0ELb0ELb0ELb0ELb1ELb0EEENS1_21CollectiveEpilogueFwdINS6_IJS8_SA_S9_EEENS6_IJNS7_ILi1EEESI_SI_EEESC_SE_Li256ELb0ELb1ELb0ELb0EEENS1_19SingleTileSchedulerILb0ELb0ELb1ELi128EEEEEEEEEvNT_6ParamsE --------------------------
	.section	.nv.constant0._ZN7cutlass13device_kernelIN5flash19enable_sm80_to_sm89INS1_16FlashAttnFwdSm80INS1_25CollectiveMainloopFwdSm80ILi8ELi2ELb1EN4cute5tupleIJNS5_1CILi128EEENS7_ILi96EEENS7_ILi192EEEEEELi192ENS_10bfloat16_tEfNS_4arch4Sm80ELb0ELb0ELb0ELb0ELb0ELb0ELb1ELb0EEENS1_21CollectiveEpilogueFwdINS6_IJS8_SA_S9_EEENS6_IJNS7_ILi1EEESI_SI_EEESC_SE_Li256ELb0ELb1ELb0ELb0EEENS1_19SingleTileSchedulerILb0ELb0ELb1ELi128EEEEEEEEEvNT_6ParamsE,"a",@progbits
	.sectionflags	@""
	.align	4
.nv.constant0._ZN7cutlass13device_kernelIN5flash19enable_sm80_to_sm89INS1_16FlashAttnFwdSm80INS1_25CollectiveMainloopFwdSm80ILi8ELi2ELb1EN4cute5tupleIJNS5_1CILi128EEENS7_ILi96EEENS7_ILi192EEEEEELi192ENS_10bfloat16_tEfNS_4arch4Sm80ELb0ELb0ELb0ELb0ELb0ELb0ELb1ELb0EEENS1_21CollectiveEpilogueFwdINS6_IJS8_SA_S9_EEENS6_IJNS7_ILi1EEESI_SI_EEESC_SE_Li256ELb0ELb1ELb0ELb0EEENS1_19SingleTileSchedulerILb0ELb0ELb1ELi128EEEEEEEEEvNT_6ParamsE:
	.zero		1400


//--------------------- .nv.constant0._ZN7cutlass13device_kernelIN5flash19enable_sm80_to_sm89INS1_16FlashAttnFwdSm80INS1_25CollectiveMainloopFwdSm80ILi8ELi2ELb1EN4cute5tupleIJNS5_1CILi128EEENS7_ILi96EEENS7_ILi192EEEEEELi192ENS_10bfloat16_tEfNS_4arch4Sm80ELb0ELb0ELb0ELb1ELb0ELb0ELb1ELb0EEENS1_21CollectiveEpilogueFwdINS6_IJS8_SA_S9_EEENS6_IJNS7_ILi1EEESI_SI_EEESC_SE_Li256ELb1ELb1ELb0ELb0EEENS1_19SingleTileSchedulerILb1ELb0ELb1ELi128EEEEEEEEEvNT_6ParamsE --------------------------
	.section	.nv.constant0._ZN7cutlass13device_kernelIN5flash19enable_sm80_to_sm89INS1_16FlashAttnFwdSm80INS1_25CollectiveMainloopFwdSm80ILi8ELi2ELb1EN4cute5tupleIJNS5_1CILi128EEENS7_ILi96EEENS7_ILi192EEEEEELi192ENS_10bfloat16_tEfNS_4arch4Sm80ELb0ELb0ELb0ELb1ELb0ELb0ELb1ELb0EEENS1_21CollectiveEpilogueFwdINS6_IJS8_SA_S9_EEENS6_IJNS7_ILi1EEESI_SI_EEESC_SE_Li256ELb1ELb1ELb0ELb0EEENS1_19SingleTileSchedulerILb1ELb0ELb1ELi128EEEEEEEEEvNT_6ParamsE,"a",@progbits
	.sectionflags	@""
	.align	4
.nv.constant0._ZN7cutlass13device_kernelIN5flash19enable_sm80_to_sm89INS1_16FlashAttnFwdSm80INS1_25CollectiveMainloopFwdSm80ILi8ELi2ELb1EN4cute5tupleIJNS5_1CILi128EEENS7_ILi96EEENS7_ILi192EEEEEELi192ENS_10bfloat16_tEfNS_4arch4Sm80ELb0ELb0ELb0ELb1ELb0ELb0ELb1ELb0EEENS1_21CollectiveEpilogueFwdINS6_IJS8_SA_S9_EEENS6_IJNS7_ILi1EEESI_SI_EEESC_SE_Li256ELb1ELb1ELb0ELb0EEENS1_19SingleTileSchedulerILb1ELb0ELb1ELi128EEEEEEEEEvNT_6ParamsE:
	.zero		1400


//--------------------- .nv.constant0._ZN7cutlass13device_kernelIN5flash19enable_sm80_to_sm89INS1_16FlashAttnFwdSm80INS1_25CollectiveMainloopFwdSm80ILi8ELi2ELb0EN4cute5tupleIJNS5_1CILi128EEENS7_ILi64EEENS7_ILi192EEEEEELi192ENS_10bfloat16_tEfNS_4arch4Sm80ELb0ELb0ELb0ELb1ELb0ELb1ELb1ELb0EEENS1_21CollectiveEpilogueFwdINS6_IJS8_SA_S9_EEENS6_IJNS7_ILi1EEESI_SI_EEESC_SE_Li256ELb1ELb1ELb0ELb0EEENS1_19SingleTileSchedulerILb1ELb0ELb1ELi128EEEEEEEEEvNT_6ParamsE --------------------------
	.section	.nv.constant0._ZN7cutlass13device_kernelIN5flash19enable_sm80_to_sm89INS1_16FlashAttnFwdSm80INS1_25CollectiveMainloopFwdSm80ILi8ELi2ELb0EN4cute5tupleIJNS5_1CILi128EEENS7_ILi64EEENS7_ILi192EEEEEELi192ENS_10bfloat16_tEfNS_4arch4Sm80ELb0ELb0ELb0ELb1ELb0ELb1ELb1ELb0EEENS1_21CollectiveEpilogueFwdINS6_IJS8_SA_S9_EEENS6_IJNS7_ILi1EEESI_SI_EEESC_SE_Li256ELb1ELb1ELb0ELb0EEENS1_19SingleTileSchedulerILb1ELb0ELb1ELi128EEEEEEEEEvNT_6ParamsE,"a",@progbits
	.sectionflags	@""
	.align	4
.nv.constant0._ZN7cutlass13device_kernelIN5flash19enable_sm80_to_sm89INS1_16FlashAttnFwdSm80INS1_25CollectiveMainloopFwdSm80ILi8ELi2ELb0EN4cute5tupleIJNS5_1CILi128EEENS7_ILi64EEENS7_ILi192EEEEEELi192ENS_10bfloat16_tEfNS_4arch4Sm80ELb0ELb0ELb0ELb1ELb0ELb1ELb1ELb0EEENS1_21CollectiveEpilogueFwdINS6_IJS8_SA_S9_EEENS6_IJNS7_ILi1EEESI_SI_EEESC_SE_Li256ELb1ELb1ELb0ELb0EEENS1_19SingleTileSchedulerILb1ELb0ELb1ELi128EEEEEEEEEvNT_6ParamsE:
	.zero		1400


//--------------------- .nv.constant0._ZN7cutlass13device_kernelIN5flash19enable_sm80_to_sm89INS1_16FlashAttnFwdSm80INS1_25CollectiveMainloopFwdSm80ILi8ELi2ELb0EN4cute5tupleIJNS5_1CILi128EEENS7_ILi64EEENS7_ILi192EEEEEELi192ENS_10bfloat16_tEfNS_4arch4Sm80ELb0ELb1ELb0ELb0ELb0ELb0ELb1ELb0EEENS1_21CollectiveEpilogueFwdINS6_IJS8_SA_S9_EEENS6_IJNS7_ILi1EEESI_SI_EEESC_SE_Li256ELb0ELb1ELb0ELb0EEENS1_19SingleTileSchedulerILb0ELb0ELb1ELi128EEEEEEEEEvNT_6ParamsE --------------------------
	.section	.nv.constant0._ZN7cutlass13device_kernelIN5flash19enable_sm80_to_sm89INS1_16FlashAttnFwdSm80INS1_25CollectiveMainloopFwdSm80ILi8ELi2ELb0EN4cute5tupleIJNS5_1CILi128EEENS7_ILi64EEENS7_ILi192EEEEEELi192ENS_10bfloat16_tEfNS_4arch4Sm80ELb0ELb1ELb0ELb0ELb0ELb0ELb1ELb0EEENS1_21CollectiveEpilogueFwdINS6_IJS8_SA_S9_EEENS6_IJNS7_ILi1EEESI_SI_EEESC_SE_Li256ELb0ELb1ELb0ELb0EEENS1_19SingleTileSchedulerILb0ELb0ELb1ELi128EEEEEEEEEvNT_6ParamsE,"a",@progbits
	.sectionflags	@""
	.align	4
.nv.constant0._ZN7cutlass13device_kernelIN5flash19enable_sm80_to_sm89INS1_16FlashAttnFwdSm80INS1_25CollectiveMainloopFwdSm80ILi8ELi2ELb0EN4cute5tupleIJNS5_1CILi128EEENS7_ILi64EEENS7_ILi192EEEEEELi192ENS_10bfloat16_tEfNS_4arch4Sm80ELb0ELb1ELb0ELb0ELb0ELb0ELb1ELb0EEENS1_21CollectiveEpilogueFwdINS6_IJS8_SA_S9_EEENS6_IJNS7_ILi1EEESI_SI_EEESC_SE_Li256ELb0ELb1ELb0ELb0EEENS1_19SingleTileSchedulerILb0ELb0ELb1ELi128EEEEEEEEEvNT_6ParamsE:
	.zero		1400


//--------------------- .nv.constant0._ZN7cutlass13device_kernelIN5flash19enable_sm80_to_sm89INS1_16FlashAttnFwdSm80INS1_25CollectiveMainloopFwdSm80ILi8ELi2ELb0EN4cute5tupleIJNS5_1CILi128EEENS7_ILi64EEENS7_ILi192EEEEEELi192ENS_10bfloat16_tEfNS_4arch4Sm80ELb0ELb1ELb0ELb1ELb0ELb0ELb1ELb0EEENS1_21CollectiveEpilogueFwdINS6_IJS8_SA_S9_EEENS6_IJNS7_ILi1EEESI_SI_EEESC_SE_Li256ELb1ELb1ELb0ELb0EEENS1_19SingleTileSchedulerILb1ELb0ELb1ELi128EEEEEEEEEvNT_6ParamsE --------------------------
	.section	.nv.constant0._ZN7cutlass13device_kernelIN5flash19enable_sm80_to_sm89INS1_16FlashAttnFwdSm80INS1_25CollectiveMainloopFwdSm80ILi8ELi2ELb0EN4cute5tupleIJNS5_1CILi128EEENS7_ILi64EEENS7_ILi192EEEEEELi192ENS_10bfloat16_tEfNS_4arch4Sm80ELb0ELb1ELb0ELb1ELb0ELb0ELb1ELb0EEENS1_21CollectiveEpilogueFwdINS6_IJS8_SA_S9_EEENS6_IJNS7_ILi1EEESI_SI_EEESC_SE_Li256ELb1ELb1ELb0ELb0EEENS1_19SingleTileSchedulerILb1ELb0ELb1ELi128EEEEEEEEEvNT_6ParamsE,"a",@progbits
	.sectionflags	@""
	.align	4
.nv.constant0._ZN7cutlass13device_kernelIN5flash19enable_sm80_to_sm89INS1_16FlashAttnFwdSm80INS1_25CollectiveMainloopFwdSm80ILi8ELi2ELb0EN4cute5tupleIJNS5_1CILi128EEENS7_ILi64EEENS7_ILi192EEEEEELi192ENS_10bfloat16_tEfNS_4arch4Sm80ELb0ELb1ELb0ELb1ELb0ELb0ELb1ELb0EEENS1_21CollectiveEpilogueFwdINS6_IJS8_SA_S9_EEENS6_IJNS7_ILi1EEESI_SI_EEESC_SE_Li256ELb1ELb1ELb0ELb0EEENS1_19SingleTileSchedulerILb1ELb0ELb1ELi128EEEEEEEEEvNT_6ParamsE:
	.zero		1400


//--------------------- .nv.constant0._ZN7cutlass13device_kernelIN5flash19enable_sm80_to_sm89INS1_16FlashAttnFwdSm80INS1_25CollectiveMainloopFwdSm80ILi8ELi2ELb0EN4cute5tupleIJNS5_1CILi128EEENS7_ILi64EEENS7_ILi192EEEEEELi192ENS_10bfloat16_tEfNS_4arch4Sm80ELb0ELb1ELb0ELb1ELb0ELb1ELb1ELb0EEENS1_21CollectiveEpilogueFwdINS6_IJS8_SA_S9_EEENS6_IJNS7_ILi1EEESI_SI_EEESC_SE_Li256ELb1ELb1ELb0ELb0EEENS1_19SingleTileSchedulerILb1ELb0ELb1ELi128EEEEEEEEEvNT_6ParamsE --------------------------
	.section	.nv.constant0._ZN7cutlass13device_kernelIN5flash19enable_sm80_to_sm89INS1_16FlashAttnFwdSm80INS1_25CollectiveMainloopFwdSm80ILi8ELi2ELb0EN4cute5tupleIJNS5_1CILi128EEENS7_ILi64EEENS7_ILi192EEEEEELi192ENS_10bfloat16_tEfNS_4arch4Sm80ELb0ELb1ELb0ELb1ELb0ELb1ELb1ELb0EEENS1_21CollectiveEpilogueFwdINS6_IJS8_SA_S9_EEENS6_IJNS7_ILi1EEESI_SI_EEESC_SE_Li256ELb1ELb1ELb0ELb0EEENS1_19SingleTileSchedulerILb1ELb0ELb1ELi128EEEEEEEEEvNT_6ParamsE,"a",@progbits
	.sectionflags	@""
	.align	4
.nv.constant0._ZN7cutlass13device_kernelIN5flash19enable_sm80_to_sm89INS1_16FlashAttnFwdSm80INS1_25CollectiveMainloopFwdSm80ILi8ELi2ELb0EN4cute5tupleIJNS5_1CILi128EEENS7_ILi64EEENS7_ILi192EEEEEELi192ENS_10bfloat16_tEfNS_4arch4Sm80ELb0ELb1ELb0ELb1ELb0ELb1ELb1ELb0EEENS1_21CollectiveEpilogueFwdINS6_IJS8_SA_S9_EEENS6_IJNS7_ILi1EEESI_SI_EEESC_SE_Li256ELb1ELb1ELb0ELb0EEENS1_19SingleTileSchedulerILb1ELb0ELb1ELi128EEEEEEEEEvNT_6ParamsE:
	.zero		1400


//--------------------- .nv.constant0._ZN7cutlass13device_kernelIN5flash19enable_sm80_to_sm89INS1_16FlashAttnFwdSm80INS1_25CollectiveMainloopFwdSm80ILi8ELi2ELb1EN4cute5tupleIJNS5_1CILi128EEENS7_ILi96EEENS7_ILi192EEEEEELi192ENS_10bfloat16_tEfNS_4arch4Sm80ELb1ELb0ELb0ELb0ELb0ELb0ELb1ELb0EEENS1_21CollectiveEpilogueFwdINS6_IJS8_SA_S9_EEENS6_IJNS7_ILi1EEESI_SI_EEESC_SE_Li256ELb0ELb1ELb0ELb0EEENS1_30DynamicPersistentTileSchedulerILi256ELi256ELb0ELb1ELb0EEEEEEEEEvNT_6ParamsE --------------------------
	.section	.nv.constant0._ZN7cutlass13device_kernelIN5flash19enable_sm80_to_sm89INS1_16FlashAttnFwdSm80INS1_25CollectiveMainloopFwdSm80ILi8ELi2ELb1EN4cute5tupleIJNS5_1CILi128EEENS7_ILi96EEENS7_ILi192EEEEEELi192ENS_10bfloat16_tEfNS_4arch4Sm80ELb1ELb0ELb0ELb0ELb0ELb0ELb1ELb0EEENS1_21CollectiveEpilogueFwdINS6_IJS8_SA_S9_EEENS6_IJNS7_ILi1EEESI_SI_EEESC_SE_Li256ELb0ELb1ELb0ELb0EEENS1_30DynamicPersistentTileSchedulerILi256ELi256ELb0ELb1ELb0EEEEEEEEEvNT_6ParamsE,"a",@progbits
	.sectionflags	@""
	.align	4
.nv.constant0._ZN7cutlass13device_kernelIN5flash19enable_sm80_to_sm89INS1_16FlashAttnFwdSm80INS1_25CollectiveMainloopFwdSm80ILi8ELi2ELb1EN4cute5tupleIJNS5_1CILi128EEENS7_ILi96EEENS7_ILi192EEEEEELi192ENS_10bfloat16_tEfNS_4arch4Sm80ELb1ELb0ELb0ELb0ELb0ELb0ELb1ELb0EEENS1_21CollectiveEpilogueFwdINS6_IJS8_SA_S9_EEENS6_IJNS7_ILi1EEESI_SI_EEESC_SE_Li256ELb0ELb1ELb0ELb0EEENS1_30DynamicPersistentTileSchedulerILi256ELi256ELb0ELb1ELb0EEEEEEEEEvNT_6ParamsE:
	.zero		1416


//--------------------- .nv.constant0._ZN7cutlass13device_kernelIN5flash19enable_sm80_to_sm89INS1_16FlashAttnFwdSm80INS1_25CollectiveMainloopFwdSm80ILi8ELi2ELb1EN4cute5tupleIJNS5_1CILi128EEENS7_ILi96EEENS7_ILi192EEEEEELi192ENS_10bfloat16_tEfNS_4arch4Sm80ELb1ELb0ELb0ELb1ELb0ELb0ELb1ELb0EEENS1_21CollectiveEpilogueFwdINS6_IJS8_SA_S9_EEENS6_IJNS7_ILi1EEESI_SI_EEESC_SE_Li256ELb1ELb1ELb0ELb0EEENS1_19SingleTileSchedulerILb1ELb0ELb1ELi128EEEEEEEEEvNT_6ParamsE --------------------------
	.section	.nv.constant0._ZN7cutlass13device_kernelIN5flash19enable_sm80_to_sm89INS1_16FlashAttnFwdSm80INS1_25CollectiveMainloopFwdSm80ILi8ELi2ELb1EN4cute5tupleIJNS5_1CILi128EEENS7_ILi96EEENS7_ILi192EEEEEELi192ENS_10bfloat16_tEfNS_4arch4Sm80ELb1ELb0ELb0ELb1ELb0ELb0ELb1ELb0EEENS1_21CollectiveEpilogueFwdINS6_IJS8_SA_S9_EEENS6_IJNS7_ILi1EEESI_SI_EEESC_SE_Li256ELb1ELb1ELb0ELb0EEENS1_19SingleTileSchedulerILb1ELb0ELb1ELi128EEEEEEEEEvNT_6ParamsE,"a",@progbits
	.sectionflags	@""
	.align	4
.nv.constant0._ZN7cutlass13device_kernelIN5flash19enable_sm80_to_sm89INS1_16FlashAttnFwdSm80INS1_25CollectiveMainloopFwdSm80ILi8ELi2ELb1EN4cute5tupleIJNS5_1CILi128EEENS7_ILi96EEENS7_ILi192EEEEEELi192ENS_10bfloat16_tEfNS_4arch4Sm80ELb1ELb0ELb0ELb1ELb0ELb0ELb1ELb0EEENS1_21CollectiveEpilogueFwdINS6_IJS8_SA_S9_EEENS6_IJNS7_ILi1EEESI_SI_EEESC_SE_Li256ELb1ELb1ELb0ELb0EEENS1_19SingleTileSchedulerILb1ELb0ELb1ELi128EEEEEEEEEvNT_6ParamsE:
	.zero		1400


//--------------------- .nv.constant0._ZN7cutlass13device_kernelIN5flash19enable_sm80_to_sm89INS1_16FlashAttnFwdSm80INS1_25CollectiveMainloopFwdSm80ILi8ELi2ELb0EN4cute5tupleIJNS5_1CILi128EEENS7_ILi64EEENS7_ILi192EEEEEELi192ENS_10bfloat16_tEfNS_4arch4Sm80ELb1ELb0ELb0ELb1ELb0ELb1ELb1ELb0EEENS1_21CollectiveEpilogueFwdINS6_IJS8_SA_S9_EEENS6_IJNS7_ILi1EEESI_SI_EEESC_SE_Li256ELb1ELb1ELb0ELb0EEENS1_19SingleTileSchedulerILb1ELb0ELb1ELi128EEEEEEEEEvNT_6ParamsE --------------------------
	.section	.nv.constant0._ZN7cutlass13device_kernelIN5flash19enable_sm80_to_sm89INS1_16FlashAttnFwdSm80INS1_25CollectiveMainloopFwdSm80ILi8ELi2ELb0EN4cute5tupleIJNS5_1CILi128EEENS7_ILi64EEENS7_ILi192EEEEEELi192ENS_10bfloat16_tEfNS_4arch4Sm80ELb1ELb0ELb0ELb1ELb0ELb1ELb1ELb0EEENS1_21CollectiveEpilogueFwdINS6_IJS8_SA_S9_EEENS6_IJNS7_ILi1EEESI_SI_EEESC_SE_Li256ELb1ELb1ELb0ELb0EEENS1_19SingleTileSchedulerILb1ELb0ELb1ELi128EEEEEEEEEvNT_6ParamsE,"a",@progbits
	.sectionflags	@""
	.align	4
.nv.constant0._ZN7cutlass13device_kernelIN5flash19enable_sm80_to_sm89INS1_16FlashAttnFwdSm80INS1_25CollectiveMainloopFwdSm80ILi8ELi2ELb0EN4cute5tupleIJNS5_1CILi128EEENS7_ILi64EEENS7_ILi192EEEEEELi192ENS_10bfloat16_tEfNS_4arch4Sm80ELb1ELb0ELb0ELb1ELb0ELb1ELb1ELb0EEENS1_21CollectiveEpilogueFwdINS6_IJS8_SA_S9_EEENS6_IJNS7_ILi1EEESI_SI_EEESC_SE_Li256ELb1ELb1ELb0ELb0EEENS1_19SingleTileSchedulerILb1ELb0ELb1ELi128EEEEEEEEEvNT_6ParamsE:
	.zero		1400


//--------------------- .text._ZN7cutlass13device_kernelIN5flash19enable_sm80_to_sm89INS1_16FlashAttnFwdSm80INS1_25CollectiveMainloopFwdSm80ILi8ELi1ELb1EN4cute5tupleIJNS5_1CILi128EEENS7_ILi96EEENS7_ILi192EEEEEELi192ENS_10bfloat16_tEfNS_4arch4Sm80ELb0ELb0ELb1ELb0ELb0ELb0ELb1ELb0EEENS1_21CollectiveEpilogueFwdINS6_IJS8_SA_S9_EEENS6_IJNS7_ILi1EEESI_SI_EEESC_SE_Li256ELb0ELb1ELb0ELb0EEENS1_19SingleTileSchedulerILb0ELb0ELb1ELi128EEEEEEEEEvNT_6ParamsE --------------------------
	.section	.text._ZN7cutlass13device_kernelIN5flash19enable_sm80_to_sm89INS1_16FlashAttnFwdSm80INS1_25CollectiveMainloopFwdSm80ILi8ELi1ELb1EN4cute5tupleIJNS5_1CILi128EEENS7_ILi96EEENS7_ILi192EEEEEELi192ENS_10bfloat16_tEfNS_4arch4Sm80ELb0ELb0ELb1ELb0ELb0ELb0ELb1ELb0EEENS1_21CollectiveEpilogueFwdINS6_IJS8_SA_S9_EEENS6_IJNS7_ILi1EEESI_SI_EEESC_SE_Li256ELb0ELb1ELb0ELb0EEENS1_19SingleTileSchedulerILb0ELb0ELb1ELi128EEEEEEEEEvNT_6ParamsE,"ax",@progbits
	.sectioninfo	@"SHI_REGISTERS=255"
	.align	128
.text._ZN7cutlass13device_kernelIN5flash19enable_sm80_to_sm89INS1_16FlashAttnFwdSm80INS1_25CollectiveMainloopFwdSm80ILi8ELi1ELb1EN4cute5tupleIJNS5_1CILi128EEENS7_ILi96EEENS7_ILi192EEEEEELi192ENS_10bfloat16_tEfNS_4arch4Sm80ELb0ELb0ELb1ELb0ELb0ELb0ELb1ELb0EEENS1_21CollectiveEpilogueFwdINS6_IJS8_SA_S9_EEENS6_IJNS7_ILi1EEESI_SI_EEESC_SE_Li256ELb0ELb1ELb0ELb0EEENS1_19SingleTileSchedulerILb0ELb0ELb1ELi128EEEEEEEEEvNT_6ParamsE:
        .type           _ZN7cutlass13device_kernelIN5flash19enable_sm80_to_sm89INS1_16FlashAttnFwdSm80INS1_25CollectiveMainloopFwdSm80ILi8ELi1ELb1EN4cute5tupleIJNS5_1CILi128EEENS7_ILi96EEENS7_ILi192EEEEEELi192ENS_10bfloat16_tEfNS_4arch4Sm80ELb0ELb0ELb1ELb0ELb0ELb0ELb1ELb0EEENS1_21CollectiveEpilogueFwdINS6_IJS8_SA_S9_EEENS6_IJNS7_ILi1EEESI_SI_EEESC_SE_Li256ELb0ELb1ELb0ELb0EEENS1_19SingleTileSchedulerILb0ELb0ELb1ELi128EEEEEEEEEvNT_6ParamsE,@function
        .size           _ZN7cutlass13device_kernelIN5flash19enable_sm80_to_sm89INS1_16FlashAttnFwdSm80INS1_25CollectiveMainloopFwdSm80ILi8ELi1ELb1EN4cute5tupleIJNS5_1CILi128EEENS7_ILi96EEENS7_ILi192EEEEEELi192ENS_10bfloat16_tEfNS_4arch4Sm80ELb0ELb0ELb1ELb0ELb0ELb0ELb1ELb0EEENS1_21CollectiveEpilogueFwdINS6_IJS8_SA_S9_EEENS6_IJNS7_ILi1EEESI_SI_EEESC_SE_Li256ELb0ELb1ELb0ELb0EEENS1_19SingleTileSchedulerILb0ELb0ELb1ELi128EEEEEEEEEvNT_6ParamsE,(.L_x_2614 - _ZN7cutlass13device_kernelIN5flash19enable_sm80_to_sm89INS1_16FlashAttnFwdSm80INS1_25CollectiveMainloopFwdSm80ILi8ELi1ELb1EN4cute5tupleIJNS5_1CILi128EEENS7_ILi96EEENS7_ILi192EEEEEELi192ENS_10bfloat16_tEfNS_4arch4Sm80ELb0ELb0ELb1ELb0ELb0ELb0ELb1ELb0EEENS1_21CollectiveEpilogueFwdINS6_IJS8_SA_S9_EEENS6_IJNS7_ILi1EEESI_SI_EEESC_SE_Li256ELb0ELb1ELb0ELb0EEENS1_19SingleTileSchedulerILb0ELb0ELb1ELi128EEEEEEEEEvNT_6ParamsE)
        .other          _ZN7cutlass13device_kernelIN5flash19enable_sm80_to_sm89INS1_16FlashAttnFwdSm80INS1_25CollectiveMainloopFwdSm80ILi8ELi1ELb1EN4cute5tupleIJNS5_1CILi128EEENS7_ILi96EEENS7_ILi192EEEEEELi192ENS_10bfloat16_tEfNS_4arch4Sm80ELb0ELb0ELb1ELb0ELb0ELb0ELb1ELb0EEENS1_21CollectiveEpilogueFwdINS6_IJS8_SA_S9_EEENS6_IJNS7_ILi1EEESI_SI_EEESC_SE_Li256ELb0ELb1ELb0ELb0EEENS1_19SingleTileSchedulerILb0ELb0ELb1ELi128EEEEEEEEEvNT_6ParamsE,@"STO_CUDA_ENTRY STV_DEFAULT"
_ZN7cutlass13device_kernelIN5flash19enable_sm80_to_sm89INS1_16FlashAttnFwdSm80INS1_25CollectiveMainloopFwdSm80ILi8ELi1ELb1EN4cute5tupleIJNS5_1CILi128EEENS7_ILi96EEENS7_ILi192EEEEEELi192ENS_10bfloat16_tEfNS_4arch4Sm80ELb0ELb0ELb1ELb0ELb0ELb0ELb1ELb0EEENS1_21CollectiveEpilogueFwdINS6_IJS8_SA_S9_EEENS6_IJNS7_ILi1EEESI_SI_EEESC_SE_Li256ELb0ELb1ELb0ELb0EEENS1_19SingleTileSchedulerILb0ELb0ELb1ELi128EEEEEEEEEvNT_6ParamsE:
[----:B------:R-:W-:-:S03]  /*0000*/  MOV R1, c[0x0][0x28] ;  /* 0x00000a0000017a02 */ /* 0x000fc60000000f00 */
[----:B------:R-:W1:Y:S01]  /*0010*/  S2R R17, SR_CTAID.Z ;  /* 0x0000000000117919 */ /* 0x000e620000002700 */
[----:B------:R-:W-:Y:S02]  /*0020*/  IADD3 R1, R1, -0x88, RZ ;  /* 0xffffff7801017810 */ /* 0x000fe40007ffe0ff */
[----:B-1----:R-:W-:-:S13]  /*0030*/  ISETP.GE.AND P0, PT, R17, RZ, PT ;  /* 0x000000ff1100720c */ /* 0x002fda0003f06270 */
[----:B------:R-:W-:Y:S05]  /*0040*/  @!P0 EXIT ;  /* 0x000000000000894d */ /* 0x000fea0003800000 */
[----:B------:R-:W-:Y:S01]  /*0050*/  ISETP.NE.U32.AND P4, PT, RZ, c[0x0][0x340], PT ;  /* 0x0000d000ff007a0c */ /* 0x000fe20003f85070 */
[----:B------:R-:W-:-:S03]  /*0060*/  ULDC.64 UR8, c[0x0][0x118] ;  /* 0x0000460000087ab9 */ /* 0x000fc60000000a00 */
[----:B------:R-:W-:-:S13]  /*0070*/  ISETP.NE.AND.EX P4, PT, RZ, c[0x0][0x344], PT, P4 ;  /* 0x0000d100ff007a0c */ /* 0x000fda0003f85340 */
[----:B------:R-:W-:-:S04]  /*0080*/  @P4 IMAD.MOV.U32 R2, RZ, RZ, 0x4 ;  /* 0x00000004ff024424 */ /* 0x000fc800078e00ff */
[----:B------:R-:W-:-:S05]  /*0090*/  @P4 IMAD.WIDE R2, R17, R2, c[0x0][0x340] ;  /* 0x0000d00011024625 */ /* 0x000fca00078e0202 */
[----:B------:R1:W2:Y:S01]  /*00a0*/  @P4 LDG.E R20, [R2.64] ;  /* 0x0000000802144981 */ /* 0x0002a2000c1e1900 */
[----:B------:R-:W-:Y:S01]  /*00b0*/  IMAD.MOV.U32 R13, RZ, RZ, c[0x0][0x2c4] ;  /* 0x0000b100ff0d7624 */ /* 0x000fe200078e00ff */
[----:B------:R-:W-:Y:S01]  /*00c0*/  SHF.R.S32.HI R22, RZ, 0x1f, R17 ;  /* 0x0000001fff167819 */ /* 0x000fe20000011411 */
[----:B------:R-:W-:Y:S01]  /*00d0*/  IMAD.MOV.U32 R139, RZ, RZ, c[0x0][0x1d0] ;  /* 0x00007400ff8b7624 */ /* 0x000fe200078e00ff */
[----:B------:R-:W3:Y:S01]  /*00e0*/  S2R R36, SR_TID.X ;  /* 0x0000000000247919 */ /* 0x000ee20000002100 */
[----:B------:R-:W-:Y:S01]  /*00f0*/  IMAD.MOV.U32 R135, RZ, RZ, c[0x0][0x1e0] ;  /* 0x00007800ff877624 */ /* 0x000fe200078e00ff */
[----:B------:R-:W-:Y:S01]  /*0100*/  ISETP.NE.AND P0, PT, R13, 0x1, PT ;  /* 0x000000010d00780c */ /* 0x000fe20003f05270 */
[----:B------:R-:W-:Y:S01]  /*0110*/  IMAD R6, R22, c[0x0][0x1c0], RZ ;  /* 0x0000700016067a24 */ /* 0x000fe200078e02ff */
[----:B------:R-:W4:Y:S01]  /*0120*/  S2R R37, SR_CTAID.Y ;  /* 0x0000000000257919 */ /* 0x000f220000002600 */
[----:B------:R-:W-:Y:S01]  /*0130*/  IADD3 R9, R139, 0x5f, RZ ;  /* 0x0000005f8b097810 */ /* 0x000fe20007ffe0ff */
[----:B------:R-:W-:-:S02]  /*0140*/  IMAD R13, R13, c[0x0][0x168], RZ ;  /* 0x00005a000d0d7a24 */ /* 0x000fc400078e02ff */
[----:B------:R-:W5:Y:S01]  /*0150*/  S2R R7, SR_CTAID.X ;  /* 0x0000000000077919 */ /* 0x000f620000002500 */
[----:B------:R-:W-:Y:S02]  /*0160*/  IMAD.MOV.U32 R138, RZ, RZ, c[0x0][0x1e4] ;  /* 0x00007900ff8a7624 */ /* 0x000fe400078e00ff */
[----:B------:R-:W-:Y:S01]  /*0170*/  IMAD.HI R9, R9, 0x2aaaaaab, RZ ;  /* 0x2aaaaaab09097827 */ /* 0x000fe200078e02ff */
[----:B---3--:R-:W-:-:S04]  /*0180*/  SHF.R.S32.HI R34, RZ, 0x1f, R36 ;  /* 0x0000001fff227819 */ /* 0x008fc80000011424 */
[-C--:B-1----:R-:W-:Y:S01]  /*0190*/  LEA.HI R2, R34, R36.reuse, RZ, 0x3 ;  /* 0x0000002422027211 */ /* 0x082fe200078f18ff */
[C---:B----4-:R-:W-:Y:S01]  /*01a0*/  IMAD.WIDE.U32 R4, R37.reuse, c[0x0][0x1b8], RZ ;  /* 0x00006e0025047a25 */ /* 0x050fe200078e00ff */
[----:B------:R-:W-:Y:S02]  /*01b0*/  SHF.R.S32.HI R38, RZ, 0x1f, R37 ;  /* 0x0000001fff267819 */ /* 0x000fe40000011425 */
[----:B------:R-:W-:Y:S02]  /*01c0*/  LOP3.LUT R0, R2, 0xfffffff8, RZ, 0xc0, !PT ;  /* 0xfffffff802007812 */ /* 0x000fe400078ec0ff */
[----:B------:R-:W-:Y:S01]  /*01d0*/  SHF.R.S32.HI R24, RZ, 0x3, R2 ;  /* 0x00000003ff187819 */ /* 0x000fe20000011402 */
[----:B------:R-:W-:Y:S01]  /*01e0*/  IMAD R3, R38, c[0x0][0x1b8], RZ ;  /* 0x00006e0026037a24 */ /* 0x000fe200078e02ff */
[----:B------:R-:W-:Y:S01]  /*01f0*/  LEA.HI R32, R34, R36, RZ, 0x4 ;  /* 0x0000002422207211 */ /* 0x000fe200078f20ff */
[----:B------:R-:W-:Y:S01]  /*0200*/  IMAD.IADD R30, R36, 0x1, -R0 ;  /* 0x00000001241e7824 */ /* 0x000fe200078e0a00 */
[----:B------:R-:W-:Y:S01]  /*0210*/  SHF.R.S32.HI R33, RZ, 0x1f, R24 ;  /* 0x0000001fff217819 */ /* 0x000fe20000011418 */
[----:B------:R-:W-:Y:S01]  /*0220*/  IMAD R2, R37, c[0x0][0x1bc], R3 ;  /* 0x00006f0025027a24 */ /* 0x000fe200078e0203 */
[----:B------:R-:W-:Y:S01]  /*0230*/  SHF.R.S32.HI R12, RZ, 0x4, R32 ;  /* 0x00000004ff0c7819 */ /* 0x000fe20000011420 */
[----:B------:R-:W-:-:S02]  /*0240*/  IMAD R0, R30, 0x20, R24 ;  /* 0x000000201e007824 */ /* 0x000fc400078e0218 */
[----:B------:R-:W-:Y:S02]  /*0250*/  IMAD.IADD R3, R5, 0x1, R2 ;  /* 0x0000000105037824 */ /* 0x000fe400078e0202 */
[----:B-----5:R-:W-:Y:S02]  /*0260*/  IMAD R8, R7, 0x80, R0 ;  /* 0x0000008007087824 */ /* 0x020fe400078e0200 */
[----:B------:R-:W-:Y:S02]  /*0270*/  IMAD.MOV.U32 R2, RZ, RZ, R4 ;  /* 0x000000ffff027224 */ /* 0x000fe400078e0004 */
[----:B------:R-:W-:Y:S01]  /*0280*/  @P0 IMAD.HI.U32 R5, R8, c[0x0][0x2c8], RZ ;  /* 0x0000b20008050a27 */ /* 0x000fe200078e00ff */
[----:B------:R1:W-:Y:S03]  /*0290*/  STL [R1+0x34], R8 ;  /* 0x0000340801007387 */ /* 0x0003e60000100800 */
[----:B------:R-:W-:Y:S01]  /*02a0*/  IMAD.MOV.U32 R0, RZ, RZ, R8 ;  /* 0x000000ffff007224 */ /* 0x000fe200078e0008 */
[----:B------:R-:W-:Y:S01]  /*02b0*/  @P0 SHF.R.U32.HI R0, RZ, c[0x0][0x2cc], R5 ;  /* 0x0000b300ff000a19 */ /* 0x000fe20000011605 */
[C---:B------:R-:W-:Y:S01]  /*02c0*/  IMAD R4, R17.reuse, c[0x0][0x1c4], R6 ;  /* 0x0000710011047a24 */ /* 0x040fe200078e0206 */
[----:B------:R-:W-:Y:S01]  /*02d0*/  SHF.R.U32.HI R6, RZ, 0x1f, R9 ;  /* 0x0000001fff067819 */ /* 0x000fe20000011609 */
[----:B------:R-:W-:-:S03]  /*02e0*/  IMAD.WIDE.U32 R2, R17, c[0x0][0x1c0], R2 ;  /* 0x0000700011027a25 */ /* 0x000fc600078e0002 */
[----:B------:R-:W-:Y:S01]  /*02f0*/  LEA.HI.SX32 R141, R9, R6, 0x1c ;  /* 0x00000006098d7211 */ /* 0x000fe200078fe2ff */
[----:B------:R-:W-:Y:S01]  /*0300*/  IMAD.IADD R3, R3, 0x1, R4 ;  /* 0x0000000103037824 */ /* 0x000fe200078e0204 */
[--C-:B------:R-:W-:Y:S01]  /*0310*/  SHF.R.S32.HI R4, RZ, 0x1f, R0.reuse ;  /* 0x0000001fff047819 */ /* 0x100fe20000011400 */
[----:B------:R-:W-:Y:S01]  /*0320*/  IMAD.MOV R5, RZ, RZ, -R0 ;  /* 0x000000ffff057224 */ /* 0x000fe200078e0a00 */
[----:B------:R-:W-:Y:S01]  /*0330*/  LEA.HI R9, R32, R12, RZ, 0x1 ;  /* 0x0000000c20097211 */ /* 0x000fe200078f08ff */
[----:B------:R-:W-:-:S03]  /*0340*/  IMAD.WIDE.U32 R2, R0, c[0x0][0x1b0], R2 ;  /* 0x00006c0000027a25 */ /* 0x000fc600078e0002 */
[----:B------:R-:W-:Y:S01]  /*0350*/  LOP3.LUT R9, R9, 0xfffffffe, RZ, 0xc0, !PT ;  /* 0xfffffffe09097812 */ /* 0x000fe200078ec0ff */
[----:B------:R-:W-:Y:S02]  /*0360*/  IMAD R4, R4, c[0x0][0x1b0], RZ ;  /* 0x00006c0004047a24 */ /* 0x000fe400078e02ff */
[----:B------:R-:W-:Y:S02]  /*0370*/  IMAD R10, R7, 0x80, R24 ;  /* 0x00000080070a7824 */ /* 0x000fe400078e0218 */
[----:B------:R-:W-:Y:S02]  /*0380*/  IMAD R4, R0, c[0x0][0x1b4], R4 ;  /* 0x00006d0000047a24 */ /* 0x000fe400078e0204 */
[----:B------:R-:W-:Y:S01]  /*0390*/  IMAD R0, R5, c[0x0][0x2c4], R8 ;  /* 0x0000b10005007a24 */ /* 0x000fe200078e0208 */
[C---:B-1----:R-:W-:Y:S01]  /*03a0*/  IADD3 R8, R10.reuse, 0x20, RZ ;  /* 0x000000200a087810 */ /* 0x042fe20007ffe0ff */
[----:B------:R-:W-:Y:S01]  /*03b0*/  IMAD.IADD R3, R3, 0x1, R4 ;  /* 0x0000000103037824 */ /* 0x000fe200078e0204 */
[----:B------:R-:W-:Y:S01]  /*03c0*/  IADD3 R7, R10, 0x40, RZ ;  /* 0x000000400a077810 */ /* 0x000fe20007ffe0ff */
[----:B------:R-:W-:Y:S01]  /*03d0*/  IMAD.SHL.U32 R48, R30, 0x8, RZ ;  /* 0x000000081e307824 */ /* 0x000fe200078e00ff */
[----:B------:R-:W-:Y:S01]  /*03e0*/  SHF.R.S32.HI R5, RZ, 0x1f, R0 ;  /* 0x0000001fff057819 */ /* 0x000fe20000011400 */
[----:B------:R-:W-:Y:S01]  /*03f0*/  IMAD.WIDE.U32 R2, R0, c[0x0][0x1a8], R2 ;  /* 0x00006a0000027a25 */ /* 0x000fe200078e0002 */
[-C--:B------:R-:W-:Y:S01]  /*0400*/  ISETP.GE.AND P3, PT, R8, R13.reuse, PT ;  /* 0x0000000d0800720c */ /* 0x080fe20003f66270 */
[----:B------:R1:W-:Y:S01]  /*0410*/  STL [R1+0x48], R10 ;  /* 0x0000480a01007387 */ /* 0x0003e20000100800 */
[-C--:B------:R-:W-:Y:S01]  /*0420*/  ISETP.GE.AND P2, PT, R7, R13.reuse, PT ;  /* 0x0000000d0700720c */ /* 0x080fe20003f46270 */
[----:B------:R-:W-:Y:S01]  /*0430*/  IMAD R4, R5, c[0x0][0x1a8], RZ ;  /* 0x00006a0005047a24 */ /* 0x000fe200078e02ff */
[CC--:B------:R-:W-:Y:S01]  /*0440*/  ISETP.GE.AND P1, PT, R10.reuse, R13.reuse, PT ;  /* 0x0000000d0a00720c */ /* 0x0c0fe20003f26270 */
[----:B------:R-:W-:Y:S01]  /*0450*/  IMAD R6, R33, c[0x0][0x1e0], RZ ;  /* 0x0000780021067a24 */ /* 0x000fe200078e02ff */
[----:B------:R-:W-:Y:S01]  /*0460*/  IADD3 R8, R10, 0x60, RZ ;  /* 0x000000600a087810 */ /* 0x000fe20007ffe0ff */
[----:B------:R-:W-:Y:S01]  /*0470*/  IMAD R11, R0, c[0x0][0x1ac], R4 ;  /* 0x00006b00000b7a24 */ /* 0x000fe200078e0204 */
[----:B------:R-:W-:Y:S01]  /*0480*/  SHF.R.S32.HI R49, RZ, 0x1f, R48 ;  /* 0x0000001fff317819 */ /* 0x000fe20000011430 */
[----:B------:R-:W-:Y:S01]  /*0490*/  IMAD.SHL.U32 R0, R24, 0x40, RZ ;  /* 0x0000004018007824 */ /* 0x000fe200078e00ff */
[----:B------:R-:W-:Y:S01]  /*04a0*/  LEA R16, P0, R2, c[0x0][0x160], 0x1 ;  /* 0x0000580002107a11 */ /* 0x000fe200078008ff */
[----:B------:R-:W-:Y:S01]  /*04b0*/  IMAD R6, R24, c[0x0][0x1e4], R6 ;  /* 0x0000790018067a24 */ /* 0x000fe200078e0206 */
[----:B------:R-:W-:Y:S01]  /*04c0*/  IADD3 R35, R48, 0x80, RZ ;  /* 0x0000008030237810 */ /* 0x000fe20007ffe0ff */
[----:B------:R-:W-:Y:S01]  /*04d0*/  IMAD.WIDE.U32 R4, R24, c[0x0][0x1e0], R48 ;  /* 0x0000780018047a25 */ /* 0x000fe200078e0030 */
[----:B------:R-:W-:Y:S01]  /*04e0*/  LOP3.LUT R0, R0, 0x1c0, RZ, 0xc0, !PT ;  /* 0x000001c000007812 */ /* 0x000fe200078ec0ff */
[----:B------:R-:W-:Y:S01]  /*04f0*/  STL [R1+0xc], R141 ;  /* 0x00000c8d01007387 */ /* 0x000fe20000100800 */
[----:B------:R-:W-:Y:S01]  /*0500*/  IADD3 R39, R48, 0x40, RZ ;  /* 0x0000004030277810 */ /* 0x000fe20007ffe0ff */
[----:B------:R-:W-:Y:S01]  /*0510*/  IMAD.IADD R5, R5, 0x1, R6 ;  /* 0x0000000105057824 */ /* 0x000fe200078e0206 */
[----:B------:R-:W-:Y:S01]  /*0520*/  SHF.R.U32.HI R7, RZ, 0x3, R0 ;  /* 0x00000003ff077819 */ /* 0x000fe20000011600 */
[----:B------:R-:W-:Y:S01]  /*0530*/  IMAD.SHL.U32 R6, R24, 0x8, RZ ;  /* 0x0000000818067824 */ /* 0x000fe200078e00ff */
[----:B------:R-:W-:Y:S01]  /*0540*/  BAR.SYNC.DEFER_BLOCKING 0x0 ;  /* 0x0000000000007b1d */ /* 0x000fe20000010000 */
[----:B------:R-:W-:Y:S01]  /*0550*/  IMAD.IADD R25, R12, 0x1, -R9 ;  /* 0x000000010c197824 */ /* 0x000fe200078e0a09 */
[----:B------:R-:W-:Y:S01]  /*0560*/  ISETP.GE.AND P5, PT, R8, R13, PT ;  /* 0x0000000d0800720c */ /* 0x000fe20003fa6270 */
[----:B------:R-:W-:Y:S01]  /*0570*/  IMAD.WIDE.U32 R4, R37, c[0x0][0x1e8], R4 ;  /* 0x00007a0025047a25 */ /* 0x000fe200078e0004 */
[----:B------:R-:W-:-:S02]  /*0580*/  @!P1 SHF.R.S32.HI R8, RZ, 0x1f, R39 ;  /* 0x0000001fff089819 */ /* 0x000fc40000011427 */
[----:B-1----:R-:W-:Y:S01]  /*0590*/  LOP3.LUT R10, R0, 0x38, R48, 0xf8, !PT ;  /* 0x00000038000a7812 */ /* 0x002fe200078ef830 */
[----:B------:R-:W-:Y:S01]  /*05a0*/  IMAD.IADD R0, R3, 0x1, R11 ;  /* 0x0000000103007824 */ /* 0x000fe200078e020b */
[----:B------:R-:W-:Y:S01]  /*05b0*/  LEA.HI R9, R34, R36, RZ, 0x6 ;  /* 0x0000002422097211 */ /* 0x000fe200078f30ff */
[----:B------:R-:W-:Y:S01]  /*05c0*/  IMAD.MOV.U32 R18, RZ, RZ, R4 ;  /* 0x000000ffff127224 */ /* 0x000fe200078e0004 */
[----:B------:R-:W-:Y:S01]  /*05d0*/  LOP3.LUT R12, R10, R7, RZ, 0x3c, !PT ;  /* 0x000000070a0c7212 */ /* 0x000fe200078e3cff */
[----:B------:R-:W-:Y:S01]  /*05e0*/  IMAD R10, R38, c[0x0][0x1e8], RZ ;  /* 0x00007a00260a7a24 */ /* 0x000fe200078e02ff */
[----:B------:R-:W-:Y:S01]  /*05f0*/  LEA.HI.X R11, R2, c[0x0][0x164], R0, 0x1, P0 ;  /* 0x00005900020b7a11 */ /* 0x000fe200000f0c00 */
[----:B------:R-:W-:Y:S01]  /*0600*/  IMAD.SHL.U32 R0, R30, 0x40, RZ ;  /* 0x000000401e007824 */ /* 0x000fe200078e00ff */
[----:B------:R-:W-:Y:S01]  /*0610*/  SHFL.IDX PT, R2, R16, RZ, 0x181f ;  /* 0x00181fff10027589 */ /* 0x000fe200000e0000 */
[--C-:B------:R-:W-:Y:S01]  /*0620*/  @!P1 SHF.R.S32.HI R7, RZ, 0x1f, R35.reuse ;  /* 0x0000001fff079819 */ /* 0x100fe20000011423 */
[----:B------:R-:W-:Y:S01]  /*0630*/  IMAD.SHL.U32 R9, R9, 0x8, RZ ;  /* 0x0000000809097824 */ /* 0x000fe200078e00ff */
[----:B------:R-:W-:Y:S01]  /*0640*/  @!P1 LEA.HI R8, R8, R39, RZ, 0x3 ;  /* 0x0000002708089211 */ /* 0x000fe200078f18ff */
[----:B------:R-:W1:Y:S01]  /*0650*/  SHFL.IDX PT, R3, R11, RZ, 0x181f ;  /* 0x00181fff0b037589 */ /* 0x000e6200000e0000 */
[----:B------:R-:W-:Y:S01]  /*0660*/  LOP3.LUT R0, R0, 0x1c0, RZ, 0xc0, !PT ;  /* 0x000001c000007812 */ /* 0x000fe200078ec0ff */
[----:B------:R-:W-:Y:S01]  /*0670*/  IMAD R10, R37, c[0x0][0x1ec], R10 ;  /* 0x00007b00250a7a24 */ /* 0x000fe200078e020a */
[----:B------:R-:W-:Y:S01]  /*0680*/  @!P3 SHF.R.S32.HI R4, RZ, 0x1f, R35 ;  /* 0x0000001fff04b819 */ /* 0x000fe20000011423 */
[----:B------:R-:W-:Y:S01]  /*0690*/  STL.64 [R1+0x10], R48 ;  /* 0x0000103001007387 */ /* 0x000fe20000100a00 */
[----:B------:R-:W-:Y:S01]  /*06a0*/  LOP3.LUT R6, R0, 0x8, R6, 0xf8, !PT ;  /* 0x0000000800067812 */ /* 0x000fe200078ef806 */
[----:B------:R-:W-:Y:S01]  /*06b0*/  IMAD.IADD R19, R5, 0x1, R10 ;  /* 0x0000000105137824 */ /* 0x000fe200078e020a */
[----:B------:R-:W-:Y:S01]  /*06c0*/  SHF.R.U32.HI R0, RZ, 0x3, R0 ;  /* 0x00000003ff007819 */ /* 0x000fe20000011600 */
[----:B------:R-:W-:Y:S01]  /*06d0*/  SHFL.IDX PT, R5, R11, 0x2, 0x181f ;  /* 0x00581f000b057f89 */ /* 0x000fe200000e0000 */
[----:B------:R-:W-:-:S02]  /*06e0*/  @!P1 LOP3.LUT R8, R8, 0xfffffff8, RZ, 0xc0, !PT ;  /* 0xfffffff808089812 */ /* 0x000fc400078ec0ff */
[----:B------:R-:W-:Y:S01]  /*06f0*/  LOP3.LUT R31, R6, R0, RZ, 0x3c, !PT ;  /* 0x00000000061f7212 */ /* 0x000fe200078e3cff */
[----:B------:R-:W-:Y:S01]  /*0700*/  STL [R1+0x24], R39 ;  /* 0x0000242701007387 */ /* 0x000fe20000100800 */
[-C--:B------:R-:W-:Y:S02]  /*0710*/  @!P1 LEA.HI R0, R7, R35.reuse, RZ, 0x3 ;  /* 0x0000002307009211 */ /* 0x080fe400078f18ff */
[----:B------:R-:W-:Y:S01]  /*0720*/  @!P3 LEA.HI R4, R4, R35, RZ, 0x3 ;  /* 0x000000230404b211 */ /* 0x000fe200078f18ff */
[----:B------:R-:W-:Y:S01]  /*0730*/  SHFL.IDX PT, R6, R16, 0x1, 0x181f ;  /* 0x00381f0010067f89 */ /* 0x000fe200000e0000 */
[----:B------:R-:W-:Y:S02]  /*0740*/  @!P1 LOP3.LUT R0, R0, 0xfffffff8, RZ, 0xc0, !PT ;  /* 0xfffffff800009812 */ /* 0x000fe400078ec0ff */
[----:B------:R-:W-:Y:S01]  /*0750*/  LOP3.LUT R140, R12, 0xfffffe00, R9, 0xf8, !PT ;  /* 0xfffffe000c8c7812 */ /* 0x000fe200078ef809 */
[----:B------:R-:W3:Y:S01]  /*0760*/  SHFL.IDX PT, R7, R11, 0x1, 0x181f ;  /* 0x00381f000b077f89 */ /* 0x000ee200000e0000 */
[----:B------:R-:W-:Y:S01]  /*0770*/  ISETP.GE.AND P0, PT, R39, c[0x0][0x198], PT ;  /* 0x0000660027007a0c */ /* 0x000fe20003f06270 */
[--C-:B-1----:R-:W-:Y:S01]  /*0780*/  @!P1 IMAD.WIDE R12, R8, 0x2, R2.reuse ;  /* 0x00000002080c9825 */ /* 0x102fe200078e0202 */
[----:B------:R-:W-:Y:S01]  /*0790*/  @!P1 LEA R8, P6, R48, R2, 0x1 ;  /* 0x0000000230089211 */ /* 0x000fe200078c08ff */
[----:B------:R-:W-:Y:S02]  /*07a0*/  STL [R1+0x20], R35 ;  /* 0x0000202301007387 */ /* 0x000fe40000100800 */
[----:B------:R-:W-:Y:S01]  /*07b0*/  @!P1 IMAD.WIDE R14, R0, 0x2, R2 ;  /* 0x00000002000e9825 */ /* 0x000fe200078e0202 */
[----:B------:R-:W-:Y:S01]  /*07c0*/  @!P3 SHF.R.S32.HI R0, RZ, 0x1f, R39 ;  /* 0x0000001fff00b819 */ /* 0x000fe20000011427 */
[----:B------:R-:W-:Y:S01]  /*07d0*/  STL [R1+0x30], R140 ;  /* 0x0000308c01007387 */ /* 0x000fe20000100800 */
[----:B------:R-:W-:-:S02]  /*07e0*/  @!P3 LOP3.LUT R2, R4, 0xfffffff8, RZ, 0xc0, !PT ;  /* 0xfffffff80402b812 */ /* 0x000fc400078ec0ff */
[----:B------:R-:W-:Y:S01]  /*07f0*/  @!P1 LEA.HI.X R9, R48, R3, R49, 0x1, P6 ;  /* 0x0000000330099211 */ /* 0x000fe200030f0c31 */
[----:B------:R-:W-:Y:S01]  /*0800*/  SHFL.IDX PT, R4, R16, 0x2, 0x181f ;  /* 0x00581f0010047f89 */ /* 0x000fe200000e0000 */
[----:B------:R-:W-:Y:S02]  /*0810*/  ISETP.GE.AND P6, PT, R35, c[0x0][0x198], PT ;  /* 0x0000660023007a0c */ /* 0x000fe40003fc6270 */
[----:B------:R-:W-:Y:S01]  /*0820*/  @!P3 LEA.HI R0, R0, R39, RZ, 0x3 ;  /* 0x000000270000b211 */ /* 0x000fe200078f18ff */
[----:B------:R1:W-:Y:S03]  /*0830*/  SHFL.IDX PT, R3, R11, 0x3, 0x181f ;  /* 0x00781f000b037f89 */ /* 0x0003e600000e0000 */
[----:B------:R-:W-:Y:S01]  /*0840*/  @!P3 LOP3.LUT R10, R0, 0xfffffff8, RZ, 0xc0, !PT ;  /* 0xfffffff8000ab812 */ /* 0x000fe200078ec0ff */
[----:B------:R-:W-:Y:S02]  /*0850*/  @!P1 IMAD.SHL.U32 R0, R140, 0x2, RZ ;  /* 0x000000028c009824 */ /* 0x000fe400078e00ff */
[----:B---3--:R-:W-:-:S02]  /*0860*/  @!P3 IMAD.WIDE R26, R2, 0x2, R6 ;  /* 0x00000002021ab825 */ /* 0x008fc400078e0206 */
[----:B------:R-:W3:Y:S02]  /*0870*/  SHFL.IDX PT, R2, R16, 0x3, 0x181f ;  /* 0x00781f0010027f89 */ /* 0x000ee400000e0000 */
[----:B------:R-:W-:-:S04]  /*0880*/  @!P3 IMAD.WIDE R28, R10, 0x2, R6 ;  /* 0x000000020a1cb825 */ /* 0x000fc800078e0206 */
[----:B------:R-:W-:Y:S01]  /*0890*/  @!P3 IMAD.SHL.U32 R10, R140, 0x2, RZ ;  /* 0x000000028c0ab824 */ /* 0x000fe200078e00ff */
[----:B-1----:R-:W-:-:S04]  /*08a0*/  @!P5 SHF.R.S32.HI R11, RZ, 0x1f, R39 ;  /* 0x0000001fff0bd819 */ /* 0x002fc80000011427 */
[----:B------:R-:W-:-:S04]  /*08b0*/  @!P5 LEA.HI R11, R11, R39, RZ, 0x3 ;  /* 0x000000270b0bd211 */ /* 0x000fc800078f18ff */
[----:B------:R-:W-:Y:S02]  /*08c0*/  @!P5 LOP3.LUT R11, R11, 0xfffffff8, RZ, 0xc0, !PT ;  /* 0xfffffff80b0bd812 */ /* 0x000fe400078ec0ff */
[----:B--2---:R-:W-:Y:S01]  /*08d0*/  @P4 SHF.R.S32.HI R21, RZ, 0x1f, R20 ;  /* 0x0000001fff154819 */ /* 0x004fe20000011414 */
[----:B------:R-:W-:Y:S02]  /*08e0*/  @!P4 IMAD.MOV.U32 R20, RZ, RZ, R17 ;  /* 0x000000ffff14c224 */ /* 0x000fe400078e0011 */
[----:B------:R-:W-:Y:S01]  /*08f0*/  @!P4 IMAD.MOV.U32 R21, RZ, RZ, R22 ;  /* 0x000000ffff15c224 */ /* 0x000fe200078e0016 */
[----:B------:R-:W-:Y:S01]  /*0900*/  ISETP.GE.AND P4, PT, R48, c[0x0][0x198], PT ;  /* 0x0000660030007a0c */ /* 0x000fe20003f86270 */
[----:B---3--:R-:W-:-:S04]  /*0910*/  @!P5 IMAD.WIDE R16, R11, 0x2, R2 ;  /* 0x000000020b10d825 */ /* 0x008fc800078e0202 */
[----:B------:R-:W-:-:S04]  /*0920*/  IMAD.WIDE.U32 R40, R20, c[0x0][0x1f0], R18 ;  /* 0x00007c0014287a25 */ /* 0x000fc800078e0012 */
[----:B------:R-:W-:Y:S01]  /*0930*/  IMAD.MOV.U32 R142, RZ, RZ, R40 ;  /* 0x000000ffff8e7224 */ /* 0x000fe200078e0028 */
[----:B------:R1:W-:Y:S04]  /*0940*/  STL.64 [R1+0x28], R40 ;  /* 0x0000282801007387 */ /* 0x0003e80000100a00 */
[----:B------:R2:W-:Y:S04]  /*0950*/  @!P1 LDGSTS.E.BYPASS.LTC128B.128 [R0+0x100], [R8.64], !P4 ;  /* 0x0010000008009fae */ /* 0x0005e8000e101d48 */
[----:B------:R3:W-:Y:S04]  /*0960*/  @!P1 LDGSTS.E.BYPASS.LTC128B.128 [R0+0x4100], [R12.64], !P0 ;  /* 0x041000000c009fae */ /* 0x0007e8000c101d48 */
[----:B------:R3:W-:Y:S01]  /*0970*/  @!P1 LDGSTS.E.BYPASS.LTC128B.128 [R0+0x8100], [R14.64], !P6 ;  /* 0x081000000e009fae */ /* 0x0007e2000f101d48 */
[----:B------:R-:W-:-:S04]  /*0980*/  @!P3 LEA R6, P1, R48, R6, 0x1 ;  /* 0x000000063006b211 */ /* 0x000fc800078208ff */
[----:B------:R-:W-:-:S05]  /*0990*/  @!P3 LEA.HI.X R7, R48, R7, R49, 0x1, P1 ;  /* 0x000000073007b211 */ /* 0x000fca00008f0c31 */
[----:B------:R4:W-:Y:S04]  /*09a0*/  @!P3 LDGSTS.E.BYPASS.LTC128B.128 [R10+0x1100], [R6.64], !P4 ;  /* 0x01100000060abfae */ /* 0x0009e8000e101d48 */
[----:B------:R5:W-:Y:S04]  /*09b0*/  @!P3 LDGSTS.E.BYPASS.LTC128B.128 [R10+0x5100], [R28.64], !P0 ;  /* 0x051000001c0abfae */ /* 0x000be8000c101d48 */
[----:B------:R1:W-:Y:S01]  /*09c0*/  @!P3 LDGSTS.E.BYPASS.LTC128B.128 [R10+0x9100], [R26.64], !P6 ;  /* 0x091000001a0abfae */ /* 0x0003e2000f101d48 */
[----:B--2---:R-:W-:Y:S02]  /*09d0*/  @!P2 SHF.R.S32.HI R9, RZ, 0x1f, R39 ;  /* 0x0000001fff09a819 */ /* 0x004fe40000011427 */
[----:B------:R-:W-:-:S02]  /*09e0*/  @!P2 SHF.R.S32.HI R8, RZ, 0x1f, R35 ;  /* 0x0000001fff08a819 */ /* 0x000fc40000011423 */
[----:B------:R-:W-:Y:S02]  /*09f0*/  @!P2 LEA.HI R9, R9, R39, RZ, 0x3 ;  /* 0x000000270909a211 */ /* 0x000fe400078f18ff */
[-C--:B------:R-:W-:Y:S02]  /*0a00*/  @!P2 LEA.HI R8, R8, R35.reuse, RZ, 0x3 ;  /* 0x000000230808a211 */ /* 0x080fe400078f18ff */
[----:B---3--:R-:W-:Y:S02]  /*0a10*/  @!P5 SHF.R.S32.HI R0, RZ, 0x1f, R35 ;  /* 0x0000001fff00d819 */ /* 0x008fe40000011423 */
[----:B------:R-:W-:Y:S02]  /*0a20*/  @!P2 LOP3.LUT R9, R9, 0xfffffff8, RZ, 0xc0, !PT ;  /* 0xfffffff80909a812 */ /* 0x000fe400078ec0ff */
[----:B------:R-:W-:Y:S02]  /*0a30*/  @!P5 LEA.HI R0, R0, R35, RZ, 0x3 ;  /* 0x000000230000d211 */ /* 0x000fe400078f18ff */
[----:B------:R-:W-:Y:S01]  /*0a40*/  @!P2 LOP3.LUT R14, R8, 0xfffffff8, RZ, 0xc0, !PT ;  /* 0xfffffff8080ea812 */ /* 0x000fe200078ec0ff */
[----:B------:R-:W-:Y:S01]  /*0a50*/  @!P2 IMAD.WIDE R12, R9, 0x2, R4 ;  /* 0x00000002090ca825 */ /* 0x000fe200078e0204 */
[----:B------:R-:W-:-:S02]  /*0a60*/  @!P2 LEA R8, P1, R48, R4, 0x1 ;  /* 0x000000043008a211 */ /* 0x000fc400078208ff */
[----:B------:R-:W-:Y:S01]  /*0a70*/  @!P5 LOP3.LUT R0, R0, 0xfffffff8, RZ, 0xc0, !PT ;  /* 0xfffffff80000d812 */ /* 0x000fe200078ec0ff */
[----:B------:R-:W-:Y:S01]  /*0a80*/  @!P2 IMAD.WIDE R14, R14, 0x2, R4 ;  /* 0x000000020e0ea825 */ /* 0x000fe200078e0204 */
[C---:B------:R-:W-:Y:S02]  /*0a90*/  @!P2 LEA.HI.X R9, R48.reuse, R5, R49, 0x1, P1 ;  /* 0x000000053009a211 */ /* 0x040fe400008f0c31 */
[----:B------:R-:W-:Y:S01]  /*0aa0*/  @!P5 LEA R4, P1, R48, R2, 0x1 ;  /* 0x000000023004d211 */ /* 0x000fe200078208ff */
[----:B------:R-:W-:Y:S01]  /*0ab0*/  @!P5 IMAD.WIDE R22, R0, 0x2, R2 ;  /* 0x000000020016d825 */ /* 0x000fe200078e0202 */
[----:B------:R-:W-:Y:S02]  /*0ac0*/  LOP3.LUT R2, R32, 0xfffffff0, RZ, 0xc0, !PT ;  /* 0xfffffff020027812 */ /* 0x000fe400078ec0ff */
[----:B------:R-:W-:Y:S01]  /*0ad0*/  @!P5 LEA.HI.X R5, R48, R3, R49, 0x1, P1 ;  /* 0x000000033005d211 */ /* 0x000fe200008f0c31 */
[----:B------:R-:W-:Y:S02]  /*0ae0*/  @!P2 IMAD.SHL.U32 R0, R140, 0x2, RZ ;  /* 0x000000028c00a824 */ /* 0x000fe400078e00ff */
[----:B------:R-:W-:-:S02]  /*0af0*/  IMAD.MOV.U32 R3, RZ, RZ, 0x60 ;  /* 0x00000060ff037424 */ /* 0x000fc400078e00ff */
[----:B-----5:R-:W-:Y:S01]  /*0b00*/  IMAD.MOV.U32 R28, RZ, RZ, 0x40 ;  /* 0x00000040ff1c7424 */ /* 0x020fe200078e00ff */
[----:B------:R2:W-:Y:S01]  /*0b10*/  @!P2 LDGSTS.E.BYPASS.LTC128B.128 [R0+0x2100], [R8.64], !P4 ;  /* 0x021000000800afae */ /* 0x0005e2000e101d48 */
[----:B------:R-:W-:-:S03]  /*0b20*/  IMAD.WIDE.U32 R136, R3, c[0x0][0x1e0], RZ ;  /* 0x0000780003887a25 */ /* 0x000fc600078e00ff */
[----:B------:R3:W-:Y:S01]  /*0b30*/  @!P2 LDGSTS.E.BYPASS.LTC128B.128 [R0+0x6100], [R12.64], !P0 ;  /* 0x061000000c00afae */ /* 0x0007e2000c101d48 */
[----:B------:R-:W-:-:S03]  /*0b40*/  IMAD R133, R141, -0x60, R3 ;  /* 0xffffffa08d857824 */ /* 0x000fc600078e0203 */
[----:B------:R5:W-:Y:S01]  /*0b50*/  @!P2 LDGSTS.E.BYPASS.LTC128B.128 [R0+0xa100], [R14.64], !P6 ;  /* 0x0a1000000e00afae */ /* 0x000be2000f101d48 */
[----:B--2---:R-:W-:Y:S01]  /*0b60*/  @!P5 IMAD.SHL.U32 R8, R140, 0x2, RZ ;  /* 0x000000028c08d824 */ /* 0x004fe200078e00ff */
[----:B---3--:R-:W-:-:S04]  /*0b70*/  IADD3 R12, R133, c[0x0][0x1d0], -R24 ;  /* 0x00007400850c7a10 */ /* 0x008fc80007ffe818 */
[----:B------:R2:W-:Y:S01]  /*0b80*/  @!P5 LDGSTS.E.BYPASS.LTC128B.128 [R8+0x3100], [R4.64], !P4 ;  /* 0x031000000408dfae */ /* 0x0005e2000e101d48 */
[----:B-----5:R-:W-:Y:S01]  /*0b90*/  IMAD R0, R3, c[0x0][0x1e4], RZ ;  /* 0x0000790003007a24 */ /* 0x020fe200078e02ff */
[----:B------:R-:W-:Y:S02]  /*0ba0*/  IADD3 R15, R141, -0x1, RZ ;  /* 0xffffffff8d0f7810 */ /* 0x000fe40007ffe0ff */
[----:B------:R3:W-:Y:S01]  /*0bb0*/  @!P5 LDGSTS.E.BYPASS.LTC128B.128 [R8+0x7100], [R16.64], !P0 ;  /* 0x071000001008dfae */ /* 0x0007e2000c101d48 */
[C---:B------:R-:W-:Y:S01]  /*0bc0*/  ISETP.GE.AND P3, PT, R12.reuse, 0x1, PT ;  /* 0x000000010c00780c */ /* 0x040fe20003f66270 */
[----:B------:R-:W-:Y:S01]  /*0bd0*/  IMAD.IADD R134, R137, 0x1, R0 ;  /* 0x0000000189867824 */ /* 0x000fe200078e0200 */
[----:B-1----:R-:W-:Y:S01]  /*0be0*/  SHF.R.S32.HI R26, RZ, 0x1f, R15 ;  /* 0x0000001fff1a7819 */ /* 0x002fe2000001140f */
[----:B------:R-:W-:Y:S01]  /*0bf0*/  IMAD R0, R21, c[0x0][0x1f0], RZ ;  /* 0x00007c0015007a24 */ /* 0x000fe200078e02ff */
[----:B------:R-:W-:Y:S01]  /*0c00*/  ISETP.GE.AND P1, PT, R12, 0x41, PT ;  /* 0x000000410c00780c */ /* 0x000fe20003f26270 */
[----:B------:R-:W-:Y:S01]  /*0c10*/  IMAD.SHL.U32 R14, R138, 0x40, RZ ;  /* 0x000000408a0e7824 */ /* 0x000fe200078e00ff */
[----:B------:R-:W-:Y:S01]  /*0c20*/  ISETP.GE.AND P2, PT, R12, 0x21, PT ;  /* 0x000000210c00780c */ /* 0x000fe20003f46270 */
[----:B------:R1:W-:Y:S01]  /*0c30*/  @!P5 LDGSTS.E.BYPASS.LTC128B.128 [R8+0xb100], [R22.64], !P6 ;  /* 0x0b1000001608dfae */ /* 0x0003e2000f101d48 */
[----:B------:R-:W-:-:S02]  /*0c40*/  ISETP.GE.AND P6, PT, R48, c[0x0][0x1d4], PT ;  /* 0x0000750030007a0c */ /* 0x000fc40003fc6270 */
[----:B------:R-:W-:Y:S01]  /*0c50*/  ISETP.GE.AND P5, PT, R39, c[0x0][0x1d4], PT ;  /* 0x0000750027007a0c */ /* 0x000fe20003fa6270 */
[----:B------:R-:W0:Y:S01]  /*0c60*/  LDGDEPBAR ;  /* 0x00000000000079af */ /* 0x000e220000000000 */
[----:B--2---:R-:W-:Y:S02]  /*0c70*/  IMAD.IADD R4, R36, 0x1, -R2 ;  /* 0x0000000124047824 */ /* 0x004fe400078e0a02 */
[----:B------:R-:W-:Y:S02]  /*0c80*/  IMAD R2, R20, c[0x0][0x1f4], R0 ;  /* 0x00007d0014027a24 */ /* 0x000fe400078e0200 */
[----:B------:R-:W-:Y:S01]  /*0c90*/  IMAD R0, R134, R15, RZ ;  /* 0x0000000f86007224 */ /* 0x000fe200078e02ff */
[----:B------:R-:W-:Y:S01]  /*0ca0*/  SHF.R.S32.HI R3, RZ, 0x1f, R4 ;  /* 0x0000001fff037819 */ /* 0x000fe20000011404 */
[----:B------:R-:W-:Y:S02]  /*0cb0*/  IMAD.IADD R143, R41, 0x1, R2 ;  /* 0x00000001298f7824 */ /* 0x000fe400078e0202 */
[----:B------:R-:W-:Y:S01]  /*0cc0*/  IMAD R0, R26, R136, R0 ;  /* 0x000000881a007224 */ /* 0x000fe200078e0200 */
[----:B------:R-:W-:Y:S01]  /*0cd0*/  LEA.HI R13, R3, R4, RZ, 0x3 ;  /* 0x00000004030d7211 */ /* 0x000fe200078f18ff */
[----:B------:R-:W-:Y:S01]  /*0ce0*/  IMAD.WIDE.U32 R2, R15, R136, R142 ;  /* 0x000000880f027225 */ /* 0x000fe200078e008e */
[----:B------:R2:W-:Y:S02]  /*0cf0*/  STL.64 [R1+0x18], R142 ;  /* 0x0000188e01007387 */ /* 0x0005e40000100a00 */
[----:B------:R-:W-:Y:S01]  /*0d00*/  LOP3.LUT R5, R13, 0xfffffff8, RZ, 0xc0, !PT ;  /* 0xfffffff80d057812 */ /* 0x000fe200078ec0ff */
[----:B------:R-:W-:Y:S01]  /*0d10*/  IMAD.IADD R0, R3, 0x1, R0 ;  /* 0x0000000103007824 */ /* 0x000fe200078e0200 */
[----:B----4-:R-:W-:Y:S01]  /*0d20*/  @P3 LEA R6, P0, R2, c[0x0][0x1c8], 0x1 ;  /* 0x0000720002063a11 */ /* 0x010fe200078008ff */
[----:B---3--:R-:W-:-:S03]  /*0d30*/  IMAD.WIDE.U32 R16, R135, 0x40, RZ ;  /* 0x0000004087107825 */ /* 0x008fc600078e00ff */
[----:B------:R-:W-:Y:S01]  /*0d40*/  @P3 LEA.HI.X R7, R2, c[0x0][0x1cc], R0, 0x1, P0 ;  /* 0x0000730002073a11 */ /* 0x000fe200000f0c00 */
[----:B------:R-:W-:Y:S01]  /*0d50*/  IMAD.IADD R11, R4, 0x1, -R5 ;  /* 0x00000001040b7824 */ /* 0x000fe200078e0a05 */
[----:B------:R-:W-:Y:S01]  /*0d60*/  @P1 IADD3 R9, P4, R2, R16, RZ ;  /* 0x0000001002091210 */ /* 0x000fe20007f9e0ff */
[----:B------:R-:W-:Y:S01]  /*0d70*/  IMAD.SHL.U32 R5, R25, 0x8, RZ ;  /* 0x0000000819057824 */ /* 0x000fe200078e00ff */
[----:B------:R-:W-:Y:S01]  /*0d80*/  @P2 LEA R3, P0, R135, R2, 0x5 ;  /* 0x0000000287032211 */ /* 0x000fe200078028ff */
[----:B------:R-:W-:Y:S01]  /*0d90*/  IMAD.SHL.U32 R2, R11, 0x40, RZ ;  /* 0x000000400b027824 */ /* 0x000fe200078e00ff */
[----:B------:R-:W-:Y:S02]  /*0da0*/  @P1 IADD3.X R14, R0, R17, R14, P4, !PT ;  /* 0x00000011000e1210 */ /* 0x000fe400027fe40e */
[----:B------:R-:W-:Y:S02]  /*0db0*/  @P2 LEA.HI.X R0, R135, R0, R138, 0x5, P0 ;  /* 0x0000000087002211 */ /* 0x000fe400000f2c8a */
[----:B------:R-:W-:-:S02]  /*0dc0*/  LOP3.LUT R2, R2, 0x1c0, RZ, 0xc0, !PT ;  /* 0x000001c002027812 */ /* 0x000fc400078ec0ff */
[----:B------:R-:W-:Y:S02]  /*0dd0*/  ISETP.GE.AND P4, PT, R35, c[0x0][0x1d4], PT ;  /* 0x0000750023007a0c */ /* 0x000fe40003f86270 */
[C---:B------:R-:W-:Y:S02]  /*0de0*/  @P2 LEA R4, P0, R3.reuse, c[0x0][0x1c8], 0x1 ;  /* 0x0000720003042a11 */ /* 0x040fe400078008ff */
[----:B------:R-:W-:Y:S02]  /*0df0*/  LOP3.LUT R10, R2, 0x8, R5, 0xf8, !PT ;  /* 0x00000008020a7812 */ /* 0x000fe400078ef805 */
[----:B-1----:R-:W-:Y:S02]  /*0e00*/  SHF.R.U32.HI R8, RZ, 0x3, R2 ;  /* 0x00000003ff087819 */ /* 0x002fe40000011602 */
[----:B------:R-:W-:Y:S01]  /*0e10*/  @P2 LEA.HI.X R5, R3, c[0x0][0x1cc], R0, 0x1, P0 ;  /* 0x0000730003052a11 */ /* 0x000fe200000f0c00 */
[----:B------:R-:W-:Y:S01]  /*0e20*/  IMAD R0, R25, 0x200, R31 ;  /* 0x0000020019007824 */ /* 0x000fe200078e021f */
[----:B------:R-:W-:Y:S01]  /*0e30*/  LOP3.LUT R10, R10, R8, RZ, 0x3c, !PT ;  /* 0x000000080a0a7212 */ /* 0x000fe200078e3cff */
[----:B------:R-:W-:Y:S01]  /*0e40*/  @P3 IMAD.SHL.U32 R8, R140, 0x2, RZ ;  /* 0x000000028c083824 */ /* 0x000fe200078e00ff */
[----:B------:R-:W-:Y:S01]  /*0e50*/  @P1 LEA R2, P0, R9, c[0x0][0x1c8], 0x1 ;  /* 0x0000720009021a11 */ /* 0x000fe200078008ff */
[----:B------:R-:W-:-:S02]  /*0e60*/  IMAD.SHL.U32 R224, R0, 0x2, RZ ;  /* 0x0000000200e07824 */ /* 0x000fc400078e00ff */
[----:B------:R-:W-:Y:S01]  /*0e70*/  IMAD.MOV.U32 R0, RZ, RZ, 0x20 ;  /* 0x00000020ff007424 */ /* 0x000fe200078e00ff */
[----:B------:R-:W-:Y:S01]  /*0e80*/  @P1 LEA.HI.X R3, R9, c[0x0][0x1cc], R14, 0x1, P0 ;  /* 0x0000730009031a11 */ /* 0x000fe200000f0c0e */
[----:B------:R-:W-:Y:S01]  /*0e90*/  @P2 IMAD.SHL.U32 R9, R140, 0x2, RZ ;  /* 0x000000028c092824 */ /* 0x000fe200078e00ff */
[----:B------:R1:W-:Y:S01]  /*0ea0*/  @P3 LDGSTS.E.BYPASS.LTC128B.128 [R8+0xc100], [R6.64], !P6 ;  /* 0x0c10000006083fae */ /* 0x0003e2000f101d48 */
[----:B------:R-:W-:Y:S02]  /*0eb0*/  LOP3.LUT P0, RZ, R30, 0x2, RZ, 0xc0, !PT ;  /* 0x000000021eff7812 */ /* 0x000fe4000780c0ff */
[----:B------:R-:W-:Y:S01]  /*0ec0*/  IADD3 R231, R224, 0xc120, RZ ;  /* 0x0000c120e0e77810 */ /* 0x000fe20007ffe0ff */
[----:B------:R1:W-:Y:S04]  /*0ed0*/  @P3 LDGSTS.E.BYPASS.LTC128B.128 [R8+0xf100], [R6.64+0x80], !P5 ;  /* 0x0f10008006083fae */ /* 0x0003e8000e901d48 */
[----:B------:R1:W-:Y:S04]  /*0ee0*/  @P3 LDGSTS.E.BYPASS.LTC128B.128 [R8+0x12100], [R6.64+0x100], !P4 ;  /* 0x1210010006083fae */ /* 0x0003e8000e101d48 */
[----:B------:R3:W-:Y:S04]  /*0ef0*/  @P2 LDGSTS.E.BYPASS.LTC128B.128 [R9+0xd100], [R4.64], !P6 ;  /* 0x0d10000004092fae */ /* 0x0007e8000f101d48 */
[----:B------:R3:W-:Y:S04]  /*0f00*/  @P2 LDGSTS.E.BYPASS.LTC128B.128 [R9+0x10100], [R4.64+0x80], !P5 ;  /* 0x1010008004092fae */ /* 0x0007e8000e901d48 */
[----:B------:R3:W-:Y:S01]  /*0f10*/  @P2 LDGSTS.E.BYPASS.LTC128B.128 [R9+0x13100], [R4.64+0x100], !P4 ;  /* 0x1310010004092fae */ /* 0x0007e2000e101d48 */
[----:B------:R-:W-:-:S04]  /*0f20*/  LOP3.LUT P2, RZ, R11, 0x4, RZ, 0xc0, !PT ;  /* 0x000000040bff7812 */ /* 0x000fc8000784c0ff */
[----:B------:R-:W-:Y:S01]  /*0f30*/  SEL R0, R0, 0xffffffe0, !P2 ;  /* 0xffffffe000007807 */ /* 0x000fe20005000000 */
[----:B-1----:R-:W-:Y:S01]  /*0f40*/  @P1 IMAD.SHL.U32 R6, R140, 0x2, RZ ;  /* 0x000000028c061824 */ /* 0x002fe200078e00ff */
[----:B------:R-:W-:-:S04]  /*0f50*/  LEA.HI R7, R34, R36, RZ, 0x5 ;  /* 0x0000002422077211 */ /* 0x000fc800078f28ff */
[----:B------:R1:W-:Y:S01]  /*0f60*/  @P1 LDGSTS.E.BYPASS.LTC128B.128 [R6+0xe100], [R2.64], !P6 ;  /* 0x0e10000002061fae */ /* 0x0003e2000f101d48 */
[----:B------:R-:W-:Y:S02]  /*0f70*/  SHF.R.S32.HI R208, RZ, 0x5, R7 ;  /* 0x00000005ffd07819 */ /* 0x000fe40000011407 */
[----:B------:R-:W-:Y:S01]  /*0f80*/  LOP3.LUT R7, R7, 0xffffffe0, RZ, 0xc0, !PT ;  /* 0xffffffe007077812 */ /* 0x000fe200078ec0ff */
[----:B------:R1:W-:Y:S01]  /*0f90*/  @P1 LDGSTS.E.BYPASS.LTC128B.128 [R6+0x11100], [R2.64+0x80], !P5 ;  /* 0x1110008002061fae */ /* 0x0003e2000e901d48 */
[----:B---3--:R-:W-:-:S03]  /*0fa0*/  IMAD.SHL.U32 R5, R13, 0x40, RZ ;  /* 0x000000400d057824 */ /* 0x008fc600078e00ff */
[----:B------:R1:W-:Y:S01]  /*0fb0*/  @P1 LDGSTS.E.BYPASS.LTC128B.128 [R6+0x14100], [R2.64+0x100], !P4 ;  /* 0x1410010002061fae */ /* 0x0003e2000e101d48 */
[----:B------:R-:W-:Y:S01]  /*0fc0*/  IMAD.MOV.U32 R4, RZ, RZ, 0x10 ;  /* 0x00000010ff047424 */ /* 0x000fe200078e00ff */
[----:B------:R-:W-:Y:S01]  /*0fd0*/  LOP3.LUT P1, RZ, R11, 0x2, RZ, 0xc0, !PT ;  /* 0x000000020bff7812 */ /* 0x000fe2000782c0ff */
[----:B------:R-:W-:Y:S01]  /*0fe0*/  IMAD.IADD R132, R36, 0x1, -R7 ;  /* 0x0000000124847824 */ /* 0x000fe200078e0a07 */
[----:B------:R-:W0:Y:S01]  /*0ff0*/  LDGDEPBAR ;  /* 0x00000000000079af */ /* 0x000e220000000000 */
[----:B------:R-:W-:Y:S02]  /*1000*/  LOP3.LUT R5, R10, 0xfffffe00, R5, 0xf8, !PT ;  /* 0xfffffe000a057812 */ /* 0x000fe400078ef805 */
[----:B------:R-:W-:-:S03]  /*1010*/  SEL R4, R4, 0xfffffff0, !P1 ;  /* 0xfffffff004047807 */ /* 0x000fc60004800000 */
[----:B------:R-:W-:-:S04]  /*1020*/  IMAD R208, R208, 0x400, R5 ;  /* 0x00000400d0d07824 */ /* 0x000fc800078e0205 */
[----:B------:R-:W-:-:S04]  /*1030*/  IMAD.SHL.U32 R208, R208, 0x2, RZ ;  /* 0x00000002d0d07824 */ /* 0x000fc800078e00ff */
[--C-:B------:R-:W-:Y:S02]  /*1040*/  IMAD R212, R4, 0x2, R208.reuse ;  /* 0x0000000204d47824 */ /* 0x100fe400078e02d0 */
[C---:B------:R-:W-:Y:S02]  /*1050*/  IMAD R216, R0.reuse, 0x2, R208 ;  /* 0x0000000200d87824 */ /* 0x040fe400078e02d0 */
[----:B------:R-:W-:Y:S01]  /*1060*/  IMAD R220, R0, 0x2, R212 ;  /* 0x0000000200dc7824 */ /* 0x000fe200078e02d4 */
[----:B-1----:R-:W-:Y:S01]  /*1070*/  IADD3 R3, R224, 0xc100, RZ ;  /* 0x0000c100e0037810 */ /* 0x002fe20007ffe0ff */
[----:B------:R-:W-:-:S04]  /*1080*/  DEPBAR.LE SB0, 0x1 ;  /* 0x000080400000791a */ /* 0x000fc80000000000 */
[----:B------:R-:W-:Y:S01]  /*1090*/  BAR.SYNC.DEFER_BLOCKING 0x0 ;  /* 0x0000000000007b1d */ /* 0x000fe20000010000 */
[----:B------:R-:W-:Y:S01]  /*10a0*/  IMAD R2, R33, c[0x0][0x208], RZ ;  /* 0x0000820021027a24 */ /* 0x000fe200078e02ff */
[----:B------:R-:W-:Y:S02]  /*10b0*/  @P0 IADD3 R231, R3, -0x20, RZ ;  /* 0xffffffe003e70810 */ /* 0x000fe40007ffe0ff */
[----:B------:R-:W-:Y:S01]  /*10c0*/  ISETP.GE.AND P0, PT, R139, 0x1, PT ;  /* 0x000000018b00780c */ /* 0x000fe20003f06270 */
[C---:B------:R-:W-:Y:S01]  /*10d0*/  IMAD R6, R24.reuse, c[0x0][0x20c], R2 ;  /* 0x0000830018067a24 */ /* 0x040fe200078e0202 */
[C---:B------:R-:W-:Y:S01]  /*10e0*/  IADD3 R248, R231.reuse, 0x800, RZ ;  /* 0x00000800e7f87810 */ /* 0x040fe20007ffe0ff */
[----:B------:R-:W-:Y:S01]  /*10f0*/  IMAD.WIDE.U32 R2, R24, c[0x0][0x208], R48 ;  /* 0x0000820018027a25 */ /* 0x000fe200078e0030 */
[C---:B------:R-:W-:Y:S02]  /*1100*/  IADD3 R247, R231.reuse, 0x1000, RZ ;  /* 0x00001000e7f77810 */ /* 0x040fe40007ffe0ff */
[----:B------:R-:W-:Y:S01]  /*1110*/  IADD3 R246, R231, 0x1800, RZ ;  /* 0x00001800e7f67810 */ /* 0x000fe20007ffe0ff */
[----:B------:R-:W-:Y:S01]  /*1120*/  IMAD.IADD R3, R3, 0x1, R6 ;  /* 0x0000000103037824 */ /* 0x000fe200078e0206 */
[C---:B------:R-:W-:Y:S01]  /*1130*/  IADD3 R245, R231.reuse, 0x2000, RZ ;  /* 0x00002000e7f57810 */ /* 0x040fe20007ffe0ff */
[----:B------:R-:W-:Y:S01]  /*1140*/  IMAD R6, R38, c[0x0][0x210], RZ ;  /* 0x0000840026067a24 */ /* 0x000fe200078e02ff */
[----:B------:R-:W-:Y:S01]  /*1150*/  IADD3 R244, R231, 0x2800, RZ ;  /* 0x00002800e7f47810 */ /* 0x000fe20007ffe0ff */
[----:B------:R-:W-:-:S04]  /*1160*/  IMAD.WIDE.U32 R2, R37, c[0x0][0x210], R2 ;  /* 0x0000840025027a25 */ /* 0x000fc800078e0002 */
[----:B------:R-:W-:-:S04]  /*1170*/  IMAD R6, R37, c[0x0][0x214], R6 ;  /* 0x0000850025067a24 */ /* 0x000fc800078e0206 */
[----:B------:R-:W-:Y:S01]  /*1180*/  IMAD.IADD R3, R3, 0x1, R6 ;  /* 0x0000000103037824 */ /* 0x000fe200078e0206 */
[----:B------:R2:W1:Y:S01]  /*1190*/  LDSM.16.M88.4 R156, [R208+0x100] ;  /* 0x00010000d09c783b */ /* 0x0004620000000200 */
[----:B------:R-:W-:Y:S02]  /*11a0*/  IMAD R6, R21, c[0x0][0x218], RZ ;  /* 0x0000860015067a24 */ /* 0x000fe400078e02ff */
[C---:B------:R-:W-:Y:S01]  /*11b0*/  IMAD.WIDE.U32 R10, R20.reuse, c[0x0][0x218], R2 ;  /* 0x00008600140a7a25 */ /* 0x040fe200078e0002 */
[----:B------:R2:W3:Y:S03]  /*11c0*/  LDSM.16.M88.4 R192, [R208+0x4100] ;  /* 0x00410000d0c0783b */ /* 0x0004e60000000200 */
[----:B------:R-:W-:Y:S01]  /*11d0*/  IMAD R6, R20, c[0x0][0x21c], R6 ;  /* 0x0000870014067a24 */ /* 0x000fe200078e0206 */
[----:B------:R2:W4:Y:S03]  /*11e0*/  LDSM.16.M88.4 R160, [R212+0x100] ;  /* 0x00010000d4a0783b */ /* 0x0005260000000200 */
[----:B------:R-:W-:Y:S01]  /*11f0*/  IMAD.IADD R9, R11, 0x1, R6 ;  /* 0x000000010b097824 */ /* 0x000fe200078e0206 */
[----:B------:R2:W1:Y:S04]  /*1200*/  LDSM.16.M88.4 R196, [R212+0x4100] ;  /* 0x00410000d4c4783b */ /* 0x0004680000000200 */
[----:B------:R2:W1:Y:S04]  /*1210*/  LDSM.16.M88.4 R184, [R216+0x100] ;  /* 0x00010000d8b8783b */ /* 0x0004680000000200 */
[----:B------:R2:W1:Y:S04]  /*1220*/  LDSM.16.M88.4 R200, [R216+0x4100] ;  /* 0x00410000d8c8783b */ /* 0x0004680000000200 */
[----:B------:R2:W1:Y:S04]  /*1230*/  LDSM.16.M88.4 R188, [R220+0x100] ;  /* 0x00010000dcbc783b */ /* 0x0004680000000200 */
[----:B------:R2:W1:Y:S04]  /*1240*/  LDSM.16.M88.4 R204, [R220+0x4100] ;  /* 0x00410000dccc783b */ /* 0x0004680000000200 */
[----:B------:R-:W1:Y:S04]  /*1250*/  LDSM.16.M88.4 R208, [R208+0x8100] ;  /* 0x00810000d0d0783b */ /* 0x000e680000000200 */
[----:B------:R-:W1:Y:S04]  /*1260*/  LDSM.16.M88.4 R212, [R212+0x8100] ;  /* 0x00810000d4d4783b */ /* 0x000e680000000200 */
[----:B------:R-:W1:Y:S04]  /*1270*/  LDSM.16.M88.4 R216, [R216+0x8100] ;  /* 0x00810000d8d8783b */ /* 0x000e680000000200 */
[----:B------:R-:W1:Y:S04]  /*1280*/  LDSM.16.M88.4 R220, [R220+0x8100] ;  /* 0x00810000dcdc783b */ /* 0x000e680000000200 */
[----:B------:R-:W-:Y:S06]  /*1290*/  BAR.SYNC.DEFER_BLOCKING 0x0 ;  /* 0x0000000000007b1d */ /* 0x000fec0000010000 */
[----:B------:R2:W-:Y:S04]  /*12a0*/  STL.64 [R1+0x40], R10 ;  /* 0x0000400a01007387 */ /* 0x0005e80000100a00 */
[----:B------:R2:W-:Y:S01]  /*12b0*/  STL [R1+0x3c], R9 ;  /* 0x00003c0901007387 */ /* 0x0005e20000100800 */
[----:B------:R-:W-:-:S04]  /*12c0*/  DEPBAR.LE SB0, 0x0 ;  /* 0x000080000000791a */ /* 0x000fc80000000000 */
[----:B------:R-:W-:Y:S06]  /*12d0*/  BAR.SYNC.DEFER_BLOCKING 0x0 ;  /* 0x0000000000007b1d */ /* 0x000fec0000010000 */
[----:B------:R2:W1:Y:S04]  /*12e0*/  LDSM.16.M88.4 R32, [R224+0xc100] ;  /* 0x00c10000e020783b */ /* 0x0004680000000200 */
[----:B------:R2:W1:Y:S04]  /*12f0*/  LDSM.16.M88.4 R16, [R224+0xc900] ;  /* 0x00c90000e010783b */ /* 0x0004680000000200 */
[----:B------:R2:W1:Y:S04]  /*1300*/  LDSM.16.M88.4 R40, [R224+0xd100] ;  /* 0x00d10000e028783b */ /* 0x0004680000000200 */
[----:B------:R2:W1:Y:S04]  /*1310*/  LDSM.16.M88.4 R52, [R224+0xd900] ;  /* 0x00d90000e034783b */ /* 0x0004680000000200 */
[----:B------:R2:W1:Y:S04]  /*1320*/  LDSM.16.M88.4 R76, [R224+0xe100] ;  /* 0x00e10000e04c783b */ /* 0x0004680000000200 */
[----:B------:R2:W1:Y:S04]  /*1330*/  LDSM.16.M88.4 R84, [R224+0xe900] ;  /* 0x00e90000e054783b */ /* 0x0004680000000200 */
[----:B------:R2:W1:Y:S04]  /*1340*/  LDSM.16.M88.4 R44, [R231] ;  /* 0x00000000e72c783b */ /* 0x0004680000000200 */
[----:B------:R2:W1:Y:S04]  /*1350*/  LDSM.16.M88.4 R56, [R231+0x800] ;  /* 0x00080000e738783b */ /* 0x0004680000000200 */
[----:B------:R2:W1:Y:S04]  /*1360*/  LDSM.16.M88.4 R72, [R231+0x1000] ;  /* 0x00100000e748783b */ /* 0x0004680000000200 */
[----:B------:R2:W1:Y:S04]  /*1370*/  LDSM.16.M88.4 R80, [R231+0x1800] ;  /* 0x00180000e750783b */ /* 0x0004680000000200 */
[----:B------:R2:W1:Y:S04]  /*1380*/  LDSM.16.M88.4 R88, [R231+0x2000] ;  /* 0x00200000e758783b */ /* 0x0004680000000200 */
[----:B------:R2:W1:Y:S01]  /*1390*/  LDSM.16.M88.4 R100, [R231+0x2800] ;  /* 0x00280000e764783b */ /* 0x0004620000000200 */
[----:B------:R-:W-:Y:S05]  /*13a0*/  @!P0 BRA `(.L_x_0) ;  /* 0x0000032000008947 */ /* 0x000fea0003800000 */
[----:B---34-:R-:W-:Y:S01]  /*13b0*/  IMAD R2, R26, c[0x0][0x208], RZ ;  /* 0x000082001a027a24 */ /* 0x018fe200078e02ff */
[----:B------:R-:W-:Y:S01]  /*13c0*/  ISETP.LT.OR P3, PT, R12, 0x1, P6 ;  /* 0x000000010c00780c */ /* 0x000fe20003761670 */
[----:B------:R-:W-:-:S04]  /*13d0*/  IMAD.WIDE.U32 R6, R15, c[0x0][0x208], RZ ;  /* 0x000082000f067a25 */ /* 0x000fc800078e00ff */
[----:B------:R-:W-:Y:S02]  /*13e0*/  IMAD R2, R15, c[0x0][0x20c], R2 ;  /* 0x000083000f027a24 */ /* 0x000fe400078e0202 */
[----:B------:R-:W-:Y:S01]  /*13f0*/  IMAD.MOV.U32 R8, RZ, RZ, R10 ;  /* 0x000000ffff087224 */ /* 0x000fe200078e000a */
[----:B--2---:R-:W-:Y:S01]  /*1400*/  SEL R10, RZ, 0x2, P5 ;  /* 0x00000002ff0a7807 */ /* 0x004fe20002800000 */
[----:B------:R-:W-:Y:S02]  /*1410*/  IMAD.IADD R2, R7, 0x1, R2 ;  /* 0x0000000107027824 */ /* 0x000fe400078e0202 */
[----:B------:R-:W-:Y:S01]  /*1420*/  IMAD.WIDE.U32 R6, R6, 0x60, R8 ;  /* 0x0000006006067825 */ /* 0x000fe200078e0008 */
[----:B------:R2:W-:Y:S03]  /*1430*/  STL.64 [R1+0x38], R8 ;  /* 0x0000380801007387 */ /* 0x0005e60000100a00 */
[----:B------:R-:W-:Y:S01]  /*1440*/  IMAD R3, R2, 0x60, RZ ;  /* 0x0000006002037824 */ /* 0x000fe200078e02ff */
[----:B------:R-:W-:Y:S01]  /*1450*/  LEA R2, P0, R6, c[0x0][0x1f8], 0x1 ;  /* 0x00007e0006027a11 */ /* 0x000fe200078008ff */
[----:B------:R-:W-:-:S02]  /*1460*/  IMAD R11, R28, c[0x0][0x20c], RZ ;  /* 0x000083001c0b7a24 */ /* 0x000fc400078e02ff */
[----:B------:R-:W-:Y:S01]  /*1470*/  IMAD.IADD R3, R7, 0x1, R3 ;  /* 0x0000000107037824 */ /* 0x000fe200078e0203 */
[----:B------:R-:W-:Y:S01]  /*1480*/  SEL R7, RZ, 0x4, P4 ;  /* 0x00000004ff077807 */ /* 0x000fe20002000000 */
[----:B------:R-:W-:-:S03]  /*1490*/  IMAD.WIDE.U32 R14, R28, c[0x0][0x208], RZ ;  /* 0x000082001c0e7a25 */ /* 0x000fc600078e00ff */
[----:B------:R-:W-:Y:S01]  /*14a0*/  LEA.HI.X R3, R6, c[0x0][0x1fc], R3, 0x1, P0 ;  /* 0x00007f0006037a11 */ /* 0x000fe200000f0c03 */
[----:B------:R-:W-:Y:S01]  /*14b0*/  IMAD.IADD R11, R15, 0x1, R11 ;  /* 0x000000010f0b7824 */ /* 0x000fe200078e020b */
[----:B------:R-:W-:Y:S01]  /*14c0*/  SEL R6, RZ, 0x1, P6 ;  /* 0x00000001ff067807 */ /* 0x000fe20003000000 */
[----:B------:R-:W-:-:S03]  /*14d0*/  IMAD.SHL.U32 R13, R140, 0x2, RZ ;  /* 0x000000028c0d7824 */ /* 0x000fc600078e00ff */
[----:B------:R-:W-:Y:S02]  /*14e0*/  IADD3 R10, R7, R10, R6 ;  /* 0x0000000a070a7210 */ /* 0x000fe40007ffe006 */
[----:B------:R-:W-:Y:S01]  /*14f0*/  @!PT LDS RZ, [RZ] ;  /* 0x00000000fffff984 */ /* 0x000fe20000000800 */
[----:B------:R-:W-:Y:S01]  /*1500*/  @!PT LDS RZ, [RZ] ;  /* 0x00000000fffff984 */ /* 0x000fe20000000800 */
[----:B------:R-:W-:Y:S01]  /*1510*/  @!PT LDS RZ, [RZ] ;  /* 0x00000000fffff984 */ /* 0x000fe20000000800 */
[----:B------:R3:W-:Y:S02]  /*1520*/  LDGSTS.E.BYPASS.LTC128B.128 [R13+0x100], [R2.64], !P3 ;  /* 0x00100000020d7fae */ /* 0x0007e4000d901d48 */
[----:B------:R-:W-:Y:S02]  /*1530*/  LOP3.LUT P2, RZ, R10, 0x2, RZ, 0xc0, !PT ;  /* 0x000000020aff7812 */ /* 0x000fe4000784c0ff */
[----:B--2---:R-:W-:-:S04]  /*1540*/  IADD3 R8, P1, P0, R14, 0x80, R2 ;  /* 0x000000800e087810 */ /* 0x004fc8000783e002 */
[----:B------:R-:W-:Y:S02]  /*1550*/  IADD3.X R9, R11, RZ, R3, P1, P0 ;  /* 0x000000ff0b097210 */ /* 0x000fe40000fe0403 */
[----:B------:R-:W-:-:S04]  /*1560*/  IADD3 R6, P1, P0, R14, 0x100, R2 ;  /* 0x000001000e067810 */ /* 0x000fc8000783e002 */
[----:B------:R-:W-:Y:S02]  /*1570*/  IADD3.X R7, R11, RZ, R3, P1, P0 ;  /* 0x000000ff0b077210 */ /* 0x000fe40000fe0403 */
[----:B------:R-:W-:Y:S02]  /*1580*/  LOP3.LUT P1, RZ, R10, 0x4, RZ, 0xc0, !PT ;  /* 0x000000040aff7812 */ /* 0x000fe4000782c0ff */
[C---:B------:R-:W-:Y:S02]  /*1590*/  ISETP.LT.OR P0, PT, R12.reuse, 0x1, !P2 ;  /* 0x000000010c00780c */ /* 0x040fe40005701670 */
[----:B------:R-:W-:-:S11]  /*15a0*/  ISETP.LT.OR P3, PT, R12, 0x1, !P1 ;  /* 0x000000010c00780c */ /* 0x000fd60004f61670 */
[----:B------:R3:W-:Y:S01]  /*15b0*/  LDGSTS.E.BYPASS.LTC128B.128 [R13+0x3100], [R2.64+0x80], !P0 ;  /* 0x03100080020d7fae */ /* 0x0007e2000c101d48 */
[----:B------:R-:W-:-:S03]  /*15c0*/  ISETP.LT.OR P0, PT, R12, 0x21, P6 ;  /* 0x000000210c00780c */ /* 0x000fc60003701670 */
[----:B------:R3:W-:Y:S02]  /*15d0*/  LDGSTS.E.BYPASS.LTC128B.128 [R13+0x6100], [R2.64+0x100], !P3 ;  /* 0x06100100020d7fae */ /* 0x0007e4000d901d48 */
[----:B---3--:R-:W-:-:S05]  /*15e0*/  IADD3 R2, P3, R2, R14, RZ ;  /* 0x0000000e02027210 */ /* 0x008fca0007f7e0ff */
[----:B------:R-:W-:Y:S01]  /*15f0*/  IMAD.X R3, R11, 0x1, R3, P3 ;  /* 0x000000010b037824 */ /* 0x000fe200018e0603 */
[C---:B------:R-:W-:Y:S02]  /*1600*/  ISETP.LT.OR P3, PT, R12.reuse, 0x21, !P2 ;  /* 0x000000210c00780c */ /* 0x040fe40005761670 */
[C---:B------:R-:W-:Y:S02]  /*1610*/  ISETP.LT.OR P2, PT, R12.reuse, 0x41, !P2 ;  /* 0x000000410c00780c */ /* 0x040fe40005741670 */
[----:B------:R2:W-:Y:S01]  /*1620*/  LDGSTS.E.BYPASS.LTC128B.128 [R13+0x1100], [R2.64], !P0 ;  /* 0x01100000020d7fae */ /* 0x0005e2000c101d48 */
[C---:B------:R-:W-:Y:S02]  /*1630*/  ISETP.LT.OR P0, PT, R12.reuse, 0x21, !P1 ;  /* 0x000000210c00780c */ /* 0x040fe40004f01670 */
[----:B------:R-:W-:-:S06]  /*1640*/  ISETP.LT.OR P1, PT, R12, 0x41, !P1 ;  /* 0x000000410c00780c */ /* 0x000fcc0004f21670 */
[----:B------:R3:W-:Y:S01]  /*1650*/  LDGSTS.E.BYPASS.LTC128B.128 [R13+0x4100], [R8.64], !P3 ;  /* 0x04100000080d7fae */ /* 0x0007e2000d901d48 */
[----:B------:R-:W-:-:S04]  /*1660*/  ISETP.LT.OR P3, PT, R12, 0x41, P6 ;  /* 0x000000410c00780c */ /* 0x000fc80003761670 */
[----:B------:R3:W-:Y:S01]  /*1670*/  LDGSTS.E.BYPASS.LTC128B.128 [R13+0x7100], [R6.64], !P0 ;  /* 0x07100000060d7fae */ /* 0x0007e2000c101d48 */
[----:B--2---:R-:W-:-:S05]  /*1680*/  IADD3 R2, P0, R2, R14, RZ ;  /* 0x0000000e02027210 */ /* 0x004fca0007f1e0ff */
[----:B------:R-:W-:-:S05]  /*1690*/  IMAD.X R3, R3, 0x1, R11, P0 ;  /* 0x0000000103037824 */ /* 0x000fca00000e060b */
[----:B------:R3:W-:Y:S04]  /*16a0*/  LDGSTS.E.BYPASS.LTC128B.128 [R13+0x2100], [R2.64], !P3 ;  /* 0x02100000020d7fae */ /* 0x0007e8000d901d48 */
[----:B------:R3:W-:Y:S04]  /*16b0*/  LDGSTS.E.BYPASS.LTC128B.128 [R13+0x5100], [R2.64+0x80], !P2 ;  /* 0x05100080020d7fae */ /* 0x0007e8000d101d48 */
[----:B------:R3:W-:Y:S02]  /*16c0*/  LDGSTS.E.BYPASS.LTC128B.128 [R13+0x8100], [R2.64+0x100], !P1 ;  /* 0x08100100020d7fae */ /* 0x0007e4000c901d48 */
.L_x_0:
[----:B-1-34-:R-:W-:Y:S01]  /*16d0*/  HMMA.16816.F32.BF16 R24, R156, R16, RZ ;  /* 0x000000109c18723c */ /* 0x01afe200000418ff */
[----:B------:R-:W-:Y:S01]  /*16e0*/  LOP3.LUT P0, RZ, R30, 0x4, RZ, 0xc0, !PT ;  /* 0x000000041eff7812 */ /* 0x000fe2000780c0ff */
[----:B------:R-:W-:Y:S01]  /*16f0*/  LDSM.16.M88.4 R116, [R231+0x3800] ;  /* 0x00380000e774783b */ /* 0x000fe20000000200 */
[----:B------:R-:W-:-:S02]  /*1700*/  ISETP.GE.AND P3, PT, R139, 0x61, PT ;  /* 0x000000618b00780c */ /* 0x000fc40003f66270 */
[----:B------:R-:W-:Y:S01]  /*1710*/  SEL R2, R28, 0xffffffc0, !P0 ;  /* 0xffffffc01c027807 */ /* 0x000fe20004000000 */
[----:B------:R-:W-:Y:S01]  /*1720*/  LDSM.16.M88.4 R120, [R224+0x12100] ;  /* 0x01210000e078783b */ /* 0x000fe20000000200 */
[C---:B------:R-:W-:Y:S01]  /*1730*/  IADD3 R243, R231.reuse, 0x3000, RZ ;  /* 0x00003000e7f37810 */ /* 0x040fe20007ffe0ff */
[C---:B------:R-:W-:Y:S01]  /*1740*/  HMMA.16816.F32.BF16 R20, R156.reuse, R18, RZ ;  /* 0x000000129c14723c */ /* 0x040fe200000418ff */
[-C--:B------:R-:W-:Y:S01]  /*1750*/  IADD3 R230, R224, R2.reuse, RZ ;  /* 0x00000002e0e67210 */ /* 0x080fe20007ffe0ff */
[----:B------:R-:W0:Y:S01]  /*1760*/  LDGDEPBAR ;  /* 0x00000000000079af */ /* 0x000e220000000000 */
[C---:B------:R-:W-:Y:S02]  /*1770*/  IADD3 R227, R231.reuse, R2, RZ ;  /* 0x00000002e7e37210 */ /* 0x040fe40007ffe0ff */
[C---:B------:R-:W-:Y:S01]  /*1780*/  IADD3 R242, R231.reuse, 0x3800, RZ ;  /* 0x00003800e7f27810 */ /* 0x040fe20007ffe0ff */
[----:B------:R-:W-:Y:S01]  /*1790*/  LDSM.16.M88.4 R92, [R230+0xe100] ;  /* 0x00e10000e65c783b */ /* 0x000fe20000000200 */
[C---:B------:R-:W-:Y:S01]  /*17a0*/  IADD3 R241, R231.reuse, 0x4000, RZ ;  /* 0x00004000e7f17810 */ /* 0x040fe20007ffe0ff */
[----:B------:R-:W-:Y:S01]  /*17b0*/  HMMA.16816.F32.BF16 R16, R156, R40, RZ ;  /* 0x000000289c10723c */ /* 0x000fe200000418ff */
[C---:B------:R-:W-:Y:S01]  /*17c0*/  IADD3 R240, R231.reuse, 0x4800, RZ ;  /* 0x00004800e7f07810 */ /* 0x040fe20007ffe0ff */
[----:B------:R-:W-:Y:S01]  /*17d0*/  LDSM.16.M88.4 R96, [R227] ;  /* 0x00000000e360783b */ /* 0x000fe20000000200 */
[----:B------:R-:W-:-:S02]  /*17e0*/  IADD3 R239, R231, 0x5000, RZ ;  /* 0x00005000e7ef7810 */ /* 0x000fc40007ffe0ff */
[C---:B------:R-:W-:Y:S01]  /*17f0*/  IADD3 R238, R231.reuse, 0x5800, RZ ;  /* 0x00005800e7ee7810 */ /* 0x040fe20007ffe0ff */
[----:B------:R-:W-:Y:S01]  /*1800*/  LDSM.16.M88.4 R124, [R227+0x3000] ;  /* 0x00300000e37c783b */ /* 0x000fe20000000200 */
[C---:B------:R-:W-:Y:S01]  /*1810*/  IADD3 R237, R231.reuse, 0x6000, RZ ;  /* 0x00006000e7ed7810 */ /* 0x040fe20007ffe0ff */
[C---:B------:R-:W-:Y:S01]  /*1820*/  HMMA.16816.F32.BF16 R36, R156.reuse, R32, RZ ;  /* 0x000000209c24723c */ /* 0x040fe200000418ff */
[C---:B------:R-:W-:Y:S01]  /*1830*/  IADD3 R236, R231.reuse, 0x6800, RZ ;  /* 0x00006800e7ec7810 */ /* 0x040fe20007ffe0ff */
[----:B------:R-:W-:Y:S01]  /*1840*/  LDSM.16.M88.4 R108, [R230+0xf900] ;  /* 0x00f90000e66c783b */ /* 0x000fe20000000200 */
[C---:B------:R-:W-:Y:S02]  /*1850*/  IADD3 R235, R231.reuse, 0x7000, RZ ;  /* 0x00007000e7eb7810 */ /* 0x040fe40007ffe0ff */
[C---:B------:R-:W-:Y:S01]  /*1860*/  IADD3 R234, R231.reuse, 0x7800, RZ ;  /* 0x00007800e7ea7810 */ /* 0x040fe20007ffe0ff */
[----:B------:R-:W-:Y:S01]  /*1870*/  LDSM.16.M88.4 R112, [R227+0x3800] ;  /* 0x00380000e370783b */ /* 0x000fe20000000200 */
[C---:B------:R-:W-:Y:S01]  /*1880*/  IADD3 R233, R231.reuse, 0x8000, RZ ;  /* 0x00008000e7e97810 */ /* 0x040fe20007ffe0ff */
[C---:B------:R-:W-:Y:S01]  /*1890*/  HMMA.16816.F32.BF16 R32, R156.reuse, R34, RZ ;  /* 0x000000229c20723c */ /* 0x040fe200000418ff */
[----:B------:R-:W-:Y:S01]  /*18a0*/  IADD3 R232, R231, 0x8800, RZ ;  /* 0x00008800e7e87810 */ /* 0x000fe20007ffe0ff */
[----:B------:R-:W-:Y:S06]  /*18b0*/  LDSM.16.M88.4 R128, [R230+0x12100] ;  /* 0x01210000e680783b */ /* 0x000fec0000000200 */
[C---:B--2---:R-:W-:Y:S08]  /*18c0*/  HMMA.16816.F32.BF16 R8, R156.reuse, R52, RZ ;  /* 0x000000349c08723c */ /* 0x044ff000000418ff */
[----:B------:R-:W-:Y:S08]  /*18d0*/  HMMA.16816.F32.BF16 R12, R156, R42, RZ ;  /* 0x0000002a9c0c723c */ /* 0x000ff000000418ff */
[C---:B------:R-:W-:Y:S01]  /*18e0*/  HMMA.16816.F32.BF16 R48, R160.reuse, R72, R16 ;  /* 0x00000048a030723c */ /* 0x040fe20000041810 */
[----:B------:R-:W1:Y:S07]  /*18f0*/  LDSM.16.M88.4 R16, [R230+0xc100] ;  /* 0x00c10000e610783b */ /* 0x000e6e0000000200 */
[----:B------:R-:W-:Y:S08]  /*1900*/  HMMA.16816.F32.BF16 R64, R160, R46, R32 ;  /* 0x0000002ea040723c */ /* 0x000ff00000041820 */
[----:B------:R-:W-:Y:S01]  /*1910*/  HMMA.16816.F32.BF16 R32, R156, R54, RZ ;  /* 0x000000369c20723c */ /* 0x000fe200000418ff */
[----:B------:R-:W2:Y:S07]  /*1920*/  LDSM.16.M88.4 R52, [R230+0xd900] ;  /* 0x00d90000e634783b */ /* 0x000eae0000000200 */
[----:B------:R-:W-:Y:S08]  /*1930*/  HMMA.16816.F32.BF16 R40, R160, R80, R8 ;  /* 0x00000050a028723c */ /* 0x000ff00000041808 */
[C---:B------:R-:W-:Y:S08]  /*1940*/  HMMA.16816.F32.BF16 R8, R156.reuse, R76, RZ ;  /* 0x0000004c9c08723c */ /* 0x040ff000000418ff */
[----:B------:R-:W-:Y:S08]  /*1950*/  HMMA.16816.F32.BF16 R28, R156, R78, RZ ;  /* 0x0000004e9c1c723c */ /* 0x000ff000000418ff */
[C---:B------:R-:W-:Y:S01]  /*1960*/  HMMA.16816.F32.BF16 R68, R160.reuse, R44, R36 ;  /* 0x0000002ca044723c */ /* 0x040fe20000041824 */
[----:B------:R-:W-:Y:S07]  /*1970*/  LDSM.16.M88.4 R36, [R230+0xd100] ;  /* 0x00d10000e624783b */ /* 0x000fee0000000200 */
[C---:B------:R-:W-:Y:S01]  /*1980*/  HMMA.16816.F32.BF16 R44, R160.reuse, R74, R12 ;  /* 0x0000004aa02c723c */ /* 0x040fe2000004180c */
[----:B------:R-:W3:Y:S07]  /*1990*/  LDSM.16.M88.4 R12, [R230+0xc900] ;  /* 0x00c90000e60c783b */ /* 0x000eee0000000200 */
[C---:B------:R-:W-:Y:S08]  /*19a0*/  HMMA.16816.F32.BF16 R60, R160.reuse, R56, R24 ;  /* 0x00000038a03c723c */ /* 0x040ff00000041818 */
[----:B------:R-:W-:Y:S08]  /*19b0*/  HMMA.16816.F32.BF16 R56, R160, R58, R20 ;  /* 0x0000003aa038723c */ /* 0x000ff00000041814 */
[C---:B------:R-:W-:Y:S08]  /*19c0*/  HMMA.16816.F32.BF16 R24, R156.reuse, R84, RZ ;  /* 0x000000549c18723c */ /* 0x040ff000000418ff */
[----:B------:R-:W-:Y:S08]  /*19d0*/  HMMA.16816.F32.BF16 R20, R156, R86, RZ ;  /* 0x000000569c14723c */ /* 0x000ff000000418ff */
[C---:B------:R-:W-:Y:S08]  /*19e0*/  HMMA.16816.F32.BF16 R32, R160.reuse, R82, R32 ;  /* 0x00000052a020723c */ /* 0x040ff00000041820 */
[C---:B------:R-:W-:Y:S08]  /*19f0*/  HMMA.16816.F32.BF16 R72, R160.reuse, R88, R8 ;  /* 0x00000058a048723c */ /* 0x040ff00000041808 */
[----:B------:R-:W-:Y:S01]  /*1a00*/  HMMA.16816.F32.BF16 R84, R160, R90, R28 ;  /* 0x0000005aa054723c */ /* 0x000fe2000004181c */
[----:B------:R-:W4:Y:S04]  /*1a10*/  LDSM.16.M88.4 R88, [R230+0xe900] ;  /* 0x00e90000e658783b */ /* 0x000f280000000200 */
[----:B------:R-:W-:Y:S03]  /*1a20*/  LDSM.16.M88.4 R28, [R227+0x1800] ;  /* 0x00180000e31c783b */ /* 0x000fe60000000200 */
[C---:B-1----:R-:W-:Y:S08]  /*1a30*/  HMMA.16816.F32.BF16 R8, R184.reuse, R16, R68 ;  /* 0x00000010b808723c */ /* 0x042ff00000041844 */
[----:B------:R-:W-:Y:S08]  /*1a40*/  HMMA.16816.F32.BF16 R64, R184, R18, R64 ;  /* 0x00000012b840723c */ /* 0x000ff00000041840 */
[C---:B------:R-:W-:Y:S08]  /*1a50*/  HMMA.16816.F32.BF16 R80, R160.reuse, R100, R24 ;  /* 0x00000064a050723c */ /* 0x040ff00000041818 */
[----:B------:R-:W-:Y:S08]  /*1a60*/  HMMA.16816.F32.BF16 R76, R160, R102, R20 ;  /* 0x00000066a04c723c */ /* 0x000ff00000041814 */
[C---:B--2---:R-:W-:Y:S01]  /*1a70*/  HMMA.16816.F32.BF16 R16, R184.reuse, R52, R40 ;  /* 0x00000034b810723c */ /* 0x044fe20000041828 */
[----:B------:R-:W1:Y:S07]  /*1a80*/  LDSM.16.M88.4 R40, [R224+0xf100] ;  /* 0x00f10000e028783b */ /* 0x000e6e0000000200 */
[C---:B---3--:R-:W-:Y:S08]  /*1a90*/  HMMA.16816.F32.BF16 R60, R184.reuse, R12, R60 ;  /* 0x0000000cb83c723c */ /* 0x048ff0000004183c */
[C---:B------:R-:W-:Y:S08]  /*1aa0*/  HMMA.16816.F32.BF16 R56, R184.reuse, R14, R56 ;  /* 0x0000000eb838723c */ /* 0x040ff00000041838 */
[C---:B------:R-:W-:Y:S08]  /*1ab0*/  HMMA.16816.F32.BF16 R24, R184.reuse, R36, R48 ;  /* 0x00000024b818723c */ /* 0x040ff00000041830 */
[C---:B------:R-:W-:Y:S01]  /*1ac0*/  HMMA.16816.F32.BF16 R20, R184.reuse, R38, R44 ;  /* 0x00000026b814723c */ /* 0x040fe2000004182c */
[----:B------:R-:W2:Y:S07]  /*1ad0*/  LDSM.16.M88.4 R36, [R227+0x800] ;  /* 0x00080000e324783b */ /* 0x000eae0000000200 */
[----:B------:R-:W-:Y:S01]  /*1ae0*/  HMMA.16816.F32.BF16 R12, R184, R54, R32 ;  /* 0x00000036b80c723c */ /* 0x000fe20000041820 */
[----:B------:R-:W3:Y:S04]  /*1af0*/  LDSM.16.M88.4 R32, [R227+0x1000] ;  /* 0x00100000e320783b */ /* 0x000ee80000000200 */
[----:B------:R-:W-:Y:S03]  /*1b00*/  LDSM.16.M88.4 R52, [R227+0x2000] ;  /* 0x00200000e334783b */ /* 0x000fe60000000200 */
[----:B------:R-:W-:Y:S08]  /*1b10*/  HMMA.16816.F32.BF16 R8, R188, R96, R8 ;  /* 0x00000060bc08723c */ /* 0x000ff00000041808 */
[C---:B------:R-:W-:Y:S08]  /*1b20*/  HMMA.16816.F32.BF16 R48, R184.reuse, R92, R72 ;  /* 0x0000005cb830723c */ /* 0x040ff00000041848 */
[C---:B----4-:R-:W-:Y:S08]  /*1b30*/  HMMA.16816.F32.BF16 R100, R184.reuse, R88, R80 ;  /* 0x00000058b864723c */ /* 0x050ff00000041850 */
[----:B------:R-:W-:Y:S01]  /*1b40*/  HMMA.16816.F32.BF16 R72, R184, R90, R76 ;  /* 0x0000005ab848723c */ /* 0x000fe2000004184c */
[----:B------:R-:W4:Y:S07]  /*1b50*/  LDSM.16.M88.4 R88, [R231+0x3000] ;  /* 0x00300000e758783b */ /* 0x000f2e0000000200 */
[----:B-1----:R-:W-:Y:S08]  /*1b60*/  HMMA.16816.F32.BF16 R8, R192, R40, R8 ;  /* 0x00000028c008723c */ /* 0x002ff00000041808 */
[C---:B------:R-:W-:Y:S01]  /*1b70*/  HMMA.16816.F32.BF16 R44, R188.reuse, R98, R64 ;  /* 0x00000062bc2c723c */ /* 0x040fe20000041840 */
[----:B------:R-:W-:Y:S07]  /*1b80*/  LDSM.16.M88.4 R64, [R230+0xf100] ;  /* 0x00f10000e640783b */ /* 0x000fee0000000200 */
[C---:B--2---:R-:W-:Y:S08]  /*1b90*/  HMMA.16816.F32.BF16 R68, R188.reuse, R36, R60 ;  /* 0x00000024bc44723c */ /* 0x044ff0000004183c */
[C---:B---3--:R-:W-:Y:S01]  /*1ba0*/  HMMA.16816.F32.BF16 R60, R188.reuse, R34, R20 ;  /* 0x00000022bc3c723c */ /* 0x048fe20000041814 */
[----:B------:R-:W1:Y:S07]  /*1bb0*/  LDSM.16.M88.4 R20, [R224+0xf900] ;  /* 0x00f90000e014783b */ /* 0x000e6e0000000200 */
[----:B------:R-:W-:Y:S01]  /*1bc0*/  HMMA.16816.F32.BF16 R76, R188, R32, R24 ;  /* 0x00000020bc4c723c */ /* 0x000fe20000041818 */
[----:B------:R-:W2:Y:S07]  /*1bd0*/  LDSM.16.M88.4 R24, [R227+0x2800] ;  /* 0x00280000e318783b */ /* 0x000eae0000000200 */
[----:B------:R-:W-:Y:S08]  /*1be0*/  HMMA.16816.F32.BF16 R104, R184, R94, R84 ;  /* 0x0000005eb868723c */ /* 0x000ff00000041854 */
[----:B------:R-:W-:Y:S08]  /*1bf0*/  HMMA.16816.F32.BF16 R92, R188, R30, R12 ;  /* 0x0000001ebc5c723c */ /* 0x000ff0000004180c */
[----:B----4-:R-:W-:Y:S08]  /*1c00*/  HMMA.16816.F32.BF16 R8, R196, R88, R8 ;  /* 0x00000058c408723c */ /* 0x010ff00000041808 */
[----:B------:R-:W-:Y:S08]  /*1c10*/  HMMA.16816.F32.BF16 R12, R192, R42, R44 ;  /* 0x0000002ac00c723c */ /* 0x000ff0000004182c */
[C---:B------:R-:W-:Y:S01]  /*1c20*/  HMMA.16816.F32.BF16 R96, R188.reuse, R28, R16 ;  /* 0x0000001cbc60723c */ /* 0x040fe20000041810 */
[----:B------:R-:W3:Y:S07]  /*1c30*/  LDSM.16.M88.4 R16, [R224+0x10100] ;  /* 0x01010000e010783b */ /* 0x000eee0000000200 */
[----:B------:R-:W-:Y:S01]  /*1c40*/  HMMA.16816.F32.BF16 R84, R188, R38, R56 ;  /* 0x00000026bc54723c */ /* 0x000fe20000041838 */
[----:B------:R-:W4:Y:S04]  /*1c50*/  LDSM.16.M88.4 R56, [R224+0x11900] ;  /* 0x01190000e038783b */ /* 0x000f280000000200 */
[----:B------:R-:W5:Y:S03]  /*1c60*/  LDSM.16.M88.4 R36, [R224+0x10900] ;  /* 0x01090000e024783b */ /* 0x000f660000000200 */
[----:B-1----:R-:W-:Y:S01]  /*1c70*/  HMMA.16816.F32.BF16 R32, R192, R20, R68 ;  /* 0x00000014c020723c */ /* 0x002fe20000041844 */
[----:B------:R-:W-:Y:S07]  /*1c80*/  LDSM.16.M88.4 R68, [R231+0x4800] ;  /* 0x00480000e744783b */ /* 0x000fee0000000200 */
[C---:B------:R-:W-:Y:S01]  /*1c90*/  HMMA.16816.F32.BF16 R80, R188.reuse, R52, R48 ;  /* 0x00000034bc50723c */ /* 0x040fe20000041830 */
[----:B------:R-:W1:Y:S07]  /*1ca0*/  LDSM.16.M88.4 R48, [R224+0x11100] ;  /* 0x01110000e030783b */ /* 0x000e6e0000000200 */
[----:B--2---:R-:W-:Y:S08]  /*1cb0*/  HMMA.16816.F32.BF16 R40, R188, R26, R72 ;  /* 0x0000001abc28723c */ /* 0x004ff00000041848 */
[----:B------:R-:W-:Y:S08]  /*1cc0*/  HMMA.16816.F32.BF16 R8, R200, R64, R8 ;  /* 0x00000040c808723c */ /* 0x000ff00000041808 */
[----:B------:R-:W-:Y:S08]  /*1cd0*/  HMMA.16816.F32.BF16 R12, R196, R90, R12 ;  /* 0x0000005ac40c723c */ /* 0x000ff0000004180c */
[----:B------:R-:W-:Y:S01]  /*1ce0*/  HMMA.16816.F32.BF16 R44, R188, R24, R100 ;  /* 0x00000018bc2c723c */ /* 0x000fe20000041864 */
[----:B------:R-:W-:Y:S07]  /*1cf0*/  LDSM.16.M88.4 R100, [R230+0x11900] ;  /* 0x01190000e664783b */ /* 0x000fee0000000200 */
[----:B------:R-:W-:Y:S08]  /*1d00*/  HMMA.16816.F32.BF16 R84, R192, R22, R84 ;  /* 0x00000016c054723c */ /* 0x000ff00000041854 */
[----:B------:R-:W-:Y:S01]  /*1d10*/  HMMA.16816.F32.BF16 R52, R188, R54, R104 ;  /* 0x00000036bc34723c */ /* 0x000fe20000041868 */
[----:B------:R-:W-:Y:S07]  /*1d20*/  LDSM.16.M88.4 R104, [R231+0x5000] ;  /* 0x00500000e768783b */ /* 0x000fee0000000200 */
[C---:B---3--:R-:W-:Y:S08]  /*1d30*/  HMMA.16816.F32.BF16 R76, R192.reuse, R16, R76 ;  /* 0x00000010c04c723c */ /* 0x048ff0000004184c */
[----:B------:R-:W-:Y:S01]  /*1d40*/  HMMA.16816.F32.BF16 R72, R192, R18, R60 ;  /* 0x00000012c048723c */ /* 0x000fe2000004183c */
[----:B------:R-:W2:Y:S07]  /*1d50*/  LDSM.16.M88.4 R60, [R231+0x4000] ;  /* 0x00400000e73c783b */ /* 0x000eae0000000200 */
[----:B------:R-:W-:Y:S01]  /*1d60*/  HMMA.16816.F32.BF16 R16, R196, R116, R32 ;  /* 0x00000074c410723c */ /* 0x000fe20000041820 */
[----:B------:R-:W-:Y:S07]  /*1d70*/  LDSM.16.M88.4 R32, [R230+0x11100] ;  /* 0x01110000e620783b */ /* 0x000fee0000000200 */
[----:B----4-:R-:W-:Y:S01]  /*1d80*/  HMMA.16816.F32.BF16 R88, R192, R58, R40 ;  /* 0x0000003ac058723c */ /* 0x010fe20000041828 */
[----:B------:R-:W3:Y:S07]  /*1d90*/  LDSM.16.M88.4 R40, [R231+0x5800] ;  /* 0x00580000e728783b */ /* 0x000eee0000000200 */
[----:B------:R-:W-:Y:S08]  /*1da0*/  HMMA.16816.F32.BF16 R8, R204, R124, R8 ;  /* 0x0000007ccc08723c */ /* 0x000ff00000041808 */
[----:B------:R-:W-:Y:S08]  /*1db0*/  HMMA.16816.F32.BF16 R12, R200, R66, R12 ;  /* 0x00000042c80c723c */ /* 0x000ff0000004180c */
[C---:B-----5:R-:W-:Y:S08]  /*1dc0*/  HMMA.16816.F32.BF16 R24, R192.reuse, R38, R92 ;  /* 0x00000026c018723c */ /* 0x060ff0000004185c */
[----:B------:R-:W-:Y:S08]  /*1dd0*/  HMMA.16816.F32.BF16 R92, R192, R56, R44 ;  /* 0x00000038c05c723c */ /* 0x000ff0000004182c */
[----:B------:R-:W-:Y:S01]  /*1de0*/  HMMA.16816.F32.BF16 R44, R196, R118, R84 ;  /* 0x00000076c42c723c */ /* 0x000fe20000041854 */
[----:B------:R-:W4:Y:S07]  /*1df0*/  LDSM.16.M88.4 R116, [R231+0x6000] ;  /* 0x00600000e774783b */ /* 0x000f2e0000000200 */
[C---:B-1----:R-:W-:Y:S01]  /*1e00*/  HMMA.16816.F32.BF16 R20, R192.reuse, R48, R80 ;  /* 0x00000030c014723c */ /* 0x042fe20000041850 */
[----:B------:R-:W1:Y:S07]  /*1e10*/  LDSM.16.M88.4 R80, [R230+0x10100] ;  /* 0x01010000e650783b */ /* 0x000e6e0000000200 */
[C---:B------:R-:W-:Y:S01]  /*1e20*/  HMMA.16816.F32.BF16 R28, R192.reuse, R36, R96 ;  /* 0x00000024c01c723c */ /* 0x040fe20000041860 */
[----:B------:R-:W-:Y:S07]  /*1e30*/  LDSM.16.M88.4 R36, [R230+0x10900] ;  /* 0x01090000e624783b */ /* 0x000fee0000000200 */
[----:B------:R-:W-:Y:S08]  /*1e40*/  HMMA.16816.F32.BF16 R96, R192, R50, R52 ;  /* 0x00000032c060723c */ /* 0x000ff00000041834 */
[----:B------:R-:W-:Y:S08]  /*1e50*/  HMMA.16816.F32.BF16 R16, R200, R108, R16 ;  /* 0x0000006cc810723c */ /* 0x000ff00000041810 */
[----:B------:R-:W-:Y:S08]  /*1e60*/  HMMA.16816.F32.BF16 R8, R208, R120, R8 ;  /* 0x00000078d008723c */ /* 0x000ff00000041808 */
[----:B------:R-:W-:Y:S01]  /*1e70*/  HMMA.16816.F32.BF16 R12, R204, R126, R12 ;  /* 0x0000007ecc0c723c */ /* 0x000fe2000004180c */
[----:B------:R-:W5:Y:S07]  /*1e80*/  LDSM.16.M88.4 R124, [R224+0x12900] ;  /* 0x01290000e07c783b */ /* 0x000f6e0000000200 */
[C---:B--2---:R-:W-:Y:S01]  /*1e90*/  HMMA.16816.F32.BF16 R52, R196.reuse, R60, R76 ;  /* 0x0000003cc434723c */ /* 0x044fe2000004184c */
[----:B------:R-:W-:Y:S07]  /*1ea0*/  LDSM.16.M88.4 R76, [R227+0x4800] ;  /* 0x00480000e34c783b */ /* 0x000fee0000000200 */
[C---:B------:R-:W-:Y:S08]  /*1eb0*/  HMMA.16816.F32.BF16 R56, R196.reuse, R70, R24 ;  /* 0x00000046c438723c */ /* 0x040ff00000041818 */
[C---:B------:R-:W-:Y:S08]  /*1ec0*/  HMMA.16816.F32.BF16 R48, R196.reuse, R104, R20 ;  /* 0x00000068c430723c */ /* 0x040ff00000041814 */
[----:B---3--:R-:W-:Y:S08]  /*1ed0*/  HMMA.16816.F32.BF16 R24, R196, R40, R92 ;  /* 0x00000028c418723c */ /* 0x008ff0000004185c */
[----:B------:R-:W-:Y:S01]  /*1ee0*/  HMMA.16816.F32.BF16 R20, R200, R110, R44 ;  /* 0x0000006ec814723c */ /* 0x000fe2000004182c */
[----:B------:R-:W-:Y:S07]  /*1ef0*/  LDSM.16.M88.4 R108, [R227+0x6000] ;  /* 0x00600000e36c783b */ /* 0x000fee0000000200 */
[C---:B------:R-:W-:Y:S01]  /*1f00*/  HMMA.16816.F32.BF16 R64, R196.reuse, R62, R72 ;  /* 0x0000003ec440723c */ /* 0x040fe20000041848 */
[----:B------:R-:W-:Y:S07]  /*1f10*/  LDSM.16.M88.4 R72, [R224+0x13900] ;  /* 0x01390000e048783b */ /* 0x000fee0000000200 */
[C---:B------:R-:W-:Y:S01]  /*1f20*/  HMMA.16816.F32.BF16 R60, R196.reuse, R68, R28 ;  /* 0x00000044c43c723c */ /* 0x040fe2000004181c */
[----:B------:R-:W2:Y:S07]  /*1f30*/  LDSM.16.M88.4 R68, [R227+0x4000] ;  /* 0x00400000e344783b */ /* 0x000eae0000000200 */
[----:B------:R-:W-:Y:S01]  /*1f40*/  HMMA.16816.F32.BF16 R28, R196, R106, R96 ;  /* 0x0000006ac41c723c */ /* 0x000fe20000041860 */
[----:B------:R-:W-:Y:S04]  /*1f50*/  LDSM.16.M88.4 R104, [R231+0x6800] ;  /* 0x00680000e768783b */ /* 0x000fe80000000200 */
[----:B------:R-:W-:Y:S03]  /*1f60*/  LDSM.16.M88.4 R96, [R227+0x5800] ;  /* 0x00580000e360783b */ /* 0x000fe60000000200 */
[----:B------:R-:W-:Y:S08]  /*1f70*/  HMMA.16816.F32.BF16 R16, R204, R112, R16 ;  /* 0x00000070cc10723c */ /* 0x000ff00000041810 */
[----:B----4-:R-:W-:Y:S08]  /*1f80*/  HMMA.16816.F32.BF16 R8, R212, R116, R8 ;  /* 0x00000074d408723c */ /* 0x010ff00000041808 */
[----:B------:R-:W-:Y:S08]  /*1f90*/  HMMA.16816.F32.BF16 R12, R208, R122, R12 ;  /* 0x0000007ad00c723c */ /* 0x000ff0000004180c */
[----:B------:R-:W-:Y:S01]  /*1fa0*/  HMMA.16816.F32.BF16 R92, R196, R42, R88 ;  /* 0x0000002ac45c723c */ /* 0x000fe20000041858 */
[----:B------:R-:W3:Y:S07]  /*1fb0*/  LDSM.16.M88.4 R88, [R227+0x5000] ;  /* 0x00500000e358783b */ /* 0x000eee0000000200 */
[C---:B-1----:R-:W-:Y:S08]  /*1fc0*/  HMMA.16816.F32.BF16 R84, R200.reuse, R80, R52 ;  /* 0x00000050c854723c */ /* 0x042ff00000041834 */
[----:B------:R-:W-:Y:S08]  /*1fd0*/  HMMA.16816.F32.BF16 R40, R200, R100, R24 ;  /* 0x00000064c828723c */ /* 0x000ff00000041818 */
[----:B------:R-:W-:Y:S08]  /*1fe0*/  HMMA.16816.F32.BF16 R24, R204, R114, R20 ;  /* 0x00000072cc18723c */ /* 0x000ff00000041814 */
[C---:B------:R-:W-:Y:S01]  /*1ff0*/  HMMA.16816.F32.BF16 R64, R200.reuse, R82, R64 ;  /* 0x00000052c840723c */ /* 0x040fe20000041840 */
[----:B------:R-:W-:Y:S07]  /*2000*/  LDSM.16.M88.4 R80, [R230+0x12900] ;  /* 0x01290000e650783b */ /* 0x000fee0000000200 */
[C---:B------:R-:W-:Y:S08]  /*2010*/  HMMA.16816.F32.BF16 R52, R200.reuse, R32, R48 ;  /* 0x00000020c834723c */ /* 0x040ff00000041830 */
[----:B------:R-:W-:Y:S01]  /*2020*/  HMMA.16816.F32.BF16 R44, R200, R34, R28 ;  /* 0x00000022c82c723c */ /* 0x000fe2000004181c */
[----:B------:R-:W1:Y:S07]  /*2030*/  LDSM.16.M88.4 R32, [R224+0x13100] ;  /* 0x01310000e020783b */ /* 0x000e6e0000000200 */
[----:B-----5:R-:W-:Y:S08]  /*2040*/  HMMA.16816.F32.BF16 R20, R208, R124, R16 ;  /* 0x0000007cd014723c */ /* 0x020ff00000041810 */
[C---:B------:R-:W-:Y:S08]  /*2050*/  HMMA.16816.F32.BF16 R60, R200.reuse, R36, R60 ;  /* 0x00000024c83c723c */ /* 0x040ff0000004183c */
[----:B------:R-:W-:Y:S08]  /*2060*/  HMMA.16816.F32.BF16 R56, R200, R38, R56 ;  /* 0x00000026c838723c */ /* 0x000ff00000041838 */
[----:B------:R-:W-:Y:S08]  /*2070*/  HMMA.16816.F32.BF16 R8, R216, R128, R8 ;  /* 0x00000080d808723c */ /* 0x000ff00000041808 */
[----:B------:R-:W-:Y:S08]  /*2080*/  HMMA.16816.F32.BF16 R12, R212, R118, R12 ;  /* 0x00000076d40c723c */ /* 0x000ff0000004180c */
[----:B--2---:R-:W-:Y:S08]  /*2090*/  HMMA.16816.F32.BF16 R16, R204, R68, R84 ;  /* 0x00000044cc10723c */ /* 0x004ff00000041854 */
[----:B------:R-:W-:Y:S08]  /*20a0*/  HMMA.16816.F32.BF16 R24, R208, R126, R24 ;  /* 0x0000007ed018723c */ /* 0x000ff00000041818 */
[C---:B------:R-:W-:Y:S08]  /*20b0*/  HMMA.16816.F32.BF16 R36, R204.reuse, R70, R64 ;  /* 0x00000046cc24723c */ /* 0x040ff00000041840 */
[C---:B---3--:R-:W-:Y:S01]  /*20c0*/  HMMA.16816.F32.BF16 R68, R204.reuse, R88, R52 ;  /* 0x00000058cc44723c */ /* 0x048fe20000041834 */
[----:B------:R-:W-:Y:S07]  /*20d0*/  LDSM.16.M88.4 R52, [R224+0x14100] ;  /* 0x01410000e034783b */ /* 0x000fee0000000200 */
[----:B------:R-:W-:Y:S01]  /*20e0*/  HMMA.16816.F32.BF16 R88, R204, R90, R44 ;  /* 0x0000005acc58723c */ /* 0x000fe2000004182c */
[----:B------:R-:W2:Y:S07]  /*20f0*/  LDSM.16.M88.4 R44, [R231+0x7000] ;  /* 0x00700000e72c783b */ /* 0x000eae0000000200 */
[----:B------:R-:W-:Y:S08]  /*2100*/  HMMA.16816.F32.BF16 R20, R212, R104, R20 ;  /* 0x00000068d414723c */ /* 0x000ff00000041814 */
[C---:B------:R-:W-:Y:S08]  /*2110*/  HMMA.16816.F32.BF16 R48, R204.reuse, R76, R60 ;  /* 0x0000004ccc30723c */ /* 0x040ff0000004183c */
[C---:B------:R-:W-:Y:S01]  /*2120*/  HMMA.16816.F32.BF16 R64, R204.reuse, R78, R56 ;  /* 0x0000004ecc40723c */ /* 0x040fe20000041838 */
[----:B------:R-:W3:Y:S07]  /*2130*/  LDSM.16.M88.4 R56, [R227+0x6800] ;  /* 0x00680000e338783b */ /* 0x000eee0000000200 */
[----:B------:R-:W-:Y:S08]  /*2140*/  HMMA.16816.F32.BF16 R76, R204, R96, R40 ;  /* 0x00000060cc4c723c */ /* 0x000ff00000041828 */
[----:B------:R-:W-:Y:S08]  /*2150*/  HMMA.16816.F32.BF16 R40, R220, R108, R8 ;  /* 0x0000006cdc28723c */ /* 0x000ff00000041808 */
[----:B------:R-:W-:Y:S08]  /*2160*/  HMMA.16816.F32.BF16 R8, R216, R130, R12 ;  /* 0x00000082d808723c */ /* 0x000ff0000004180c */
[----:B-1----:R-:W-:Y:S08]  /*2170*/  HMMA.16816.F32.BF16 R12, R208, R32, R16 ;  /* 0x00000020d00c723c */ /* 0x002ff00000041810 */
[----:B------:R-:W-:Y:S01]  /*2180*/  HMMA.16816.F32.BF16 R24, R212, R106, R24 ;  /* 0x0000006ad418723c */ /* 0x000fe20000041818 */
[----:B------:R-:W-:-:S04]  /*2190*/  FMUL.FTZ R2, R40, c[0x0][0x320] ;  /* 0x0000c80028027a20 */ /* 0x000fc80000410000 */
[----:B------:R1:W4:Y:S03]  /*21a0*/  MUFU.TANH R101, R2 ;  /* 0x0000000200657308 */ /* 0x0003260000002400 */
[----:B------:R-:W-:Y:S08]  /*21b0*/  HMMA.16816.F32.BF16 R28, R200, R102, R92 ;  /* 0x00000066c81c723c */ /* 0x000ff0000004185c */
[----:B------:R-:W-:Y:S01]  /*21c0*/  HMMA.16816.F32.BF16 R36, R208, R34, R36 ;  /* 0x00000022d024723c */ /* 0x000fe20000041824 */
[----:B------:R-:W5:Y:S01]  /*21d0*/  LDSM.16.M88.4 R32, [R230+0x13100] ;  /* 0x01310000e620783b */ /* 0x000f620000000200 */
[----:B-1----:R-:W-:-:S06]  /*21e0*/  FMUL.FTZ R2, R41, c[0x0][0x320] ;  /* 0x0000c80029027a20 */ /* 0x002fcc0000410000 */
[----:B------:R-:W-:Y:S01]  /*21f0*/  HMMA.16816.F32.BF16 R20, R216, R80, R20 ;  /* 0x00000050d814723c */ /* 0x000fe20000041814 */
[----:B------:R1:W1:Y:S07]  /*2200*/  MUFU.TANH R100, R2 ;  /* 0x0000000200647308 */ /* 0x00026e0000002400 */
[----:B------:R-:W-:Y:S08]  /*2210*/  HMMA.16816.F32.BF16 R16, R220, R110, R8 ;  /* 0x0000006edc10723c */ /* 0x000ff00000041808 */
[----:B--2---:R-:W-:Y:S01]  /*2220*/  HMMA.16816.F32.BF16 R12, R212, R44, R12 ;  /* 0x0000002cd40c723c */ /* 0x004fe2000004180c */
[----:B-1----:R-:W-:-:S04]  /*2230*/  FMUL.FTZ R2, R42, c[0x0][0x320] ;  /* 0x0000c8002a027a20 */ /* 0x002fc80000410000 */
[----:B------:R1:W2:Y:S03]  /*2240*/  MUFU.TANH R95, R2 ;  /* 0x00000002005f7308 */ /* 0x0002a60000002400 */
[----:B------:R-:W-:Y:S08]  /*2250*/  HMMA.16816.F32.BF16 R8, R216, R82, R24 ;  /* 0x00000052d808723c */ /* 0x000ff00000041818 */
[----:B------:R-:W-:Y:S01]  /*2260*/  HMMA.16816.F32.BF16 R96, R204, R98, R28 ;  /* 0x00000062cc60723c */ /* 0x000fe2000004181c */
[----:B-1----:R-:W-:-:S02]  /*2270*/  FMUL.FTZ R2, R43, c[0x0][0x320] ;  /* 0x0000c8002b027a20 */ /* 0x002fc40000410000 */
[----:B------:R-:W1:Y:S05]  /*2280*/  LDSM.16.M88.4 R40, [R231+0x7800] ;  /* 0x00780000e728783b */ /* 0x000e6a0000000200 */
[----:B------:R-:W-:Y:S01]  /*2290*/  HMMA.16816.F32.BF16 R60, R208, R72, R48 ;  /* 0x00000048d03c723c */ /* 0x000fe20000041830 */
[----:B------:R2:W1:Y:S01]  /*22a0*/  MUFU.TANH R94, R2 ;  /* 0x00000002005e7308 */ /* 0x0004620000002400 */
[----:B------:R-:W-:Y:S06]  /*22b0*/  LDSM.16.M88.4 R48, [R227+0x7000] ;  /* 0x00700000e330783b */ /* 0x000fec0000000200 */
[----:B---3--:R-:W-:Y:S08]  /*22c0*/  HMMA.16816.F32.BF16 R28, R220, R56, R20 ;  /* 0x00000038dc1c723c */ /* 0x008ff00000041814 */
[----:B------:R-:W-:Y:S01]  /*22d0*/  HMMA.16816.F32.BF16 R24, R212, R46, R36 ;  /* 0x0000002ed418723c */ /* 0x000fe20000041824 */
[----:B--2---:R-:W-:Y:S01]  /*22e0*/  FMUL.FTZ R2, R16, c[0x0][0x320] ;  /* 0x0000c80010027a20 */ /* 0x004fe20000410000 */
[----:B------:R-:W-:Y:S03]  /*22f0*/  LDSM.16.M88.4 R44, [R230+0x13900] ;  /* 0x01390000e62c783b */ /* 0x000fe60000000200 */
[----:B------:R2:W3:Y:S03]  /*2300*/  MUFU.TANH R93, R2 ;  /* 0x00000002005d7308 */ /* 0x0004e60000002400 */
[----:B-----5:R-:W-:Y:S08]  /*2310*/  HMMA.16816.F32.BF16 R20, R216, R32, R12 ;  /* 0x00000020d814723c */ /* 0x020ff0000004180c */
[----:B------:R-:W-:Y:S01]  /*2320*/  HMMA.16816.F32.BF16 R8, R220, R58, R8 ;  /* 0x0000003adc08723c */ /* 0x000fe20000041808 */
[----:B--2---:R-:W-:-:S07]  /*2330*/  FMUL.FTZ R2, R17, c[0x0][0x320] ;  /* 0x0000c80011027a20 */ /* 0x004fce0000410000 */
[----:B------:R-:W-:Y:S01]  /*2340*/  HMMA.16816.F32.BF16 R12, R216, R34, R24 ;  /* 0x00000022d80c723c */ /* 0x000fe20000041818 */
[----:B------:R2:W1:Y:S01]  /*2350*/  MUFU.TANH R92, R2 ;  /* 0x00000002005c7308 */ /* 0x0004620000002400 */
[----:B------:R-:W-:Y:S06]  /*2360*/  LDSM.16.M88.4 R32, [R231+0x8000] ;  /* 0x00800000e720783b */ /* 0x000fec0000000200 */
[C---:B------:R-:W-:Y:S08]  /*2370*/  HMMA.16816.F32.BF16 R68, R208.reuse, R52, R68 ;  /* 0x00000034d044723c */ /* 0x040ff00000041844 */
[----:B------:R-:W-:Y:S01]  /*2380*/  HMMA.16816.F32.BF16 R64, R208, R74, R64 ;  /* 0x0000004ad040723c */ /* 0x000fe20000041840 */
[----:B--2---:R-:W-:-:S04]  /*2390*/  FMUL.FTZ R2, R18, c[0x0][0x320] ;  /* 0x0000c80012027a20 */ /* 0x004fc80000410000 */
[----:B------:R2:W1:Y:S03]  /*23a0*/  MUFU.TANH R87, R2 ;  /* 0x0000000200577308 */ /* 0x0004660000002400 */
[----:B------:R-:W-:Y:S01]  /*23b0*/  HMMA.16816.F32.BF16 R36, R208, R54, R88 ;  /* 0x00000036d024723c */ /* 0x000fe20000041858 */
[----:B------:R-:W-:Y:S01]  /*23c0*/  LDSM.16.M88.4 R52, [R231+0x8800] ;  /* 0x00880000e734783b */ /* 0x000fe20000000200 */
[----:B--2---:R-:W-:-:S06]  /*23d0*/  FMUL.FTZ R2, R19, c[0x0][0x320] ;  /* 0x0000c80013027a20 */ /* 0x004fcc0000410000 */
[C---:B-1----:R-:W-:Y:S01]  /*23e0*/  HMMA.16816.F32.BF16 R16, R212.reuse, R40, R60 ;  /* 0x00000028d410723c */ /* 0x042fe2000004183c */
[----:B------:R-:W1:Y:S01]  /*23f0*/  LDSM.16.M88.4 R60, [R224+0x14900] ;  /* 0x01490000e03c783b */ /* 0x000e620000000200 */
[----:B------:R2:W1:Y:S06]  /*2400*/  MUFU.TANH R86, R2 ;  /* 0x0000000200567308 */ /* 0x00046c0000002400 */
[----:B------:R-:W-:Y:S01]  /*2410*/  HMMA.16816.F32.BF16 R24, R212, R42, R64 ;  /* 0x0000002ad418723c */ /* 0x000fe20000041840 */
[----:B------:R-:W5:Y:S01]  /*2420*/  LDSM.16.M88.4 R40, [R227+0x7800] ;  /* 0x00780000e328783b */ /* 0x000f620000000200 */
[----:B--2---:R-:W-:-:S04]  /*2430*/  FMUL.FTZ R2, R28, c[0x0][0x320] ;  /* 0x0000c8001c027a20 */ /* 0x004fc80000410000 */
[----:B------:R2:W1:Y:S02]  /*2440*/  MUFU.TANH R85, R2 ;  /* 0x0000000200557308 */ /* 0x0004640000002400 */
[----:B--2---:R-:W-:Y:S01]  /*2450*/  FMUL.FTZ R2, R29, c[0x0][0x320] ;  /* 0x0000c8001d027a20 */ /* 0x004fe20000410000 */
[----:B-1----:R-:W-:Y:S05]  /*2460*/  HMMA.16816.F32.BF16 R56, R208, R60, R76 ;  /* 0x0000003cd038723c */ /* 0x002fea000004184c */
[----:B------:R1:W2:Y:S02]  /*2470*/  MUFU.TANH R84, R2 ;  /* 0x0000000200547308 */ /* 0x0002a40000002400 */
[----:B-1----:R-:W-:-:S06]  /*2480*/  FMUL.FTZ R2, R30, c[0x0][0x320] ;  /* 0x0000c8001e027a20 */ /* 0x002fcc0000410000 */
[----:B------:R1:W1:Y:S02]  /*2490*/  MUFU.TANH R83, R2 ;  /* 0x0000000200537308 */ /* 0x0002640000002400 */
[----:B-1----:R-:W-:Y:S02]  /*24a0*/  FMUL.FTZ R2, R31, c[0x0][0x320] ;  /* 0x0000c8001f027a20 */ /* 0x002fe40000410000 */
[----:B------:R-:W-:Y:S04]  /*24b0*/  HMMA.16816.F32.BF16 R28, R220, R48, R20 ;  /* 0x00000030dc1c723c */ /* 0x000fe80000041814 */
[----:B------:R1:W1:Y:S04]  /*24c0*/  MUFU.TANH R82, R2 ;  /* 0x0000000200527308 */ /* 0x0002680000002400 */
[----:B------:R-:W-:Y:S08]  /*24d0*/  HMMA.16816.F32.BF16 R20, R216, R44, R16 ;  /* 0x0000002cd814723c */ /* 0x000ff00000041810 */
[----:B------:R-:W-:Y:S01]  /*24e0*/  HMMA.16816.F32.BF16 R16, R212, R32, R68 ;  /* 0x00000020d410723c */ /* 0x000fe20000041844 */
[----:B-1----:R-:W-:-:S04]  /*24f0*/  FMUL.FTZ R2, R8, c[0x0][0x320] ;  /* 0x0000c80008027a20 */ /* 0x002fc80000410000 */
[----:B------:R1:W1:Y:S02]  /*2500*/  MUFU.TANH R81, R2 ;  /* 0x0000000200517308 */ /* 0x0002640000002400 */
[----:B-1----:R-:W-:-:S06]  /*2510*/  FMUL.FTZ R2, R9, c[0x0][0x320] ;  /* 0x0000c80009027a20 */ /* 0x002fcc0000410000 */
[----:B------:R1:W1:Y:S02]  /*2520*/  MUFU.TANH R80, R2 ;  /* 0x0000000200507308 */ /* 0x0002640000002400 */
[----:B-1----:R-:W-:-:S06]  /*2530*/  FMUL.FTZ R2, R10, c[0x0][0x320] ;  /* 0x0000c8000a027a20 */ /* 0x002fcc0000410000 */
[----:B------:R1:W1:Y:S02]  /*2540*/  MUFU.TANH R75, R2 ;  /* 0x00000002004b7308 */ /* 0x0002640000002400 */
[----:B-1----:R-:W-:Y:S02]  /*2550*/  FMUL.FTZ R2, R11, c[0x0][0x320] ;  /* 0x0000c8000b027a20 */ /* 0x002fe40000410000 */
[----:B------:R-:W-:Y:S01]  /*2560*/  HMMA.16816.F32.BF16 R8, R220, R50, R12 ;  /* 0x00000032dc08723c */ /* 0x000fe2000004180c */
[----:B------:R-:W1:Y:S03]  /*2570*/  LDSM.16.M88.4 R48, [R230+0x14100] ;  /* 0x01410000e630783b */ /* 0x000e660000000200 */
[----:B------:R2:W1:Y:S04]  /*2580*/  MUFU.TANH R74, R2 ;  /* 0x00000002004a7308 */ /* 0x0004680000002400 */
[----:B------:R-:W-:Y:S01]  /*2590*/  HMMA.16816.F32.BF16 R12, R216, R46, R24 ;  /* 0x0000002ed80c723c */ /* 0x000fe20000041818 */
[----:B------:R-:W-:Y:S07]  /*25a0*/  LDSM.16.M88.4 R44, [R227+0x8000] ;  /* 0x00800000e32c783b */ /* 0x000fee0000000200 */
[----:B-----5:R-:W-:Y:S01]  /*25b0*/  HMMA.16816.F32.BF16 R24, R220, R40, R20 ;  /* 0x00000028dc18723c */ /* 0x020fe20000041814 */
[----:B--2---:R-:W-:-:S04]  /*25c0*/  FMUL.FTZ R2, R28, c[0x0][0x320] ;  /* 0x0000c8001c027a20 */ /* 0x004fc80000410000 */
[----:B------:R2:W1:Y:S11]  /*25d0*/  MUFU.TANH R73, R2 ;  /* 0x0000000200497308 */ /* 0x0004760000002400 */
[----:B------:R-:W-:Y:S01]  /*25e0*/  HMMA.16816.F32.BF16 R12, R220, R42, R12 ;  /* 0x0000002adc0c723c */ /* 0x000fe2000004180c */
[----:B--2---:R-:W-:-:S07]  /*25f0*/  FMUL.FTZ R2, R29, c[0x0][0x320] ;  /* 0x0000c8001d027a20 */ /* 0x004fce0000410000 */
[----:B------:R-:W-:Y:S01]  /*2600*/  FMUL.FTZ R25, R25, c[0x0][0x320] ;  /* 0x0000c80019197a20 */ /* 0x000fe20000410000 */
[----:B-1----:R-:W-:Y:S01]  /*2610*/  HMMA.16816.F32.BF16 R20, R216, R48, R16 ;  /* 0x00000030d814723c */ /* 0x002fe20000041810 */
[----:B------:R1:W2:Y:S01]  /*2620*/  MUFU.TANH R72, R2 ;  /* 0x0000000200487308 */ /* 0x0002a20000002400 */
[----:B------:R-:W-:Y:S02]  /*2630*/  FMUL.FTZ R26, R26, c[0x0][0x320] ;  /* 0x0000c8001a1a7a20 */ /* 0x000fe40000410000 */
[----:B------:R-:W-:-:S04]  /*2640*/  FMUL.FTZ R27, R27, c[0x0][0x320] ;  /* 0x0000c8001b1b7a20 */ /* 0x000fc80000410000 */
[----:B------:R-:W-:Y:S01]  /*2650*/  HMMA.16816.F32.BF16 R16, R212, R52, R56 ;  /* 0x00000034d410723c */ /* 0x000fe20000041838 */
[----:B------:R-:W2:Y:S06]  /*2660*/  MUFU.TANH R60, R25 ;  /* 0x00000019003c7308 */ /* 0x000eac0000002400 */
[----:B------:R-:W-:Y:S02]  /*2670*/  FMUL.FTZ R12, R12, c[0x0][0x320] ;  /* 0x0000c8000c0c7a20 */ /* 0x000fe40000410000 */
[----:B-1----:R-:W-:Y:S01]  /*2680*/  FMUL.FTZ R2, R30, c[0x0][0x320] ;  /* 0x0000c8001e027a20 */ /* 0x002fe20000410000 */
[----:B------:R-:W1:Y:S01]  /*2690*/  MUFU.TANH R52, R26 ;  /* 0x0000001a00347308 */ /* 0x000e620000002400 */
[----:B------:R-:W-:-:S02]  /*26a0*/  FMUL.FTZ R13, R13, c[0x0][0x320] ;  /* 0x0000c8000d0d7a20 */ /* 0x000fc40000410000 */
[----:B------:R-:W-:Y:S02]  /*26b0*/  FMUL.FTZ R14, R14, c[0x0][0x320] ;  /* 0x0000c8000e0e7a20 */ /* 0x000fe40000410000 */
[----:B------:R-:W-:-:S03]  /*26c0*/  FMUL.FTZ R15, R15, c[0x0][0x320] ;  /* 0x0000c8000f0f7a20 */ /* 0x000fc60000410000 */
[----:B------:R5:W1:Y:S08]  /*26d0*/  MUFU.TANH R69, R2 ;  /* 0x0000000200457308 */ /* 0x000a700000002400 */
[----:B------:R-:W1:Y:S01]  /*26e0*/  MUFU.TANH R49, R27 ;  /* 0x0000001b00317308 */ /* 0x000e620000002400 */
[----:B-----5:R-:W-:-:S07]  /*26f0*/  FMUL.FTZ R2, R31, c[0x0][0x320] ;  /* 0x0000c8001f027a20 */ /* 0x020fce0000410000 */
[----:B------:R-:W1:Y:S01]  /*2700*/  MUFU.TANH R48, R12 ;  /* 0x0000000c00307308 */ /* 0x000e620000002400 */
[----:B------:R-:W-:Y:S01]  /*2710*/  HMMA.16816.F32.BF16 R28, R212, R34, R36 ;  /* 0x00000022d41c723c */ /* 0x000fe20000041824 */
[----:B------:R-:W5:Y:S04]  /*2720*/  LDSM.16.M88.4 R36, [R230+0x14900] ;  /* 0x01490000e624783b */ /* 0x000f680000000200 */
[----:B------:R-:W1:Y:S01]  /*2730*/  LDSM.16.M88.4 R32, [R227+0x8800] ;  /* 0x00880000e320783b */ /* 0x000e620000000200 */
[----:B------:R-:W-:-:S04]  /*2740*/  DEPBAR.LE SB0, 0x0 ;  /* 0x000080000000791a */ /* 0x000fc80000000000 */
[----:B------:R2:W1:Y:S08]  /*2750*/  MUFU.TANH R68, R2 ;  /* 0x0000000200447308 */ /* 0x0004700000002400 */
[----:B------:R-:W1:Y:S06]  /*2760*/  MUFU.TANH R43, R15 ;  /* 0x0000000f002b7308 */ /* 0x000e6c0000002400 */
[----:B------:R-:W-:Y:S01]  /*2770*/  HMMA.16816.F32.BF16 R28, R216, R50, R28 ;  /* 0x00000032d81c723c */ /* 0x000fe2000004181c */
[----:B--2---:R-:W-:-:S04]  /*2780*/  FMUL.FTZ R2, R8, c[0x0][0x320] ;  /* 0x0000c80008027a20 */ /* 0x004fc80000410000 */
[----:B------:R2:W1:Y:S03]  /*2790*/  MUFU.TANH R67, R2 ;  /* 0x0000000200437308 */ /* 0x0004660000002400 */
[----:B-----5:R-:W-:Y:S01]  /*27a0*/  HMMA.16816.F32.BF16 R16, R216, R36, R16 ;  /* 0x00000024d810723c */ /* 0x020fe20000041810 */
[----:B--2---:R-:W-:-:S04]  /*27b0*/  FMUL.FTZ R2, R9, c[0x0][0x320] ;  /* 0x0000c80009027a20 */ /* 0x004fc80000410000 */
[----:B------:R2:W1:Y:S02]  /*27c0*/  MUFU.TANH R66, R2 ;  /* 0x0000000200427308 */ /* 0x0004640000002400 */
[----:B--2---:R-:W-:-:S06]  /*27d0*/  FMUL.FTZ R2, R10, c[0x0][0x320] ;  /* 0x0000c8000a027a20 */ /* 0x004fcc0000410000 */
[----:B------:R2:W1:Y:S02]  /*27e0*/  MUFU.TANH R65, R2 ;  /* 0x0000000200417308 */ /* 0x0004640000002400 */
[----:B--2---:R-:W-:Y:S02]  /*27f0*/  FMUL.FTZ R2, R11, c[0x0][0x320] ;  /* 0x0000c8000b027a20 */ /* 0x004fe40000410000 */
[----:B------:R-:W-:Y:S04]  /*2800*/  HMMA.16816.F32.BF16 R8, R208, R62, R96 ;  /* 0x0000003ed008723c */ /* 0x000fe80000041860 */
[----:B------:R2:W1:Y:S02]  /*2810*/  MUFU.TANH R64, R2 ;  /* 0x0000000200407308 */ /* 0x0004640000002400 */
[----:B--2---:R-:W-:-:S02]  /*2820*/  FMUL.FTZ R2, R24, c[0x0][0x320] ;  /* 0x0000c80018027a20 */ /* 0x004fc40000410000 */
[----:B------:R-:W-:Y:S04]  /*2830*/  HMMA.16816.F32.BF16 R24, R220, R44, R20 ;  /* 0x0000002cdc18723c */ /* 0x000fe80000041814 */
[----:B------:R-:W2:Y:S11]  /*2840*/  MUFU.TANH R45, R13 ;  /* 0x0000000d002d7308 */ /* 0x000eb60000002400 */
[----:B------:R-:W-:Y:S01]  /*2850*/  @!UPT UIADD3 URZ, URZ, URZ, URZ ;  /* 0x0000003f3f3ff290 */ /* 0x000fe2000fffe03f */
[----:B------:R-:W-:Y:S01]  /*2860*/  HMMA.16816.F32.BF16 R8, R212, R54, R8 ;  /* 0x00000036d408723c */ /* 0x000fe20000041808 */
[----:B------:R1:W1:Y:S07]  /*2870*/  MUFU.TANH R44, R14 ;  /* 0x0000000e002c7308 */ /* 0x00026e0000002400 */
[----:B------:R-:W-:Y:S01]  /*2880*/  HMMA.16816.F32.BF16 R20, R220, R46, R28 ;  /* 0x0000002edc14723c */ /* 0x000fe2000004181c */
[----:B------:R2:W2:Y:S01]  /*2890*/  MUFU.TANH R61, R2 ;  /* 0x00000002003d7308 */ /* 0x0004a20000002400 */
[----:B------:R-:W-:-:S06]  /*28a0*/  FMUL.FTZ R25, R25, c[0x0][0x320] ;  /* 0x0000c80019197a20 */ /* 0x000fcc0000410000 */
[----:B-1----:R-:W-:Y:S01]  /*28b0*/  HMMA.16816.F32.BF16 R12, R220, R32, R16 ;  /* 0x00000020dc0c723c */ /* 0x002fe20000041810 */
[----:B------:R-:W-:Y:S02]  /*28c0*/  FMUL.FTZ R26, R26, c[0x0][0x320] ;  /* 0x0000c8001a1a7a20 */ /* 0x000fe40000410000 */
[----:B------:R-:W-:Y:S01]  /*28d0*/  FMUL.FTZ R27, R27, c[0x0][0x320] ;  /* 0x0000c8001b1b7a20 */ /* 0x000fe20000410000 */
[----:B------:R1:W1:Y:S01]  /*28e0*/  MUFU.TANH R41, R25 ;  /* 0x0000001900297308 */ /* 0x0002620000002400 */
[----:B------:R-:W-:-:S03]  /*28f0*/  FMUL.FTZ R24, R24, c[0x0][0x320] ;  /* 0x0000c80018187a20 */ /* 0x000fc60000410000 */
[----:B------:R-:W-:Y:S04]  /*2900*/  HMMA.16816.F32.BF16 R8, R216, R38, R8 ;  /* 0x00000026d808723c */ /* 0x000fe80000041808 */
[----:B------:R1:W1:Y:S04]  /*2910*/  MUFU.TANH R40, R26 ;  /* 0x0000001a00287308 */ /* 0x0002680000002400 */
[----:B------:R-:W-:Y:S02]  /*2920*/  FMUL.FTZ R20, R20, c[0x0][0x320] ;  /* 0x0000c80014147a20 */ /* 0x000fe40000410000 */
[----:B------:R-:W-:-:S02]  /*2930*/  FMUL.FTZ R21, R21, c[0x0][0x320] ;  /* 0x0000c80015157a20 */ /* 0x000fc40000410000 */
[----:B------:R-:W-:Y:S01]  /*2940*/  FMUL.FTZ R22, R22, c[0x0][0x320] ;  /* 0x0000c80016167a20 */ /* 0x000fe20000410000 */
[----:B------:R1:W1:Y:S01]  /*2950*/  MUFU.TANH R37, R27 ;  /* 0x0000001b00257308 */ /* 0x0002620000002400 */
[----:B------:R-:W-:Y:S02]  /*2960*/  FMUL.FTZ R23, R23, c[0x0][0x320] ;  /* 0x0000c80017177a20 */ /* 0x000fe40000410000 */
[----:B------:R-:W-:Y:S02]  /*2970*/  FMUL.FTZ R12, R12, c[0x0][0x320] ;  /* 0x0000c8000c0c7a20 */ /* 0x000fe40000410000 */
[----:B------:R-:W-:Y:S02]  /*2980*/  FMUL.FTZ R13, R13, c[0x0][0x320] ;  /* 0x0000c8000d0d7a20 */ /* 0x000fe40000410000 */
[----:B------:R-:W-:Y:S01]  /*2990*/  FMUL.FTZ R14, R14, c[0x0][0x320] ;  /* 0x0000c8000e0e7a20 */ /* 0x000fe20000410000 */
[----:B------:R1:W1:Y:S01]  /*29a0*/  MUFU.TANH R42, R24 ;  /* 0x00000018002a7308 */ /* 0x0002620000002400 */
[----:B------:R-:W-:-:S02]  /*29b0*/  FMUL.FTZ R15, R15, c[0x0][0x320] ;  /* 0x0000c8000f0f7a20 */ /* 0x000fc40000410000 */
[----:B------:R-:W-:Y:S05]  /*29c0*/  HMMA.16816.F32.BF16 R8, R220, R34, R8 ;  /* 0x00000022dc08723c */ /* 0x000fea0000041808 */
[----:B------:R1:W1:Y:S08]  /*29d0*/  MUFU.TANH R36, R20 ;  /* 0x0000001400247308 */ /* 0x0002700000002400 */
[----:B------:R1:W1:Y:S08]  /*29e0*/  MUFU.TANH R33, R21 ;  /* 0x0000001500217308 */ /* 0x0002700000002400 */
[----:B------:R1:W1:Y:S03]  /*29f0*/  MUFU.TANH R27, R22 ;  /* 0x00000016001b7308 */ /* 0x0002660000002400 */
[----:B------:R-:W-:-:S02]  /*2a00*/  FMUL.FTZ R8, R8, c[0x0][0x320] ;  /* 0x0000c80008087a20 */ /* 0x000fc40000410000 */
[----:B------:R-:W-:Y:S02]  /*2a10*/  FMUL.FTZ R9, R9, c[0x0][0x320] ;  /* 0x0000c80009097a20 */ /* 0x000fe40000410000 */
[----:B------:R-:W-:Y:S01]  /*2a20*/  FMUL.FTZ R10, R10, c[0x0][0x320] ;  /* 0x0000c8000a0a7a20 */ /* 0x000fe20000410000 */
[----:B------:R1:W1:Y:S01]  /*2a30*/  MUFU.TANH R30, R23 ;  /* 0x00000017001e7308 */ /* 0x0002620000002400 */
[----:B------:R-:W-:-:S07]  /*2a40*/  FMUL.FTZ R11, R11, c[0x0][0x320] ;  /* 0x0000c8000b0b7a20 */ /* 0x000fce0000410000 */
[----:B------:R1:W1:Y:S08]  /*2a50*/  MUFU.TANH R26, R12 ;  /* 0x0000000c001a7308 */ /* 0x0002700000002400 */
[----:B------:R1:W1:Y:S08]  /*2a60*/  MUFU.TANH R25, R13 ;  /* 0x0000000d00197308 */ /* 0x0002700000002400 */
[----:B------:R1:W1:Y:S08]  /*2a70*/  MUFU.TANH R19, R14 ;  /* 0x0000000e00137308 */ /* 0x0002700000002400 */
[----:B------:R1:W1:Y:S08]  /*2a80*/  MUFU.TANH R34, R15 ;  /* 0x0000000f00227308 */ /* 0x0002700000002400 */
[----:B------:R1:W1:Y:S08]  /*2a90*/  MUFU.TANH R18, R8 ;  /* 0x0000000800127308 */ /* 0x0002700000002400 */
[----:B------:R1:W1:Y:S08]  /*2aa0*/  MUFU.TANH R17, R9 ;  /* 0x0000000900117308 */ /* 0x0002700000002400 */
[----:B------:R1:W1:Y:S08]  /*2ab0*/  MUFU.TANH R32, R10 ;  /* 0x0000000a00207308 */ /* 0x0002700000002400 */
[----:B------:R1:W1:Y:S01]  /*2ac0*/  MUFU.TANH R31, R11 ;  /* 0x0000000b001f7308 */ /* 0x0002620000002400 */
[----:B------:R-:W-:Y:S06]  /*2ad0*/  BAR.SYNC.DEFER_BLOCKING 0x0 ;  /* 0x0000000000007b1d */ /* 0x000fec0000010000 */
[----:B------:R-:W-:Y:S05]  /*2ae0*/  @!P3 BRA `(.L_x_1) ;  /* 0x000001f00000b947 */ /* 0x000fea0003800000 */
[----:B--234-:R-:W-:Y:S01]  /*2af0*/  IADD3 R6, R141, -0x2, RZ ;  /* 0xfffffffe8d067810 */ /* 0x01cfe20007ffe0ff */
[C---:B-1----:R-:W-:Y:S01]  /*2b00*/  IMAD.SHL.U32 R8, R135.reuse, 0x40, RZ ;  /* 0x0000004087087824 */ /* 0x042fe200078e00ff */
[----:B------:R-:W-:Y:S01]  /*2b10*/  SHF.L.U64.HI R9, R135, 0x6, R138 ;  /* 0x0000000687097819 */ /* 0x000fe2000001028a */
[----:B------:R-:W-:Y:S01]  /*2b20*/  IMAD.SHL.U32 R14, R140, 0x2, RZ ;  /* 0x000000028c0e7824 */ /* 0x000fe200078e00ff */
[----:B------:R-:W-:Y:S01]  /*2b30*/  SHF.R.S32.HI R3, RZ, 0x1f, R6 ;  /* 0x0000001fff037819 */ /* 0x000fe20000011406 */
[----:B------:R-:W-:-:S02]  /*2b40*/  IMAD R2, R134, R6, RZ ;  /* 0x0000000686027224 */ /* 0x000fc400078e02ff */
[----:B------:R-:W-:-:S04]  /*2b50*/  IMAD.WIDE.U32 R6, R6, R136, R142 ;  /* 0x0000008806067225 */ /* 0x000fc800078e008e */
[----:B------:R-:W-:Y:S01]  /*2b60*/  IMAD R3, R3, R136, R2 ;  /* 0x0000008803037224 */ /* 0x000fe200078e0202 */
[----:B------:R-:W-:-:S03]  /*2b70*/  LEA R2, P0, R6, c[0x0][0x1c8], 0x1 ;  /* 0x0000720006027a11 */ /* 0x000fc600078008ff */
[----:B------:R-:W-:Y:S01]  /*2b80*/  IMAD.IADD R3, R7, 0x1, R3 ;  /* 0x0000000107037824 */ /* 0x000fe200078e0203 */
[----:B------:R-:W-:-:S04]  /*2b90*/  IADD3 R12, P2, P1, R8, 0x80, R2 ;  /* 0x00000080080c7810 */ /* 0x000fc8000795e002 */
[----:B------:R-:W-:Y:S02]  /*2ba0*/  LEA.HI.X R3, R6, c[0x0][0x1cc], R3, 0x1, P0 ;  /* 0x0000730006037a11 */ /* 0x000fe400000f0c03 */
[C---:B------:R-:W-:Y:S02]  /*2bb0*/  IADD3 R6, P0, R8.reuse, R2, RZ ;  /* 0x0000000208067210 */ /* 0x040fe40007f1e0ff */
[C-C-:B------:R-:W-:Y:S01]  /*2bc0*/  IADD3.X R13, R9.reuse, RZ, R3.reuse, P2, P1 ;  /* 0x000000ff090d7210 */ /* 0x140fe200017e2403 */
[----:B------:R-:W-:Y:S01]  /*2bd0*/  @!PT LDS RZ, [RZ] ;  /* 0x00000000fffff984 */ /* 0x000fe20000000800 */
[----:B------:R-:W-:Y:S01]  /*2be0*/  @!PT LDS RZ, [RZ] ;  /* 0x00000000fffff984 */ /* 0x000fe20000000800 */
[----:B------:R-:W-:Y:S01]  /*2bf0*/  @!PT LDS RZ, [RZ] ;  /* 0x00000000fffff984 */ /* 0x000fe20000000800 */
[----:B------:R1:W-:Y:S01]  /*2c00*/  LDGSTS.E.BYPASS.LTC128B.128 [R14+0xc100], [R2.64], !P6 ;  /* 0x0c100000020e7fae */ /* 0x0003e2000f101d48 */
[----:B------:R-:W-:Y:S01]  /*2c10*/  IADD3 R10, P2, P1, R8, 0x100, R2 ;  /* 0x00000100080a7810 */ /* 0x000fe2000795e002 */
[C-C-:B------:R-:W-:Y:S01]  /*2c20*/  IMAD.X R7, R9.reuse, 0x1, R3.reuse, P0 ;  /* 0x0000000109077824 */ /* 0x140fe200000e0603 */
[----:B------:R-:W-:Y:S01]  /*2c30*/  IADD3 R8, P0, R6, R8, RZ ;  /* 0x0000000806087210 */ /* 0x000fe20007f1e0ff */
[----:B------:R1:W-:Y:S01]  /*2c40*/  LDGSTS.E.BYPASS.LTC128B.128 [R14+0xf100], [R2.64+0x80], !P5 ;  /* 0x0f100080020e7fae */ /* 0x0003e2000e901d48 */
[----:B------:R-:W-:-:S03]  /*2c50*/  IADD3.X R11, R9, RZ, R3, P2, P1 ;  /* 0x000000ff090b7210 */ /* 0x000fc600017e2403 */
[----:B------:R-:W-:Y:S01]  /*2c60*/  IMAD.X R9, R7, 0x1, R9, P0 ;  /* 0x0000000107097824 */ /* 0x000fe200000e0609 */
[----:B------:R1:W-:Y:S04]  /*2c70*/  LDGSTS.E.BYPASS.LTC128B.128 [R14+0x12100], [R2.64+0x100], !P4 ;  /* 0x12100100020e7fae */ /* 0x0003e8000e101d48 */
[----:B------:R1:W-:Y:S04]  /*2c80*/  LDGSTS.E.BYPASS.LTC128B.128 [R14+0xd100], [R6.64], !P6 ;  /* 0x0d100000060e7fae */ /* 0x0003e8000f101d48 */
[----:B------:R1:W-:Y:S04]  /*2c90*/  LDGSTS.E.BYPASS.LTC128B.128 [R14+0x10100], [R12.64], !P5 ;  /* 0x101000000c0e7fae */ /* 0x0003e8000e901d48 */
[----:B------:R1:W-:Y:S04]  /*2ca0*/  LDGSTS.E.BYPASS.LTC128B.128 [R14+0x13100], [R10.64], !P4 ;  /* 0x131000000a0e7fae */ /* 0x0003e8000e101d48 */
[----:B------:R1:W-:Y:S04]  /*2cb0*/  LDGSTS.E.BYPASS.LTC128B.128 [R14+0xe100], [R8.64], !P6 ;  /* 0x0e100000080e7fae */ /* 0x0003e8000f101d48 */
[----:B------:R1:W-:Y:S04]  /*2cc0*/  LDGSTS.E.BYPASS.LTC128B.128 [R14+0x11100], [R8.64+0x80], !P5 ;  /* 0x11100080080e7fae */ /* 0x0003e8000e901d48 */
[----:B------:R1:W-:Y:S02]  /*2cd0*/  LDGSTS.E.BYPASS.LTC128B.128 [R14+0x14100], [R8.64+0x100], !P4 ;  /* 0x14100100080e7fae */ /* 0x0003e4000e101d48 */
.L_x_1:
[----:B--234-:R-:W-:Y:S01]  /*2ce0*/  STL [R1+0x80], R188 ;  /* 0x000080bc01007387 */ /* 0x01cfe20000100800 */
[----:B-1----:R-:W-:Y:S01]  /*2cf0*/  SHF.R.S32.HI R2, RZ, 0x1f, R132 ;  /* 0x0000001fff027819 */ /* 0x002fe20000011484 */
[----:B------:R-:W-:-:S02]  /*2d00*/  IMAD.SHL.U32 R225, R5, 0x2, RZ ;  /* 0x0000000205e17824 */ /* 0x000fc400078e00ff */
[----:B------:R-:W-:Y:S01]  /*2d10*/  STL [R1+0x7c], R187 ;  /* 0x00007cbb01007387 */ /* 0x000fe20000100800 */
[----:B------:R-:W-:Y:S01]  /*2d20*/  LEA.HI R3, R2, R132, RZ, 0x2 ;  /* 0x0000008402037211 */ /* 0x000fe200078f10ff */
[----:B------:R-:W-:Y:S01]  /*2d30*/  IMAD R229, R0, 0x2, R225 ;  /* 0x0000000200e57824 */ /* 0x000fe200078e02e1 */
[----:B------:R-:W-:Y:S01]  /*2d40*/  LEA R226, R4, R225, 0x1 ;  /* 0x000000e104e27211 */ /* 0x000fe200078e08ff */
[----:B------:R-:W-:Y:S01]  /*2d50*/  STL [R1+0x78], R186 ;  /* 0x000078ba01007387 */ /* 0x000fe20000100800 */
[----:B------:R-:W-:Y:S02]  /*2d60*/  LOP3.LUT R2, R3, 0x7ffffffc, RZ, 0xc0, !PT ;  /* 0x7ffffffc03027812 */ /* 0x000fe400078ec0ff */
[----:B------:R-:W-:Y:S01]  /*2d70*/  LEA R228, R0, R226, 0x1 ;  /* 0x000000e200e47211 */ /* 0x000fe200078e08ff */
[----:B------:R-:W-:Y:S02]  /*2d80*/  STL [R1+0x74], R185 ;  /* 0x000074b901007387 */ /* 0x000fe40000100800 */
[----:B------:R-:W-:-:S02]  /*2d90*/  IMAD.IADD R2, R132, 0x1, -R2 ;  /* 0x0000000184027824 */ /* 0x000fc400078e0a02 */
[----:B------:R-:W-:Y:S04]  /*2da0*/  STL [R1+0x70], R184 ;  /* 0x000070b801007387 */ /* 0x000fe80000100800 */
        /* <DEDUP_REMOVED lines=8> */
[----:B------:R1:W-:Y:S04]  /*2e30*/  STL [R1+0x4c], R3 ;  /* 0x00004c0301007387 */ /* 0x0003e80000100800 */
[----:B------:R-:W-:Y:S04]  /*2e40*/  LDSM.16.MT88.4 R76, [R229+0x3900] ;  /* 0x00390000e54c783b */ /* 0x000fe80000004200 */
[----:B------:R-:W0:Y:S01]  /*2e50*/  LDGDEPBAR ;  /* 0x00000000000079af */ /* 0x000e220000000000 */
[----:B-1----:R-:W-:-:S05]  /*2e60*/  IADD3 R3, R133, c[0x0][0x1d0], RZ ;  /* 0x0000740085037a10 */ /* 0x002fca0007ffe0ff */
[----:B------:R-:W-:-:S05]  /*2e70*/  IMAD R2, R2, -0x2, R3 ;  /* 0xfffffffe02027824 */ /* 0x000fca00078e0203 */
[C---:B------:R-:W-:Y:S02]  /*2e80*/  ISETP.GT.AND P2, PT, R2.reuse, RZ, PT ;  /* 0x000000ff0200720c */ /* 0x040fe40003f44270 */
[C---:B------:R-:W-:Y:S02]  /*2e90*/  ISETP.GT.AND P1, PT, R2.reuse, 0x1, PT ;  /* 0x000000010200780c */ /* 0x040fe40003f24270 */
[----:B------:R-:W-:Y:S02]  /*2ea0*/  ISETP.GT.AND P0, PT, R2, 0x8, PT ;  /* 0x000000080200780c */ /* 0x000fe40003f04270 */
[----:B------:R-:W-:Y:S02]  /*2eb0*/  FSEL R7, R101, -INF , P2 ;  /* 0xff80000065077808 */ /* 0x000fe40001000000 */
[----:B------:R-:W-:Y:S02]  /*2ec0*/  FSEL R8, R100, -INF , P1 ;  /* 0xff80000064087808 */ /* 0x000fe40000800000 */
[----:B------:R-:W-:-:S02]  /*2ed0*/  FSEL R16, R95, -INF , P2 ;  /* 0xff8000005f107808 */ /* 0x000fc40001000000 */
[----:B------:R-:W-:Y:S02]  /*2ee0*/  ISETP.GT.AND P2, PT, R2, 0x9, PT ;  /* 0x000000090200780c */ /* 0x000fe40003f44270 */
[----:B------:R-:W-:Y:S02]  /*2ef0*/  FSEL R9, R93, -INF , P0 ;  /* 0xff8000005d097808 */ /* 0x000fe40000000000 */
[----:B------:R-:W-:Y:S02]  /*2f00*/  FMNMX.FTZ R100, R7, R8, !PT ;  /* 0x0000000807647209 */ /* 0x000fe40007810000 */
[----:B------:R-:W-:Y:S02]  /*2f10*/  FSEL R20, R94, -INF , P1 ;  /* 0xff8000005e147808 */ /* 0x000fe40000800000 */
[----:B------:R-:W-:Y:S02]  /*2f20*/  ISETP.GT.AND P1, PT, R2, 0x10, PT ;  /* 0x000000100200780c */ /* 0x000fe40003f24270 */
[----:B------:R-:W-:-:S02]  /*2f30*/  FSEL R10, R92, -INF , P2 ;  /* 0xff8000005c0a7808 */ /* 0x000fc40001000000 */
[----:B------:R-:W-:Y:S02]  /*2f40*/  FMNMX.FTZ R100, R9, R100, !PT ;  /* 0x0000006409647209 */ /* 0x000fe40007810000 */
[----:B------:R-:W-:Y:S02]  /*2f50*/  FSEL R21, R87, -INF , P0 ;  /* 0xff80000057157808 */ /* 0x000fe40000000000 */
[----:B------:R-:W-:Y:S02]  /*2f60*/  ISETP.GT.AND P0, PT, R2, 0x11, PT ;  /* 0x000000110200780c */ /* 0x000fe40003f04270 */
[----:B------:R-:W-:Y:S02]  /*2f70*/  FSEL R11, R85, -INF , P1 ;  /* 0xff800000550b7808 */ /* 0x000fe40000800000 */
[----:B------:R-:W-:Y:S02]  /*2f80*/  FMNMX.FTZ R100, R10, R100, !PT ;  /* 0x000000640a647209 */ /* 0x000fe40007810000 */
        /* <DEDUP_REMOVED lines=19> */
[----:B------:R-:W-:Y:S01]  /*30c0*/  FMNMX.FTZ R100, R83, R100, !PT ;  /* 0x0000006453647209 */ /* 0x000fe20007810000 */
[----:B------:R-:W-:Y:S01]  /*30d0*/  LDSM.16.MT88.4 R72, [R229+0x3100] ;  /* 0x00310000e548783b */ /* 0x000fe20000004200 */
[----:B------:R-:W-:Y:S02]  /*30e0*/  FSEL R90, R69, -INF , P0 ;  /* 0xff800000455a7808 */ /* 0x000fe40000000000 */
[----:B------:R-:W-:Y:S02]  /*30f0*/  ISETP.GT.AND P0, PT, R2, 0x29, PT ;  /* 0x000000290200780c */ /* 0x000fe40003f04270 */
[----:B------:R-:W-:Y:S02]  /*3100*/  FSEL R81, R67, -INF , P1 ;  /* 0xff80000043517808 */ /* 0x000fe40000800000 */
[----:B------:R-:W-:Y:S02]  /*3110*/  FMNMX.FTZ R100, R82, R100, !PT ;  /* 0x0000006452647209 */ /* 0x000fe40007810000 */
[----:B------:R-:W-:-:S02]  /*3120*/  FSEL R89, R68, -INF , P2 ;  /* 0xff80000044597808 */ /* 0x000fc40001000000 */
[----:B------:R-:W-:Y:S01]  /*3130*/  ISETP.GT.AND P2, PT, R2, 0x30, PT ;  /* 0x000000300200780c */ /* 0x000fe20003f44270 */
[----:B------:R-:W-:Y:S01]  /*3140*/  LDSM.16.MT88.4 R68, [R228+0x900] ;  /* 0x00090000e444783b */ /* 0x000fe20000004200 */
[----:B------:R-:W-:Y:S02]  /*3150*/  FSEL R80, R66, -INF , P0 ;  /* 0xff80000042507808 */ /* 0x000fe40000000000 */
[----:B------:R-:W-:Y:S02]  /*3160*/  FMNMX.FTZ R100, R81, R100, !PT ;  /* 0x0000006451647209 */ /* 0x000fe40007810000 */
[----:B------:R-:W-:Y:S02]  /*3170*/  FSEL R88, R65, -INF , P1 ;  /* 0xff80000041587808 */ /* 0x000fe40000800000 */
[----:B------:R-:W-:Y:S02]  /*3180*/  ISETP.GT.AND P1, PT, R2, 0x31, PT ;  /* 0x000000310200780c */ /* 0x000fe40003f24270 */
[----:B------:R-:W-:-:S02]  /*3190*/  FSEL R249, R61, -INF , P2 ;  /* 0xff8000003df97808 */ /* 0x000fc40001000000 */
[----:B------:R-:W-:Y:S02]  /*31a0*/  FMNMX.FTZ R100, R80, R100, !PT ;  /* 0x0000006450647209 */ /* 0x000fe40007810000 */
[----:B------:R-:W-:Y:S02]  /*31b0*/  FMNMX.FTZ R3, R16, R20, !PT ;  /* 0x0000001410037209 */ /* 0x000fe40007810000 */
[----:B------:R-:W-:Y:S02]  /*31c0*/  FSEL R91, R64, -INF , P0 ;  /* 0xff800000405b7808 */ /* 0x000fe40000000000 */
[----:B------:R-:W-:Y:S01]  /*31d0*/  ISETP.GT.AND P0, PT, R2, 0x38, PT ;  /* 0x000000380200780c */ /* 0x000fe20003f04270 */
[----:B------:R-:W-:Y:S01]  /*31e0*/  LDSM.16.MT88.4 R64, [R225+0x3900] ;  /* 0x00390000e140783b */ /* 0x000fe20000004200 */
[----:B------:R-:W-:Y:S02]  /*31f0*/  FSEL R103, R60, -INF , P1 ;  /* 0xff8000003c677808 */ /* 0x000fe40000800000 */
[----:B------:R-:W-:Y:S01]  /*3200*/  FMNMX.FTZ R100, R249, R100, !PT ;  /* 0x00000064f9647209 */ /* 0x000fe20007810000 */
[----:B------:R-:W-:Y:S01]  /*3210*/  LDSM.16.MT88.4 R60, [R226+0x3900] ;  /* 0x00390000e23c783b */ /* 0x000fe20000004200 */
[----:B------:R-:W-:-:S02]  /*3220*/  FMNMX.FTZ R3, R21, R3, !PT ;  /* 0x0000000315037209 */ /* 0x000fc40007810000 */
[----:B------:R-:W-:Y:S02]  /*3230*/  FSEL R252, R52, -INF , P2 ;  /* 0xff80000034fc7808 */ /* 0x000fe40001000000 */
[----:B------:R-:W-:Y:S01]  /*3240*/  ISETP.GT.AND P2, PT, R2, 0x39, PT ;  /* 0x000000390200780c */ /* 0x000fe20003f44270 */
[----:B------:R-:W-:Y:S01]  /*3250*/  LDSM.16.MT88.4 R52, [R226+0x900] ;  /* 0x00090000e234783b */ /* 0x000fe20000004200 */
[----:B------:R-:W-:Y:S02]  /*3260*/  FSEL R102, R48, -INF , P0 ;  /* 0xff80000030667808 */ /* 0x000fe40000000000 */
[----:B------:R-:W-:Y:S02]  /*3270*/  FMNMX.FTZ R100, R103, R100, !PT ;  /* 0x0000006467647209 */ /* 0x000fe40007810000 */
[----:B------:R-:W-:Y:S02]  /*3280*/  FMNMX.FTZ R3, R22, R3, !PT ;  /* 0x0000000316037209 */ /* 0x000fe40007810000 */
[----:B------:R-:W-:-:S02]  /*3290*/  FSEL R251, R49, -INF , P1 ;  /* 0xff80000031fb7808 */ /* 0x000fc40000800000 */
[----:B------:R-:W-:Y:S01]  /*32a0*/  ISETP.GT.AND P1, PT, R2, 0x40, PT ;  /* 0x000000400200780c */ /* 0x000fe20003f24270 */
[----:B------:R-:W-:Y:S01]  /*32b0*/  LDSM.16.MT88.4 R48, [R225+0x3100] ;  /* 0x00310000e130783b */ /* 0x000fe20000004200 */
[----:B------:R-:W-:Y:S02]  /*32c0*/  FSEL R101, R45, -INF , P2 ;  /* 0xff8000002d657808 */ /* 0x000fe40001000000 */
[----:B------:R-:W-:Y:S02]  /*32d0*/  FMNMX.FTZ R100, R102, R100, !PT ;  /* 0x0000006466647209 */ /* 0x000fe40007810000 */
[----:B------:R-:W-:Y:S02]  /*32e0*/  FMNMX.FTZ R3, R23, R3, !PT ;  /* 0x0000000317037209 */ /* 0x000fe40007810000 */
[----:B------:R-:W-:Y:S02]  /*32f0*/  FSEL R250, R44, -INF , P0 ;  /* 0xff8000002cfa7808 */ /* 0x000fe40000000000 */
[----:B------:R-:W-:Y:S01]  /*3300*/  ISETP.GT.AND P0, PT, R2, 0x41, PT ;  /* 0x000000410200780c */ /* 0x000fe20003f04270 */
[----:B------:R-:W-:Y:S01]  /*3310*/  LDSM.16.MT88.4 R44, [R229+0x100] ;  /* 0x00010000e52c783b */ /* 0x000fe20000004200 */
[----:B------:R-:W-:-:S02]  /*3320*/  FSEL R116, R42, -INF , P1 ;  /* 0xff8000002a747808 */ /* 0x000fc40000800000 */
[----:B------:R-:W-:Y:S02]  /*3330*/  FMNMX.FTZ R100, R101, R100, !PT ;  /* 0x0000006465647209 */ /* 0x000fe40007810000 */
[----:B------:R-:W-:Y:S02]  /*3340*/  FMNMX.FTZ R3, R24, R3, !PT ;  /* 0x0000000318037209 */ /* 0x000fe40007810000 */
[----:B------:R-:W-:Y:S02]  /*3350*/  FSEL R121, R43, -INF , P2 ;  /* 0xff8000002b797808 */ /* 0x000fe40001000000 */
[----:B------:R-:W-:Y:S02]  /*3360*/  ISETP.GT.AND P2, PT, R2, 0x48, PT ;  /* 0x000000480200780c */ /* 0x000fe40003f44270 */
[----:B------:R-:W-:Y:S02]  /*3370*/  FSEL R115, R41, -INF , P0 ;  /* 0xff80000029737808 */ /* 0x000fe40000000000 */
[----:B------:R-:W-:-:S02]  /*3380*/  FMNMX.FTZ R100, R116, R100, !PT ;  /* 0x0000006474647209 */ /* 0x000fc40007810000 */
[----:B------:R-:W-:Y:S02]  /*3390*/  FMNMX.FTZ R3, R28, R3, !PT ;  /* 0x000000031c037209 */ /* 0x000fe40007810000 */
[----:B------:R-:W-:Y:S02]  /*33a0*/  FSEL R110, R40, -INF , P1 ;  /* 0xff800000286e7808 */ /* 0x000fe40000800000 */
[----:B------:R-:W-:Y:S01]  /*33b0*/  ISETP.GT.AND P1, PT, R2, 0x49, PT ;  /* 0x000000490200780c */ /* 0x000fe20003f24270 */
[----:B------:R-:W-:Y:S01]  /*33c0*/  LDSM.16.MT88.4 R40, [R226+0x100] ;  /* 0x00010000e228783b */ /* 0x000fe20000004200 */
[----:B------:R-:W-:Y:S02]  /*33d0*/  FSEL R117, R36, -INF , P2 ;  /* 0xff80000024757808 */ /* 0x000fe40001000000 */
[----:B------:R-:W-:Y:S02]  /*33e0*/  FMNMX.FTZ R100, R115, R100, !PT ;  /* 0x0000006473647209 */ /* 0x000fe40007810000 */
        /* <DEDUP_REMOVED lines=8> */
[----:B------:R-:W-:Y:S02]  /*3470*/  ISETP.GT.AND P2, PT, R2, 0x51, PT ;  /* 0x000000510200780c */ /* 0x000fe40003f44270 */
[----:B------:R-:W-:Y:S02]  /*3480*/  FSEL R109, R26, -INF , P0 ;  /* 0xff8000001a6d7808 */ /* 0x000fe40000000000 */
[----:B------:R-:W-:Y:S02]  /*3490*/  FMNMX.FTZ R100, R118, R100, !PT ;  /* 0x0000006476647209 */ /* 0x000fe40007810000 */
[----:B------:R-:W-:Y:S02]  /*34a0*/  FMNMX.FTZ R3, R89, R3, !PT ;  /* 0x0000000359037209 */ /* 0x000fe40007810000 */
[----:B------:R-:W-:Y:S02]  /*34b0*/  FSEL R111, R30, -INF , P1 ;  /* 0xff8000001e6f7808 */ /* 0x000fe40000800000 */
[----:B------:R-:W-:-:S02]  /*34c0*/  FSEL R158, R19, -INF , P0 ;  /* 0xff800000139e7808 */ /* 0x000fc40000000000 */
[C---:B------:R-:W-:Y:S02]  /*34d0*/  ISETP.GT.AND P1, PT, R2.reuse, 0x58, PT ;  /* 0x000000580200780c */ /* 0x040fe40003f24270 */
[----:B------:R-:W-:Y:S02]  /*34e0*/  FSEL R161, R25, -INF , P2 ;  /* 0xff80000019a17808 */ /* 0x000fe40001000000 */
[----:B------:R-:W-:Y:S02]  /*34f0*/  FMNMX.FTZ R100, R109, R100, !PT ;  /* 0x000000646d647209 */ /* 0x000fe40007810000 */
[----:B------:R-:W-:Y:S02]  /*3500*/  ISETP.GT.AND P0, PT, R2, 0x59, PT ;  /* 0x000000590200780c */ /* 0x000fe40003f04270 */
[----:B------:R-:W-:Y:S02]  /*3510*/  FMNMX.FTZ R2, R88, R3, !PT ;  /* 0x0000000358027209 */ /* 0x000fe40007810000 */
[----:B------:R-:W-:-:S02]  /*3520*/  FSEL R160, R18, -INF , P1 ;  /* 0xff80000012a07808 */ /* 0x000fc40000800000 */
[----:B------:R-:W-:Y:S02]  /*3530*/  FMNMX.FTZ R100, R161, R100, !PT ;  /* 0x00000064a1647209 */ /* 0x000fe40007810000 */
[----:B------:R-:W-:Y:S02]  /*3540*/  FMNMX.FTZ R2, R91, R2, !PT ;  /* 0x000000025b027209 */ /* 0x000fe40007810000 */
[----:B------:R-:W-:Y:S02]  /*3550*/  FSEL R159, R17, -INF , P0 ;  /* 0xff800000119f7808 */ /* 0x000fe40000000000 */
[----:B------:R-:W-:Y:S02]  /*3560*/  FMNMX.FTZ R100, R160, R100, !PT ;  /* 0x00000064a0647209 */ /* 0x000fe40007810000 */
[----:B------:R-:W-:Y:S02]  /*3570*/  FMNMX.FTZ R2, R252, R2, !PT ;  /* 0x00000002fc027209 */ /* 0x000fe40007810000 */
[----:B------:R-:W-:-:S02]  /*3580*/  FMNMX.FTZ R100, R159, R100, !PT ;  /* 0x000000649f647209 */ /* 0x000fc40007810000 */
[----:B------:R-:W-:Y:S02]  /*3590*/  FMNMX.FTZ R2, R251, R2, !PT ;  /* 0x00000002fb027209 */ /* 0x000fe40007810000 */
[----:B------:R-:W-:Y:S01]  /*35a0*/  FSEL R157, R34, -INF , P2 ;  /* 0xff800000229d7808 */ /* 0x000fe20001000000 */
[----:B------:R-:W1:Y:S01]  /*35b0*/  SHFL.BFLY PT, R3, R100, 0x2, 0x1f ;  /* 0x0c401f0064037f89 */ /* 0x000e6200000e0000 */
[----:B------:R-:W-:Y:S02]  /*35c0*/  FMNMX.FTZ R2, R250, R2, !PT ;  /* 0x00000002fa027209 */ /* 0x000fe40007810000 */
[----:B------:R-:W-:Y:S02]  /*35d0*/  FSEL R156, R32, -INF , P1 ;  /* 0xff800000209c7808 */ /* 0x000fe40000800000 */
[----:B------:R-:W-:Y:S01]  /*35e0*/  FMNMX.FTZ R2, R121, R2, !PT ;  /* 0x0000000279027209 */ /* 0x000fe20007810000 */
[----:B------:R-:W-:Y:S01]  /*35f0*/  LDSM.16.MT88.4 R32, [R229+0x900] ;  /* 0x00090000e520783b */ /* 0x000fe20000004200 */
[----:B------:R-:W-:-:S02]  /*3600*/  FSEL R185, R31, -INF , P0 ;  /* 0xff8000001fb97808 */ /* 0x000fc40000000000 */
[----:B------:R-:W-:-:S04]  /*3610*/  FMNMX.FTZ R2, R110, R2, !PT ;  /* 0x000000026e027209 */ /* 0x000fc80007810000 */
[----:B------:R-:W-:-:S04]  /*3620*/  FMNMX.FTZ R2, R112, R2, !PT ;  /* 0x0000000270027209 */ /* 0x000fc80007810000 */
[----:B------:R-:W-:-:S04]  /*3630*/  FMNMX.FTZ R2, R186, R2, !PT ;  /* 0x00000002ba027209 */ /* 0x000fc80007810000 */
[----:B------:R-:W-:Y:S02]  /*3640*/  FMNMX.FTZ R2, R111, R2, !PT ;  /* 0x000000026f027209 */ /* 0x000fe40007810000 */
[----:B-1----:R-:W-:Y:S02]  /*3650*/  FMNMX.FTZ R100, R100, R3, !PT ;  /* 0x0000000364647209 */ /* 0x002fe40007810000 */
[----:B------:R-:W-:-:S03]  /*3660*/  FMNMX.FTZ R3, R158, R2, !PT ;  /* 0x000000029e037209 */ /* 0x000fc60007810000 */
[----:B------:R-:W1:Y:S01]  /*3670*/  SHFL.BFLY PT, R2, R100, 0x1, 0x1f ;  /* 0x0c201f0064027f89 */ /* 0x000e6200000e0000 */
[----:B------:R-:W-:-:S04]  /*3680*/  FMNMX.FTZ R3, R157, R3, !PT ;  /* 0x000000039d037209 */ /* 0x000fc80007810000 */
[----:B------:R-:W-:-:S04]  /*3690*/  FMNMX.FTZ R3, R156, R3, !PT ;  /* 0x000000039c037209 */ /* 0x000fc80007810000 */
[----:B------:R-:W-:-:S05]  /*36a0*/  FMNMX.FTZ R3, R185, R3, !PT ;  /* 0x00000003b9037209 */ /* 0x000fca0007810000 */
[----:B------:R-:W2:Y:S01]  /*36b0*/  SHFL.BFLY PT, R6, R3, 0x2, 0x1f ;  /* 0x0c401f0003067f89 */ /* 0x000ea200000e0000 */
[----:B-1----:R-:W-:-:S04]  /*36c0*/  FMNMX.FTZ R100, R100, R2, !PT ;  /* 0x0000000264647209 */ /* 0x002fc80007810000 */
[C---:B------:R-:W-:Y:S01]  /*36d0*/  FSETP.NEU.FTZ.AND P0, PT, R100.reuse, -INF , PT ;  /* 0xff8000006400780b */ /* 0x040fe20003f1d000 */
[----:B------:R-:W-:-:S05]  /*36e0*/  FMUL.FTZ R12, R100, c[0x0][0x2d0] ;  /* 0x0000b400640c7a20 */ /* 0x000fca0000410000 */
[----:B------:R-:W-:Y:S02]  /*36f0*/  FSEL R12, R12, RZ, P0 ;  /* 0x000000ff0c0c7208 */ /* 0x000fe40000000000 */
[----:B--2---:R-:W-:-:S03]  /*3700*/  FMNMX.FTZ R3, R3, R6, !PT ;  /* 0x0000000603037209 */ /* 0x004fc60007810000 */
[--C-:B------:R-:W-:Y:S02]  /*3710*/  FFMA.FTZ R2, R7, c[0x0][0x2d0], -R12.reuse ;  /* 0x0000b40007027a23 */ /* 0x100fe4000001080c */
[--C-:B------:R-:W-:Y:S01]  /*3720*/  FFMA.FTZ R0, R83, c[0x0][0x2d0], -R12.reuse ;  /* 0x0000b40053007a23 */ /* 0x100fe2000001080c */
[----:B------:R-:W1:Y:S01]  /*3730*/  SHFL.BFLY PT, R6, R3, 0x1, 0x1f ;  /* 0x0c201f0003067f89 */ /* 0x000e6200000e0000 */
[----:B------:R2:W-:Y:S02]  /*3740*/  MUFU.EX2 R107, R2 ;  /* 0x00000002006b7308 */ /* 0x0005e40000000800 */
[----:B--2---:R-:W-:-:S06]  /*3750*/  FFMA.FTZ R2, R8, c[0x0][0x2d0], -R12 ;  /* 0x0000b40008027a23 */ /* 0x004fcc000001080c */
[----:B------:R2:W3:Y:S01]  /*3760*/  MUFU.EX2 R114, R2 ;  /* 0x0000000200727308 */ /* 0x0004e20000000800 */
[----:B-1----:R-:W-:Y:S01]  /*3770*/  FMNMX.FTZ R3, R3, R6, !PT ;  /* 0x0000000603037209 */ /* 0x002fe20007810000 */
[----:B------:R-:W-:Y:S02]  /*3780*/  FFMA.FTZ R6, R14, c[0x0][0x2d0], -R12 ;  /* 0x0000b4000e067a23 */ /* 0x000fe4000001080c */
[----:B------:R-:W-:Y:S01]  /*3790*/  IMAD.MOV.U32 R14, RZ, RZ, R121 ;  /* 0x000000ffff0e7224 */ /* 0x000fe200078e0079 */
[----:B------:R-:W-:-:S03]  /*37a0*/  FSETP.NEU.FTZ.AND P0, PT, R3, -INF , PT ;  /* 0xff8000000300780b */ /* 0x000fc60003f1d000 */
[----:B------:R1:W-:Y:S01]  /*37b0*/  MUFU.EX2 R119, R6 ;  /* 0x0000000600777308 */ /* 0x0003e20000000800 */
[----:B--2---:R-:W-:Y:S01]  /*37c0*/  FFMA.FTZ R2, R9, c[0x0][0x2d0], -R12 ;  /* 0x0000b40009027a23 */ /* 0x004fe2000001080c */
[----:B---3--:R-:W-:-:S06]  /*37d0*/  F2FP.BF16.PACK_AB R8, R114, R107 ;  /* 0x0000006b7208723e */ /* 0x008fcc00000010ff */
[----:B------:R2:W-:Y:S01]  /*37e0*/  MUFU.EX2 R162, R2 ;  /* 0x0000000200a27308 */ /* 0x0005e20000000800 */
[----:B-1----:R-:W-:-:S07]  /*37f0*/  FFMA.FTZ R6, R15, c[0x0][0x2d0], -R12 ;  /* 0x0000b4000f067a23 */ /* 0x002fce000001080c */
[----:B------:R-:W1:Y:S01]  /*3800*/  MUFU.EX2 R188, R6 ;  /* 0x0000000600bc7308 */ /* 0x000e620000000800 */
[----:B--2---:R-:W-:-:S07]  /*3810*/  FFMA.FTZ R2, R10, c[0x0][0x2d0], -R12 ;  /* 0x0000b4000a027a23 */ /* 0x004fce000001080c */
[----:B------:R2:W3:Y:S01]  /*3820*/  MUFU.EX2 R104, R2 ;  /* 0x0000000200687308 */ /* 0x0004e20000000800 */
[----:B-1----:R-:W-:Y:S01]  /*3830*/  F2FP.BF16.PACK_AB R6, R188, R119 ;  /* 0x00000077bc06723e */ /* 0x002fe200000010ff */
[----:B--2---:R-:W-:Y:S01]  /*3840*/  FFMA.FTZ R2, R11, c[0x0][0x2d0], -R12 ;  /* 0x0000b4000b027a23 */ /* 0x004fe2000001080c */
[----:B---3--:R-:W-:-:S05]  /*3850*/  F2FP.BF16.PACK_AB R10, R104, R162 ;  /* 0x000000a2680a723e */ /* 0x008fca00000010ff */
[----:B------:R1:W-:Y:S02]  /*3860*/  MUFU.EX2 R163, R2 ;  /* 0x0000000200a37308 */ /* 0x0003e40000000800 */
[----:B-1----:R-:W-:-:S06]  /*3870*/  FFMA.FTZ R2, R13, c[0x0][0x2d0], -R12 ;  /* 0x0000b4000d027a23 */ /* 0x002fcc000001080c */
[----:B------:R1:W-:Y:S02]  /*3880*/  MUFU.EX2 R108, R2 ;  /* 0x00000002006c7308 */ /* 0x0003e40000000800 */
[----:B-1----:R-:W-:-:S05]  /*3890*/  FMUL.FTZ R2, R3, c[0x0][0x2d0] ;  /* 0x0000b40003027a20 */ /* 0x002fca0000410000 */
[----:B------:R-:W-:-:S05]  /*38a0*/  FSEL R2, R2, RZ, P0 ;  /* 0x000000ff02027208 */ /* 0x000fca0000000000 */
[--C-:B------:R-:W-:Y:S02]  /*38b0*/  FFMA.FTZ R5, R16, c[0x0][0x2d0], -R2.reuse ;  /* 0x0000b40010057a23 */ /* 0x100fe40000010802 */
[----:B------:R-:W1:Y:S01]  /*38c0*/  LDSM.16.MT88.4 R16, [R225+0x100] ;  /* 0x00010000e110783b */ /* 0x000e620000004200 */
[--C-:B------:R-:W-:Y:S01]  /*38d0*/  FFMA.FTZ R4, R24, c[0x0][0x2d0], -R2.reuse ;  /* 0x0000b40018047a23 */ /* 0x100fe20000010802 */
[----:B------:R2:W-:Y:S02]  /*38e0*/  MUFU.EX2 R187, R5 ;  /* 0x0000000500bb7308 */ /* 0x0005e40000000800 */
[----:B------:R-:W3:Y:S06]  /*38f0*/  LDSM.16.MT88.4 R24, [R225+0x900] ;  /* 0x00090000e118783b */ /* 0x000eec0000004200 */
[----:B------:R4:W-:Y:S01]  /*3900*/  MUFU.EX2 R122, R4 ;  /* 0x00000004007a7308 */ /* 0x0009e20000000800 */
[----:B--2---:R-:W-:-:S07]  /*3910*/  FFMA.FTZ R5, R20, c[0x0][0x2d0], -R2 ;  /* 0x0000b40014057a23 */ /* 0x004fce0000010802 */
[----:B------:R2:W2:Y:S01]  /*3920*/  MUFU.EX2 R106, R5 ;  /* 0x00000005006a7308 */ /* 0x0004a20000000800 */
[----:B----4-:R-:W-:-:S07]  /*3930*/  FFMA.FTZ R4, R28, c[0x0][0x2d0], -R2 ;  /* 0x0000b4001c047a23 */ /* 0x010fce0000010802 */
[----:B------:R4:W-:Y:S01]  /*3940*/  MUFU.EX2 R105, R4 ;  /* 0x0000000400697308 */ /* 0x0009e20000000800 */
[----:B--2---:R-:W-:Y:S01]  /*3950*/  FFMA.FTZ R5, R21, c[0x0][0x2d0], -R2 ;  /* 0x0000b40015057a23 */ /* 0x004fe20000010802 */
[----:B------:R-:W-:-:S06]  /*3960*/  F2FP.BF16.PACK_AB R9, R106, R187 ;  /* 0x000000bb6a09723e */ /* 0x000fcc00000010ff */
[----:B------:R2:W-:Y:S01]  /*3970*/  MUFU.EX2 R120, R5 ;  /* 0x0000000500787308 */ /* 0x0005e20000000800 */
[----:B----4-:R-:W-:-:S07]  /*3980*/  FFMA.FTZ R4, R29, c[0x0][0x2d0], -R2 ;  /* 0x0000b4001d047a23 */ /* 0x010fce0000010802 */
[----:B------:R4:W1:Y:S01]  /*3990*/  MUFU.EX2 R87, R4 ;  /* 0x0000000400577308 */ /* 0x0008620000000800 */
[----:B--2---:R-:W-:-:S07]  /*39a0*/  FFMA.FTZ R5, R22, c[0x0][0x2d0], -R2 ;  /* 0x0000b40016057a23 */ /* 0x004fce0000010802 */
[----:B------:R-:W2:Y:S01]  /*39b0*/  MUFU.EX2 R184, R5 ;  /* 0x0000000500b87308 */ /* 0x000ea20000000800 */
[----:B----4-:R-:W-:Y:S02]  /*39c0*/  F2FP.BF16.PACK_AB R4, R108, R163 ;  /* 0x000000a36c04723e */ /* 0x010fe400000010ff */
[----:B-1----:R-:W-:Y:S02]  /*39d0*/  F2FP.BF16.PACK_AB R7, R87, R105 ;  /* 0x000000695707723e */ /* 0x002fe400000010ff */
[----:B--2---:R-:W-:Y:S01]  /*39e0*/  F2FP.BF16.PACK_AB R11, R184, R120 ;  /* 0x00000078b80b723e */ /* 0x004fe200000010ff */
[----:B------:R-:W-:-:S04]  /*39f0*/  FFMA.FTZ R5, R23, c[0x0][0x2d0], -R2 ;  /* 0x0000b40017057a23 */ /* 0x000fc80000010802 */
[----:B------:R-:W1:Y:S02]  /*3a00*/  MUFU.EX2 R113, R5 ;  /* 0x0000000500717308 */ /* 0x000e640000000800 */
[C---:B------:R-:W-:Y:S08]  /*3a10*/  HMMA.16816.F32.BF16 R20, R8.reuse, R16, RZ ;  /* 0x000000100814723c */ /* 0x040ff000000418ff */
[----:B------:R-:W-:Y:S01]  /*3a20*/  HMMA.16816.F32.BF16 R16, R8, R18, RZ ;  /* 0x000000120810723c */ /* 0x000fe200000418ff */
[----:B-1----:R-:W-:-:S07]  /*3a30*/  F2FP.BF16.PACK_AB R5, R122, R113 ;  /* 0x000000717a05723e */ /* 0x002fce00000010ff */
[----:B------:R-:W-:Y:S08]  /*3a40*/  HMMA.16816.F32.BF16 R28, R8, R40, RZ ;  /* 0x00000028081c723c */ /* 0x000ff000000418ff */
[C---:B---3--:R-:W-:Y:S08]  /*3a50*/  HMMA.16816.F32.BF16 R56, R4.reuse, R24, R20 ;  /* 0x000000180438723c */ /* 0x048ff00000041814 */
[----:B------:R-:W-:Y:S08]  /*3a60*/  HMMA.16816.F32.BF16 R180, R4, R26, R16 ;  /* 0x0000001a04b4723c */ /* 0x000ff00000041810 */
[C---:B------:R-:W-:Y:S08]  /*3a70*/  HMMA.16816.F32.BF16 R24, R8.reuse, R42, RZ ;  /* 0x0000002a0818723c */ /* 0x040ff000000418ff */
[----:B------:R-:W-:Y:S01]  /*3a80*/  IMAD.MOV.U32 R85, RZ, RZ, R56 ;  /* 0x000000ffff557224 */ /* 0x000fe200078e0038 */
[----:B------:R-:W-:Y:S01]  /*3a90*/  MOV R84, R57 ;  /* 0x0000003900547202 */ /* 0x000fe20000000f00 */
[----:B------:R-:W-:Y:S01]  /*3aa0*/  IMAD.MOV.U32 R15, RZ, RZ, R58 ;  /* 0x000000ffff0f7224 */ /* 0x000fe200078e003a */
[----:B------:R-:W-:Y:S01]  /*3ab0*/  HMMA.16816.F32.BF16 R16, R8, R46, RZ ;  /* 0x0000002e0810723c */ /* 0x000fe200000418ff */
[----:B------:R-:W-:-:S02]  /*3ac0*/  IMAD.MOV.U32 R13, RZ, RZ, R59 ;  /* 0x000000ffff0d7224 */ /* 0x000fc400078e003b */
[----:B------:R-:W1:Y:S05]  /*3ad0*/  LDSM.16.MT88.4 R56, [R226+0x3100] ;  /* 0x00310000e238783b */ /* 0x000e6a0000004200 */
[----:B------:R-:W-:Y:S08]  /*3ae0*/  HMMA.16816.F32.BF16 R20, R8, R44, RZ ;  /* 0x0000002c0814723c */ /* 0x000ff000000418ff */
[C---:B------:R-:W-:Y:S08]  /*3af0*/  HMMA.16816.F32.BF16 R176, R4.reuse, R54, R24 ;  /* 0x0000003604b0723c */ /* 0x040ff00000041818 */
[C---:B------:R-:W-:Y:S01]  /*3b00*/  HMMA.16816.F32.BF16 R164, R4.reuse, R52, R28 ;  /* 0x0000003404a4723c */ /* 0x040fe2000004181c */
[----:B------:R-:W2:Y:S07]  /*3b10*/  LDSM.16.MT88.4 R52, [R228+0x3100] ;  /* 0x00310000e434783b */ /* 0x000eae0000004200 */
[C---:B------:R-:W-:Y:S08]  /*3b20*/  HMMA.16816.F32.BF16 R168, R4.reuse, R34, R16 ;  /* 0x0000002204a8723c */ /* 0x040ff00000041810 */
[----:B------:R-:W-:Y:S08]  /*3b30*/  HMMA.16816.F32.BF16 R172, R4, R32, R20 ;  /* 0x0000002004ac723c */ /* 0x000ff00000041814 */
[C---:B-1----:R-:W-:Y:S08]  /*3b40*/  HMMA.16816.F32.BF16 R24, R8.reuse, R56, RZ ;  /* 0x000000380818723c */ /* 0x042ff000000418ff */
[C---:B------:R-:W-:Y:S08]  /*3b50*/  HMMA.16816.F32.BF16 R16, R8.reuse, R72, RZ ;  /* 0x000000480810723c */ /* 0x040ff000000418ff */
[C---:B------:R-:W-:Y:S01]  /*3b60*/  HMMA.16816.F32.BF16 R20, R8.reuse, R58, RZ ;  /* 0x0000003a0814723c */ /* 0x040fe200000418ff */
[----:B------:R-:W1:Y:S07]  /*3b70*/  LDSM.16.MT88.4 R56, [R225+0x6100] ;  /* 0x00610000e138783b */ /* 0x000e6e0000004200 */
[C---:B------:R-:W-:Y:S08]  /*3b80*/  HMMA.16816.F32.BF16 R40, R8.reuse, R36, RZ ;  /* 0x000000240828723c */ /* 0x040ff000000418ff */
[----:B------:R-:W-:Y:S08]  /*3b90*/  HMMA.16816.F32.BF16 R36, R8, R38, RZ ;  /* 0x000000260824723c */ /* 0x000ff000000418ff */
[C---:B------:R-:W-:Y:S01]  /*3ba0*/  HMMA.16816.F32.BF16 R92, R4.reuse, R60, R24 ;  /* 0x0000003c045c723c */ /* 0x040fe20000041818 */
[----:B------:R-:W3:Y:S07]  /*3bb0*/  LDSM.16.MT88.4 R24, [R228+0x3900] ;  /* 0x00390000e418783b */ /* 0x000eee0000004200 */
[----:B------:R-:W-:Y:S07]  /*3bc0*/  HMMA.16816.F32.BF16 R140, R4, R76, R16 ;  /* 0x0000004c048c723c */ /* 0x000fee0000041810 */
[----:B------:R-:W-:Y:S01]  /*3bd0*/  IMAD.MOV.U32 R77, RZ, RZ, R187 ;  /* 0x000000ffff4d7224 */ /* 0x000fe200078e00bb */
[----:B------:R-:W-:Y:S01]  /*3be0*/  HMMA.16816.F32.BF16 R44, R8, R74, RZ ;  /* 0x0000004a082c723c */ /* 0x000fe200000418ff */
[----:B------:R-:W4:Y:S01]  /*3bf0*/  LDSM.16.MT88.4 R72, [R226+0x6100] ;  /* 0x00610000e248783b */ /* 0x000f220000004200 */
[----:B------:R-:W-:-:S06]  /*3c00*/  MOV R76, R186 ;  /* 0x000000ba004c7202 */ /* 0x000fcc0000000f00 */
[----:B------:R-:W-:Y:S01]  /*3c10*/  HMMA.16816.F32.BF16 R148, R4, R62, R20 ;  /* 0x0000003e0494723c */ /* 0x000fe20000041814 */
[----:B------:R-:W1:Y:S04]  /*3c20*/  LDSM.16.MT88.4 R20, [R229+0x6100] ;  /* 0x00610000e514783b */ /* 0x000e680000004200 */
[----:B------:R-:W1:Y:S03]  /*3c30*/  LDSM.16.MT88.4 R60, [R228+0x6100] ;  /* 0x00610000e43c783b */ /* 0x000e660000004200 */
[----:B--2---:R-:W-:Y:S08]  /*3c40*/  HMMA.16816.F32.BF16 R16, R8, R52, RZ ;  /* 0x000000340810723c */ /* 0x004ff000000418ff */
[C---:B------:R-:W-:Y:S08]  /*3c50*/  HMMA.16816.F32.BF16 R128, R4.reuse, R68, R40 ;  /* 0x000000440480723c */ /* 0x040ff00000041828 */
[----:B------:R-:W-:Y:S01]  /*3c60*/  HMMA.16816.F32.BF16 R152, R4, R70, R36 ;  /* 0x000000460498723c */ /* 0x000fe20000041824 */
[----:B------:R-:W2:Y:S07]  /*3c70*/  LDSM.16.MT88.4 R68, [R225+0x6900] ;  /* 0x00690000e144783b */ /* 0x000eae0000004200 */
[C---:B------:R-:W-:Y:S08]  /*3c80*/  HMMA.16816.F32.BF16 R32, R8.reuse, R48, RZ ;  /* 0x000000300820723c */ /* 0x040ff000000418ff */
[C---:B------:R-:W-:Y:S08]  /*3c90*/  HMMA.16816.F32.BF16 R28, R8.reuse, R50, RZ ;  /* 0x00000032081c723c */ /* 0x040ff000000418ff */
[----:B-1----:R-:W-:Y:S08]  /*3ca0*/  HMMA.16816.F32.BF16 R48, R8, R56, RZ ;  /* 0x000000380830723c */ /* 0x002ff000000418ff */
[C---:B---3--:R-:W-:Y:S01]  /*3cb0*/  HMMA.16816.F32.BF16 R96, R4.reuse, R24, R16 ;  /* 0x000000180460723c */ /* 0x048fe20000041810 */
[----:B------:R-:W1:Y:S06]  /*3cc0*/  LDSM.16.MT88.4 R16, [R228+0x6900] ;  /* 0x00690000e410783b */ /* 0x000e6c0000004200 */
[----:B------:R-:W-:Y:S01]  /*3cd0*/  IMAD.MOV.U32 R25, RZ, RZ, R119 ;  /* 0x000000ffff197224 */ /* 0x000fe200078e0077 */
[----:B------:R-:W-:Y:S01]  /*3ce0*/  HMMA.16816.F32.BF16 R132, R4, R78, R44 ;  /* 0x0000004e0484723c */ /* 0x000fe2000004182c */
[----:B------:R-:W-:-:S06]  /*3cf0*/  IMAD.MOV.U32 R24, RZ, RZ, R118 ;  /* 0x000000ffff187224 */ /* 0x000fcc00078e0076 */
[----:B------:R-:W-:Y:S01]  /*3d00*/  IMAD.MOV.U32 R79, RZ, RZ, R184 ;  /* 0x000000ffff4f7224 */ /* 0x000fe200078e00b8 */
[----:B------:R-:W-:Y:S01]  /*3d10*/  HMMA.16816.F32.BF16 R144, R4, R64, R32 ;  /* 0x000000400490723c */ /* 0x000fe20000041820 */
[----:B------:R-:W-:-:S07]  /*3d20*/  MOV R78, R104 ;  /* 0x00000068004e7202 */ /* 0x000fce0000000f00 */
[----:B------:R-:W-:Y:S01]  /*3d30*/  HMMA.16816.F32.BF16 R136, R4, R66, R28 ;  /* 0x000000420488723c */ /* 0x000fe2000004181c */
[----:B------:R-:W3:Y:S07]  /*3d40*/  LDSM.16.MT88.4 R64, [R226+0x6900] ;  /* 0x00690000e240783b */ /* 0x000eee0000004200 */
[C---:B------:R-:W-:Y:S08]  /*3d50*/  HMMA.16816.F32.BF16 R44, R8.reuse, R58, RZ ;  /* 0x0000003a082c723c */ /* 0x040ff000000418ff */
[C---:B------:R-:W-:Y:S08]  /*3d60*/  HMMA.16816.F32.BF16 R52, R8.reuse, R54, RZ ;  /* 0x000000360834723c */ /* 0x040ff000000418ff */
[C---:B----4-:R-:W-:Y:S07]  /*3d70*/  HMMA.16816.F32.BF16 R40, R8.reuse, R72, RZ ;  /* 0x000000480828723c */ /* 0x050fee00000418ff */
[----:B------:R-:W-:Y:S01]  /*3d80*/  MOV R73, R107 ;  /* 0x0000006b00497202 */ /* 0x000fe20000000f00 */
[----:B------:R-:W-:Y:S01]  /*3d90*/  HMMA.16816.F32.BF16 R56, R8, R74, RZ ;  /* 0x0000004a0838723c */ /* 0x000fe200000418ff */
[----:B------:R-:W-:-:S06]  /*3da0*/  IMAD.MOV.U32 R72, RZ, RZ, R105 ;  /* 0x000000ffff487224 */ /* 0x000fcc00078e0069 */
[----:B------:R-:W-:Y:S01]  /*3db0*/  IMAD.MOV.U32 R75, RZ, RZ, R106 ;  /* 0x000000ffff4b7224 */ /* 0x000fe200078e006a */
[C---:B------:R-:W-:Y:S08]  /*3dc0*/  HMMA.16816.F32.BF16 R36, R8.reuse, R20, RZ ;  /* 0x000000140824723c */ /* 0x040ff000000418ff */
[C---:B------:R-:W-:Y:S01]  /*3dd0*/  HMMA.16816.F32.BF16 R32, R8.reuse, R22, RZ ;  /* 0x000000160820723c */ /* 0x040fe200000418ff */
[----:B------:R-:W4:Y:S07]  /*3de0*/  LDSM.16.MT88.4 R20, [R229+0x6900] ;  /* 0x00690000e514783b */ /* 0x000f2e0000004200 */
[C---:B------:R-:W-:Y:S07]  /*3df0*/  HMMA.16816.F32.BF16 R28, R8.reuse, R60, RZ ;  /* 0x0000003c081c723c */ /* 0x040fee00000418ff */
[----:B------:R-:W-:Y:S01]  /*3e00*/  IMAD.MOV.U32 R61, RZ, RZ, R122 ;  /* 0x000000ffff3d7224 */ /* 0x000fe200078e007a */
[----:B------:R-:W-:Y:S01]  /*3e10*/  HMMA.16816.F32.BF16 R8, R8, R62, RZ ;  /* 0x0000003e0808723c */ /* 0x000fe200000418ff */
[----:B------:R-:W-:-:S06]  /*3e20*/  MOV R60, R120 ;  /* 0x00000078003c7202 */ /* 0x000fcc0000000f00 */
[----:B------:R-:W-:Y:S01]  /*3e30*/  MOV R63, R117 ;  /* 0x00000075003f7202 */ /* 0x000fe20000000f00 */
[----:B--2---:R-:W-:Y:S01]  /*3e40*/  HMMA.16816.F32.BF16 R120, R4, R68, R48 ;  /* 0x000000440478723c */ /* 0x004fe20000041830 */
[----:B------:R2:W-:Y:S01]  /*3e50*/  MUFU.EX2 R51, R0 ;  /* 0x0000000000337308 */ /* 0x0005e20000000800 */
[----:B------:R-:W-:-:S05]  /*3e60*/  IMAD.MOV.U32 R62, RZ, RZ, R116 ;  /* 0x000000ffff3e7224 */ /* 0x000fca00078e0074 */
[----:B------:R-:W-:Y:S01]  /*3e70*/  IMAD.MOV.U32 R49, RZ, RZ, R113 ;  /* 0x000000ffff317224 */ /* 0x000fe200078e0071 */
[----:B------:R-:W-:Y:S01]  /*3e80*/  HMMA.16816.F32.BF16 R116, R4, R70, R44 ;  /* 0x000000460474723c */ /* 0x000fe2000004182c */
[----:B------:R-:W-:-:S06]  /*3e90*/  IMAD.MOV.U32 R48, RZ, RZ, R112 ;  /* 0x000000ffff307224 */ /* 0x000fcc00078e0070 */
[----:B------:R-:W-:Y:S01]  /*3ea0*/  MOV R47, R111 ;  /* 0x0000006f002f7202 */ /* 0x000fe20000000f00 */
[C---:B-1----:R-:W-:Y:S01]  /*3eb0*/  HMMA.16816.F32.BF16 R68, R4.reuse, R16, R28 ;  /* 0x000000100444723c */ /* 0x042fe2000004181c */
[----:B--2---:R-:W-:Y:S01]  /*3ec0*/  FFMA.FTZ R0, R82, c[0x0][0x2d0], -R12 ;  /* 0x0000b40052007a23 */ /* 0x004fe2000001080c */
[----:B------:R-:W-:Y:S01]  /*3ed0*/  MOV R44, R108 ;  /* 0x0000006c002c7202 */ /* 0x000fe20000000f00 */
[----:B------:R-:W-:Y:S02]  /*3ee0*/  IMAD.MOV.U32 R46, RZ, RZ, R110 ;  /* 0x000000ffff2e7224 */ /* 0x000fe400078e006e */
[----:B------:R1:W2:Y:S01]  /*3ef0*/  MUFU.EX2 R74, R0 ;  /* 0x00000000004a7308 */ /* 0x0002a20000000800 */
[----:B------:R-:W-:Y:S02]  /*3f00*/  IMAD.MOV.U32 R45, RZ, RZ, R109 ;  /* 0x000000ffff2d7224 */ /* 0x000fe400078e006d */
[C---:B------:R-:W-:Y:S01]  /*3f10*/  HMMA.16816.F32.BF16 R28, R4.reuse, R18, R8 ;  /* 0x00000012041c723c */ /* 0x040fe20000041808 */
[----:B------:R-:W2:Y:S04]  /*3f20*/  LDSM.16.MT88.4 R8, [R225+0x1100] ;  /* 0x00110000e108783b */ /* 0x000ea80000004200 */
[----:B------:R-:W2:Y:S03]  /*3f30*/  LDSM.16.MT88.4 R16, [R226+0x1100] ;  /* 0x00110000e210783b */ /* 0x000ea60000004200 */
[----:B------:R-:W-:Y:S01]  /*3f40*/  HMMA.16816.F32.BF16 R124, R4, R26, R52 ;  /* 0x0000001a047c723c */ /* 0x000fe20000041834 */
[----:B-1----:R-:W-:-:S06]  /*3f50*/  FFMA.FTZ R0, R81, c[0x0][0x2d0], -R12 ;  /* 0x0000b40051007a23 */ /* 0x002fcc000001080c */
[----:B------:R-:W-:Y:S01]  /*3f60*/  IMAD.MOV.U32 R54, RZ, RZ, R15 ;  /* 0x000000ffff367224 */ /* 0x000fe200078e000f */
[----:B------:R-:W-:Y:S01]  /*3f70*/  MOV R26, R114 ;  /* 0x00000072001a7202 */ /* 0x000fe20000000f00 */
[----:B------:R1:W-:Y:S01]  /*3f80*/  MUFU.EX2 R184, R0 ;  /* 0x0000000000b87308 */ /* 0x0003e20000000800 */
[----:B------:R-:W-:Y:S01]  /*3f90*/  IMAD.MOV.U32 R55, RZ, RZ, R13 ;  /* 0x000000ffff377224 */ /* 0x000fe200078e000d */
[----:B------:R-:W-:Y:S01]  /*3fa0*/  MOV R53, R84 ;  /* 0x0000005400357202 */ /* 0x000fe20000000f00 */
[----:B------:R-:W-:Y:S01]  /*3fb0*/  IMAD.MOV.U32 R27, RZ, RZ, R115 ;  /* 0x000000ffff1b7224 */ /* 0x000fe200078e0073 */
[----:B---3--:R-:W-:Y:S01]  /*3fc0*/  HMMA.16816.F32.BF16 R108, R4, R64, R40 ;  /* 0x00000040046c723c */ /* 0x008fe20000041828 */
[----:B------:R-:W-:-:S07]  /*3fd0*/  IMAD.MOV.U32 R52, RZ, RZ, R85 ;  /* 0x000000ffff347224 */ /* 0x000fce00078e0055 */
[----:B------:R-:W-:Y:S01]  /*3fe0*/  HMMA.16816.F32.BF16 R112, R4, R66, R56 ;  /* 0x000000420470723c */ /* 0x000fe20000041838 */
[----:B-1----:R-:W-:-:S06]  /*3ff0*/  FFMA.FTZ R0, R80, c[0x0][0x2d0], -R12 ;  /* 0x0000b40050007a23 */ /* 0x002fcc000001080c */
[----:B------:R-:W-:Y:S01]  /*4000*/  IMAD.MOV.U32 R59, RZ, RZ, R87 ;  /* 0x000000ffff3b7224 */ /* 0x000fe200078e0057 */
[----:B------:R1:W3:Y:S01]  /*4010*/  MUFU.EX2 R50, R0 ;  /* 0x0000000000327308 */ /* 0x0002e20000000800 */
[C---:B----4-:R-:W-:Y:S01]  /*4020*/  HMMA.16816.F32.BF16 R104, R4.reuse, R20, R36 ;  /* 0x000000140468723c */ /* 0x050fe20000041824 */
[----:B------:R-:W-:Y:S01]  /*4030*/  IMAD.MOV.U32 R57, RZ, RZ, R44 ;  /* 0x000000ffff397224 */ /* 0x000fe200078e002c */
[----:B------:R-:W-:Y:S01]  /*4040*/  MOV R58, R45 ;  /* 0x0000002d003a7202 */ /* 0x000fe20000000f00 */
[----:B------:R-:W-:Y:S01]  /*4050*/  IMAD.MOV.U32 R44, RZ, RZ, R47 ;  /* 0x000000ffff2c7224 */ /* 0x000fe200078e002f */
[----:B------:R-:W-:Y:S01]  /*4060*/  MOV R45, R48 ;  /* 0x00000030002d7202 */ /* 0x000fe20000000f00 */
[----:B------:R-:W-:Y:S02]  /*4070*/  IMAD.MOV.U32 R56, RZ, RZ, R79 ;  /* 0x000000ffff387224 */ /* 0x000fe400078e004f */
[----:B------:R-:W-:Y:S01]  /*4080*/  IMAD.MOV.U32 R37, RZ, RZ, R75 ;  /* 0x000000ffff257224 */ /* 0x000fe200078e004b */
[----:B------:R-:W-:Y:S01]  /*4090*/  HMMA.16816.F32.BF16 R84, R4, R22, R32 ;  /* 0x000000160454723c */ /* 0x000fe20000041820 */
[----:B------:R-:W-:Y:S01]  /*40a0*/  IMAD.MOV.U32 R38, RZ, RZ, R72 ;  /* 0x000000ffff267224 */ /* 0x000fe200078e0048 */
[----:B------:R-:W-:Y:S01]  /*40b0*/  MOV R39, R78 ;  /* 0x0000004e00277202 */ /* 0x000fe20000000f00 */
[----:B------:R-:W-:Y:S01]  /*40c0*/  IMAD.MOV.U32 R72, RZ, RZ, R76 ;  /* 0x000000ffff487224 */ /* 0x000fe200078e004c */
[----:B------:R-:W-:Y:S01]  /*40d0*/  MOV R75, R77 ;  /* 0x0000004d004b7202 */ /* 0x000fe20000000f00 */
[----:B------:R-:W-:Y:S01]  /*40e0*/  IMAD.MOV.U32 R47, RZ, RZ, R26 ;  /* 0x000000ffff2f7224 */ /* 0x000fe200078e001a */
[----:B------:R-:W-:Y:S01]  /*40f0*/  MOV R26, R27 ;  /* 0x0000001b001a7202 */ /* 0x000fe20000000f00 */
[--C-:B-1----:R-:W-:Y:S01]  /*4100*/  FFMA.FTZ R0, R90, c[0x0][0x2d0], -R2.reuse ;  /* 0x0000b4005a007a23 */ /* 0x102fe20000010802 */
[----:B--2---:R-:W-:Y:S01]  /*4110*/  F2FP.BF16.PACK_AB R4, R74, R51 ;  /* 0x000000334a04723e */ /* 0x004fe200000010ff */
[----:B------:R-:W-:Y:S01]  /*4120*/  IMAD.MOV.U32 R27, RZ, RZ, R63 ;  /* 0x000000ffff1b7224 */ /* 0x000fe200078e003f */
[----:B---3--:R-:W-:Y:S01]  /*4130*/  F2FP.BF16.PACK_AB R6, R50, R184 ;  /* 0x000000b83206723e */ /* 0x008fe200000010ff */
[----:B------:R1:W-:Y:S01]  /*4140*/  MUFU.EX2 R15, R0 ;  /* 0x00000000000f7308 */ /* 0x0003e20000000800 */
[----:B------:R-:W2:Y:S01]  /*4150*/  LDSM.16.MT88.4 R20, [R228+0x1100] ;  /* 0x00110000e414783b */ /* 0x000ea20000004200 */
[----:B-1----:R-:W-:-:S06]  /*4160*/  FFMA.FTZ R0, R89, c[0x0][0x2d0], -R2 ;  /* 0x0000b40059007a23 */ /* 0x002fcc0000010802 */
[----:B------:R1:W3:Y:S02]  /*4170*/  MUFU.EX2 R13, R0 ;  /* 0x00000000000d7308 */ /* 0x0002e40000000800 */
[----:B-1----:R-:W-:Y:S01]  /*4180*/  FFMA.FTZ R0, R88, c[0x0][0x2d0], -R2 ;  /* 0x0000b40058007a23 */ /* 0x002fe20000010802 */
[----:B---3--:R-:W-:-:S05]  /*4190*/  F2FP.BF16.PACK_AB R5, R13, R15 ;  /* 0x0000000f0d05723e */ /* 0x008fca00000010ff */
[----:B------:R1:W-:Y:S02]  /*41a0*/  MUFU.EX2 R187, R0 ;  /* 0x0000000000bb7308 */ /* 0x0003e40000000800 */
[----:B-1----:R-:W-:-:S06]  /*41b0*/  FFMA.FTZ R0, R91, c[0x0][0x2d0], -R2 ;  /* 0x0000b4005b007a23 */ /* 0x002fcc0000010802 */
[----:B------:R-:W1:Y:S02]  /*41c0*/  MUFU.EX2 R186, R0 ;  /* 0x0000000000ba7308 */ /* 0x000e640000000800 */
[----:B-1----:R-:W-:Y:S01]  /*41d0*/  F2FP.BF16.PACK_AB R7, R186, R187 ;  /* 0x000000bbba07723e */ /* 0x002fe200000010ff */
[----:B------:R-:W-:-:S06]  /*41e0*/  FFMA.FTZ R0, R249, c[0x0][0x2d0], -R12 ;  /* 0x0000b400f9007a23 */ /* 0x000fcc000001080c */
[C---:B------:R-:W-:Y:S08]  /*41f0*/  HMMA.16816.F32.BF16 R64, R4.reuse, R8, R52 ;  /* 0x000000080440723c */ /* 0x040ff00000041834 */
[C---:B------:R-:W-:Y:S01]  /*4200*/  HMMA.16816.F32.BF16 R52, R4.reuse, R10, R180 ;  /* 0x0000000a0434723c */ /* 0x040fe200000418b4 */
[----:B------:R-:W1:Y:S06]  /*4210*/  LDSM.16.MT88.4 R8, [R229+0x1100] ;  /* 0x00110000e508783b */ /* 0x000e6c0000004200 */
[----:B------:R-:W-:Y:S01]  /*4220*/  IMAD.MOV.U32 R180, RZ, RZ, R74 ;  /* 0x000000ffffb47224 */ /* 0x000fe200078e004a */
[----:B------:R-:W-:Y:S01]  /*4230*/  HMMA.16816.F32.BF16 R76, R4, R18, R176 ;  /* 0x00000012044c723c */ /* 0x000fe200000418b0 */
[----:B------:R-:W-:Y:S01]  /*4240*/  MOV R181, R75 ;  /* 0x0000004b00b57202 */ /* 0x000fe20000000f00 */
[----:B------:R-:W-:-:S02]  /*4250*/  IMAD.MOV.U32 R182, RZ, RZ, R72 ;  /* 0x000000ffffb67224 */ /* 0x000fc400078e0048 */
[----:B------:R-:W-:-:S03]  /*4260*/  IMAD.MOV.U32 R183, RZ, RZ, R73 ;  /* 0x000000ffffb77224 */ /* 0x000fc600078e0049 */
[----:B------:R-:W-:Y:S01]  /*4270*/  IMAD.MOV.U32 R179, RZ, RZ, R59 ;  /* 0x000000ffffb37224 */ /* 0x000fe200078e003b */
[----:B------:R-:W-:Y:S01]  /*4280*/  MOV R177, R60 ;  /* 0x0000003c00b17202 */ /* 0x000fe20000000f00 */
[----:B------:R-:W-:Y:S01]  /*4290*/  IMAD.MOV.U32 R178, RZ, RZ, R62 ;  /* 0x000000ffffb27224 */ /* 0x000fe200078e003e */
[C---:B------:R-:W-:Y:S01]  /*42a0*/  HMMA.16816.F32.BF16 R40, R4.reuse, R16, R164 ;  /* 0x000000100428723c */ /* 0x040fe200000418a4 */
[----:B------:R-:W-:Y:S01]  /*42b0*/  IMAD.MOV.U32 R176, RZ, RZ, R61 ;  /* 0x000000ffffb07224 */ /* 0x000fe200078e003d */
[----:B------:R-:W3:Y:S01]  /*42c0*/  LDSM.16.MT88.4 R16, [R226+0x4100] ;  /* 0x00410000e210783b */ /* 0x000ee20000004200 */
[----:B------:R-:W-:Y:S02]  /*42d0*/  IMAD.MOV.U32 R59, RZ, RZ, R46 ;  /* 0x000000ffff3b7224 */ /* 0x000fe400078e002e */
[----:B------:R-:W-:Y:S02]  /*42e0*/  IMAD.MOV.U32 R46, RZ, RZ, R49 ;  /* 0x000000ffff2e7224 */ /* 0x000fe400078e0031 */
[----:B------:R-:W-:Y:S01]  /*42f0*/  MOV R167, R44 ;  /* 0x0000002c00a77202 */ /* 0x000fe20000000f00 */
[----:B--2---:R-:W-:Y:S01]  /*4300*/  HMMA.16816.F32.BF16 R72, R4, R22, R152 ;  /* 0x000000160448723c */ /* 0x004fe20000041898 */
[----:B------:R-:W-:Y:S01]  /*4310*/  IMAD.MOV.U32 R166, RZ, RZ, R45 ;  /* 0x000000ffffa67224 */ /* 0x000fe200078e002d */
[----:B------:R-:W-:Y:S01]  /*4320*/  MOV R164, R47 ;  /* 0x0000002f00a47202 */ /* 0x000fe20000000f00 */
[----:B------:R-:W-:-:S04]  /*4330*/  IMAD.MOV.U32 R165, RZ, RZ, R46 ;  /* 0x000000ffffa57224 */ /* 0x000fc800078e002e */
[----:B------:R-:W-:Y:S01]  /*4340*/  MOV R154, R57 ;  /* 0x00000039009a7202 */ /* 0x000fe20000000f00 */
[----:B------:R-:W-:Y:S02]  /*4350*/  IMAD.MOV.U32 R153, RZ, RZ, R59 ;  /* 0x000000ffff997224 */ /* 0x000fe400078e003b */
[----:B------:R-:W-:Y:S01]  /*4360*/  IMAD.MOV.U32 R152, RZ, RZ, R26 ;  /* 0x000000ffff987224 */ /* 0x000fe200078e001a */
[C---:B-1----:R-:W-:Y:S01]  /*4370*/  HMMA.16816.F32.BF16 R60, R4.reuse, R8, R172 ;  /* 0x00000008043c723c */ /* 0x042fe200000418ac */
[----:B------:R1:W-:Y:S06]  /*4380*/  MUFU.EX2 R173, R0 ;  /* 0x0000000000ad7308 */ /* 0x0003ec0000000800 */
[----:B------:R-:W-:Y:S01]  /*4390*/  IMAD.MOV.U32 R175, RZ, RZ, R50 ;  /* 0x000000ffffaf7224 */ /* 0x000fe200078e0032 */
[----:B------:R-:W-:Y:S01]  /*43a0*/  MOV R174, R51 ;  /* 0x0000003300ae7202 */ /* 0x000fe20000000f00 */
[----:B------:R-:W-:Y:S01]  /*43b0*/  IMAD.MOV.U32 R172, RZ, RZ, R58 ;  /* 0x000000ffffac7224 */ /* 0x000fe200078e003a */
[C---:B------:R-:W-:Y:S01]  /*43c0*/  HMMA.16816.F32.BF16 R48, R4.reuse, R10, R168 ;  /* 0x0000000a0430723c */ /* 0x040fe200000418a8 */
[----:B------:R-:W2:Y:S06]  /*43d0*/  LDSM.16.MT88.4 R8, [R225+0x4100] ;  /* 0x00410000e108783b */ /* 0x000eac0000004200 */
[----:B------:R-:W-:Y:S01]  /*43e0*/  IMAD.MOV.U32 R168, RZ, RZ, R56 ;  /* 0x000000ffffa87224 */ /* 0x000fe200078e0038 */
[----:B------:R-:W-:Y:S01]  /*43f0*/  MOV R169, R39 ;  /* 0x0000002700a97202 */ /* 0x000fe20000000f00 */
[----:B---3--:R-:W-:Y:S01]  /*4400*/  HMMA.16816.F32.BF16 R32, R4, R16, R92 ;  /* 0x000000100420723c */ /* 0x008fe2000004185c */
[----:B-1----:R-:W-:-:S02]  /*4410*/  FFMA.FTZ R0, R103, c[0x0][0x2d0], -R12 ;  /* 0x0000b40067007a23 */ /* 0x002fc4000001080c */
[----:B------:R-:W-:Y:S02]  /*4420*/  IMAD.MOV.U32 R171, RZ, RZ, R37 ;  /* 0x000000ffffab7224 */ /* 0x000fe400078e0025 */
[----:B------:R-:W-:Y:S02]  /*4430*/  IMAD.MOV.U32 R170, RZ, RZ, R38 ;  /* 0x000000ffffaa7224 */ /* 0x000fe400078e0026 */
[----:B------:R-:W-:Y:S01]  /*4440*/  IMAD.MOV.U32 R103, RZ, RZ, R181 ;  /* 0x000000ffff677224 */ /* 0x000fe200078e00b5 */
[C---:B------:R-:W-:Y:S01]  /*4450*/  HMMA.16816.F32.BF16 R80, R4.reuse, R18, R148 ;  /* 0x000000120450723c */ /* 0x040fe20000041894 */
[----:B------:R-:W-:Y:S07]  /*4460*/  LDSM.16.MT88.4 R16, [R229+0x7100] ;  /* 0x00710000e510783b */ /* 0x000fee0000004200 */
[C---:B------:R-:W-:Y:S01]  /*4470*/  HMMA.16816.F32.BF16 R36, R4.reuse, R20, R128 ;  /* 0x000000140424723c */ /* 0x040fe20000041880 */
[----:B------:R-:W1:Y:S07]  /*4480*/  LDSM.16.MT88.4 R20, [R226+0x7100] ;  /* 0x00710000e214783b */ /* 0x000e6e0000004200 */
[C---:B--2---:R-:W-:Y:S01]  /*4490*/  HMMA.16816.F32.BF16 R56, R4.reuse, R8, R144 ;  /* 0x000000080438723c */ /* 0x044fe20000041890 */
[----:B------:R2:W3:Y:S06]  /*44a0*/  MUFU.EX2 R144, R0 ;  /* 0x0000000000907308 */ /* 0x0004ec0000000800 */
[----:B------:R-:W-:Y:S01]  /*44b0*/  IMAD.MOV.U32 R147, RZ, RZ, R27 ;  /* 0x000000ffff937224 */ /* 0x000fe200078e001b */
[----:B------:R-:W-:Y:S01]  /*44c0*/  HMMA.16816.F32.BF16 R44, R4, R10, R136 ;  /* 0x0000000a042c723c */ /* 0x000fe20000041888 */
[----:B------:R-:W4:Y:S01]  /*44d0*/  LDSM.16.MT88.4 R8, [R229+0x4100] ;  /* 0x00410000e508783b */ /* 0x000f220000004200 */
[----:B------:R-:W-:Y:S01]  /*44e0*/  MOV R146, R24 ;  /* 0x0000001800927202 */ /* 0x000fe20000000f00 */
[----:B------:R-:W-:-:S02]  /*44f0*/  IMAD.MOV.U32 R145, RZ, RZ, R25 ;  /* 0x000000ffff917224 */ /* 0x000fc400078e0019 */
[----:B------:R-:W3:Y:S02]  /*4500*/  LDSM.16.MT88.4 R24, [R228+0x4100] ;  /* 0x00410000e418783b */ /* 0x000ee40000004200 */
[----:B------:R-:W-:Y:S01]  /*4510*/  IMAD.MOV.U32 R139, RZ, RZ, R14 ;  /* 0x000000ffff8b7224 */ /* 0x000fe200078e000e */
[----:B------:R-:W-:Y:S01]  /*4520*/  MOV R138, R171 ;  /* 0x000000ab008a7202 */ /* 0x000fe20000000f00 */
[----:B--2---:R-:W-:Y:S02]  /*4530*/  FFMA.FTZ R0, R102, c[0x0][0x2d0], -R12 ;  /* 0x0000b40066007a23 */ /* 0x004fe4000001080c */
[----:B------:R-:W-:Y:S02]  /*4540*/  IMAD.MOV.U32 R136, RZ, RZ, R169 ;  /* 0x000000ffff887224 */ /* 0x000fe400078e00a9 */
[----:B------:R2:W-:Y:S01]  /*4550*/  MUFU.EX2 R14, R0 ;  /* 0x00000000000e7308 */ /* 0x0005e20000000800 */
[----:B------:R-:W-:Y:S02]  /*4560*/  IMAD.MOV.U32 R137, RZ, RZ, R170 ;  /* 0x000000ffff897224 */ /* 0x000fe400078e00aa */
[----:B------:R-:W-:Y:S01]  /*4570*/  IMAD.MOV.U32 R102, RZ, RZ, R180 ;  /* 0x000000ffff667224 */ /* 0x000fe200078e00b4 */
[C---:B-1----:R-:W-:Y:S08]  /*4580*/  HMMA.16816.F32.BF16 R128, R4.reuse, R22, R112 ;  /* 0x000000160480723c */ /* 0x042ff00000041870 */
[----:B------:R-:W-:Y:S01]  /*4590*/  HMMA.16816.F32.BF16 R108, R4, R20, R108 ;  /* 0x00000014046c723c */ /* 0x000fe2000004186c */
[----:B--2---:R-:W-:Y:S01]  /*45a0*/  FFMA.FTZ R0, R101, c[0x0][0x2d0], -R12 ;  /* 0x0000b40065007a23 */ /* 0x004fe2000001080c */
[----:B------:R-:W-:-:S02]  /*45b0*/  MOV R101, R145 ;  /* 0x0000009100657202 */ /* 0x000fc40000000f00 */
[----:B------:R-:W-:Y:S01]  /*45c0*/  MOV R145, R176 ;  /* 0x000000b000917202 */ /* 0x000fe20000000f00 */
[----:B------:R1:W2:Y:S03]  /*45d0*/  MUFU.EX2 R155, R0 ;  /* 0x00000000009b7308 */ /* 0x0002a60000000800 */
[C---:B------:R-:W-:Y:S08]  /*45e0*/  HMMA.16816.F32.BF16 R112, R4.reuse, R18, R84 ;  /* 0x000000120470723c */ /* 0x040ff00000041854 */
[----:B----4-:R-:W-:Y:S01]  /*45f0*/  HMMA.16816.F32.BF16 R88, R4, R8, R140 ;  /* 0x000000080458723c */ /* 0x010fe2000004188c */
[----:B-1----:R-:W-:-:S07]  /*4600*/  FFMA.FTZ R0, R252, c[0x0][0x2d0], -R2 ;  /* 0x0000b400fc007a23 */ /* 0x002fce0000010802 */
[C---:B------:R-:W-:Y:S01]  /*4610*/  HMMA.16816.F32.BF16 R92, R4.reuse, R10, R132 ;  /* 0x0000000a045c723c */ /* 0x040fe20000041884 */
[----:B------:R-:W1:Y:S01]  /*4620*/  LDSM.16.MT88.4 R8, [R225+0x7100] ;  /* 0x00710000e108783b */ /* 0x000e620000004200 */
[----:B------:R4:W-:Y:S06]  /*4630*/  MUFU.EX2 R249, R0 ;  /* 0x0000000000f97308 */ /* 0x0009ec0000000800 */
[C---:B---3--:R-:W-:Y:S08]  /*4640*/  HMMA.16816.F32.BF16 R132, R4.reuse, R26, R124 ;  /* 0x0000001a0484723c */ /* 0x048ff0000004187c */
[----:B------:R-:W-:Y:S01]  /*4650*/  HMMA.16816.F32.BF16 R96, R4, R24, R96 ;  /* 0x000000180460723c */ /* 0x000fe20000041860 */
[----:B----4-:R-:W-:-:S04]  /*4660*/  FFMA.FTZ R0, R251, c[0x0][0x2d0], -R2 ;  /* 0x0000b400fb007a23 */ /* 0x010fc80000010802 */
[----:B------:R3:W4:Y:S02]  /*4670*/  MUFU.EX2 R251, R0 ;  /* 0x0000000000fb7308 */ /* 0x0007240000000800 */
[----:B------:R-:W-:Y:S01]  /*4680*/  MOV R25, R168 ;  /* 0x000000a800197202 */ /* 0x000fe20000000f00 */
[--C-:B---3--:R-:W-:Y:S01]  /*4690*/  FFMA.FTZ R0, R250, c[0x0][0x2d0], -R2.reuse ;  /* 0x0000b400fa007a23 */ /* 0x108fe20000010802 */
[C---:B-1----:R-:W-:Y:S04]  /*46a0*/  HMMA.16816.F32.BF16 R124, R4.reuse, R8, R120 ;  /* 0x00000008047c723c */ /* 0x042fe80000041878 */
[----:B------:R1:W-:Y:S04]  /*46b0*/  MUFU.EX2 R250, R0 ;  /* 0x0000000000fa7308 */ /* 0x0003e80000000800 */
[C---:B------:R-:W-:Y:S01]  /*46c0*/  HMMA.16816.F32.BF16 R116, R4.reuse, R10, R116 ;  /* 0x0000000a0474723c */ /* 0x040fe20000041874 */
[----:B------:R-:W3:Y:S07]  /*46d0*/  LDSM.16.MT88.4 R8, [R228+0x7100] ;  /* 0x00710000e408783b */ /* 0x000eee0000004200 */
[----:B------:R-:W-:Y:S01]  /*46e0*/  HMMA.16816.F32.BF16 R120, R4, R16, R104 ;  /* 0x000000100478723c */ /* 0x000fe20000041868 */
[----:B------:R-:W2:Y:S01]  /*46f0*/  LDSM.16.MT88.4 R16, [R226+0x1900] ;  /* 0x00190000e210783b */ /* 0x000ea20000004200 */
[----:B-1----:R-:W-:-:S02]  /*4700*/  FFMA.FTZ R0, R139, c[0x0][0x2d0], -R2 ;  /* 0x0000b4008b007a23 */ /* 0x002fc40000010802 */
[----:B------:R-:W-:Y:S01]  /*4710*/  IMAD.MOV.U32 R139, RZ, RZ, R174 ;  /* 0x000000ffff8b7224 */ /* 0x000fe200078e00ae */
[----:B------:R-:W-:Y:S01]  /*4720*/  MOV R174, R165 ;  /* 0x000000a500ae7202 */ /* 0x000fe20000000f00 */
[----:B------:R-:W1:Y:S02]  /*4730*/  MUFU.EX2 R252, R0 ;  /* 0x0000000000fc7308 */ /* 0x000e640000000800 */
[C---:B---3--:R-:W-:Y:S07]  /*4740*/  HMMA.16816.F32.BF16 R104, R4.reuse, R8, R68 ;  /* 0x000000080468723c */ /* 0x048fee0000041844 */
[----:B------:R-:W-:Y:S01]  /*4750*/  IMAD.MOV.U32 R71, RZ, RZ, R146 ;  /* 0x000000ffff477224 */ /* 0x000fe200078e0092 */
[----:B------:R-:W-:Y:S01]  /*4760*/  HMMA.16816.F32.BF16 R28, R4, R10, R28 ;  /* 0x0000000a041c723c */ /* 0x000fe2000004181c */
[----:B------:R-:W3:Y:S01]  /*4770*/  LDSM.16.MT88.4 R8, [R225+0x1900] ;  /* 0x00190000e108783b */ /* 0x000ee20000004200 */
[----:B------:R-:W-:Y:S01]  /*4780*/  MOV R69, R152 ;  /* 0x0000009800457202 */ /* 0x000fe20000000f00 */
[----:B------:R-:W-:Y:S01]  /*4790*/  IMAD.MOV.U32 R68, RZ, RZ, R153 ;  /* 0x000000ffff447224 */ /* 0x000fe200078e0099 */
[----:B------:R-:W-:Y:S01]  /*47a0*/  MOV R153, R179 ;  /* 0x000000b300997202 */ /* 0x000fe20000000f00 */
[----:B------:R-:W-:-:S02]  /*47b0*/  IMAD.MOV.U32 R146, RZ, RZ, R177 ;  /* 0x000000ffff927224 */ /* 0x000fc400078e00b1 */
[----:B------:R-:W-:Y:S01]  /*47c0*/  F2FP.BF16.PACK_AB R4, R144, R173 ;  /* 0x000000ad9004723e */ /* 0x000fe200000010ff */
[----:B------:R-:W-:Y:S01]  /*47d0*/  IMAD.MOV.U32 R152, RZ, RZ, R178 ;  /* 0x000000ffff987224 */ /* 0x000fe200078e00b2 */
[----:B--2---:R-:W-:Y:S01]  /*47e0*/  F2FP.BF16.PACK_AB R6, R155, R14 ;  /* 0x0000000e9b06723e */ /* 0x004fe200000010ff */
[----:B------:R-:W-:Y:S01]  /*47f0*/  IMAD.MOV.U32 R70, RZ, RZ, R147 ;  /* 0x000000ffff467224 */ /* 0x000fe200078e0093 */
[----:B----4-:R-:W-:Y:S01]  /*4800*/  F2FP.BF16.PACK_AB R5, R251, R249 ;  /* 0x000000f9fb05723e */ /* 0x010fe200000010ff */
[----:B------:R-:W-:Y:S01]  /*4810*/  IMAD.MOV.U32 R147, RZ, RZ, R154 ;  /* 0x000000ffff937224 */ /* 0x000fe200078e009a */
[----:B-1----:R-:W-:Y:S01]  /*4820*/  F2FP.BF16.PACK_AB R7, R252, R250 ;  /* 0x000000fafc07723e */ /* 0x002fe200000010ff */
[----:B------:R-:W-:Y:S02]  /*4830*/  IMAD.MOV.U32 R154, RZ, RZ, R175 ;  /* 0x000000ffff9a7224 */ /* 0x000fe400078e00af */
[----:B------:R-:W-:-:S04]  /*4840*/  IMAD.MOV.U32 R175, RZ, RZ, R166 ;  /* 0x000000ffffaf7224 */ /* 0x000fc800078e00a6 */
[C---:B------:R-:W-:Y:S08]  /*4850*/  HMMA.16816.F32.BF16 R168, R4.reuse, R16, R40 ;  /* 0x0000001004a8723c */ /* 0x040ff00000041828 */
[C---:B---3--:R-:W-:Y:S07]  /*4860*/  HMMA.16816.F32.BF16 R20, R4.reuse, R8, R64 ;  /* 0x000000080414723c */ /* 0x048fee0000041840 */
[----:B------:R-:W-:Y:S01]  /*4870*/  IMAD.MOV.U32 R67, RZ, RZ, R164 ;  /* 0x000000ffff437224 */ /* 0x000fe200078e00a4 */
[----:B------:R-:W-:Y:S01]  /*4880*/  HMMA.16816.F32.BF16 R176, R4, R10, R52 ;  /* 0x0000000a04b0723c */ /* 0x000fe20000041834 */
[----:B------:R-:W1:Y:S01]  /*4890*/  LDSM.16.MT88.4 R8, [R229+0x1900] ;  /* 0x00190000e508783b */ /* 0x000e620000004200 */
[----:B------:R-:W-:-:S06]  /*48a0*/  IMAD.MOV.U32 R66, RZ, RZ, R167 ;  /* 0x000000ffff427224 */ /* 0x000fcc00078e00a7 */
[----:B------:R-:W-:Y:S01]  /*48b0*/  HMMA.16816.F32.BF16 R164, R4, R18, R76 ;  /* 0x0000001204a4723c */ /* 0x000fe2000004184c */
[----:B------:R-:W2:Y:S06]  /*48c0*/  LDSM.16.MT88.4 R16, [R226+0x4900] ;  /* 0x00490000e210783b */ /* 0x000eac0000004200 */
[----:B------:R-:W-:Y:S01]  /*48d0*/  IMAD.MOV.U32 R76, RZ, RZ, R144 ;  /* 0x000000ffff4c7224 */ /* 0x000fe200078e0090 */
[----:B------:R-:W-:Y:S01]  /*48e0*/  MOV R65, R21 ;  /* 0x0000001500417202 */ /* 0x000fe20000000f00 */
[----:B------:R-:W-:Y:S02]  /*48f0*/  IMAD.MOV.U32 R24, RZ, RZ, R22 ;  /* 0x000000ffff187224 */ /* 0x000fe400078e0016 */
[----:B------:R-:W-:-:S02]  /*4900*/  IMAD.MOV.U32 R0, RZ, RZ, R23 ;  /* 0x000000ffff007224 */ /* 0x000fc400078e0017 */
[----:B------:R-:W-:Y:S01]  /*4910*/  IMAD.MOV.U32 R64, RZ, RZ, R20 ;  /* 0x000000ffff407224 */ /* 0x000fe200078e0014 */
[----:B------:R-:W-:Y:S01]  /*4920*/  MOV R77, R24 ;  /* 0x00000018004d7202 */ /* 0x000fe20000000f00 */
[----:B------:R-:W3:Y:S01]  /*4930*/  LDSM.16.MT88.4 R20, [R228+0x1900] ;  /* 0x00190000e414783b */ /* 0x000ee20000004200 */
[----:B------:R-:W-:Y:S02]  /*4940*/  IMAD.MOV.U32 R78, RZ, RZ, R0 ;  /* 0x000000ffff4e7224 */ /* 0x000fe400078e0000 */
[----:B------:R-:W-:Y:S02]  /*4950*/  IMAD.MOV.U32 R0, RZ, RZ, R152 ;  /* 0x000000ffff007224 */ /* 0x000fe400078e0098 */
[----:B------:R-:W-:Y:S01]  /*4960*/  IMAD.MOV.U32 R152, RZ, RZ, R153 ;  /* 0x000000ffff987224 */ /* 0x000fe200078e0099 */
[----:B------:R-:W-:Y:S01]  /*4970*/  MOV R153, R154 ;  /* 0x0000009a00997202 */ /* 0x000fe20000000f00 */
[----:B------:R-:W-:Y:S02]  /*4980*/  IMAD.MOV.U32 R154, RZ, RZ, R183 ;  /* 0x000000ffff9a7224 */ /* 0x000fe400078e00b7 */
[----:B------:R-:W-:-:S02]  /*4990*/  IMAD.MOV.U32 R79, RZ, RZ, R145 ;  /* 0x000000ffff4f7224 */ /* 0x000fc400078e0091 */
[----:B------:R-:W-:Y:S01]  /*49a0*/  FFMA.FTZ R0, R0, c[0x0][0x2d0], -R12 ;  /* 0x0000b40000007a23 */ /* 0x000fe2000001080c */
[C---:B-1----:R-:W-:Y:S07]  /*49b0*/  HMMA.16816.F32.BF16 R148, R4.reuse, R8, R60 ;  /* 0x000000080494723c */ /* 0x042fee000004183c */
[----:B------:R-:W-:Y:S01]  /*49c0*/  IMAD.MOV.U32 R61, RZ, RZ, R137 ;  /* 0x000000ffff3d7224 */ /* 0x000fe200078e0089 */
[----:B------:R-:W-:Y:S01]  /*49d0*/  HMMA.16816.F32.BF16 R140, R4, R10, R48 ;  /* 0x0000000a048c723c */ /* 0x000fe20000041830 */
[----:B------:R-:W1:Y:S01]  /*49e0*/  LDSM.16.MT88.4 R8, [R225+0x4900] ;  /* 0x00490000e108783b */ /* 0x000e620000004200 */
[----:B------:R-:W-:Y:S01]  /*49f0*/  MOV R62, R138 ;  /* 0x0000008a003e7202 */ /* 0x000fe20000000f00 */
[----:B------:R-:W-:-:S04]  /*4a00*/  IMAD.MOV.U32 R63, RZ, RZ, R139 ;  /* 0x000000ffff3f7224 */ /* 0x000fc800078e008b */
[----:B------:R-:W-:Y:S01]  /*4a10*/  MOV R48, R182 ;  /* 0x000000b600307202 */ /* 0x000fe20000000f00 */
[----:B------:R-:W-:Y:S01]  /*4a20*/  IMAD.MOV.U32 R50, RZ, RZ, R136 ;  /* 0x000000ffff327224 */ /* 0x000fe200078e0088 */
[----:B------:R-:W-:Y:S01]  /*4a30*/  MOV R49, R146 ;  /* 0x0000009200317202 */ /* 0x000fe20000000f00 */
[C---:B--2---:R-:W-:Y:S01]  /*4a40*/  HMMA.16816.F32.BF16 R52, R4.reuse, R16, R32 ;  /* 0x000000100434723c */ /* 0x044fe20000041820 */
[----:B------:R-:W-:Y:S02]  /*4a50*/  MOV R51, R25 ;  /* 0x0000001900337202 */ /* 0x000fe40000000f00 */
[----:B------:R-:W2:Y:S01]  /*4a60*/  LDSM.16.MT88.4 R24, [R228+0x4900] ;  /* 0x00490000e418783b */ /* 0x000ea20000004200 */
[----:B------:R-:W-:Y:S02]  /*4a70*/  MOV R60, R63 ;  /* 0x0000003f003c7202 */ /* 0x000fe40000000f00 */
[----:B------:R-:W-:Y:S02]  /*4a80*/  MOV R63, R78 ;  /* 0x0000004e003f7202 */ /* 0x000fe40000000f00 */
[C---:B---3--:R-:W-:Y:S07]  /*4a90*/  HMMA.16816.F32.BF16 R180, R4.reuse, R20, R36 ;  /* 0x0000001404b4723c */ /* 0x048fee0000041824 */
[----:B------:R-:W-:Y:S01]  /*4aa0*/  IMAD.MOV.U32 R20, RZ, RZ, R147 ;  /* 0x000000ffff147224 */ /* 0x000fe200078e0093 */
[----:B------:R-:W-:Y:S01]  /*4ab0*/  MOV R36, R172 ;  /* 0x000000ac00247202 */ /* 0x000fe20000000f00 */
[----:B------:R-:W-:Y:S01]  /*4ac0*/  IMAD.MOV.U32 R21, RZ, RZ, R62 ;  /* 0x000000ffff157224 */ /* 0x000fe200078e003e */
[----:B------:R-:W-:Y:S01]  /*4ad0*/  MOV R39, R175 ;  /* 0x000000af00277202 */ /* 0x000fe20000000f00 */
[----:B------:R-:W-:Y:S01]  /*4ae0*/  IMAD.MOV.U32 R62, RZ, RZ, R77 ;  /* 0x000000ffff3e7224 */ /* 0x000fe200078e004d */
[----:B------:R-:W-:Y:S01]  /*4af0*/  HMMA.16816.F32.BF16 R40, R4, R18, R80 ;  /* 0x000000120428723c */ /* 0x000fe20000041850 */
[----:B------:R-:W-:Y:S01]  /*4b00*/  IMAD.MOV.U32 R37, RZ, RZ, R173 ;  /* 0x000000ffff257224 */ /* 0x000fe200078e00ad */
[----:B------:R-:W3:Y:S01]  /*4b10*/  LDSM.16.MT88.4 R16, [R229+0x7900] ;  /* 0x00790000e510783b */ /* 0x000ee20000004200 */
[----:B------:R-:W-:-:S05]  /*4b20*/  IMAD.MOV.U32 R38, RZ, RZ, R174 ;  /* 0x000000ffff267224 */ /* 0x000fca00078e00ae */
[C---:B------:R-:W-:Y:S07]  /*4b30*/  HMMA.16816.F32.BF16 R172, R4.reuse, R22, R72 ;  /* 0x0000001604ac723c */ /* 0x040fee0000041848 */
[----:B------:R-:W-:Y:S01]  /*4b40*/  MOV R72, R36 ;  /* 0x0000002400487202 */ /* 0x000fe20000000f00 */
[----:B-1----:R-:W-:Y:S01]  /*4b50*/  HMMA.16816.F32.BF16 R144, R4, R8, R56 ;  /* 0x000000080490723c */ /* 0x002fe20000041838 */
[----:B------:R-:W-:Y:S01]  /*4b60*/  IMAD.MOV.U32 R73, RZ, RZ, R37 ;  /* 0x000000ffff497224 */ /* 0x000fe200078e0025 */
[----:B------:R-:W-:Y:S01]  /*4b70*/  MOV R75, R39 ;  /* 0x00000027004b7202 */ /* 0x000fe20000000f00 */
[----:B------:R-:W-:Y:S01]  /*4b80*/  IMAD.MOV.U32 R74, RZ, RZ, R38 ;  /* 0x000000ffff4a7224 */ /* 0x000fe200078e0026 */
[----:B------:R-:W-:Y:S01]  /*4b90*/  MOV R38, R50 ;  /* 0x0000003200267202 */ /* 0x000fe20000000f00 */
[----:B------:R-:W-:-:S02]  /*4ba0*/  IMAD.MOV.U32 R36, RZ, RZ, R48 ;  /* 0x000000ffff247224 */ /* 0x000fc400078e0030 */
[----:B------:R-:W-:Y:S01]  /*4bb0*/  IMAD.MOV.U32 R37, RZ, RZ, R49 ;  /* 0x000000ffff257224 */ /* 0x000fe200078e0031 */
[----:B------:R-:W-:Y:S01]  /*4bc0*/  HMMA.16816.F32.BF16 R136, R4, R10, R44 ;  /* 0x0000000a0488723c */ /* 0x000fe2000004182c */
[----:B------:R-:W1:Y:S01]  /*4bd0*/  LDSM.16.MT88.4 R8, [R229+0x4900] ;  /* 0x00490000e508783b */ /* 0x000e620000004200 */
[----:B------:R-:W-:Y:S01]  /*4be0*/  IMAD.MOV.U32 R39, RZ, RZ, R51 ;  /* 0x000000ffff277224 */ /* 0x000fe200078e0033 */
[----:B------:R-:W-:Y:S01]  /*4bf0*/  MOV R49, R67 ;  /* 0x0000004300317202 */ /* 0x000fe20000000f00 */
[----:B------:R-:W-:Y:S01]  /*4c00*/  IMAD.MOV.U32 R48, RZ, RZ, R66 ;  /* 0x000000ffff307224 */ /* 0x000fe200078e0042 */
[----:B------:R-:W-:Y:S01]  /*4c10*/  MOV R67, R68 ;  /* 0x0000004400437202 */ /* 0x000fe20000000f00 */
[----:B------:R-:W-:Y:S01]  /*4c20*/  IMAD.MOV.U32 R50, RZ, RZ, R65 ;  /* 0x000000ffff327224 */ /* 0x000fe200078e0041 */
[----:B------:R-:W-:Y:S01]  /*4c30*/  MOV R66, R71 ;  /* 0x0000004700427202 */ /* 0x000fe20000000f00 */
[----:B------:R-:W-:Y:S02]  /*4c40*/  IMAD.MOV.U32 R51, RZ, RZ, R64 ;  /* 0x000000ffff337224 */ /* 0x000fe400078e0040 */
[----:B------:R-:W-:-:S02]  /*4c50*/  IMAD.MOV.U32 R64, RZ, RZ, R69 ;  /* 0x000000ffff407224 */ /* 0x000fc400078e0045 */
[----:B------:R-:W-:Y:S02]  /*4c60*/  IMAD.MOV.U32 R65, RZ, RZ, R70 ;  /* 0x000000ffff417224 */ /* 0x000fe400078e0046 */
[C---:B--2---:R-:W-:Y:S07]  /*4c70*/  HMMA.16816.F32.BF16 R68, R4.reuse, R24, R96 ;  /* 0x000000180444723c */ /* 0x044fee0000041860 */
[----:B------:R-:W-:Y:S01]  /*4c80*/  IMAD.MOV.U32 R99, RZ, RZ, R60 ;  /* 0x000000ffff637224 */ /* 0x000fe200078e003c */
[----:B------:R-:W-:Y:S01]  /*4c90*/  MOV R25, R49 ;  /* 0x0000003100197202 */ /* 0x000fe20000000f00 */
[----:B------:R-:W-:Y:S01]  /*4ca0*/  IMAD.MOV.U32 R24, RZ, RZ, R62 ;  /* 0x000000ffff187224 */ /* 0x000fe200078e003e */
[----:B---3--:R-:W-:Y:S01]  /*4cb0*/  HMMA.16816.F32.BF16 R56, R4, R18, R112 ;  /* 0x000000120438723c */ /* 0x008fe20000041870 */
[----:B------:R-:W-:-:S02]  /*4cc0*/  IMAD.MOV.U32 R96, RZ, RZ, R63 ;  /* 0x000000ffff607224 */ /* 0x000fc400078e003f */
[----:B------:R-:W-:-:S05]  /*4cd0*/  IMAD.MOV.U32 R97, RZ, RZ, R21 ;  /* 0x000000ffff617224 */ /* 0x000fca00078e0015 */
[----:B-1----:R-:W-:Y:S07]  /*4ce0*/  HMMA.16816.F32.BF16 R84, R4, R8, R88 ;  /* 0x000000080454723c */ /* 0x002fee0000041858 */
[----:B------:R-:W-:Y:S02]  /*4cf0*/  IMAD.MOV.U32 R89, RZ, RZ, R61 ;  /* 0x000000ffff597224 */ /* 0x000fe400078e003d */
[----:B------:R-:W-:Y:S02]  /*4d00*/  IMAD.MOV.U32 R61, RZ, RZ, R76 ;  /* 0x000000ffff3d7224 */ /* 0x000fe400078e004c */
[----:B------:R-:W-:-:S02]  /*4d10*/  IMAD.MOV.U32 R88, RZ, RZ, R79 ;  /* 0x000000ffff587224 */ /* 0x000fc400078e004f */
[C---:B------:R-:W-:Y:S01]  /*4d20*/  HMMA.16816.F32.BF16 R76, R4.reuse, R10, R92 ;  /* 0x0000000a044c723c */ /* 0x040fe2000004185c */
[----:B------:R-:W1:Y:S01]  /*4d30*/  LDSM.16.MT88.4 R8, [R225+0x7900] ;  /* 0x00790000e108783b */ /* 0x000e620000004200 */
[----:B------:R-:W-:Y:S01]  /*4d40*/  MOV R98, R61 ;  /* 0x0000003d00627202 */ /* 0x000fe20000000f00 */
[----:B------:R-:W-:Y:S02]  /*4d50*/  IMAD.MOV.U32 R90, RZ, RZ, R73 ;  /* 0x000000ffff5a7224 */ /* 0x000fe400078e0049 */
[----:B------:R-:W-:Y:S02]  /*4d60*/  IMAD.MOV.U32 R91, RZ, RZ, R74 ;  /* 0x000000ffff5b7224 */ /* 0x000fe400078e004a */
[----:B------:R-:W-:Y:S01]  /*4d70*/  IMAD.MOV.U32 R95, RZ, RZ, R37 ;  /* 0x000000ffff5f7224 */ /* 0x000fe200078e0025 */
[----:B------:R-:W-:Y:S01]  /*4d80*/  HMMA.16816.F32.BF16 R60, R4, R26, R132 ;  /* 0x0000001a043c723c */ /* 0x000fe20000041884 */
[----:B------:R-:W-:Y:S01]  /*4d90*/  MOV R94, R38 ;  /* 0x00000026005e7202 */ /* 0x000fe20000000f00 */
[----:B------:R-:W-:-:S02]  /*4da0*/  IMAD.MOV.U32 R93, RZ, RZ, R39 ;  /* 0x000000ffff5d7224 */ /* 0x000fc400078e0027 */
[----:B------:R-:W-:Y:S02]  /*4db0*/  IMAD.MOV.U32 R92, RZ, RZ, R20 ;  /* 0x000000ffff5c7224 */ /* 0x000fe400078e0014 */
[----:B------:R-:W2:Y:S01]  /*4dc0*/  LDSM.16.MT88.4 R20, [R226+0x7900] ;  /* 0x00790000e214783b */ /* 0x000ea20000004200 */
[----:B------:R-:W-:Y:S01]  /*4dd0*/  IMAD.MOV.U32 R132, RZ, RZ, R48 ;  /* 0x000000ffff847224 */ /* 0x000fe200078e0030 */
[----:B------:R-:W-:Y:S01]  /*4de0*/  MOV R26, R75 ;  /* 0x0000004b001a7202 */ /* 0x000fe20000000f00 */
[----:B------:R-:W-:Y:S01]  /*4df0*/  IMAD.MOV.U32 R135, RZ, RZ, R50 ;  /* 0x000000ffff877224 */ /* 0x000fe200078e0032 */
[----:B------:R-:W-:Y:S01]  /*4e00*/  MOV R133, R72 ;  /* 0x0000004800857202 */ /* 0x000fe20000000f00 */
[----:B------:R-:W-:Y:S02]  /*4e10*/  IMAD.MOV.U32 R134, RZ, RZ, R51 ;  /* 0x000000ffff867224 */ /* 0x000fe400078e0033 */
[----:B------:R-:W-:Y:S01]  /*4e20*/  IMAD.MOV.U32 R27, RZ, RZ, R36 ;  /* 0x000000ffff1b7224 */ /* 0x000fe200078e0024 */
[C---:B-1----:R-:W-:Y:S07]  /*4e30*/  HMMA.16816.F32.BF16 R48, R4.reuse, R8, R124 ;  /* 0x000000080430723c */ /* 0x042fee000004187c */
[----:B------:R-:W-:Y:S01]  /*4e40*/  MOV R124, R64 ;  /* 0x00000040007c7202 */ /* 0x000fe20000000f00 */
[----:B------:R-:W-:Y:S01]  /*4e50*/  HMMA.16816.F32.BF16 R36, R4, R10, R116 ;  /* 0x0000000a0424723c */ /* 0x000fe20000041874 */
[----:B------:R-:W-:Y:S01]  /*4e60*/  MOV R126, R66 ;  /* 0x00000042007e7202 */ /* 0x000fe20000000f00 */
[----:B------:R-:W-:Y:S01]  /*4e70*/  IMAD.MOV.U32 R125, RZ, RZ, R65 ;  /* 0x000000ffff7d7224 */ /* 0x000fe200078e0041 */
[----:B------:R-:W1:Y:S01]  /*4e80*/  LDSM.16.MT88.4 R8, [R228+0x7900] ;  /* 0x00790000e408783b */ /* 0x000e620000004200 */
[----:B------:R-:W-:-:S03]  /*4e90*/  IMAD.MOV.U32 R127, RZ, RZ, R67 ;  /* 0x000000ffff7f7224 */ /* 0x000fc600078e0043 */
[----:B------:R-:W-:Y:S01]  /*4ea0*/  MOV R118, R124 ;  /* 0x0000007c00767202 */ /* 0x000fe20000000f00 */
[----:B------:R-:W-:Y:S01]  /*4eb0*/  IMAD.MOV.U32 R119, RZ, RZ, R125 ;  /* 0x000000ffff777224 */ /* 0x000fe200078e007d */
        /* <DEDUP_REMOVED lines=16> */
[----:B------:R3:W-:Y:S01]  /*4fc0*/  MUFU.EX2 R101, R0 ;  /* 0x0000000000657308 */ /* 0x0007e20000000800 */
[----:B------:R-:W-:Y:S01]  /*4fd0*/  MOV R117, R119 ;  /* 0x0000007700757202 */ /* 0x000fe20000000f00 */
[----:B--2---:R-:W-:Y:S01]  /*4fe0*/  HMMA.16816.F32.BF16 R80, R4, R20, R108 ;  /* 0x000000140450723c */ /* 0x004fe2000004186c */
[----:B------:R-:W-:Y:S01]  /*4ff0*/  MOV R119, R125 ;  /* 0x0000007d00777202 */ /* 0x000fe20000000f00 */
[----:B------:R2:W5:Y:S01]  /*5000*/  LDL.LU R188, [R1+0x80] ;  /* 0x0000800001bc7983 */ /* 0x0005620000300800 */
[----:B------:R-:W-:-:S05]  /*5010*/  MOV R125, R127 ;  /* 0x0000007f007d7202 */ /* 0x000fca0000000f00 */
[----:B------:R-:W-:Y:S01]  /*5020*/  HMMA.16816.F32.BF16 R64, R4, R16, R120 ;  /* 0x000000100440723c */ /* 0x000fe20000041878 */
[----:B---3--:R-:W-:Y:S01]  /*5030*/  FFMA.FTZ R0, R118, c[0x0][0x2d0], -R12 ;  /* 0x0000b40076007a23 */ /* 0x008fe2000001080c */
[----:B------:R-:W-:Y:S01]  /*5040*/  MOV R127, R27 ;  /* 0x0000001b007f7202 */ /* 0x000fe20000000f00 */
[----:B------:R-:W-:-:S05]  /*5050*/  IMAD.MOV.U32 R118, RZ, RZ, R124 ;  /* 0x000000ffff767224 */ /* 0x000fca00078e007c */
[C---:B-1----:R-:W-:Y:S01]  /*5060*/  HMMA.16816.F32.BF16 R32, R4.reuse, R10, R28 ;  /* 0x0000000a0420723c */ /* 0x042fe2000004181c */
[----:B------:R-:W-:Y:S01]  /*5070*/  IMAD.MOV.U32 R124, RZ, RZ, R126 ;  /* 0x000000ffff7c7224 */ /* 0x000fe200078e007e */
[----:B------:R-:W-:Y:S01]  /*5080*/  LDSM.16.MT88.4 R16, [R226+0x2100] ;  /* 0x00210000e210783b */ /* 0x000fe20000004200 */
[----:B------:R-:W-:Y:S02]  /*5090*/  IMAD.MOV.U32 R126, RZ, RZ, R26 ;  /* 0x000000ffff7e7224 */ /* 0x000fe400078e001a */
[----:B------:R-:W-:Y:S02]  /*50a0*/  IMAD.MOV.U32 R26, RZ, RZ, R132 ;  /* 0x000000ffff1a7224 */ /* 0x000fe400078e0084 */
[----:B------:R-:W-:Y:S01]  /*50b0*/  IMAD.MOV.U32 R132, RZ, RZ, R134 ;  /* 0x000000ffff847224 */ /* 0x000fe200078e0086 */
[----:B------:R-:W-:Y:S01]  /*50c0*/  HMMA.16816.F32.BF16 R44, R4, R8, R104 ;  /* 0x00000008042c723c */ /* 0x000fe20000041868 */
[----:B------:R-:W-:Y:S01]  /*50d0*/  IMAD.MOV.U32 R116, RZ, RZ, R118 ;  /* 0x000000ffff747224 */ /* 0x000fe200078e0076 */
[----:B------:R-:W-:Y:S01]  /*50e0*/  MOV R27, R133 ;  /* 0x00000085001b7202 */ /* 0x000fe20000000f00 */
[----:B------:R-:W-:Y:S01]  /*50f0*/  IMAD.MOV.U32 R134, RZ, RZ, R24 ;  /* 0x000000ffff867224 */ /* 0x000fe200078e0018 */
[----:B------:R-:W1:Y:S01]  /*5100*/  LDSM.16.MT88.4 R8, [R229+0x2100] ;  /* 0x00210000e508783b */ /* 0x000e620000004200 */
[----:B------:R-:W-:-:S02]  /*5110*/  IMAD.MOV.U32 R118, RZ, RZ, R124 ;  /* 0x000000ffff767224 */ /* 0x000fc400078e007c */
[----:B------:R-:W-:Y:S01]  /*5120*/  IMAD.MOV.U32 R24, RZ, RZ, R97 ;  /* 0x000000ffff187224 */ /* 0x000fe200078e0061 */
[----:B------:R-:W-:Y:S01]  /*5130*/  HMMA.16816.F32.BF16 R72, R4, R22, R128 ;  /* 0x000000160448723c */ /* 0x000fe20000041880 */
[----:B------:R-:W-:Y:S01]  /*5140*/  IMAD.MOV.U32 R124, RZ, RZ, R126 ;  /* 0x000000ffff7c7224 */ /* 0x000fe200078e007e */
[----:B------:R-:W-:Y:S01]  /*5150*/  MOV R133, R135 ;  /* 0x0000008700857202 */ /* 0x000fe20000000f00 */
[----:B------:R-:W-:Y:S01]  /*5160*/  IMAD.MOV.U32 R97, RZ, RZ, R88 ;  /* 0x000000ffff617224 */ /* 0x000fe200078e0058 */
[----:B------:R-:W3:Y:S01]  /*5170*/  LDSM.16.MT88.4 R20, [R225+0x2100] ;  /* 0x00210000e114783b */ /* 0x000ee20000004200 */
[----:B------:R-:W-:Y:S02]  /*5180*/  IMAD.MOV.U32 R126, RZ, RZ, R26 ;  /* 0x000000ffff7e7224 */ /* 0x000fe400078e001a */
[----:B------:R-:W-:Y:S02]  /*5190*/  IMAD.MOV.U32 R88, RZ, RZ, R152 ;  /* 0x000000ffff587224 */ /* 0x000fe400078e0098 */
[----:B------:R-:W-:Y:S01]  /*51a0*/  IMAD.MOV.U32 R26, RZ, RZ, R132 ;  /* 0x000000ffff1a7224 */ /* 0x000fe200078e0084 */
[----:B------:R4:W1:Y:S01]  /*51b0*/  MUFU.EX2 R152, R0 ;  /* 0x0000000000987308 */ /* 0x0008620000000800 */
[----:B------:R-:W-:-:S02]  /*51c0*/  IMAD.MOV.U32 R132, RZ, RZ, R134 ;  /* 0x000000ffff847224 */ /* 0x000fc400078e0086 */
[----:B------:R-:W-:Y:S02]  /*51d0*/  IMAD.MOV.U32 R134, RZ, RZ, R24 ;  /* 0x000000ffff867224 */ /* 0x000fe400078e0018 */
[----:B------:R-:W-:Y:S02]  /*51e0*/  IMAD.MOV.U32 R24, RZ, RZ, R97 ;  /* 0x000000ffff187224 */ /* 0x000fe400078e0061 */
[----:B------:R-:W-:Y:S02]  /*51f0*/  IMAD.MOV.U32 R97, RZ, RZ, R88 ;  /* 0x000000ffff617224 */ /* 0x000fe400078e0058 */
[----:B------:R-:W-:Y:S02]  /*5200*/  IMAD.MOV.U32 R88, RZ, RZ, R153 ;  /* 0x000000ffff587224 */ /* 0x000fe400078e0099 */
[----:B----4-:R-:W-:Y:S01]  /*5210*/  FFMA.FTZ R0, R117, c[0x0][0x2d0], -R12 ;  /* 0x0000b40075007a23 */ /* 0x010fe2000001080c */
[----:B------:R-:W-:Y:S02]  /*5220*/  MOV R117, R119 ;  /* 0x0000007700757202 */ /* 0x000fe40000000f00 */
[----:B------:R-:W-:Y:S01]  /*5230*/  MOV R119, R125 ;  /* 0x0000007d00777202 */ /* 0x000fe20000000f00 */
[----:B------:R4:W-:Y:S01]  /*5240*/  MUFU.EX2 R153, R0 ;  /* 0x0000000000997308 */ /* 0x0009e20000000800 */
[----:B------:R-:W-:-:S02]  /*5250*/  MOV R125, R127 ;  /* 0x0000007f007d7202 */ /* 0x000fc40000000f00 */
[----:B------:R-:W-:Y:S02]  /*5260*/  MOV R135, R96 ;  /* 0x0000006000877202 */ /* 0x000fe40000000f00 */
[----:B------:R-:W-:Y:S02]  /*5270*/  MOV R127, R27 ;  /* 0x0000001b007f7202 */ /* 0x000fe40000000f00 */
[----:B------:R-:W-:Y:S02]  /*5280*/  MOV R96, R92 ;  /* 0x0000005c00607202 */ /* 0x000fe40000000f00 */
[----:B------:R-:W-:Y:S01]  /*5290*/  MOV R27, R133 ;  /* 0x00000085001b7202 */ /* 0x000fe20000000f00 */
[----:B----4-:R-:W-:Y:S02]  /*52a0*/  FFMA.FTZ R0, R116, c[0x0][0x2d0], -R12 ;  /* 0x0000b40074007a23 */ /* 0x010fe4000001080c */
[----:B------:R-:W-:Y:S01]  /*52b0*/  IMAD.MOV.U32 R116, RZ, RZ, R117 ;  /* 0x000000ffff747224 */ /* 0x000fe200078e0075 */
[----:B------:R-:W-:Y:S01]  /*52c0*/  MOV R117, R118 ;  /* 0x0000007600757202 */ /* 0x000fe20000000f00 */
[----:B------:R-:W-:Y:S01]  /*52d0*/  IMAD.MOV.U32 R118, RZ, RZ, R119 ;  /* 0x000000ffff767224 */ /* 0x000fe200078e0077 */
[----:B------:R-:W-:Y:S01]  /*52e0*/  MOV R119, R124 ;  /* 0x0000007c00777202 */ /* 0x000fe20000000f00 */
[----:B------:R-:W-:Y:S01]  /*52f0*/  IMAD.MOV.U32 R124, RZ, RZ, R125 ;  /* 0x000000ffff7c7224 */ /* 0x000fe200078e007d */
[----:B------:R-:W-:-:S02]  /*5300*/  MOV R92, R89 ;  /* 0x00000059005c7202 */ /* 0x000fc40000000f00 */
[----:B------:R-:W-:Y:S02]  /*5310*/  MOV R133, R135 ;  /* 0x0000008700857202 */ /* 0x000fe40000000f00 */
[----:B------:R-:W-:Y:S01]  /*5320*/  MOV R125, R126 ;  /* 0x0000007e007d7202 */ /* 0x000fe20000000f00 */
[----:B------:R-:W-:Y:S01]  /*5330*/  IMAD.MOV.U32 R126, RZ, RZ, R127 ;  /* 0x000000ffff7e7224 */ /* 0x000fe200078e007f */
[----:B------:R-:W-:Y:S02]  /*5340*/  MOV R89, R187 ;  /* 0x000000bb00597202 */ /* 0x000fe40000000f00 */
[----:B------:R-:W-:Y:S01]  /*5350*/  MOV R135, R96 ;  /* 0x0000006000877202 */ /* 0x000fe20000000f00 */
[----:B------:R-:W-:Y:S01]  /*5360*/  FFMA.FTZ R29, R156, c[0x0][0x2d0], -R2 ;  /* 0x0000b4009c1d7a23 */ /* 0x000fe20000010802 */
[----:B------:R-:W-:Y:S01]  /*5370*/  MOV R127, R26 ;  /* 0x0000001a007f7202 */ /* 0x000fe20000000f00 */
[----:B------:R-:W-:Y:S01]  /*5380*/  IMAD.MOV.U32 R26, RZ, RZ, R27 ;  /* 0x000000ffff1a7224 */ /* 0x000fe200078e001b */
[----:B------:R-:W-:Y:S01]  /*5390*/  MOV R96, R92 ;  /* 0x0000005c00607202 */ /* 0x000fe20000000f00 */
[----:B------:R2:W5:Y:S01]  /*53a0*/  LDL.LU R187, [R1+0x7c] ;  /* 0x00007c0001bb7983 */ /* 0x0005620000300800 */
[----:B------:R-:W-:Y:S01]  /*53b0*/  MOV R27, R132 ;  /* 0x00000084001b7202 */ /* 0x000fe20000000f00 */
[----:B------:R-:W-:Y:S01]  /*53c0*/  IMAD.MOV.U32 R132, RZ, RZ, R133 ;  /* 0x000000ffff847224 */ /* 0x000fe200078e0085 */
[----:B------:R-:W-:-:S02]  /*53d0*/  MOV R92, R89 ;  /* 0x00000059005c7202 */ /* 0x000fc40000000f00 */
[----:B------:R-:W-:Y:S01]  /*53e0*/  MOV R133, R134 ;  /* 0x0000008600857202 */ /* 0x000fe20000000f00 */
[----:B------:R-:W-:Y:S01]  /*53f0*/  IMAD.MOV.U32 R134, RZ, RZ, R135 ;  /* 0x000000ffff867224 */ /* 0x000fe200078e0087 */
[----:B------:R-:W-:Y:S02]  /*5400*/  MOV R89, R186 ;  /* 0x000000ba00597202 */ /* 0x000fe40000000f00 */
        /* <DEDUP_REMOVED lines=8> */
[----:B-1----:R-:W-:Y:S01]  /*5490*/  F2FP.BF16.PACK_AB R4, R152, R101 ;  /* 0x000000659804723e */ /* 0x002fe200000010ff */
[----:B------:R1:W4:Y:S01]  /*54a0*/  MUFU.EX2 R155, R0 ;  /* 0x00000000009b7308 */ /* 0x0003220000000800 */
[----:B------:R2:W5:Y:S01]  /*54b0*/  LDL.LU R186, [R1+0x78] ;  /* 0x0000780001ba7983 */ /* 0x0005620000300800 */
[----:B-1----:R-:W-:Y:S01]  /*54c0*/  FFMA.FTZ R0, R116, c[0x0][0x2d0], -R2 ;  /* 0x0000b40074007a23 */ /* 0x002fe20000010802 */
        /* <DEDUP_REMOVED lines=14> */
[----:B------:R-:W-:-:S02]  /*55b0*/  MOV R111, R117 ;  /* 0x00000075006f7202 */ /* 0x000fc40000000f00 */
[----:B------:R-:W-:Y:S01]  /*55c0*/  MOV R24, R96 ;  /* 0x0000006000187202 */ /* 0x000fe20000000f00 */
[----:B------:R-:W-:Y:S01]  /*55d0*/  IMAD.MOV.U32 R96, RZ, RZ, R97 ;  /* 0x000000ffff607224 */ /* 0x000fe200078e0061 */
[----:B------:R-:W-:Y:S02]  /*55e0*/  MOV R117, R119 ;  /* 0x0000007700757202 */ /* 0x000fe40000000f00 */
[----:B------:R-:W-:Y:S02]  /*55f0*/  MOV R119, R125 ;  /* 0x0000007d00777202 */ /* 0x000fe40000000f00 */
[----:B------:R-:W-:Y:S02]  /*5600*/  MOV R97, R92 ;  /* 0x0000005c00617202 */ /* 0x000fe40000000f00 */
[----:B------:R-:W-:Y:S01]  /*5610*/  MOV R125, R127 ;  /* 0x0000007f007d7202 */ /* 0x000fe20000000f00 */
[----:B------:R-:W-:Y:S01]  /*5620*/  IMAD.MOV.U32 R127, RZ, RZ, R26 ;  /* 0x000000ffff7f7224 */ /* 0x000fe200078e001a */
[----:B------:R1:W-:Y:S01]  /*5630*/  MUFU.EX2 R31, R0 ;  /* 0x00000000001f7308 */ /* 0x0003e20000000800 */
[----:B------:R-:W-:-:S02]  /*5640*/  IMAD.MOV.U32 R26, RZ, RZ, R132 ;  /* 0x000000ffff1a7224 */ /* 0x000fc400078e0084 */
[----:B------:R-:W-:Y:S02]  /*5650*/  IMAD.MOV.U32 R132, RZ, RZ, R134 ;  /* 0x000000ffff847224 */ /* 0x000fe400078e0086 */
[----:B------:R-:W-:Y:S02]  /*5660*/  IMAD.MOV.U32 R134, RZ, RZ, R24 ;  /* 0x000000ffff867224 */ /* 0x000fe400078e0018 */
[----:B------:R-:W-:Y:S02]  /*5670*/  IMAD.MOV.U32 R24, RZ, RZ, R97 ;  /* 0x000000ffff187224 */ /* 0x000fe400078e0061 */
[----:B------:R-:W-:Y:S02]  /*5680*/  IMAD.MOV.U32 R97, RZ, RZ, R102 ;  /* 0x000000ffff617224 */ /* 0x000fe400078e0066 */
[----:B-1----:R-:W-:-:S04]  /*5690*/  FFMA.FTZ R0, R116, c[0x0][0x2d0], -R2 ;  /* 0x0000b40074007a23 */ /* 0x002fc80000010802 */
[----:B------:R1:W1:Y:S01]  /*56a0*/  MUFU.EX2 R102, R0 ;  /* 0x0000000000667308 */ /* 0x0002620000000800 */
[----:B------:R-:W-:Y:S02]  /*56b0*/  IMAD.MOV.U32 R116, RZ, RZ, R118 ;  /* 0x000000ffff747224 */ /* 0x000fe400078e0076 */
[----:B------:R-:W-:Y:S02]  /*56c0*/  IMAD.MOV.U32 R118, RZ, RZ, R124 ;  /* 0x000000ffff767224 */ /* 0x000fe400078e007c */
[----:B------:R-:W-:Y:S02]  /*56d0*/  IMAD.MOV.U32 R124, RZ, RZ, R126 ;  /* 0x000000ffff7c7224 */ /* 0x000fe400078e007e */
[----:B------:R-:W-:Y:S02]  /*56e0*/  IMAD.MOV.U32 R110, RZ, RZ, R116 ;  /* 0x000000ffff6e7224 */ /* 0x000fe400078e0074 */
[----:B------:R-:W-:Y:S02]  /*56f0*/  IMAD.MOV.U32 R116, RZ, RZ, R118 ;  /* 0x000000ffff747224 */ /* 0x000fe400078e0076 */
[----:B-1----:R-:W-:Y:S01]  /*5700*/  FFMA.FTZ R0, R111, c[0x0][0x2d0], -R2 ;  /* 0x0000b4006f007a23 */ /* 0x002fe20000010802 */
[----:B------:R-:W-:-:S02]  /*5710*/  MOV R111, R117 ;  /* 0x00000075006f7202 */ /* 0x000fc40000000f00 */
[----:B------:R-:W-:Y:S02]  /*5720*/  MOV R117, R119 ;  /* 0x0000007700757202 */ /* 0x000fe40000000f00 */
[----:B------:R-:W-:Y:S01]  /*5730*/  MOV R119, R125 ;  /* 0x0000007d00777202 */ /* 0x000fe20000000f00 */
[----:B------:R-:W-:Y:S02]  /*5740*/  IMAD.MOV.U32 R125, RZ, RZ, R26 ;  /* 0x000000ffff7d7224 */ /* 0x000fe400078e001a */
        /* <DEDUP_REMOVED lines=9> */
[----:B------:R-:W-:-:S02]  /*57e0*/  IMAD.MOV.U32 R119, RZ, RZ, R26 ;  /* 0x000000ffff777224 */ /* 0x000fc400078e001a */
[----:B------:R-:W-:Y:S01]  /*57f0*/  IMAD.MOV.U32 R26, RZ, RZ, R132 ;  /* 0x000000ffff1a7224 */ /* 0x000fe200078e0084 */
[----:B------:R-:W-:Y:S01]  /*5800*/  MOV R126, R27 ;  /* 0x0000001b007e7202 */ /* 0x000fe20000000f00 */
[----:B------:R-:W-:Y:S02]  /*5810*/  IMAD.MOV.U32 R92, RZ, RZ, R185 ;  /* 0x000000ffff5c7224 */ /* 0x000fe400078e00b9 */
[----:B------:R-:W-:Y:S01]  /*5820*/  IMAD.MOV.U32 R132, RZ, RZ, R134 ;  /* 0x000000ffff847224 */ /* 0x000fe200078e0086 */
[----:B------:R-:W-:Y:S01]  /*5830*/  MOV R134, R154 ;  /* 0x0000009a00867202 */ /* 0x000fe20000000f00 */
[----:B------:R-:W-:Y:S01]  /*5840*/  FFMA.FTZ R28, R109, c[0x0][0x2d0], -R12 ;  /* 0x0000b4006d1c7a23 */ /* 0x000fe2000001080c */
[----:B------:R-:W-:Y:S01]  /*5850*/  MOV R27, R133 ;  /* 0x00000085001b7202 */ /* 0x000fe20000000f00 */
[----:B------:R2:W5:Y:S01]  /*5860*/  LDL.LU R185, [R1+0x74] ;  /* 0x0000740001b97983 */ /* 0x0005620000300800 */
[----:B-1----:R-:W-:Y:S02]  /*5870*/  FFMA.FTZ R0, R110, c[0x0][0x2d0], -R2 ;  /* 0x0000b4006e007a23 */ /* 0x002fe40000010802 */
[----:B------:R-:W-:-:S02]  /*5880*/  IMAD.MOV.U32 R110, RZ, RZ, R116 ;  /* 0x000000ffff6e7224 */ /* 0x000fc400078e0074 */
[----:B------:R-:W-:Y:S01]  /*5890*/  IMAD.MOV.U32 R116, RZ, RZ, R118 ;  /* 0x000000ffff747224 */ /* 0x000fe200078e0076 */
[----:B------:R-:W1:Y:S01]  /*58a0*/  MUFU.EX2 R154, R0 ;  /* 0x00000000009a7308 */ /* 0x000e620000000800 */
[----:B------:R-:W-:Y:S02]  /*58b0*/  MOV R133, R135 ;  /* 0x0000008700857202 */ /* 0x000fe40000000f00 */
[----:B------:R-:W-:Y:S02]  /*58c0*/  MOV R135, R96 ;  /* 0x0000006000877202 */ /* 0x000fe40000000f00 */
[----:B------:R-:W-:Y:S01]  /*58d0*/  MOV R109, R110 ;  /* 0x0000006e006d7202 */ /* 0x000fe20000000f00 */
[----:B------:R-:W-:Y:S01]  /*58e0*/  IMAD.MOV.U32 R110, RZ, RZ, R111 ;  /* 0x000000ffff6e7224 */ /* 0x000fe200078e006f */
[----:B------:R-:W-:Y:S02]  /*58f0*/  MOV R96, R92 ;  /* 0x0000005c00607202 */ /* 0x000fe40000000f00 */
[----:B------:R-:W-:-:S02]  /*5900*/  MOV R124, R27 ;  /* 0x0000001b007c7202 */ /* 0x000fc40000000f00 */
[----:B------:R-:W-:Y:S01]  /*5910*/  MOV R111, R116 ;  /* 0x00000074006f7202 */ /* 0x000fe20000000f00 */
[----:B------:R-:W-:Y:S01]  /*5920*/  IMAD.MOV.U32 R116, RZ, RZ, R117 ;  /* 0x000000ffff747224 */ /* 0x000fe200078e0075 */
[----:B------:R-:W-:Y:S02]  /*5930*/  MOV R27, R133 ;  /* 0x00000085001b7202 */ /* 0x000fe40000000f00 */
[----:B------:R-:W-:Y:S02]  /*5940*/  MOV R133, R135 ;  /* 0x0000008700857202 */ /* 0x000fe40000000f00 */
[----:B------:R-:W-:Y:S01]  /*5950*/  MOV R108, R109 ;  /* 0x0000006d006c7202 */ /* 0x000fe20000000f00 */
[----:B------:R-:W-:Y:S01]  /*5960*/  IMAD.MOV.U32 R109, RZ, RZ, R110 ;  /* 0x000000ffff6d7224 */ /* 0x000fe200078e006e */
[----:B------:R-:W-:Y:S02]  /*5970*/  MOV R135, R96 ;  /* 0x0000006000877202 */ /* 0x000fe40000000f00 */
[----:B------:R-:W-:Y:S01]  /*5980*/  MOV R110, R111 ;  /* 0x0000006f006e7202 */ /* 0x000fe20000000f00 */
[----:B------:R-:W-:Y:S01]  /*5990*/  IMAD.MOV.U32 R111, RZ, RZ, R116 ;  /* 0x000000ffff6f7224 */ /* 0x000fe200078e0074 */
[----:B------:R-:W-:Y:S01]  /*59a0*/  MOV R118, R27 ;  /* 0x0000001b00767202 */ /* 0x000fe20000000f00 */
[----:B------:R-:W-:Y:S01]  /*59b0*/  IMAD.MOV.U32 R131, RZ, RZ, R108 ;  /* 0x000000ffff837224 */ /* 0x000fe200078e006c */
[----:B------:R-:W-:-:S02]  /*59c0*/  MOV R27, R133 ;  /* 0x00000085001b7202 */ /* 0x000fc40000000f00 */
        /* <DEDUP_REMOVED lines=10> */
[----:B----4-:R-:W-:Y:S01]  /*5a70*/  F2FP.BF16.PACK_AB R6, R155, R153 ;  /* 0x000000999b06723e */ /* 0x010fe200000010ff */
[----:B------:R-:W-:Y:S01]  /*5a80*/  IMAD.MOV.U32 R130, RZ, RZ, R131 ;  /* 0x000000ffff827224 */ /* 0x000fe200078e0083 */
[----:B------:R-:W-:-:S02]  /*5a90*/  F2FP.BF16.PACK_AB R5, R102, R31 ;  /* 0x0000001f6605723e */ /* 0x000fc400000010ff */
[----:B-1----:R-:W-:Y:S01]  /*5aa0*/  F2FP.BF16.PACK_AB R7, R154, R103 ;  /* 0x000000679a07723e */ /* 0x002fe200000010ff */
        /* <DEDUP_REMOVED lines=10> */
[----:B------:R-:W-:Y:S01]  /*5b50*/  HMMA.16816.F32.BF16 R120, R4, R8, R148 ;  /* 0x000000080478723c */ /* 0x000fe20000041894 */
[----:B------:R-:W-:Y:S01]  /*5b60*/  IMAD.MOV.U32 R133, RZ, RZ, R24 ;  /* 0x000000ffff857224 */ /* 0x000fe200078e0018 */
[----:B------:R2:W5:Y:S01]  /*5b70*/  LDL.LU R184, [R1+0x70] ;  /* 0x0000700001b87983 */ /* 0x0005620000300800 */
[----:B------:R-:W-:-:S04]  /*5b80*/  MOV R116, R26 ;  /* 0x0000001a00747202 */ /* 0x000fc80000000f00 */
[----:B------:R-:W-:Y:S01]  /*5b90*/  MOV R151, R92 ;  /* 0x0000005c00977202 */ /* 0x000fe20000000f00 */
[----:B------:R-:W-:Y:S01]  /*5ba0*/  IMAD.MOV.U32 R150, RZ, RZ, R93 ;  /* 0x000000ffff967224 */ /* 0x000fe200078e005d */
[----:B------:R-:W-:Y:S01]  /*5bb0*/  MOV R149, R94 ;  /* 0x0000005e00957202 */ /* 0x000fe20000000f00 */
[----:B------:R-:W-:Y:S01]  /*5bc0*/  IMAD.MOV.U32 R148, RZ, RZ, R95 ;  /* 0x000000ffff947224 */ /* 0x000fe200078e005f */
[----:B------:R-:W-:Y:S01]  /*5bd0*/  MOV R128, R130 ;  /* 0x0000008200807202 */ /* 0x000fe20000000f00 */
[C---:B------:R-:W-:Y:S01]  /*5be0*/  HMMA.16816.F32.BF16 R92, R4.reuse, R10, R140 ;  /* 0x0000000a045c723c */ /* 0x040fe2000004188c */
[--C-:B------:R-:W-:Y:S01]  /*5bf0*/  FFMA.FTZ R27, R161, c[0x0][0x2d0], -R12.reuse ;  /* 0x0000b400a11b7a23 */ /* 0x100fe2000001080c */
[----:B------:R2:W5:Y:S01]  /*5c00*/  LDL.LU R163, [R1+0x6c] ;  /* 0x00006c0001a37983 */ /* 0x0005620000300800 */
[--C-:B------:R-:W-:Y:S02]  /*5c10*/  FFMA.FTZ R26, R160, c[0x0][0x2d0], -R12.reuse ;  /* 0x0000b400a01a7a23 */ /* 0x100fe4000001080c */
[----:B------:R-:W-:Y:S01]  /*5c20*/  FFMA.FTZ R25, R159, c[0x0][0x2d0], -R12 ;  /* 0x0000b4009f197a23 */ /* 0x000fe2000001080c */
        /* <DEDUP_REMOVED lines=11> */
[--C-:B------:R-:W-:Y:S01]  /*5ce0*/  FFMA.FTZ R24, R158, c[0x0][0x2d0], -R2.reuse ;  /* 0x0000b4009e187a23 */ /* 0x100fe20000010802 */
[----:B------:R-:W1:Y:S01]  /*5cf0*/  LDSM.16.MT88.4 R12, [R225+0x5100] ;  /* 0x00510000e10c783b */ /* 0x000e620000004200 */
[--C-:B------:R-:W-:Y:S01]  /*5d00*/  FFMA.FTZ R0, R157, c[0x0][0x2d0], -R2.reuse ;  /* 0x0000b4009d007a23 */ /* 0x100fe20000010802 */
[----:B------:R-:W-:Y:S01]  /*5d10*/  MOV R108, R90 ;  /* 0x0000005a006c7202 */ /* 0x000fe20000000f00 */
[----:B------:R-:W-:Y:S01]  /*5d20*/  IMAD.MOV.U32 R131, RZ, RZ, R109 ;  /* 0x000000ffff837224 */ /* 0x000fe200078e006d */
[----:B------:R-:W-:Y:S01]  /*5d30*/  HMMA.16816.F32.BF16 R112, R4, R16, R168 ;  /* 0x000000100470723c */ /* 0x000fe200000418a8 */
[----:B------:R-:W-:Y:S01]  /*5d40*/  FFMA.FTZ R30, R110, c[0x0][0x2d0], -R2 ;  /* 0x0000b4006e1e7a23 */ /* 0x000fe20000010802 */
[----:B------:R-:W-:Y:S01]  /*5d50*/  MOV R110, R88 ;  /* 0x00000058006e7202 */ /* 0x000fe20000000f00 */
[----:B------:R-:W-:Y:S01]  /*5d60*/  IMAD.MOV.U32 R109, RZ, RZ, R89 ;  /* 0x000000ffff6d7224 */ /* 0x000fe200078e0059 */
[----:B------:R-:W4:Y:S01]  /*5d70*/  LDSM.16.MT88.4 R8, [R226+0x5100] ;  /* 0x00510000e208783b */ /* 0x000f220000004200 */
[----:B------:R-:W-:-:S03]  /*5d80*/  IMAD.MOV.U32 R2, RZ, RZ, R91 ;  /* 0x000000ffff027224 */ /* 0x000fc600078e005b */
[----:B------:R-:W-:Y:S01]  /*5d90*/  HMMA.16816.F32.BF16 R88, R4, R18, R164 ;  /* 0x000000120458723c */ /* 0x000fe200000418a4 */
[----:B------:R-:W2:Y:S01]  /*5da0*/  LDSM.16.MT88.4 R16, [R228+0x2100] ;  /* 0x00210000e410783b */ /* 0x000ea20000004200 */
[----:B------:R-:W-:-:S03]  /*5db0*/  IMAD.MOV.U32 R140, RZ, RZ, R118 ;  /* 0x000000ffff8c7224 */ /* 0x000fc600078e0076 */
[----:B------:R1:W5:Y:S03]  /*5dc0*/  LDL.LU R162, [R1+0x68] ;  /* 0x0000680001a27983 */ /* 0x0003660000300800 */
[C---:B---3--:R-:W-:Y:S01]  /*5dd0*/  HMMA.16816.F32.BF16 R104, R4.reuse, R20, R128 ;  /* 0x000000140468723c */ /* 0x048fe20000041880 */
[----:B------:R3:W5:Y:S04]  /*5de0*/  LDL.LU R161, [R1+0x64] ;  /* 0x0000640001a17983 */ /* 0x0007680000300800 */
[----:B------:R3:W5:Y:S03]  /*5df0*/  LDL.LU R160, [R1+0x60] ;  /* 0x0000600001a07983 */ /* 0x0007660000300800 */
[C---:B------:R-:W-:Y:S01]  /*5e00*/  HMMA.16816.F32.BF16 R20, R4.reuse, R22, R176 ;  /* 0x000000160414723c */ /* 0x040fe200000418b0 */
[----:B------:R3:W5:Y:S04]  /*5e10*/  LDL.LU R159, [R1+0x5c] ;  /* 0x00005c00019f7983 */ /* 0x0007680000300800 */
[----:B------:R3:W5:Y:S04]  /*5e20*/  LDL.LU R158, [R1+0x58] ;  /* 0x00005800019e7983 */ /* 0x0007680000300800 */
[----:B------:R3:W5:Y:S01]  /*5e30*/  LDL.LU R157, [R1+0x54] ;  /* 0x00005400019d7983 */ /* 0x0007620000300800 */
[C---:B-1----:R-:W-:Y:S03]  /*5e40*/  HMMA.16816.F32.BF16 R176, R4.reuse, R12, R144 ;  /* 0x0000000c04b0723c */ /* 0x042fe60000041890 */
[----:B------:R3:W5:Y:S05]  /*5e50*/  LDL.LU R156, [R1+0x50] ;  /* 0x00005000019c7983 */ /* 0x00076a0000300800 */
[C---:B------:R-:W-:Y:S01]  /*5e60*/  HMMA.16816.F32.BF16 R164, R4.reuse, R14, R136 ;  /* 0x0000000e04a4723c */ /* 0x040fe20000041888 */
[----:B------:R-:W1:Y:S07]  /*5e70*/  LDSM.16.MT88.4 R12, [R228+0x5100] ;  /* 0x00510000e40c783b */ /* 0x000e6e0000004200 */
[C---:B----4-:R-:W-:Y:S08]  /*5e80*/  HMMA.16816.F32.BF16 R144, R4.reuse, R8, R52 ;  /* 0x000000080490723c */ /* 0x050ff00000041834 */
[C---:B--2---:R-:W-:Y:S08]  /*5e90*/  HMMA.16816.F32.BF16 R128, R4.reuse, R16, R180 ;  /* 0x000000100480723c */ /* 0x044ff000000418b4 */
[C---:B------:R-:W-:Y:S01]  /*5ea0*/  HMMA.16816.F32.BF16 R168, R4.reuse, R18, R172 ;  /* 0x0000001204a8723c */ /* 0x040fe200000418ac */
[----:B------:R-:W2:Y:S07]  /*5eb0*/  LDSM.16.MT88.4 R16, [R229+0x5100] ;  /* 0x00510000e510783b */ /* 0x000eae0000004200 */
[C---:B------:R-:W-:Y:S01]  /*5ec0*/  HMMA.16816.F32.BF16 R52, R4.reuse, R10, R40 ;  /* 0x0000000a0434723c */ /* 0x040fe20000041828 */
[----:B------:R-:W4:Y:S07]  /*5ed0*/  LDSM.16.MT88.4 R8, [R225+0x8100] ;  /* 0x00810000e108783b */ /* 0x000f2e0000004200 */
[C---:B-1----:R-:W-:Y:S08]  /*5ee0*/  HMMA.16816.F32.BF16 R68, R4.reuse, R12, R68 ;  /* 0x0000000c0444723c */ /* 0x042ff00000041844 */
[C---:B------:R-:W-:Y:S01]  /*5ef0*/  HMMA.16816.F32.BF16 R40, R4.reuse, R14, R60 ;  /* 0x0000000e0428723c */ /* 0x040fe2000004183c */
[----:B------:R-:W1:Y:S07]  /*5f00*/  LDSM.16.MT88.4 R12, [R229+0x8100] ;  /* 0x00810000e50c783b */ /* 0x000e6e0000004200 */
[C---:B--2---:R-:W-:Y:S08]  /*5f10*/  HMMA.16816.F32.BF16 R84, R4.reuse, R16, R84 ;  /* 0x000000100454723c */ /* 0x044ff00000041854 */
[C---:B------:R-:W-:Y:S01]  /*5f20*/  HMMA.16816.F32.BF16 R76, R4.reuse, R18, R76 ;  /* 0x00000012044c723c */ /* 0x040fe2000004184c */
[----:B------:R-:W2:Y:S07]  /*5f30*/  LDSM.16.MT88.4 R16, [R226+0x8100] ;  /* 0x00810000e210783b */ /* 0x000eae0000004200 */
[C---:B----4-:R-:W-:Y:S08]  /*5f40*/  HMMA.16816.F32.BF16 R48, R4.reuse, R8, R48 ;  /* 0x000000080430723c */ /* 0x050ff00000041830 */
[C---:B------:R-:W-:Y:S01]  /*5f50*/  HMMA.16816.F32.BF16 R36, R4.reuse, R10, R36 ;  /* 0x0000000a0424723c */ /* 0x040fe20000041824 */
[----:B------:R-:W4:Y:S07]  /*5f60*/  LDSM.16.MT88.4 R8, [R228+0x8100] ;  /* 0x00810000e408783b */ /* 0x000f2e0000004200 */
[----:B-1----:R-:W-:Y:S01]  /*5f70*/  HMMA.16816.F32.BF16 R60, R4, R14, R56 ;  /* 0x0000000e043c723c */ /* 0x002fe20000041838 */
[----:B------:R-:W-:Y:S01]  /*5f80*/  IMAD.MOV.U32 R138, RZ, RZ, R116 ;  /* 0x000000ffff8a7224 */ /* 0x000fe200078e0074 */
[----:B------:R-:W-:-:S06]  /*5f90*/  MOV R139, R117 ;  /* 0x00000075008b7202 */ /* 0x000fcc0000000f00 */
[----:B------:R-:W-:Y:S01]  /*5fa0*/  HMMA.16816.F32.BF16 R64, R4, R12, R64 ;  /* 0x0000000c0440723c */ /* 0x000fe20000041840 */
[----:B------:R-:W-:Y:S01]  /*5fb0*/  IMAD.MOV.U32 R136, RZ, RZ, R110 ;  /* 0x000000ffff887224 */ /* 0x000fe200078e006e */
[----:B------:R-:W-:-:S06]  /*5fc0*/  MOV R137, R111 ;  /* 0x0000006f00897202 */ /* 0x000fcc0000000f00 */
[C---:B--2---:R-:W-:Y:S08]  /*5fd0*/  HMMA.16816.F32.BF16 R172, R4.reuse, R16, R80 ;  /* 0x0000001004ac723c */ /* 0x044ff00000041850 */
[----:B------:R-:W-:Y:S01]  /*5fe0*/  HMMA.16816.F32.BF16 R180, R4, R18, R72 ;  /* 0x0000001204b4723c */ /* 0x000fe20000041848 */
[----:B------:R-:W-:Y:S01]  /*5ff0*/  IMAD.MOV.U32 R15, RZ, RZ, R62 ;  /* 0x000000ffff0f7224 */ /* 0x000fe200078e003e */
[----:B------:R-:W-:-:S06]  /*6000*/  MOV R14, R63 ;  /* 0x0000003f000e7202 */ /* 0x000fcc0000000f00 */
[----:B----4-:R-:W-:Y:S01]  /*6010*/  HMMA.16816.F32.BF16 R44, R4, R8, R44 ;  /* 0x00000008042c723c */ /* 0x010fe2000004182c */
[----:B------:R-:W-:Y:S01]  /*6020*/  IMAD.MOV.U32 R62, RZ, RZ, R108 ;  /* 0x000000ffff3e7224 */ /* 0x000fe200078e006c */
[----:B------:R-:W-:-:S06]  /*6030*/  MOV R63, R109 ;  /* 0x0000006d003f7202 */ /* 0x000fcc0000000f00 */
[----:B------:R-:W-:Y:S01]  /*6040*/  HMMA.16816.F32.BF16 R32, R4, R10, R32 ;  /* 0x0000000a0420723c */ /* 0x000fe20000041820 */
[----:B------:R1:W-:Y:S01]  /*6050*/  MUFU.EX2 R7, R0 ;  /* 0x0000000000077308 */ /* 0x0003e20000000800 */
[----:B------:R-:W-:Y:S01]  /*6060*/  LDSM.16.MT88.4 R108, [R225+0x2900] ;  /* 0x00290000e16c783b */ /* 0x000fe20000004200 */
[----:B------:R-:W-:Y:S01]  /*6070*/  IMAD.MOV.U32 R57, RZ, RZ, R60 ;  /* 0x000000ffff397224 */ /* 0x000fe200078e003c */
[----:B------:R-:W-:Y:S01]  /*6080*/  MOV R56, R61 ;  /* 0x0000003d00387202 */ /* 0x000fe20000000f00 */
[----:B------:R-:W-:Y:S01]  /*6090*/  IMAD.MOV.U32 R82, RZ, RZ, R149 ;  /* 0x000000ffff527224 */ /* 0x000fe200078e0095 */
[----:B------:R-:W-:Y:S01]  /*60a0*/  MOV R83, R150 ;  /* 0x0000009600537202 */ /* 0x000fe20000000f00 */
[----:B------:R-:W-:Y:S01]  /*60b0*/  IMAD.MOV.U32 R80, RZ, RZ, R143 ;  /* 0x000000ffff507224 */ /* 0x000fe200078e008f */
[----:B------:R-:W-:Y:S01]  /*60c0*/  MOV R81, R148 ;  /* 0x0000009400517202 */ /* 0x000fe20000000f00 */
[----:B------:R-:W-:Y:S01]  /*60d0*/  MUFU.EX2 R12, R28 ;  /* 0x0000001c000c7308 */ /* 0x000fe20000000800 */
[----:B------:R-:W-:Y:S01]  /*60e0*/  MOV R18, R65 ;  /* 0x0000004100127202 */ /* 0x000fe20000000f00 */
[----:B------:R-:W-:Y:S01]  /*60f0*/  IMAD.MOV.U32 R19, RZ, RZ, R64 ;  /* 0x000000ffff137224 */ /* 0x000fe200078e0040 */
[----:B------:R-:W-:Y:S01]  /*6100*/  MOV R16, R67 ;  /* 0x0000004300107202 */ /* 0x000fe20000000f00 */
[----:B------:R-:W-:Y:S01]  /*6110*/  IMAD.MOV.U32 R17, RZ, RZ, R66 ;  /* 0x000000ffff117224 */ /* 0x000fe200078e0042 */
[----:B------:R-:W-:Y:S01]  /*6120*/  LDSM.16.MT88.4 R72, [R225+0x8900] ;  /* 0x00890000e148783b */ /* 0x000fe20000004200 */
[----:B-1----:R-:W-:Y:S01]  /*6130*/  FADD.FTZ R0, R142, R141 ;  /* 0x0000008d8e007221 */ /* 0x002fe20000010000 */
[----:B------:R-:W-:Y:S01]  /*6140*/  MOV R141, R119 ;  /* 0x00000077008d7202 */ /* 0x000fe20000000f00 */
[----:B------:R-:W-:Y:S01]  /*6150*/  IMAD.MOV.U32 R60, RZ, RZ, R151 ;  /* 0x000000ffff3c7224 */ /* 0x000fe200078e0097 */
[----:B------:R-:W1:Y:S01]  /*6160*/  LDSM.16.MT88.4 R116, [R226+0x2900] ;  /* 0x00290000e274783b */ /* 0x000e620000004200 */
[----:B------:R-:W-:Y:S01]  /*6170*/  MOV R61, R2 ;  /* 0x00000002003d7202 */ /* 0x000fe20000000f00 */
[----:B------:R-:W-:Y:S01]  /*6180*/  FADD.FTZ R2, R132, R127 ;  /* 0x0000007f84027221 */ /* 0x000fe20000010000 */
[----:B------:R-:W-:Y:S01]  /*6190*/  MOV R149, R133 ;  /* 0x0000008500957202 */ /* 0x000fe20000000f00 */
[----:B------:R-:W-:Y:S01]  /*61a0*/  IMAD.MOV.U32 R150, RZ, RZ, R134 ;  /* 0x000000ffff967224 */ /* 0x000fe200078e0086 */
[----:B------:R-:W-:Y:S01]  /*61b0*/  MOV R151, R135 ;  /* 0x0000008700977202 */ /* 0x000fe20000000f00 */
[----:B------:R-:W-:Y:S01]  /*61c0*/  IMAD.MOV.U32 R142, RZ, RZ, R124 ;  /* 0x000000ffff8e7224 */ /* 0x000fe200078e007c */
[----:B------:R-:W-:Y:S01]  /*61d0*/  MOV R143, R125 ;  /* 0x0000007d008f7202 */ /* 0x000fe20000000f00 */
[----:B------:R-:W-:Y:S01]  /*61e0*/  IMAD.MOV.U32 R148, RZ, RZ, R126 ;  /* 0x000000ffff947224 */ /* 0x000fe200078e007e */
[----:B------:R-:W2:Y:S04]  /*61f0*/  LDSM.16.MT88.4 R132, [R228+0x2900] ;  /* 0x00290000e484783b */ /* 0x000ea80000004200 */
[----:B------:R-:W4:Y:S01]  /*6200*/  LDSM.16.MT88.4 R124, [R229+0x2900] ;  /* 0x00290000e57c783b */ /* 0x000f220000004200 */
[----:B------:R1:W1:Y:S01]  /*6210*/  MUFU.EX2 R11, R27 ;  /* 0x0000001b000b7308 */ /* 0x0002620000000800 */
[----:B------:R-:W-:-:S02]  /*6220*/  FADD.FTZ R0, R80, R0 ;  /* 0x0000000050007221 */ /* 0x000fc40000010000 */
[----:B------:R-:W-:Y:S01]  /*6230*/  FADD.FTZ R4, R81, R2 ;  /* 0x0000000251047221 */ /* 0x000fe20000010000 */
[----:B------:R-:W-:Y:S04]  /*6240*/  LDSM.16.MT88.4 R64, [R228+0x5900] ;  /* 0x00590000e440783b */ /* 0x000fe80000004200 */
[----:B------:R1:W-:Y:S01]  /*6250*/  MUFU.EX2 R10, R26 ;  /* 0x0000001a000a7308 */ /* 0x0003e20000000800 */
[----:B------:R-:W-:-:S07]  /*6260*/  IMAD.MOV.U32 R13, RZ, RZ, R62 ;  /* 0x000000ffff0d7224 */ /* 0x000fce00078e003e */
[----:B------:R-:W1:Y:S01]  /*6270*/  MUFU.EX2 R9, R25 ;  /* 0x0000001900097308 */ /* 0x000e620000000800 */
[----:B------:R-:W-:-:S07]  /*6280*/  FADD.FTZ R2, R82, R0 ;  /* 0x0000000052027221 */ /* 0x000fce0000010000 */
[----:B------:R-:W1:Y:S01]  /*6290*/  MUFU.EX2 R8, R24 ;  /* 0x0000001800087308 */ /* 0x000e620000000800 */
[----:B------:R-:W-:-:S07]  /*62a0*/  IMAD.MOV.U32 R62, RZ, RZ, R136 ;  /* 0x000000ffff3e7224 */ /* 0x000fce00078e0088 */
[----:B------:R2:W-:Y:S01]  /*62b0*/  MUFU.EX2 R5, R29 ;  /* 0x0000001d00057308 */ /* 0x0005e20000000800 */
[----:B------:R-:W-:-:S07]  /*62c0*/  FADD.FTZ R0, R83, R4 ;  /* 0x0000000453007221 */ /* 0x000fce0000010000 */
[----:B------:R-:W2:Y:S01]  /*62d0*/  MUFU.EX2 R6, R30 ;  /* 0x0000001e00067308 */ /* 0x000ea20000000800 */
[----:B------:R-:W-:Y:S01]  /*62e0*/  IMAD.MOV.U32 R136, RZ, RZ, R138 ;  /* 0x000000ffff887224 */ /* 0x000fe200078e008a */
[----:B-1----:R-:W-:Y:S01]  /*62f0*/  MOV R27, R14 ;  /* 0x0000000e001b7202 */ /* 0x002fe20000000f00 */
[----:B------:R-:W-:Y:S01]  /*6300*/  IMAD.MOV.U32 R138, RZ, RZ, R140 ;  /* 0x000000ffff8a7224 */ /* 0x000fe200078e008c */
[----:B------:R-:W-:Y:S01]  /*6310*/  MOV R140, R141 ;  /* 0x0000008d008c7202 */ /* 0x000fe20000000f00 */
[----:B------:R-:W-:Y:S01]  /*6320*/  IMAD.MOV.U32 R141, RZ, RZ, R142 ;  /* 0x000000ffff8d7224 */ /* 0x000fe200078e008e */
        /* <DEDUP_REMOVED lines=13> */
[----:B------:R-:W-:Y:S01]  /*6400*/  FADD.FTZ R2, R60, R2 ;  /* 0x000000023c027221 */ /* 0x000fe20000010000 */
[----:B------:R-:W-:Y:S01]  /*6410*/  F2FP.BF16.PACK_AB R96, R11, R12 ;  /* 0x0000000c0b60723e */ /* 0x000fe200000010ff */
[----:B--2---:R-:W-:Y:S01]  /*6420*/  IMAD.MOV.U32 R29, RZ, RZ, R62 ;  /* 0x000000ffff1d7224 */ /* 0x004fe200078e003e */
[----:B------:R-:W-:Y:S01]  /*6430*/  F2FP.BF16.PACK_AB R98, R9, R10 ;  /* 0x0000000a0962723e */ /* 0x000fe200000010ff */
[----:B------:R-:W-:Y:S01]  /*6440*/  IMAD.MOV.U32 R24, RZ, RZ, R57 ;  /* 0x000000ffff187224 */ /* 0x000fe200078e0039 */
[----:B------:R-:W-:Y:S01]  /*6450*/  F2FP.BF16.PACK_AB R97, R7, R8 ;  /* 0x000000080761723e */ /* 0x000fe200000010ff */
[----:B------:R-:W-:Y:S01]  /*6460*/  LDSM.16.MT88.4 R80, [R226+0x8900] ;  /* 0x00890000e250783b */ /* 0x000fe20000004200 */
[----:B------:R-:W-:-:S07]  /*6470*/  F2FP.BF16.PACK_AB R99, R6, R5 ;  /* 0x000000050663723e */ /* 0x000fce00000010ff */
[C---:B------:R-:W-:Y:S08]  /*6480*/  HMMA.16816.F32.BF16 R112, R96.reuse, R116, R112 ;  /* 0x000000746070723c */ /* 0x040ff00000041870 */
[C---:B------:R-:W-:Y:S07]  /*6490*/  HMMA.16816.F32.BF16 R116, R96.reuse, R118, R88 ;  /* 0x000000766074723c */ /* 0x040fee0000041858 */
[----:B------:R-:W-:Y:S01]  /*64a0*/  MOV R90, R142 ;  /* 0x0000008e005a7202 */ /* 0x000fe20000000f00 */
[----:B------:R-:W-:Y:S01]  /*64b0*/  HMMA.16816.F32.BF16 R104, R96, R108, R104 ;  /* 0x0000006c6068723c */ /* 0x000fe20000041868 */
[----:B------:R-:W-:-:S03]  /*64c0*/  IMAD.MOV.U32 R91, RZ, RZ, R143 ;  /* 0x000000ffff5b7224 */ /* 0x000fc600078e008f */
[----:B------:R-:W-:-:S04]  /*64d0*/  FADD.FTZ R2, R90, R2 ;  /* 0x000000025a027221 */ /* 0x000fc80000010000 */
[C---:B------:R-:W-:Y:S01]  /*64e0*/  HMMA.16816.F32.BF16 R108, R96.reuse, R110, R20 ;  /* 0x0000006e606c723c */ /* 0x040fe20000041814 */
[----:B------:R-:W-:Y:S02]  /*64f0*/  FADD.FTZ R0, R91, R0 ;  /* 0x000000005b007221 */ /* 0x000fe40000010000 */
[----:B------:R-:W-:Y:S01]  /*6500*/  IMAD.MOV.U32 R4, RZ, RZ, R136 ;  /* 0x000000ffff047224 */ /* 0x000fe200078e0088 */
[----:B------:R-:W-:Y:S01]  /*6510*/  MOV R30, R63 ;  /* 0x0000003f001e7202 */ /* 0x000fe20000000f00 */
[----:B------:R-:W-:Y:S02]  /*6520*/  LDSM.16.MT88.4 R88, [R229+0x8900] ;  /* 0x00890000e558783b */ /* 0x000fe40000004200 */
        /* <DEDUP_REMOVED lines=8> */
[C---:B------:R-:W-:Y:S01]  /*65b0*/  HMMA.16816.F32.BF16 R128, R96.reuse, R132, R128 ;  /* 0x000000846080723c */ /* 0x040fe20000041880 */
[----:B------:R-:W-:Y:S01]  /*65c0*/  FADD.FTZ R2, R18, R2 ;  /* 0x0000000212027221 */ /* 0x000fe20000010000 */
[----:B------:R-:W-:Y:S01]  /*65d0*/  MOV R28, R61 ;  /* 0x0000003d001c7202 */ /* 0x000fe20000000f00 */
[----:B------:R-:W-:Y:S01]  /*65e0*/  FADD.FTZ R0, R19, R0 ;  /* 0x0000000013007221 */ /* 0x000fe20000010000 */
[----:B------:R-:W-:Y:S01]  /*65f0*/  MOV R25, R56 ;  /* 0x0000003800197202 */ /* 0x000fe20000000f00 */
[----:B------:R-:W-:Y:S01]  /*6600*/  FADD.FTZ R2, R16, R2 ;  /* 0x0000000210027221 */ /* 0x000fe20000010000 */
[----:B------:R-:W-:Y:S02]  /*6610*/  LDSM.16.MT88.4 R56, [R229+0x5900] ;  /* 0x00590000e538783b */ /* 0x000fe40000004200 */
[C---:B----4-:R-:W-:Y:S01]  /*6620*/  HMMA.16816.F32.BF16 R120, R96.reuse, R124, R120 ;  /* 0x0000007c6078723c */ /* 0x050fe20000041878 */
[----:B------:R-:W-:Y:S01]  /*6630*/  FADD.FTZ R0, R17, R0 ;  /* 0x0000000011007221 */ /* 0x000fe20000010000 */
[----:B------:R-:W-:Y:S04]  /*6640*/  LDSM.16.MT88.4 R140, [R225+0x5900] ;  /* 0x00590000e18c783b */ /* 0x000fe80000004200 */
[----:B------:R-:W-:Y:S02]  /*6650*/  LDSM.16.MT88.4 R16, [R228+0x8900] ;  /* 0x00890000e410783b */ /* 0x000fe40000004200 */
[C---:B------:R-:W-:Y:S07]  /*6660*/  HMMA.16816.F32.BF16 R132, R96.reuse, R134, R168 ;  /* 0x000000866084723c */ /* 0x040fee00000418a8 */
[----:B------:R-:W-:Y:S01]  /*6670*/  MOV R171, R139 ;  /* 0x0000008b00ab7202 */ /* 0x000fe20000000f00 */
[----:B------:R-:W-:Y:S07]  /*6680*/  HMMA.16816.F32.BF16 R124, R96, R126, R92 ;  /* 0x0000007e607c723c */ /* 0x000fee000004185c */
[----:B------:R-:W-:Y:S01]  /*6690*/  MOV R92, R148 ;  /* 0x00000094005c7202 */ /* 0x000fe20000000f00 */
[----:B------:R-:W-:Y:S01]  /*66a0*/  FADD.FTZ R2, R171, R2 ;  /* 0x00000002ab027221 */ /* 0x000fe20000010000 */
[----:B------:R-:W-:Y:S01]  /*66b0*/  MOV R93, R150 ;  /* 0x00000096005d7202 */ /* 0x000fe20000000f00 */
[----:B------:R-:W-:-:S02]  /*66c0*/  IMAD.MOV.U32 R94, RZ, RZ, R151 ;  /* 0x000000ffff5e7224 */ /* 0x000fc400078e0097 */
[----:B------:R-:W-:Y:S02]  /*66d0*/  FADD.FTZ R0, R92, R0 ;  /* 0x000000005c007221 */ /* 0x000fe40000010000 */
[----:B------:R-:W-:Y:S02]  /*66e0*/  IMAD.MOV.U32 R95, RZ, RZ, R149 ;  /* 0x000000ffff5f7224 */ /* 0x000fe400078e0095 */
[----:B------:R-:W-:Y:S01]  /*66f0*/  FADD.FTZ R2, R93, R2 ;  /* 0x000000025d027221 */ /* 0x000fe20000010000 */
[----:B------:R-:W1:Y:S01]  /*6700*/  LDSM.16.MT88.4 R148, [R226+0x5900] ;  /* 0x00590000e294783b */ /* 0x000e620000004200 */
[----:B------:R-:W-:Y:S02]  /*6710*/  FADD.FTZ R0, R94, R0 ;  /* 0x000000005e007221 */ /* 0x000fe40000010000 */
[----:B------:R-:W-:Y:S02]  /*6720*/  FADD.FTZ R2, R95, R2 ;  /* 0x000000025f027221 */ /* 0x000fe40000010000 */
[----:B------:R-:W-:-:S02]  /*6730*/  FADD.FTZ R0, R4, R0 ;  /* 0x0000000004007221 */ /* 0x000fc40000010000 */
[----:B------:R-:W-:Y:S02]  /*6740*/  FADD.FTZ R2, R30, R2 ;  /* 0x000000021e027221 */ /* 0x000fe40000010000 */
[----:B------:R-:W-:Y:S02]  /*6750*/  FADD.FTZ R0, R29, R0 ;  /* 0x000000001d007221 */ /* 0x000fe40000010000 */
[----:B------:R-:W-:Y:S02]  /*6760*/  FADD.FTZ R2, R28, R2 ;  /* 0x000000021c027221 */ /* 0x000fe40000010000 */
        /* <DEDUP_REMOVED lines=22> */
[----:B------:R-:W-:-:S05]  /*68d0*/  FADD.FTZ R0, R6, R5 ;  /* 0x0000000506007221 */ /* 0x000fca0000010000 */
[----:B------:R3:W-:Y:S04]  /*68e0*/  STL [R1+0x4], R0 ;  /* 0x0000040001007387 */ /* 0x0007e80000100800 */
[----:B------:R3:W-:Y:S01]  /*68f0*/  STL [R1], R2 ;  /* 0x0000000201007387 */ /* 0x0007e20000100800 */
[C---:B-1----:R-:W-:Y:S08]  /*6900*/  HMMA.16816.F32.BF16 R144, R96.reuse, R148, R144 ;  /* 0x000000946090723c */ /* 0x042ff00000041890 */
[C---:B------:R-:W-:Y:S08]  /*6910*/  HMMA.16816.F32.BF16 R148, R96.reuse, R150, R52 ;  /* 0x000000966094723c */ /* 0x040ff00000041834 */
        /* <DEDUP_REMOVED lines=13> */
[----:B------:R-:W-:Y:S01]  /*69f0*/  HMMA.16816.F32.BF16 R96, R96, R18, R32 ;  /* 0x000000126060723c */ /* 0x000fe20000041820 */
[----:B------:R-:W-:Y:S07]  /*6a00*/  @!P3 BRA `(.L_x_2) ;  /* 0x000040d00000b947 */ /* 0x000fee0003800000 */
[----:B---3--:R-:W2:Y:S01]  /*6a10*/  LDL.LU R13, [R1+0xc] ;  /* 0x00000c00010d7983 */ /* 0x008ea20000300800 */
[----:B------:R-:W-:Y:S01]  /*6a20*/  UMOV UR6, 0x6 ;  /* 0x0000000600067882 */ /* 0x000fe20000000000 */
[----:B------:R-:W-:Y:S01]  /*6a30*/  IMAD.MOV.U32 R102, RZ, RZ, R3 ;  /* 0x000000ffff667224 */ /* 0x000fe200078e0003 */
[----:B------:R-:W-:Y:S01]  /*6a40*/  ULDC.64 UR4, c[0x0][0x208] ;  /* 0x0000820000047ab9 */ /* 0x000fe20000000a00 */
[----:B------:R-:W-:Y:S01]  /*6a50*/  MOV R101, R100 ;  /* 0x0000006400657202 */ /* 0x000fe20000000f00 */
[----:B------:R-:W-:-:S02]  /*6a60*/  USHF.L.U64.HI UR5, UR4, UR6, UR5 ;  /* 0x0000000604057299 */ /* 0x000fc40008010205 */
[----:B------:R-:W-:Y:S01]  /*6a70*/  USHF.L.U32 UR4, UR4, 0x6, URZ ;  /* 0x0000000604047899 */ /* 0x000fe2000800063f */
[----:B--2---:R-:W-:-:S08]  /*6a80*/  IADD3 R250, R13, -0x2, RZ ;  /* 0xfffffffe0dfa7810 */ /* 0x004fd00007ffe0ff */
[----:B------:R-:W2:Y:S04]  /*6a90*/  LDL.LU.64 R26, [R1+0x38] ;  /* 0x00003800011a7983 */ /* 0x000ea80000300a00 */
[----:B------:R-:W3:Y:S04]  /*6aa0*/  LDL.LU.64 R14, [R1+0x40] ;  /* 0x00004000010e7983 */ /* 0x000ee80000300a00 */
[----:B------:R-:W4:Y:S01]  /*6ab0*/  LDL R13, [R1+0x30] ;  /* 0x00003000010d7983 */ /* 0x000f220000100800 */
[----:B--2---:R-:W-:-:S02]  /*6ac0*/  MOV R3, R27 ;  /* 0x0000001b00037202 */ /* 0x004fc40000000f00 */
[----:B---3--:R-:W-:Y:S02]  /*6ad0*/  MOV R2, R14 ;  /* 0x0000000e00027202 */ /* 0x008fe40000000f00 */
[----:B----4-:R-:W-:-:S03]  /*6ae0*/  SHF.L.U32 R249, R13, 0x1, RZ ;  /* 0x000000010df97819 */ /* 0x010fc600000006ff */
[----:B------:R1:W-:Y:S04]  /*6af0*/  STL.64 [R1+0x8], R2 ;  /* 0x0000080201007387 */ /* 0x0003e80000100a00 */
.L_x_3:
[----:B------:R-:W2:Y:S01]  /*6b00*/  LDL.64 R20, [R1+0x8] ;  /* 0x0000080001147983 */ /* 0x000ea20000100a00 */
[----:B------:R-:W-:Y:S04]  /*6b10*/  DEPBAR.LE SB0, 0x0 ;  /* 0x000080000000791a */ /* 0x000fe80000000000 */
[----:B----4-:R-:W-:Y:S01]  /*6b20*/  SHF.R.S32.HI R0, RZ, 0x1f, R250 ;  /* 0x0000001fff007819 */ /* 0x010fe200000114fa */
[----:B------:R-:W-:Y:S01]  /*6b30*/  BAR.SYNC.DEFER_BLOCKING 0x0 ;  /* 0x0000000000007b1d */ /* 0x000fe20000010000 */
[----:B-1----:R-:W-:Y:S04]  /*6b40*/  IMAD.WIDE.U32 R2, R250, c[0x0][0x208], RZ ;  /* 0x00008200fa027a25 */ /* 0x002fe800078e00ff */
[----:B------:R-:W-:Y:S03]  /*6b50*/  IMAD R0, R0, c[0x0][0x208], RZ ;  /* 0x0000820000007a24 */ /* 0x000fe600078e02ff */
[----:B-----5:R-:W-:Y:S01]  /*6b60*/  STL [R1+0x50], R231 ;  /* 0x000050e701007387 */ /* 0x020fe20000100800 */
[----:B------:R-:W-:Y:S03]  /*6b70*/  IMAD R0, R250, c[0x0][0x20c], R0 ;  /* 0x00008300fa007a24 */ /* 0x000fe600078e0200 */
[----:B------:R-:W-:Y:S02]  /*6b80*/  STL [R1+0x54], R248 ;  /* 0x000054f801007387 */ /* 0x000fe40000100800 */
[----:B------:R-:W-:Y:S02]  /*6b90*/  IADD3 R0, R3, R0, RZ ;  /* 0x0000000003007210 */ /* 0x000fe40007ffe0ff */
[----:B------:R-:W-:Y:S03]  /*6ba0*/  STL [R1+0x58], R247 ;  /* 0x000058f701007387 */ /* 0x000fe60000100800 */
[----:B------:R-:W-:Y:S01]  /*6bb0*/  IMAD R0, R0, 0x60, RZ ;  /* 0x0000006000007824 */ /* 0x000fe200078e02ff */
[----:B------:R-:W-:Y:S04]  /*6bc0*/  STL [R1+0x5c], R246 ;  /* 0x00005cf601007387 */ /* 0x000fe80000100800 */
[----:B------:R-:W1:Y:S08]  /*6bd0*/  LDSM.16.M88.4 R8, [R224+0xc100] ;  /* 0x00c10000e008783b */ /* 0x000e700000000200 */
[----:B------:R-:W3:Y:S08]  /*6be0*/  LDSM.16.M88.4 R16, [R224+0xc900] ;  /* 0x00c90000e010783b */ /* 0x000ef00000000200 */
[----:B------:R-:W4:Y:S08]  /*6bf0*/  LDSM.16.M88.4 R24, [R224+0xd100] ;  /* 0x00d10000e018783b */ /* 0x000f300000000200 */
[----:B------:R-:W2:Y:S08]  /*6c00*/  LDSM.16.M88.4 R32, [R224+0xd900] ;  /* 0x00d90000e020783b */ /* 0x000eb00000000200 */
[----:B------:R-:W2:Y:S01]  /*6c10*/  LDSM.16.M88.4 R40, [R224+0xe100] ;  /* 0x00e10000e028783b */ /* 0x000ea20000000200 */
[C---:B-1---5:R-:W-:Y:S07]  /*6c20*/  HMMA.16816.F32.BF16 R4, R156.reuse, R8, RZ ;  /* 0x000000089c04723c */ /* 0x062fee00000418ff */
[----:B------:R-:W1:Y:S01]  /*6c30*/  LDSM.16.M88.4 R48, [R224+0xe900] ;  /* 0x00e90000e030783b */ /* 0x000e620000000200 */
[C---:B------:R-:W-:Y:S07]  /*6c40*/  HMMA.16816.F32.BF16 R8, R156.reuse, R10, RZ ;  /* 0x0000000a9c08723c */ /* 0x040fee00000418ff */
[----:B------:R-:W1:Y:S01]  /*6c50*/  LDSM.16.M88.4 R152, [R231] ;  /* 0x00000000e798783b */ /* 0x000e620000000200 */
[C---:B---3--:R-:W-:Y:S07]  /*6c60*/  HMMA.16816.F32.BF16 R12, R156.reuse, R16, RZ ;  /* 0x000000109c0c723c */ /* 0x048fee00000418ff */
[----:B------:R-:W3:Y:S01]  /*6c70*/  LDSM.16.M88.4 R164, [R248] ;  /* 0x00000000f8a4783b */ /* 0x000ee20000000200 */
[C---:B------:R-:W-:Y:S07]  /*6c80*/  HMMA.16816.F32.BF16 R16, R156.reuse, R18, RZ ;  /* 0x000000129c10723c */ /* 0x040fee00000418ff */
[----:B------:R-:W1:Y:S08]  /*6c90*/  LDSM.16.M88.4 R168, [R247] ;  /* 0x00000000f7a8783b */ /* 0x000e700000000200 */
[----:B------:R-:W1:Y:S08]  /*6ca0*/  LDSM.16.M88.4 R172, [R246] ;  /* 0x00000000f6ac783b */ /* 0x000e700000000200 */
[----:B------:R-:W1:Y:S08]  /*6cb0*/  LDSM.16.M88.4 R176, [R245] ;  /* 0x00000000f5b0783b */ /* 0x000e700000000200 */
[----:B------:R-:W1:Y:S08]  /*6cc0*/  LDSM.16.M88.4 R180, [R244] ;  /* 0x00000000f4b4783b */ /* 0x000e700000000200 */
[----:B------:R-:W-:Y:S04]  /*6cd0*/  STL [R1+0x60], R245 ;  /* 0x000060f501007387 */ /* 0x000fe80000100800 */
[----:B------:R-:W-:Y:S01]  /*6ce0*/  STL [R1+0x64], R244 ;  /* 0x000064f401007387 */ /* 0x000fe20000100800 */
[----:B--2---:R-:W-:Y:S02]  /*6cf0*/  IMAD.WIDE.U32 R2, R2, 0x60, R20 ;  /* 0x0000006002027825 */ /* 0x004fe400078e0014 */
[C---:B----4-:R-:W-:Y:S03]  /*6d00*/  HMMA.16816.F32.BF16 R20, R156.reuse, R24, RZ ;  /* 0x000000189c14723c */ /* 0x050fe600000418ff */
[----:B------:R-:W-:Y:S02]  /*6d10*/  IADD3 R36, R3, R0, RZ ;  /* 0x0000000003247210 */ /* 0x000fe40007ffe0ff */
[C---:B------:R-:W-:Y:S02]  /*6d20*/  SHF.L.U32 R0, R2.reuse, 0x1, RZ ;  /* 0x0000000102007819 */ /* 0x040fe400000006ff */
[----:B------:R-:W-:Y:S01]  /*6d30*/  SHF.L.U64.HI R36, R2, 0x1, R36 ;  /* 0x0000000102247819 */ /* 0x000fe20000010224 */
[C---:B------:R-:W-:Y:S01]  /*6d40*/  HMMA.16816.F32.BF16 R24, R156.reuse, R26, RZ ;  /* 0x0000001a9c18723c */ /* 0x040fe200000418ff */
[C---:B------:R-:W-:Y:S03]  /*6d50*/  IADD3 R2, P0, R0.reuse, c[0x0][0x1f8], RZ ;  /* 0x00007e0000027a10 */ /* 0x040fe60007f1e0ff */
[----:B------:R-:W-:Y:S02]  /*6d60*/  IADD3 R38, P3, R0, 0x80, RZ ;  /* 0x0000008000267810 */ /* 0x000fe40007f7e0ff */
[----:B------:R-:W-:Y:S02]  /*6d70*/  IADD3.X R3, R36, c[0x0][0x1fc], RZ, P0, !PT ;  /* 0x00007f0024037a10 */ /* 0x000fe400007fe4ff */
[C---:B------:R-:W-:Y:S01]  /*6d80*/  HMMA.16816.F32.BF16 R28, R156.reuse, R32, RZ ;  /* 0x000000209c1c723c */ /* 0x040fe200000418ff */
[----:B------:R-:W-:Y:S02]  /*6d90*/  IADD3 R38, P2, R38, c[0x0][0x1f8], RZ ;  /* 0x00007e0026267a10 */ /* 0x000fe40007f5e0ff */
[----:B------:R-:W-:Y:S01]  /*6da0*/  @!PT LDS RZ, [RZ] ;  /* 0x00000000fffff984 */ /* 0x000fe20000000800 */
[----:B------:R-:W-:Y:S01]  /*6db0*/  @!PT LDS RZ, [RZ] ;  /* 0x00000000fffff984 */ /* 0x000fe20000000800 */
[----:B------:R-:W-:Y:S01]  /*6dc0*/  @!PT LDS RZ, [RZ] ;  /* 0x00000000fffff984 */ /* 0x000fe20000000800 */
[----:B------:R2:W-:Y:S01]  /*6dd0*/  LDGSTS.E.BYPASS.LTC128B.128 [R249+0x100], [R2.64], !P6 ;  /* 0x0010000002f97fae */ /* 0x0005e2000f101d48 */
[----:B------:R-:W-:Y:S02]  /*6de0*/  IADD3 R0, P1, R0, 0x100, RZ ;  /* 0x0000010000007810 */ /* 0x000fe40007f3e0ff */
[--C-:B------:R-:W-:Y:S02]  /*6df0*/  IADD3.X R39, RZ, c[0x0][0x1fc], R36.reuse, P2, P3 ;  /* 0x00007f00ff277a10 */ /* 0x100fe400017e6424 */
[C---:B------:R-:W-:Y:S01]  /*6e00*/  HMMA.16816.F32.BF16 R32, R156.reuse, R34, RZ ;  /* 0x000000229c20723c */ /* 0x040fe200000418ff */
[----:B------:R-:W-:Y:S02]  /*6e10*/  IADD3 R46, P0, R0, c[0x0][0x1f8], RZ ;  /* 0x00007e00002e7a10 */ /* 0x000fe40007f1e0ff */
[----:B------:R4:W-:Y:S02]  /*6e20*/  LDGSTS.E.BYPASS.LTC128B.128 [R249+0x3100], [R38.64], !P5 ;  /* 0x0310000026f97fae */ /* 0x0009e4000e901d48 */
[----:B------:R-:W-:Y:S06]  /*6e30*/  IADD3.X R47, RZ, c[0x0][0x1fc], R36, P0, P1 ;  /* 0x00007f00ff2f7a10 */ /* 0x000fec00007e2424 */
[----:B------:R1:W-:Y:S01]  /*6e40*/  LDGSTS.E.BYPASS.LTC128B.128 [R249+0x6100], [R46.64], !P4 ;  /* 0x061000002ef97fae */ /* 0x0003e2000e101d48 */
[----:B--2---:R-:W-:Y:S04]  /*6e50*/  IADD3 R2, P2, R2, UR4, RZ ;  /* 0x0000000402027c10 */ /* 0x004fe8000ff5e0ff */
[----:B------:R-:W-:Y:S02]  /*6e60*/  IADD3.X R3, R3, UR5, RZ, P2, !PT ;  /* 0x0000000503037c10 */ /* 0x000fe400097fe4ff */
[----:B------:R-:W-:Y:S01]  /*6e70*/  IADD3 R44, P0, R2, UR4, RZ ;  /* 0x00000004022c7c10 */ /* 0x000fe2000ff1e0ff */
[C---:B----4-:R-:W-:Y:S02]  /*6e80*/  HMMA.16816.F32.BF16 R36, R156.reuse, R40, RZ ;  /* 0x000000289c24723c */ /* 0x050fe400000418ff */
[----:B------:R2:W-:Y:S01]  /*6e90*/  LDGSTS.E.BYPASS.LTC128B.128 [R249+0x1100], [R2.64], !P6 ;  /* 0x0110000002f97fae */ /* 0x0005e2000f101d48 */
[----:B------:R-:W-:Y:S02]  /*6ea0*/  IADD3.X R45, R3, UR5, RZ, P0, !PT ;  /* 0x00000005032d7c10 */ /* 0x000fe400087fe4ff */
[C---:B------:R-:W-:Y:S02]  /*6eb0*/  ISETP.GT.AND P0, PT, R250.reuse, RZ, PT ;  /* 0x000000fffa00720c */ /* 0x040fe40003f04270 */
[----:B------:R-:W-:Y:S01]  /*6ec0*/  IADD3 R250, R250, -0x1, RZ ;  /* 0xfffffffffafa7810 */ /* 0x000fe20007ffe0ff */
[C---:B------:R-:W-:Y:S02]  /*6ed0*/  HMMA.16816.F32.BF16 R40, R156.reuse, R42, RZ ;  /* 0x0000002a9c28723c */ /* 0x040fe400000418ff */
[----:B------:R2:W-:Y:S08]  /*6ee0*/  LDGSTS.E.BYPASS.LTC128B.128 [R249+0x4100], [R2.64+0x80], !P5 ;  /* 0x0410008002f97fae */ /* 0x0005f0000e901d48 */
[----:B------:R2:W-:Y:S08]  /*6ef0*/  LDGSTS.E.BYPASS.LTC128B.128 [R249+0x7100], [R2.64+0x100], !P4 ;  /* 0x0710010002f97fae */ /* 0x0005f0000e101d48 */
[----:B------:R1:W-:Y:S08]  /*6f00*/  LDGSTS.E.BYPASS.LTC128B.128 [R249+0x2100], [R44.64], !P6 ;  /* 0x021000002cf97fae */ /* 0x0003f0000f101d48 */
[----:B------:R1:W-:Y:S08]  /*6f10*/  LDGSTS.E.BYPASS.LTC128B.128 [R249+0x5100], [R44.64+0x80], !P5 ;  /* 0x051000802cf97fae */ /* 0x0003f0000e901d48 */
[----:B------:R1:W-:Y:S08]  /*6f20*/  LDGSTS.E.BYPASS.LTC128B.128 [R249+0x8100], [R44.64+0x100], !P4 ;  /* 0x081001002cf97fae */ /* 0x0003f0000e101d48 */
[----:B------:R-:W0:Y:S01]  /*6f30*/  LDGDEPBAR ;  /* 0x00000000000079af */ /* 0x000e220000000000 */
[C---:B-1----:R-:W-:Y:S08]  /*6f40*/  HMMA.16816.F32.BF16 R44, R156.reuse, R48, RZ ;  /* 0x000000309c2c723c */ /* 0x042ff000000418ff */
[----:B------:R-:W-:Y:S08]  /*6f50*/  HMMA.16816.F32.BF16 R48, R156, R50, RZ ;  /* 0x000000329c30723c */ /* 0x000ff000000418ff */
[C---:B------:R-:W-:Y:S08]  /*6f60*/  HMMA.16816.F32.BF16 R4, R160.reuse, R152, R4 ;  /* 0x00000098a004723c */ /* 0x040ff00000041804 */
[C---:B------:R-:W-:Y:S01]  /*6f70*/  HMMA.16816.F32.BF16 R8, R160.reuse, R154, R8 ;  /* 0x0000009aa008723c */ /* 0x040fe20000041808 */
[----:B------:R-:W1:Y:S07]  /*6f80*/  LDSM.16.M88.4 R152, [R230+0xc100] ;  /* 0x00c10000e698783b */ /* 0x000e6e0000000200 */
[C---:B---3--:R-:W-:Y:S08]  /*6f90*/  HMMA.16816.F32.BF16 R12, R160.reuse, R164, R12 ;  /* 0x000000a4a00c723c */ /* 0x048ff0000004180c */
[C---:B------:R-:W-:Y:S01]  /*6fa0*/  HMMA.16816.F32.BF16 R16, R160.reuse, R166, R16 ;  /* 0x000000a6a010723c */ /* 0x040fe20000041810 */
[----:B------:R-:W3:Y:S07]  /*6fb0*/  LDSM.16.M88.4 R164, [R230+0xc900] ;  /* 0x00c90000e6a4783b */ /* 0x000eee0000000200 */
[C---:B------:R-:W-:Y:S08]  /*6fc0*/  HMMA.16816.F32.BF16 R20, R160.reuse, R168, R20 ;  /* 0x000000a8a014723c */ /* 0x040ff00000041814 */
[C---:B------:R-:W-:Y:S01]  /*6fd0*/  HMMA.16816.F32.BF16 R24, R160.reuse, R170, R24 ;  /* 0x000000aaa018723c */ /* 0x040fe20000041818 */
[----:B------:R-:W4:Y:S07]  /*6fe0*/  LDSM.16.M88.4 R168, [R230+0xd100] ;  /* 0x00d10000e6a8783b */ /* 0x000f2e0000000200 */
[C---:B------:R-:W-:Y:S08]  /*6ff0*/  HMMA.16816.F32.BF16 R28, R160.reuse, R172, R28 ;  /* 0x000000aca01c723c */ /* 0x040ff0000004181c */
[C---:B------:R-:W-:Y:S01]  /*7000*/  HMMA.16816.F32.BF16 R32, R160.reuse, R174, R32 ;  /* 0x000000aea020723c */ /* 0x040fe20000041820 */
[----:B------:R-:W2:Y:S07]  /*7010*/  LDSM.16.M88.4 R172, [R230+0xd900] ;  /* 0x00d90000e6ac783b */ /* 0x000eae0000000200 */
[C---:B------:R-:W-:Y:S08]  /*7020*/  HMMA.16816.F32.BF16 R36, R160.reuse, R176, R36 ;  /* 0x000000b0a024723c */ /* 0x040ff00000041824 */
[C---:B------:R-:W-:Y:S01]  /*7030*/  HMMA.16816.F32.BF16 R40, R160.reuse, R178, R40 ;  /* 0x000000b2a028723c */ /* 0x040fe20000041828 */
[----:B------:R-:W2:Y:S07]  /*7040*/  LDSM.16.M88.4 R176, [R230+0xe100] ;  /* 0x00e10000e6b0783b */ /* 0x000eae0000000200 */
[C---:B------:R-:W-:Y:S08]  /*7050*/  HMMA.16816.F32.BF16 R44, R160.reuse, R180, R44 ;  /* 0x000000b4a02c723c */ /* 0x040ff0000004182c */
[----:B------:R-:W-:Y:S08]  /*7060*/  HMMA.16816.F32.BF16 R48, R160, R182, R48 ;  /* 0x000000b6a030723c */ /* 0x000ff00000041830 */
[C---:B-1----:R-:W-:Y:S08]  /*7070*/  HMMA.16816.F32.BF16 R4, R184.reuse, R152, R4 ;  /* 0x00000098b804723c */ /* 0x042ff00000041804 */
[C---:B------:R-:W-:Y:S01]  /*7080*/  HMMA.16816.F32.BF16 R8, R184.reuse, R154, R8 ;  /* 0x0000009ab808723c */ /* 0x040fe20000041808 */
[----:B------:R-:W1:Y:S07]  /*7090*/  LDSM.16.M88.4 R152, [R230+0xe900] ;  /* 0x00e90000e698783b */ /* 0x000e6e0000000200 */
[C---:B---3--:R-:W-:Y:S08]  /*70a0*/  HMMA.16816.F32.BF16 R12, R184.reuse, R164, R12 ;  /* 0x000000a4b80c723c */ /* 0x048ff0000004180c */
[C---:B------:R-:W-:Y:S01]  /*70b0*/  HMMA.16816.F32.BF16 R16, R184.reuse, R166, R16 ;  /* 0x000000a6b810723c */ /* 0x040fe20000041810 */
[----:B------:R-:W3:Y:S07]  /*70c0*/  LDSM.16.M88.4 R164, [R227] ;  /* 0x00000000e3a4783b */ /* 0x000eee0000000200 */
[C---:B----4-:R-:W-:Y:S08]  /*70d0*/  HMMA.16816.F32.BF16 R20, R184.reuse, R168, R20 ;  /* 0x000000a8b814723c */ /* 0x050ff00000041814 */
[C---:B------:R-:W-:Y:S01]  /*70e0*/  HMMA.16816.F32.BF16 R24, R184.reuse, R170, R24 ;  /* 0x000000aab818723c */ /* 0x040fe20000041818 */
[----:B------:R-:W4:Y:S07]  /*70f0*/  LDSM.16.M88.4 R168, [R227+0x800] ;  /* 0x00080000e3a8783b */ /* 0x000f2e0000000200 */
[C---:B--2---:R-:W-:Y:S08]  /*7100*/  HMMA.16816.F32.BF16 R28, R184.reuse, R172, R28 ;  /* 0x000000acb81c723c */ /* 0x044ff0000004181c */
[C---:B------:R-:W-:Y:S01]  /*7110*/  HMMA.16816.F32.BF16 R32, R184.reuse, R174, R32 ;  /* 0x000000aeb820723c */ /* 0x040fe20000041820 */
[----:B------:R-:W2:Y:S07]  /*7120*/  LDSM.16.M88.4 R172, [R227+0x1000] ;  /* 0x00100000e3ac783b */ /* 0x000eae0000000200 */
[C---:B------:R-:W-:Y:S08]  /*7130*/  HMMA.16816.F32.BF16 R36, R184.reuse, R176, R36 ;  /* 0x000000b0b824723c */ /* 0x040ff00000041824 */
[C---:B------:R-:W-:Y:S01]  /*7140*/  HMMA.16816.F32.BF16 R40, R184.reuse, R178, R40 ;  /* 0x000000b2b828723c */ /* 0x040fe20000041828 */
[----:B------:R-:W2:Y:S07]  /*7150*/  LDSM.16.M88.4 R176, [R227+0x1800] ;  /* 0x00180000e3b0783b */ /* 0x000eae0000000200 */
[C---:B-1----:R-:W-:Y:S08]  /*7160*/  HMMA.16816.F32.BF16 R44, R184.reuse, R152, R44 ;  /* 0x00000098b82c723c */ /* 0x042ff0000004182c */
[----:B------:R-:W-:Y:S01]  /*7170*/  HMMA.16816.F32.BF16 R48, R184, R154, R48 ;  /* 0x0000009ab830723c */ /* 0x000fe20000041830 */
[----:B------:R-:W1:Y:S07]  /*7180*/  LDSM.16.M88.4 R152, [R227+0x2000] ;  /* 0x00200000e398783b */ /* 0x000e6e0000000200 */
[C---:B---3--:R-:W-:Y:S08]  /*7190*/  HMMA.16816.F32.BF16 R4, R188.reuse, R164, R4 ;  /* 0x000000a4bc04723c */ /* 0x048ff00000041804 */
[C---:B------:R-:W-:Y:S01]  /*71a0*/  HMMA.16816.F32.BF16 R8, R188.reuse, R166, R8 ;  /* 0x000000a6bc08723c */ /* 0x040fe20000041808 */
[----:B------:R-:W3:Y:S07]  /*71b0*/  LDSM.16.M88.4 R164, [R227+0x2800] ;  /* 0x00280000e3a4783b */ /* 0x000eee0000000200 */
        /* <DEDUP_REMOVED lines=10> */
[C---:B------:R-:W-:Y:S01]  /*7260*/  HMMA.16816.F32.BF16 R40, R188.reuse, R154, R40 ;  /* 0x0000009abc28723c */ /* 0x040fe20000041828 */
[----:B------:R-:W1:Y:S07]  /*7270*/  LDSM.16.M88.4 R152, [R224+0x10900] ;  /* 0x01090000e098783b */ /* 0x000e6e0000000200 */
[C---:B---3--:R-:W-:Y:S08]  /*7280*/  HMMA.16816.F32.BF16 R44, R188.reuse, R164, R44 ;  /* 0x000000a4bc2c723c */ /* 0x048ff0000004182c */
[----:B------:R-:W-:Y:S01]  /*7290*/  HMMA.16816.F32.BF16 R48, R188, R166, R48 ;  /* 0x000000a6bc30723c */ /* 0x000fe20000041830 */
[----:B------:R-:W3:Y:S07]  /*72a0*/  LDSM.16.M88.4 R164, [R224+0x11100] ;  /* 0x01110000e0a4783b */ /* 0x000eee0000000200 */
[C---:B----4-:R-:W-:Y:S08]  /*72b0*/  HMMA.16816.F32.BF16 R4, R192.reuse, R168, R4 ;  /* 0x000000a8c004723c */ /* 0x050ff00000041804 */
[C---:B------:R-:W-:Y:S01]  /*72c0*/  HMMA.16816.F32.BF16 R8, R192.reuse, R170, R8 ;  /* 0x000000aac008723c */ /* 0x040fe20000041808 */
[----:B------:R-:W4:Y:S07]  /*72d0*/  LDSM.16.M88.4 R168, [R224+0x11900] ;  /* 0x01190000e0a8783b */ /* 0x000f2e0000000200 */
[C---:B--2---:R-:W-:Y:S08]  /*72e0*/  HMMA.16816.F32.BF16 R12, R192.reuse, R172, R12 ;  /* 0x000000acc00c723c */ /* 0x044ff0000004180c */
[C---:B------:R-:W-:Y:S01]  /*72f0*/  HMMA.16816.F32.BF16 R16, R192.reuse, R174, R16 ;  /* 0x000000aec010723c */ /* 0x040fe20000041810 */
[----:B------:R-:W2:Y:S07]  /*7300*/  LDSM.16.M88.4 R172, [R243] ;  /* 0x00000000f3ac783b */ /* 0x000eae0000000200 */
[C---:B------:R-:W-:Y:S08]  /*7310*/  HMMA.16816.F32.BF16 R20, R192.reuse, R176, R20 ;  /* 0x000000b0c014723c */ /* 0x040ff00000041814 */
[C---:B------:R-:W-:Y:S01]  /*7320*/  HMMA.16816.F32.BF16 R24, R192.reuse, R178, R24 ;  /* 0x000000b2c018723c */ /* 0x040fe20000041818 */
[----:B------:R-:W2:Y:S07]  /*7330*/  LDSM.16.M88.4 R176, [R242] ;  /* 0x00000000f2b0783b */ /* 0x000eae0000000200 */
[C---:B-1----:R-:W-:Y:S08]  /*7340*/  HMMA.16816.F32.BF16 R28, R192.reuse, R152, R28 ;  /* 0x00000098c01c723c */ /* 0x042ff0000004181c */
[C---:B------:R-:W-:Y:S01]  /*7350*/  HMMA.16816.F32.BF16 R32, R192.reuse, R154, R32 ;  /* 0x0000009ac020723c */ /* 0x040fe20000041820 */
[----:B------:R-:W1:Y:S07]  /*7360*/  LDSM.16.M88.4 R152, [R241] ;  /* 0x00000000f198783b */ /* 0x000e6e0000000200 */
[C---:B---3--:R-:W-:Y:S08]  /*7370*/  HMMA.16816.F32.BF16 R36, R192.reuse, R164, R36 ;  /* 0x000000a4c024723c */ /* 0x048ff00000041824 */
[C---:B------:R-:W-:Y:S01]  /*7380*/  HMMA.16816.F32.BF16 R40, R192.reuse, R166, R40 ;  /* 0x000000a6c028723c */ /* 0x040fe20000041828 */
[----:B------:R-:W3:Y:S07]  /*7390*/  LDSM.16.M88.4 R164, [R240] ;  /* 0x00000000f0a4783b */ /* 0x000eee0000000200 */
[C---:B----4-:R-:W-:Y:S08]  /*73a0*/  HMMA.16816.F32.BF16 R44, R192.reuse, R168, R44 ;  /* 0x000000a8c02c723c */ /* 0x050ff0000004182c */
[----:B------:R-:W-:Y:S01]  /*73b0*/  HMMA.16816.F32.BF16 R48, R192, R170, R48 ;  /* 0x000000aac030723c */ /* 0x000fe20000041830 */
[----:B------:R-:W4:Y:S07]  /*73c0*/  LDSM.16.M88.4 R168, [R239] ;  /* 0x00000000efa8783b */ /* 0x000f2e0000000200 */
[C---:B--2---:R-:W-:Y:S08]  /*73d0*/  HMMA.16816.F32.BF16 R4, R196.reuse, R172, R4 ;  /* 0x000000acc404723c */ /* 0x044ff00000041804 */
[C---:B------:R-:W-:Y:S01]  /*73e0*/  HMMA.16816.F32.BF16 R8, R196.reuse, R174, R8 ;  /* 0x000000aec408723c */ /* 0x040fe20000041808 */
[----:B------:R-:W2:Y:S07]  /*73f0*/  LDSM.16.M88.4 R172, [R238] ;  /* 0x00000000eeac783b */ /* 0x000eae0000000200 */
[C---:B------:R-:W-:Y:S08]  /*7400*/  HMMA.16816.F32.BF16 R12, R196.reuse, R176, R12 ;  /* 0x000000b0c40c723c */ /* 0x040ff0000004180c */
[C---:B------:R-:W-:Y:S01]  /*7410*/  HMMA.16816.F32.BF16 R16, R196.reuse, R178, R16 ;  /* 0x000000b2c410723c */ /* 0x040fe20000041810 */
[----:B------:R-:W2:Y:S07]  /*7420*/  LDSM.16.M88.4 R176, [R230+0xf100] ;  /* 0x00f10000e6b0783b */ /* 0x000eae0000000200 */
[C---:B-1----:R-:W-:Y:S08]  /*7430*/  HMMA.16816.F32.BF16 R20, R196.reuse, R152, R20 ;  /* 0x00000098c414723c */ /* 0x042ff00000041814 */
[C---:B------:R-:W-:Y:S01]  /*7440*/  HMMA.16816.F32.BF16 R24, R196.reuse, R154, R24 ;  /* 0x0000009ac418723c */ /* 0x040fe20000041818 */
        /* <DEDUP_REMOVED lines=8> */
[----:B------:R-:W-:Y:S01]  /*74d0*/  HMMA.16816.F32.BF16 R48, R196, R174, R48 ;  /* 0x000000aec430723c */ /* 0x000fe20000041830 */
        /* <DEDUP_REMOVED lines=17> */
[----:B------:R-:W-:Y:S01]  /*75f0*/  HMMA.16816.F32.BF16 R48, R200, R178, R48 ;  /* 0x000000b2c830723c */ /* 0x000fe20000041830 */
        /* <DEDUP_REMOVED lines=24> */
[----:B------:R-:W4:Y:S07]  /*7780*/  LDSM.16.M88.4 R168, [R237] ;  /* 0x00000000eda8783b */ /* 0x000f2e0000000200 */
        /* <DEDUP_REMOVED lines=10> */
[----:B------:R-:W-:Y:S01]  /*7830*/  HMMA.16816.F32.BF16 R48, R208, R166, R48 ;  /* 0x000000a6d030723c */ /* 0x000fe20000041830 */
[----:B------:R-:W3:Y:S07]  /*7840*/  LDSM.16.M88.4 R164, [R233] ;  /* 0x00000000e9a4783b */ /* 0x000eee0000000200 */
[C---:B----4-:R-:W-:Y:S08]  /*7850*/  HMMA.16816.F32.BF16 R4, R212.reuse, R168, R4 ;  /* 0x000000a8d404723c */ /* 0x050ff00000041804 */
[C---:B------:R-:W-:Y:S01]  /*7860*/  HMMA.16816.F32.BF16 R8, R212.reuse, R170, R8 ;  /* 0x000000aad408723c */ /* 0x040fe20000041808 */
[----:B------:R-:W4:Y:S07]  /*7870*/  LDSM.16.M88.4 R168, [R232] ;  /* 0x00000000e8a8783b */ /* 0x000f2e0000000200 */
        /* <DEDUP_REMOVED lines=13> */
[----:B------:R-:W-:Y:S01]  /*7950*/  HMMA.16816.F32.BF16 R48, R212, R170, R48 ;  /* 0x000000aad430723c */ /* 0x000fe20000041830 */
        /* <DEDUP_REMOVED lines=11> */
[C---:B------:R-:W-:Y:S08]  /*7a10*/  HMMA.16816.F32.BF16 R32, R216.reuse, R166, R32 ;  /* 0x000000a6d820723c */ /* 0x040ff00000041820 */
[C---:B----4-:R-:W-:Y:S08]  /*7a20*/  HMMA.16816.F32.BF16 R36, R216.reuse, R168, R36 ;  /* 0x000000a8d824723c */ /* 0x050ff00000041824 */
[C---:B------:R-:W-:Y:S08]  /*7a30*/  HMMA.16816.F32.BF16 R40, R216.reuse, R170, R40 ;  /* 0x000000aad828723c */ /* 0x040ff00000041828 */
[C---:B--2---:R-:W-:Y:S08]  /*7a40*/  HMMA.16816.F32.BF16 R44, R216.reuse, R172, R44 ;  /* 0x000000acd82c723c */ /* 0x044ff0000004182c */
[----:B------:R-:W-:Y:S08]  /*7a50*/  HMMA.16816.F32.BF16 R48, R216, R174, R48 ;  /* 0x000000aed830723c */ /* 0x000ff00000041830 */
[C---:B------:R-:W-:Y:S08]  /*7a60*/  HMMA.16816.F32.BF16 R4, R220.reuse, R176, R4 ;  /* 0x000000b0dc04723c */ /* 0x040ff00000041804 */
[C---:B------:R-:W-:Y:S08]  /*7a70*/  HMMA.16816.F32.BF16 R8, R220.reuse, R178, R8 ;  /* 0x000000b2dc08723c */ /* 0x040ff00000041808 */
[C---:B-1----:R-:W-:Y:S08]  /*7a80*/  HMMA.16816.F32.BF16 R12, R220.reuse, R152, R12 ;  /* 0x00000098dc0c723c */ /* 0x042ff0000004180c */
[C---:B------:R-:W-:Y:S04]  /*7a90*/  HMMA.16816.F32.BF16 R16, R220.reuse, R154, R16 ;  /* 0x0000009adc10723c */ /* 0x040fe80000041810 */
[----:B------:R-:W-:Y:S02]  /*7aa0*/  FMUL.FTZ R4, R4, c[0x0][0x320] ;  /* 0x0000c80004047a20 */ /* 0x000fe40000410000 */
[----:B------:R-:W-:Y:S02]  /*7ab0*/  FMUL.FTZ R5, R5, c[0x0][0x320] ;  /* 0x0000c80005057a20 */ /* 0x000fe40000410000 */
[----:B------:R-:W-:Y:S01]  /*7ac0*/  FMUL.FTZ R6, R6, c[0x0][0x320] ;  /* 0x0000c80006067a20 */ /* 0x000fe20000410000 */
[----:B------:R-:W1:Y:S03]  /*7ad0*/  MUFU.TANH R165, R4 ;  /* 0x0000000400a57308 */ /* 0x000e660000002400 */
[----:B------:R-:W-:Y:S02]  /*7ae0*/  FMUL.FTZ R7, R7, c[0x0][0x320] ;  /* 0x0000c80007077a20 */ /* 0x000fe40000410000 */
[----:B------:R-:W-:Y:S02]  /*7af0*/  FMUL.FTZ R8, R8, c[0x0][0x320] ;  /* 0x0000c80008087a20 */ /* 0x000fe40000410000 */
[----:B------:R-:W-:Y:S02]  /*7b00*/  FMUL.FTZ R9, R9, c[0x0][0x320] ;  /* 0x0000c80009097a20 */ /* 0x000fe40000410000 */
[----:B------:R-:W-:Y:S01]  /*7b10*/  FMUL.FTZ R10, R10, c[0x0][0x320] ;  /* 0x0000c8000a0a7a20 */ /* 0x000fe20000410000 */
[----:B------:R-:W2:Y:S01]  /*7b20*/  MUFU.TANH R167, R5 ;  /* 0x0000000500a77308 */ /* 0x000ea20000002400 */
[----:B------:R-:W-:Y:S02]  /*7b30*/  FMUL.FTZ R11, R11, c[0x0][0x320] ;  /* 0x0000c8000b0b7a20 */ /* 0x000fe40000410000 */
[----:B------:R-:W-:Y:S02]  /*7b40*/  FMUL.FTZ R12, R12, c[0x0][0x320] ;  /* 0x0000c8000c0c7a20 */ /* 0x000fe40000410000 */
[----:B------:R-:W-:Y:S02]  /*7b50*/  FMUL.FTZ R13, R13, c[0x0][0x320] ;  /* 0x0000c8000d0d7a20 */ /* 0x000fe40000410000 */
[----:B------:R-:W-:Y:S02]  /*7b60*/  FMUL.FTZ R14, R14, c[0x0][0x320] ;  /* 0x0000c8000e0e7a20 */ /* 0x000fe40000410000 */
[----:B------:R-:W-:Y:S01]  /*7b70*/  FMUL.FTZ R16, R16, c[0x0][0x320] ;  /* 0x0000c80010107a20 */ /* 0x000fe20000410000 */
[----:B------:R-:W3:Y:S01]  /*7b80*/  MUFU.TANH R170, R6 ;  /* 0x0000000600aa7308 */ /* 0x000ee20000002400 */
[----:B------:R-:W-:Y:S02]  /*7b90*/  FMUL.FTZ R15, R15, c[0x0][0x320] ;  /* 0x0000c8000f0f7a20 */ /* 0x000fe40000410000 */
[----:B------:R-:W-:Y:S01]  /*7ba0*/  FMUL.FTZ R17, R17, c[0x0][0x320] ;  /* 0x0000c80011117a20 */ /* 0x000fe20000410000 */
[----:B-1----:R-:W-:Y:S01]  /*7bb0*/  FMNMX.FTZ R0, R165, R101, !PT ;  /* 0x00000065a5007209 */ /* 0x002fe20007810000 */
[----:B------:R-:W-:Y:S02]  /*7bc0*/  FMUL.FTZ R18, R18, c[0x0][0x320] ;  /* 0x0000c80012127a20 */ /* 0x000fe40000410000 */
[----:B------:R-:W-:Y:S03]  /*7bd0*/  FMUL.FTZ R19, R19, c[0x0][0x320] ;  /* 0x0000c80013137a20 */ /* 0x000fe60000410000 */
[----:B------:R1:W4:Y:S01]  /*7be0*/  MUFU.TANH R171, R7 ;  /* 0x0000000700ab7308 */ /* 0x0003220000002400 */
[----:B--2---:R-:W-:Y:S09]  /*7bf0*/  FMNMX.FTZ R0, R167, R0, !PT ;  /* 0x00000000a7007209 */ /* 0x004ff20007810000 */
[----:B------:R-:W2:Y:S01]  /*7c00*/  MUFU.TANH R166, R8 ;  /* 0x0000000800a67308 */ /* 0x000ea20000002400 */
[----:B---3--:R-:W-:Y:S09]  /*7c10*/  FMNMX.FTZ R2, R170, R102, !PT ;  /* 0x00000066aa027209 */ /* 0x008ff20007810000 */
[----:B------:R-:W3:Y:S01]  /*7c20*/  MUFU.TANH R164, R9 ;  /* 0x0000000900a47308 */ /* 0x000ee20000002400 */
[----:B-1----:R-:W1:Y:S01]  /*7c30*/  LDSM.16.M88.4 R4, [R227+0x7000] ;  /* 0x00700000e304783b */ /* 0x002e620000000200 */
[----:B----4-:R-:W-:Y:S08]  /*7c40*/  FMNMX.FTZ R2, R171, R2, !PT ;  /* 0x00000002ab027209 */ /* 0x010ff00007810000 */
[----:B------:R-:W4:Y:S01]  /*7c50*/  MUFU.TANH R168, R10 ;  /* 0x0000000a00a87308 */ /* 0x000f220000002400 */
[----:B--2---:R-:W-:Y:S09]  /*7c60*/  FMNMX.FTZ R0, R166, R0, !PT ;  /* 0x00000000a6007209 */ /* 0x004ff20007810000 */
[----:B------:R2:W1:Y:S01]  /*7c70*/  MUFU.TANH R169, R11 ;  /* 0x0000000b00a97308 */ /* 0x0004620000002400 */
[----:B---3--:R-:W-:Y:S09]  /*7c80*/  FMNMX.FTZ R0, R164, R0, !PT ;  /* 0x00000000a4007209 */ /* 0x008ff20007810000 */
[----:B------:R-:W3:Y:S01]  /*7c90*/  MUFU.TANH R172, R12 ;  /* 0x0000000c00ac7308 */ /* 0x000ee20000002400 */
[----:B----4-:R-:W-:Y:S09]  /*7ca0*/  FMNMX.FTZ R2, R168, R2, !PT ;  /* 0x00000002a8027209 */ /* 0x010ff20007810000 */
[----:B------:R4:W4:Y:S01]  /*7cb0*/  MUFU.TANH R173, R13 ;  /* 0x0000000d00ad7308 */ /* 0x0009220000002400 */
[C---:B-1----:R-:W-:Y:S01]  /*7cc0*/  HMMA.16816.F32.BF16 R20, R220.reuse, R4, R20 ;  /* 0x00000004dc14723c */ /* 0x042fe20000041814 */
[----:B--2---:R-:W1:Y:S02]  /*7cd0*/  LDSM.16.M88.4 R8, [R227+0x7800] ;  /* 0x00780000e308783b */ /* 0x004e640000000200 */
[----:B------:R-:W-:Y:S06]  /*7ce0*/  FMNMX.FTZ R2, R169, R2, !PT ;  /* 0x00000002a9027209 */ /* 0x000fec0007810000 */
[----:B------:R-:W2:Y:S01]  /*7cf0*/  MUFU.TANH R176, R14 ;  /* 0x0000000e00b07308 */ /* 0x000ea20000002400 */
[C---:B------:R-:W-:Y:S01]  /*7d00*/  HMMA.16816.F32.BF16 R24, R220.reuse, R6, R24 ;  /* 0x00000006dc18723c */ /* 0x040fe20000041818 */
[----:B------:R-:W1:Y:S02]  /*7d10*/  LDSM.16.M88.4 R4, [R227+0x8000] ;  /* 0x00800000e304783b */ /* 0x000e640000000200 */
[----:B---3--:R-:W-:Y:S06]  /*7d20*/  FMNMX.FTZ R0, R172, R0, !PT ;  /* 0x00000000ac007209 */ /* 0x008fec0007810000 */
[----:B------:R-:W3:Y:S01]  /*7d30*/  MUFU.TANH R178, R15 ;  /* 0x0000000f00b27308 */ /* 0x000ee20000002400 */
[----:B----4-:R-:W4:Y:S02]  /*7d40*/  LDL.64 R12, [R1+0x18] ;  /* 0x00001800010c7983 */ /* 0x010f240000100a00 */
[----:B------:R-:W-:Y:S02]  /*7d50*/  FMNMX.FTZ R0, R173, R0, !PT ;  /* 0x00000000ad007209 */ /* 0x000fe40007810000 */
[----:B------:R-:W-:Y:S02]  /*7d60*/  FMUL.FTZ R20, R20, c[0x0][0x320] ;  /* 0x0000c80014147a20 */ /* 0x000fe40000410000 */
[----:B------:R-:W-:Y:S03]  /*7d70*/  FMUL.FTZ R21, R21, c[0x0][0x320] ;  /* 0x0000c80015157a20 */ /* 0x000fe60000410000 */
[----:B------:R-:W1:Y:S01]  /*7d80*/  MUFU.TANH R174, R16 ;  /* 0x0000001000ae7308 */ /* 0x000e620000002400 */
[----:B------:R-:W-:Y:S02]  /*7d90*/  FMUL.FTZ R22, R22, c[0x0][0x320] ;  /* 0x0000c80016167a20 */ /* 0x000fe40000410000 */
[----:B------:R-:W-:Y:S01]  /*7da0*/  FMUL.FTZ R23, R23, c[0x0][0x320] ;  /* 0x0000c80017177a20 */ /* 0x000fe20000410000 */
[----:B--2---:R-:W-:Y:S01]  /*7db0*/  FMNMX.FTZ R2, R176, R2, !PT ;  /* 0x00000002b0027209 */ /* 0x004fe20007810000 */
[----:B------:R-:W-:Y:S02]  /*7dc0*/  FMUL.FTZ R24, R24, c[0x0][0x320] ;  /* 0x0000c80018187a20 */ /* 0x000fe40000410000 */
[----:B------:R-:W-:Y:S02]  /*7dd0*/  FMUL.FTZ R26, R26, c[0x0][0x320] ;  /* 0x0000c8001a1a7a20 */ /* 0x000fe40000410000 */
[----:B------:R-:W-:Y:S01]  /*7de0*/  FMUL.FTZ R25, R25, c[0x0][0x320] ;  /* 0x0000c80019197a20 */ /* 0x000fe20000410000 */
[----:B------:R-:W-:Y:S01]  /*7df0*/  MUFU.TANH R183, R20 ;  /* 0x0000001400b77308 */ /* 0x000fe20000002400 */
[----:B------:R-:W-:Y:S01]  /*7e00*/  FMUL.FTZ R27, R27, c[0x0][0x320] ;  /* 0x0000c8001b1b7a20 */ /* 0x000fe20000410000 */
[----:B---3--:R-:W-:Y:S01]  /*7e10*/  FMNMX.FTZ R2, R178, R2, !PT ;  /* 0x00000002b2027209 */ /* 0x008fe20007810000 */
[C---:B-1----:R-:W-:Y:S07]  /*7e20*/  HMMA.16816.F32.BF16 R28, R220.reuse, R8, R28 ;  /* 0x00000008dc1c723c */ /* 0x042fee000004181c */
[----:B------:R-:W-:Y:S01]  /*7e30*/  MUFU.TANH R182, R21 ;  /* 0x0000001500b67308 */ /* 0x000fe20000002400 */
[C---:B------:R-:W-:Y:S01]  /*7e40*/  HMMA.16816.F32.BF16 R32, R220.reuse, R10, R32 ;  /* 0x0000000adc20723c */ /* 0x040fe20000041820 */
[----:B------:R-:W1:Y:S01]  /*7e50*/  LDSM.16.M88.4 R8, [R227+0x8800] ;  /* 0x00880000e308783b */ /* 0x000e620000000200 */
[----:B------:R-:W-:Y:S04]  /*7e60*/  DEPBAR.LE SB0, 0x0 ;  /* 0x000080000000791a */ /* 0x000fe80000000000 */
[----:B------:R-:W-:Y:S02]  /*7e70*/  FMNMX.FTZ R0, R174, R0, !PT ;  /* 0x00000000ae007209 */ /* 0x000fe40007810000 */
[C---:B------:R-:W-:Y:S01]  /*7e80*/  HMMA.16816.F32.BF16 R36, R220.reuse, R4, R36 ;  /* 0x00000004dc24723c */ /* 0x040fe20000041824 */
[----:B------:R-:W-:Y:S07]  /*7e90*/  BAR.SYNC.DEFER_BLOCKING 0x0 ;  /* 0x0000000000007b1d */ /* 0x000fee0000010000 */
[C---:B------:R-:W-:Y:S04]  /*7ea0*/  HMMA.16816.F32.BF16 R40, R220.reuse, R6, R40 ;  /* 0x00000006dc28723c */ /* 0x040fe80000041828 */
[----:B------:R-:W-:Y:S02]  /*7eb0*/  FMUL.FTZ R28, R28, c[0x0][0x320] ;  /* 0x0000c8001c1c7a20 */ /* 0x000fe40000410000 */
[----:B------:R-:W-:Y:S02]  /*7ec0*/  FMUL.FTZ R29, R29, c[0x0][0x320] ;  /* 0x0000c8001d1d7a20 */ /* 0x000fe40000410000 */
[----:B------:R-:W-:Y:S04]  /*7ed0*/  FMUL.FTZ R30, R30, c[0x0][0x320] ;  /* 0x0000c8001e1e7a20 */ /* 0x000fe80000410000 */
[----:B------:R-:W-:Y:S02]  /*7ee0*/  FMUL.FTZ R31, R31, c[0x0][0x320] ;  /* 0x0000c8001f1f7a20 */ /* 0x000fe40000410000 */
[----:B------:R-:W-:Y:S04]  /*7ef0*/  @P0 IMAD.WIDE.U32 R6, R250, c[0x0][0x1e0], RZ ;  /* 0x00007800fa060a25 */ /* 0x000fe800078e00ff */
[----:B------:R-:W-:Y:S01]  /*7f00*/  FMUL.FTZ R36, R36, c[0x0][0x320] ;  /* 0x0000c80024247a20 */ /* 0x000fe20000410000 */
[----:B------:R-:W-:Y:S01]  /*7f10*/  MUFU.TANH R251, R22 ;  /* 0x0000001600fb7308 */ /* 0x000fe20000002400 */
[----:B------:R-:W-:Y:S02]  /*7f20*/  FMUL.FTZ R37, R37, c[0x0][0x320] ;  /* 0x0000c80025257a20 */ /* 0x000fe40000410000 */
[----:B------:R-:W-:Y:S02]  /*7f30*/  FMUL.FTZ R38, R38, c[0x0][0x320] ;  /* 0x0000c80026267a20 */ /* 0x000fe40000410000 */
[----:B------:R-:W-:Y:S01]  /*7f40*/  FMUL.FTZ R39, R39, c[0x0][0x320] ;  /* 0x0000c80027277a20 */ /* 0x000fe20000410000 */
[C---:B-1----:R-:W-:Y:S03]  /*7f50*/  HMMA.16816.F32.BF16 R44, R220.reuse, R8, R44 ;  /* 0x00000008dc2c723c */ /* 0x042fe6000004182c */
[----:B------:R-:W-:Y:S01]  /*7f60*/  FMUL.FTZ R43, R43, c[0x0][0x320] ;  /* 0x0000c8002b2b7a20 */ /* 0x000fe20000410000 */
[----:B------:R-:W-:Y:S01]  /*7f70*/  MUFU.TANH R103, R23 ;  /* 0x0000001700677308 */ /* 0x000fe20000002400 */
[----:B------:R-:W-:Y:S02]  /*7f80*/  FMUL.FTZ R42, R42, c[0x0][0x320] ;  /* 0x0000c8002a2a7a20 */ /* 0x000fe40000410000 */
[----:B------:R-:W-:Y:S01]  /*7f90*/  FMUL.FTZ R41, R41, c[0x0][0x320] ;  /* 0x0000c80029297a20 */ /* 0x000fe20000410000 */
[----:B------:R-:W-:Y:S01]  /*7fa0*/  HMMA.16816.F32.BF16 R48, R220, R10, R48 ;  /* 0x0000000adc30723c */ /* 0x000fe20000041830 */
[----:B------:R-:W2:Y:S03]  /*7fb0*/  LDL.64 R10, [R1+0x28] ;  /* 0x00002800010a7983 */ /* 0x000ea60000100a00 */
[----:B------:R-:W-:Y:S02]  /*7fc0*/  FMUL.FTZ R33, R33, c[0x0][0x320] ;  /* 0x0000c80021217a20 */ /* 0x000fe40000410000 */
[----:B------:R-:W1:Y:S01]  /*7fd0*/  MUFU.TANH R175, R17 ;  /* 0x0000001100af7308 */ /* 0x000e620000002400 */
[----:B------:R-:W-:Y:S02]  /*7fe0*/  FMUL.FTZ R35, R35, c[0x0][0x320] ;  /* 0x0000c80023237a20 */ /* 0x000fe40000410000 */
[----:B------:R-:W-:Y:S03]  /*7ff0*/  FMUL.FTZ R32, R32, c[0x0][0x320] ;  /* 0x0000c80020207a20 */ /* 0x000fe60000410000 */
[----:B------:R-:W-:Y:S02]  /*8000*/  FMUL.FTZ R34, R34, c[0x0][0x320] ;  /* 0x0000c80022227a20 */ /* 0x000fe40000410000 */
[----:B------:R-:W-:Y:S02]  /*8010*/  FMUL.FTZ R40, R40, c[0x0][0x320] ;  /* 0x0000c80028287a20 */ /* 0x000fe40000410000 */
[----:B------:R-:W3:Y:S01]  /*8020*/  MUFU.TANH R177, R18 ;  /* 0x0000001200b17308 */ /* 0x000ee20000002400 */
        /* <DEDUP_REMOVED lines=8> */
[----:B-1----:R-:W-:Y:S04]  /*80b0*/  FMNMX.FTZ R0, R175, R0, !PT ;  /* 0x00000000af007209 */ /* 0x002fe80007810000 */
[----:B------:R-:W-:Y:S02]  /*80c0*/  FMNMX.FTZ R0, R183, R0, !PT ;  /* 0x00000000b7007209 */ /* 0x000fe40007810000 */
[----:B------:R-:W1:Y:S02]  /*80d0*/  MUFU.TANH R181, R24 ;  /* 0x0000001800b57308 */ /* 0x000e640000002400 */
[----:B------:R-:W-:Y:S02]  /*80e0*/  FMNMX.FTZ R0, R182, R0, !PT ;  /* 0x00000000b6007209 */ /* 0x000fe40007810000 */
[----:B---3--:R-:W-:Y:S06]  /*80f0*/  FMNMX.FTZ R2, R177, R2, !PT ;  /* 0x00000002b1027209 */ /* 0x008fec0007810000 */
[----:B------:R-:W-:Y:S01]  /*8100*/  MUFU.TANH R100, R33 ;  /* 0x0000002100647308 */ /* 0x000fe20000002400 */
[----:B------:R-:W-:Y:S04]  /*8110*/  FMNMX.FTZ R2, R179, R2, !PT ;  /* 0x00000002b3027209 */ /* 0x000fe80007810000 */
[----:B------:R-:W-:Y:S05]  /*8120*/  FMNMX.FTZ R2, R251, R2, !PT ;  /* 0x00000002fb027209 */ /* 0x000fea0007810000 */
[----:B------:R3:W-:Y:S01]  /*8130*/  MUFU.TANH R33, R48 ;  /* 0x0000003000217308 */ /* 0x0007e20000002400 */
[----:B-1----:R-:W-:Y:S09]  /*8140*/  FMNMX.FTZ R0, R181, R0, !PT ;  /* 0x00000000b5007209 */ /* 0x002ff20007810000 */
[----:B------:R-:W1:Y:S10]  /*8150*/  MUFU.TANH R180, R25 ;  /* 0x0000001900b47308 */ /* 0x000e740000002400 */
[----:B------:R-:W1:Y:S01]  /*8160*/  MUFU.TANH R24, R28 ;  /* 0x0000001c00187308 */ /* 0x000e620000002400 */
[----:B---3--:R-:W-:Y:S04]  /*8170*/  MOV R48, R103 ;  /* 0x0000006700307202 */ /* 0x008fe80000000f00 */
[----:B------:R-:W-:Y:S05]  /*8180*/  FMNMX.FTZ R2, R48, R2, !PT ;  /* 0x0000000230027209 */ /* 0x000fea0007810000 */
[----:B------:R-:W3:Y:S01]  /*8190*/  MUFU.TANH R252, R26 ;  /* 0x0000001a00fc7308 */ /* 0x000ee20000002400 */
[----:B-1----:R-:W-:Y:S09]  /*81a0*/  FMNMX.FTZ R0, R180, R0, !PT ;  /* 0x00000000b4007209 */ /* 0x002ff20007810000 */
[----:B------:R-:W1:Y:S01]  /*81b0*/  MUFU.TANH R3, R27 ;  /* 0x0000001b00037308 */ /* 0x000e620000002400 */
[----:B------:R-:W-:Y:S09]  /*81c0*/  FMNMX.FTZ R0, R24, R0, !PT ;  /* 0x0000000018007209 */ /* 0x000ff20007810000 */
[----:B------:R1:W-:Y:S01]  /*81d0*/  MUFU.TANH R18, R43 ;  /* 0x0000002b00127308 */ /* 0x0003e20000002400 */
[----:B---3--:R-:W-:Y:S09]  /*81e0*/  FMNMX.FTZ R2, R252, R2, !PT ;  /* 0x00000002fc027209 */ /* 0x008ff20007810000 */
[----:B------:R-:W3:Y:S10]  /*81f0*/  MUFU.TANH R26, R29 ;  /* 0x0000001d001a7308 */ /* 0x000ef40000002400 */
[----:B------:R-:W3:Y:S01]  /*8200*/  MUFU.TANH R245, R30 ;  /* 0x0000001e00f57308 */ /* 0x000ee20000002400 */
[----:B-1----:R-:W-:Y:S04]  /*8210*/  MOV R43, R3 ;  /* 0x00000003002b7202 */ /* 0x002fe80000000f00 */
[----:B------:R-:W-:Y:S05]  /*8220*/  FMNMX.FTZ R2, R43, R2, !PT ;  /* 0x000000022b027209 */ /* 0x000fea0007810000 */
[----:B------:R-:W-:Y:S01]  /*8230*/  MUFU.TANH R27, R35 ;  /* 0x00000023001b7308 */ /* 0x000fe20000002400 */
[----:B---3--:R-:W-:Y:S09]  /*8240*/  FMNMX.FTZ R0, R26, R0, !PT ;  /* 0x000000001a007209 */ /* 0x008ff20007810000 */
[----:B------:R1:W-:Y:S10]  /*8250*/  MUFU.TANH R35, R42 ;  /* 0x0000002a00237308 */ /* 0x0003f40000002400 */
[----:B------:R-:W3:Y:S10]  /*8260*/  MUFU.TANH R244, R31 ;  /* 0x0000001f00f47308 */ /* 0x000ef40000002400 */
[----:B------:R3:W-:Y:S01]  /*8270*/  MUFU.TANH R231, R41 ;  /* 0x0000002900e77308 */ /* 0x0007e20000002400 */
[----:B-1----:R-:W-:Y:S04]  /*8280*/  MOV R42, R245 ;  /* 0x000000f5002a7202 */ /* 0x002fe80000000f00 */
[----:B------:R-:W-:Y:S05]  /*8290*/  FMNMX.FTZ R2, R42, R2, !PT ;  /* 0x000000022a027209 */ /* 0x000fea0007810000 */
[----:B------:R-:W1:Y:S10]  /*82a0*/  MUFU.TANH R154, R32 ;  /* 0x00000020009a7308 */ /* 0x000e740000002400 */
[----:B------:R1:W-:Y:S01]  /*82b0*/  MUFU.TANH R32, R49 ;  /* 0x0000003100207308 */ /* 0x0003e20000002400 */
[----:B---3--:R-:W-:Y:S04]  /*82c0*/  MOV R41, R244 ;  /* 0x000000f400297202 */ /* 0x008fe80000000f00 */
[----:B------:R-:W-:Y:S05]  /*82d0*/  FMNMX.FTZ R2, R41, R2, !PT ;  /* 0x0000000229027209 */ /* 0x000fea0007810000 */
[----:B------:R-:W3:Y:S01]  /*82e0*/  MUFU.TANH R155, R36 ;  /* 0x00000024009b7308 */ /* 0x000ee20000002400 */
[----:B-1----:R-:W-:Y:S09]  /*82f0*/  FMNMX.FTZ R0, R154, R0, !PT ;  /* 0x000000009a007209 */ /* 0x002ff20007810000 */
[----:B------:R-:W1:Y:S01]  /*8300*/  MUFU.TANH R25, R34 ;  /* 0x0000002200197308 */ /* 0x000e620000002400 */
[----:B------:R-:W-:Y:S04]  /*8310*/  MOV R49, R100 ;  /* 0x0000006400317202 */ /* 0x000fe80000000f00 */
[----:B------:R-:W-:Y:S05]  /*8320*/  FMNMX.FTZ R0, R49, R0, !PT ;  /* 0x0000000031007209 */ /* 0x000fea0007810000 */
[----:B------:R-:W1:Y:S01]  /*8330*/  MUFU.TANH R247, R37 ;  /* 0x0000002500f77308 */ /* 0x000e620000002400 */
[----:B---3--:R-:W-:Y:S02]  /*8340*/  FMNMX.FTZ R0, R155, R0, !PT ;  /* 0x000000009b007209 */ /* 0x008fe40007810000 */
[----:B----4-:R-:W-:Y:S02]  /*8350*/  @P0 MOV R5, R13 ;  /* 0x0000000d00050202 */ /* 0x010fe40000000f00 */
[----:B------:R-:W-:Y:S05]  /*8360*/  MOV R12, c[0x0][0x1e0] ;  /* 0x00007800000c7a02 */ /* 0x000fea0000000f00 */
[----:B------:R-:W3:Y:S01]  /*8370*/  MUFU.TANH R17, R40 ;  /* 0x0000002800117308 */ /* 0x000ee20000002400 */
[----:B------:R-:W-:Y:S02]  /*8380*/  MOV R13, c[0x0][0x1e4] ;  /* 0x00007900000d7a02 */ /* 0x000fe40000000f00 */
[----:B-1----:R-:W-:Y:S04]  /*8390*/  FMNMX.FTZ R2, R25, R2, !PT ;  /* 0x0000000219027209 */ /* 0x002fe80007810000 */
[----:B------:R-:W-:Y:S03]  /*83a0*/  FMNMX.FTZ R3, R27, R2, !PT ;  /* 0x000000021b037209 */ /* 0x000fe60007810000 */
[----:B------:R1:W-:Y:S01]  /*83b0*/  MUFU.TANH R34, R45 ;  /* 0x0000002d00227308 */ /* 0x0003e20000002400 */
[----:B------:R-:W-:Y:S01]  /*83c0*/  FMNMX.FTZ R2, R247, R0, !PT ;  /* 0x00000000f7027209 */ /* 0x000fe20007810000 */
[----:B------:R-:W-:Y:S01]  /*83d0*/  FMUL.FTZ R0, R51, c[0x0][0x320] ;  /* 0x0000c80033007a20 */ /* 0x000fe20000410000 */
[----:B------:R-:W-:Y:S07]  /*83e0*/  MOV R51, R155 ;  /* 0x0000009b00337202 */ /* 0x000fee0000000f00 */
[----:B------:R4:W-:Y:S01]  /*83f0*/  MUFU.TANH R152, R0 ;  /* 0x0000000000987308 */ /* 0x0009e20000002400 */
[----:B---3--:R-:W-:Y:S09]  /*8400*/  FMNMX.FTZ R2, R17, R2, !PT ;  /* 0x0000000211027209 */ /* 0x008ff20007810000 */
[----:B------:R-:W3:Y:S01]  /*8410*/  MUFU.TANH R19, R44 ;  /* 0x0000002c00137308 */ /* 0x000ee20000002400 */
[----:B-1----:R-:W-:Y:S09]  /*8420*/  MOV R45, R231 ;  /* 0x000000e7002d7202 */ /* 0x002ff20000000f00 */
[----:B------:R-:W1:Y:S01]  /*8430*/  MUFU.TANH R248, R38 ;  /* 0x0000002600f87308 */ /* 0x000e620000002400 */
[----:B----4-:R-:W-:Y:S09]  /*8440*/  FMNMX.FTZ R0, R45, R2, !PT ;  /* 0x000000022d007209 */ /* 0x010ff20007810000 */
[----:B------:R-:W4:Y:S01]  /*8450*/  MUFU.TANH R246, R39 ;  /* 0x0000002700f67308 */ /* 0x000f220000002400 */
[----:B---3--:R-:W-:Y:S04]  /*8460*/  FMNMX.FTZ R0, R19, R0, !PT ;  /* 0x0000000013007209 */ /* 0x008fe80007810000 */
[----:B------:R-:W-:Y:S05]  /*8470*/  FMNMX.FTZ R0, R34, R0, !PT ;  /* 0x0000000022007209 */ /* 0x000fea0007810000 */
[----:B------:R-:W3:Y:S01]  /*8480*/  MUFU.TANH R244, R46 ;  /* 0x0000002e00f47308 */ /* 0x000ee20000002400 */
[----:B------:R-:W-:Y:S02]  /*8490*/  FMNMX.FTZ R100, R33, R0, !PT ;  /* 0x0000000021647209 */ /* 0x000fe40007810000 */
[----:B-1----:R-:W-:Y:S02]  /*84a0*/  MOV R44, R248 ;  /* 0x000000f8002c7202 */ /* 0x002fe40000000f00 */
[----:B------:R-:W-:Y:S02]  /*84b0*/  FMNMX.FTZ R100, R32, R100, !PT ;  /* 0x0000006420647209 */ /* 0x000fe40007810000 */
[----:B------:R-:W-:Y:S03]  /*84c0*/  FMNMX.FTZ R3, R44, R3, !PT ;  /* 0x000000032c037209 */ /* 0x000fe60007810000 */
[----:B------:R-:W1:Y:S01]  /*84d0*/  MUFU.TANH R245, R47 ;  /* 0x0000002f00f57308 */ /* 0x000e620000002400 */
[----:B----4-:R-:W-:Y:S04]  /*84e0*/  MOV R40, R246 ;  /* 0x000000f600287202 */ /* 0x010fe80000000f00 */
[----:B------:R-:W-:Y:S05]  /*84f0*/  FMNMX.FTZ R3, R40, R3, !PT ;  /* 0x0000000328037209 */ /* 0x000fea0007810000 */
[----:B------:R-:W4:Y:S01]  /*8500*/  MUFU.TANH R103, R50 ;  /* 0x0000003200677308 */ /* 0x000f220000002400 */
[----:B------:R-:W-:Y:S02]  /*8510*/  FMNMX.FTZ R2, R35, R3, !PT ;  /* 0x0000000323027209 */ /* 0x000fe40007810000 */
[----:B------:R-:W2:Y:S02]  /*8520*/  SHFL.BFLY PT, R3, R100, 0x2, 0x1f ;  /* 0x0c401f0064037f89 */ /* 0x000ea400000e0000 */
[----:B------:R-:W-:Y:S04]  /*8530*/  FMNMX.FTZ R2, R18, R2, !PT ;  /* 0x0000000212027209 */ /* 0x000fe80007810000 */
[----:B---3--:R-:W-:Y:S04]  /*8540*/  FMNMX.FTZ R2, R244, R2, !PT ;  /* 0x00000002f4027209 */ /* 0x008fe80007810000 */
[----:B-1----:R-:W-:Y:S04]  /*8550*/  FMNMX.FTZ R0, R245, R2, !PT ;  /* 0x00000002f5007209 */ /* 0x002fe80007810000 */
[----:B----4-:R-:W-:Y:S02]  /*8560*/  FMNMX.FTZ R0, R103, R0, !PT ;  /* 0x0000000067007209 */ /* 0x010fe40007810000 */
[----:B------:R-:W-:Y:S02]  /*8570*/  MOV R50, R154 ;  /* 0x0000009a00327202 */ /* 0x000fe40000000f00 */
[----:B--2---:R-:W-:Y:S02]  /*8580*/  FMNMX.FTZ R100, R100, R3, !PT ;  /* 0x0000000364647209 */ /* 0x004fe40007810000 */
[----:B------:R-:W-:Y:S03]  /*8590*/  FMNMX.FTZ R0, R152, R0, !PT ;  /* 0x0000000098007209 */ /* 0x000fe60007810000 */
[----:B------:R-:W1:Y:S08]  /*85a0*/  SHFL.BFLY PT, R4, R100, 0x1, 0x1f ;  /* 0x0c201f0064047f89 */ /* 0x000e7000000e0000 */
[----:B------:R-:W2:Y:S01]  /*85b0*/  SHFL.BFLY PT, R2, R0, 0x2, 0x1f ;  /* 0x0c401f0000027f89 */ /* 0x000ea200000e0000 */
[----:B-1----:R-:W-:Y:S02]  /*85c0*/  FMNMX.FTZ R100, R100, R4, !PT ;  /* 0x0000000464647209 */ /* 0x002fe40007810000 */
[----:B------:R-:W-:Y:S03]  /*85d0*/  @P0 SHF.R.S32.HI R4, RZ, 0x1f, R250 ;  /* 0x0000001fff040819 */ /* 0x000fe600000114fa */
[----:B------:R-:W-:Y:S02]  /*85e0*/  FMUL.FTZ R153, R100, c[0x0][0x2d0] ;  /* 0x0000b40064997a20 */ /* 0x000fe40000410000 */
[----:B------:R-:W-:Y:S01]  /*85f0*/  @P0 IMAD R4, R4, c[0x0][0x1e0], RZ ;  /* 0x0000780004040a24 */ /* 0x000fe200078e02ff */
[----:B--2---:R-:W-:Y:S01]  /*8600*/  FMNMX.FTZ R0, R0, R2, !PT ;  /* 0x0000000200007209 */ /* 0x004fe20007810000 */
[----:B------:R-:W-:Y:S02]  /*8610*/  FFMA.FTZ R8, R165, c[0x0][0x2d0], -R153 ;  /* 0x0000b400a5087a23 */ /* 0x000fe40000010899 */
[----:B------:R-:W-:Y:S02]  /*8620*/  @P0 IMAD R4, R250, c[0x0][0x1e4], R4 ;  /* 0x00007900fa040a24 */ /* 0x000fe400078e0204 */
[----:B------:R1:W-:Y:S01]  /*8630*/  MUFU.EX2 R9, R8 ;  /* 0x0000000800097308 */ /* 0x0003e20000000800 */
[----:B------:R-:W2:Y:S01]  /*8640*/  SHFL.BFLY PT, R3, R0, 0x1, 0x1f ;  /* 0x0c201f0000037f89 */ /* 0x000ea200000e0000 */
[----:B------:R-:W-:Y:S01]  /*8650*/  FADD.FTZ R2, -R100, R101 ;  /* 0x0000006564027221 */ /* 0x000fe20000010100 */
[----:B------:R-:W-:Y:S02]  /*8660*/  @P0 IADD3 R7, R7, R4, RZ ;  /* 0x0000000407070210 */ /* 0x000fe40007ffe0ff */
[----:B------:R-:W-:Y:S05]  /*8670*/  @P0 MOV R4, R10 ;  /* 0x0000000a00040202 */ /* 0x000fea0000000f00 */
[----:B------:R-:W-:Y:S04]  /*8680*/  @P0 IMAD.WIDE.U32 R4, R6, 0x60, R4 ;  /* 0x0000006006040825 */ /* 0x000fe800078e0004 */
[----:B------:R-:W-:Y:S01]  /*8690*/  @P0 IMAD R6, R7, 0x60, RZ ;  /* 0x0000006007060824 */ /* 0x000fe200078e02ff */
[C---:B------:R-:W-:Y:S04]  /*86a0*/  @P0 SHF.L.U32 R7, R4.reuse, 0x1, RZ ;  /* 0x0000000104070819 */ /* 0x040fe800000006ff */
[----:B------:R-:W-:Y:S02]  /*86b0*/  @P0 IADD3 R6, R5, R6, RZ ;  /* 0x0000000605060210 */ /* 0x000fe40007ffe0ff */
[----:B------:R-:W-:Y:S02]  /*86c0*/  @P0 IADD3 R10, P2, R7, 0x80, RZ ;  /* 0x00000080070a0810 */ /* 0x000fe40007f5e0ff */
[----:B------:R-:W-:Y:S01]  /*86d0*/  @P0 SHF.L.U64.HI R6, R4, 0x1, R6 ;  /* 0x0000000104060819 */ /* 0x000fe20000010206 */
[----:B-1----:R-:W-:Y:S01]  /*86e0*/  FFMA.FTZ R8, R167, c[0x0][0x2d0], -R153 ;  /* 0x0000b400a7087a23 */ /* 0x002fe20000010899 */
[----:B--2---:R-:W-:Y:S01]  /*86f0*/  FMNMX.FTZ R3, R0, R3, !PT ;  /* 0x0000000300037209 */ /* 0x004fe20007810000 */
[----:B------:R-:W-:Y:S01]  /*8700*/  FMUL.FTZ R0, R2, c[0x0][0x2d0] ;  /* 0x0000b40002007a20 */ /* 0x000fe20000410000 */
[----:B------:R-:W-:Y:S01]  /*8710*/  @P0 IADD3 R4, P1, R7, c[0x0][0x1c8], RZ ;  /* 0x0000720007040a10 */ /* 0x000fe20007f3e0ff */
[----:B------:R1:W-:Y:S01]  /*8720*/  MUFU.EX2 R246, R8 ;  /* 0x0000000800f67308 */ /* 0x0003e20000000800 */
[----:B------:R-:W-:Y:S01]  /*8730*/  MOV R167, R35 ;  /* 0x0000002300a77202 */ /* 0x000fe20000000f00 */
[----:B------:R-:W-:Y:S01]  /*8740*/  FMUL.FTZ R101, R3, c[0x0][0x2d0] ;  /* 0x0000b40003657a20 */ /* 0x000fe20000410000 */
[----:B------:R-:W-:Y:S02]  /*8750*/  @P0 IADD3.X R5, R6, c[0x0][0x1cc], RZ, P1, !PT ;  /* 0x0000730006050a10 */ /* 0x000fe40000ffe4ff */
[----:B------:R-:W-:Y:S01]  /*8760*/  @P0 IADD3 R10, P1, R10, c[0x0][0x1c8], RZ ;  /* 0x000072000a0a0a10 */ /* 0x000fe20007f3e0ff */
[----:B------:R-:W-:Y:S02]  /*8770*/  FFMA.FTZ R103, R103, c[0x0][0x2d0], -R101 ;  /* 0x0000b40067677a23 */ /* 0x000fe40000010865 */
[----:B------:R2:W-:Y:S01]  /*8780*/  @P0 LDGSTS.E.BYPASS.LTC128B.128 [R249+0xc100], [R4.64], !P6 ;  /* 0x0c10000004f90fae */ /* 0x0005e2000f101d48 */
[----:B------:R-:W-:Y:S01]  /*8790*/  @P0 IADD3.X R11, RZ, c[0x0][0x1cc], R6, P1, P2 ;  /* 0x00007300ff0b0a10 */ /* 0x000fe20000fe4406 */
[----:B------:R3:W4:Y:S06]  /*87a0*/  MUFU.EX2 R2, R0 ;  /* 0x0000000000027308 */ /* 0x00072c0000000800 */
[----:B------:R2:W-:Y:S04]  /*87b0*/  @P0 LDGSTS.E.BYPASS.LTC128B.128 [R249+0xf100], [R10.64], !P5 ;  /* 0x0f1000000af90fae */ /* 0x0005e8000e901d48 */
[----:B------:R-:W-:Y:S01]  /*87c0*/  MUFU.EX2 R103, R103 ;  /* 0x0000006700677308 */ /* 0x000fe20000000800 */
[----:B-1----:R-:W-:Y:S01]  /*87d0*/  FFMA.FTZ R8, R166, c[0x0][0x2d0], -R153 ;  /* 0x0000b400a6087a23 */ /* 0x002fe20000010899 */
[----:B------:R-:W-:Y:S08]  /*87e0*/  MOV R166, R18 ;  /* 0x0000001200a67202 */ /* 0x000ff00000000f00 */
[----:B------:R1:W-:Y:S01]  /*87f0*/  MUFU.EX2 R248, R8 ;  /* 0x0000000800f87308 */ /* 0x0003e20000000800 */
[----:B---3--:R-:W-:Y:S01]  /*8800*/  FADD.FTZ R0, -R3, R102 ;  /* 0x0000006603007221 */ /* 0x008fe20000010100 */
[----:B------:R-:W-:Y:S01]  /*8810*/  MOV R102, R247 ;  /* 0x000000f700667202 */ /* 0x000fe20000000f00 */
[----:B----4-:R-:W-:Y:S01]  /*8820*/  FMUL.FTZ R16, R2, R116 ;  /* 0x0000007402107220 */ /* 0x010fe20000410000 */
[----:B------:R-:W-:Y:S01]  /*8830*/  MOV R116, R17 ;  /* 0x0000001100747202 */ /* 0x000fe20000000f00 */
[----:B------:R-:W-:Y:S02]  /*8840*/  FMUL.FTZ R0, R0, c[0x0][0x2d0] ;  /* 0x0000b40000007a20 */ /* 0x000fe40000410000 */
[C---:B------:R-:W-:Y:S01]  /*8850*/  FMUL.FTZ R17, R2.reuse, R117 ;  /* 0x0000007502117220 */ /* 0x040fe20000410000 */
[----:B------:R-:W-:Y:S01]  /*8860*/  MOV R117, R45 ;  /* 0x0000002d00757202 */ /* 0x000fe20000000f00 */
[C---:B------:R-:W-:Y:S02]  /*8870*/  FMUL.FTZ R52, R2.reuse, R52 ;  /* 0x0000003402347220 */ /* 0x040fe40000410000 */
[----:B--2---:R-:W-:Y:S01]  /*8880*/  FFMA.FTZ R10, R171, c[0x0][0x2d0], -R101 ;  /* 0x0000b400ab0a7a23 */ /* 0x004fe20000010865 */
[----:B------:R-:W2:Y:S01]  /*8890*/  MUFU.EX2 R0, R0 ;  /* 0x0000000000007308 */ /* 0x000ea20000000800 */
[----:B------:R-:W-:Y:S01]  /*88a0*/  MOV R171, R33 ;  /* 0x0000002100ab7202 */ /* 0x000fe20000000f00 */
[C---:B------:R-:W-:Y:S02]  /*88b0*/  FMUL.FTZ R33, R2.reuse, R133 ;  /* 0x0000008502217220 */ /* 0x040fe40000410000 */
[C---:B------:R-:W-:Y:S02]  /*88c0*/  FMUL.FTZ R53, R2.reuse, R53 ;  /* 0x0000003502357220 */ /* 0x040fe40000410000 */
[C---:B------:R-:W-:Y:S02]  /*88d0*/  FMUL.FTZ R56, R2.reuse, R56 ;  /* 0x0000003802387220 */ /* 0x040fe40000410000 */
[----:B------:R-:W-:Y:S02]  /*88e0*/  FMUL.FTZ R57, R2, R57 ;  /* 0x0000003902397220 */ /* 0x000fe40000410000 */
[----:B-1----:R-:W-:Y:S01]  /*88f0*/  FFMA.FTZ R8, R164, c[0x0][0x2d0], -R153 ;  /* 0x0000b400a4087a23 */ /* 0x002fe20000010899 */
[----:B------:R-:W-:Y:S01]  /*8900*/  MOV R164, R9 ;  /* 0x0000000900a47202 */ /* 0x000fe20000000f00 */
[----:B------:R-:W-:Y:S01]  /*8910*/  FFMA.FTZ R9, R170, c[0x0][0x2d0], -R101 ;  /* 0x0000b400aa097a23 */ /* 0x000fe20000010865 */
[----:B------:R1:W-:Y:S01]  /*8920*/  MUFU.EX2 R247, R10 ;  /* 0x0000000a00f77308 */ /* 0x0003e20000000800 */
[----:B------:R-:W-:Y:S01]  /*8930*/  MOV R170, R32 ;  /* 0x0000002000aa7202 */ /* 0x000fe20000000f00 */
[C---:B------:R-:W-:Y:S02]  /*8940*/  FMUL.FTZ R32, R2.reuse, R132 ;  /* 0x0000008402207220 */ /* 0x040fe40000410000 */
[C---:B------:R-:W-:Y:S02]  /*8950*/  FMUL.FTZ R60, R2.reuse, R60 ;  /* 0x0000003c023c7220 */ /* 0x040fe40000410000 */
[C---:B------:R-:W-:Y:S02]  /*8960*/  FMUL.FTZ R61, R2.reuse, R61 ;  /* 0x0000003d023d7220 */ /* 0x040fe40000410000 */
[----:B------:R-:W-:Y:S02]  /*8970*/  FMUL.FTZ R64, R2, R64 ;  /* 0x0000004002407220 */ /* 0x000fe40000410000 */
[----:B------:R3:W-:Y:S01]  /*8980*/  MUFU.EX2 R231, R8 ;  /* 0x0000000800e77308 */ /* 0x0007e20000000800 */
[C---:B--2---:R-:W-:Y:S02]  /*8990*/  FMUL.FTZ R11, R0.reuse, R111 ;  /* 0x0000006f000b7220 */ /* 0x044fe40000410000 */
[C---:B------:R-:W-:Y:S01]  /*89a0*/  FMUL.FTZ R18, R0.reuse, R118 ;  /* 0x0000007600127220 */ /* 0x040fe20000410000 */
[----:B------:R-:W-:Y:S01]  /*89b0*/  MOV R118, R19 ;  /* 0x0000001300767202 */ /* 0x000fe20000000f00 */
[C---:B------:R-:W-:Y:S01]  /*89c0*/  FMUL.FTZ R19, R0.reuse, R119 ;  /* 0x0000007700137220 */ /* 0x040fe20000410000 */
[----:B------:R-:W-:Y:S01]  /*89d0*/  MOV R119, R34 ;  /* 0x0000002200777202 */ /* 0x000fe20000000f00 */
[C---:B------:R-:W-:Y:S01]  /*89e0*/  FMUL.FTZ R34, R0.reuse, R134 ;  /* 0x0000008600227220 */ /* 0x040fe20000410000 */
[----:B------:R-:W-:Y:S01]  /*89f0*/  MOV R134, R50 ;  /* 0x0000003200867202 */ /* 0x000fe20000000f00 */
[C---:B------:R-:W-:Y:S01]  /*8a00*/  FMUL.FTZ R35, R0.reuse, R135 ;  /* 0x0000008700237220 */ /* 0x040fe20000410000 */
[----:B------:R2:W4:Y:S01]  /*8a10*/  MUFU.EX2 R154, R9 ;  /* 0x00000009009a7308 */ /* 0x0005220000000800 */
[----:B------:R-:W-:Y:S01]  /*8a20*/  FMUL.FTZ R50, R0, R150 ;  /* 0x0000009600327220 */ /* 0x000fe20000410000 */
[----:B------:R-:W-:Y:S01]  /*8a30*/  MOV R135, R49 ;  /* 0x0000003100877202 */ /* 0x000fe20000000f00 */
[----:B------:R-:W-:Y:S02]  /*8a40*/  FMUL.FTZ R49, R2, R149 ;  /* 0x0000009502317220 */ /* 0x000fe40000410000 */
[C---:B-1----:R-:W-:Y:S02]  /*8a50*/  FMUL.FTZ R10, R0.reuse, R110 ;  /* 0x0000006e000a7220 */ /* 0x042fe40000410000 */
[C---:B------:R-:W-:Y:S02]  /*8a60*/  FMUL.FTZ R54, R0.reuse, R54 ;  /* 0x0000003600367220 */ /* 0x040fe40000410000 */
[C---:B------:R-:W-:Y:S02]  /*8a70*/  FMUL.FTZ R55, R0.reuse, R55 ;  /* 0x0000003700377220 */ /* 0x040fe40000410000 */
[C---:B------:R-:W-:Y:S02]  /*8a80*/  FMUL.FTZ R58, R0.reuse, R58 ;  /* 0x0000003a003a7220 */ /* 0x040fe40000410000 */
[C---:B------:R-:W-:Y:S01]  /*8a90*/  FMUL.FTZ R59, R0.reuse, R59 ;  /* 0x0000003b003b7220 */ /* 0x040fe20000410000 */
[----:B---3--:R-:W-:Y:S01]  /*8aa0*/  @P0 IADD3 R8, P3, R7, 0x100, RZ ;  /* 0x0000010007080810 */ /* 0x008fe20007f7e0ff */
[----:B------:R-:W-:Y:S01]  /*8ab0*/  FMUL.FTZ R62, R0, R62 ;  /* 0x0000003e003e7220 */ /* 0x000fe20000410000 */
[----:B------:R-:W-:Y:S01]  /*8ac0*/  @P0 SHF.L.U32 R7, R12, 0x6, RZ ;  /* 0x000000060c070819 */ /* 0x000fe200000006ff */
[----:B------:R-:W-:Y:S01]  /*8ad0*/  FMUL.FTZ R63, R0, R63 ;  /* 0x0000003f003f7220 */ /* 0x000fe20000410000 */
[----:B------:R-:W-:Y:S01]  /*8ae0*/  @P0 IADD3 R8, P2, R8, c[0x0][0x1c8], RZ ;  /* 0x0000720008080a10 */ /* 0x000fe20007f5e0ff */
[----:B------:R-:W-:Y:S01]  /*8af0*/  FMUL.FTZ R65, R2, R65 ;  /* 0x0000004102417220 */ /* 0x000fe20000410000 */
[----:B------:R-:W-:Y:S01]  /*8b00*/  @P0 SHF.L.U64.HI R12, R12, 0x6, R13 ;  /* 0x000000060c0c0819 */ /* 0x000fe2000001020d */
[----:B------:R-:W-:Y:S01]  /*8b10*/  FMUL.FTZ R66, R0, R66 ;  /* 0x0000004200427220 */ /* 0x000fe20000410000 */
[----:B------:R-:W-:Y:S01]  /*8b20*/  @P0 IADD3 R4, P1, R4, R7, RZ ;  /* 0x0000000704040210 */ /* 0x000fe20007f3e0ff */
[----:B------:R-:W-:Y:S01]  /*8b30*/  FMUL.FTZ R67, R0, R67 ;  /* 0x0000004300437220 */ /* 0x000fe20000410000 */
[----:B--2---:R-:W-:Y:S01]  /*8b40*/  @P0 IADD3.X R9, RZ, c[0x0][0x1cc], R6, P2, P3 ;  /* 0x00007300ff090a10 */ /* 0x004fe200017e6406 */
[C---:B------:R-:W-:Y:S01]  /*8b50*/  FMUL.FTZ R68, R2.reuse, R68 ;  /* 0x0000004402447220 */ /* 0x040fe20000410000 */
[----:B------:R-:W-:Y:S01]  /*8b60*/  @P0 IADD3.X R5, R5, R12, RZ, P1, !PT ;  /* 0x0000000c05050210 */ /* 0x000fe20000ffe4ff */
[----:B------:R-:W-:Y:S01]  /*8b70*/  FMUL.FTZ R69, R2, R69 ;  /* 0x0000004502457220 */ /* 0x000fe20000410000 */
[----:B------:R-:W-:Y:S01]  /*8b80*/  @P0 IADD3 R6, P2, R7, R4, RZ ;  /* 0x0000000407060210 */ /* 0x000fe20007f5e0ff */
[----:B------:R1:W-:Y:S01]  /*8b90*/  @P0 LDGSTS.E.BYPASS.LTC128B.128 [R249+0x12100], [R8.64], !P4 ;  /* 0x1210000008f90fae */ /* 0x0003e2000e101d48 */
[----:B------:R-:W-:Y:S02]  /*8ba0*/  FMUL.FTZ R70, R0, R70 ;  /* 0x0000004600467220 */ /* 0x000fe40000410000 */
[----:B------:R-:W-:Y:S01]  /*8bb0*/  @P0 IADD3.X R7, R12, R5, RZ, P2, !PT ;  /* 0x000000050c070210 */ /* 0x000fe200017fe4ff */
[----:B------:R-:W-:Y:S02]  /*8bc0*/  FMUL.FTZ R71, R0, R71 ;  /* 0x0000004700477220 */ /* 0x000fe40000410000 */
[C---:B------:R-:W-:Y:S02]  /*8bd0*/  FMUL.FTZ R72, R2.reuse, R72 ;  /* 0x0000004802487220 */ /* 0x040fe40000410000 */
[----:B------:R2:W-:Y:S01]  /*8be0*/  @P0 LDGSTS.E.BYPASS.LTC128B.128 [R249+0xd100], [R4.64], !P6 ;  /* 0x0d10000004f90fae */ /* 0x0005e2000f101d48 */
[----:B------:R-:W-:Y:S02]  /*8bf0*/  FMUL.FTZ R73, R2, R73 ;  /* 0x0000004902497220 */ /* 0x000fe40000410000 */
[C---:B------:R-:W-:Y:S02]  /*8c00*/  FMUL.FTZ R74, R0.reuse, R74 ;  /* 0x0000004a004a7220 */ /* 0x040fe40000410000 */
[----:B------:R-:W-:Y:S02]  /*8c10*/  FMUL.FTZ R75, R0, R75 ;  /* 0x0000004b004b7220 */ /* 0x000fe40000410000 */
[C---:B------:R-:W-:Y:S01]  /*8c20*/  FMUL.FTZ R76, R2.reuse, R76 ;  /* 0x0000004c024c7220 */ /* 0x040fe20000410000 */
[----:B------:R2:W-:Y:S01]  /*8c30*/  @P0 LDGSTS.E.BYPASS.LTC128B.128 [R249+0x10100], [R4.64+0x80], !P5 ;  /* 0x1010008004f90fae */ /* 0x0005e2000e901d48 */
[----:B------:R-:W-:Y:S02]  /*8c40*/  FMUL.FTZ R77, R2, R77 ;  /* 0x0000004d024d7220 */ /* 0x000fe40000410000 */
[C---:B------:R-:W-:Y:S02]  /*8c50*/  FMUL.FTZ R78, R0.reuse, R78 ;  /* 0x0000004e004e7220 */ /* 0x040fe40000410000 */
[----:B------:R-:W-:Y:S02]  /*8c60*/  FMUL.FTZ R79, R0, R79 ;  /* 0x0000004f004f7220 */ /* 0x000fe40000410000 */
[C---:B------:R-:W-:Y:S01]  /*8c70*/  FMUL.FTZ R80, R2.reuse, R80 ;  /* 0x0000005002507220 */ /* 0x040fe20000410000 */
[----:B------:R2:W-:Y:S01]  /*8c80*/  @P0 LDGSTS.E.BYPASS.LTC128B.128 [R249+0x13100], [R4.64+0x100], !P4 ;  /* 0x1310010004f90fae */ /* 0x0005e2000e101d48 */
[C---:B------:R-:W-:Y:S02]  /*8c90*/  FMUL.FTZ R81, R2.reuse, R81 ;  /* 0x0000005102517220 */ /* 0x040fe40000410000 */
[C---:B-1----:R-:W-:Y:S02]  /*8ca0*/  FMUL.FTZ R8, R2.reuse, R108 ;  /* 0x0000006c02087220 */ /* 0x042fe40000410000 */
[----:B------:R-:W-:Y:S02]  /*8cb0*/  FMUL.FTZ R9, R2, R109 ;  /* 0x0000006d02097220 */ /* 0x000fe40000410000 */
[C---:B------:R-:W-:Y:S01]  /*8cc0*/  FMUL.FTZ R82, R0.reuse, R82 ;  /* 0x0000005200527220 */ /* 0x040fe20000410000 */
        /* <DEDUP_REMOVED lines=11> */
[----:B------:R-:W-:Y:S02]  /*8d80*/  FMUL.FTZ R91, R0, R91 ;  /* 0x0000005b005b7220 */ /* 0x000fe40000410000 */
[--C-:B--2---:R-:W-:Y:S01]  /*8d90*/  FFMA.FTZ R4, R168, c[0x0][0x2d0], -R101.reuse ;  /* 0x0000b400a8047a23 */ /* 0x104fe20000010865 */
[----:B------:R-:W-:Y:S01]  /*8da0*/  MOV R168, R40 ;  /* 0x0000002800a87202 */ /* 0x000fe20000000f00 */
[C---:B------:R-:W-:Y:S01]  /*8db0*/  FMUL.FTZ R5, R2.reuse, R105 ;  /* 0x0000006902057220 */ /* 0x040fe20000410000 */
[----:B----4-:R-:W-:Y:S01]  /*8dc0*/  F2FP.BF16.PACK_AB R105, R247, R154 ;  /* 0x0000009af769723e */ /* 0x010fe200000010ff */
[----:B------:R2:W-:Y:S01]  /*8dd0*/  MUFU.EX2 R155, R4 ;  /* 0x00000004009b7308 */ /* 0x0005e20000000800 */
[----:B------:R-:W3:Y:S01]  /*8de0*/  LDSM.16.MT88.4 R12, [R225+0x100] ;  /* 0x00010000e10c783b */ /* 0x000ee20000004200 */
[C---:B------:R-:W-:Y:S02]  /*8df0*/  FMUL.FTZ R40, R2.reuse, R140 ;  /* 0x0000008c02287220 */ /* 0x040fe40000410000 */
[C---:B------:R-:W-:Y:S02]  /*8e00*/  FMUL.FTZ R92, R2.reuse, R92 ;  /* 0x0000005c025c7220 */ /* 0x040fe40000410000 */
[----:B------:R-:W-:Y:S02]  /*8e10*/  FMUL.FTZ R93, R2, R93 ;  /* 0x0000005d025d7220 */ /* 0x000fe40000410000 */
[C---:B------:R-:W-:Y:S01]  /*8e20*/  FMUL.FTZ R94, R0.reuse, R94 ;  /* 0x0000005e005e7220 */ /* 0x040fe20000410000 */
[----:B------:R-:W4:Y:S01]  /*8e30*/  LDSM.16.MT88.4 R20, [R226+0x100] ;  /* 0x00010000e214783b */ /* 0x000f220000004200 */
[----:B------:R-:W-:Y:S02]  /*8e40*/  FMUL.FTZ R95, R0, R95 ;  /* 0x0000005f005f7220 */ /* 0x000fe40000410000 */
[C---:B------:R-:W-:Y:S02]  /*8e50*/  FMUL.FTZ R96, R2.reuse, R96 ;  /* 0x0000006002607220 */ /* 0x040fe40000410000 */
[----:B------:R-:W-:Y:S02]  /*8e60*/  FMUL.FTZ R97, R2, R97 ;  /* 0x0000006102617220 */ /* 0x000fe40000410000 */
[C---:B------:R-:W-:Y:S01]  /*8e70*/  FMUL.FTZ R98, R0.reuse, R98 ;  /* 0x0000006200627220 */ /* 0x040fe20000410000 */
[----:B------:R-:W3:Y:S01]  /*8e80*/  LDSM.16.MT88.4 R28, [R229+0x100] ;  /* 0x00010000e51c783b */ /* 0x000ee20000004200 */
[C---:B------:R-:W-:Y:S02]  /*8e90*/  FMUL.FTZ R99, R0.reuse, R99 ;  /* 0x0000006300637220 */ /* 0x040fe40000410000 */
[C---:B-1----:R-:W-:Y:S01]  /*8ea0*/  FMUL.FTZ R6, R0.reuse, R106 ;  /* 0x0000006a00067220 */ /* 0x042fe20000410000 */
[----:B------:R-:W-:Y:S01]  /*8eb0*/  F2FP.BF16.PACK_AB R106, R231, R248 ;  /* 0x000000f8e76a723e */ /* 0x000fe200000010ff */
[----:B------:R-:W-:Y:S02]  /*8ec0*/  FMUL.FTZ R7, R0, R107 ;  /* 0x0000006b00077220 */ /* 0x000fe40000410000 */
[----:B--2---:R-:W-:Y:S01]  /*8ed0*/  FFMA.FTZ R4, R169, c[0x0][0x2d0], -R101 ;  /* 0x0000b400a9047a23 */ /* 0x004fe20000010865 */
[----:B------:R-:W1:Y:S01]  /*8ee0*/  LDSM.16.MT88.4 R36, [R228+0x100] ;  /* 0x00010000e424783b */ /* 0x000e620000004200 */
[----:B------:R-:W-:Y:S01]  /*8ef0*/  MOV R169, R44 ;  /* 0x0000002c00a97202 */ /* 0x000fe20000000f00 */
[--C-:B------:R-:W-:Y:S01]  /*8f00*/  FFMA.FTZ R171, R171, c[0x0][0x2d0], -R153.reuse ;  /* 0x0000b400abab7a23 */ /* 0x100fe20000010899 */
[----:B------:R2:W2:Y:S05]  /*8f10*/  MUFU.EX2 R165, R4 ;  /* 0x0000000400a57308 */ /* 0x0004aa0000000800 */
[----:B------:R-:W1:Y:S05]  /*8f20*/  LDSM.16.MT88.4 R44, [R225+0x3100] ;  /* 0x00310000e12c783b */ /* 0x000e6a0000004200 */
[----:B------:R-:W-:Y:S03]  /*8f30*/  MUFU.EX2 R171, R171 ;  /* 0x000000ab00ab7308 */ /* 0x000fe60000000800 */
[----:B------:R-:W1:Y:S08]  /*8f40*/  LDSM.16.MT88.4 R108, [R226+0x3100] ;  /* 0x00310000e26c783b */ /* 0x000e700000004200 */
[----:B------:R-:W0:Y:S01]  /*8f50*/  LDGDEPBAR ;  /* 0x00000000000079af */ /* 0x000e220000000000 */
[----:B--2---:R-:W-:Y:S01]  /*8f60*/  FMUL.FTZ R4, R2, R104 ;  /* 0x0000006802047220 */ /* 0x004fe20000410000 */
[----:B------:R-:W-:Y:S02]  /*8f70*/  F2FP.BF16.PACK_AB R104, R246, R164 ;  /* 0x000000a4f668723e */ /* 0x000fe400000010ff */
[----:B------:R-:W-:Y:S07]  /*8f80*/  F2FP.BF16.PACK_AB R107, R165, R155 ;  /* 0x0000009ba56b723e */ /* 0x000fee00000010ff */
[C---:B---3--:R-:W-:Y:S07]  /*8f90*/  HMMA.16816.F32.BF16 R4, R104.reuse, R12, R4 ;  /* 0x0000000c6804723c */ /* 0x048fee0000041804 */
[C---:B------:R-:W-:Y:S01]  /*8fa0*/  FMUL.FTZ R12, R2.reuse, R112 ;  /* 0x00000070020c7220 */ /* 0x040fe20000410000 */
[C---:B------:R-:W-:Y:S04]  /*8fb0*/  HMMA.16816.F32.BF16 R8, R104.reuse, R14, R8 ;  /* 0x0000000e6808723c */ /* 0x040fe80000041808 */
[----:B------:R-:W-:Y:S03]  /*8fc0*/  FMUL.FTZ R13, R2, R113 ;  /* 0x00000071020d7220 */ /* 0x000fe60000410000 */
[C---:B------:R-:W-:Y:S02]  /*8fd0*/  FMUL.FTZ R14, R0.reuse, R114 ;  /* 0x00000072000e7220 */ /* 0x040fe40000410000 */
[----:B------:R-:W-:Y:S02]  /*8fe0*/  FMUL.FTZ R15, R0, R115 ;  /* 0x00000073000f7220 */ /* 0x000fe40000410000 */
[----:B------:R-:W2:Y:S05]  /*8ff0*/  LDSM.16.MT88.4 R112, [R229+0x3100] ;  /* 0x00310000e570783b */ /* 0x000eaa0000004200 */
[C---:B----4-:R-:W-:Y:S07]  /*9000*/  HMMA.16816.F32.BF16 R12, R104.reuse, R20, R12 ;  /* 0x00000014680c723c */ /* 0x050fee000004180c */
[C---:B------:R-:W-:Y:S01]  /*9010*/  FMUL.FTZ R20, R2.reuse, R120 ;  /* 0x0000007802147220 */ /* 0x040fe20000410000 */
[C---:B------:R-:W-:Y:S04]  /*9020*/  HMMA.16816.F32.BF16 R16, R104.reuse, R22, R16 ;  /* 0x000000166810723c */ /* 0x040fe80000041810 */
[----:B------:R-:W-:Y:S01]  /*9030*/  FMUL.FTZ R21, R2, R121 ;  /* 0x0000007902157220 */ /* 0x000fe20000410000 */
[----:B------:R-:W-:Y:S01]  /*9040*/  MOV R120, R27 ;  /* 0x0000001b00787202 */ /* 0x000fe20000000f00 */
[C---:B------:R-:W-:Y:S01]  /*9050*/  FMUL.FTZ R27, R0.reuse, R127 ;  /* 0x0000007f001b7220 */ /* 0x040fe20000410000 */
[----:B------:R-:W-:Y:S01]  /*9060*/  MOV R121, R26 ;  /* 0x0000001a00797202 */ /* 0x000fe20000000f00 */
[C---:B------:R-:W-:Y:S01]  /*9070*/  FMUL.FTZ R22, R0.reuse, R122 ;  /* 0x0000007a00167220 */ /* 0x040fe20000410000 */
[----:B------:R-:W-:Y:S03]  /*9080*/  MOV R122, R25 ;  /* 0x00000019007a7202 */ /* 0x000fe60000000f00 */
[----:B------:R-:W-:Y:S01]  /*9090*/  FMUL.FTZ R23, R0, R123 ;  /* 0x0000007b00177220 */ /* 0x000fe20000410000 */
[----:B------:R-:W-:Y:S01]  /*90a0*/  MOV R127, R122 ;  /* 0x0000007a007f7202 */ /* 0x000fe20000000f00 */
[----:B------:R-:W-:Y:S01]  /*90b0*/  FMUL.FTZ R25, R2, R125 ;  /* 0x0000007d02197220 */ /* 0x000fe20000410000 */
[----:B------:R-:W-:Y:S01]  /*90c0*/  MOV R125, R102 ;  /* 0x00000066007d7202 */ /* 0x000fe20000000f00 */
[----:B------:R-:W-:Y:S01]  /*90d0*/  FMUL.FTZ R26, R0, R126 ;  /* 0x0000007e001a7220 */ /* 0x000fe20000410000 */
[----:B------:R-:W-:Y:S01]  /*90e0*/  MOV R122, R117 ;  /* 0x00000075007a7202 */ /* 0x000fe20000000f00 */
[--C-:B------:R-:W-:Y:S01]  /*90f0*/  FFMA.FTZ R102, R172, c[0x0][0x2d0], -R153.reuse ;  /* 0x0000b400ac667a23 */ /* 0x100fe20000010899 */
[C---:B------:R-:W-:Y:S03]  /*9100*/  HMMA.16816.F32.BF16 R20, R104.reuse, R28, R20 ;  /* 0x0000001c6814723c */ /* 0x040fe60000041814 */
[----:B------:R-:W-:Y:S01]  /*9110*/  MOV R123, R24 ;  /* 0x00000018007b7202 */ /* 0x000fe20000000f00 */
[----:B------:R-:W-:Y:S01]  /*9120*/  FMUL.FTZ R24, R2, R124 ;  /* 0x0000007c02187220 */ /* 0x000fe20000410000 */
[----:B------:R-:W-:Y:S01]  /*9130*/  MOV R124, R51 ;  /* 0x00000033007c7202 */ /* 0x000fe20000000f00 */
[----:B------:R-:W-:Y:S01]  /*9140*/  FMUL.FTZ R51, R0, R151 ;  /* 0x0000009700337220 */ /* 0x000fe20000410000 */
[----:B------:R-:W-:Y:S01]  /*9150*/  MOV R140, R123 ;  /* 0x0000007b008c7202 */ /* 0x000fe20000000f00 */
[C---:B------:R-:W-:Y:S01]  /*9160*/  FMUL.FTZ R28, R2.reuse, R128 ;  /* 0x00000080021c7220 */ /* 0x040fe20000410000 */
[----:B------:R-:W-:Y:S02]  /*9170*/  MOV R123, R116 ;  /* 0x00000074007b7202 */ /* 0x000fe40000000f00 */
[C---:B------:R-:W-:Y:S03]  /*9180*/  HMMA.16816.F32.BF16 R24, R104.reuse, R30, R24 ;  /* 0x0000001e6818723c */ /* 0x040fe60000041818 */
[----:B------:R-:W-:Y:S01]  /*9190*/  FMUL.FTZ R29, R2, R129 ;  /* 0x00000081021d7220 */ /* 0x000fe20000410000 */
[----:B------:R-:W-:Y:S01]  /*91a0*/  MOV R129, R42 ;  /* 0x0000002a00817202 */ /* 0x000fe20000000f00 */
[C---:B------:R-:W-:Y:S01]  /*91b0*/  FMUL.FTZ R42, R0.reuse, R142 ;  /* 0x0000008e002a7220 */ /* 0x040fe20000410000 */
[----:B------:R-:W-:Y:S01]  /*91c0*/  MOV R142, R43 ;  /* 0x0000002b008e7202 */ /* 0x000fe20000000f00 */
[C---:B------:R-:W-:Y:S01]  /*91d0*/  FMUL.FTZ R30, R0.reuse, R130 ;  /* 0x00000082001e7220 */ /* 0x040fe20000410000 */
[----:B------:R-:W-:Y:S01]  /*91e0*/  MOV R128, R41 ;  /* 0x0000002900807202 */ /* 0x000fe20000000f00 */
[----:B------:R3:W-:Y:S03]  /*91f0*/  MUFU.EX2 R130, R102 ;  /* 0x0000006600827308 */ /* 0x0007e60000000800 */
[----:B------:R-:W-:Y:S01]  /*9200*/  FMUL.FTZ R31, R0, R131 ;  /* 0x00000083001f7220 */ /* 0x000fe20000410000 */
[----:B------:R-:W-:Y:S01]  /*9210*/  MOV R133, R121 ;  /* 0x0000007900857202 */ /* 0x000fe20000000f00 */
[----:B------:R-:W-:Y:S01]  /*9220*/  FMUL.FTZ R41, R2, R141 ;  /* 0x0000008d02297220 */ /* 0x000fe20000410000 */
[----:B------:R-:W-:Y:S01]  /*9230*/  MOV R121, R118 ;  /* 0x0000007600797202 */ /* 0x000fe20000000f00 */
[----:B------:R-:W-:Y:S01]  /*9240*/  FMUL.FTZ R43, R0, R143 ;  /* 0x0000008f002b7220 */ /* 0x000fe20000410000 */
[----:B------:R-:W-:Y:S01]  /*9250*/  MOV R143, R48 ;  /* 0x00000030008f7202 */ /* 0x000fe20000000f00 */
[C---:B------:R-:W-:Y:S01]  /*9260*/  FMUL.FTZ R48, R2.reuse, R148 ;  /* 0x0000009402307220 */ /* 0x040fe20000410000 */
[C---:B-1----:R-:W-:Y:S01]  /*9270*/  HMMA.16816.F32.BF16 R28, R104.reuse, R36, R28 ;  /* 0x00000024681c723c */ /* 0x042fe2000004181c */
[----:B------:R-:W-:Y:S02]  /*9280*/  LDSM.16.MT88.4 R148, [R226+0x5900] ;  /* 0x00590000e294783b */ /* 0x000fe40000004200 */
[----:B------:R-:W-:Y:S02]  /*9290*/  MOV R126, R120 ;  /* 0x00000078007e7202 */ /* 0x000fe40000000f00 */
[----:B------:R-:W-:Y:S02]  /*92a0*/  MOV R120, R119 ;  /* 0x0000007700787202 */ /* 0x000fe40000000f00 */
[C---:B------:R-:W-:Y:S01]  /*92b0*/  FMUL.FTZ R37, R2.reuse, R137 ;  /* 0x0000008902257220 */ /* 0x040fe20000410000 */
[C---:B------:R-:W-:Y:S01]  /*92c0*/  HMMA.16816.F32.BF16 R32, R104.reuse, R38, R32 ;  /* 0x000000266820723c */ /* 0x040fe20000041820 */
[----:B------:R-:W1:Y:S03]  /*92d0*/  LDSM.16.MT88.4 R116, [R228+0x3100] ;  /* 0x00310000e474783b */ /* 0x000e660000004200 */
[----:B------:R-:W-:Y:S02]  /*92e0*/  FMUL.FTZ R36, R2, R136 ;  /* 0x0000008802247220 */ /* 0x000fe40000410000 */
[--C-:B---3--:R-:W-:Y:S02]  /*92f0*/  FFMA.FTZ R102, R173, c[0x0][0x2d0], -R153.reuse ;  /* 0x0000b400ad667a23 */ /* 0x108fe40000010899 */
[C---:B------:R-:W-:Y:S02]  /*9300*/  FMUL.FTZ R38, R0.reuse, R138 ;  /* 0x0000008a00267220 */ /* 0x040fe40000410000 */
[----:B------:R3:W-:Y:S02]  /*9310*/  MUFU.EX2 R137, R102 ;  /* 0x0000006600897308 */ /* 0x0007e40000000800 */
[----:B------:R-:W-:Y:S07]  /*9320*/  FMUL.FTZ R39, R0, R139 ;  /* 0x0000008b00277220 */ /* 0x000fee0000410000 */
[C---:B------:R-:W-:Y:S07]  /*9330*/  HMMA.16816.F32.BF16 R36, R104.reuse, R44, R36 ;  /* 0x0000002c6824723c */ /* 0x040fee0000041824 */
[C---:B------:R-:W-:Y:S01]  /*9340*/  FMUL.FTZ R45, R2.reuse, R145 ;  /* 0x00000091022d7220 */ /* 0x040fe20000410000 */
[C---:B------:R-:W-:Y:S04]  /*9350*/  HMMA.16816.F32.BF16 R40, R104.reuse, R46, R40 ;  /* 0x0000002e6828723c */ /* 0x040fe80000041828 */
[----:B------:R-:W-:Y:S02]  /*9360*/  FMUL.FTZ R44, R2, R144 ;  /* 0x00000090022c7220 */ /* 0x000fe40000410000 */
[--C-:B---3--:R-:W-:Y:S02]  /*9370*/  FFMA.FTZ R102, R174, c[0x0][0x2d0], -R153.reuse ;  /* 0x0000b400ae667a23 */ /* 0x108fe40000010899 */
[C---:B------:R-:W-:Y:S02]  /*9380*/  FMUL.FTZ R46, R0.reuse, R146 ;  /* 0x00000092002e7220 */ /* 0x040fe40000410000 */
[----:B------:R3:W-:Y:S02]  /*9390*/  MUFU.EX2 R145, R102 ;  /* 0x0000006600917308 */ /* 0x0007e40000000800 */
[----:B------:R-:W-:Y:S07]  /*93a0*/  FMUL.FTZ R47, R0, R147 ;  /* 0x00000093002f7220 */ /* 0x000fee0000410000 */
[C---:B------:R-:W-:Y:S08]  /*93b0*/  HMMA.16816.F32.BF16 R44, R104.reuse, R108, R44 ;  /* 0x0000006c682c723c */ /* 0x040ff0000004182c */
[C---:B------:R-:W-:Y:S01]  /*93c0*/  HMMA.16816.F32.BF16 R48, R104.reuse, R110, R48 ;  /* 0x0000006e6830723c */ /* 0x040fe20000041830 */
[----:B------:R-:W4:Y:S07]  /*93d0*/  LDSM.16.MT88.4 R108, [R225+0x6100] ;  /* 0x00610000e16c783b */ /* 0x000f2e0000004200 */
[C---:B--2---:R-:W-:Y:S04]  /*93e0*/  HMMA.16816.F32.BF16 R52, R104.reuse, R112, R52 ;  /* 0x000000706834723c */ /* 0x044fe80000041834 */
[----:B---3--:R-:W-:Y:S04]  /*93f0*/  FFMA.FTZ R102, R175, c[0x0][0x2d0], -R153 ;  /* 0x0000b400af667a23 */ /* 0x008fe80000010899 */
[C---:B------:R-:W-:Y:S01]  /*9400*/  HMMA.16816.F32.BF16 R56, R104.reuse, R114, R56 ;  /* 0x000000726838723c */ /* 0x040fe20000041838 */
[----:B------:R2:W-:Y:S01]  /*9410*/  MUFU.EX2 R139, R102 ;  /* 0x00000066008b7308 */ /* 0x0005e20000000800 */
[----:B------:R-:W3:Y:S06]  /*9420*/  LDSM.16.MT88.4 R112, [R226+0x6100] ;  /* 0x00610000e270783b */ /* 0x000eec0000004200 */
[C---:B-1----:R-:W-:Y:S08]  /*9430*/  HMMA.16816.F32.BF16 R60, R104.reuse, R116, R60 ;  /* 0x00000074683c723c */ /* 0x042ff0000004183c */
[C---:B------:R-:W-:Y:S01]  /*9440*/  HMMA.16816.F32.BF16 R64, R104.reuse, R118, R64 ;  /* 0x000000766840723c */ /* 0x040fe20000041840 */
[----:B------:R-:W1:Y:S07]  /*9450*/  LDSM.16.MT88.4 R116, [R229+0x6100] ;  /* 0x00610000e574783b */ /* 0x000e6e0000004200 */
[C---:B----4-:R-:W-:Y:S04]  /*9460*/  HMMA.16816.F32.BF16 R68, R104.reuse, R108, R68 ;  /* 0x0000006c6844723c */ /* 0x050fe80000041844 */
[--C-:B--2---:R-:W-:Y:S04]  /*9470*/  FFMA.FTZ R102, R176, c[0x0][0x2d0], -R101.reuse ;  /* 0x0000b400b0667a23 */ /* 0x104fe80000010865 */
[----:B------:R2:W-:Y:S01]  /*9480*/  MUFU.EX2 R132, R102 ;  /* 0x0000006600847308 */ /* 0x0005e20000000800 */
[C---:B------:R-:W-:Y:S01]  /*9490*/  HMMA.16816.F32.BF16 R72, R104.reuse, R110, R72 ;  /* 0x0000006e6848723c */ /* 0x040fe20000041848 */
[----:B------:R-:W4:Y:S07]  /*94a0*/  LDSM.16.MT88.4 R108, [R228+0x6100] ;  /* 0x00610000e46c783b */ /* 0x000f2e0000004200 */
[C---:B---3--:R-:W-:Y:S08]  /*94b0*/  HMMA.16816.F32.BF16 R76, R104.reuse, R112, R76 ;  /* 0x00000070684c723c */ /* 0x048ff0000004184c */
[C---:B------:R-:W-:Y:S01]  /*94c0*/  HMMA.16816.F32.BF16 R80, R104.reuse, R114, R80 ;  /* 0x000000726850723c */ /* 0x040fe20000041850 */
[----:B------:R-:W3:Y:S03]  /*94d0*/  LDSM.16.MT88.4 R112, [R225+0x900] ;  /* 0x00090000e170783b */ /* 0x000ee60000004200 */
[--C-:B--2---:R-:W-:Y:S04]  /*94e0*/  FFMA.FTZ R102, R178, c[0x0][0x2d0], -R101.reuse ;  /* 0x0000b400b2667a23 */ /* 0x104fe80000010865 */
[C---:B-1----:R-:W-:Y:S01]  /*94f0*/  HMMA.16816.F32.BF16 R84, R104.reuse, R116, R84 ;  /* 0x000000746854723c */ /* 0x042fe20000041854 */
[----:B------:R1:W2:Y:S07]  /*9500*/  MUFU.EX2 R136, R102 ;  /* 0x0000006600887308 */ /* 0x0002ae0000000800 */
[C---:B------:R-:W-:Y:S01]  /*9510*/  HMMA.16816.F32.BF16 R88, R104.reuse, R118, R88 ;  /* 0x000000766858723c */ /* 0x040fe20000041858 */
[----:B------:R-:W3:Y:S07]  /*9520*/  LDSM.16.MT88.4 R116, [R226+0x900] ;  /* 0x00090000e274783b */ /* 0x000eee0000004200 */
[C---:B----4-:R-:W-:Y:S08]  /*9530*/  HMMA.16816.F32.BF16 R92, R104.reuse, R108, R92 ;  /* 0x0000006c685c723c */ /* 0x050ff0000004185c */
[----:B------:R-:W-:Y:S01]  /*9540*/  HMMA.16816.F32.BF16 R96, R104, R110, R96 ;  /* 0x0000006e6860723c */ /* 0x000fe20000041860 */
[----:B------:R-:W4:Y:S03]  /*9550*/  LDSM.16.MT88.4 R108, [R229+0x900] ;  /* 0x00090000e56c783b */ /* 0x000f260000004200 */
[--C-:B-1----:R-:W-:Y:S03]  /*9560*/  FFMA.FTZ R102, R177, c[0x0][0x2d0], -R101.reuse ;  /* 0x0000b400b1667a23 */ /* 0x102fe60000010865 */
[----:B--2---:R-:W-:Y:S01]  /*9570*/  F2FP.BF16.PACK_AB R105, R136, R132 ;  /* 0x000000848869723e */ /* 0x004fe200000010ff */
[----:B------:R1:W-:Y:S01]  /*9580*/  MUFU.EX2 R144, R102 ;  /* 0x0000006600907308 */ /* 0x0003e20000000800 */
[----:B------:R-:W-:Y:S03]  /*9590*/  F2FP.BF16.PACK_AB R104, R137, R130 ;  /* 0x000000828968723e */ /* 0x000fe600000010ff */
[----:B------:R-:W-:Y:S01]  /*95a0*/  F2FP.BF16.PACK_AB R106, R139, R145 ;  /* 0x000000918b6a723e */ /* 0x000fe200000010ff */
[----:B-1----:R-:W-:Y:S05]  /*95b0*/  FFMA.FTZ R102, R179, c[0x0][0x2d0], -R101 ;  /* 0x0000b400b3667a23 */ /* 0x002fea0000010865 */
[----:B------:R1:W2:Y:S02]  /*95c0*/  MUFU.EX2 R138, R102 ;  /* 0x00000066008a7308 */ /* 0x0002a40000000800 */
[--C-:B-1----:R-:W-:Y:S01]  /*95d0*/  FFMA.FTZ R102, R183, c[0x0][0x2d0], -R153.reuse ;  /* 0x0000b400b7667a23 */ /* 0x102fe20000010899 */
[----:B--2---:R-:W-:Y:S07]  /*95e0*/  F2FP.BF16.PACK_AB R107, R138, R144 ;  /* 0x000000908a6b723e */ /* 0x004fee00000010ff */
[----:B------:R1:W-:Y:S01]  /*95f0*/  MUFU.EX2 R141, R102 ;  /* 0x00000066008d7308 */ /* 0x0003e20000000800 */
[C---:B---3--:R-:W-:Y:S08]  /*9600*/  HMMA.16816.F32.BF16 R4, R104.reuse, R112, R4 ;  /* 0x000000706804723c */ /* 0x048ff00000041804 */
[C---:B------:R-:W-:Y:S01]  /*9610*/  HMMA.16816.F32.BF16 R8, R104.reuse, R114, R8 ;  /* 0x000000726808723c */ /* 0x040fe20000041808 */
[----:B------:R-:W2:Y:S07]  /*9620*/  LDSM.16.MT88.4 R112, [R228+0x900] ;  /* 0x00090000e470783b */ /* 0x000eae0000004200 */
[C---:B------:R-:W-:Y:S04]  /*9630*/  HMMA.16816.F32.BF16 R12, R104.reuse, R116, R12 ;  /* 0x00000074680c723c */ /* 0x040fe8000004180c */
[--C-:B-1----:R-:W-:Y:S04]  /*9640*/  FFMA.FTZ R102, R182, c[0x0][0x2d0], -R153.reuse ;  /* 0x0000b400b6667a23 */ /* 0x102fe80000010899 */
[C---:B------:R-:W-:Y:S01]  /*9650*/  HMMA.16816.F32.BF16 R16, R104.reuse, R118, R16 ;  /* 0x000000766810723c */ /* 0x040fe20000041810 */
[----:B------:R1:W3:Y:S01]  /*9660*/  MUFU.EX2 R147, R102 ;  /* 0x0000006600937308 */ /* 0x0002e20000000800 */
[----:B------:R-:W3:Y:S06]  /*9670*/  LDSM.16.MT88.4 R116, [R225+0x3900] ;  /* 0x00390000e174783b */ /* 0x000eec0000004200 */
[C---:B----4-:R-:W-:Y:S08]  /*9680*/  HMMA.16816.F32.BF16 R20, R104.reuse, R108, R20 ;  /* 0x0000006c6814723c */ /* 0x050ff00000041814 */
[C---:B------:R-:W-:Y:S01]  /*9690*/  HMMA.16816.F32.BF16 R24, R104.reuse, R110, R24 ;  /* 0x0000006e6818723c */ /* 0x040fe20000041818 */
[----:B------:R-:W4:Y:S07]  /*96a0*/  LDSM.16.MT88.4 R108, [R226+0x3900] ;  /* 0x00390000e26c783b */ /* 0x000f2e0000004200 */
[C---:B--2---:R-:W-:Y:S04]  /*96b0*/  HMMA.16816.F32.BF16 R28, R104.reuse, R112, R28 ;  /* 0x00000070681c723c */ /* 0x044fe8000004181c */
[--C-:B-1----:R-:W-:Y:S04]  /*96c0*/  FFMA.FTZ R102, R181, c[0x0][0x2d0], -R153.reuse ;  /* 0x0000b400b5667a23 */ /* 0x102fe80000010899 */
[----:B------:R1:W-:Y:S01]  /*96d0*/  MUFU.EX2 R146, R102 ;  /* 0x0000006600927308 */ /* 0x0003e20000000800 */
[C---:B------:R-:W-:Y:S01]  /*96e0*/  HMMA.16816.F32.BF16 R32, R104.reuse, R114, R32 ;  /* 0x000000726820723c */ /* 0x040fe20000041820 */
[----:B------:R-:W2:Y:S07]  /*96f0*/  LDSM.16.MT88.4 R112, [R229+0x3900] ;  /* 0x00390000e570783b */ /* 0x000eae0000004200 */
[C---:B---3--:R-:W-:Y:S08]  /*9700*/  HMMA.16816.F32.BF16 R36, R104.reuse, R116, R36 ;  /* 0x000000746824723c */ /* 0x048ff00000041824 */
[C---:B------:R-:W-:Y:S01]  /*9710*/  HMMA.16816.F32.BF16 R40, R104.reuse, R118, R40 ;  /* 0x000000766828723c */ /* 0x040fe20000041828 */
[----:B------:R-:W3:Y:S03]  /*9720*/  LDSM.16.MT88.4 R116, [R228+0x3900] ;  /* 0x00390000e474783b */ /* 0x000ee60000004200 */
[----:B-1----:R-:W-:Y:S04]  /*9730*/  FFMA.FTZ R102, R180, c[0x0][0x2d0], -R153 ;  /* 0x0000b400b4667a23 */ /* 0x002fe80000010899 */
[C---:B----4-:R-:W-:Y:S01]  /*9740*/  HMMA.16816.F32.BF16 R44, R104.reuse, R108, R44 ;  /* 0x0000006c682c723c */ /* 0x050fe2000004182c */
[----:B------:R1:W4:Y:S07]  /*9750*/  MUFU.EX2 R131, R102 ;  /* 0x0000006600837308 */ /* 0x00032e0000000800 */
[C---:B------:R-:W-:Y:S01]  /*9760*/  HMMA.16816.F32.BF16 R48, R104.reuse, R110, R48 ;  /* 0x0000006e6830723c */ /* 0x040fe20000041830 */
[----:B------:R-:W4:Y:S07]  /*9770*/  LDSM.16.MT88.4 R108, [R225+0x6900] ;  /* 0x00690000e16c783b */ /* 0x000f2e0000004200 */
[C---:B--2---:R-:W-:Y:S08]  /*9780*/  HMMA.16816.F32.BF16 R52, R104.reuse, R112, R52 ;  /* 0x000000706834723c */ /* 0x044ff00000041834 */
[C---:B------:R-:W-:Y:S01]  /*9790*/  HMMA.16816.F32.BF16 R56, R104.reuse, R114, R56 ;  /* 0x000000726838723c */ /* 0x040fe20000041838 */
[----:B------:R-:W2:Y:S03]  /*97a0*/  LDSM.16.MT88.4 R112, [R226+0x6900] ;  /* 0x00690000e270783b */ /* 0x000ea60000004200 */
[--C-:B-1----:R-:W-:Y:S04]  /*97b0*/  FFMA.FTZ R102, R251, c[0x0][0x2d0], -R101.reuse ;  /* 0x0000b400fb667a23 */ /* 0x102fe80000010865 */
[----:B------:R1:W-:Y:S01]  /*97c0*/  MUFU.EX2 R181, R102 ;  /* 0x0000006600b57308 */ /* 0x0003e20000000800 */
[C---:B---3--:R-:W-:Y:S08]  /*97d0*/  HMMA.16816.F32.BF16 R60, R104.reuse, R116, R60 ;  /* 0x00000074683c723c */ /* 0x048ff0000004183c */
[C---:B------:R-:W-:Y:S01]  /*97e0*/  HMMA.16816.F32.BF16 R64, R104.reuse, R118, R64 ;  /* 0x000000766840723c */ /* 0x040fe20000041840 */
[----:B------:R-:W3:Y:S07]  /*97f0*/  LDSM.16.MT88.4 R116, [R229+0x6900] ;  /* 0x00690000e574783b */ /* 0x000eee0000004200 */
[C---:B----4-:R-:W-:Y:S04]  /*9800*/  HMMA.16816.F32.BF16 R68, R104.reuse, R108, R68 ;  /* 0x0000006c6844723c */ /* 0x050fe80000041844 */
[--C-:B-1----:R-:W-:Y:S04]  /*9810*/  FFMA.FTZ R102, R143, c[0x0][0x2d0], -R101.reuse ;  /* 0x0000b4008f667a23 */ /* 0x102fe80000010865 */
[C---:B------:R-:W-:Y:S01]  /*9820*/  HMMA.16816.F32.BF16 R72, R104.reuse, R110, R72 ;  /* 0x0000006e6848723c */ /* 0x040fe20000041848 */
[----:B------:R-:W1:Y:S01]  /*9830*/  LDSM.16.MT88.4 R108, [R228+0x6900] ;  /* 0x00690000e46c783b */ /* 0x000e620000004200 */
[----:B------:R4:W1:Y:S06]  /*9840*/  MUFU.EX2 R180, R102 ;  /* 0x0000006600b47308 */ /* 0x00086c0000000800 */
[C---:B--2---:R-:W-:Y:S08]  /*9850*/  HMMA.16816.F32.BF16 R76, R104.reuse, R112, R76 ;  /* 0x00000070684c723c */ /* 0x044ff0000004184c */
[C---:B------:R-:W-:Y:S01]  /*9860*/  HMMA.16816.F32.BF16 R80, R104.reuse, R114, R80 ;  /* 0x000000726850723c */ /* 0x040fe20000041850 */
[----:B------:R-:W2:Y:S07]  /*9870*/  LDSM.16.MT88.4 R112, [R225+0x1100] ;  /* 0x00110000e170783b */ /* 0x000eae0000004200 */
[C---:B---3--:R-:W-:Y:S04]  /*9880*/  HMMA.16816.F32.BF16 R84, R104.reuse, R116, R84 ;  /* 0x000000746854723c */ /* 0x048fe80000041854 */
[--C-:B----4-:R-:W-:Y:S04]  /*9890*/  FFMA.FTZ R102, R252, c[0x0][0x2d0], -R101.reuse ;  /* 0x0000b400fc667a23 */ /* 0x110fe80000010865 */
[----:B------:R3:W-:Y:S01]  /*98a0*/  MUFU.EX2 R179, R102 ;  /* 0x0000006600b37308 */ /* 0x0007e20000000800 */
[C---:B------:R-:W-:Y:S01]  /*98b0*/  HMMA.16816.F32.BF16 R88, R104.reuse, R118, R88 ;  /* 0x000000766858723c */ /* 0x040fe20000041858 */
[----:B------:R-:W4:Y:S07]  /*98c0*/  LDSM.16.MT88.4 R116, [R226+0x1100] ;  /* 0x00110000e274783b */ /* 0x000f2e0000004200 */
[C---:B-1----:R-:W-:Y:S08]  /*98d0*/  HMMA.16816.F32.BF16 R92, R104.reuse, R108, R92 ;  /* 0x0000006c685c723c */ /* 0x042ff0000004185c */
[----:B------:R-:W-:Y:S01]  /*98e0*/  HMMA.16816.F32.BF16 R96, R104, R110, R96 ;  /* 0x0000006e6860723c */ /* 0x000fe20000041860 */
[----:B------:R-:W1:Y:S03]  /*98f0*/  LDSM.16.MT88.4 R108, [R229+0x1100] ;  /* 0x00110000e56c783b */ /* 0x000e660000004200 */
[----:B---3--:R-:W-:Y:S03]  /*9900*/  FFMA.FTZ R102, R142, c[0x0][0x2d0], -R101 ;  /* 0x0000b4008e667a23 */ /* 0x008fe60000010865 */
[----:B------:R-:W-:Y:S01]  /*9910*/  F2FP.BF16.PACK_AB R104, R147, R141 ;  /* 0x0000008d9368723e */ /* 0x000fe200000010ff */
[----:B------:R3:W2:Y:S01]  /*9920*/  MUFU.EX2 R178, R102 ;  /* 0x0000006600b27308 */ /* 0x0006a20000000800 */
[----:B------:R-:W-:Y:S03]  /*9930*/  F2FP.BF16.PACK_AB R106, R131, R146 ;  /* 0x00000092836a723e */ /* 0x000fe600000010ff */
[----:B------:R-:W-:Y:S01]  /*9940*/  F2FP.BF16.PACK_AB R105, R180, R181 ;  /* 0x000000b5b469723e */ /* 0x000fe200000010ff */
[--C-:B---3--:R-:W-:Y:S01]  /*9950*/  FFMA.FTZ R102, R140, c[0x0][0x2d0], -R153.reuse ;  /* 0x0000b4008c667a23 */ /* 0x108fe20000010899 */
[----:B--2---:R-:W-:Y:S04]  /*9960*/  F2FP.BF16.PACK_AB R107, R178, R179 ;  /* 0x000000b3b26b723e */ /* 0x004fe800000010ff */
[----:B------:R2:W-:Y:S03]  /*9970*/  MUFU.EX2 R140, R102 ;  /* 0x00000066008c7308 */ /* 0x0005e60000000800 */
[C---:B------:R-:W-:Y:S08]  /*9980*/  HMMA.16816.F32.BF16 R4, R104.reuse, R112, R4 ;  /* 0x000000706804723c */ /* 0x040ff00000041804 */
[C---:B------:R-:W-:Y:S01]  /*9990*/  HMMA.16816.F32.BF16 R8, R104.reuse, R114, R8 ;  /* 0x000000726808723c */ /* 0x040fe20000041808 */
[----:B------:R-:W3:Y:S07]  /*99a0*/  LDSM.16.MT88.4 R112, [R228+0x1100] ;  /* 0x00110000e470783b */ /* 0x000eee0000004200 */
[C---:B----4-:R-:W-:Y:S04]  /*99b0*/  HMMA.16816.F32.BF16 R12, R104.reuse, R116, R12 ;  /* 0x00000074680c723c */ /* 0x050fe8000004180c */
[--C-:B--2---:R-:W-:Y:S04]  /*99c0*/  FFMA.FTZ R102, R133, c[0x0][0x2d0], -R153.reuse ;  /* 0x0000b40085667a23 */ /* 0x104fe80000010899 */
[C---:B------:R-:W-:Y:S01]  /*99d0*/  HMMA.16816.F32.BF16 R16, R104.reuse, R118, R16 ;  /* 0x000000766810723c */ /* 0x040fe20000041810 */
[----:B------:R2:W4:Y:S01]  /*99e0*/  MUFU.EX2 R133, R102 ;  /* 0x0000006600857308 */ /* 0x0005220000000800 */
[----:B------:R-:W4:Y:S06]  /*99f0*/  LDSM.16.MT88.4 R116, [R225+0x4100] ;  /* 0x00410000e174783b */ /* 0x000f2c0000004200 */
[C---:B-1----:R-:W-:Y:S08]  /*9a00*/  HMMA.16816.F32.BF16 R20, R104.reuse, R108, R20 ;  /* 0x0000006c6814723c */ /* 0x042ff00000041814 */
[C---:B------:R-:W-:Y:S01]  /*9a10*/  HMMA.16816.F32.BF16 R24, R104.reuse, R110, R24 ;  /* 0x0000006e6818723c */ /* 0x040fe20000041818 */
[----:B------:R-:W1:Y:S07]  /*9a20*/  LDSM.16.MT88.4 R108, [R226+0x4100] ;  /* 0x00410000e26c783b */ /* 0x000e6e0000004200 */
[C---:B---3--:R-:W-:Y:S04]  /*9a30*/  HMMA.16816.F32.BF16 R28, R104.reuse, R112, R28 ;  /* 0x00000070681c723c */ /* 0x048fe8000004181c */
[--C-:B--2---:R-:W-:Y:S04]  /*9a40*/  FFMA.FTZ R102, R134, c[0x0][0x2d0], -R153.reuse ;  /* 0x0000b40086667a23 */ /* 0x104fe80000010899 */
[----:B------:R2:W-:Y:S01]  /*9a50*/  MUFU.EX2 R134, R102 ;  /* 0x0000006600867308 */ /* 0x0005e20000000800 */
[C---:B------:R-:W-:Y:S01]  /*9a60*/  HMMA.16816.F32.BF16 R32, R104.reuse, R114, R32 ;  /* 0x000000726820723c */ /* 0x040fe20000041820 */
[----:B------:R-:W3:Y:S07]  /*9a70*/  LDSM.16.MT88.4 R112, [R229+0x4100] ;  /* 0x00410000e570783b */ /* 0x000eee0000004200 */
[C---:B----4-:R-:W-:Y:S08]  /*9a80*/  HMMA.16816.F32.BF16 R36, R104.reuse, R116, R36 ;  /* 0x000000746824723c */ /* 0x050ff00000041824 */
[C---:B------:R-:W-:Y:S01]  /*9a90*/  HMMA.16816.F32.BF16 R40, R104.reuse, R118, R40 ;  /* 0x000000766828723c */ /* 0x040fe20000041828 */
[----:B------:R-:W4:Y:S03]  /*9aa0*/  LDSM.16.MT88.4 R116, [R228+0x4100] ;  /* 0x00410000e474783b */ /* 0x000f260000004200 */
[----:B--2---:R-:W-:Y:S04]  /*9ab0*/  FFMA.FTZ R102, R135, c[0x0][0x2d0], -R153 ;  /* 0x0000b40087667a23 */ /* 0x004fe80000010899 */
[C---:B-1----:R-:W-:Y:S01]  /*9ac0*/  HMMA.16816.F32.BF16 R44, R104.reuse, R108, R44 ;  /* 0x0000006c682c723c */ /* 0x042fe2000004182c */
[----:B------:R1:W2:Y:S07]  /*9ad0*/  MUFU.EX2 R135, R102 ;  /* 0x0000006600877308 */ /* 0x0002ae0000000800 */
[C---:B------:R-:W-:Y:S01]  /*9ae0*/  HMMA.16816.F32.BF16 R48, R104.reuse, R110, R48 ;  /* 0x0000006e6830723c */ /* 0x040fe20000041830 */
[----:B------:R-:W2:Y:S07]  /*9af0*/  LDSM.16.MT88.4 R108, [R225+0x7100] ;  /* 0x00710000e16c783b */ /* 0x000eae0000004200 */
[C---:B---3--:R-:W-:Y:S08]  /*9b00*/  HMMA.16816.F32.BF16 R52, R104.reuse, R112, R52 ;  /* 0x000000706834723c */ /* 0x048ff00000041834 */
[C---:B------:R-:W-:Y:S01]  /*9b10*/  HMMA.16816.F32.BF16 R56, R104.reuse, R114, R56 ;  /* 0x000000726838723c */ /* 0x040fe20000041838 */
[----:B------:R-:W3:Y:S03]  /*9b20*/  LDSM.16.MT88.4 R112, [R226+0x7100] ;  /* 0x00710000e270783b */ /* 0x000ee60000004200 */
[----:B-1----:R-:W-:Y:S02]  /*9b30*/  FFMA.FTZ R102, R129, c[0x0][0x2d0], -R101 ;  /* 0x0000b40081667a23 */ /* 0x002fe40000010865 */
[----:B------:R-:W-:Y:S02]  /*9b40*/  FFMA.FTZ R129, R120, c[0x0][0x2d0], -R153 ;  /* 0x0000b40078817a23 */ /* 0x000fe40000010899 */
[----:B------:R1:W-:Y:S01]  /*9b50*/  MUFU.EX2 R175, R102 ;  /* 0x0000006600af7308 */ /* 0x0003e20000000800 */
[C---:B----4-:R-:W-:Y:S08]  /*9b60*/  HMMA.16816.F32.BF16 R60, R104.reuse, R116, R60 ;  /* 0x00000074683c723c */ /* 0x050ff0000004183c */
[C---:B------:R-:W-:Y:S01]  /*9b70*/  HMMA.16816.F32.BF16 R64, R104.reuse, R118, R64 ;  /* 0x000000766840723c */ /* 0x040fe20000041840 */
[----:B------:R-:W4:Y:S01]  /*9b80*/  LDSM.16.MT88.4 R116, [R229+0x7100] ;  /* 0x00710000e574783b */ /* 0x000f220000004200 */
[----:B------:R3:W-:Y:S06]  /*9b90*/  MUFU.EX2 R176, R129 ;  /* 0x0000008100b07308 */ /* 0x0007ec0000000800 */
[C---:B--2---:R-:W-:Y:S04]  /*9ba0*/  HMMA.16816.F32.BF16 R68, R104.reuse, R108, R68 ;  /* 0x0000006c6844723c */ /* 0x044fe80000041844 */
[--C-:B-1----:R-:W-:Y:S04]  /*9bb0*/  FFMA.FTZ R102, R128, c[0x0][0x2d0], -R101.reuse ;  /* 0x0000b40080667a23 */ /* 0x102fe80000010865 */
[C---:B------:R-:W-:Y:S01]  /*9bc0*/  HMMA.16816.F32.BF16 R72, R104.reuse, R110, R72 ;  /* 0x0000006e6848723c */ /* 0x040fe20000041848 */
[----:B------:R-:W1:Y:S01]  /*9bd0*/  LDSM.16.MT88.4 R108, [R228+0x7100] ;  /* 0x00710000e46c783b */ /* 0x000e620000004200 */
[----:B------:R2:W1:Y:S06]  /*9be0*/  MUFU.EX2 R174, R102 ;  /* 0x0000006600ae7308 */ /* 0x00046c0000000800 */
[C---:B---3--:R-:W-:Y:S04]  /*9bf0*/  HMMA.16816.F32.BF16 R76, R104.reuse, R112, R76 ;  /* 0x00000070684c723c */ /* 0x048fe8000004184c */
[----:B------:R-:W-:Y:S04]  /*9c00*/  MOV R129, R141 ;  /* 0x0000008d00817202 */ /* 0x000fe80000000f00 */
[C---:B------:R-:W-:Y:S01]  /*9c10*/  HMMA.16816.F32.BF16 R80, R104.reuse, R114, R80 ;  /* 0x000000726850723c */ /* 0x040fe20000041850 */
[----:B------:R-:W3:Y:S07]  /*9c20*/  LDSM.16.MT88.4 R112, [R225+0x1900] ;  /* 0x00190000e170783b */ /* 0x000eee0000004200 */
[C---:B----4-:R-:W-:Y:S04]  /*9c30*/  HMMA.16816.F32.BF16 R84, R104.reuse, R116, R84 ;  /* 0x000000746854723c */ /* 0x050fe80000041854 */
[--C-:B--2---:R-:W-:Y:S04]  /*9c40*/  FFMA.FTZ R102, R127, c[0x0][0x2d0], -R101.reuse ;  /* 0x0000b4007f667a23 */ /* 0x104fe80000010865 */
[----:B------:R2:W-:Y:S01]  /*9c50*/  MUFU.EX2 R173, R102 ;  /* 0x0000006600ad7308 */ /* 0x0005e20000000800 */
[C---:B------:R-:W-:Y:S01]  /*9c60*/  HMMA.16816.F32.BF16 R88, R104.reuse, R118, R88 ;  /* 0x000000766858723c */ /* 0x040fe20000041858 */
[----:B------:R-:W4:Y:S07]  /*9c70*/  LDSM.16.MT88.4 R116, [R226+0x1900] ;  /* 0x00190000e274783b */ /* 0x000f2e0000004200 */
[C---:B-1----:R-:W-:Y:S08]  /*9c80*/  HMMA.16816.F32.BF16 R92, R104.reuse, R108, R92 ;  /* 0x0000006c685c723c */ /* 0x042ff0000004185c */
[----:B------:R-:W-:Y:S01]  /*9c90*/  HMMA.16816.F32.BF16 R96, R104, R110, R96 ;  /* 0x0000006e6860723c */ /* 0x000fe20000041860 */
[----:B------:R-:W1:Y:S03]  /*9ca0*/  LDSM.16.MT88.4 R108, [R229+0x1900] ;  /* 0x00190000e56c783b */ /* 0x000e660000004200 */
[----:B--2---:R-:W-:Y:S01]  /*9cb0*/  FFMA.FTZ R102, R126, c[0x0][0x2d0], -R101 ;  /* 0x0000b4007e667a23 */ /* 0x004fe20000010865 */
[----:B------:R-:W-:Y:S04]  /*9cc0*/  MOV R126, R125 ;  /* 0x0000007d007e7202 */ /* 0x000fe80000000f00 */
[----:B------:R-:W2:Y:S01]  /*9cd0*/  LDL.LU R125, [R1] ;  /* 0x00000000017d7983 */ /* 0x000ea20000300800 */
[----:B------:R3:W3:Y:S02]  /*9ce0*/  MUFU.EX2 R172, R102 ;  /* 0x0000006600ac7308 */ /* 0x0006e40000000800 */
[----:B------:R-:W-:Y:S02]  /*9cf0*/  F2FP.BF16.PACK_AB R104, R133, R140 ;  /* 0x0000008c8568723e */ /* 0x000fe400000010ff */
[----:B------:R-:W-:Y:S02]  /*9d00*/  F2FP.BF16.PACK_AB R106, R135, R134 ;  /* 0x00000086876a723e */ /* 0x000fe400000010ff */
[----:B------:R-:W-:Y:S01]  /*9d10*/  F2FP.BF16.PACK_AB R105, R174, R175 ;  /* 0x000000afae69723e */ /* 0x000fe200000010ff */
[--C-:B---3--:R-:W-:Y:S01]  /*9d20*/  FFMA.FTZ R102, R124, c[0x0][0x2d0], -R153.reuse ;  /* 0x0000b4007c667a23 */ /* 0x108fe20000010899 */
[----:B------:R-:W-:Y:S01]  /*9d30*/  F2FP.BF16.PACK_AB R107, R172, R173 ;  /* 0x000000adac6b723e */ /* 0x000fe200000010ff */
[----:B------:R-:W3:Y:S02]  /*9d40*/  LDL.LU R124, [R1+0x4] ;  /* 0x00000400017c7983 */ /* 0x000ee40000300800 */
[----:B------:R1:W-:Y:S04]  /*9d50*/  MUFU.EX2 R251, R102 ;  /* 0x0000006600fb7308 */ /* 0x0003e80000000800 */
[C---:B------:R-:W-:Y:S08]  /*9d60*/  HMMA.16816.F32.BF16 R4, R104.reuse, R112, R4 ;  /* 0x000000706804723c */ /* 0x040ff00000041804 */
[C---:B------:R-:W-:Y:S01]  /*9d70*/  HMMA.16816.F32.BF16 R8, R104.reuse, R114, R8 ;  /* 0x000000726808723c */ /* 0x040fe20000041808 */
[----:B------:R-:W1:Y:S07]  /*9d80*/  LDSM.16.MT88.4 R112, [R228+0x1900] ;  /* 0x00190000e470783b */ /* 0x000e6e0000004200 */
[C---:B----4-:R-:W-:Y:S04]  /*9d90*/  HMMA.16816.F32.BF16 R12, R104.reuse, R116, R12 ;  /* 0x00000074680c723c */ /* 0x050fe8000004180c */
[--C-:B-1----:R-:W-:Y:S04]  /*9da0*/  FFMA.FTZ R102, R126, c[0x0][0x2d0], -R153.reuse ;  /* 0x0000b4007e667a23 */ /* 0x102fe80000010899 */
[C---:B------:R-:W-:Y:S01]  /*9db0*/  HMMA.16816.F32.BF16 R16, R104.reuse, R118, R16 ;  /* 0x000000766810723c */ /* 0x040fe20000041810 */
[----:B------:R1:W4:Y:S01]  /*9dc0*/  MUFU.EX2 R252, R102 ;  /* 0x0000006600fc7308 */ /* 0x0003220000000800 */
[----:B------:R-:W4:Y:S06]  /*9dd0*/  LDSM.16.MT88.4 R116, [R225+0x4900] ;  /* 0x00490000e174783b */ /* 0x000f2c0000004200 */
[C---:B------:R-:W-:Y:S08]  /*9de0*/  HMMA.16816.F32.BF16 R20, R104.reuse, R108, R20 ;  /* 0x0000006c6814723c */ /* 0x040ff00000041814 */
[C---:B------:R-:W-:Y:S01]  /*9df0*/  HMMA.16816.F32.BF16 R24, R104.reuse, R110, R24 ;  /* 0x0000006e6818723c */ /* 0x040fe20000041818 */
[----:B------:R-:W4:Y:S07]  /*9e00*/  LDSM.16.MT88.4 R108, [R226+0x4900] ;  /* 0x00490000e26c783b */ /* 0x000f2e0000004200 */
[C---:B------:R-:W-:Y:S04]  /*9e10*/  HMMA.16816.F32.BF16 R28, R104.reuse, R112, R28 ;  /* 0x00000070681c723c */ /* 0x040fe8000004181c */
[--C-:B-1----:R-:W-:Y:S04]  /*9e20*/  FFMA.FTZ R102, R123, c[0x0][0x2d0], -R153.reuse ;  /* 0x0000b4007b667a23 */ /* 0x102fe80000010899 */
[----:B------:R1:W-:Y:S01]  /*9e30*/  MUFU.EX2 R183, R102 ;  /* 0x0000006600b77308 */ /* 0x0003e20000000800 */
[C---:B------:R-:W-:Y:S01]  /*9e40*/  HMMA.16816.F32.BF16 R32, R104.reuse, R114, R32 ;  /* 0x000000726820723c */ /* 0x040fe20000041820 */
[----:B------:R-:W4:Y:S07]  /*9e50*/  LDSM.16.MT88.4 R112, [R229+0x4900] ;  /* 0x00490000e570783b */ /* 0x000f2e0000004200 */
[C---:B----4-:R-:W-:Y:S08]  /*9e60*/  HMMA.16816.F32.BF16 R36, R104.reuse, R116, R36 ;  /* 0x000000746824723c */ /* 0x050ff00000041824 */
[C---:B------:R-:W-:Y:S01]  /*9e70*/  HMMA.16816.F32.BF16 R40, R104.reuse, R118, R40 ;  /* 0x000000766828723c */ /* 0x040fe20000041828 */
[----:B------:R-:W4:Y:S03]  /*9e80*/  LDSM.16.MT88.4 R116, [R228+0x4900] ;  /* 0x00490000e474783b */ /* 0x000f260000004200 */
[----:B-1----:R-:W-:Y:S04]  /*9e90*/  FFMA.FTZ R102, R122, c[0x0][0x2d0], -R153 ;  /* 0x0000b4007a667a23 */ /* 0x002fe80000010899 */
[C---:B------:R-:W-:Y:S01]  /*9ea0*/  HMMA.16816.F32.BF16 R44, R104.reuse, R108, R44 ;  /* 0x0000006c682c723c */ /* 0x040fe2000004182c */
[----:B------:R1:W1:Y:S07]  /*9eb0*/  MUFU.EX2 R182, R102 ;  /* 0x0000006600b67308 */ /* 0x00026e0000000800 */
[C---:B------:R-:W-:Y:S01]  /*9ec0*/  HMMA.16816.F32.BF16 R48, R104.reuse, R110, R48 ;  /* 0x0000006e6830723c */ /* 0x040fe20000041830 */
[----:B------:R-:W4:Y:S07]  /*9ed0*/  LDSM.16.MT88.4 R108, [R225+0x7900] ;  /* 0x00790000e16c783b */ /* 0x000f2e0000004200 */
[C---:B------:R-:W-:Y:S08]  /*9ee0*/  HMMA.16816.F32.BF16 R52, R104.reuse, R112, R52 ;  /* 0x000000706834723c */ /* 0x040ff00000041834 */
[C---:B------:R-:W-:Y:S01]  /*9ef0*/  HMMA.16816.F32.BF16 R56, R104.reuse, R114, R56 ;  /* 0x000000726838723c */ /* 0x040fe20000041838 */
[----:B------:R-:W4:Y:S03]  /*9f00*/  LDSM.16.MT88.4 R112, [R226+0x7900] ;  /* 0x00790000e270783b */ /* 0x000f260000004200 */
[--C-:B-1----:R-:W-:Y:S04]  /*9f10*/  FFMA.FTZ R102, R169, c[0x0][0x2d0], -R101.reuse ;  /* 0x0000b400a9667a23 */ /* 0x102fe80000010865 */
[----:B------:R1:W-:Y:S01]  /*9f20*/  MUFU.EX2 R169, R102 ;  /* 0x0000006600a97308 */ /* 0x0003e20000000800 */
[C---:B----4-:R-:W-:Y:S08]  /*9f30*/  HMMA.16816.F32.BF16 R60, R104.reuse, R116, R60 ;  /* 0x00000074683c723c */ /* 0x050ff0000004183c */
[C---:B------:R-:W-:Y:S01]  /*9f40*/  HMMA.16816.F32.BF16 R64, R104.reuse, R118, R64 ;  /* 0x000000766840723c */ /* 0x040fe20000041840 */
[----:B------:R-:W4:Y:S07]  /*9f50*/  LDSM.16.MT88.4 R116, [R229+0x7900] ;  /* 0x00790000e574783b */ /* 0x000f2e0000004200 */
[C---:B------:R-:W-:Y:S04]  /*9f60*/  HMMA.16816.F32.BF16 R68, R104.reuse, R108, R68 ;  /* 0x0000006c6844723c */ /* 0x040fe80000041844 */
[--C-:B-1----:R-:W-:Y:S04]  /*9f70*/  FFMA.FTZ R102, R168, c[0x0][0x2d0], -R101.reuse ;  /* 0x0000b400a8667a23 */ /* 0x102fe80000010865 */
[C---:B------:R-:W-:Y:S01]  /*9f80*/  HMMA.16816.F32.BF16 R72, R104.reuse, R110, R72 ;  /* 0x0000006e6848723c */ /* 0x040fe20000041848 */
[----:B------:R-:W1:Y:S01]  /*9f90*/  LDSM.16.MT88.4 R108, [R228+0x7900] ;  /* 0x00790000e46c783b */ /* 0x000e620000004200 */
[----:B------:R4:W1:Y:S06]  /*9fa0*/  MUFU.EX2 R168, R102 ;  /* 0x0000006600a87308 */ /* 0x00086c0000000800 */
[C---:B------:R-:W-:Y:S08]  /*9fb0*/  HMMA.16816.F32.BF16 R76, R104.reuse, R112, R76 ;  /* 0x00000070684c723c */ /* 0x040ff0000004184c */
[C---:B------:R-:W-:Y:S01]  /*9fc0*/  HMMA.16816.F32.BF16 R80, R104.reuse, R114, R80 ;  /* 0x000000726850723c */ /* 0x040fe20000041850 */
[----:B------:R-:W1:Y:S07]  /*9fd0*/  LDSM.16.MT88.4 R112, [R225+0x2100] ;  /* 0x00210000e170783b */ /* 0x000e6e0000004200 */
[C---:B----4-:R-:W-:Y:S04]  /*9fe0*/  HMMA.16816.F32.BF16 R84, R104.reuse, R116, R84 ;  /* 0x000000746854723c */ /* 0x050fe80000041854 */
[--C-:B------:R-:W-:Y:S04]  /*9ff0*/  FFMA.FTZ R102, R167, c[0x0][0x2d0], -R101.reuse ;  /* 0x0000b400a7667a23 */ /* 0x100fe80000010865 */
[----:B------:R4:W-:Y:S01]  /*a000*/  MUFU.EX2 R167, R102 ;  /* 0x0000006600a77308 */ /* 0x0009e20000000800 */
[C---:B------:R-:W-:Y:S01]  /*a010*/  HMMA.16816.F32.BF16 R88, R104.reuse, R118, R88 ;  /* 0x000000766858723c */ /* 0x040fe20000041858 */
[----:B------:R-:W1:Y:S07]  /*a020*/  LDSM.16.MT88.4 R116, [R226+0x2100] ;  /* 0x00210000e274783b */ /* 0x000e6e0000004200 */
[C---:B-1----:R-:W-:Y:S08]  /*a030*/  HMMA.16816.F32.BF16 R92, R104.reuse, R108, R92 ;  /* 0x0000006c685c723c */ /* 0x042ff0000004185c */
[----:B------:R-:W-:Y:S01]  /*a040*/  HMMA.16816.F32.BF16 R96, R104, R110, R96 ;  /* 0x0000006e6860723c */ /* 0x000fe20000041860 */
[----:B------:R-:W-:Y:S03]  /*a050*/  LDSM.16.MT88.4 R108, [R228+0x2100] ;  /* 0x00210000e46c783b */ /* 0x000fe60000004200 */
[----:B----4-:R-:W-:Y:S03]  /*a060*/  FFMA.FTZ R102, R166, c[0x0][0x2d0], -R101 ;  /* 0x0000b400a6667a23 */ /* 0x010fe60000010865 */
[----:B------:R-:W-:Y:S01]  /*a070*/  F2FP.BF16.PACK_AB R104, R252, R251 ;  /* 0x000000fbfc68723e */ /* 0x000fe200000010ff */
[----:B------:R1:W4:Y:S01]  /*a080*/  MUFU.EX2 R166, R102 ;  /* 0x0000006600a67308 */ /* 0x0003220000000800 */
[----:B------:R-:W-:Y:S03]  /*a090*/  F2FP.BF16.PACK_AB R106, R182, R183 ;  /* 0x000000b7b66a723e */ /* 0x000fe600000010ff */
[----:B------:R-:W-:Y:S01]  /*a0a0*/  F2FP.BF16.PACK_AB R105, R168, R169 ;  /* 0x000000a9a869723e */ /* 0x000fe200000010ff */
[--C-:B-1----:R-:W-:Y:S01]  /*a0b0*/  FFMA.FTZ R102, R121, c[0x0][0x2d0], -R153.reuse ;  /* 0x0000b40079667a23 */ /* 0x102fe20000010899 */
[----:B----4-:R-:W-:Y:S01]  /*a0c0*/  F2FP.BF16.PACK_AB R107, R166, R167 ;  /* 0x000000a7a66b723e */ /* 0x010fe200000010ff */
[----:B------:R-:W1:Y:S01]  /*a0d0*/  LDSM.16.MT88.4 R120, [R229+0x2100] ;  /* 0x00210000e578783b */ /* 0x000e620000004200 */
[----:B------:R-:W-:Y:S02]  /*a0e0*/  FFMA.FTZ R153, R170, c[0x0][0x2d0], -R153 ;  /* 0x0000b400aa997a23 */ /* 0x000fe40000010899 */
[----:B------:R-:W-:Y:S03]  /*a0f0*/  MUFU.EX2 R177, R102 ;  /* 0x0000006600b17308 */ /* 0x000fe60000000800 */
[C---:B------:R-:W-:Y:S07]  /*a100*/  HMMA.16816.F32.BF16 R4, R104.reuse, R112, R4 ;  /* 0x000000706804723c */ /* 0x040fee0000041804 */
[----:B------:R-:W4:Y:S01]  /*a110*/  MUFU.EX2 R170, R153 ;  /* 0x0000009900aa7308 */ /* 0x000f220000000800 */
[C---:B------:R-:W-:Y:S01]  /*a120*/  HMMA.16816.F32.BF16 R8, R104.reuse, R114, R8 ;  /* 0x000000726808723c */ /* 0x040fe20000041808 */
[----:B------:R-:W3:Y:S07]  /*a130*/  LDSM.16.MT88.4 R112, [R225+0x5100] ;  /* 0x00510000e170783b */ /* 0x000eee0000004200 */
[C---:B------:R-:W-:Y:S08]  /*a140*/  HMMA.16816.F32.BF16 R12, R104.reuse, R116, R12 ;  /* 0x00000074680c723c */ /* 0x040ff0000004180c */
[C---:B------:R-:W-:Y:S01]  /*a150*/  HMMA.16816.F32.BF16 R16, R104.reuse, R118, R16 ;  /* 0x000000766810723c */ /* 0x040fe20000041810 */
[----:B------:R-:W-:Y:S07]  /*a160*/  LDSM.16.MT88.4 R116, [R229+0x5100] ;  /* 0x00510000e574783b */ /* 0x000fee0000004200 */
[C---:B-1----:R-:W-:Y:S04]  /*a170*/  HMMA.16816.F32.BF16 R20, R104.reuse, R120, R20 ;  /* 0x000000786814723c */ /* 0x042fe80000041814 */
[----:B--2---:R-:W-:Y:S04]  /*a180*/  FFMA.FTZ R2, R2, R125, R164 ;  /* 0x0000007d02027223 */ /* 0x004fe800000100a4 */
[C---:B------:R-:W-:Y:S01]  /*a190*/  HMMA.16816.F32.BF16 R24, R104.reuse, R122, R24 ;  /* 0x0000007a6818723c */ /* 0x040fe20000041818 */
[----:B------:R-:W-:Y:S07]  /*a1a0*/  LDSM.16.MT88.4 R120, [R228+0x5100] ;  /* 0x00510000e478783b */ /* 0x000fee0000004200 */
[C---:B------:R-:W-:Y:S08]  /*a1b0*/  HMMA.16816.F32.BF16 R28, R104.reuse, R108, R28 ;  /* 0x0000006c681c723c */ /* 0x040ff0000004181c */
[C---:B------:R-:W-:Y:S01]  /*a1c0*/  HMMA.16816.F32.BF16 R32, R104.reuse, R110, R32 ;  /* 0x0000006e6820723c */ /* 0x040fe20000041820 */
[----:B------:R-:W-:Y:S03]  /*a1d0*/  LDSM.16.MT88.4 R108, [R225+0x8100] ;  /* 0x00810000e16c783b */ /* 0x000fe60000004200 */
[----:B---3--:R-:W-:Y:S01]  /*a1e0*/  FFMA.FTZ R128, R0, R124, R154 ;  /* 0x0000007c00807223 */ /* 0x008fe2000001009a */
[----:B----4-:R-:W-:Y:S01]  /*a1f0*/  F2FP.BF16.PACK_AB R154, R170, R171 ;  /* 0x000000abaa9a723e */ /* 0x010fe200000010ff */
[--C-:B------:R-:W-:Y:S02]  /*a200*/  FFMA.FTZ R0, R244, c[0x0][0x2d0], -R101.reuse ;  /* 0x0000b400f4007a23 */ /* 0x100fe40000010865 */
[C---:B------:R-:W-:Y:S01]  /*a210*/  HMMA.16816.F32.BF16 R36, R104.reuse, R112, R36 ;  /* 0x000000706824723c */ /* 0x040fe20000041824 */
[----:B------:R-:W1:Y:S01]  /*a220*/  LDSM.16.MT88.4 R124, [R226+0x5100] ;  /* 0x00510000e27c783b */ /* 0x000e620000004200 */
[----:B------:R2:W-:Y:S06]  /*a230*/  MUFU.EX2 R164, R0 ;  /* 0x0000000000a47308 */ /* 0x0005ec0000000800 */
[C---:B------:R-:W-:Y:S01]  /*a240*/  HMMA.16816.F32.BF16 R40, R104.reuse, R114, R40 ;  /* 0x000000726828723c */ /* 0x040fe20000041828 */
[----:B------:R-:W3:Y:S08]  /*a250*/  LDSM.16.MT88.4 R112, [R226+0x8100] ;  /* 0x00810000e270783b */ /* 0x000ef00000004200 */
[----:B------:R4:W5:Y:S03]  /*a260*/  LDL.LU R244, [R1+0x64] ;  /* 0x0000640001f47983 */ /* 0x0009660000300800 */
[--C-:B--2---:R-:W-:Y:S02]  /*a270*/  FFMA.FTZ R0, R245, c[0x0][0x2d0], -R101.reuse ;  /* 0x0000b400f5007a23 */ /* 0x104fe40000010865 */
[----:B------:R4:W5:Y:S01]  /*a280*/  LDL.LU R245, [R1+0x60] ;  /* 0x0000600001f57983 */ /* 0x0009620000300800 */
[----:B------:R-:W-:Y:S01]  /*a290*/  FFMA.FTZ R101, R152, c[0x0][0x2d0], -R101 ;  /* 0x0000b40098657a23 */ /* 0x000fe20000010865 */
[----:B------:R2:W2:Y:S01]  /*a2a0*/  MUFU.EX2 R102, R0 ;  /* 0x0000000000667308 */ /* 0x0004a20000000800 */
[----:B------:R-:W-:Y:S01]  /*a2b0*/  F2FP.BF16.PACK_AB R152, R176, R177 ;  /* 0x000000b1b098723e */ /* 0x000fe200000010ff */
[C---:B-1----:R-:W-:Y:S08]  /*a2c0*/  HMMA.16816.F32.BF16 R44, R104.reuse, R124, R44 ;  /* 0x0000007c682c723c */ /* 0x042ff0000004182c */
[----:B------:R-:W1:Y:S01]  /*a2d0*/  MUFU.EX2 R101, R101 ;  /* 0x0000006500657308 */ /* 0x000e620000000800 */
[C---:B------:R-:W-:Y:S01]  /*a2e0*/  HMMA.16816.F32.BF16 R48, R104.reuse, R126, R48 ;  /* 0x0000007e6830723c */ /* 0x040fe20000041830 */
[----:B------:R-:W3:Y:S02]  /*a2f0*/  LDSM.16.MT88.4 R124, [R229+0x8100] ;  /* 0x00810000e57c783b */ /* 0x000ee40000004200 */
[----:B--2---:R-:W-:Y:S01]  /*a300*/  FADD.FTZ R0, R246, R2 ;  /* 0x00000002f6007221 */ /* 0x004fe20000010000 */
[----:B------:R-:W-:Y:S04]  /*a310*/  F2FP.BF16.PACK_AB R153, R102, R164 ;  /* 0x000000a46699723e */ /* 0x000fe800000010ff */
[C---:B------:R-:W-:Y:S01]  /*a320*/  HMMA.16816.F32.BF16 R52, R104.reuse, R116, R52 ;  /* 0x000000746834723c */ /* 0x040fe20000041834 */
[----:B------:R4:W5:Y:S03]  /*a330*/  LDL.LU R246, [R1+0x5c] ;  /* 0x00005c0001f67983 */ /* 0x0009660000300800 */
[----:B------:R-:W-:Y:S01]  /*a340*/  FADD.FTZ R2, R247, R128 ;  /* 0x00000080f7027221 */ /* 0x000fe20000010000 */
[----:B------:R-:W-:Y:S01]  /*a350*/  MOV R128, R140 ;  /* 0x0000008c00807202 */ /* 0x000fe20000000f00 */
[----:B------:R4:W5:Y:S01]  /*a360*/  LDL.LU R247, [R1+0x58] ;  /* 0x0000580001f77983 */ /* 0x0009620000300800 */
[----:B------:R-:W-:Y:S01]  /*a370*/  FADD.FTZ R0, R248, R0 ;  /* 0x00000000f8007221 */ /* 0x000fe20000010000 */
[C---:B------:R-:W-:Y:S02]  /*a380*/  HMMA.16816.F32.BF16 R56, R104.reuse, R118, R56 ;  /* 0x000000766838723c */ /* 0x040fe40000041838 */
[----:B------:R4:W5:Y:S02]  /*a390*/  LDL.LU R248, [R1+0x54] ;  /* 0x0000540001f87983 */ /* 0x0009640000300800 */
[----:B------:R-:W-:Y:S02]  /*a3a0*/  FADD.FTZ R0, R231, R0 ;  /* 0x00000000e7007221 */ /* 0x000fe40000010000 */
[----:B------:R4:W5:Y:S01]  /*a3b0*/  LDL.LU R231, [R1+0x50] ;  /* 0x0000500001e77983 */ /* 0x0009620000300800 */
[----:B------:R-:W-:Y:S01]  /*a3c0*/  FADD.FTZ R2, R155, R2 ;  /* 0x000000029b027221 */ /* 0x000fe20000010000 */
[C---:B------:R-:W-:Y:S02]  /*a3d0*/  HMMA.16816.F32.BF16 R60, R104.reuse, R120, R60 ;  /* 0x00000078683c723c */ /* 0x040fe4000004183c */
[----:B------:R-:W2:Y:S02]  /*a3e0*/  LDSM.16.MT88.4 R116, [R228+0x8100] ;  /* 0x00810000e474783b */ /* 0x000ea40000004200 */
[----:B-1----:R-:W-:Y:S01]  /*a3f0*/  F2FP.BF16.PACK_AB R155, R101, R103 ;  /* 0x00000067659b723e */ /* 0x002fe200000010ff */
[----:B------:R-:W-:Y:S02]  /*a400*/  FADD.FTZ R165, R165, R2 ;  /* 0x00000002a5a57221 */ /* 0x000fe40000010000 */
[----:B------:R-:W-:Y:S01]  /*a410*/  FADD.FTZ R2, R130, R0 ;  /* 0x0000000082027221 */ /* 0x000fe20000010000 */
[C---:B------:R-:W-:Y:S02]  /*a420*/  HMMA.16816.F32.BF16 R64, R104.reuse, R122, R64 ;  /* 0x0000007a6840723c */ /* 0x040fe40000041840 */
[----:B------:R-:W-:Y:S02]  /*a430*/  LDSM.16.MT88.4 R120, [R226+0x2900] ;  /* 0x00290000e278783b */ /* 0x000fe40000004200 */
[----:B------:R-:W-:Y:S02]  /*a440*/  MOV R130, R133 ;  /* 0x0000008500827202 */ /* 0x000fe40000000f00 */
[----:B------:R-:W-:Y:S02]  /*a450*/  MOV R0, R132 ;  /* 0x0000008400007202 */ /* 0x000fe40000000f00 */
[C---:B------:R-:W-:Y:S02]  /*a460*/  HMMA.16816.F32.BF16 R68, R104.reuse, R108, R68 ;  /* 0x0000006c6844723c */ /* 0x040fe40000041844 */
[----:B------:R-:W-:Y:S02]  /*a470*/  LDSM.16.MT88.4 R140, [R225+0x5900] ;  /* 0x00590000e18c783b */ /* 0x000fe40000004200 */
[----:B------:R-:W-:Y:S04]  /*a480*/  FADD.FTZ R0, R0, R165 ;  /* 0x000000a500007221 */ /* 0x000fe80000010000 */
[C---:B------:R-:W-:Y:S02]  /*a490*/  HMMA.16816.F32.BF16 R72, R104.reuse, R110, R72 ;  /* 0x0000006e6848723c */ /* 0x040fe40000041848 */
[----:B------:R-:W1:Y:S06]  /*a4a0*/  LDSM.16.MT88.4 R108, [R225+0x2900] ;  /* 0x00290000e16c783b */ /* 0x000e6c0000004200 */
[C---:B---3--:R-:W-:Y:S08]  /*a4b0*/  HMMA.16816.F32.BF16 R76, R104.reuse, R112, R76 ;  /* 0x00000070684c723c */ /* 0x048ff0000004184c */
[C---:B------:R-:W-:Y:S08]  /*a4c0*/  HMMA.16816.F32.BF16 R80, R104.reuse, R114, R80 ;  /* 0x000000726850723c */ /* 0x040ff00000041850 */
[C---:B------:R-:W-:Y:S08]  /*a4d0*/  HMMA.16816.F32.BF16 R84, R104.reuse, R124, R84 ;  /* 0x0000007c6854723c */ /* 0x040ff00000041854 */
[C---:B------:R-:W-:Y:S01]  /*a4e0*/  HMMA.16816.F32.BF16 R88, R104.reuse, R126, R88 ;  /* 0x0000007e6858723c */ /* 0x040fe20000041858 */
[----:B------:R-:W3:Y:S07]  /*a4f0*/  LDSM.16.MT88.4 R124, [R229+0x2900] ;  /* 0x00290000e57c783b */ /* 0x000eee0000004200 */
[C---:B--2---:R-:W-:Y:S07]  /*a500*/  HMMA.16816.F32.BF16 R92, R104.reuse, R116, R92 ;  /* 0x00000074685c723c */ /* 0x044fee000004185c */
[----:B------:R-:W-:Y:S01]  /*a510*/  MOV R116, R135 ;  /* 0x0000008700747202 */ /* 0x000fe20000000f00 */
[----:B------:R-:W-:Y:S04]  /*a520*/  HMMA.16816.F32.BF16 R96, R104, R118, R96 ;  /* 0x000000766860723c */ /* 0x000fe80000041860 */
[----:B------:R-:W-:Y:S02]  /*a530*/  MOV R117, R134 ;  /* 0x0000008600757202 */ /* 0x000fe40000000f00 */
[----:B------:R-:W2:Y:S02]  /*a540*/  LDSM.16.MT88.4 R132, [R228+0x2900] ;  /* 0x00290000e484783b */ /* 0x000ea40000004200 */
[C---:B-1----:R-:W-:Y:S06]  /*a550*/  HMMA.16816.F32.BF16 R104, R152.reuse, R108, R4 ;  /* 0x0000006c9868723c */ /* 0x042fec0000041804 */
[----:B------:R-:W1:Y:S02]  /*a560*/  LDSM.16.MT88.4 R4, [R229+0x5900] ;  /* 0x00590000e504783b */ /* 0x000e640000004200 */
[C---:B------:R-:W-:Y:S06]  /*a570*/  HMMA.16816.F32.BF16 R108, R152.reuse, R110, R8 ;  /* 0x0000006e986c723c */ /* 0x040fec0000041808 */
[----:B------:R-:W1:Y:S02]  /*a580*/  LDSM.16.MT88.4 R8, [R228+0x5900] ;  /* 0x00590000e408783b */ /* 0x000e640000004200 */
[C---:B------:R-:W-:Y:S07]  /*a590*/  HMMA.16816.F32.BF16 R112, R152.reuse, R120, R12 ;  /* 0x000000789870723c */ /* 0x040fee000004180c */
[----:B------:R-:W-:Y:S02]  /*a5a0*/  MOV R14, R116 ;  /* 0x00000074000e7202 */ /* 0x000fe40000000f00 */
[----:B------:R-:W-:Y:S02]  /*a5b0*/  MOV R15, R117 ;  /* 0x00000075000f7202 */ /* 0x000fe40000000f00 */
[C---:B------:R-:W-:Y:S01]  /*a5c0*/  HMMA.16816.F32.BF16 R116, R152.reuse, R122, R16 ;  /* 0x0000007a9874723c */ /* 0x040fe20000041810 */
[----:B------:R-:W-:Y:S07]  /*a5d0*/  LDSM.16.MT88.4 R16, [R226+0x8900] ;  /* 0x00890000e210783b */ /* 0x000fee0000004200 */
[C---:B---3--:R-:W-:Y:S07]  /*a5e0*/  HMMA.16816.F32.BF16 R120, R152.reuse, R124, R20 ;  /* 0x0000007c9878723c */ /* 0x048fee0000041814 */
[----:B------:R-:W-:Y:S01]  /*a5f0*/  MOV R23, R14 ;  /* 0x0000000e00177202 */ /* 0x000fe20000000f00 */
[C---:B------:R-:W-:Y:S04]  /*a600*/  HMMA.16816.F32.BF16 R124, R152.reuse, R126, R24 ;  /* 0x0000007e987c723c */ /* 0x040fe80000041818 */
[----:B------:R-:W-:Y:S02]  /*a610*/  MOV R21, R130 ;  /* 0x0000008200157202 */ /* 0x000fe40000000f00 */
[----:B------:R-:W-:Y:S02]  /*a620*/  MOV R20, R128 ;  /* 0x0000008000147202 */ /* 0x000fe40000000f00 */
[----:B------:R-:W-:Y:S04]  /*a630*/  MOV R24, R129 ;  /* 0x0000008100187202 */ /* 0x000fe80000000f00 */
[----:B------:R-:W-:Y:S02]  /*a640*/  MOV R27, R131 ;  /* 0x00000083001b7202 */ /* 0x000fe40000000f00 */
[C---:B--2---:R-:W-:Y:S03]  /*a650*/  HMMA.16816.F32.BF16 R128, R152.reuse, R132, R28 ;  /* 0x000000849880723c */ /* 0x044fe6000004181c */
[----:B------:R-:W-:Y:S02]  /*a660*/  MOV R22, R15 ;  /* 0x0000000f00167202 */ /* 0x000fe40000000f00 */
[----:B------:R-:W2:Y:S01]  /*a670*/  LDSM.16.MT88.4 R12, [R225+0x8900] ;  /* 0x00890000e10c783b */ /* 0x000ea20000004200 */
[----:B------:R-:W-:Y:S02]  /*a680*/  MOV R25, R147 ;  /* 0x0000009300197202 */ /* 0x000fe40000000f00 */
[C---:B------:R-:W-:Y:S04]  /*a690*/  HMMA.16816.F32.BF16 R132, R152.reuse, R134, R32 ;  /* 0x000000869884723c */ /* 0x040fe80000041820 */
[----:B------:R-:W-:Y:S02]  /*a6a0*/  MOV R30, R139 ;  /* 0x0000008b001e7202 */ /* 0x000fe40000000f00 */
[----:B------:R-:W-:Y:S02]  /*a6b0*/  MOV R31, R138 ;  /* 0x0000008a001f7202 */ /* 0x000fe40000000f00 */
[----:B------:R-:W-:Y:S04]  /*a6c0*/  MOV R34, R137 ;  /* 0x0000008900227202 */ /* 0x000fe80000000f00 */
[----:B------:R-:W-:Y:S01]  /*a6d0*/  MOV R35, R136 ;  /* 0x0000008800237202 */ /* 0x000fe20000000f00 */
[----:B------:R-:W-:Y:S01]  /*a6e0*/  FADD.FTZ R2, R34, R2 ;  /* 0x0000000222027221 */ /* 0x000fe20000010000 */
[C---:B------:R-:W-:Y:S03]  /*a6f0*/  HMMA.16816.F32.BF16 R136, R152.reuse, R140, R36 ;  /* 0x0000008c9888723c */ /* 0x040fe60000041824 */
[----:B------:R-:W-:Y:S01]  /*a700*/  MOV R26, R146 ;  /* 0x00000092001a7202 */ /* 0x000fe20000000f00 */
[----:B------:R-:W-:Y:S01]  /*a710*/  FADD.FTZ R0, R35, R0 ;  /* 0x0000000023007221 */ /* 0x000fe20000010000 */
[----:B------:R-:W-:Y:S02]  /*a720*/  MOV R28, R145 ;  /* 0x00000091001c7202 */ /* 0x000fe40000000f00 */
[----:B------:R-:W-:Y:S01]  /*a730*/  MOV R29, R144 ;  /* 0x00000090001d7202 */ /* 0x000fe20000000f00 */
[C---:B------:R-:W-:Y:S04]  /*a740*/  HMMA.16816.F32.BF16 R140, R152.reuse, R142, R40 ;  /* 0x0000008e988c723c */ /* 0x040fe80000041828 */
[----:B------:R-:W-:Y:S02]  /*a750*/  FADD.FTZ R2, R28, R2 ;  /* 0x000000021c027221 */ /* 0x000fe40000010000 */
[----:B------:R-:W-:Y:S02]  /*a760*/  FADD.FTZ R0, R29, R0 ;  /* 0x000000001d007221 */ /* 0x000fe40000010000 */
[C---:B------:R-:W-:Y:S04]  /*a770*/  HMMA.16816.F32.BF16 R144, R152.reuse, R148, R44 ;  /* 0x000000949890723c */ /* 0x040fe8000004182c */
[----:B------:R-:W-:Y:S02]  /*a780*/  FADD.FTZ R2, R30, R2 ;  /* 0x000000021e027221 */ /* 0x000fe40000010000 */
[----:B------:R-:W-:Y:S02]  /*a790*/  FADD.FTZ R0, R31, R0 ;  /* 0x000000001f007221 */ /* 0x000fe40000010000 */
[C---:B------:R-:W-:Y:S04]  /*a7a0*/  HMMA.16816.F32.BF16 R148, R152.reuse, R150, R48 ;  /* 0x000000969894723c */ /* 0x040fe80000041830 */
[----:B------:R-:W-:Y:S02]  /*a7b0*/  FADD.FTZ R2, R24, R2 ;  /* 0x0000000218027221 */ /* 0x000fe40000010000 */
[----:B------:R-:W-:Y:S02]  /*a7c0*/  FADD.FTZ R0, R181, R0 ;  /* 0x00000000b5007221 */ /* 0x000fe40000010000 */
[C---:B-1----:R-:W-:Y:S04]  /*a7d0*/  HMMA.16816.F32.BF16 R52, R152.reuse, R4, R52 ;  /* 0x000000049834723c */ /* 0x042fe80000041834 */
[----:B------:R-:W-:Y:S02]  /*a7e0*/  FADD.FTZ R2, R25, R2 ;  /* 0x0000000219027221 */ /* 0x000fe40000010000 */
[----:B------:R-:W-:Y:S02]  /*a7f0*/  FADD.FTZ R0, R180, R0 ;  /* 0x00000000b4007221 */ /* 0x000fe40000010000 */
[C---:B------:R-:W-:Y:S01]  /*a800*/  HMMA.16816.F32.BF16 R56, R152.reuse, R6, R56 ;  /* 0x000000069838723c */ /* 0x040fe20000041838 */
[----:B------:R-:W1:Y:S03]  /*a810*/  LDSM.16.MT88.4 R4, [R229+0x8900] ;  /* 0x00890000e504783b */ /* 0x000e660000004200 */
[----:B------:R-:W-:Y:S02]  /*a820*/  FADD.FTZ R2, R26, R2 ;  /* 0x000000021a027221 */ /* 0x000fe40000010000 */
[----:B------:R-:W-:Y:S02]  /*a830*/  FADD.FTZ R0, R179, R0 ;  /* 0x00000000b3007221 */ /* 0x000fe40000010000 */
[C---:B------:R-:W-:Y:S04]  /*a840*/  HMMA.16816.F32.BF16 R60, R152.reuse, R8, R60 ;  /* 0x00000008983c723c */ /* 0x040fe8000004183c */
[----:B------:R-:W-:Y:S02]  /*a850*/  FADD.FTZ R2, R27, R2 ;  /* 0x000000021b027221 */ /* 0x000fe40000010000 */
[----:B------:R-:W-:Y:S02]  /*a860*/  FADD.FTZ R0, R178, R0 ;  /* 0x00000000b2007221 */ /* 0x000fe40000010000 */
[C---:B------:R-:W-:Y:S01]  /*a870*/  HMMA.16816.F32.BF16 R64, R152.reuse, R10, R64 ;  /* 0x0000000a9840723c */ /* 0x040fe20000041840 */
[----:B------:R-:W3:Y:S03]  /*a880*/  LDSM.16.MT88.4 R8, [R228+0x8900] ;  /* 0x00890000e408783b */ /* 0x000ee60000004200 */
[----:B------:R-:W-:Y:S02]  /*a890*/  FADD.FTZ R2, R20, R2 ;  /* 0x0000000214027221 */ /* 0x000fe40000010000 */
[----:B------:R-:W-:Y:S02]  /*a8a0*/  FADD.FTZ R0, R175, R0 ;  /* 0x00000000af007221 */ /* 0x000fe40000010000 */
[C---:B--2---:R-:W-:Y:S04]  /*a8b0*/  HMMA.16816.F32.BF16 R68, R152.reuse, R12, R68 ;  /* 0x0000000c9844723c */ /* 0x044fe80000041844 */
        /* <DEDUP_REMOVED lines=14> */
[C---:B------:R-:W-:Y:S04]  /*a9a0*/  HMMA.16816.F32.BF16 R88, R152.reuse, R6, R88 ;  /* 0x000000069858723c */ /* 0x040fe80000041858 */
[----:B------:R-:W-:Y:S02]  /*a9b0*/  FADD.FTZ R2, R183, R2 ;  /* 0x00000002b7027221 */ /* 0x000fe40000010000 */
[----:B------:R-:W-:Y:S02]  /*a9c0*/  FADD.FTZ R0, R167, R0 ;  /* 0x00000000a7007221 */ /* 0x000fe40000010000 */
[----:B------:R-:W-:Y:S01]  /*a9d0*/  FADD.FTZ R2, R182, R2 ;  /* 0x00000002b6027221 */ /* 0x000fe20000010000 */
[C---:B---3--:R-:W-:Y:S03]  /*a9e0*/  HMMA.16816.F32.BF16 R92, R152.reuse, R8, R92 ;  /* 0x00000008985c723c */ /* 0x048fe6000004185c */
[----:B------:R-:W-:Y:S02]  /*a9f0*/  FADD.FTZ R4, R166, R0 ;  /* 0x00000000a6047221 */ /* 0x000fe40000010000 */
[----:B------:R-:W-:Y:S02]  /*aa00*/  FADD.FTZ R0, R177, R2 ;  /* 0x00000002b1007221 */ /* 0x000fe40000010000 */
[----:B------:R-:W-:Y:S01]  /*aa10*/  FADD.FTZ R4, R164, R4 ;  /* 0x00000004a4047221 */ /* 0x000fe20000010000 */
[----:B------:R-:W-:Y:S04]  /*aa20*/  HMMA.16816.F32.BF16 R96, R152, R10, R96 ;  /* 0x0000000a9860723c */ /* 0x000fe80000041860 */
[----:B------:R-:W-:Y:S02]  /*aa30*/  FADD.FTZ R0, R176, R0 ;  /* 0x00000000b0007221 */ /* 0x000fe40000010000 */
[----:B------:R-:W-:Y:S01]  /*aa40*/  FADD.FTZ R4, R102, R4 ;  /* 0x0000000466047221 */ /* 0x000fe20000010000 */
[----:B------:R-:W-:Y:S01]  /*aa50*/  MOV R102, R3 ;  /* 0x0000000300667202 */ /* 0x000fe20000000f00 */
[----:B------:R-:W-:Y:S04]  /*aa60*/  FADD.FTZ R2, R171, R0 ;  /* 0x00000000ab027221 */ /* 0x000fe80000010000 */
[----:B------:R-:W-:Y:S02]  /*aa70*/  FADD.FTZ R2, R170, R2 ;  /* 0x00000002aa027221 */ /* 0x000fe40000010000 */
[----:B------:R-:W-:Y:S03]  /*aa80*/  FADD.FTZ R0, R103, R4 ;  /* 0x0000000467007221 */ /* 0x000fe60000010000 */
[----:B------:R4:W-:Y:S01]  /*aa90*/  STL [R1], R2 ;  /* 0x0000000201007387 */ /* 0x0009e20000100800 */
[----:B------:R-:W-:Y:S01]  /*aaa0*/  FADD.FTZ R0, R101, R0 ;  /* 0x0000000065007221 */ /* 0x000fe20000010000 */
[----:B------:R-:W-:Y:S04]  /*aab0*/  MOV R101, R100 ;  /* 0x0000006400657202 */ /* 0x000fe80000000f00 */
[----:B------:R4:W-:Y:S01]  /*aac0*/  STL [R1+0x4], R0 ;  /* 0x0000040001007387 */ /* 0x0009e20000100800 */
[----:B------:R-:W-:-:S05]  /*aad0*/  @P0 BRA `(.L_x_3) ;  /* 0xffffc02000000947 */ /* 0x000fca000383ffff */
.L_x_2:
[----:B---34-:R-:W2:Y:S04]  /*aae0*/  LDL.LU R0, [R1] ;  /* 0x0000000001007983 */ /* 0x018ea80000300800 */
[----:B------:R-:W1:Y:S01]  /*aaf0*/  S2R R8, SR_TID.X ;  /* 0x0000000000087919 */ /* 0x000e620000002100 */
[----:B------:R-:W-:Y:S01]  /*ab00*/  MOV R103, c[0x0][0x4e8] ;  /* 0x00013a0000677a02 */ /* 0x000fe20000000f00 */
[----:B------:R-:W3:Y:S01]  /*ab10*/  S2UR UR7, SR_CTAID.Y ;  /* 0x00000000000779c3 */ /* 0x000ee20000002600 */
[----:B------:R-:W-:Y:S01]  /*ab20*/  ULDC.64 UR4, c[0x0][0x490] ;  /* 0x0001240000047ab9 */ /* 0x000fe20000000a00 */
[----:B------:R-:W4:Y:S04]  /*ab30*/  LDL.LU R2, [R1+0x4] ;  /* 0x0000040001027983 */ /* 0x000f280000300800 */
[----:B------:R-:W4:Y:S01]  /*ab40*/  LDL.LU R9, [R1+0x34] ;  /* 0x0000340001097983 */ /* 0x000f220000300800 */
[----:B------:R-:W-:-:S03]  /*ab50*/  ISETP.NE.AND P0, PT, R103, 0x1, PT ;  /* 0x000000016700780c */ /* 0x000fc60003f05270 */
[----:B------:R-:W4:Y:S01]  /*ab60*/  LDL.LU R152, [R1+0x4c] ;  /* 0x00004c0001987983 */ /* 0x000f220000300800 */
[----:B-1----:R-:W-:-:S04]  /*ab70*/  SHF.R.S32.HI R5, RZ, 0x1f, R8 ;  /* 0x0000001fff057819 */ /* 0x002fc80000011408 */
[CC--:B------:R-:W-:Y:S02]  /*ab80*/  LEA.HI R102, R5.reuse, R8.reuse, RZ, 0x5 ;  /* 0x0000000805667211 */ /* 0x0c0fe400078f28ff */
[----:B------:R-:W-:Y:S02]  /*ab90*/  LEA.HI R5, R5, R8, RZ, 0x2 ;  /* 0x0000000805057211 */ /* 0x000fe400078f10ff */
[----:B------:R-:W-:Y:S01]  /*aba0*/  LOP3.LUT R4, R102, 0xffffffe0, RZ, 0xc0, !PT ;  /* 0xffffffe066047812 */ /* 0x000fe200078ec0ff */
[----:B---3--:R-:W-:Y:S01]  /*abb0*/  USHF.R.S32.HI UR6, URZ, 0x1f, UR7 ;  /* 0x0000001f3f067899 */ /* 0x008fe20008011407 */
[----:B------:R-:W-:-:S03]  /*abc0*/  LOP3.LUT R14, R5, 0xfffffffc, RZ, 0xc0, !PT ;  /* 0xfffffffc050e7812 */ /* 0x000fc600078ec0ff */
[----:B------:R-:W-:Y:S01]  /*abd0*/  UIMAD UR10, UR6, UR4, URZ ;  /* 0x00000004060a72a4 */ /* 0x000fe2000f8e023f */
[----:B------:R-:W-:Y:S01]  /*abe0*/  IADD3 R14, -R14, R8, RZ ;  /* 0x000000080e0e7210 */ /* 0x000fe20007ffe1ff */
[----:B------:R-:W-:Y:S01]  /*abf0*/  UIMAD.WIDE.U32 UR12, UR7, UR4, URZ ;  /* 0x00000004070c72a5 */ /* 0x000fe2000f8e003f */
[----:B------:R-:W-:Y:S06]  /*ac00*/  BAR.SYNC.DEFER_BLOCKING 0x1, 0x100 ;  /* 0x0044000000007b1d */ /* 0x000fec0000010000 */
[----:B--2---:R-:W1:Y:S04]  /*ac10*/  SHFL.BFLY PT, R11, R0, 0x2, 0x1f ;  /* 0x0c401f00000b7f89 */ /* 0x004e6800000e0000 */
[----:B----4-:R-:W2:Y:S01]  /*ac20*/  SHFL.BFLY PT, R6, R2, 0x2, 0x1f ;  /* 0x0c401f0002067f89 */ /* 0x010ea200000e0000 */
[----:B------:R-:W-:Y:S01]  /*ac30*/  MOV R26, R9 ;  /* 0x00000009001a7202 */ /* 0x000fe20000000f00 */
[----:B-1----:R-:W-:-:S05]  /*ac40*/  FADD.FTZ R11, R11, R0 ;  /* 0x000000000b0b7221 */ /* 0x002fca0000010000 */
[----:B------:R-:W1:Y:S01]  /*ac50*/  SHFL.BFLY PT, R0, R11, 0x1, 0x1f ;  /* 0x0c201f000b007f89 */ /* 0x000e6200000e0000 */
[----:B--2---:R-:W-:-:S05]  /*ac60*/  FADD.FTZ R6, R6, R2 ;  /* 0x0000000206067221 */ /* 0x004fca0000010000 */
[----:B------:R-:W2:Y:S01]  /*ac70*/  SHFL.BFLY PT, R2, R6, 0x1, 0x1f ;  /* 0x0c201f0006027f89 */ /* 0x000ea200000e0000 */
[----:B-1----:R-:W-:Y:S01]  /*ac80*/  FADD.FTZ R11, R11, R0 ;  /* 0x000000000b0b7221 */ /* 0x002fe20000010000 */
[----:B------:R-:W-:-:S04]  /*ac90*/  MOV R0, RZ ;  /* 0x000000ff00007202 */ /* 0x000fc80000000f00 */
[----:B------:R-:W-:Y:S01]  /*aca0*/  FSETP.NE.FTZ.AND P2, PT, R11, RZ, PT ;  /* 0x000000ff0b00720b */ /* 0x000fe20003f55000 */
[----:B--2---:R-:W-:Y:S02]  /*acb0*/  FADD.FTZ R6, R6, R2 ;  /* 0x0000000206067221 */ /* 0x004fe40000010000 */
[----:B------:R-:W-:-:S03]  /*acc0*/  @P0 IMAD.HI.U32 R2, R9, c[0x0][0x4ec], RZ ;  /* 0x00013b0009020a27 */ /* 0x000fc600078e00ff */
[----:B------:R-:W-:Y:S02]  /*acd0*/  FSETP.NE.FTZ.AND P1, PT, R6, RZ, PT ;  /* 0x000000ff0600720b */ /* 0x000fe40003f35000 */
[----:B------:R-:W-:Y:S02]  /*ace0*/  @P0 SHF.R.U32.HI R26, RZ, c[0x0][0x4f0], R2 ;  /* 0x00013c00ff1a0a19 */ /* 0x000fe40000011602 */
[----:B------:R-:W-:Y:S01]  /*acf0*/  IADD3 R2, -R4, R8, RZ ;  /* 0x0000000804027210 */ /* 0x000fe20007ffe1ff */
[----:B------:R-:W-:Y:S02]  /*ad00*/  IMAD.MOV.U32 R4, RZ, RZ, RZ ;  /* 0x000000ffff047224 */ /* 0x000fe400078e00ff */
[----:B------:R-:W1:Y:S01]  /*ad10*/  @P2 MUFU.RCP R0, R11 ;  /* 0x0000000b00002308 */ /* 0x000e620000001000 */
[----:B------:R-:W-:Y:S01]  /*ad20*/  UIMAD UR10, UR7, UR5, UR10 ;  /* 0x00000005070a72a4 */ /* 0x000fe2000f8e020a */
[----:B------:R-:W-:Y:S02]  /*ad30*/  LOP3.LUT P4, RZ, R2, 0x3, RZ, 0xc0, !PT ;  /* 0x0000000302ff7812 */ /* 0x000fe4000788c0ff */
[----:B------:R-:W-:Y:S01]  /*ad40*/  IADD3 R7, -R26, RZ, RZ ;  /* 0x000000ff1a077210 */ /* 0x000fe20007ffe1ff */
[----:B------:R-:W-:-:S03]  /*ad50*/  ULDC.64 UR4, c[0x0][0x3e8] ;  /* 0x0000fa0000047ab9 */ /* 0x000fc60000000a00 */
[----:B------:R-:W2:Y:S01]  /*ad60*/  @P1 MUFU.RCP R4, R6 ;  /* 0x0000000600041308 */ /* 0x000ea20000001000 */
[C---:B-1----:R-:W-:Y:S02]  /*ad70*/  FMUL.FTZ R29, R0.reuse, R56 ;  /* 0x00000038001d7220 */ /* 0x042fe40000410000 */
[C---:B------:R-:W-:Y:S02]  /*ad80*/  FMUL.FTZ R65, R0.reuse, R65 ;  /* 0x0000004100417220 */ /* 0x040fe40000410000 */
[C---:B------:R-:W-:Y:S02]  /*ad90*/  FMUL.FTZ R69, R0.reuse, R69 ;  /* 0x0000004500457220 */ /* 0x040fe40000410000 */
[----:B------:R-:W-:Y:S02]  /*ada0*/  FMUL.FTZ R68, R0, R68 ;  /* 0x0000004400447220 */ /* 0x000fe40000410000 */
[C---:B--2---:R-:W-:Y:S02]  /*adb0*/  FMUL.FTZ R71, R4.reuse, R71 ;  /* 0x0000004704477220 */ /* 0x044fe40000410000 */
[----:B------:R-:W-:-:S02]  /*adc0*/  FMUL.FTZ R70, R4, R70 ;  /* 0x0000004604467220 */ /* 0x000fc40000410000 */
[C---:B------:R-:W-:Y:S02]  /*add0*/  FMUL.FTZ R16, R0.reuse, R53 ;  /* 0x0000003500107220 */ /* 0x040fe40000410000 */
[C---:B------:R-:W-:Y:S01]  /*ade0*/  FMUL.FTZ R31, R0.reuse, R52 ;  /* 0x00000034001f7220 */ /* 0x040fe20000410000 */
[----:B------:R-:W-:Y:S01]  /*adf0*/  F2FP.BF16.PACK_AB R70, R71, R70 ;  /* 0x000000464746723e */ /* 0x000fe200000010ff */
[----:B------:R-:W-:Y:S01]  /*ae00*/  FMUL.FTZ R105, R0, R105 ;  /* 0x0000006900697220 */ /* 0x000fe20000410000 */
[----:B------:R-:W2:Y:S01]  /*ae10*/  LDL.LU R71, [R1+0x30] ;  /* 0x0000300001477983 */ /* 0x000ea20000300800 */
[C---:B------:R-:W-:Y:S02]  /*ae20*/  FMUL.FTZ R67, R4.reuse, R67 ;  /* 0x0000004304437220 */ /* 0x040fe40000410000 */
[----:B------:R-:W-:Y:S01]  /*ae30*/  FMUL.FTZ R66, R4, R66 ;  /* 0x0000004204427220 */ /* 0x000fe20000410000 */
[----:B------:R-:W-:Y:S01]  /*ae40*/  SHF.R.S32.HI R2, RZ, 0x2, R5 ;  /* 0x00000002ff027819 */ /* 0x000fe20000011405 */
[----:B------:R-:W-:-:S02]  /*ae50*/  FMUL.FTZ R13, R0, R104 ;  /* 0x00000068000d7220 */ /* 0x000fc40000410000 */
[C---:B------:R-:W-:Y:S01]  /*ae60*/  FMUL.FTZ R109, R0.reuse, R109 ;  /* 0x0000006d006d7220 */ /* 0x040fe20000410000 */
[----:B------:R-:W-:Y:S01]  /*ae70*/  F2FP.BF16.PACK_AB R66, R67, R66 ;  /* 0x000000424342723e */ /* 0x000fe200000010ff */
[C---:B------:R-:W-:Y:S01]  /*ae80*/  FMUL.FTZ R17, R0.reuse, R108 ;  /* 0x0000006c00117220 */ /* 0x040fe20000410000 */
[----:B------:R-:W3:Y:S01]  /*ae90*/  LDL R67, [R1+0x48] ;  /* 0x0000480001437983 */ /* 0x000ee20000100800 */
[----:B------:R-:W-:Y:S02]  /*aea0*/  FMUL.FTZ R56, R0, R64 ;  /* 0x0000004000387220 */ /* 0x000fe40000410000 */
[C---:B------:R-:W-:Y:S02]  /*aeb0*/  FMUL.FTZ R63, R4.reuse, R63 ;  /* 0x0000003f043f7220 */ /* 0x040fe40000410000 */
[C---:B------:R-:W-:Y:S01]  /*aec0*/  FMUL.FTZ R62, R4.reuse, R62 ;  /* 0x0000003e043e7220 */ /* 0x040fe20000410000 */
[----:B------:R-:W-:Y:S01]  /*aed0*/  F2FP.BF16.PACK_AB R56, R65, R56 ;  /* 0x000000384138723e */ /* 0x000fe200000010ff */
[----:B------:R-:W-:Y:S01]  /*aee0*/  FMUL.FTZ R30, R4, R54 ;  /* 0x00000036041e7220 */ /* 0x000fe20000410000 */
[----:B------:R-:W-:Y:S01]  /*aef0*/  F2FP.BF16.PACK_AB R54, R69, R68 ;  /* 0x000000444536723e */ /* 0x000fe200000010ff */
[----:B------:R1:W5:Y:S01]  /*af00*/  LDL R65, [R1+0x24] ;  /* 0x0000240001417983 */ /* 0x0003620000100800 */
[----:B------:R-:W-:Y:S01]  /*af10*/  F2FP.BF16.PACK_AB R62, R63, R62 ;  /* 0x0000003e3f3e723e */ /* 0x000fe200000010ff */
[----:B------:R-:W-:-:S02]  /*af20*/  FMUL.FTZ R113, R0, R113 ;  /* 0x0000007100717220 */ /* 0x000fc40000410000 */
[----:B------:R1:W5:Y:S01]  /*af30*/  LDL.64 R68, [R1+0x10] ;  /* 0x0000100001447983 */ /* 0x0003620000100a00 */
[C---:B------:R-:W-:Y:S02]  /*af40*/  FMUL.FTZ R19, R0.reuse, R112 ;  /* 0x0000007000137220 */ /* 0x040fe40000410000 */
[C---:B------:R-:W-:Y:S01]  /*af50*/  FMUL.FTZ R117, R0.reuse, R117 ;  /* 0x0000007500757220 */ /* 0x040fe20000410000 */
[----:B------:R1:W5:Y:S01]  /*af60*/  LDL R63, [R1+0x20] ;  /* 0x00002000013f7983 */ /* 0x0003620000100800 */
[C---:B------:R-:W-:Y:S02]  /*af70*/  FMUL.FTZ R21, R0.reuse, R116 ;  /* 0x0000007400157220 */ /* 0x040fe40000410000 */
[C---:B------:R-:W-:Y:S02]  /*af80*/  FMUL.FTZ R121, R0.reuse, R121 ;  /* 0x0000007900797220 */ /* 0x040fe40000410000 */
[C---:B------:R-:W-:Y:S02]  /*af90*/  FMUL.FTZ R23, R0.reuse, R120 ;  /* 0x0000007800177220 */ /* 0x040fe40000410000 */
[----:B------:R-:W-:-:S02]  /*afa0*/  FMUL.FTZ R125, R0, R125 ;  /* 0x0000007d007d7220 */ /* 0x000fc40000410000 */
[C---:B------:R-:W-:Y:S02]  /*afb0*/  FMUL.FTZ R25, R0.reuse, R124 ;  /* 0x0000007c00197220 */ /* 0x040fe40000410000 */
[C---:B------:R-:W-:Y:S02]  /*afc0*/  FMUL.FTZ R129, R0.reuse, R129 ;  /* 0x0000008100817220 */ /* 0x040fe40000410000 */
        /* <DEDUP_REMOVED lines=27> */
[----:B------:R-:W-:Y:S01]  /*b180*/  FMUL.FTZ R44, R0, R96 ;  /* 0x00000060002c7220 */ /* 0x000fe20000410000 */
[----:B------:R-:W-:Y:S01]  /*b190*/  SHF.R.S32.HI R0, RZ, 0x1f, R5 ;  /* 0x0000001fff007819 */ /* 0x000fe20000011405 */
[----:B------:R-:W4:Y:S01]  /*b1a0*/  @P1 MUFU.LG2 R6, R6 ;  /* 0x0000000600061308 */ /* 0x000f220000000c00 */
[----:B------:R-:W-:-:S02]  /*b1b0*/  IMAD R101, R7, c[0x0][0x4e8], R9 ;  /* 0x00013a0007657a24 */ /* 0x000fc400078e0209 */
[----:B------:R-:W-:Y:S01]  /*b1c0*/  LEA.HI R0, R0, R2, RZ, 0x3 ;  /* 0x0000000200007211 */ /* 0x000fe200078f18ff */
[----:B------:R-:W1:Y:S03]  /*b1d0*/  S2R R64, SR_CTAID.Z ;  /* 0x0000000000407919 */ /* 0x000e660000002700 */
[----:B------:R-:W-:Y:S01]  /*b1e0*/  LOP3.LUT R0, R0, 0xfffffff8, RZ, 0xc0, !PT ;  /* 0xfffffff800007812 */ /* 0x000fe200078ec0ff */
[----:B------:R-:W-:-:S03]  /*b1f0*/  UIMAD.WIDE.U32 UR14, UR7, UR4, URZ ;  /* 0x00000004070e72a5 */ /* 0x000fc6000f8e003f */
[----:B------:R-:W-:Y:S02]  /*b200*/  IADD3 R10, R2, -R0, RZ ;  /* 0x80000000020a7210 */ /* 0x000fe40007ffe0ff */
[----:B------:R-:W-:Y:S01]  /*b210*/  @P2 MOV R2, 0x3f317218 ;  /* 0x3f31721800022802 */ /* 0x000fe20000000f00 */
[----:B------:R-:W-:Y:S01]  /*b220*/  @P1 IMAD.MOV.U32 R0, RZ, RZ, 0x3f317218 ;  /* 0x3f317218ff001424 */ /* 0x000fe200078e00ff */
[----:B------:R-:W-:Y:S01]  /*b230*/  MOV R9, UR15 ;  /* 0x0000000f00097c02 */ /* 0x000fe20008000f00 */
[----:B------:R-:W1:Y:S02]  /*b240*/  @P2 MUFU.LG2 R11, R11 ;  /* 0x0000000b000b2308 */ /* 0x000e640000000c00 */
[----:B------:R-:W-:Y:S02]  /*b250*/  @P2 FMUL.FTZ R9, R2, c[0x0][0x2d0] ;  /* 0x0000b40002092a20 */ /* 0x000fe40000410000 */
[----:B----4-:R-:W-:Y:S02]  /*b260*/  @P1 FMUL.FTZ R2, R6, 0.69314718246459960938 ;  /* 0x3f31721806021820 */ /* 0x010fe40000410000 */
[----:B------:R-:W-:Y:S01]  /*b270*/  @P1 FMUL.FTZ R0, R0, c[0x0][0x2d0] ;  /* 0x0000b40000001a20 */ /* 0x000fe20000410000 */
[----:B------:R-:W-:Y:S01]  /*b280*/  UIMAD UR6, UR6, UR4, URZ ;  /* 0x00000004060672a4 */ /* 0x000fe2000f8e023f */
[----:B------:R-:W-:Y:S01]  /*b290*/  FMUL.FTZ R28, R4, R58 ;  /* 0x0000003a041c7220 */ /* 0x000fe20000410000 */
[----:B------:R-:W-:Y:S01]  /*b2a0*/  MOV R58, 0xff800000 ;  /* 0xff800000003a7802 */ /* 0x000fe20000000f00 */
[----:B------:R-:W-:Y:S01]  /*b2b0*/  @P1 FFMA.FTZ R58, R0, R3, R2 ;  /* 0x00000003003a1223 */ /* 0x000fe20000010002 */
[----:B------:R-:W-:Y:S01]  /*b2c0*/  SHF.R.S32.HI R0, RZ, 0x5, R102 ;  /* 0x00000005ff007819 */ /* 0x000fe20000011466 */
        /* <DEDUP_REMOVED lines=39> */
[----:B------:R-:W-:Y:S01]  /*b540*/  FMUL.FTZ R98, R4, R98 ;  /* 0x0000006204627220 */ /* 0x000fe20000410000 */
[----:B------:R-:W-:Y:S01]  /*b550*/  UIMAD UR5, UR7, UR5, UR6 ;  /* 0x00000005070572a4 */ /* 0x000fe2000f8e0206 */
[----:B------:R-:W-:Y:S01]  /*b560*/  IMAD.U32 R4, RZ, RZ, UR12 ;  /* 0x0000000cff047e24 */ /* 0x000fe2000f8e00ff */
[----:B------:R-:W-:Y:S02]  /*b570*/  MOV R8, UR14 ;  /* 0x0000000e00087c02 */ /* 0x000fe40008000f00 */
[----:B------:R-:W-:Y:S01]  /*b580*/  SHF.R.S32.HI R3, RZ, 0x1f, R0 ;  /* 0x0000001fff037819 */ /* 0x000fe20000011400 */
[----:B------:R-:W-:Y:S01]  /*b590*/  UIADD3 UR5, UR15, UR5, URZ ;  /* 0x000000050f057290 */ /* 0x000fe2000fffe03f */
[----:B------:R-:W-:-:S02]  /*b5a0*/  MOV R6, R4 ;  /* 0x0000000400067202 */ /* 0x000fc40000000f00 */
[----:B------:R-:W-:Y:S02]  /*b5b0*/  F2FP.BF16.PACK_AB R28, R59, R28 ;  /* 0x0000001c3b1c723e */ /* 0x000fe400000010ff */
[----:B------:R-:W-:Y:S01]  /*b5c0*/  MOV R4, R8 ;  /* 0x0000000800047202 */ /* 0x000fe20000000f00 */
[----:B------:R-:W4:Y:S01]  /*b5d0*/  S2R R59, SR_CTAID.X ;  /* 0x00000000003b7919 */ /* 0x000f220000002500 */
[----:B------:R-:W-:Y:S02]  /*b5e0*/  LEA.HI R3, R3, R0, RZ, 0x3 ;  /* 0x0000000003037211 */ /* 0x000fe400078f18ff */
[----:B-1----:R-:W-:Y:S02]  /*b5f0*/  SHF.R.S32.HI R8, RZ, 0x1f, R64 ;  /* 0x0000001fff087819 */ /* 0x002fe40000011440 */
[----:B------:R-:W-:Y:S01]  /*b600*/  LEA.HI R2, R14, R14, RZ, 0x1 ;  /* 0x0000000e0e027211 */ /* 0x000fe200078f08ff */
[----:B------:R-:W-:Y:S01]  /*b610*/  @P2 FMUL.FTZ R11, R11, 0.69314718246459960938 ;  /* 0x3f3172180b0b2820 */ /* 0x000fe20000410000 */
[----:B------:R-:W-:-:S02]  /*b620*/  MOV R5, UR13 ;  /* 0x0000000d00057c02 */ /* 0x000fc40008000f00 */
[----:B------:R-:W-:Y:S02]  /*b630*/  F2FP.BF16.PACK_AB R30, R55, R30 ;  /* 0x0000001e371e723e */ /* 0x000fe400000010ff */
[----:B------:R-:W-:Y:S02]  /*b640*/  MOV R5, UR5 ;  /* 0x0000000500057c02 */ /* 0x000fe40008000f00 */
[----:B------:R-:W-:Y:S01]  /*b650*/  F2FP.BF16.PACK_AB R55, R61, R15 ;  /* 0x0000000f3d37723e */ /* 0x000fe200000010ff */
[----:B------:R-:W-:Y:S01]  /*b660*/  IMAD R15, R8, c[0x0][0x3f0], RZ ;  /* 0x0000fc00080f7a24 */ /* 0x000fe200078e02ff */
[----:B------:R-:W-:Y:S02]  /*b670*/  LOP3.LUT R3, R3, 0xffffff8, RZ, 0xc0, !PT ;  /* 0x0ffffff803037812 */ /* 0x000fe400078ec0ff */
[----:B------:R-:W-:Y:S01]  /*b680*/  LOP3.LUT R2, R2, 0x1ffffffe, RZ, 0xc0, !PT ;  /* 0x1ffffffe02027812 */ /* 0x000fe200078ec0ff */
[----:B------:R-:W-:Y:S01]  /*b690*/  UIADD3 UR10, UR13, UR10, URZ ;  /* 0x0000000a0d0a7290 */ /* 0x000fe2000fffe03f */
[----:B------:R-:W-:Y:S01]  /*b6a0*/  MOV R60, 0xff800000 ;  /* 0xff800000003c7802 */ /* 0x000fe20000000f00 */
[----:B------:R-:W-:Y:S01]  /*b6b0*/  @P2 FFMA.FTZ R60, R9, R100, R11 ;  /* 0x00000064093c2223 */ /* 0x000fe2000001000b */
[----:B------:R-:W-:Y:S01]  /*b6c0*/  F2FP.BF16.PACK_AB R31, R16, R31 ;  /* 0x0000001f101f723e */ /* 0x000fe200000010ff */
[C---:B------:R-:W-:Y:S01]  /*b6d0*/  IMAD R16, R0.reuse, 0x200, R14 ;  /* 0x0000020000107824 */ /* 0x040fe200078e020e */
[----:B------:R-:W-:Y:S01]  /*b6e0*/  IADD3 R9, R0, -R3, RZ ;  /* 0x8000000300097210 */ /* 0x000fe20007ffe0ff */
[----:B------:R-:W-:Y:S01]  /*b6f0*/  IMAD R0, R64, c[0x0][0x3f4], R15 ;  /* 0x0000fd0040007a24 */ /* 0x000fe200078e020f */
[----:B------:R-:W-:Y:S01]  /*b700*/  IADD3 R11, R14, -R2, RZ ;  /* 0x800000020e0b7210 */ /* 0x000fe20007ffe0ff */
[----:B------:R-:W-:Y:S01]  /*b710*/  IMAD.WIDE.U32 R2, R64, c[0x0][0x3f0], R4 ;  /* 0x0000fc0040027a25 */ /* 0x000fe200078e0004 */
[----:B------:R-:W-:-:S03]  /*b720*/  F2FP.BF16.PACK_AB R29, R57, R29 ;  /* 0x0000001d391d723e */ /* 0x000fc600000010ff */
[----:B------:R-:W-:Y:S01]  /*b730*/  IMAD R57, R8, c[0x0][0x498], RZ ;  /* 0x0001260008397a24 */ /* 0x000fe200078e02ff */
[----:B------:R-:W-:Y:S02]  /*b740*/  SHF.R.S32.HI R8, RZ, 0x2, R152 ;  /* 0x00000002ff087819 */ /* 0x000fe40000011498 */
[----:B------:R-:W-:Y:S02]  /*b750*/  MOV R7, UR10 ;  /* 0x0000000a00077c02 */ /* 0x000fe40008000f00 */
[C---:B------:R-:W-:Y:S02]  /*b760*/  LOP3.LUT R4, R10.reuse, 0x1, RZ, 0xc0, !PT ;  /* 0x000000010a047812 */ /* 0x040fe400078ec0ff */
[----:B------:R-:W-:Y:S02]  /*b770*/  IADD3 R3, R3, R0, RZ ;  /* 0x0000000003037210 */ /* 0x000fe40007ffe0ff */
[----:B------:R-:W-:Y:S02]  /*b780*/  LEA R0, R9, R8, 0x4 ;  /* 0x0000000809007211 */ /* 0x000fe400078e20ff */
[----:B------:R-:W-:Y:S01]  /*b790*/  SHF.L.U32 R5, R10, 0x6, RZ ;  /* 0x000000060a057819 */ /* 0x000fe200000006ff */
[----:B------:R-:W-:Y:S01]  /*b7a0*/  IMAD.WIDE.U32 R14, R64, c[0x0][0x498], R6 ;  /* 0x00012600400e7a25 */ /* 0x000fe200078e0006 */
[----:B------:R-:W-:-:S02]  /*b7b0*/  R2P PR, R10, 0x6 ;  /* 0x000000060a007804 */ /* 0x000fc40000000000 */
[----:B------:R-:W-:Y:S02]  /*b7c0*/  ISETP.NE.U32.AND P3, PT, R4, 0x1, PT ;  /* 0x000000010400780c */ /* 0x000fe40003f65070 */
[----:B------:R-:W-:Y:S02]  /*b7d0*/  SHF.R.S32.HI R6, RZ, 0x1f, R26 ;  /* 0x0000001fff067819 */ /* 0x000fe4000001141a */
[----:B------:R-:W-:Y:S02]  /*b7e0*/  LEA R4, R11, R0, 0x3 ;  /* 0x000000000b047211 */ /* 0x000fe400078e18ff */
[----:B------:R-:W-:Y:S01]  /*b7f0*/  LOP3.LUT R5, R5, 0x1c0, RZ, 0xc0, !PT ;  /* 0x000001c005057812 */ /* 0x000fe200078ec0ff */
[----:B------:R-:W-:Y:S01]  /*b800*/  IMAD R61, R103, c[0x0][0x388], RZ ;  /* 0x0000e200673d7a24 */ /* 0x000fe200078e02ff */
[C---:B----4-:R-:W-:Y:S01]  /*b810*/  LEA R10, R59.reuse, R4, 0x7 ;  /* 0x000000043b0a7211 */ /* 0x050fe200078e38ff */
[----:B------:R-:W-:Y:S01]  /*b820*/  IMAD R0, R59, 0x80, R0 ;  /* 0x000000803b007824 */ /* 0x000fe200078e0200 */
[----:B------:R-:W-:Y:S01]  /*b830*/  LEA.HI R5, R5, R5, RZ, 0x1d ;  /* 0x0000000505057211 */ /* 0x000fe200078fe8ff */
[----:B------:R-:W-:-:S02]  /*b840*/  IMAD R4, R6, c[0x0][0x3e0], RZ ;  /* 0x0000f80006047a24 */ /* 0x000fc400078e02ff */
[----:B------:R-:W-:Y:S01]  /*b850*/  IMAD.WIDE.U32 R2, R26, c[0x0][0x3e0], R2 ;  /* 0x0000f8001a027a25 */ /* 0x000fe200078e0002 */
[----:B------:R-:W-:Y:S02]  /*b860*/  LEA R5, R16, R5, 0x1 ;  /* 0x0000000510057211 */ /* 0x000fe400078e08ff */
[----:B------:R-:W-:Y:S01]  /*b870*/  ISETP.GE.OR P5, PT, R0, R61, P4 ;  /* 0x0000003d0000720c */ /* 0x000fe200027a6670 */
[----:B------:R-:W-:Y:S01]  /*b880*/  IMAD R4, R26, c[0x0][0x3e4], R4 ;  /* 0x0000f9001a047a24 */ /* 0x000fe200078e0204 */
[----:B------:R-:W-:Y:S01]  /*b890*/  IADD3 R0, R0, 0x8, RZ ;  /* 0x0000000800007810 */ /* 0x000fe20007ffe0ff */
[----:B------:R-:W-:Y:S01]  /*b8a0*/  @P0 IMAD.HI.U32 R7, R10, c[0x0][0x4ec], RZ ;  /* 0x00013b000a070a27 */ /* 0x000fe200078e00ff */
[----:B------:R-:W-:Y:S02]  /*b8b0*/  F2FP.BF16.PACK_AB R13, R105, R13 ;  /* 0x0000000d690d723e */ /* 0x000fe400000010ff */
[----:B------:R-:W-:Y:S02]  /*b8c0*/  F2FP.BF16.PACK_AB R12, R107, R12 ;  /* 0x0000000c6b0c723e */ /* 0x000fe400000010ff */
[----:B------:R-:W-:-:S02]  /*b8d0*/  SHF.L.U32 R5, R5, 0x1, RZ ;  /* 0x0000000105057819 */ /* 0x000fc400000006ff */
[----:B------:R-:W-:Y:S02]  /*b8e0*/  ISETP.GE.OR P4, PT, R0, R61, P4 ;  /* 0x0000003d0000720c */ /* 0x000fe40002786670 */
[----:B------:R-:W-:Y:S02]  /*b8f0*/  IADD3 R3, R3, R4, RZ ;  /* 0x0000000403037210 */ /* 0x000fe40007ffe0ff */
[----:B------:R-:W-:Y:S02]  /*b900*/  MOV R0, R10 ;  /* 0x0000000a00007202 */ /* 0x000fe40000000f00 */
[----:B------:R-:W-:Y:S02]  /*b910*/  SHF.R.S32.HI R6, RZ, 0x1f, R101 ;  /* 0x0000001fff067819 */ /* 0x000fe40000011465 */
[----:B------:R-:W-:Y:S01]  /*b920*/  @P0 SHF.R.U32.HI R0, RZ, c[0x0][0x4f0], R7 ;  /* 0x00013c00ff000a19 */ /* 0x000fe20000011607 */
[----:B------:R-:W-:Y:S01]  /*b930*/  STS [R5+0x80], R13 ;  /* 0x0000800d05007388 */ /* 0x000fe20000000800 */
[----:B------:R-:W-:-:S03]  /*b940*/  IADD3 R8, R5, 0x80, RZ ;  /* 0x0000008005087810 */ /* 0x000fc60007ffe0ff */
[----:B------:R1:W-:Y:S01]  /*b950*/  STS [R5+0x480], R12 ;  /* 0x0004800c05007388 */ /* 0x0003e20000000800 */
[----:B------:R-:W-:Y:S01]  /*b960*/  IMAD R6, R6, c[0x0][0x3d8], RZ ;  /* 0x0000f60006067a24 */ /* 0x000fe200078e02ff */
[----:B------:R-:W-:Y:S01]  /*b970*/  IADD3 R4, R5, 0x70, RZ ;  /* 0x0000007005047810 */ /* 0x000fe20007ffe0ff */
[----:B------:R-:W-:Y:S01]  /*b980*/  IMAD.MOV.U32 R7, RZ, RZ, 0x20 ;  /* 0x00000020ff077424 */ /* 0x000fe200078e00ff */
[----:B------:R-:W-:Y:S01]  /*b990*/  @P3 IADD3 R4, R8, 0x10, RZ ;  /* 0x0000001008043810 */ /* 0x000fe20007ffe0ff */
[----:B------:R-:W-:Y:S01]  /*b9a0*/  IMAD R57, R64, c[0x0][0x49c], R57 ;  /* 0x0001270040397a24 */ /* 0x000fe200078e0239 */
[----:B------:R-:W-:Y:S01]  /*b9b0*/  IADD3 R8, P0, R0, R14, RZ ;  /* 0x0000000e00087210 */ /* 0x000fe20007f1e0ff */
[----:B------:R-:W-:Y:S01]  /*b9c0*/  IMAD R16, R101, c[0x0][0x3dc], R6 ;  /* 0x0000f70065107a24 */ /* 0x000fe200078e0206 */
[----:B------:R-:W-:-:S04]  /*b9d0*/  SHF.R.S32.HI R6, RZ, 0x1f, R0 ;  /* 0x0000001fff067819 */ /* 0x000fc80000011400 */
[----:B------:R-:W-:Y:S01]  /*b9e0*/  IADD3.X R9, R6, R15, R57, P0, !PT ;  /* 0x0000000f06097210 */ /* 0x000fe200007fe439 */
[----:B-1----:R-:W-:Y:S01]  /*b9f0*/  IMAD.WIDE.U32 R12, R101, c[0x0][0x3d8], R2 ;  /* 0x0000f600650c7a25 */ /* 0x002fe200078e0002 */
[----:B------:R-:W-:-:S05]  /*ba00*/  IADD3 R2, -R0, RZ, RZ ;  /* 0x000000ff00027210 */ /* 0x000fca0007ffe1ff */
[----:B------:R-:W-:Y:S01]  /*ba10*/  IMAD R2, R2, c[0x0][0x4e8], R10 ;  /* 0x00013a0002027a24 */ /* 0x000fe200078e020a */
[----:B------:R-:W-:Y:S02]  /*ba20*/  SEL R3, R7, 0xffffffe0, !P1 ;  /* 0xffffffe007037807 */ /* 0x000fe40004800000 */
[----:B------:R-:W-:Y:S02]  /*ba30*/  MOV R6, 0x40 ;  /* 0x0000004000067802 */ /* 0x000fe40000000f00 */
[----:B------:R-:W-:Y:S02]  /*ba40*/  SHF.R.S32.HI R7, RZ, 0x1f, R2 ;  /* 0x0000001fff077819 */ /* 0x000fe40000011402 */
[----:B------:R-:W-:Y:S02]  /*ba50*/  SEL R6, R6, 0xffffffc0, !P2 ;  /* 0xffffffc006067807 */ /* 0x000fe40005000000 */
[----:B------:R-:W-:Y:S01]  /*ba60*/  F2FP.BF16.PACK_AB R17, R109, R17 ;  /* 0x000000116d11723e */ /* 0x000fe200000010ff */
[----:B------:R-:W-:Y:S01]  /*ba70*/  IMAD R7, R7, c[0x0][0x488], RZ ;  /* 0x0001220007077a24 */ /* 0x000fe200078e02ff */
[----:B------:R-:W-:-:S02]  /*ba80*/  F2FP.BF16.PACK_AB R18, R111, R18 ;  /* 0x000000126f12723e */ /* 0x000fc400000010ff */
[----:B------:R-:W-:Y:S02]  /*ba90*/  F2FP.BF16.PACK_AB R19, R113, R19 ;  /* 0x000000137113723e */ /* 0x000fe400000010ff */
[----:B------:R-:W-:Y:S02]  /*baa0*/  F2FP.BF16.PACK_AB R22, R115, R22 ;  /* 0x000000167316723e */ /* 0x000fe400000010ff */
[----:B------:R-:W-:Y:S01]  /*bab0*/  IADD3 R0, R5, R3, RZ ;  /* 0x0000000305007210 */ /* 0x000fe20007ffe0ff */
[C---:B------:R-:W-:Y:S01]  /*bac0*/  IMAD R10, R2.reuse, c[0x0][0x48c], R7 ;  /* 0x00012300020a7a24 */ /* 0x040fe200078e0207 */
[----:B------:R-:W-:Y:S02]  /*bad0*/  F2FP.BF16.PACK_AB R21, R117, R21 ;  /* 0x000000157515723e */ /* 0x000fe400000010ff */
[----:B------:R-:W-:Y:S02]  /*bae0*/  F2FP.BF16.PACK_AB R20, R119, R20 ;  /* 0x000000147714723e */ /* 0x000fe400000010ff */
[----:B------:R-:W-:Y:S01]  /*baf0*/  IADD3 R15, R3, R4, RZ ;  /* 0x00000004030f7210 */ /* 0x000fe20007ffe0ff */
[----:B------:R-:W-:Y:S01]  /*bb00*/  IMAD.WIDE.U32 R8, R2, c[0x0][0x488], R8 ;  /* 0x0001220002087a25 */ /* 0x000fe200078e0008 */
[----:B------:R-:W-:-:S02]  /*bb10*/  F2FP.BF16.PACK_AB R23, R121, R23 ;  /* 0x000000177917723e */ /* 0x000fc400000010ff */
[----:B------:R-:W-:Y:S01]  /*bb20*/  F2FP.BF16.PACK_AB R24, R123, R24 ;  /* 0x000000187b18723e */ /* 0x000fe200000010ff */
[C---:B------:R-:W-:Y:S01]  /*bb30*/  IMAD.IADD R7, R6.reuse, 0x1, R4 ;  /* 0x0000000106077824 */ /* 0x040fe200078e0204 */
[----:B------:R-:W-:Y:S01]  /*bb40*/  IADD3 R3, R5, R6, RZ ;  /* 0x0000000605037210 */ /* 0x000fe20007ffe0ff */
[----:B------:R-:W-:Y:S01]  /*bb50*/  STS [R4], R17 ;  /* 0x0000001104007388 */ /* 0x000fe20000000800 */
[----:B------:R-:W-:Y:S02]  /*bb60*/  F2FP.BF16.PACK_AB R25, R125, R25 ;  /* 0x000000197d19723e */ /* 0x000fe400000010ff */
[----:B------:R-:W-:Y:S01]  /*bb70*/  F2FP.BF16.PACK_AB R27, R127, R27 ;  /* 0x0000001b7f1b723e */ /* 0x000fe200000010ff */
[----:B------:R-:W-:Y:S01]  /*bb80*/  STS [R4+0x400], R18 ;  /* 0x0004001204007388 */ /* 0x000fe20000000800 */
[----:B------:R-:W-:Y:S02]  /*bb90*/  F2FP.BF16.PACK_AB R43, R129, R43 ;  /* 0x0000002b812b723e */ /* 0x000fe400000010ff */
[----:B------:R-:W-:Y:S01]  /*bba0*/  F2FP.BF16.PACK_AB R42, R131, R42 ;  /* 0x0000002a832a723e */ /* 0x000fe200000010ff */
[----:B------:R-:W-:Y:S01]  /*bbb0*/  STS [R0+0x80], R19 ;  /* 0x0000801300007388 */ /* 0x000fe20000000800 */
[----:B------:R-:W-:-:S02]  /*bbc0*/  IADD3 R2, R6, R0, RZ ;  /* 0x0000000006027210 */ /* 0x000fc40007ffe0ff */
[----:B------:R-:W-:Y:S01]  /*bbd0*/  F2FP.BF16.PACK_AB R41, R133, R41 ;  /* 0x000000298529723e */ /* 0x000fe200000010ff */
[----:B------:R-:W-:Y:S01]  /*bbe0*/  STS [R0+0x480], R22 ;  /* 0x0004801600007388 */ /* 0x000fe20000000800 */
[----:B------:R-:W-:Y:S02]  /*bbf0*/  F2FP.BF16.PACK_AB R40, R135, R40 ;  /* 0x000000288728723e */ /* 0x000fe400000010ff */
[----:B------:R-:W-:Y:S01]  /*bc00*/  IADD3 R6, R15, R6, RZ ;  /* 0x000000060f067210 */ /* 0x000fe20007ffe0ff */
[----:B------:R-:W-:Y:S01]  /*bc10*/  STS [R15], R21 ;  /* 0x000000150f007388 */ /* 0x000fe20000000800 */
[----:B------:R-:W-:Y:S02]  /*bc20*/  F2FP.BF16.PACK_AB R39, R137, R39 ;  /* 0x000000278927723e */ /* 0x000fe400000010ff */
[----:B------:R-:W-:Y:S01]  /*bc30*/  F2FP.BF16.PACK_AB R38, R139, R38 ;  /* 0x000000268b26723e */ /* 0x000fe200000010ff */
[----:B------:R-:W-:Y:S01]  /*bc40*/  STS [R15+0x400], R20 ;  /* 0x000400140f007388 */ /* 0x000fe20000000800 */
[----:B------:R-:W-:-:S02]  /*bc50*/  F2FP.BF16.PACK_AB R37, R141, R37 ;  /* 0x000000258d25723e */ /* 0x000fc400000010ff */
[----:B------:R-:W-:Y:S01]  /*bc60*/  F2FP.BF16.PACK_AB R36, R143, R36 ;  /* 0x000000248f24723e */ /* 0x000fe200000010ff */
[----:B------:R-:W-:Y:S01]  /*bc70*/  STS [R3+0x80], R23 ;  /* 0x0000801703007388 */ /* 0x000fe20000000800 */
[----:B------:R-:W-:Y:S02]  /*bc80*/  F2FP.BF16.PACK_AB R35, R145, R35 ;  /* 0x000000239123723e */ /* 0x000fe400000010ff */
[----:B------:R-:W-:Y:S01]  /*bc90*/  F2FP.BF16.PACK_AB R34, R147, R34 ;  /* 0x000000229322723e */ /* 0x000fe200000010ff */
[----:B------:R-:W-:Y:S01]  /*bca0*/  STS [R3+0x480], R24 ;  /* 0x0004801803007388 */ /* 0x000fe20000000800 */
[----:B------:R-:W-:Y:S02]  /*bcb0*/  F2FP.BF16.PACK_AB R33, R149, R33 ;  /* 0x000000219521723e */ /* 0x000fe400000010ff */
[----:B------:R-:W-:Y:S01]  /*bcc0*/  F2FP.BF16.PACK_AB R32, R151, R32 ;  /* 0x000000209720723e */ /* 0x000fe200000010ff */
[----:B------:R-:W-:Y:S04]  /*bcd0*/  STS [R7], R25 ;  /* 0x0000001907007388 */ /* 0x000fe80000000800 */
[----:B------:R-:W-:Y:S04]  /*bce0*/  STS [R7+0x400], R27 ;  /* 0x0004001b07007388 */ /* 0x000fe80000000800 */
[----:B------:R-:W-:Y:S04]  /*bcf0*/  STS [R2+0x80], R43 ;  /* 0x0000802b02007388 */ /* 0x000fe80000000800 */
[----:B------:R-:W-:Y:S04]  /*bd00*/  STS [R2+0x480], R42 ;  /* 0x0004802a02007388 */ /* 0x000fe80000000800 */
[----:B------:R-:W-:Y:S04]  /*bd10*/  STS [R6], R41 ;  /* 0x0000002906007388 */ /* 0x000fe80000000800 */
[----:B------:R-:W-:Y:S04]  /*bd20*/  STS [R6+0x400], R40 ;  /* 0x0004002806007388 */ /* 0x000fe80000000800 */
[----:B------:R-:W-:Y:S04]  /*bd30*/  STS [R5+0x4080], R39 ;  /* 0x0040802705007388 */ /* 0x000fe80000000800 */
[----:B------:R-:W-:Y:S01]  /*bd40*/  STS [R5+0x4480], R38 ;  /* 0x0044802605007388 */ /* 0x000fe20000000800 */
[----:B------:R-:W-:-:S03]  /*bd50*/  F2FP.BF16.PACK_AB R53, R73, R53 ;  /* 0x000000354935723e */ /* 0x000fc600000010ff */
        /* <DEDUP_REMOVED lines=15> */
[----:B------:R-:W-:-:S03]  /*be50*/  LEA R14, P0, R8, c[0x0][0x450], 0x2 ;  /* 0x00011400080e7a11 */ /* 0x000fc600078010ff */
[----:B------:R-:W-:Y:S01]  /*be60*/  STS [R7+0x4000], R29 ;  /* 0x0040001d07007388 */ /* 0x000fe20000000800 */
[----:B------:R-:W-:-:S03]  /*be70*/  IADD3 R9, R9, R10, RZ ;  /* 0x0000000a09097210 */ /* 0x000fc60007ffe0ff */
        /* <DEDUP_REMOVED lines=13> */
[----:B------:R-:W-:-:S03]  /*bf50*/  LEA.HI.X R9, R8, c[0x0][0x454], R9, 0x2, P0 ;  /* 0x0001150008097a11 */ /* 0x000fc600000f1409 */
[----:B------:R-:W-:Y:S04]  /*bf60*/  STS [R4+0x8000], R53 ;  /* 0x0080003504007388 */ /* 0x000fe80000000800 */
[----:B------:R2:W-:Y:S04]  /*bf70*/  STS [R4+0x8400], R74 ;  /* 0x0084004a04007388 */ /* 0x0005e80000000800 */
[----:B------:R-:W-:Y:S04]  /*bf80*/  STS [R0+0x8080], R52 ;  /* 0x0080803400007388 */ /* 0x000fe80000000800 */
        /* <DEDUP_REMOVED lines=11> */
[----:B------:R-:W-:Y:S04]  /*c040*/  SHFL.IDX PT, R10, R14, RZ, 0x1c1f ;  /* 0x001c1fff0e0a7589 */ /* 0x000fe800000e0000 */
[----:B------:R-:W1:Y:S04]  /*c050*/  SHFL.IDX PT, R11, R9, RZ, 0x1c1f ;  /* 0x001c1fff090b7589 */ /* 0x000e6800000e0000 */
[----:B------:R-:W-:Y:S06]  /*c060*/  BAR.SYNC.DEFER_BLOCKING 0x1, 0x100 ;  /* 0x0044000000007b1d */ /* 0x000fec0000010000 */
[----:B------:R-:W-:Y:S04]  /*c070*/  SHFL.IDX PT, R8, R14, 0x1, 0x1c1f ;  /* 0x003c1f000e087f89 */ /* 0x000fe800000e0000 */
[----:B------:R-:W4:Y:S01]  /*c080*/  SHFL.IDX PT, R9, R9, 0x1, 0x1c1f ;  /* 0x003c1f0009097f89 */ /* 0x000f2200000e0000 */
[----:B--2---:R-:W-:-:S03]  /*c090*/  SHF.L.U32 R4, R71, 0x1, RZ ;  /* 0x0000000147047819 */ /* 0x004fc600000006ff */
[----:B-1----:R1:W-:Y:S04]  /*c0a0*/  @!P5 ST.E [R10.64], R60 ;  /* 0x0000003c0a00d985 */ /* 0x0023e8000c101908 */
[----:B----4-:R1:W-:Y:S04]  /*c0b0*/  @!P4 ST.E [R8.64], R58 ;  /* 0x0000003a0800c985 */ /* 0x0103e8000c101908 */
[----:B------:R1:W2:Y:S04]  /*c0c0*/  LDS.128 R32, [R4+0x1080] ;  /* 0x0010800004207984 */ /* 0x0002a80000000c00 */
[----:B------:R1:W4:Y:S04]  /*c0d0*/  LDS.128 R44, [R4+0x2080] ;  /* 0x00208000042c7984 */ /* 0x0003280000000c00 */
[----:B------:R1:W1:Y:S04]  /*c0e0*/  LDS.128 R52, [R4+0x3080] ;  /* 0x0030800004347984 */ /* 0x0002680000000c00 */
[----:B------:R1:W1:Y:S04]  /*c0f0*/  LDS.128 R28, [R4+0x5080] ;  /* 0x00508000041c7984 */ /* 0x0002680000000c00 */
[----:B------:R1:W1:Y:S04]  /*c100*/  LDS.128 R40, [R4+0x6080] ;  /* 0x0060800004287984 */ /* 0x0002680000000c00 */
[----:B------:R1:W1:Y:S04]  /*c110*/  LDS.128 R48, [R4+0x7080] ;  /* 0x0070800004307984 */ /* 0x0002680000000c00 */
[----:B------:R1:W1:Y:S04]  /*c120*/  LDS.128 R24, [R4+0x9080] ;  /* 0x0090800004187984 */ /* 0x0002680000000c00 */
[----:B------:R1:W1:Y:S04]  /*c130*/  LDS.128 R36, [R4+0xa080] ;  /* 0x00a0800004247984 */ /* 0x0002680000000c00 */
[----:B------:R1:W1:Y:S01]  /*c140*/  LDS.128 R56, [R4+0xb080] ;  /* 0x00b0800004387984 */ /* 0x0002620000000c00 */
[----:B------:R-:W-:-:S02]  /*c150*/  IADD3 R0, R13, R16, RZ ;  /* 0x000000100d007210 */ /* 0x000fc40007ffe0ff */
[----:B------:R-:W-:-:S04]  /*c160*/  LEA R21, P0, R12, c[0x0][0x380], 0x1 ;  /* 0x0000e0000c157a11 */ /* 0x000fc800078008ff */
[----:B------:R-:W-:Y:S02]  /*c170*/  LEA.HI.X R20, R12, c[0x0][0x384], R0, 0x1, P0 ;  /* 0x0000e1000c147a11 */ /* 0x000fe400000f0c00 */
[----:B---3--:R-:W-:Y:S01]  /*c180*/  ISETP.GE.AND P0, PT, R67, R61, PT ;  /* 0x0000003d4300720c */ /* 0x008fe20003f06270 */
[----:B------:R3:W1:Y:S01]  /*c190*/  SHFL.IDX PT, R2, R21, RZ, 0x181f ;  /* 0x00181fff15027589 */ /* 0x00066200000e0000 */
[----:B------:R-:W-:Y:S03]  /*c1a0*/  BSSY B0, `(.L_x_4) ;  /* 0x0000015000007945 */ /* 0x000fe60003800000 */
[----:B------:R3:W1:Y:S08]  /*c1b0*/  SHFL.IDX PT, R3, R20, RZ, 0x181f ;  /* 0x00181fff14037589 */ /* 0x00067000000e0000 */
[----:B------:R-:W-:Y:S05]  /*c1c0*/  @P0 BRA `(.L_x_5) ;  /* 0x0000012000000947 */ /* 0x000fea0003800000 */
[----:B--2-4-:R-:W2:Y:S01]  /*c1d0*/  LDS.128 R16, [R4+0x80] ;  /* 0x0000800004107984 */ /* 0x014ea20000000c00 */
[----:B-----5:R-:W-:-:S02]  /*c1e0*/  ISETP.GE.AND P1, PT, R65, c[0x0][0x3c8], PT ;  /* 0x0000f20041007a0c */ /* 0x020fc40003f26270 */
[----:B------:R-:W-:Y:S01]  /*c1f0*/  ISETP.GE.AND P0, PT, R63, c[0x0][0x3c8], PT ;  /* 0x0000f2003f007a0c */ /* 0x000fe20003f06270 */
[----:B------:R-:W4:Y:S01]  /*c200*/  LDS.128 R12, [R4+0x4080] ;  /* 0x00408000040c7984 */ /* 0x000f220000000c00 */
[----:B------:R-:W-:-:S03]  /*c210*/  ISETP.GE.AND P2, PT, R68, c[0x0][0x3c8], PT ;  /* 0x0000f20044007a0c */ /* 0x000fc60003f46270 */
[----:B-1----:R1:W3:Y:S08]  /*c220*/  LDS.128 R8, [R4+0x8080] ;  /* 0x0080800004087984 */ /* 0x0022f00000000c00 */
[----:B------:R-:W-:Y:S02]  /*c230*/  @!P0 SHF.R.S32.HI R0, RZ, 0x1f, R63 ;  /* 0x0000001fff008819 */ /* 0x000fe4000001143f */
[----:B------:R-:W-:-:S02]  /*c240*/  @!P2 IMAD.WIDE R6, R68, 0x2, R2 ;  /* 0x000000024406a825 */ /* 0x000fc400078e0202 */
[----:B------:R-:W-:-:S04]  /*c250*/  @!P0 LEA.HI R0, R0, R63, RZ, 0x3 ;  /* 0x0000003f00008211 */ /* 0x000fc800078f18ff */
[----:B------:R-:W-:Y:S02]  /*c260*/  @!P0 LOP3.LUT R0, R0, 0xfffffff8, RZ, 0xc0, !PT ;  /* 0xfffffff800008812 */ /* 0x000fe400078ec0ff */
[----:B-1----:R-:W-:-:S04]  /*c270*/  @!P1 SHF.R.S32.HI R4, RZ, 0x1f, R65 ;  /* 0x0000001fff049819 */ /* 0x002fc80000011441 */
[----:B------:R-:W-:-:S04]  /*c280*/  @!P1 LEA.HI R4, R4, R65, RZ, 0x3 ;  /* 0x0000004104049211 */ /* 0x000fc800078f18ff */
[----:B------:R-:W-:Y:S01]  /*c290*/  @!P1 LOP3.LUT R4, R4, 0xfffffff8, RZ, 0xc0, !PT ;  /* 0xfffffff804049812 */ /* 0x000fe200078ec0ff */
[----:B--2---:R1:W-:Y:S04]  /*c2a0*/  @!P2 ST.E.128 [R6.64], R16 ;  /* 0x000000100600a985 */ /* 0x0043e8000c101d08 */
[----:B------:R-:W-:-:S04]  /*c2b0*/  @!P1 IMAD.WIDE R4, R4, 0x2, R2 ;  /* 0x0000000204049825 */ /* 0x000fc800078e0202 */
[----:B------:R-:W-:Y:S01]  /*c2c0*/  @!P0 IMAD.WIDE R2, R0, 0x2, R2 ;  /* 0x0000000200028825 */ /* 0x000fe200078e0202 */
[----:B----4-:R1:W-:Y:S04]  /*c2d0*/  @!P1 ST.E.128 [R4.64], R12 ;  /* 0x0000000c04009985 */ /* 0x0103e8000c101d08 */
[----:B---3--:R1:W-:Y:S02]  /*c2e0*/  @!P0 ST.E.128 [R2.64], R8 ;  /* 0x0000000802008985 */ /* 0x0083e4000c101d08 */
.L_x_5:
[----:B--2-4-:R-:W-:Y:S05]  /*c2f0*/  BSYNC B0 ;  /* 0x0000000000007941 */ /* 0x014fea0003800000 */
.L_x_4:
[----:B------:R-:W-:Y:S01]  /*c300*/  IADD3 R0, R67, 0x20, RZ ;  /* 0x0000002043007810 */ /* 0x000fe20007ffe0ff */
[----:B-1----:R1:W2:Y:S01]  /*c310*/  SHFL.IDX PT, R3, R20, 0x1, 0x181f ;  /* 0x00381f0014037f89 */ /* 0x0022a200000e0000 */
[----:B------:R-:W-:Y:S02]  /*c320*/  BSSY B0, `(.L_x_6) ;  /* 0x0000013000007945 */ /* 0x000fe40003800000 */
[----:B------:R-:W-:Y:S01]  /*c330*/  ISETP.GE.AND P0, PT, R0, R61, PT ;  /* 0x0000003d0000720c */ /* 0x000fe20003f06270 */
[----:B------:R1:W4:-:S12]  /*c340*/  SHFL.IDX PT, R2, R21, 0x1, 0x181f ;  /* 0x00381f0015027f89 */ /* 0x00031800000e0000 */
[----:B------:R-:W-:Y:S05]  /*c350*/  @P0 BRA `(.L_x_7) ;  /* 0x000000f000000947 */ /* 0x000fea0003800000 */
[----:B-----5:R-:W-:Y:S02]  /*c360*/  ISETP.GE.AND P1, PT, R65, c[0x0][0x3c8], PT ;  /* 0x0000f20041007a0c */ /* 0x020fe40003f26270 */
[----:B------:R-:W-:Y:S02]  /*c370*/  ISETP.GE.AND P0, PT, R63, c[0x0][0x3c8], PT ;  /* 0x0000f2003f007a0c */ /* 0x000fe40003f06270 */
[----:B------:R-:W-:-:S09]  /*c380*/  ISETP.GE.AND P2, PT, R68, c[0x0][0x3c8], PT ;  /* 0x0000f20044007a0c */ /* 0x000fd20003f46270 */
[----:B------:R-:W-:Y:S02]  /*c390*/  @!P1 SHF.R.S32.HI R4, RZ, 0x1f, R65 ;  /* 0x0000001fff049819 */ /* 0x000fe40000011441 */
[----:B------:R-:W-:Y:S02]  /*c3a0*/  @!P0 SHF.R.S32.HI R0, RZ, 0x1f, R63 ;  /* 0x0000001fff008819 */ /* 0x000fe4000001143f */
[----:B------:R-:W-:Y:S01]  /*c3b0*/  @!P1 LEA.HI R4, R4, R65, RZ, 0x3 ;  /* 0x0000004104049211 */ /* 0x000fe200078f18ff */
[--C-:B--2-4-:R-:W-:Y:S01]  /*c3c0*/  @!P2 IMAD.WIDE R6, R68, 0x2, R2.reuse ;  /* 0x000000024406a825 */ /* 0x114fe200078e0202 */
[----:B------:R-:W-:Y:S02]  /*c3d0*/  @!P0 LEA.HI R0, R0, R63, RZ, 0x3 ;  /* 0x0000003f00008211 */ /* 0x000fe400078f18ff */
[----:B------:R-:W-:Y:S02]  /*c3e0*/  @!P1 LOP3.LUT R4, R4, 0xfffffff8, RZ, 0xc0, !PT ;  /* 0xfffffff804049812 */ /* 0x000fe400078ec0ff */
[----:B------:R-:W-:Y:S01]  /*c3f0*/  @!P0 LOP3.LUT R0, R0, 0xfffffff8, RZ, 0xc0, !PT ;  /* 0xfffffff800008812 */ /* 0x000fe200078ec0ff */
[----:B------:R2:W-:Y:S02]  /*c400*/  @!P2 ST.E.128 [R6.64], R32 ;  /* 0x000000200600a985 */ /* 0x0005e4000c101d08 */
[----:B------:R-:W-:-:S04]  /*c410*/  @!P1 IMAD.WIDE R4, R4, 0x2, R2 ;  /* 0x0000000204049825 */ /* 0x000fc800078e0202 */
[----:B------:R-:W-:Y:S01]  /*c420*/  @!P0 IMAD.WIDE R2, R0, 0x2, R2 ;  /* 0x0000000200028825 */ /* 0x000fe200078e0202 */
[----:B------:R2:W-:Y:S04]  /*c430*/  @!P1 ST.E.128 [R4.64], R28 ;  /* 0x0000001c04009985 */ /* 0x0005e8000c101d08 */
[----:B------:R2:W-:Y:S02]  /*c440*/  @!P0 ST.E.128 [R2.64], R24 ;  /* 0x0000001802008985 */ /* 0x0005e4000c101d08 */
.L_x_7:
[----:B------:R-:W-:Y:S05]  /*c450*/  BSYNC B0 ;  /* 0x0000000000007941 */ /* 0x000fea0003800000 */
.L_x_6:
[----:B------:R-:W-:Y:S01]  /*c460*/  IADD3 R0, R67, 0x40, RZ ;  /* 0x0000004043007810 */ /* 0x000fe20007ffe0ff */
[----:B--2---:R2:W1:Y:S01]  /*c470*/  SHFL.IDX PT, R3, R20, 0x2, 0x181f ;  /* 0x00581f0014037f89 */ /* 0x00446200000e0000 */
[----:B------:R-:W-:Y:S02]  /*c480*/  BSSY B0, `(.L_x_8) ;  /* 0x0000013000007945 */ /* 0x000fe40003800000 */
[----:B------:R-:W-:Y:S01]  /*c490*/  ISETP.GE.AND P0, PT, R0, R61, PT ;  /* 0x0000003d0000720c */ /* 0x000fe20003f06270 */
[----:B----4-:R2:W4:-:S12]  /*c4a0*/  SHFL.IDX PT, R2, R21, 0x2, 0x181f ;  /* 0x00581f0015027f89 */ /* 0x01051800000e0000 */
[----:B------:R-:W-:Y:S05]  /*c4b0*/  @P0 BRA `(.L_x_9) ;  /* 0x000000f000000947 */ /* 0x000fea0003800000 */
[----:B-----5:R-:W-:Y:S02]  /*c4c0*/  ISETP.GE.AND P1, PT, R65, c[0x0][0x3c8], PT ;  /* 0x0000f20041007a0c */ /* 0x020fe40003f26270 */
[----:B------:R-:W-:Y:S02]  /*c4d0*/  ISETP.GE.AND P0, PT, R63, c[0x0][0x3c8], PT ;  /* 0x0000f2003f007a0c */ /* 0x000fe40003f06270 */
[----:B------:R-:W-:-:S09]  /*c4e0*/  ISETP.GE.AND P2, PT, R68, c[0x0][0x3c8], PT ;  /* 0x0000f20044007a0c */ /* 0x000fd20003f46270 */
[----:B------:R-:W-:Y:S02]  /*c4f0*/  @!P1 SHF.R.S32.HI R4, RZ, 0x1f, R65 ;  /* 0x0000001fff049819 */ /* 0x000fe40000011441 */
[----:B------:R-:W-:Y:S02]  /*c500*/  @!P0 SHF.R.S32.HI R0, RZ, 0x1f, R63 ;  /* 0x0000001fff008819 */ /* 0x000fe4000001143f */
[----:B------:R-:W-:Y:S01]  /*c510*/  @!P1 LEA.HI R4, R4, R65, RZ, 0x3 ;  /* 0x0000004104049211 */ /* 0x000fe200078f18ff */
[--C-:B-1--4-:R-:W-:Y:S01]  /*c520*/  @!P2 IMAD.WIDE R6, R68, 0x2, R2.reuse ;  /* 0x000000024406a825 */ /* 0x112fe200078e0202 */
        /* <DEDUP_REMOVED lines=8> */
.L_x_9:
[----:B------:R-:W-:Y:S05]  /*c5b0*/  BSYNC B0 ;  /* 0x0000000000007941 */ /* 0x000fea0003800000 */
.L_x_8:
[----:B------:R-:W-:Y:S01]  /*c5c0*/  IADD3 R0, R67, 0x60, RZ ;  /* 0x0000006043007810 */ /* 0x000fe20007ffe0ff */
[----:B-1----:R1:W2:Y:S03]  /*c5d0*/  SHFL.IDX PT, R7, R20, 0x3, 0x181f ;  /* 0x00781f0014077f89 */ /* 0x0022a600000e0000 */
[----:B------:R-:W-:Y:S01]  /*c5e0*/  ISETP.GE.AND P0, PT, R0, R61, PT ;  /* 0x0000003d0000720c */ /* 0x000fe20003f06270 */
[----:B------:R1:W3:-:S12]  /*c5f0*/  SHFL.IDX PT, R6, R21, 0x3, 0x181f ;  /* 0x00781f0015067f89 */ /* 0x0002d800000e0000 */
[----:B------:R-:W-:Y:S05]  /*c600*/  @P0 EXIT ;  /* 0x000000000000094d */ /* 0x000fea0003800000 */
[----:B-----5:R-:W-:Y:S02]  /*c610*/  ISETP.GE.AND P0, PT, R65, c[0x0][0x3c8], PT ;  /* 0x0000f20041007a0c */ /* 0x020fe40003f06270 */
[----:B------:R-:W-:-:S11]  /*c620*/  ISETP.GE.AND P1, PT, R68, c[0x0][0x3c8], PT ;  /* 0x0000f20044007a0c */ /* 0x000fd60003f26270 */
[----:B------:R-:W-:Y:S02]  /*c630*/  @!P0 SHF.R.S32.HI R0, RZ, 0x1f, R65 ;  /* 0x0000001fff008819 */ /* 0x000fe40000011441 */
[----:B--23--:R-:W-:Y:S02]  /*c640*/  @!P1 IMAD.WIDE R4, R68, 0x2, R6 ;  /* 0x0000000244049825 */ /* 0x00cfe400078e0206 */
[----:B------:R-:W-:-:S03]  /*c650*/  @!P0 LEA.HI R0, R0, R65, RZ, 0x3 ;  /* 0x0000004100008211 */ /* 0x000fc600078f18ff */
[----:B------:R2:W-:Y:S01]  /*c660*/  @!P1 ST.E.128 [R4.64], R52 ;  /* 0x0000003404009985 */ /* 0x0005e2000c101d08 */
[----:B------:R-:W-:-:S05]  /*c670*/  @!P0 LOP3.LUT R0, R0, 0xfffffff8, RZ, 0xc0, !PT ;  /* 0xfffffff800008812 */ /* 0x000fca00078ec0ff */
[----:B----4-:R-:W-:-:S05]  /*c680*/  @!P0 IMAD.WIDE R2, R0, 0x2, R6 ;  /* 0x0000000200028825 */ /* 0x010fca00078e0206 */
[----:B------:R2:W-:Y:S01]  /*c690*/  @!P0 ST.E.128 [R2.64], R48 ;  /* 0x0000003002008985 */ /* 0x0005e2000c101d08 */
[----:B------:R-:W-:-:S13]  /*c6a0*/  ISETP.GE.AND P0, PT, R63, c[0x0][0x3c8], PT ;  /* 0x0000f2003f007a0c */ /* 0x000fda0003f06270 */
[----:B------:R-:W-:Y:S05]  /*c6b0*/  @P0 EXIT ;  /* 0x000000000000094d */ /* 0x000fea0003800000 */
[----:B------:R-:W-:-:S04]  /*c6c0*/  SHF.R.S32.HI R0, RZ, 0x1f, R63 ;  /* 0x0000001fff007819 */ /* 0x000fc8000001143f */
[----:B------:R-:W-:-:S04]  /*c6d0*/  LEA.HI R0, R0, R63, RZ, 0x3 ;  /* 0x0000003f00007211 */ /* 0x000fc800078f18ff */
[----:B------:R-:W-:-:S05]  /*c6e0*/  LOP3.LUT R0, R0, 0xfffffff8, RZ, 0xc0, !PT ;  /* 0xfffffff800007812 */ /* 0x000fca00078ec0ff */
[----:B--2---:R-:W-:-:S05]  /*c6f0*/  IMAD.WIDE R2, R0, 0x2, R6 ;  /* 0x0000000200027825 */ /* 0x004fca00078e0206 */
[----:B------:R-:W-:Y:S01]  /*c700*/  ST.E.128 [R2.64], R56 ;  /* 0x0000003802007985 */ /* 0x000fe2000c101d08 */
[----:B------:R-:W-:Y:S05]  /*c710*/  EXIT ;  /* 0x000000000000794d */ /* 0x000fea0003800000 */
.L_x_10:
[----:B------:R-:W-:-:S00]  /*c720*/  BRA `(.L_x_10) ;  /* 0xfffffff000007947 */ /* 0x000fc0000383ffff */
[----:B------:R-:W-:-:S00]  /*c730*/  NOP ;  /* 0x0000000000007918 */ /* 0x000fc00000000000 */
        /* <DEDUP_REMOVED lines=12> */
.L_x_2614:


//--------------------- .text._ZN7cutlass13device_kernelIN5flash19enable_sm80_to_sm89INS1_16FlashAttnFwdSm80INS1_25CollectiveMainloopFwdSm80ILi8ELi1ELb1EN4cute5tupleIJNS5_1CILi128EEENS7_ILi96EEENS7_ILi192EEEEEELi192ENS_10bfloat16_tEfNS_4arch4Sm80ELb0ELb0ELb1ELb1ELb0ELb0ELb1ELb0EEENS1_21CollectiveEpilogueFwdINS6_IJS8_SA_S9_EEENS6_IJNS7_ILi1EEESI_SI_EEESC_SE_Li256ELb1ELb1ELb0ELb0EEENS1_19SingleTileSchedulerILb1ELb0ELb1ELi128EEEEEEEEEvNT_6ParamsE --------------------------
	.section	.text._ZN7cutlass13device_kernelIN5flash19enable_sm80_to_sm89INS1_16FlashAttnFwdSm80INS1_25CollectiveMainloopFwdSm80ILi8ELi1ELb1EN4cute5tupleIJNS5_1CILi128EEENS7_ILi96EEENS7_ILi192EEEEEELi192ENS_10bfloat16_tEfNS_4arch4Sm80ELb0ELb0ELb1ELb1ELb0ELb0ELb1ELb0EEENS1_21CollectiveEpilogueFwdINS6_IJS8_SA_S9_EEENS6_IJNS7_ILi1EEESI_SI_EEESC_SE_Li256ELb1ELb1ELb0ELb0EEENS1_19SingleTileSchedulerILb1ELb0ELb1ELi128EEEEEEEEEvNT_6ParamsE,"ax",@progbits
	.sectioninfo	@"SHI_REGISTERS=255"
	.align	128
.text._ZN7cutlass13device_kernelIN5flash19enable_sm80_to_sm89INS1_16FlashAttnFwdSm80INS1_25CollectiveMainloopFwdSm80ILi8ELi1ELb1EN4cute5tupleIJNS5_1CILi128EEENS7_ILi96EEENS7_ILi192EEEEEELi192ENS_10bfloat16_tEfNS_4arch4Sm80ELb0ELb0ELb1ELb1ELb0ELb0ELb1ELb0EEENS1_21CollectiveEpilogueFwdINS6_IJS8_SA_S9_EEENS6_IJNS7_ILi1EEESI_SI_EEESC_SE_Li256ELb1ELb1ELb0ELb0EEENS1_19SingleTileSchedulerILb1ELb0ELb1ELi128EEEEEEEEEvNT_6ParamsE:
        .type           _ZN7cutlass13device_kernelIN5flash19enable_sm80_to_sm89INS1_16FlashAttnFwdSm80INS1_25CollectiveMainloopFwdSm80ILi8ELi1ELb1EN4cute5tupleIJNS5_1CILi128EEENS7_ILi96EEENS7_ILi192EEEEEELi192ENS_10bfloat16_tEfNS_4arch4Sm80ELb0ELb0ELb1ELb1ELb0ELb0ELb1ELb0EEENS1_21CollectiveEpilogueFwdINS6_IJS8_SA_S9_EEENS6_IJNS7_ILi1EEESI_SI_EEESC_SE_Li256ELb1ELb1ELb0ELb0EEENS1_19SingleTileSchedulerILb1ELb0ELb1ELi128EEEEEEEEEvNT_6ParamsE,@function
        .size           _ZN7cutlass13device_kernelIN5flash19enable_sm80_to_sm89INS1_16FlashAttnFwdSm80INS1_25CollectiveMainloopFwdSm80ILi8ELi1ELb1EN4cute5tupleIJNS5_1CILi128EEENS7_ILi96EEENS7_ILi192EEEEEELi192ENS_10bfloat16_tEfNS_4arch4Sm80ELb0ELb0ELb1ELb1ELb0ELb0ELb1ELb0EEENS1_21CollectiveEpilogueFwdINS6_IJS8_SA_S9_EEENS6_IJNS7_ILi1EEESI_SI_EEESC_SE_Li256ELb1ELb1ELb0ELb0EEENS1_19SingleTileSchedulerILb1ELb0ELb1ELi128EEEEEEEEEvNT_6ParamsE,(.L_x_2615 - _ZN7cutlass13device_kernelIN5flash19enable_sm80_to_sm89INS1_16FlashAttnFwdSm80INS1_25CollectiveMainloopFwdSm80ILi8ELi1ELb1EN4cute5tupleIJNS5_1CILi128EEENS7_ILi96EEENS7_ILi192EEEEEELi192ENS_10bfloat16_tEfNS_4arch4Sm80ELb0ELb0ELb1ELb1ELb0ELb0ELb1ELb0EEENS1_21CollectiveEpilogueFwdINS6_IJS8_SA_S9_EEENS6_IJNS7_ILi1EEESI_SI_EEESC_SE_Li256ELb1ELb1ELb0ELb0EEENS1_19SingleTileSchedulerILb1ELb0ELb1ELi128EEEEEEEEEvNT_6ParamsE)
        .other          _ZN7cutlass13device_kernelIN5flash19enable_sm80_to_sm89INS1_16FlashAttnFwdSm80INS1_25CollectiveMainloopFwdSm80ILi8ELi1ELb1EN4cute5tupleIJNS5_1CILi128EEENS7_ILi96EEENS7_ILi192EEEEEELi192ENS_10bfloat16_tEfNS_4arch4Sm80ELb0ELb0ELb1ELb1ELb0ELb0ELb1ELb0EEENS1_21CollectiveEpilogueFwdINS6_IJS8_SA_S9_EEENS6_IJNS7_ILi1EEESI_SI_EEESC_SE_Li256ELb1ELb1ELb0ELb0EEENS1_19SingleTileSchedulerILb1ELb0ELb1ELi128EEEEEEEEEvNT_6ParamsE,@"STO_CUDA_ENTRY STV_DEFAULT"
_ZN7cutlass13device_kernelIN5flash19enable_sm80_to_sm89INS1_16FlashAttnFwdSm80INS1_25CollectiveMainloopFwdSm80ILi8ELi1ELb1EN4cute5tupleIJNS5_1CILi128EEENS7_ILi96EEENS7_ILi192EEEEEELi192ENS_10bfloat16_tEfNS_4arch4Sm80ELb0ELb0ELb1ELb1ELb0ELb0ELb1ELb0EEENS1_21CollectiveEpilogueFwdINS6_IJS8_SA_S9_EEENS6_IJNS7_ILi1EEESI_SI_EEESC_SE_Li256ELb1ELb1ELb0ELb0EEENS1_19SingleTileSchedulerILb1ELb0ELb1ELi128EEEEEEEEEvNT_6ParamsE:
[----:B------:R-:W-:Y:S02]  /*0000*/  MOV R1, c[0x0][0x28] ;  /* 0x00000a0000017a02 */ /* 0x000fe40000000f00 */
[----:B------:R-:W1:Y:S01]  /*0010*/  S2R R125, SR_TID.X ;  /* 0x00000000007d7919 */ /* 0x000e620000002100 */
[----:B------:R-:W-:Y:S01]  /*0020*/  IMAD.MOV.U32 R26, RZ, RZ, 0x4 ;  /* 0x00000004ff1a7424 */ /* 0x000fe200078e00ff */
[----:B------:R-:W-:Y:S01]  /*0030*/  ULDC.64 UR4, c[0x0][0x118] ;  /* 0x0000460000047ab9 */ /* 0x000fe20000000a00 */
[----:B------:R-:W-:Y:S01]  /*0040*/  IADD3 R1, R1, -0x68, RZ ;  /* 0xffffff9801017810 */ /* 0x000fe20007ffe0ff */
[----:B------:R-:W2:Y:S04]  /*0050*/  S2R R5, SR_CTAID.Z ;  /* 0x0000000000057919 */ /* 0x000ea80000002700 */
[----:B------:R-:W3:Y:S01]  /*0060*/  S2R R39, SR_CTAID.X ;  /* 0x0000000000277919 */ /* 0x000ee20000002500 */
[----:B-1----:R-:W-:Y:S01]  /*0070*/  SHF.R.U32.HI R0, RZ, 0x5, R125 ;  /* 0x00000005ff007819 */ /* 0x002fe2000001167d */
[----:B--2---:R-:W-:-:S05]  /*0080*/  IMAD.WIDE R2, R5, R26, c[0x0][0x568] ;  /* 0x00015a0005027625 */ /* 0x004fca00078e021a */
[----:B------:R-:W1:Y:S02]  /*0090*/  SHFL.IDX PT, R0, R0, RZ, 0x1f ;  /* 0x00001fff00007589 */ /* 0x000e6400000e0000 */
[----:B-1----:R-:W-:-:S13]  /*00a0*/  ISETP.NE.AND P0, PT, R0, RZ, PT ;  /* 0x000000ff0000720c */ /* 0x002fda0003f05270 */
[----:B------:R-:W-:Y:S05]  /*00b0*/  @!P0 BRA `(.L_x_11) ;  /* 0x0000014000008947 */ /* 0x000fea0003800000 */
[----:B---3--:R-:W-:-:S04]  /*00c0*/  ISETP.NE.U32.AND P0, PT, RZ, c[0x0][0x568], PT ;  /* 0x00015a00ff007a0c */ /* 0x008fc80003f05070 */
[----:B------:R-:W-:-:S13]  /*00d0*/  ISETP.NE.AND.EX P0, PT, RZ, c[0x0][0x56c], PT, P0 ;  /* 0x00015b00ff007a0c */ /* 0x000fda0003f05300 */
[----:B------:R-:W-:Y:S05]  /*00e0*/  @!P0 BRA `(.L_x_12) ;  /* 0x0000002000008947 */ /* 0x000fea0003800000 */
[----:B------:R1:W5:Y:S01]  /*00f0*/  LDG.E R0, [R2.64] ;  /* 0x0000000402007981 */ /* 0x000362000c1e1900 */
[----:B------:R-:W-:Y:S05]  /*0100*/  BRA `(.L_x_13) ;  /* 0x0000009000007947 */ /* 0x000fea0003800000 */
.L_x_12:
[----:B------:R-:W-:-:S04]  /*0110*/  ISETP.NE.U32.AND P0, PT, RZ, c[0x0][0x560], PT ;  /* 0x00015800ff007a0c */ /* 0x000fc80003f05070 */
[----:B------:R-:W-:-:S13]  /*0120*/  ISETP.NE.AND.EX P0, PT, RZ, c[0x0][0x564], PT, P0 ;  /* 0x00015900ff007a0c */ /* 0x000fda0003f05300 */
[----:B------:R-:W-:Y:S05]  /*0130*/  @!P0 BRA `(.L_x_14) ;  /* 0x0000005000008947 */ /* 0x000fea0003800000 */
[----:B------:R-:W-:-:S05]  /*0140*/  IMAD.WIDE R2, R5, R26, c[0x0][0x560] ;  /* 0x0001580005027625 */ /* 0x000fca00078e021a */
[----:B------:R-:W2:Y:S04]  /*0150*/  LDG.E R4, [R2.64] ;  /* 0x0000000402047981 */ /* 0x000ea8000c1e1900 */
[----:B------:R-:W2:Y:S02]  /*0160*/  LDG.E R0, [R2.64+0x4] ;  /* 0x0000040402007981 */ /* 0x000ea4000c1e1900 */
[----:B--2---:R-:W-:Y:S01]  /*0170*/  IADD3 R0, -R4, R0, RZ ;  /* 0x0000000004007210 */ /* 0x004fe20007ffe1ff */
[----:B------:R-:W-:Y:S05]  /*0180*/  BRA `(.L_x_13) ;  /* 0x0000001000007947 */ /* 0x000fea0003800000 */
.L_x_14:
[----:B------:R-:W-:-:S05]  /*0190*/  MOV R0, c[0x0][0x54c] ;  /* 0x0001530000007a02 */ /* 0x000fca0000000f00 */
.L_x_13:
[----:B-----5:R-:W-:Y:S01]  /*01a0*/  IMAD R0, R0, c[0x0][0x548], RZ ;  /* 0x0001520000007a24 */ /* 0x020fe200078e02ff */
[----:B-1----:R-:W-:-:S04]  /*01b0*/  SHF.L.U32 R2, R39, 0x7, RZ ;  /* 0x0000000727027819 */ /* 0x002fc800000006ff */
[----:B------:R-:W-:-:S04]  /*01c0*/  ISETP.GE.AND P0, PT, R2, R0, PT ;  /* 0x000000000200720c */ /* 0x000fc80003f06270 */
[----:B------:R-:W-:-:S05]  /*01d0*/  SEL R0, R5, 0xffffffff, !P0 ;  /* 0xffffffff05007807 */ /* 0x000fca0004000000 */
[----:B------:R1:W-:Y:S01]  /*01e0*/  STL [R1+0x20], R0 ;  /* 0x0000200001007387 */ /* 0x0003e20000100800 */
[----:B------:R-:W-:Y:S05]  /*01f0*/  BRA `(.L_x_15) ;  /* 0x0000013000007947 */ /* 0x000fea0003800000 */
.L_x_11:
[----:B---3--:R-:W-:-:S04]  /*0200*/  ISETP.NE.U32.AND P0, PT, RZ, c[0x0][0x568], PT ;  /* 0x00015a00ff007a0c */ /* 0x008fc80003f05070 */
[----:B------:R-:W-:-:S13]  /*0210*/  ISETP.NE.AND.EX P0, PT, RZ, c[0x0][0x56c], PT, P0 ;  /* 0x00015b00ff007a0c */ /* 0x000fda0003f05300 */
[----:B------:R-:W-:Y:S05]  /*0220*/  @!P0 BRA `(.L_x_16) ;  /* 0x0000002000008947 */ /* 0x000fea0003800000 */
[----:B------:R1:W5:Y:S01]  /*0230*/  LDG.E R0, [R2.64] ;  /* 0x0000000402007981 */ /* 0x000362000c1e1900 */
[----:B------:R-:W-:Y:S05]  /*0240*/  BRA `(.L_x_17) ;  /* 0x0000009000007947 */ /* 0x000fea0003800000 */
.L_x_16:
        /* <DEDUP_REMOVED lines=8> */
.L_x_18:
[----:B------:R-:W-:-:S05]  /*02d0*/  MOV R0, c[0x0][0x54c] ;  /* 0x0001530000007a02 */ /* 0x000fca0000000f00 */
.L_x_17:
[----:B-----5:R-:W-:Y:S01]  /*02e0*/  IMAD R0, R0, c[0x0][0x548], RZ ;  /* 0x0001520000007a24 */ /* 0x020fe200078e02ff */
[----:B-1----:R-:W-:-:S04]  /*02f0*/  SHF.L.U32 R2, R39, 0x7, RZ ;  /* 0x0000000727027819 */ /* 0x002fc800000006ff */
[----:B------:R-:W-:-:S04]  /*0300*/  ISETP.GE.AND P0, PT, R2, R0, PT ;  /* 0x000000000200720c */ /* 0x000fc80003f06270 */
[----:B------:R-:W-:-:S05]  /*0310*/  SEL R0, R5, 0xffffffff, !P0 ;  /* 0xffffffff05007807 */ /* 0x000fca0004000000 */
[----:B------:R1:W-:Y:S04]  /*0320*/  STL [R1+0x20], R0 ;  /* 0x0000200001007387 */ /* 0x0003e80000100800 */
.L_x_15:
[----:B------:R-:W2:Y:S02]  /*0330*/  LDL R40, [R1+0x20] ;  /* 0x0000200001287983 */ /* 0x000ea40000100800 */
[----:B--2---:R-:W-:-:S13]  /*0340*/  ISETP.GE.AND P0, PT, R40, RZ, PT ;  /* 0x000000ff2800720c */ /* 0x004fda0003f06270 */
[----:B------:R-:W-:Y:S05]  /*0350*/  @!P0 EXIT ;  /* 0x000000000000894d */ /* 0x000fea0003800000 */
[----:B------:R-:W-:Y:S01]  /*0360*/  ISETP.NE.U32.AND P2, PT, RZ, c[0x0][0x370], PT ;  /* 0x0000dc00ff007a0c */ /* 0x000fe20003f45070 */
[----:B------:R-:W-:Y:S01]  /*0370*/  CS2R R10, SRZ ;  /* 0x00000000000a7805 */ /* 0x000fe2000001ff00 */
[----:B------:R-:W-:Y:S01]  /*0380*/  ISETP.NE.U32.AND P1, PT, RZ, c[0x0][0x360], PT ;  /* 0x0000d800ff007a0c */ /* 0x000fe20003f25070 */
[----:B------:R-:W-:Y:S01]  /*0390*/  IMAD.MOV.U32 R13, RZ, RZ, c[0x0][0x168] ;  /* 0x00005a00ff0d7624 */ /* 0x000fe200078e00ff */
[----:B------:R-:W-:Y:S01]  /*03a0*/  ISETP.NE.AND.EX P2, PT, RZ, c[0x0][0x374], PT, P2 ;  /* 0x0000dd00ff007a0c */ /* 0x000fe20003f45320 */
[----:B------:R-:W-:Y:S01]  /*03b0*/  IMAD.MOV.U32 R12, RZ, RZ, RZ ;  /* 0x000000ffff0c7224 */ /* 0x000fe200078e00ff */
[----:B------:R-:W-:Y:S01]  /*03c0*/  ISETP.NE.AND.EX P1, PT, RZ, c[0x0][0x364], PT, P1 ;  /* 0x0000d900ff007a0c */ /* 0x000fe20003f25310 */
[CC--:B------:R-:W-:Y:S01]  /*03d0*/  IMAD.WIDE R4, R40.reuse, R26.reuse, c[0x0][0x348] ;  /* 0x0000d20028047625 */ /* 0x0c0fe200078e021a */
[----:B------:R-:W-:Y:S02]  /*03e0*/  ISETP.NE.U32.AND P0, PT, RZ, c[0x0][0x348], PT ;  /* 0x0000d200ff007a0c */ /* 0x000fe40003f05070 */
[----:B------:R-:W-:Y:S01]  /*03f0*/  ISETP.NE.U32.AND P3, PT, RZ, c[0x0][0x350], PT ;  /* 0x0000d400ff007a0c */ /* 0x000fe20003f65070 */
[----:B------:R-:W-:Y:S01]  /*0400*/  IMAD.WIDE R2, R40, R26, c[0x0][0x350] ;  /* 0x0000d40028027625 */ /* 0x000fe200078e021a */
[----:B------:R-:W-:-:S02]  /*0410*/  ISETP.NE.AND.EX P0, PT, RZ, c[0x0][0x34c], PT, P0 ;  /* 0x0000d300ff007a0c */ /* 0x000fc40003f05300 */
[----:B------:R-:W-:-:S03]  /*0420*/  ISETP.NE.AND.EX P3, PT, RZ, c[0x0][0x354], PT, P3 ;  /* 0x0000d500ff007a0c */ /* 0x000fc60003f65330 */
[----:B------:R-:W-:-:S04]  /*0430*/  @P2 IMAD.WIDE R8, R40, R26, c[0x0][0x370] ;  /* 0x0000dc0028082625 */ /* 0x000fc800078e021a */
[----:B------:R-:W-:Y:S01]  /*0440*/  @P1 IMAD.WIDE R6, R40, R26, c[0x0][0x360] ;  /* 0x0000d80028061625 */ /* 0x000fe200078e021a */
[----:B------:R2:W5:Y:S04]  /*0450*/  @P2 LDG.E R11, [R8.64] ;  /* 0x00000004080b2981 */ /* 0x000568000c1e1900 */
[----:B------:R2:W5:Y:S04]  /*0460*/  @P1 LDG.E R13, [R6.64] ;  /* 0x00000004060d1981 */ /* 0x000568000c1e1900 */
[----:B------:R2:W5:Y:S04]  /*0470*/  @P0 LDG.E R10, [R4.64] ;  /* 0x00000004040a0981 */ /* 0x000568000c1e1900 */
[----:B------:R2:W5:Y:S01]  /*0480*/  @P3 LDG.E R12, [R2.64] ;  /* 0x00000004020c3981 */ /* 0x000562000c1e1900 */
[----:B-1----:R-:W-:Y:S01]  /*0490*/  IMAD.MOV.U32 R0, RZ, RZ, c[0x0][0x1d0] ;  /* 0x00007400ff007624 */ /* 0x002fe200078e00ff */
[----:B------:R-:W-:Y:S05]  /*04a0*/  @P1 BRA `(.L_x_19) ;  /* 0x0000004000001947 */ /* 0x000fea0003800000 */
[----:B------:R-:W-:Y:S05]  /*04b0*/  @!P0 BRA `(.L_x_19) ;  /* 0x0000003000008947 */ /* 0x000fea0003800000 */
[----:B--2---:R1:W2:Y:S04]  /*04c0*/  LDG.E R6, [R4.64] ;  /* 0x0000000404067981 */ /* 0x0042a8000c1e1900 */
[----:B-1----:R-:W2:Y:S02]  /*04d0*/  LDG.E R4, [R4.64+0x4] ;  /* 0x0000040404047981 */ /* 0x002ea4000c1e1900 */
[----:B--2--5:R-:W-:-:S02]  /*04e0*/  IADD3 R13, -R6, R4, RZ ;  /* 0x00000004060d7210 */ /* 0x024fc40007ffe1ff */
.L_x_19:
[----:B------:R-:W-:-:S04]  /*04f0*/  ISETP.NE.U32.AND P1, PT, RZ, c[0x0][0x368], PT ;  /* 0x0000da00ff007a0c */ /* 0x000fc80003f25070 */
[----:B------:R-:W-:-:S13]  /*0500*/  ISETP.NE.AND.EX P1, PT, RZ, c[0x0][0x36c], PT, P1 ;  /* 0x0000db00ff007a0c */ /* 0x000fda0003f25310 */
[----:B------:R-:W-:Y:S05]  /*0510*/  @!P1 BRA `(.L_x_20) ;  /* 0x0000003000009947 */ /* 0x000fea0003800000 */
[----:B--2---:R-:W-:-:S05]  /*0520*/  IMAD.WIDE R2, R40, R26, c[0x0][0x368] ;  /* 0x0000da0028027625 */ /* 0x004fca00078e021a */
[----:B------:R1:W5:Y:S01]  /*0530*/  LDG.E R0, [R2.64] ;  /* 0x0000000402007981 */ /* 0x000362000c1e1900 */
[----:B------:R-:W-:Y:S05]  /*0540*/  BRA `(.L_x_21) ;  /* 0x0000004000007947 */ /* 0x000fea0003800000 */
.L_x_20:
[----:B------:R-:W-:Y:S05]  /*0550*/  @!P3 BRA `(.L_x_21) ;  /* 0x000000300000b947 */ /* 0x000fea0003800000 */
[----:B------:R1:W3:Y:S04]  /*0560*/  LDG.E R0, [R2.64] ;  /* 0x0000000402007981 */ /* 0x0002e8000c1e1900 */
[----:B-12---:R-:W3:Y:S02]  /*0570*/  LDG.E R2, [R2.64+0x4] ;  /* 0x0000040402027981 */ /* 0x006ee4000c1e1900 */
[----:B---3--:R-:W-:-:S05]  /*0580*/  IADD3 R0, -R0, R2, RZ ;  /* 0x0000000200007210 */ /* 0x008fca0007ffe1ff */
.L_x_21:
[--C-:B-----5:R-:W-:Y:S01]  /*0590*/  IMAD.IADD R121, R0, 0x1, -R11.reuse ;  /* 0x0000000100797824 */ /* 0x120fe200078e0a0b */
[----:B------:R-:W-:Y:S01]  /*05a0*/  PLOP3.LUT P2, PT, PT, PT, PT, 0x80, 0x0 ;  /* 0x000000000000781c */ /* 0x000fe20003f4f070 */
[----:B------:R-:W-:Y:S01]  /*05b0*/  IMAD.IADD R16, R12, 0x1, R11 ;  /* 0x000000010c107824 */ /* 0x000fe200078e020b */
[----:B------:R-:W-:Y:S01]  /*05c0*/  CS2R R98, SRZ ;  /* 0x0000000000627805 */ /* 0x000fe2000001ff00 */
[----:B------:R-:W-:Y:S01]  /*05d0*/  CS2R R14, SRZ ;  /* 0x00000000000e7805 */ /* 0x000fe2000001ff00 */
[C---:B------:R-:W-:Y:S01]  /*05e0*/  IADD3 R0, R121.reuse, 0x5f, RZ ;  /* 0x0000005f79007810 */ /* 0x040fe20007ffe0ff */
[----:B------:R-:W-:Y:S01]  /*05f0*/  IMAD.MOV.U32 R94, RZ, RZ, RZ ;  /* 0x000000ffff5e7224 */ /* 0x000fe200078e00ff */
[----:B------:R-:W-:Y:S01]  /*0600*/  ISETP.GE.AND P1, PT, R121, 0x1, PT ;  /* 0x000000017900780c */ /* 0x000fe20003f26270 */
[----:B--2---:R-:W-:Y:S01]  /*0610*/  CS2R R8, SRZ ;  /* 0x0000000000087805 */ /* 0x004fe2000001ff00 */
[----:B------:R-:W-:Y:S01]  /*0620*/  MOV R96, RZ ;  /* 0x000000ff00607202 */ /* 0x000fe20000000f00 */
[----:B------:R-:W-:Y:S01]  /*0630*/  IMAD.HI R0, R0, 0x2aaaaaab, RZ ;  /* 0x2aaaaaab00007827 */ /* 0x000fe200078e02ff */
[----:B------:R-:W-:Y:S01]  /*0640*/  MOV R11, RZ ;  /* 0x000000ff000b7202 */ /* 0x000fe20000000f00 */
[----:B------:R-:W-:Y:S01]  /*0650*/  CS2R R86, SRZ ;  /* 0x0000000000567805 */ /* 0x000fe2000001ff00 */
[----:B------:R-:W-:Y:S01]  /*0660*/  MOV R12, RZ ;  /* 0x000000ff000c7202 */ /* 0x000fe20000000f00 */
[----:B------:R-:W-:Y:S01]  /*0670*/  IMAD.MOV.U32 R92, RZ, RZ, RZ ;  /* 0x000000ffff5c7224 */ /* 0x000fe200078e00ff */
[----:B-1----:R-:W-:Y:S01]  /*0680*/  SHF.R.U32.HI R2, RZ, 0x1f, R0 ;  /* 0x0000001fff027819 */ /* 0x002fe20000011600 */
[----:B------:R-:W-:Y:S01]  /*0690*/  IMAD.MOV.U32 R90, RZ, RZ, RZ ;  /* 0x000000ffff5a7224 */ /* 0x000fe200078e00ff */
[----:B------:R-:W-:Y:S01]  /*06a0*/  CS2R R84, SRZ ;  /* 0x0000000000547805 */ /* 0x000fe2000001ff00 */
[----:B------:R-:W-:Y:S01]  /*06b0*/  IMAD.MOV.U32 R88, RZ, RZ, RZ ;  /* 0x000000ffff587224 */ /* 0x000fe200078e00ff */
[----:B------:R-:W-:Y:S01]  /*06c0*/  LEA.HI.SX32 R129, R0, R2, 0x1c ;  /* 0x0000000200817211 */ /* 0x000fe200078fe2ff */
[----:B------:R-:W-:Y:S01]  /*06d0*/  IMAD.MOV.U32 R82, RZ, RZ, RZ ;  /* 0x000000ffff527224 */ /* 0x000fe200078e00ff */
[----:B------:R-:W-:Y:S01]  /*06e0*/  MOV R17, RZ ;  /* 0x000000ff00117202 */ /* 0x000fe20000000f00 */
[----:B------:R-:W-:Y:S01]  /*06f0*/  CS2R R18, SRZ ;  /* 0x0000000000127805 */ /* 0x000fe2000001ff00 */
[----:B------:R-:W-:Y:S01]  /*0700*/  MOV R80, RZ ;  /* 0x000000ff00507202 */ /* 0x000fe20000000f00 */
[----:B------:R1:W-:Y:S01]  /*0710*/  STL [R1+0x30], R129 ;  /* 0x0000308101007387 */ /* 0x0003e20000100800 */
[----:B------:R-:W-:Y:S01]  /*0720*/  IMAD.MOV.U32 R78, RZ, RZ, RZ ;  /* 0x000000ffff4e7224 */ /* 0x000fe200078e00ff */
[----:B------:R-:W-:Y:S01]  /*0730*/  CS2R R20, SRZ ;  /* 0x0000000000147805 */ /* 0x000fe2000001ff00 */
[----:B------:R-:W-:Y:S01]  /*0740*/  MOV R76, RZ ;  /* 0x000000ff004c7202 */ /* 0x000fe20000000f00 */
[----:B------:R-:W-:Y:S01]  /*0750*/  IMAD.MOV.U32 R74, RZ, RZ, RZ ;  /* 0x000000ffff4a7224 */ /* 0x000fe200078e00ff */
[----:B------:R-:W-:Y:S01]  /*0760*/  CS2R R22, SRZ ;  /* 0x0000000000167805 */ /* 0x000fe2000001ff00 */
[----:B------:R-:W-:Y:S01]  /*0770*/  MOV R72, RZ ;  /* 0x000000ff00487202 */ /* 0x000fe20000000f00 */
[----:B------:R-:W-:Y:S01]  /*0780*/  IMAD.MOV.U32 R70, RZ, RZ, RZ ;  /* 0x000000ffff467224 */ /* 0x000fe200078e00ff */
[----:B------:R-:W-:Y:S01]  /*0790*/  CS2R R24, SRZ ;  /* 0x0000000000187805 */ /* 0x000fe2000001ff00 */
[----:B------:R-:W-:Y:S01]  /*07a0*/  MOV R68, RZ ;  /* 0x000000ff00447202 */ /* 0x000fe20000000f00 */
[----:B------:R-:W-:Y:S01]  /*07b0*/  CS2R R66, SRZ ;  /* 0x0000000000427805 */ /* 0x000fe2000001ff00 */
[----:B------:R-:W-:Y:S01]  /*07c0*/  IMAD.MOV.U32 R64, RZ, RZ, RZ ;  /* 0x000000ffff407224 */ /* 0x000fe200078e00ff */
[----:B------:R-:W-:Y:S01]  /*07d0*/  CS2R R62, SRZ ;  /* 0x00000000003e7805 */ /* 0x000fe2000001ff00 */
[----:B------:R-:W-:Y:S01]  /*07e0*/  MOV R27, RZ ;  /* 0x000000ff001b7202 */ /* 0x000fe20000000f00 */
[----:B------:R-:W-:Y:S01]  /*07f0*/  IMAD.MOV.U32 R60, RZ, RZ, RZ ;  /* 0x000000ffff3c7224 */ /* 0x000fe200078e00ff */
[----:B------:R-:W-:Y:S01]  /*0800*/  CS2R R58, SRZ ;  /* 0x00000000003a7805 */ /* 0x000fe2000001ff00 */
[----:B------:R-:W-:Y:S01]  /*0810*/  CS2R R28, SRZ ;  /* 0x00000000001c7805 */ /* 0x000fe2000001ff00 */
[----:B------:R-:W-:Y:S01]  /*0820*/  MOV R56, RZ ;  /* 0x000000ff00387202 */ /* 0x000fe20000000f00 */
[----:B------:R-:W-:Y:S01]  /*0830*/  CS2R R54, SRZ ;  /* 0x0000000000367805 */ /* 0x000fe2000001ff00 */
        /* <DEDUP_REMOVED lines=23> */
[----:B------:R-:W-:Y:S01]  /*09b0*/  CS2R R114, SRZ ;  /* 0x0000000000727805 */ /* 0x000fe2000001ff00 */
[----:B------:R-:W-:Y:S01]  /*09c0*/  MOV R38, RZ ;  /* 0x000000ff00267202 */ /* 0x000fe20000000f00 */
[----:B------:R-:W-:Y:S01]  /*09d0*/  IMAD.MOV.U32 R112, RZ, RZ, RZ ;  /* 0x000000ffff707224 */ /* 0x000fe200078e00ff */
[----:B------:R-:W-:Y:S01]  /*09e0*/  CS2R R110, SRZ ;  /* 0x00000000006e7805 */ /* 0x000fe2000001ff00 */
[----:B------:R-:W-:Y:S01]  /*09f0*/  CS2R R108, SRZ ;  /* 0x00000000006c7805 */ /* 0x000fe2000001ff00 */
[----:B------:R-:W-:Y:S01]  /*0a00*/  CS2R R106, SRZ ;  /* 0x00000000006a7805 */ /* 0x000fe2000001ff00 */
[----:B------:R-:W-:Y:S01]  /*0a10*/  MOV R104, RZ ;  /* 0x000000ff00687202 */ /* 0x000fe20000000f00 */
[----:B------:R-:W-:Y:S01]  /*0a20*/  IMAD.MOV.U32 R42, RZ, RZ, RZ ;  /* 0x000000ffff2a7224 */ /* 0x000fe200078e00ff */
[----:B------:R-:W-:Y:S01]  /*0a30*/  MOV R41, RZ ;  /* 0x000000ff00297202 */ /* 0x000fe20000000f00 */
[----:B------:R-:W-:Y:S05]  /*0a40*/  @!P1 BRA `(.L_x_22) ;  /* 0x0000ac0000009947 */ /* 0x000fea0003800000 */
[----:B-1----:R-:W-:-:S04]  /*0a50*/  ISETP.NE.U32.AND P2, PT, RZ, c[0x0][0x340], PT ;  /* 0x0000d000ff007a0c */ /* 0x002fc80003f45070 */
[----:B------:R-:W-:-:S13]  /*0a60*/  ISETP.NE.AND.EX P2, PT, RZ, c[0x0][0x344], PT, P2 ;  /* 0x0000d100ff007a0c */ /* 0x000fda0003f45320 */
[----:B------:R-:W-:-:S05]  /*0a70*/  @P2 IMAD.WIDE R2, R40, R26, c[0x0][0x340] ;  /* 0x0000d00028022625 */ /* 0x000fca00078e021a */
[----:B------:R1:W2:Y:S01]  /*0a80*/  @P2 LDG.E R14, [R2.64] ;  /* 0x00000004020e2981 */ /* 0x0002a2000c1e1900 */
[----:B------:R-:W-:Y:S01]  /*0a90*/  SHF.R.S32.HI R33, RZ, 0x1f, R125 ;  /* 0x0000001fff217819 */ /* 0x000fe2000001147d */
[----:B------:R-:W-:Y:S01]  /*0aa0*/  IMAD.MOV.U32 R4, RZ, RZ, c[0x0][0x2c4] ;  /* 0x0000b100ff047624 */ /* 0x000fe200078e00ff */
[----:B------:R-:W-:Y:S01]  /*0ab0*/  SHF.R.S32.HI R0, RZ, 0x1f, R10 ;  /* 0x0000001fff007819 */ /* 0x000fe2000001140a */
[----:B------:R-:W3:Y:S01]  /*0ac0*/  S2R R37, SR_CTAID.Y ;  /* 0x0000000000257919 */ /* 0x000ee20000002600 */
[----:B------:R-:W-:Y:S01]  /*0ad0*/  LEA.HI R30, R33, R125, RZ, 0x3 ;  /* 0x0000007d211e7211 */ /* 0x000fe200078f18ff */
[----:B------:R-:W-:Y:S01]  /*0ae0*/  IMAD.MOV.U32 R120, RZ, RZ, 0x60 ;  /* 0x00000060ff787424 */ /* 0x000fe200078e00ff */
[----:B------:R-:W-:Y:S01]  /*0af0*/  ISETP.NE.AND P1, PT, R4, 0x1, PT ;  /* 0x000000010400780c */ /* 0x000fe20003f25270 */
[----:B------:R-:W-:Y:S01]  /*0b00*/  IMAD R0, R0, c[0x0][0x178], RZ ;  /* 0x00005e0000007a24 */ /* 0x000fe200078e02ff */
[----:B------:R-:W-:Y:S01]  /*0b10*/  LOP3.LUT R4, R30, 0xfffffff8, RZ, 0xc0, !PT ;  /* 0xfffffff81e047812 */ /* 0x000fe200078ec0ff */
[----:B------:R-:W-:Y:S01]  /*0b20*/  IMAD.WIDE.U32 R34, R120, c[0x0][0x208], RZ ;  /* 0x0000820078227a25 */ /* 0x000fe200078e00ff */
[----:B------:R-:W-:-:S02]  /*0b30*/  SHF.R.S32.HI R26, RZ, 0x3, R30 ;  /* 0x00000003ff1a7819 */ /* 0x000fc4000001141e */
[----:B------:R-:W-:Y:S01]  /*0b40*/  SHF.R.S32.HI R12, RZ, 0x1f, R40 ;  /* 0x0000001fff0c7819 */ /* 0x000fe20000011428 */
[----:B------:R-:W-:Y:S01]  /*0b50*/  IMAD.IADD R36, R125, 0x1, -R4 ;  /* 0x000000017d247824 */ /* 0x000fe200078e0a04 */
[----:B------:R-:W-:Y:S01]  /*0b60*/  IADD3 R31, R129, -0x1, RZ ;  /* 0xffffffff811f7810 */ /* 0x000fe20007ffe0ff */
[----:B------:R-:W-:Y:S01]  /*0b70*/  IMAD R0, R10, c[0x0][0x17c], R0 ;  /* 0x00005f000a007a24 */ /* 0x000fe200078e0200 */
[----:B------:R-:W-:Y:S01]  /*0b80*/  SEL R5, R12, RZ, !P0 ;  /* 0x000000ff0c057207 */ /* 0x000fe20004000000 */
[--C-:B------:R-:W-:Y:S01]  /*0b90*/  IMAD R4, R36, 0x20, R26.reuse ;  /* 0x0000002024047824 */ /* 0x100fe200078e021a */
[----:B------:R-:W-:Y:S01]  /*0ba0*/  SHF.R.S32.HI R8, RZ, 0x1f, R31 ;  /* 0x0000001fff087819 */ /* 0x000fe2000001141f */
[----:B------:R-:W-:Y:S01]  /*0bb0*/  IMAD R11, R39, 0x80, R26 ;  /* 0x00000080270b7824 */ /* 0x000fe200078e021a */
[-C--:B------:R-:W-:Y:S01]  /*0bc0*/  LEA.HI R29, R33, R125.reuse, RZ, 0x4 ;  /* 0x0000007d211d7211 */ /* 0x080fe200078f20ff */
[----:B------:R-:W-:Y:S01]  /*0bd0*/  IMAD R7, R39, 0x80, R4 ;  /* 0x0000008027077824 */ /* 0x000fe200078e0204 */
[----:B------:R-:W-:Y:S01]  /*0be0*/  SEL R4, R40, RZ, !P0 ;  /* 0x000000ff28047207 */ /* 0x000fe20004000000 */
[----:B------:R-:W-:Y:S01]  /*0bf0*/  IMAD R5, R5, c[0x0][0x1c0], RZ ;  /* 0x0000700005057a24 */ /* 0x000fe200078e02ff */
[----:B------:R-:W-:Y:S01]  /*0c00*/  IADD3 R9, R11, 0x20, RZ ;  /* 0x000000200b097810 */ /* 0x000fe20007ffe0ff */
[----:B-1----:R-:W-:Y:S01]  /*0c10*/  IMAD.WIDE.U32 R2, R10, c[0x0][0x178], RZ ;  /* 0x00005e000a027a25 */ /* 0x002fe200078e00ff */
[----:B------:R-:W-:-:S02]  /*0c20*/  LEA.HI R10, R33, R125, RZ, 0x6 ;  /* 0x0000007d210a7211 */ /* 0x000fc400078f30ff */
[----:B---3--:R-:W-:Y:S01]  /*0c30*/  SHF.R.S32.HI R38, RZ, 0x1f, R37 ;  /* 0x0000001fff267819 */ /* 0x008fe20000011425 */
[----:B------:R-:W-:Y:S01]  /*0c40*/  IMAD.IADD R3, R3, 0x1, R0 ;  /* 0x0000000103037824 */ /* 0x000fe200078e0200 */
[----:B------:R-:W-:Y:S01]  /*0c50*/  LEA.HI R122, R33, R125, RZ, 0x5 ;  /* 0x0000007d217a7211 */ /* 0x000fe200078f28ff */
[----:B------:R-:W-:-:S04]  /*0c60*/  @P1 IMAD.HI.U32 R6, R7, c[0x0][0x2c8], RZ ;  /* 0x0000b20007061a27 */ /* 0x000fc800078e00ff */
[----:B------:R-:W-:Y:S02]  /*0c70*/  IMAD R0, R38, c[0x0][0x1b8], RZ ;  /* 0x00006e0026007a24 */ /* 0x000fe400078e02ff */
[----:B------:R-:W-:-:S04]  /*0c80*/  IMAD.WIDE.U32 R2, R37, c[0x0][0x1b8], R2 ;  /* 0x00006e0025027a25 */ /* 0x000fc800078e0002 */
[----:B------:R-:W-:Y:S02]  /*0c90*/  IMAD R0, R37, c[0x0][0x1bc], R0 ;  /* 0x00006f0025007a24 */ /* 0x000fe400078e0200 */
[C---:B------:R-:W-:Y:S02]  /*0ca0*/  IMAD R5, R4.reuse, c[0x0][0x1c4], R5 ;  /* 0x0000710004057a24 */ /* 0x040fe400078e0205 */
[----:B------:R-:W-:Y:S02]  /*0cb0*/  IMAD.IADD R3, R3, 0x1, R0 ;  /* 0x0000000103037824 */ /* 0x000fe400078e0200 */
[----:B------:R-:W-:Y:S01]  /*0cc0*/  IMAD.MOV.U32 R0, RZ, RZ, R7 ;  /* 0x000000ffff007224 */ /* 0x000fe200078e0007 */
[----:B------:R-:W-:Y:S01]  /*0cd0*/  @P1 SHF.R.U32.HI R0, RZ, c[0x0][0x2cc], R6 ;  /* 0x0000b300ff001a19 */ /* 0x000fe20000011606 */
[----:B------:R-:W-:-:S03]  /*0ce0*/  IMAD.WIDE.U32 R2, R4, c[0x0][0x1c0], R2 ;  /* 0x0000700004027a25 */ /* 0x000fc600078e0002 */
[----:B------:R-:W-:Y:S01]  /*0cf0*/  SHF.R.S32.HI R4, RZ, 0x1f, R0 ;  /* 0x0000001fff047819 */ /* 0x000fe20000011400 */
[----:B------:R-:W-:Y:S02]  /*0d00*/  IMAD.IADD R3, R3, 0x1, R5 ;  /* 0x0000000103037824 */ /* 0x000fe400078e0205 */
[----:B------:R-:W-:Y:S02]  /*0d10*/  IMAD R6, R120, c[0x0][0x20c], RZ ;  /* 0x0000830078067a24 */ /* 0x000fe400078e02ff */
[----:B------:R-:W-:Y:S02]  /*0d20*/  IMAD R4, R4, c[0x0][0x1b0], RZ ;  /* 0x00006c0004047a24 */ /* 0x000fe400078e02ff */
[----:B------:R-:W-:-:S04]  /*0d30*/  IMAD.WIDE.U32 R2, R0, c[0x0][0x1b0], R2 ;  /* 0x00006c0000027a25 */ /* 0x000fc800078e0002 */
[----:B------:R-:W-:Y:S02]  /*0d40*/  IMAD R4, R0, c[0x0][0x1b4], R4 ;  /* 0x00006d0000047a24 */ /* 0x000fe400078e0204 */
[----:B------:R-:W-:Y:S02]  /*0d50*/  IMAD.MOV R0, RZ, RZ, -R0 ;  /* 0x000000ffff007224 */ /* 0x000fe400078e0a00 */
[----:B------:R-:W-:Y:S02]  /*0d60*/  IMAD.IADD R3, R3, 0x1, R4 ;  /* 0x0000000103037824 */ /* 0x000fe400078e0204 */
[----:B------:R-:W-:Y:S02]  /*0d70*/  IMAD R0, R0, c[0x0][0x2c4], R7 ;  /* 0x0000b10000007a24 */ /* 0x000fe400078e0207 */
[----:B------:R-:W-:Y:S02]  /*0d80*/  IMAD.IADD R6, R35, 0x1, R6 ;  /* 0x0000000123067824 */ /* 0x000fe400078e0206 */
[----:B------:R-:W-:Y:S01]  /*0d90*/  IMAD R7, R120, c[0x0][0x1e4], RZ ;  /* 0x0000790078077a24 */ /* 0x000fe200078e02ff */
[----:B------:R-:W-:Y:S01]  /*0da0*/  SHF.R.S32.HI R4, RZ, 0x1f, R0 ;  /* 0x0000001fff047819 */ /* 0x000fe20000011400 */
[----:B------:R-:W-:-:S02]  /*0db0*/  IMAD R6, R6, R31, RZ ;  /* 0x0000001f06067224 */ /* 0x000fc400078e02ff */
[----:B------:R-:W-:-:S04]  /*0dc0*/  IMAD.WIDE.U32 R126, R120, c[0x0][0x1e0], RZ ;  /* 0x00007800787e7a25 */ /* 0x000fc800078e00ff */
[----:B------:R-:W-:Y:S02]  /*0dd0*/  IMAD R4, R4, c[0x0][0x1a8], RZ ;  /* 0x00006a0004047a24 */ /* 0x000fe400078e02ff */
[----:B------:R-:W-:-:S04]  /*0de0*/  IMAD.WIDE.U32 R2, R0, c[0x0][0x1a8], R2 ;  /* 0x00006a0000027a25 */ /* 0x000fc800078e0002 */
[----:B------:R-:W-:Y:S01]  /*0df0*/  IMAD R4, R0, c[0x0][0x1ac], R4 ;  /* 0x00006b0000047a24 */ /* 0x000fe200078e0204 */
[----:B------:R-:W-:Y:S01]  /*0e00*/  LEA R17, P0, R2, c[0x0][0x160], 0x1 ;  /* 0x0000580002117a11 */ /* 0x000fe200078008ff */
[----:B------:R-:W-:Y:S01]  /*0e10*/  IMAD R32, R8, R34, R6 ;  /* 0x0000002208207224 */ /* 0x000fe200078e0206 */
[----:B------:R-:W-:Y:S01]  /*0e20*/  IADD3 R6, R11, 0x40, RZ ;  /* 0x000000400b067810 */ /* 0x000fe20007ffe0ff */
[----:B------:R-:W-:Y:S02]  /*0e30*/  IMAD R5, R13, c[0x0][0x2c4], RZ ;  /* 0x0000b1000d057a24 */ /* 0x000fe400078e02ff */
[----:B------:R-:W-:Y:S02]  /*0e40*/  IMAD.IADD R123, R127, 0x1, R7 ;  /* 0x000000017f7b7824 */ /* 0x000fe400078e0207 */
[----:B------:R-:W-:Y:S01]  /*0e50*/  IMAD.IADD R0, R3, 0x1, R4 ;  /* 0x0000000103007824 */ /* 0x000fe200078e0204 */
[----:B------:R-:W-:Y:S01]  /*0e60*/  ISETP.GE.AND P6, PT, R6, R5, PT ;  /* 0x000000050600720c */ /* 0x000fe20003fc6270 */
[----:B------:R-:W-:Y:S01]  /*0e70*/  IMAD.SHL.U32 R3, R26, 0x40, RZ ;  /* 0x000000401a037824 */ /* 0x000fe200078e00ff */
[----:B------:R-:W1:Y:S01]  /*0e80*/  SHFL.IDX PT, R6, R17, RZ, 0x181f ;  /* 0x00181fff11067589 */ /* 0x000e6200000e0000 */
[----:B------:R-:W-:Y:S01]  /*0e90*/  IMAD R7, R123, R31, RZ ;  /* 0x0000001f7b077224 */ /* 0x000fe200078e02ff */
[----:B------:R-:W-:Y:S01]  /*0ea0*/  LEA.HI.X R18, R2, c[0x0][0x164], R0, 0x1, P0 ;  /* 0x0000590002127a11 */ /* 0x000fe200000f0c00 */
[----:B------:R-:W-:Y:S01]  /*0eb0*/  IMAD.SHL.U32 R2, R36, 0x8, RZ ;  /* 0x0000000824027824 */ /* 0x000fe200078e00ff */
[----:B------:R-:W-:Y:S01]  /*0ec0*/  ISETP.GE.AND P5, PT, R9, R5, PT ;  /* 0x000000050900720c */ /* 0x000fe20003fa6270 */
[----:B------:R-:W-:Y:S01]  /*0ed0*/  IMAD R28, R8, R126, R7 ;  /* 0x0000007e081c7224 */ /* 0x000fe200078e0207 */
[----:B------:R-:W-:Y:S01]  /*0ee0*/  LOP3.LUT R0, R3, 0x1c0, RZ, 0xc0, !PT ;  /* 0x000001c003007812 */ /* 0x000fe200078ec0ff */
[----:B------:R-:W3:Y:S01]  /*0ef0*/  SHFL.IDX PT, R7, R18, RZ, 0x181f ;  /* 0x00181fff12077589 */ /* 0x000ee200000e0000 */
[----:B------:R-:W-:Y:S01]  /*0f00*/  SHF.R.S32.HI R9, RZ, 0x4, R29 ;  /* 0x00000004ff097819 */ /* 0x000fe2000001141d */
[----:B------:R-:W-:Y:S01]  /*0f10*/  IMAD R120, R129, -0x60, R120 ;  /* 0xffffffa081787824 */ /* 0x000fe200078e0278 */
[----:B------:R-:W-:Y:S01]  /*0f20*/  LOP3.LUT R4, R0, 0x38, R2, 0xf8, !PT ;  /* 0x0000003800047812 */ /* 0x000fe200078ef802 */
[----:B------:R-:W-:Y:S01]  /*0f30*/  IMAD.MOV.U32 R124, RZ, RZ, c[0x0][0x1e0] ;  /* 0x00007800ff7c7624 */ /* 0x000fe200078e00ff */
[----:B------:R-:W-:Y:S01]  /*0f40*/  SHF.R.U32.HI R3, RZ, 0x3, R0 ;  /* 0x00000003ff037819 */ /* 0x000fe20000011600 */
[----:B------:R-:W-:Y:S01]  /*0f50*/  IMAD.MOV.U32 R128, RZ, RZ, c[0x0][0x1e4] ;  /* 0x00007900ff807624 */ /* 0x000fe200078e00ff */
[----:B------:R-:W-:Y:S01]  /*0f60*/  LEA.HI R8, R29, R9, RZ, 0x1 ;  /* 0x000000091d087211 */ /* 0x000fe200078f08ff */
[----:B------:R-:W-:Y:S01]  /*0f70*/  IMAD.SHL.U32 R208, R122, 0x20, RZ ;  /* 0x000000207ad07824 */ /* 0x000fe200078e00ff */
[----:B------:R-:W-:Y:S01]  /*0f80*/  LOP3.LUT R4, R4, R3, RZ, 0x3c, !PT ;  /* 0x0000000304047212 */ /* 0x000fe200078e3cff */
[----:B------:R-:W-:Y:S01]  /*0f90*/  BAR.SYNC.DEFER_BLOCKING 0x0 ;  /* 0x0000000000007b1d */ /* 0x000fe20000010000 */
[----:B------:R-:W-:-:S02]  /*0fa0*/  ISETP.GE.AND P4, PT, R11, R5, PT ;  /* 0x000000050b00720c */ /* 0x000fc40003f86270 */
[----:B------:R-:W-:Y:S01]  /*0fb0*/  LOP3.LUT R3, R8, 0xfffffffe, RZ, 0xc0, !PT ;  /* 0xfffffffe08037812 */ /* 0x000fe200078ec0ff */
[----:B------:R-:W-:Y:S01]  /*0fc0*/  IMAD.SHL.U32 R8, R10, 0x8, RZ ;  /* 0x000000080a087824 */ /* 0x000fe200078e00ff */
[----:B------:R-:W-:Y:S02]  /*0fd0*/  IADD3 R0, R11, 0x60, RZ ;  /* 0x000000600b007810 */ /* 0x000fe40007ffe0ff */
[----:B------:R-:W-:Y:S01]  /*0fe0*/  IADD3 R22, R2, 0x40, RZ ;  /* 0x0000004002167810 */ /* 0x000fe20007ffe0ff */
[----:B------:R-:W-:Y:S01]  /*0ff0*/  IMAD.IADD R27, R9, 0x1, -R3 ;  /* 0x00000001091b7824 */ /* 0x000fe200078e0a03 */
[----:B------:R-:W-:Y:S02]  /*1000*/  ISETP.GE.AND P0, PT, R0, R5, PT ;  /* 0x000000050000720c */ /* 0x000fe40003f06270 */
[----:B------:R-:W-:Y:S02]  /*1010*/  LOP3.LUT R249, R4, 0xfffffe00, R8, 0xf8, !PT ;  /* 0xfffffe0004f97812 */ /* 0x000fe400078ef808 */
[----:B------:R-:W-:-:S02]  /*1020*/  IADD3 R23, R2, 0x80, RZ ;  /* 0x0000008002177810 */ /* 0x000fc40007ffe0ff */
[----:B------:R-:W-:Y:S01]  /*1030*/  SHF.R.S32.HI R0, RZ, 0x1f, R16 ;  /* 0x0000001fff007819 */ /* 0x000fe20000011410 */
[----:B------:R-:W-:Y:S01]  /*1040*/  IMAD.SHL.U32 R249, R249, 0x2, RZ ;  /* 0x00000002f9f97824 */ /* 0x000fe200078e00ff */
[----:B------:R-:W-:Y:S02]  /*1050*/  IADD3 R16, P1, R16, R26, RZ ;  /* 0x0000001a10107210 */ /* 0x000fe40007f3e0ff */
[----:B------:R-:W-:Y:S02]  /*1060*/  @!P4 SHF.R.S32.HI R11, RZ, 0x1f, R22 ;  /* 0x0000001fff0bc819 */ /* 0x000fe40000011416 */
[--C-:B------:R-:W-:Y:S02]  /*1070*/  SHF.R.S32.HI R3, RZ, 0x1f, R2.reuse ;  /* 0x0000001fff037819 */ /* 0x100fe40000011402 */
[----:B------:R-:W-:Y:S02]  /*1080*/  @!P4 SHF.R.S32.HI R10, RZ, 0x1f, R23 ;  /* 0x0000001fff0ac819 */ /* 0x000fe40000011417 */
[----:B------:R-:W-:Y:S01]  /*1090*/  LEA.HI.X.SX32 R19, R26, R0, 0x1, P1 ;  /* 0x000000001a137211 */ /* 0x000fe200008f0eff */
[----:B------:R-:W-:Y:S01]  /*10a0*/  IMAD.WIDE.U32 R20, R16, c[0x0][0x208], R2 ;  /* 0x0000820010147a25 */ /* 0x000fe200078e0002 */
[----:B------:R-:W-:-:S02]  /*10b0*/  @!P5 SHF.R.S32.HI R0, RZ, 0x1f, R22 ;  /* 0x0000001fff00d819 */ /* 0x000fc40000011416 */
[----:B------:R-:W-:Y:S02]  /*10c0*/  @!P4 LEA.HI R11, R11, R22, RZ, 0x3 ;  /* 0x000000160b0bc211 */ /* 0x000fe400078f18ff */
[----:B------:R-:W-:Y:S02]  /*10d0*/  ISETP.GE.AND P1, PT, R22, c[0x0][0x198], PT ;  /* 0x0000660016007a0c */ /* 0x000fe40003f26270 */
[----:B------:R-:W-:Y:S02]  /*10e0*/  @!P4 LOP3.LUT R11, R11, 0xfffffff8, RZ, 0xc0, !PT ;  /* 0xfffffff80b0bc812 */ /* 0x000fe400078ec0ff */
[----:B------:R-:W-:Y:S02]  /*10f0*/  @!P5 SHF.R.S32.HI R13, RZ, 0x1f, R23 ;  /* 0x0000001fff0dd819 */ /* 0x000fe40000011417 */
[----:B------:R-:W-:Y:S02]  /*1100*/  LOP3.LUT R208, R208, 0x7ffffc00, RZ, 0xc0, !PT ;  /* 0x7ffffc00d0d07812 */ /* 0x000fe400078ec0ff */
[--C-:B--2---:R-:W-:Y:S01]  /*1110*/  @P2 SHF.R.S32.HI R5, RZ, 0x1f, R14.reuse ;  /* 0x0000001fff052819 */ /* 0x104fe2000001140e */
[----:B------:R-:W-:-:S02]  /*1120*/  @P2 IMAD.MOV.U32 R4, RZ, RZ, R14 ;  /* 0x000000ffff042224 */ /* 0x000fc400078e000e */
[----:B------:R-:W-:Y:S02]  /*1130*/  @!P2 IMAD.MOV.U32 R4, RZ, RZ, R40 ;  /* 0x000000ffff04a224 */ /* 0x000fe400078e0028 */
[----:B------:R-:W-:Y:S01]  /*1140*/  @!P2 IMAD.MOV.U32 R5, RZ, RZ, R12 ;  /* 0x000000ffff05a224 */ /* 0x000fe200078e000c */
[----:B-1----:R-:W-:Y:S02]  /*1150*/  @!P4 LEA R8, P2, R2, R6, 0x1 ;  /* 0x000000060208c211 */ /* 0x002fe400078408ff */
[----:B------:R-:W-:Y:S02]  /*1160*/  SEL R25, R4, RZ, !P3 ;  /* 0x000000ff04197207 */ /* 0x000fe40005800000 */
[----:B------:R-:W-:Y:S01]  /*1170*/  SEL R24, R5, RZ, !P3 ;  /* 0x000000ff05187207 */ /* 0x000fe20005800000 */
[----:B------:R-:W-:Y:S01]  /*1180*/  SHFL.IDX PT, R4, R17, 0x1, 0x181f ;  /* 0x00381f0011047f89 */ /* 0x000fe200000e0000 */
[C---:B------:R-:W-:Y:S02]  /*1190*/  ISETP.GE.AND P3, PT, R2.reuse, c[0x0][0x198], PT ;  /* 0x0000660002007a0c */ /* 0x040fe40003f66270 */
[----:B---3--:R-:W-:Y:S01]  /*11a0*/  @!P4 LEA.HI.X R9, R2, R7, R3, 0x1, P2 ;  /* 0x000000070209c211 */ /* 0x008fe200010f0c03 */
[----:B------:R-:W1:Y:S01]  /*11b0*/  SHFL.IDX PT, R5, R18, 0x1, 0x181f ;  /* 0x00381f0012057f89 */ /* 0x000e6200000e0000 */
[----:B------:R-:W-:-:S02]  /*11c0*/  @!P4 LEA.HI R12, R10, R23, RZ, 0x3 ;  /* 0x000000170a0cc211 */ /* 0x000fc400078f18ff */
[----:B------:R-:W-:Y:S02]  /*11d0*/  ISETP.GE.AND P2, PT, R23, c[0x0][0x198], PT ;  /* 0x0000660017007a0c */ /* 0x000fe40003f46270 */
[----:B------:R-:W-:Y:S02]  /*11e0*/  @!P5 LEA.HI R10, R0, R22, RZ, 0x3 ;  /* 0x00000016000ad211 */ /* 0x000fe400078f18ff */
[----:B------:R-:W-:Y:S02]  /*11f0*/  @!P4 LOP3.LUT R12, R12, 0xfffffff8, RZ, 0xc0, !PT ;  /* 0xfffffff80c0cc812 */ /* 0x000fe400078ec0ff */
[----:B------:R-:W-:Y:S01]  /*1200*/  @!P5 LOP3.LUT R14, R10, 0xfffffff8, RZ, 0xc0, !PT ;  /* 0xfffffff80a0ed812 */ /* 0x000fe200078ec0ff */
[--C-:B------:R-:W-:Y:S01]  /*1210*/  @!P4 IMAD.WIDE R10, R11, 0x2, R6.reuse ;  /* 0x000000020b0ac825 */ /* 0x100fe200078e0206 */
[----:B------:R-:W-:Y:S01]  /*1220*/  @!P5 LEA.HI R0, R13, R23, RZ, 0x3 ;  /* 0x000000170d00d211 */ /* 0x000fe200078f18ff */
[----:B------:R-:W-:Y:S01]  /*1230*/  @!PT LDS RZ, [RZ] ;  /* 0x00000000fffff984 */ /* 0x000fe20000000800 */
[----:B------:R2:W-:Y:S02]  /*1240*/  @!P4 LDGSTS.E.BYPASS.LTC128B.128 [R249+0x100], [R8.64], !P3 ;  /* 0x0010000008f9cfae */ /* 0x0005e4000d901d44 */
[----:B------:R-:W-:Y:S01]  /*1250*/  @!P4 IMAD.WIDE R6, R12, 0x2, R6 ;  /* 0x000000020c06c825 */ /* 0x000fe200078e0206 */
[----:B------:R-:W-:Y:S01]  /*1260*/  @!P5 LOP3.LUT R0, R0, 0xfffffff8, RZ, 0xc0, !PT ;  /* 0xfffffff80000d812 */ /* 0x000fe200078ec0ff */
[----:B------:R3:W-:Y:S04]  /*1270*/  @!P4 LDGSTS.E.BYPASS.LTC128B.128 [R249+0x4100], [R10.64], !P1 ;  /* 0x041000000af9cfae */ /* 0x0007e8000c901d44 */
[----:B------:R4:W-:Y:S01]  /*1280*/  @!P4 LDGSTS.E.BYPASS.LTC128B.128 [R249+0x8100], [R6.64], !P2 ;  /* 0x0810000006f9cfae */ /* 0x0009e2000d101d44 */
[----:B-1----:R-:W-:-:S04]  /*1290*/  @!P5 IMAD.WIDE R14, R14, 0x2, R4 ;  /* 0x000000020e0ed825 */ /* 0x002fc800078e0204 */
[----:B------:R-:W-:Y:S01]  /*12a0*/  @!P5 IMAD.WIDE R12, R0, 0x2, R4 ;  /* 0x00000002000cd825 */ /* 0x000fe200078e0204 */
[----:B------:R-:W-:-:S03]  /*12b0*/  @!P5 LEA R4, P4, R2, R4, 0x1 ;  /* 0x000000040204d211 */ /* 0x000fc600078808ff */
[----:B------:R-:W-:Y:S01]  /*12c0*/  IMAD R0, R19, c[0x0][0x208], RZ ;  /* 0x0000820013007a24 */ /* 0x000fe200078e02ff */
[----:B------:R-:W-:-:S05]  /*12d0*/  @!P5 LEA.HI.X R5, R2, R5, R3, 0x1, P4 ;  /* 0x000000050205d211 */ /* 0x000fca00020f0c03 */
[----:B------:R1:W-:Y:S01]  /*12e0*/  @!P5 LDGSTS.E.BYPASS.LTC128B.128 [R249+0x1100], [R4.64], !P3 ;  /* 0x0110000004f9dfae */ /* 0x0003e2000d901d44 */
[----:B--2---:R-:W-:Y:S02]  /*12f0*/  IMAD R8, R19, c[0x0][0x1e0], RZ ;  /* 0x0000780013087a24 */ /* 0x004fe400078e02ff */
[C---:B------:R-:W-:Y:S01]  /*1300*/  IMAD R19, R16.reuse, c[0x0][0x20c], R0 ;  /* 0x0000830010137a24 */ /* 0x040fe200078e0200 */
[----:B------:R-:W-:Y:S01]  /*1310*/  @!P6 SHF.R.S32.HI R0, RZ, 0x1f, R22 ;  /* 0x0000001fff00e819 */ /* 0x000fe20000011416 */
[----:B------:R2:W-:Y:S01]  /*1320*/  @!P5 LDGSTS.E.BYPASS.LTC128B.128 [R249+0x5100], [R14.64], !P1 ;  /* 0x051000000ef9dfae */ /* 0x0005e2000c901d44 */
[C---:B---3--:R-:W-:Y:S01]  /*1330*/  IMAD R10, R16.reuse, c[0x0][0x1e4], R8 ;  /* 0x00007900100a7a24 */ /* 0x048fe200078e0208 */
[----:B------:R-:W-:Y:S01]  /*1340*/  @!P0 SHF.R.S32.HI R11, RZ, 0x1f, R22 ;  /* 0x0000001fff0b8819 */ /* 0x000fe20000011416 */
[----:B------:R-:W-:Y:S01]  /*1350*/  IMAD.WIDE.U32 R8, R16, c[0x0][0x1e0], R2 ;  /* 0x0000780010087a25 */ /* 0x000fe200078e0002 */
[----:B----4-:R-:W3:Y:S01]  /*1360*/  SHFL.IDX PT, R6, R17, 0x2, 0x181f ;  /* 0x00581f0011067f89 */ /* 0x010ee200000e0000 */
[----:B------:R-:W-:-:S02]  /*1370*/  IADD3 R16, R120, R121, -R26 ;  /* 0x0000007978107210 */ /* 0x000fc40007ffe81a */
[----:B------:R-:W-:Y:S01]  /*1380*/  IMAD.IADD R9, R9, 0x1, R10 ;  /* 0x0000000109097824 */ /* 0x000fe200078e020a */
[----:B------:R-:W4:Y:S04]  /*1390*/  SHFL.IDX PT, R7, R18, 0x2, 0x181f ;  /* 0x00581f0012077f89 */ /* 0x000f2800000e0000 */
[----:B------:R5:W-:Y:S01]  /*13a0*/  @!P5 LDGSTS.E.BYPASS.LTC128B.128 [R249+0x9100], [R12.64], !P2 ;  /* 0x091000000cf9dfae */ /* 0x000be2000d101d44 */
[----:B------:R-:W-:Y:S02]  /*13b0*/  ISETP.GE.AND P5, PT, R22, c[0x0][0x1d4], PT ;  /* 0x0000750016007a0c */ /* 0x000fe40003fa6270 */
[----:B-1----:R-:W-:Y:S01]  /*13c0*/  @!P6 SHF.R.S32.HI R5, RZ, 0x1f, R23 ;  /* 0x0000001fff05e819 */ /* 0x002fe20000011417 */
[----:B------:R-:W1:Y:S01]  /*13d0*/  SHFL.IDX PT, R4, R17, 0x3, 0x181f ;  /* 0x00781f0011047f89 */ /* 0x000e6200000e0000 */
[----:B--2---:R-:W-:-:S02]  /*13e0*/  @!P0 LEA.HI R14, R11, R22, RZ, 0x3 ;  /* 0x000000160b0e8211 */ /* 0x004fc400078f18ff */
[----:B---3--:R-:W-:-:S04]  /*13f0*/  @!P6 LEA R10, P4, R2, R6, 0x1 ;  /* 0x00000006020ae211 */ /* 0x008fc800078808ff */
[----:B----4-:R-:W-:-:S05]  /*1400*/  @!P6 LEA.HI.X R11, R2, R7, R3, 0x1, P4 ;  /* 0x00000007020be211 */ /* 0x010fca00020f0c03 */
[----:B------:R2:W-:Y:S01]  /*1410*/  @!P6 LDGSTS.E.BYPASS.LTC128B.128 [R249+0x2100], [R10.64], !P3 ;  /* 0x021000000af9efae */ /* 0x0005e2000d901d44 */
[----:B-----5:R-:W-:Y:S02]  /*1420*/  @!P6 LEA.HI R12, R0, R22, RZ, 0x3 ;  /* 0x00000016000ce211 */ /* 0x020fe400078f18ff */
[----:B------:R-:W-:Y:S02]  /*1430*/  @!P6 LEA.HI R0, R5, R23, RZ, 0x3 ;  /* 0x000000170500e211 */ /* 0x000fe400078f18ff */
[----:B------:R-:W3:Y:S01]  /*1440*/  SHFL.IDX PT, R5, R18, 0x3, 0x181f ;  /* 0x00781f0012057f89 */ /* 0x000ee200000e0000 */
[----:B------:R-:W-:Y:S02]  /*1450*/  @!P6 LOP3.LUT R12, R12, 0xfffffff8, RZ, 0xc0, !PT ;  /* 0xfffffff80c0ce812 */ /* 0x000fe400078ec0ff */
[----:B------:R-:W-:-:S03]  /*1460*/  @!P6 LOP3.LUT R0, R0, 0xfffffff8, RZ, 0xc0, !PT ;  /* 0xfffffff80000e812 */ /* 0x000fc600078ec0ff */
[----:B------:R-:W-:-:S04]  /*1470*/  @!P6 IMAD.WIDE R12, R12, 0x2, R6 ;  /* 0x000000020c0ce825 */ /* 0x000fc800078e0206 */
[----:B------:R-:W-:Y:S01]  /*1480*/  @!P6 IMAD.WIDE R6, R0, 0x2, R6 ;  /* 0x000000020006e825 */ /* 0x000fe200078e0206 */
[----:B------:R4:W-:Y:S03]  /*1490*/  @!P6 LDGSTS.E.BYPASS.LTC128B.128 [R249+0x6100], [R12.64], !P1 ;  /* 0x061000000cf9efae */ /* 0x0009e6000c901d44 */
[----:B------:R-:W-:Y:S01]  /*14a0*/  IMAD.SHL.U32 R0, R36, 0x40, RZ ;  /* 0x0000004024007824 */ /* 0x000fe200078e00ff */
[----:B------:R5:W-:Y:S01]  /*14b0*/  @!P6 LDGSTS.E.BYPASS.LTC128B.128 [R249+0xa100], [R6.64], !P2 ;  /* 0x0a10000006f9efae */ /* 0x000be2000d101d44 */
[----:B------:R-:W-:-:S03]  /*14c0*/  ISETP.GE.AND P6, PT, R2, c[0x0][0x1d4], PT ;  /* 0x0000750002007a0c */ /* 0x000fc60003fc6270 */
[----:B------:R-:W-:Y:S01]  /*14d0*/  LOP3.LUT R0, R0, 0x1c0, RZ, 0xc0, !PT ;  /* 0x000001c000007812 */ /* 0x000fe200078ec0ff */
[----:B--2---:R-:W-:-:S03]  /*14e0*/  IMAD R10, R38, c[0x0][0x1e8], RZ ;  /* 0x00007a00260a7a24 */ /* 0x004fc600078e02ff */
[----:B------:R-:W-:Y:S01]  /*14f0*/  SHF.R.U32.HI R11, RZ, 0x3, R0 ;  /* 0x00000003ff0b7819 */ /* 0x000fe20000011600 */
[C---:B------:R-:W-:Y:S01]  /*1500*/  IMAD R10, R37.reuse, c[0x0][0x1ec], R10 ;  /* 0x00007b00250a7a24 */ /* 0x040fe200078e020a */
[----:B----4-:R-:W-:Y:S01]  /*1510*/  LOP3.LUT R12, R0, 0x8, R30, 0xf8, !PT ;  /* 0x00000008000c7812 */ /* 0x010fe200078ef81e */
[----:B------:R-:W-:Y:S01]  /*1520*/  IMAD.SHL.U32 R13, R128, 0x40, RZ ;  /* 0x00000040800d7824 */ /* 0x000fe200078e00ff */
[----:B------:R-:W-:Y:S01]  /*1530*/  @!P0 SHF.R.S32.HI R0, RZ, 0x1f, R23 ;  /* 0x0000001fff008819 */ /* 0x000fe20000011417 */
[----:B-----5:R-:W-:Y:S01]  /*1540*/  IMAD.WIDE.U32 R6, R37, c[0x0][0x1e8], R8 ;  /* 0x00007a0025067a25 */ /* 0x020fe200078e0008 */
[----:B-1----:R-:W-:Y:S02]  /*1550*/  @!P0 LEA R8, P4, R2, R4, 0x1 ;  /* 0x0000000402088211 */ /* 0x002fe400078808ff */
[----:B------:R-:W-:Y:S01]  /*1560*/  @!P0 LEA.HI R0, R0, R23, RZ, 0x3 ;  /* 0x0000001700008211 */ /* 0x000fe200078f18ff */
[----:B------:R-:W-:Y:S01]  /*1570*/  IMAD.IADD R7, R7, 0x1, R10 ;  /* 0x0000000107077824 */ /* 0x000fe200078e020a */
[----:B---3--:R-:W-:Y:S01]  /*1580*/  @!P0 LEA.HI.X R9, R2, R5, R3, 0x1, P4 ;  /* 0x0000000502098211 */ /* 0x008fe200020f0c03 */
[----:B------:R-:W-:Y:S01]  /*1590*/  IMAD R10, R24, c[0x0][0x1f0], RZ ;  /* 0x00007c00180a7a24 */ /* 0x000fe200078e02ff */
[----:B------:R-:W-:Y:S01]  /*15a0*/  @!P0 LOP3.LUT R2, R14, 0xfffffff8, RZ, 0xc0, !PT ;  /* 0xfffffff80e028812 */ /* 0x000fe200078ec0ff */
[----:B------:R-:W-:Y:S01]  /*15b0*/  IMAD.WIDE.U32 R40, R25, c[0x0][0x1f0], R6 ;  /* 0x00007c0019287a25 */ /* 0x000fe200078e0006 */
[----:B------:R-:W-:Y:S01]  /*15c0*/  @!P0 LOP3.LUT R0, R0, 0xfffffff8, RZ, 0xc0, !PT ;  /* 0xfffffff800008812 */ /* 0x000fe200078ec0ff */
[----:B------:R1:W-:Y:S01]  /*15d0*/  @!P0 LDGSTS.E.BYPASS.LTC128B.128 [R249+0x3100], [R8.64], !P3 ;  /* 0x0310000008f98fae */ /* 0x0003e2000d901d44 */
[----:B------:R-:W-:Y:S01]  /*15e0*/  ISETP.GE.AND P3, PT, R16, 0x1, PT ;  /* 0x000000011000780c */ /* 0x000fe20003f66270 */
[--C-:B------:R-:W-:Y:S01]  /*15f0*/  @!P0 IMAD.WIDE R2, R2, 0x2, R4.reuse ;  /* 0x0000000202028825 */ /* 0x100fe200078e0204 */
[----:B------:R-:W-:Y:S01]  /*1600*/  ISETP.GE.AND P4, PT, R23, c[0x0][0x1d4], PT ;  /* 0x0000750017007a0c */ /* 0x000fe20003f86270 */
[----:B------:R2:W-:Y:S01]  /*1610*/  STL.64 [R1+0x18], R40 ;  /* 0x0000182801007387 */ /* 0x0005e20000100a00 */
[----:B------:R-:W-:Y:S01]  /*1620*/  LOP3.LUT R17, R12, R11, RZ, 0x3c, !PT ;  /* 0x0000000b0c117212 */ /* 0x000fe200078e3cff */
[----:B------:R-:W-:Y:S01]  /*1630*/  @!P0 IMAD.WIDE R4, R0, 0x2, R4 ;  /* 0x0000000200048825 */ /* 0x000fe200078e0204 */
[----:B------:R-:W-:Y:S01]  /*1640*/  LOP3.LUT R0, R29, 0xfffffff0, RZ, 0xc0, !PT ;  /* 0xfffffff01d007812 */ /* 0x000fe200078ec0ff */
[----:B------:R3:W-:Y:S01]  /*1650*/  @!P0 LDGSTS.E.BYPASS.LTC128B.128 [R249+0x7100], [R2.64], !P1 ;  /* 0x0710000002f98fae */ /* 0x0007e2000c901d44 */
[C---:B------:R-:W-:Y:S01]  /*1660*/  ISETP.GE.AND P1, PT, R16.reuse, 0x41, PT ;  /* 0x000000411000780c */ /* 0x040fe20003f26270 */
[----:B------:R-:W-:Y:S01]  /*1670*/  IMAD R10, R25, c[0x0][0x1f4], R10 ;  /* 0x00007d00190a7a24 */ /* 0x000fe200078e020a */
[----:B------:R-:W-:Y:S01]  /*1680*/  SEL R11, RZ, 0x1, P6 ;  /* 0x00000001ff0b7807 */ /* 0x000fe20003000000 */
[----:B------:R4:W-:Y:S01]  /*1690*/  @!P0 LDGSTS.E.BYPASS.LTC128B.128 [R249+0xb100], [R4.64], !P2 ;  /* 0x0b10000004f98fae */ /* 0x0009e2000d101d44 */
[----:B------:R-:W-:Y:S01]  /*16a0*/  IMAD.MOV.U32 R130, RZ, RZ, R40 ;  /* 0x000000ffff827224 */ /* 0x000fe200078e0028 */
[----:B------:R-:W-:Y:S01]  /*16b0*/  ISETP.GE.AND P2, PT, R16, 0x21, PT ;  /* 0x000000211000780c */ /* 0x000fe20003f46270 */
[----:B------:R-:W-:Y:S01]  /*16c0*/  IMAD.IADD R131, R41, 0x1, R10 ;  /* 0x0000000129837824 */ /* 0x000fe200078e020a */
[----:B------:R-:W0:Y:S01]  /*16d0*/  LDGDEPBAR ;  /* 0x00000000000079af */ /* 0x000e220000000000 */
[----:B------:R-:W-:-:S02]  /*16e0*/  IMAD.IADD R0, R125, 0x1, -R0 ;  /* 0x000000017d007824 */ /* 0x000fc400078e0a00 */
[----:B------:R-:W-:Y:S01]  /*16f0*/  IMAD R10, R38, c[0x0][0x210], RZ ;  /* 0x00008400260a7a24 */ /* 0x000fe200078e02ff */
[----:B------:R-:W-:Y:S03]  /*1700*/  STL.64 [R1+0x10], R130 ;  /* 0x0000108201007387 */ /* 0x000fe60000100a00 */
[----:B------:R-:W-:Y:S02]  /*1710*/  IMAD R10, R37, c[0x0][0x214], R10 ;  /* 0x00008500250a7a24 */ /* 0x000fe400078e020a */
[----:B---3--:R-:W-:-:S04]  /*1720*/  IMAD.WIDE.U32 R2, R31, R126, R130 ;  /* 0x0000007e1f027225 */ /* 0x008fc800078e0082 */
[----:B------:R-:W-:Y:S01]  /*1730*/  IMAD.IADD R3, R3, 0x1, R28 ;  /* 0x0000000103037824 */ /* 0x000fe200078e021c */
[----:B------:R-:W-:Y:S01]  /*1740*/  @P3 LEA R6, P0, R2, c[0x0][0x1c8], 0x1 ;  /* 0x0000720002063a11 */ /* 0x000fe200078008ff */
[----:B----4-:R-:W-:Y:S01]  /*1750*/  IMAD.IADD R5, R21, 0x1, R19 ;  /* 0x0000000115057824 */ /* 0x010fe200078e0213 */
[----:B------:R-:W-:Y:S01]  /*1760*/  SHF.R.S32.HI R4, RZ, 0x1f, R0 ;  /* 0x0000001fff047819 */ /* 0x000fe20000011400 */
[----:B------:R-:W-:Y:S01]  /*1770*/  IMAD.WIDE.U32 R18, R124, 0x40, RZ ;  /* 0x000000407c127825 */ /* 0x000fe200078e00ff */
[----:B------:R-:W-:Y:S02]  /*1780*/  @P3 LEA.HI.X R7, R2, c[0x0][0x1cc], R3, 0x1, P0 ;  /* 0x0000730002073a11 */ /* 0x000fe400000f0c03 */
[----:B-1----:R-:W-:Y:S02]  /*1790*/  @P2 LEA R8, P0, R124, R2, 0x5 ;  /* 0x000000027c082211 */ /* 0x002fe400078028ff */
[----:B------:R-:W-:Y:S01]  /*17a0*/  LEA.HI R15, R4, R0, RZ, 0x3 ;  /* 0x00000000040f7211 */ /* 0x000fe200078f18ff */
[----:B------:R1:W-:Y:S01]  /*17b0*/  @P3 LDGSTS.E.BYPASS.LTC128B.128 [R249+0xc100], [R6.64], !P6 ;  /* 0x0c10000006f93fae */ /* 0x0003e2000f101d44 */
[----:B------:R-:W-:-:S02]  /*17c0*/  @P2 LEA.HI.X R14, R124, R3, R128, 0x5, P0 ;  /* 0x000000037c0e2211 */ /* 0x000fc400000f2c80 */
[----:B------:R-:W-:Y:S01]  /*17d0*/  @P1 IADD3 R9, P0, R2, R18, RZ ;  /* 0x0000001202091210 */ /* 0x000fe20007f1e0ff */
[----:B------:R1:W-:Y:S01]  /*17e0*/  @P3 LDGSTS.E.BYPASS.LTC128B.128 [R249+0xf100], [R6.64+0x80], !P5 ;  /* 0x0f10008006f93fae */ /* 0x0003e2000e901d44 */
[----:B------:R-:W-:Y:S02]  /*17f0*/  LOP3.LUT R4, R15, 0xfffffff8, RZ, 0xc0, !PT ;  /* 0xfffffff80f047812 */ /* 0x000fe400078ec0ff */
[----:B------:R-:W-:Y:S01]  /*1800*/  @P1 IADD3.X R13, R3, R19, R13, P0, !PT ;  /* 0x00000013030d1210 */ /* 0x000fe200007fe40d */
[----:B------:R1:W-:Y:S01]  /*1810*/  @P3 LDGSTS.E.BYPASS.LTC128B.128 [R249+0x12100], [R6.64+0x100], !P4 ;  /* 0x1210010006f93fae */ /* 0x0003e2000e101d44 */
[----:B------:R-:W-:Y:S01]  /*1820*/  @P2 LEA R2, P0, R8, c[0x0][0x1c8], 0x1 ;  /* 0x0000720008022a11 */ /* 0x000fe200078008ff */
[----:B------:R-:W-:Y:S01]  /*1830*/  IMAD.IADD R12, R0, 0x1, -R4 ;  /* 0x00000001000c7824 */ /* 0x000fe200078e0a04 */
[----:B------:R-:W-:Y:S01]  /*1840*/  SEL R0, RZ, 0xffffffff, P5 ;  /* 0xffffffffff007807 */ /* 0x000fe20002800000 */
[----:B------:R-:W-:Y:S01]  /*1850*/  IMAD.MOV.U32 R4, RZ, RZ, R20 ;  /* 0x000000ffff047224 */ /* 0x000fe200078e0014 */
[----:B------:R-:W-:-:S02]  /*1860*/  @P2 LEA.HI.X R3, R8, c[0x0][0x1cc], R14, 0x1, P0 ;  /* 0x0000730008032a11 */ /* 0x000fc400000f0c0e */
[C---:B------:R-:W-:Y:S01]  /*1870*/  @P1 LEA R8, P0, R9.reuse, c[0x0][0x1c8], 0x1 ;  /* 0x0000720009081a11 */ /* 0x040fe200078008ff */
[----:B------:R-:W-:Y:S01]  /*1880*/  IMAD.SHL.U32 R0, R0, 0x2, RZ ;  /* 0x0000000200007824 */ /* 0x000fe200078e00ff */
[----:B------:R-:W-:Y:S01]  /*1890*/  LOP3.LUT P3, RZ, R12, 0x4, RZ, 0xc0, !PT ;  /* 0x000000040cff7812 */ /* 0x000fe2000786c0ff */
[----:B------:R3:W-:Y:S01]  /*18a0*/  @P2 LDGSTS.E.BYPASS.LTC128B.128 [R249+0xd100], [R2.64], !P6 ;  /* 0x0d10000002f92fae */ /* 0x0007e2000f101d44 */
[----:B------:R-:W-:Y:S01]  /*18b0*/  @P1 LEA.HI.X R9, R9, c[0x0][0x1cc], R13, 0x1, P0 ;  /* 0x0000730009091a11 */ /* 0x000fe200000f0c0d */
[----:B------:R-:W-:Y:S01]  /*18c0*/  IMAD.WIDE.U32 R4, R37, c[0x0][0x210], R4 ;  /* 0x0000840025047a25 */ /* 0x000fe200078e0004 */
[----:B------:R-:W-:Y:S01]  /*18d0*/  LOP3.LUT R11, R0, 0x2, R11, 0xe2, !PT ;  /* 0x00000002000b7812 */ /* 0x000fe200078ee20b */
[----:B------:R3:W-:Y:S01]  /*18e0*/  @P2 LDGSTS.E.BYPASS.LTC128B.128 [R249+0x10100], [R2.64+0x80], !P5 ;  /* 0x1010008002f92fae */ /* 0x0007e2000e901d44 */
[----:B------:R-:W-:Y:S01]  /*18f0*/  LOP3.LUT P0, RZ, R36, 0x2, RZ, 0xc0, !PT ;  /* 0x0000000224ff7812 */ /* 0x000fe2000780c0ff */
[----:B------:R-:W-:Y:S02]  /*1900*/  IMAD R0, R24, c[0x0][0x218], RZ ;  /* 0x0000860018007a24 */ /* 0x000fe400078e02ff */
[----:B------:R3:W-:Y:S01]  /*1910*/  @P2 LDGSTS.E.BYPASS.LTC128B.128 [R249+0x13100], [R2.64+0x100], !P4 ;  /* 0x1310010002f92fae */ /* 0x0007e2000e101d44 */
[----:B------:R-:W-:Y:S01]  /*1920*/  IMAD.IADD R5, R5, 0x1, R10 ;  /* 0x0000000105057824 */ /* 0x000fe200078e020a */
[----:B------:R-:W-:Y:S01]  /*1930*/  LOP3.LUT P2, RZ, R12, 0x2, RZ, 0xc0, !PT ;  /* 0x000000020cff7812 */ /* 0x000fe2000784c0ff */
[----:B------:R-:W-:Y:S01]  /*1940*/  IMAD R10, R25, c[0x0][0x21c], R0 ;  /* 0x00008700190a7a24 */ /* 0x000fe200078e0200 */
[----:B------:R4:W-:Y:S01]  /*1950*/  @P1 LDGSTS.E.BYPASS.LTC128B.128 [R249+0xe100], [R8.64], !P6 ;  /* 0x0e10000008f91fae */ /* 0x0009e2000f101d44 */
[----:B------:R-:W-:-:S02]  /*1960*/  IMAD R0, R27, 0x200, R17 ;  /* 0x000002001b007824 */ /* 0x000fc400078e0211 */
[----:B--2---:R-:W-:Y:S01]  /*1970*/  IMAD.WIDE.U32 R40, R25, c[0x0][0x218], R4 ;  /* 0x0000860019287a25 */ /* 0x004fe200078e0004 */
[----:B------:R4:W-:Y:S01]  /*1980*/  @P1 LDGSTS.E.BYPASS.LTC128B.128 [R249+0x11100], [R8.64+0x80], !P5 ;  /* 0x1110008008f91fae */ /* 0x0009e2000e901d44 */
[----:B------:R-:W-:Y:S02]  /*1990*/  SEL R4, RZ, 0x4, P4 ;  /* 0x00000004ff047807 */ /* 0x000fe40002000000 */
[----:B------:R-:W-:Y:S01]  /*19a0*/  IMAD.SHL.U32 R224, R0, 0x2, RZ ;  /* 0x0000000200e07824 */ /* 0x000fe200078e00ff */
[----:B------:R4:W-:Y:S01]  /*19b0*/  @P1 LDGSTS.E.BYPASS.LTC128B.128 [R249+0x14100], [R8.64+0x100], !P4 ;  /* 0x1410010008f91fae */ /* 0x0009e2000e101d44 */
[----:B------:R-:W-:Y:S02]  /*19c0*/  IMAD.IADD R23, R41, 0x1, R10 ;  /* 0x0000000129177824 */ /* 0x000fe400078e020a */
[----:B------:R-:W-:Y:S01]  /*19d0*/  IMAD.MOV.U32 R22, RZ, RZ, R40 ;  /* 0x000000ffff167224 */ /* 0x000fe200078e0028 */
[----:B------:R-:W0:Y:S01]  /*19e0*/  LDGDEPBAR ;  /* 0x00000000000079af */ /* 0x000e220000000000 */
[----:B------:R-:W-:-:S02]  /*19f0*/  IADD3 R0, R224, 0xc100, RZ ;  /* 0x0000c100e0007810 */ /* 0x000fc40007ffe0ff */
[----:B------:R-:W-:Y:S01]  /*1a00*/  IADD3 R231, R224, 0xc120, RZ ;  /* 0x0000c120e0e77810 */ /* 0x000fe20007ffe0ff */
[----:B------:R-:W-:Y:S01]  /*1a10*/  STL.64 [R1+0x38], R40 ;  /* 0x0000382801007387 */ /* 0x000fe20000100a00 */
[----:B------:R-:W-:-:S03]  /*1a20*/  @P0 IADD3 R231, R0, -0x20, RZ ;  /* 0xffffffe000e70810 */ /* 0x000fc60007ffe0ff */
[----:B------:R-:W-:Y:S01]  /*1a30*/  STL.64 [R1+0x28], R22 ;  /* 0x0000281601007387 */ /* 0x000fe20000100a00 */
[----:B------:R-:W-:Y:S01]  /*1a40*/  IADD3 R248, R231, 0x800, RZ ;  /* 0x00000800e7f87810 */ /* 0x000fe20007ffe0ff */
[----:B---3--:R-:W-:Y:S01]  /*1a50*/  IMAD.SHL.U32 R2, R12, 0x40, RZ ;  /* 0x000000400c027824 */ /* 0x008fe200078e00ff */
[----:B------:R-:W-:Y:S01]  /*1a60*/  LOP3.LUT R12, R11, R4, RZ, 0xfc, !PT ;  /* 0x000000040b0c7212 */ /* 0x000fe200078efcff */
[----:B------:R-:W-:Y:S01]  /*1a70*/  IMAD.SHL.U32 R3, R27, 0x8, RZ ;  /* 0x000000081b037824 */ /* 0x000fe200078e00ff */
[----:B------:R-:W-:Y:S01]  /*1a80*/  IADD3 R247, R231, 0x1000, RZ ;  /* 0x00001000e7f77810 */ /* 0x000fe20007ffe0ff */
[----:B------:R-:W-:Y:S01]  /*1a90*/  IMAD.SHL.U32 R4, R15, 0x40, RZ ;  /* 0x000000400f047824 */ /* 0x000fe200078e00ff */
[----:B------:R-:W-:Y:S02]  /*1aa0*/  LOP3.LUT R2, R2, 0x1c0, RZ, 0xc0, !PT ;  /* 0x000001c002027812 */ /* 0x000fe400078ec0ff */
[----:B------:R-:W-:Y:S02]  /*1ab0*/  IADD3 R246, R231, 0x1800, RZ ;  /* 0x00001800e7f67810 */ /* 0x000fe40007ffe0ff */
[----:B------:R-:W-:-:S02]  /*1ac0*/  LOP3.LUT R3, R2, 0x8, R3, 0xf8, !PT ;  /* 0x0000000802037812 */ /* 0x000fc400078ef803 */
[----:B------:R-:W-:Y:S01]  /*1ad0*/  SHF.R.U32.HI R2, RZ, 0x3, R2 ;  /* 0x00000003ff027819 */ /* 0x000fe20000011602 */
[----:B------:R-:W-:-:S04]  /*1ae0*/  DEPBAR.LE SB0, 0x1 ;  /* 0x000080400000791a */ /* 0x000fc80000000000 */
[----:B------:R-:W-:Y:S01]  /*1af0*/  LOP3.LUT R5, R3, R2, RZ, 0x3c, !PT ;  /* 0x0000000203057212 */ /* 0x000fe200078e3cff */
[----:B------:R-:W-:Y:S01]  /*1b00*/  IMAD.WIDE.U32 R2, R31, R34, R22 ;  /* 0x000000221f027225 */ /* 0x000fe200078e0016 */
[----:B------:R-:W-:Y:S01]  /*1b10*/  BAR.SYNC.DEFER_BLOCKING 0x0 ;  /* 0x0000000000007b1d */ /* 0x000fe20000010000 */
[----:B------:R-:W-:Y:S02]  /*1b20*/  IADD3 R245, R231, 0x2000, RZ ;  /* 0x00002000e7f57810 */ /* 0x000fe40007ffe0ff */
[----:B------:R-:W-:Y:S01]  /*1b30*/  LOP3.LUT R4, R5, 0xfffffe00, R4, 0xf8, !PT ;  /* 0xfffffe0005047812 */ /* 0x000fe200078ef804 */
[----:B------:R-:W-:Y:S01]  /*1b40*/  IMAD.IADD R0, R3, 0x1, R32 ;  /* 0x0000000103007824 */ /* 0x000fe200078e0220 */
[----:B-1----:R-:W-:Y:S01]  /*1b50*/  LEA R6, P0, R2, c[0x0][0x1f8], 0x1 ;  /* 0x00007e0002067a11 */ /* 0x002fe200078008ff */
[----:B------:R-:W-:Y:S01]  /*1b60*/  IMAD.MOV.U32 R5, RZ, RZ, 0x10 ;  /* 0x00000010ff057424 */ /* 0x000fe200078e00ff */
[----:B------:R-:W-:Y:S01]  /*1b70*/  IADD3 R244, R231, 0x2800, RZ ;  /* 0x00002800e7f47810 */ /* 0x000fe20007ffe0ff */
[----:B------:R-:W-:Y:S01]  /*1b80*/  IMAD.IADD R208, R4, 0x1, R208 ;  /* 0x0000000104d07824 */ /* 0x000fe200078e02d0 */
[----:B------:R-:W-:Y:S01]  /*1b90*/  LEA.HI.X R7, R2, c[0x0][0x1fc], R0, 0x1, P0 ;  /* 0x00007f0002077a11 */ /* 0x000fe200000f0c00 */
[----:B------:R-:W-:Y:S01]  /*1ba0*/  IMAD.MOV.U32 R0, RZ, RZ, c[0x0][0x208] ;  /* 0x00008200ff007624 */ /* 0x000fe200078e00ff */
[----:B------:R-:W-:Y:S01]  /*1bb0*/  SEL R5, R5, 0xfffffff0, !P2 ;  /* 0xfffffff005057807 */ /* 0x000fe20005000000 */
[----:B------:R-:W-:Y:S01]  /*1bc0*/  IMAD.MOV.U32 R2, RZ, RZ, 0x6 ;  /* 0x00000006ff027424 */ /* 0x000fe200078e00ff */
[----:B------:R-:W-:Y:S01]  /*1bd0*/  LEA R216, R208, 0x100, 0x1 ;  /* 0x00000100d0d87811 */ /* 0x000fe200078e08ff */
[----:B------:R-:W-:Y:S01]  /*1be0*/  IMAD.MOV.U32 R3, RZ, RZ, 0x20 ;  /* 0x00000020ff037424 */ /* 0x000fe200078e00ff */
[----:B------:R-:W-:Y:S01]  /*1bf0*/  IADD3 R243, R231, 0x3000, RZ ;  /* 0x00003000e7f37810 */ /* 0x000fe20007ffe0ff */
[C---:B------:R-:W-:Y:S01]  /*1c00*/  IMAD.SHL.U32 R17, R0.reuse, 0x40, RZ ;  /* 0x0000004000117824 */ /* 0x040fe200078e00ff */
[----:B------:R-:W-:Y:S01]  /*1c10*/  SHF.L.U64.HI R13, R0, R2, c[0x0][0x20c] ;  /* 0x00008300000d7619 */ /* 0x000fe20000010202 */
[----:B------:R-:W-:Y:S01]  /*1c20*/  IMAD R212, R5, 0x2, R216 ;  /* 0x0000000205d47824 */ /* 0x000fe200078e02d8 */
[----:B------:R-:W-:Y:S01]  /*1c30*/  SEL R0, R3, 0xffffffe0, !P3 ;  /* 0xffffffe003007807 */ /* 0x000fe20005800000 */
[----:B------:R-:W-:Y:S01]  /*1c40*/  IMAD.SHL.U32 R208, R208, 0x2, RZ ;  /* 0x00000002d0d07824 */ /* 0x000fe200078e00ff */
[----:B------:R-:W-:-:S02]  /*1c50*/  IADD3 R14, P1, P0, R17, 0x80, R6 ;  /* 0x00000080110e7810 */ /* 0x000fc4000783e006 */
[----:B------:R-:W-:Y:S01]  /*1c60*/  LOP3.LUT R3, R12, 0x1, RZ, 0xc0, !PT ;  /* 0x000000010c037812 */ /* 0x000fe200078ec0ff */
[C---:B------:R-:W-:Y:S01]  /*1c70*/  IMAD R216, R0.reuse, 0x2, R216 ;  /* 0x0000000200d87824 */ /* 0x040fe200078e02d8 */
[----:B------:R-:W-:Y:S01]  /*1c80*/  LDSM.16.M88.4 R156, [R208+0x100] ;  /* 0x00010000d09c783b */ /* 0x000fe20000000200 */
[----:B------:R-:W-:Y:S01]  /*1c90*/  IMAD R220, R0, 0x2, R212 ;  /* 0x0000000200dc7824 */ /* 0x000fe200078e02d4 */
[----:B------:R-:W-:Y:S02]  /*1ca0*/  IADD3.X R15, R13, RZ, R7, P1, P0 ;  /* 0x000000ff0d0f7210 */ /* 0x000fe40000fe0407 */
[----:B------:R-:W-:Y:S01]  /*1cb0*/  LDSM.16.M88.4 R192, [R208+0x4100] ;  /* 0x00410000d0c0783b */ /* 0x000fe20000000200 */
[C---:B------:R-:W-:Y:S02]  /*1cc0*/  IADD3 R10, P1, P0, R17.reuse, 0x100, R6 ;  /* 0x00000100110a7810 */ /* 0x040fe4000783e006 */
[----:B------:R-:W-:Y:S01]  /*1cd0*/  IADD3 R2, P2, R17, R6, RZ ;  /* 0x0000000611027210 */ /* 0x000fe20007f5e0ff */
[----:B------:R-:W-:Y:S01]  /*1ce0*/  LDSM.16.M88.4 R160, [R212] ;  /* 0x00000000d4a0783b */ /* 0x000fe20000000200 */
[----:B------:R-:W-:-:S02]  /*1cf0*/  ISETP.NE.U32.AND P3, PT, R3, 0x1, PT ;  /* 0x000000010300780c */ /* 0x000fc40003f65070 */
[C-C-:B------:R-:W-:Y:S01]  /*1d00*/  IADD3.X R11, R13.reuse, RZ, R7.reuse, P1, P0 ;  /* 0x000000ff0d0b7210 */ /* 0x140fe20000fe0407 */
[----:B------:R-:W-:Y:S01]  /*1d10*/  LDSM.16.M88.4 R196, [R212+0x4000] ;  /* 0x00400000d4c4783b */ /* 0x000fe20000000200 */
[----:B----4-:R-:W-:Y:S01]  /*1d20*/  IADD3 R8, P0, R2, R17, RZ ;  /* 0x0000001102087210 */ /* 0x010fe20007f1e0ff */
[----:B------:R-:W-:Y:S01]  /*1d30*/  IMAD.X R3, R13, 0x1, R7, P2 ;  /* 0x000000010d037824 */ /* 0x000fe200010e0607 */
[----:B------:R-:W-:Y:S01]  /*1d40*/  LOP3.LUT P1, RZ, R12, 0x2, RZ, 0xc0, !PT ;  /* 0x000000020cff7812 */ /* 0x000fe2000782c0ff */
[----:B------:R-:W-:Y:S01]  /*1d50*/  LDSM.16.M88.4 R184, [R216] ;  /* 0x00000000d8b8783b */ /* 0x000fe20000000200 */
[C---:B------:R-:W-:Y:S01]  /*1d60*/  ISETP.LT.OR P2, PT, R16.reuse, 0x1, P3 ;  /* 0x000000011000780c */ /* 0x040fe20001f41670 */
[----:B------:R-:W-:Y:S01]  /*1d70*/  IMAD.X R9, R3, 0x1, R13, P0 ;  /* 0x0000000103097824 */ /* 0x000fe200000e060d */
[----:B------:R-:W-:Y:S01]  /*1d80*/  ISETP.LT.OR P0, PT, R16, 0x1, !P1 ;  /* 0x000000011000780c */ /* 0x000fe20004f01670 */
[----:B------:R-:W-:Y:S01]  /*1d90*/  LDSM.16.M88.4 R200, [R216+0x4000] ;  /* 0x00400000d8c8783b */ /* 0x000fe20000000200 */
[----:B------:R-:W-:-:S02]  /*1da0*/  IADD3 R242, R231, 0x3800, RZ ;  /* 0x00003800e7f27810 */ /* 0x000fc40007ffe0ff */
[C---:B------:R-:W-:Y:S01]  /*1db0*/  IADD3 R241, R231.reuse, 0x4000, RZ ;  /* 0x00004000e7f17810 */ /* 0x040fe20007ffe0ff */
[----:B------:R-:W-:Y:S01]  /*1dc0*/  LDSM.16.M88.4 R188, [R220] ;  /* 0x00000000dcbc783b */ /* 0x000fe20000000200 */
[C---:B------:R-:W-:Y:S02]  /*1dd0*/  IADD3 R240, R231.reuse, 0x4800, RZ ;  /* 0x00004800e7f07810 */ /* 0x040fe40007ffe0ff */
[C---:B------:R-:W-:Y:S01]  /*1de0*/  IADD3 R239, R231.reuse, 0x5000, RZ ;  /* 0x00005000e7ef7810 */ /* 0x040fe20007ffe0ff */
[----:B------:R-:W-:Y:S01]  /*1df0*/  LDSM.16.M88.4 R204, [R220+0x4000] ;  /* 0x00400000dccc783b */ /* 0x000fe20000000200 */
[C---:B------:R-:W-:Y:S02]  /*1e00*/  IADD3 R238, R231.reuse, 0x5800, RZ ;  /* 0x00005800e7ee7810 */ /* 0x040fe40007ffe0ff */
[C---:B------:R-:W-:Y:S01]  /*1e10*/  IADD3 R237, R231.reuse, 0x6000, RZ ;  /* 0x00006000e7ed7810 */ /* 0x040fe20007ffe0ff */
[----:B------:R-:W-:Y:S01]  /*1e20*/  LDSM.16.M88.4 R208, [R208+0x8100] ;  /* 0x00810000d0d0783b */ /* 0x000fe20000000200 */
[----:B------:R-:W-:-:S02]  /*1e30*/  IADD3 R236, R231, 0x6800, RZ ;  /* 0x00006800e7ec7810 */ /* 0x000fc40007ffe0ff */
[C---:B------:R-:W-:Y:S01]  /*1e40*/  IADD3 R235, R231.reuse, 0x7000, RZ ;  /* 0x00007000e7eb7810 */ /* 0x040fe20007ffe0ff */
[----:B------:R-:W-:Y:S01]  /*1e50*/  LDSM.16.M88.4 R212, [R212+0x8000] ;  /* 0x00800000d4d4783b */ /* 0x000fe20000000200 */
[C---:B------:R-:W-:Y:S02]  /*1e60*/  IADD3 R234, R231.reuse, 0x7800, RZ ;  /* 0x00007800e7ea7810 */ /* 0x040fe40007ffe0ff */
[C---:B------:R-:W-:Y:S01]  /*1e70*/  IADD3 R233, R231.reuse, 0x8000, RZ ;  /* 0x00008000e7e97810 */ /* 0x040fe20007ffe0ff */
[----:B------:R-:W-:Y:S01]  /*1e80*/  LDSM.16.M88.4 R216, [R216+0x8000] ;  /* 0x00800000d8d8783b */ /* 0x000fe20000000200 */
[----:B------:R-:W-:-:S03]  /*1e90*/  IADD3 R232, R231, 0x8800, RZ ;  /* 0x00008800e7e87810 */ /* 0x000fc60007ffe0ff */
[----:B------:R-:W-:Y:S04]  /*1ea0*/  LDSM.16.M88.4 R220, [R220+0x8000] ;  /* 0x00800000dcdc783b */ /* 0x000fe80000000200 */
[----:B------:R-:W-:Y:S06]  /*1eb0*/  BAR.SYNC.DEFER_BLOCKING 0x0 ;  /* 0x0000000000007b1d */ /* 0x000fec0000010000 */
[----:B------:R-:W-:-:S04]  /*1ec0*/  DEPBAR.LE SB0, 0x0 ;  /* 0x000080000000791a */ /* 0x000fc80000000000 */
[----:B------:R-:W-:Y:S06]  /*1ed0*/  BAR.SYNC.DEFER_BLOCKING 0x0 ;  /* 0x0000000000007b1d */ /* 0x000fec0000010000 */
[----:B------:R-:W1:Y:S04]  /*1ee0*/  LDSM.16.M88.4 R20, [R224+0xc100] ;  /* 0x00c10000e014783b */ /* 0x000e680000000200 */
[----:B------:R-:W2:Y:S04]  /*1ef0*/  LDSM.16.M88.4 R28, [R224+0xc900] ;  /* 0x00c90000e01c783b */ /* 0x000ea80000000200 */
[----:B------:R-:W-:Y:S04]  /*1f00*/  LDSM.16.M88.4 R52, [R224+0xd100] ;  /* 0x00d10000e034783b */ /* 0x000fe80000000200 */
[----:B------:R-:W-:Y:S04]  /*1f10*/  LDSM.16.M88.4 R56, [R224+0xd900] ;  /* 0x00d90000e038783b */ /* 0x000fe80000000200 */
[----:B------:R-:W-:Y:S04]  /*1f20*/  LDSM.16.M88.4 R60, [R224+0xe100] ;  /* 0x00e10000e03c783b */ /* 0x000fe80000000200 */
[----:B------:R-:W-:Y:S04]  /*1f30*/  LDSM.16.M88.4 R64, [R224+0xe900] ;  /* 0x00e90000e040783b */ /* 0x000fe80000000200 */
[----:B------:R-:W3:Y:S04]  /*1f40*/  LDSM.16.M88.4 R48, [R231] ;  /* 0x00000000e730783b */ /* 0x000ee80000000200 */
[----:B------:R-:W4:Y:S04]  /*1f50*/  LDSM.16.M88.4 R44, [R231+0x800] ;  /* 0x00080000e72c783b */ /* 0x000f280000000200 */
[----:B------:R-:W-:Y:S04]  /*1f60*/  LDSM.16.M88.4 R76, [R231+0x1000] ;  /* 0x00100000e74c783b */ /* 0x000fe80000000200 */
[----:B------:R-:W5:Y:S04]  /*1f70*/  LDSM.16.M88.4 R88, [R231+0x1800] ;  /* 0x00180000e758783b */ /* 0x000f680000000200 */
[----:B------:R-:W4:Y:S01]  /*1f80*/  LDSM.16.M88.4 R112, [R231+0x2000] ;  /* 0x00200000e770783b */ /* 0x000f220000000200 */
[C---:B-1----:R-:W-:Y:S03]  /*1f90*/  HMMA.16816.F32.BF16 R32, R156.reuse, R22, RZ ;  /* 0x000000169c20723c */ /* 0x042fe600000418ff */
[----:B------:R-:W1:Y:S04]  /*1fa0*/  LDSM.16.M88.4 R116, [R231+0x2800] ;  /* 0x00280000e774783b */ /* 0x000e680000000200 */
[----:B------:R-:W-:Y:S01]  /*1fb0*/  @!PT LDS RZ, [RZ] ;  /* 0x00000000fffff984 */ /* 0x000fe20000000800 */
[----:B------:R-:W-:Y:S01]  /*1fc0*/  @!PT LDS RZ, [RZ] ;  /* 0x00000000fffff984 */ /* 0x000fe20000000800 */
[----:B------:R-:W-:Y:S01]  /*1fd0*/  @!PT LDS RZ, [RZ] ;  /* 0x00000000fffff984 */ /* 0x000fe20000000800 */
[----:B------:R1:W-:Y:S01]  /*1fe0*/  LDGSTS.E.BYPASS.LTC128B.128 [R249+0x100], [R6.64], !P2 ;  /* 0x0010000006f97fae */ /* 0x0003e2000d101d44 */
[----:B------:R-:W-:Y:S01]  /*1ff0*/  LOP3.LUT P2, RZ, R12, 0x4, RZ, 0xc0, !PT ;  /* 0x000000040cff7812 */ /* 0x000fe2000784c0ff */
[----:B--2---:R-:W-:Y:S02]  /*2000*/  HMMA.16816.F32.BF16 R24, R156, R28, RZ ;  /* 0x0000001c9c18723c */ /* 0x004fe400000418ff */
[----:B------:R2:W-:Y:S01]  /*2010*/  LDGSTS.E.BYPASS.LTC128B.128 [R249+0x3100], [R6.64+0x80], !P0 ;  /* 0x0310008006f97fae */ /* 0x0005e2000c101d44 */
[----:B------:R-:W-:-:S05]  /*2020*/  ISETP.LT.OR P0, PT, R16, 0x1, !P2 ;  /* 0x000000011000780c */ /* 0x000fca0005701670 */
[C---:B------:R-:W-:Y:S08]  /*2030*/  HMMA.16816.F32.BF16 R40, R156.reuse, R20, RZ ;  /* 0x000000149c28723c */ /* 0x040ff000000418ff */
[----:B------:R2:W-:Y:S01]  /*2040*/  LDGSTS.E.BYPASS.LTC128B.128 [R249+0x6100], [R6.64+0x100], !P0 ;  /* 0x0610010006f97fae */ /* 0x0005e2000c101d44 */
[C---:B------:R-:W-:Y:S01]  /*2050*/  ISETP.LT.OR P0, PT, R16.reuse, 0x21, P3 ;  /* 0x000000211000780c */ /* 0x040fe20001f01670 */
[----:B------:R-:W-:Y:S01]  /*2060*/  HMMA.16816.F32.BF16 R20, R156, R30, RZ ;  /* 0x0000001e9c14723c */ /* 0x000fe200000418ff */
[----:B------:R-:W-:-:S07]  /*2070*/  ISETP.LT.OR P3, PT, R16, 0x41, P3 ;  /* 0x000000411000780c */ /* 0x000fce0001f61670 */
[C---:B---3--:R-:W-:Y:S04]  /*2080*/  HMMA.16816.F32.BF16 R92, R160.reuse, R50, R32 ;  /* 0x00000032a05c723c */ /* 0x048fe80000041820 */
[----:B------:R3:W-:Y:S01]  /*2090*/  LDGSTS.E.BYPASS.LTC128B.128 [R249+0x1100], [R2.64], !P0 ;  /* 0x0110000002f97fae */ /* 0x0007e2000c101d44 */
[C---:B------:R-:W-:Y:S02]  /*20a0*/  ISETP.LT.OR P0, PT, R16.reuse, 0x21, !P1 ;  /* 0x000000211000780c */ /* 0x040fe40004f01670 */
[C---:B------:R-:W-:Y:S01]  /*20b0*/  ISETP.LT.OR P1, PT, R16.reuse, 0x41, !P1 ;  /* 0x000000411000780c */ /* 0x040fe20004f21670 */
[----:B----4-:R-:W-:Y:S08]  /*20c0*/  HMMA.16816.F32.BF16 R96, R160, R44, R24 ;  /* 0x0000002ca060723c */ /* 0x010ff00000041818 */
[----:B------:R-:W-:Y:S02]  /*20d0*/  HMMA.16816.F32.BF16 R28, R156, R56, RZ ;  /* 0x000000389c1c723c */ /* 0x000fe400000418ff */
[----:B------:R4:W-:Y:S01]  /*20e0*/  LDGSTS.E.BYPASS.LTC128B.128 [R249+0x4100], [R14.64], !P0 ;  /* 0x041000000ef97fae */ /* 0x0009e2000c101d44 */
[----:B------:R-:W-:-:S02]  /*20f0*/  ISETP.LT.OR P0, PT, R16, 0x21, !P2 ;  /* 0x000000211000780c */ /* 0x000fc40005701670 */
[----:B------:R-:W-:-:S03]  /*2100*/  ISETP.LT.OR P2, PT, R16, 0x41, !P2 ;  /* 0x000000411000780c */ /* 0x000fc60005741670 */
[----:B------:R-:W-:Y:S01]  /*2110*/  HMMA.16816.F32.BF16 R24, R156, R52, RZ ;  /* 0x000000349c18723c */ /* 0x000fe200000418ff */
[----:B---3--:R-:W-:-:S07]  /*2120*/  IMAD.MOV.U32 R2, RZ, RZ, 0x40 ;  /* 0x00000040ff027424 */ /* 0x008fce00078e00ff */
[----:B------:R3:W-:Y:S01]  /*2130*/  LDGSTS.E.BYPASS.LTC128B.128 [R249+0x7100], [R10.64], !P0 ;  /* 0x071000000af97fae */ /* 0x0007e2000c101d44 */
[----:B------:R-:W-:Y:S01]  /*2140*/  LOP3.LUT P0, RZ, R36, 0x4, RZ, 0xc0, !PT ;  /* 0x0000000424ff7812 */ /* 0x000fe2000780c0ff */
[C---:B------:R-:W-:Y:S02]  /*2150*/  HMMA.16816.F32.BF16 R32, R156.reuse, R54, RZ ;  /* 0x000000369c20723c */ /* 0x040fe400000418ff */
[----:B------:R3:W-:Y:S01]  /*2160*/  LDGSTS.E.BYPASS.LTC128B.128 [R249+0x2100], [R8.64], !P3 ;  /* 0x0210000008f97fae */ /* 0x0007e2000d901d44 */
[----:B------:R-:W-:Y:S02]  /*2170*/  SEL R2, R2, 0xffffffc0, !P0 ;  /* 0xffffffc002027807 */ /* 0x000fe40004000000 */
[----:B------:R-:W-:Y:S01]  /*2180*/  ISETP.GE.AND P0, PT, R121, 0x61, PT ;  /* 0x000000617900780c */ /* 0x000fe20003f06270 */
[----:B------:R3:W-:Y:S02]  /*2190*/  LDGSTS.E.BYPASS.LTC128B.128 [R249+0x5100], [R8.64+0x80], !P1 ;  /* 0x0510008008f97fae */ /* 0x0007e4000c901d44 */
[----:B------:R-:W-:Y:S01]  /*21a0*/  IMAD.IADD R230, R224, 0x1, R2 ;  /* 0x00000001e0e67824 */ /* 0x000fe200078e0202 */
[----:B------:R-:W-:Y:S01]  /*21b0*/  HMMA.16816.F32.BF16 R16, R156, R60, RZ ;  /* 0x0000003c9c10723c */ /* 0x000fe200000418ff */
[----:B------:R3:W-:Y:S01]  /*21c0*/  LDGSTS.E.BYPASS.LTC128B.128 [R249+0x8100], [R8.64+0x100], !P2 ;  /* 0x0810010008f97fae */ /* 0x0007e2000d101d44 */
[----:B------:R-:W-:-:S03]  /*21d0*/  IMAD.IADD R227, R2, 0x1, R231 ;  /* 0x0000000102e37824 */ /* 0x000fc600078e02e7 */
[----:B------:R-:W-:Y:S03]  /*21e0*/  LDSM.16.M88.4 R68, [R230+0xd900] ;  /* 0x00d90000e644783b */ /* 0x000fe60000000200 */
[----:B----4-:R-:W-:Y:S01]  /*21f0*/  HMMA.16816.F32.BF16 R12, R156, R62, RZ ;  /* 0x0000003e9c0c723c */ /* 0x010fe200000418ff */
[----:B------:R-:W4:Y:S04]  /*2200*/  LDSM.16.M88.4 R60, [R230+0xc900] ;  /* 0x00c90000e63c783b */ /* 0x000f280000000200 */
[----:B------:R-:W-:Y:S03]  /*2210*/  LDSM.16.M88.4 R72, [R230+0xd100] ;  /* 0x00d10000e648783b */ /* 0x000fe60000000200 */
[----:B------:R-:W-:Y:S01]  /*2220*/  HMMA.16816.F32.BF16 R100, R160, R48, R40 ;  /* 0x00000030a064723c */ /* 0x000fe20000041828 */
[----:B------:R-:W1:Y:S04]  /*2230*/  LDSM.16.M88.4 R48, [R230+0xc100] ;  /* 0x00c10000e630783b */ /* 0x000e680000000200 */
[----:B------:R-:W1:Y:S03]  /*2240*/  LDSM.16.M88.4 R80, [R230+0xe100] ;  /* 0x00e10000e650783b */ /* 0x000e660000000200 */
[----:B------:R-:W-:Y:S01]  /*2250*/  HMMA.16816.F32.BF16 R40, R156, R66, RZ ;  /* 0x000000429c28723c */ /* 0x000fe200000418ff */
[----:B------:R-:W1:Y:S04]  /*2260*/  LDSM.16.M88.4 R104, [R230+0xe900] ;  /* 0x00e90000e668783b */ /* 0x000e680000000200 */
[----:B------:R-:W1:Y:S03]  /*2270*/  LDSM.16.M88.4 R108, [R227] ;  /* 0x00000000e36c783b */ /* 0x000e660000000200 */
[----:B------:R-:W-:Y:S01]  /*2280*/  HMMA.16816.F32.BF16 R84, R160, R46, R20 ;  /* 0x0000002ea054723c */ /* 0x000fe20000041814 */
[----:B------:R-:W0:Y:S07]  /*2290*/  LDGDEPBAR ;  /* 0x00000000000079af */ /* 0x000e2e0000000000 */
[C---:B------:R-:W-:Y:S08]  /*22a0*/  HMMA.16816.F32.BF16 R20, R156.reuse, R58, RZ ;  /* 0x0000003a9c14723c */ /* 0x040ff000000418ff */
[----:B---3--:R-:W-:Y:S08]  /*22b0*/  HMMA.16816.F32.BF16 R8, R156, R64, RZ ;  /* 0x000000409c08723c */ /* 0x008ff000000418ff */
[C---:B-----5:R-:W-:Y:S08]  /*22c0*/  HMMA.16816.F32.BF16 R52, R160.reuse, R88, R28 ;  /* 0x00000058a034723c */ /* 0x060ff0000004181c */
[C---:B------:R-:W-:Y:S08]  /*22d0*/  HMMA.16816.F32.BF16 R64, R160.reuse, R76, R24 ;  /* 0x0000004ca040723c */ /* 0x040ff00000041818 */
[C---:B------:R-:W-:Y:S01]  /*22e0*/  HMMA.16816.F32.BF16 R56, R160.reuse, R78, R32 ;  /* 0x0000004ea038723c */ /* 0x040fe20000041820 */
[----:B------:R-:W3:Y:S07]  /*22f0*/  LDSM.16.M88.4 R76, [R227+0x800] ;  /* 0x00080000e34c783b */ /* 0x000eee0000000200 */
[C---:B------:R-:W-:Y:S08]  /*2300*/  HMMA.16816.F32.BF16 R32, R160.reuse, R114, R12 ;  /* 0x00000072a020723c */ /* 0x040ff0000004180c */
[C---:B-1----:R-:W-:Y:S08]  /*2310*/  HMMA.16816.F32.BF16 R24, R160.reuse, R118, R40 ;  /* 0x00000076a018723c */ /* 0x042ff00000041828 */
[C---:B------:R-:W-:Y:S08]  /*2320*/  HMMA.16816.F32.BF16 R44, R160.reuse, R90, R20 ;  /* 0x0000005aa02c723c */ /* 0x040ff00000041814 */
[----:B------:R-:W-:Y:S01]  /*2330*/  HMMA.16816.F32.BF16 R28, R160, R116, R8 ;  /* 0x00000074a01c723c */ /* 0x000fe20000041808 */
[----:B------:R-:W-:Y:S07]  /*2340*/  LDSM.16.M88.4 R116, [R231+0x3800] ;  /* 0x00380000e774783b */ /* 0x000fee0000000200 */
[----:B----4-:R-:W-:Y:S01]  /*2350*/  HMMA.16816.F32.BF16 R12, R184, R60, R96 ;  /* 0x0000003cb80c723c */ /* 0x010fe20000041860 */
[----:B------:R-:W1:Y:S07]  /*2360*/  LDSM.16.M88.4 R96, [R227+0x1000] ;  /* 0x00100000e360783b */ /* 0x000e6e0000000200 */
[----:B------:R-:W-:Y:S01]  /*2370*/  HMMA.16816.F32.BF16 R36, R160, R112, R16 ;  /* 0x00000070a024723c */ /* 0x000fe20000041810 */
[----:B------:R-:W-:Y:S07]  /*2380*/  LDSM.16.M88.4 R112, [R230+0xf100] ;  /* 0x00f10000e670783b */ /* 0x000fee0000000200 */
[C---:B------:R-:W-:Y:S01]  /*2390*/  HMMA.16816.F32.BF16 R20, R184.reuse, R48, R100 ;  /* 0x00000030b814723c */ /* 0x040fe20000041864 */
[----:B------:R-:W-:Y:S07]  /*23a0*/  LDSM.16.M88.4 R100, [R231+0x5800] ;  /* 0x00580000e764783b */ /* 0x000fee0000000200 */
[C---:B------:R-:W-:Y:S08]  /*23b0*/  HMMA.16816.F32.BF16 R8, R184.reuse, R62, R84 ;  /* 0x0000003eb808723c */ /* 0x040ff00000041854 */
[C---:B------:R-:W-:Y:S01]  /*23c0*/  HMMA.16816.F32.BF16 R84, R184.reuse, R68, R52 ;  /* 0x00000044b854723c */ /* 0x040fe20000041834 */
[----:B------:R-:W4:Y:S07]  /*23d0*/  LDSM.16.M88.4 R52, [R227+0x1800] ;  /* 0x00180000e334783b */ /* 0x000f2e0000000200 */
[C---:B------:R-:W-:Y:S08]  /*23e0*/  HMMA.16816.F32.BF16 R16, R184.reuse, R50, R92 ;  /* 0x00000032b810723c */ /* 0x040ff0000004185c */
[C---:B------:R-:W-:Y:S08]  /*23f0*/  HMMA.16816.F32.BF16 R88, R184.reuse, R72, R64 ;  /* 0x00000048b858723c */ /* 0x040ff00000041840 */
[C---:B------:R-:W-:Y:S08]  /*2400*/  HMMA.16816.F32.BF16 R92, R184.reuse, R74, R56 ;  /* 0x0000004ab85c723c */ /* 0x040ff00000041838 */
[C---:B------:R-:W-:Y:S01]  /*2410*/  HMMA.16816.F32.BF16 R64, R184.reuse, R82, R32 ;  /* 0x00000052b840723c */ /* 0x040fe20000041820 */
[----:B------:R-:W5:Y:S07]  /*2420*/  LDSM.16.M88.4 R32, [R227+0x2800] ;  /* 0x00280000e320783b */ /* 0x000f6e0000000200 */
[C---:B------:R-:W-:Y:S01]  /*2430*/  HMMA.16816.F32.BF16 R56, R184.reuse, R106, R24 ;  /* 0x0000006ab838723c */ /* 0x040fe20000041818 */
[----:B------:R-:W1:Y:S07]  /*2440*/  LDSM.16.M88.4 R24, [R224+0xf900] ;  /* 0x00f90000e018783b */ /* 0x000e6e0000000200 */
[C---:B------:R-:W-:Y:S01]  /*2450*/  HMMA.16816.F32.BF16 R72, R184.reuse, R70, R44 ;  /* 0x00000046b848723c */ /* 0x040fe2000004182c */
[----:B------:R-:W1:Y:S07]  /*2460*/  LDSM.16.M88.4 R44, [R227+0x2000] ;  /* 0x00200000e32c783b */ /* 0x000e6e0000000200 */
[C---:B------:R-:W-:Y:S01]  /*2470*/  HMMA.16816.F32.BF16 R60, R184.reuse, R104, R28 ;  /* 0x00000068b83c723c */ /* 0x040fe2000004181c */
[----:B------:R-:W1:Y:S04]  /*2480*/  LDSM.16.M88.4 R28, [R224+0xf100] ;  /* 0x00f10000e01c783b */ /* 0x000e680000000200 */
[----:B------:R-:W-:Y:S03]  /*2490*/  LDSM.16.M88.4 R104, [R224+0x11900] ;  /* 0x01190000e068783b */ /* 0x000fe60000000200 */
[----:B------:R-:W-:Y:S08]  /*24a0*/  HMMA.16816.F32.BF16 R68, R184, R80, R36 ;  /* 0x00000050b844723c */ /* 0x000ff00000041824 */
[C---:B------:R-:W-:Y:S01]  /*24b0*/  HMMA.16816.F32.BF16 R48, R188.reuse, R108, R20 ;  /* 0x0000006cbc30723c */ /* 0x040fe20000041814 */
[----:B------:R-:W2:Y:S07]  /*24c0*/  LDSM.16.M88.4 R20, [R224+0x10100] ;  /* 0x01010000e014783b */ /* 0x000eae0000000200 */
[C---:B---3--:R-:W-:Y:S08]  /*24d0*/  HMMA.16816.F32.BF16 R36, R188.reuse, R76, R12 ;  /* 0x0000004cbc24723c */ /* 0x048ff0000004180c */
[C---:B------:R-:W-:Y:S01]  /*24e0*/  HMMA.16816.F32.BF16 R40, R188.reuse, R110, R16 ;  /* 0x0000006ebc28723c */ /* 0x040fe20000041810 */
[----:B------:R-:W-:Y:S07]  /*24f0*/  LDSM.16.M88.4 R108, [R231+0x3000] ;  /* 0x00300000e76c783b */ /* 0x000fee0000000200 */
[C---:B------:R-:W-:Y:S08]  /*2500*/  HMMA.16816.F32.BF16 R16, R188.reuse, R78, R8 ;  /* 0x0000004ebc10723c */ /* 0x040ff00000041808 */
[C---:B-1----:R-:W-:Y:S08]  /*2510*/  HMMA.16816.F32.BF16 R12, R188.reuse, R96, R88 ;  /* 0x00000060bc0c723c */ /* 0x042ff00000041858 */
[C---:B------:R-:W-:Y:S01]  /*2520*/  HMMA.16816.F32.BF16 R8, R188.reuse, R98, R92 ;  /* 0x00000062bc08723c */ /* 0x040fe2000004185c */
[----:B------:R-:W1:Y:S04]  /*2530*/  LDSM.16.M88.4 R96, [R224+0x10900] ;  /* 0x01090000e060783b */ /* 0x000e680000000200 */
[----:B------:R-:W3:Y:S03]  /*2540*/  LDSM.16.M88.4 R92, [R224+0x11100] ;  /* 0x01110000e05c783b */ /* 0x000ee60000000200 */
[C---:B----4-:R-:W-:Y:S08]  /*2550*/  HMMA.16816.F32.BF16 R88, R188.reuse, R52, R84 ;  /* 0x00000034bc58723c */ /* 0x050ff00000041854 */
[C---:B------:R-:W-:Y:S08]  /*2560*/  HMMA.16816.F32.BF16 R84, R188.reuse, R54, R72 ;  /* 0x00000036bc54723c */ /* 0x040ff00000041848 */
[----:B-----5:R-:W-:Y:S08]  /*2570*/  HMMA.16816.F32.BF16 R72, R188, R32, R60 ;  /* 0x00000020bc48723c */ /* 0x020ff0000004183c */
[----:B------:R-:W-:Y:S01]  /*2580*/  HMMA.16816.F32.BF16 R60, R192, R24, R36 ;  /* 0x00000018c03c723c */ /* 0x000fe20000041824 */
[----:B------:R-:W4:Y:S07]  /*2590*/  LDSM.16.M88.4 R36, [R231+0x4000] ;  /* 0x00400000e724783b */ /* 0x000f2e0000000200 */
[C---:B------:R-:W-:Y:S08]  /*25a0*/  HMMA.16816.F32.BF16 R80, R188.reuse, R44, R68 ;  /* 0x0000002cbc50723c */ /* 0x040ff00000041844 */
[C---:B------:R-:W-:Y:S08]  /*25b0*/  HMMA.16816.F32.BF16 R76, R188.reuse, R46, R64 ;  /* 0x0000002ebc4c723c */ /* 0x040ff00000041840 */
[----:B------:R-:W-:Y:S01]  /*25c0*/  HMMA.16816.F32.BF16 R68, R188, R34, R56 ;  /* 0x00000022bc44723c */ /* 0x000fe20000041838 */
[----:B------:R-:W5:Y:S07]  /*25d0*/  LDSM.16.M88.4 R32, [R231+0x4800] ;  /* 0x00480000e720783b */ /* 0x000f6e0000000200 */
[C---:B------:R-:W-:Y:S08]  /*25e0*/  HMMA.16816.F32.BF16 R56, R192.reuse, R28, R48 ;  /* 0x0000001cc038723c */ /* 0x040ff00000041830 */
[C---:B------:R-:W-:Y:S01]  /*25f0*/  HMMA.16816.F32.BF16 R64, R192.reuse, R30, R40 ;  /* 0x0000001ec040723c */ /* 0x040fe20000041828 */
[----:B------:R-:W4:Y:S07]  /*2600*/  LDSM.16.M88.4 R28, [R231+0x5000] ;  /* 0x00500000e71c783b */ /* 0x000f2e0000000200 */
[C---:B------:R-:W-:Y:S08]  /*2610*/  HMMA.16816.F32.BF16 R52, R192.reuse, R26, R16 ;  /* 0x0000001ac034723c */ /* 0x040ff00000041810 */
[C---:B--2---:R-:W-:Y:S08]  /*2620*/  HMMA.16816.F32.BF16 R24, R192.reuse, R22, R8 ;  /* 0x00000016c018723c */ /* 0x044ff00000041808 */
[C---:B------:R-:W-:Y:S08]  /*2630*/  HMMA.16816.F32.BF16 R44, R192.reuse, R20, R12 ;  /* 0x00000014c02c723c */ /* 0x040ff0000004180c */
[C---:B-1----:R-:W-:Y:S01]  /*2640*/  HMMA.16816.F32.BF16 R20, R192.reuse, R96, R88 ;  /* 0x00000060c014723c */ /* 0x042fe20000041858 */
[----:B------:R-:W-:Y:S07]  /*2650*/  LDSM.16.M88.4 R88, [R230+0xf900] ;  /* 0x00f90000e658783b */ /* 0x000fee0000000200 */
[----:B---3--:R-:W-:Y:S08]  /*2660*/  HMMA.16816.F32.BF16 R8, R192, R94, R76 ;  /* 0x0000005ec008723c */ /* 0x008ff0000004184c */
[----:B------:R-:W-:Y:S08]  /*2670*/  HMMA.16816.F32.BF16 R56, R196, R108, R56 ;  /* 0x0000006cc438723c */ /* 0x000ff00000041838 */
[C---:B------:R-:W-:Y:S01]  /*2680*/  HMMA.16816.F32.BF16 R16, R192.reuse, R98, R84 ;  /* 0x00000062c010723c */ /* 0x040fe20000041854 */
[----:B------:R-:W-:Y:S07]  /*2690*/  LDSM.16.M88.4 R96, [R230+0x10900] ;  /* 0x01090000e660783b */ /* 0x000fee0000000200 */
[----:B------:R-:W-:Y:S01]  /*26a0*/  HMMA.16816.F32.BF16 R12, R192, R92, R80 ;  /* 0x0000005cc00c723c */ /* 0x000fe20000041850 */
[----:B------:R-:W-:Y:S07]  /*26b0*/  LDSM.16.M88.4 R92, [R230+0x10100] ;  /* 0x01010000e65c783b */ /* 0x000fee0000000200 */
[----:B------:R-:W-:Y:S08]  /*26c0*/  HMMA.16816.F32.BF16 R84, R196, R116, R60 ;  /* 0x00000074c454723c */ /* 0x000ff0000004183c */
[----:B------:R-:W-:Y:S08]  /*26d0*/  HMMA.16816.F32.BF16 R48, R192, R106, R68 ;  /* 0x0000006ac030723c */ /* 0x000ff00000041844 */
[----:B----4-:R-:W-:Y:S01]  /*26e0*/  HMMA.16816.F32.BF16 R60, R196, R38, R24 ;  /* 0x00000026c43c723c */ /* 0x010fe20000041818 */
[----:B------:R-:W1:Y:S07]  /*26f0*/  LDSM.16.M88.4 R24, [R227+0x3000] ;  /* 0x00300000e318783b */ /* 0x000e6e0000000200 */
[----:B------:R-:W-:Y:S01]  /*2700*/  HMMA.16816.F32.BF16 R40, R192, R104, R72 ;  /* 0x00000068c028723c */ /* 0x000fe20000041848 */
[----:B------:R-:W-:Y:S07]  /*2710*/  LDSM.16.M88.4 R104, [R230+0x11100] ;  /* 0x01110000e668783b */ /* 0x000fee0000000200 */
[C---:B------:R-:W-:Y:S01]  /*2720*/  HMMA.16816.F32.BF16 R72, R196.reuse, R110, R64 ;  /* 0x0000006ec448723c */ /* 0x040fe20000041840 */
[----:B------:R-:W2:Y:S07]  /*2730*/  LDSM.16.M88.4 R108, [R230+0x11900] ;  /* 0x01190000e66c783b */ /* 0x000eae0000000200 */
[C---:B-----5:R-:W-:Y:S08]  /*2740*/  HMMA.16816.F32.BF16 R68, R196.reuse, R32, R20 ;  /* 0x00000020c444723c */ /* 0x060ff00000041814 */
[----:B------:R-:W-:Y:S08]  /*2750*/  HMMA.16816.F32.BF16 R20, R196, R30, R8 ;  /* 0x0000001ec414723c */ /* 0x000ff00000041808 */
[----:B------:R-:W-:Y:S01]  /*2760*/  HMMA.16816.F32.BF16 R8, R200, R112, R56 ;  /* 0x00000070c808723c */ /* 0x000fe20000041838 */
[----:B------:R-:W3:Y:S07]  /*2770*/  LDSM.16.M88.4 R56, [R224+0x12100] ;  /* 0x01210000e038783b */ /* 0x000eee0000000200 */
[C---:B------:R-:W-:Y:S08]  /*2780*/  HMMA.16816.F32.BF16 R80, R196.reuse, R118, R52 ;  /* 0x00000076c450723c */ /* 0x040ff00000041834 */
[C---:B------:R-:W-:Y:S08]  /*2790*/  HMMA.16816.F32.BF16 R52, R196.reuse, R28, R12 ;  /* 0x0000001cc434723c */ /* 0x040ff0000004180c */
[C---:B------:R-:W-:Y:S01]  /*27a0*/  HMMA.16816.F32.BF16 R12, R196.reuse, R102, R48 ;  /* 0x00000066c40c723c */ /* 0x040fe20000041830 */
[----:B------:R-:W-:Y:S07]  /*27b0*/  LDSM.16.M88.4 R48, [R227+0x4000] ;  /* 0x00400000e330783b */ /* 0x000fee0000000200 */
[C---:B------:R-:W-:Y:S01]  /*27c0*/  HMMA.16816.F32.BF16 R76, R196.reuse, R36, R44 ;  /* 0x00000024c44c723c */ /* 0x040fe2000004182c */
[----:B------:R-:W4:Y:S07]  /*27d0*/  LDSM.16.M88.4 R44, [R227+0x3800] ;  /* 0x00380000e32c783b */ /* 0x000f2e0000000200 */
[C---:B------:R-:W-:Y:S08]  /*27e0*/  HMMA.16816.F32.BF16 R64, R196.reuse, R34, R16 ;  /* 0x00000022c440723c */ /* 0x040ff00000041810 */
[----:B------:R-:W-:Y:S08]  /*27f0*/  HMMA.16816.F32.BF16 R16, R196, R100, R40 ;  /* 0x00000064c410723c */ /* 0x000ff00000041828 */
[----:B------:R-:W-:Y:S08]  /*2800*/  HMMA.16816.F32.BF16 R28, R200, R114, R72 ;  /* 0x00000072c81c723c */ /* 0x000ff00000041848 */
[----:B-1----:R-:W-:Y:S08]  /*2810*/  HMMA.16816.F32.BF16 R8, R204, R24, R8 ;  /* 0x00000018cc08723c */ /* 0x002ff00000041808 */
[C---:B------:R-:W-:Y:S08]  /*2820*/  HMMA.16816.F32.BF16 R40, R200.reuse, R88, R84 ;  /* 0x00000058c828723c */ /* 0x040ff00000041854 */
[C---:B------:R-:W-:Y:S08]  /*2830*/  HMMA.16816.F32.BF16 R36, R200.reuse, R90, R80 ;  /* 0x0000005ac824723c */ /* 0x040ff00000041850 */
[C---:B--2---:R-:W-:Y:S01]  /*2840*/  HMMA.16816.F32.BF16 R88, R200.reuse, R110, R12 ;  /* 0x0000006ec858723c */ /* 0x044fe2000004180c */
[----:B------:R-:W1:Y:S07]  /*2850*/  LDSM.16.M88.4 R12, [R231+0x6000] ;  /* 0x00600000e70c783b */ /* 0x000e6e0000000200 */
[C---:B------:R-:W-:Y:S01]  /*2860*/  HMMA.16816.F32.BF16 R84, R200.reuse, R104, R52 ;  /* 0x00000068c854723c */ /* 0x040fe20000041834 */
[----:B------:R-:W2:Y:S07]  /*2870*/  LDSM.16.M88.4 R52, [R227+0x4800] ;  /* 0x00480000e334783b */ /* 0x000eae0000000200 */
[C---:B------:R-:W-:Y:S08]  /*2880*/  HMMA.16816.F32.BF16 R32, R200.reuse, R92, R76 ;  /* 0x0000005cc820723c */ /* 0x040ff0000004184c */
[C---:B------:R-:W-:Y:S08]  /*2890*/  HMMA.16816.F32.BF16 R60, R200.reuse, R94, R60 ;  /* 0x0000005ec83c723c */ /* 0x040ff0000004183c */
[----:B------:R-:W-:Y:S08]  /*28a0*/  HMMA.16816.F32.BF16 R92, R200, R108, R16 ;  /* 0x0000006cc85c723c */ /* 0x000ff00000041810 */
[----:B------:R-:W-:Y:S01]  /*28b0*/  HMMA.16816.F32.BF16 R16, R204, R26, R28 ;  /* 0x0000001acc10723c */ /* 0x000fe2000004181c */
[----:B------:R-:W5:Y:S07]  /*28c0*/  LDSM.16.M88.4 R28, [R224+0x12900] ;  /* 0x01290000e01c783b */ /* 0x000f6e0000000200 */
[----:B---3--:R-:W-:Y:S08]  /*28d0*/  HMMA.16816.F32.BF16 R8, R208, R56, R8 ;  /* 0x00000038d008723c */ /* 0x008ff00000041808 */
[----:B------:R-:W-:Y:S08]  /*28e0*/  HMMA.16816.F32.BF16 R64, R200, R98, R64 ;  /* 0x00000062c840723c */ /* 0x000ff00000041840 */
[C---:B----4-:R-:W-:Y:S01]  /*28f0*/  HMMA.16816.F32.BF16 R72, R204.reuse, R46, R36 ;  /* 0x0000002ecc48723c */ /* 0x050fe20000041824 */
[----:B------:R-:W3:Y:S07]  /*2900*/  LDSM.16.M88.4 R36, [R230+0x12100] ;  /* 0x01210000e624783b */ /* 0x000eee0000000200 */
[----:B------:R-:W-:Y:S01]  /*2910*/  HMMA.16816.F32.BF16 R24, R204, R44, R40 ;  /* 0x0000002ccc18723c */ /* 0x000fe20000041828 */
[----:B------:R-:W-:Y:S07]  /*2920*/  LDSM.16.M88.4 R40, [R224+0x13100] ;  /* 0x01310000e028783b */ /* 0x000fee0000000200 */
[----:B------:R-:W-:Y:S01]  /*2930*/  HMMA.16816.F32.BF16 R80, R200, R106, R20 ;  /* 0x0000006ac850723c */ /* 0x000fe20000041814 */
[----:B------:R-:W4:Y:S07]  /*2940*/  LDSM.16.M88.4 R20, [R227+0x5000] ;  /* 0x00500000e314783b */ /* 0x000f2e0000000200 */
[----:B------:R-:W-:Y:S01]  /*2950*/  HMMA.16816.F32.BF16 R16, R208, R58, R16 ;  /* 0x0000003ad010723c */ /* 0x000fe20000041810 */
[----:B------:R-:W-:Y:S07]  /*2960*/  LDSM.16.M88.4 R56, [R230+0x12900] ;  /* 0x01290000e638783b */ /* 0x000fee0000000200 */
[C---:B------:R-:W-:Y:S01]  /*2970*/  HMMA.16816.F32.BF16 R44, R204.reuse, R48, R32 ;  /* 0x00000030cc2c723c */ /* 0x040fe20000041820 */
[----:B------:R-:W3:Y:S07]  /*2980*/  LDSM.16.M88.4 R32, [R227+0x5800] ;  /* 0x00580000e320783b */ /* 0x000eee0000000200 */
[----:B------:R-:W-:Y:S01]  /*2990*/  HMMA.16816.F32.BF16 R76, R204, R50, R60 ;  /* 0x00000032cc4c723c */ /* 0x000fe2000004183c */
[----:B------:R-:W3:Y:S04]  /*29a0*/  LDSM.16.M88.4 R48, [R231+0x6800] ;  /* 0x00680000e730783b */ /* 0x000ee80000000200 */
[----:B------:R-:W-:Y:S03]  /*29b0*/  LDSM.16.M88.4 R60, [R224+0x13900] ;  /* 0x01390000e03c783b */ /* 0x000fe60000000200 */
[----:B-1----:R-:W-:Y:S08]  /*29c0*/  HMMA.16816.F32.BF16 R8, R212, R12, R8 ;  /* 0x0000000cd408723c */ /* 0x002ff00000041808 */
[----:B------:R-:W-:Y:S08]  /*29d0*/  HMMA.16816.F32.BF16 R68, R200, R96, R68 ;  /* 0x00000060c844723c */ /* 0x000ff00000041844 */
[----:B--2---:R-:W-:Y:S01]  /*29e0*/  HMMA.16816.F32.BF16 R96, R204, R54, R64 ;  /* 0x00000036cc60723c */ /* 0x004fe20000041840 */
[----:B------:R-:W1:Y:S07]  /*29f0*/  LDSM.16.M88.4 R64, [R227+0x6000] ;  /* 0x00600000e340783b */ /* 0x000e6e0000000200 */
[----:B-----5:R-:W-:Y:S08]  /*2a00*/  HMMA.16816.F32.BF16 R24, R208, R28, R24 ;  /* 0x0000001cd018723c */ /* 0x020ff00000041818 */
[----:B------:R-:W-:Y:S08]  /*2a10*/  HMMA.16816.F32.BF16 R16, R212, R14, R16 ;  /* 0x0000000ed410723c */ /* 0x000ff00000041810 */
[----:B---3--:R-:W-:Y:S08]  /*2a20*/  HMMA.16816.F32.BF16 R12, R216, R36, R8 ;  /* 0x00000024d80c723c */ /* 0x008ff00000041808 */
[C---:B------:R-:W-:Y:S08]  /*2a30*/  HMMA.16816.F32.BF16 R68, R204.reuse, R52, R68 ;  /* 0x00000034cc44723c */ /* 0x040ff00000041844 */
[C---:B----4-:R-:W-:Y:S08]  /*2a40*/  HMMA.16816.F32.BF16 R84, R204.reuse, R20, R84 ;  /* 0x00000014cc54723c */ /* 0x050ff00000041854 */
[----:B------:R-:W-:Y:S08]  /*2a50*/  HMMA.16816.F32.BF16 R80, R204, R22, R80 ;  /* 0x00000016cc50723c */ /* 0x000ff00000041850 */
[----:B------:R-:W-:Y:S08]  /*2a60*/  HMMA.16816.F32.BF16 R20, R208, R30, R72 ;  /* 0x0000001ed014723c */ /* 0x000ff00000041848 */
[C---:B------:R-:W-:Y:S08]  /*2a70*/  HMMA.16816.F32.BF16 R92, R204.reuse, R32, R92 ;  /* 0x00000020cc5c723c */ /* 0x040ff0000004185c */
[----:B------:R-:W-:Y:S01]  /*2a80*/  HMMA.16816.F32.BF16 R88, R204, R34, R88 ;  /* 0x00000022cc58723c */ /* 0x000fe20000041858 */
[----:B------:R-:W2:Y:S07]  /*2a90*/  LDSM.16.M88.4 R32, [R231+0x7000] ;  /* 0x00700000e720783b */ /* 0x000eae0000000200 */
[----:B------:R-:W-:Y:S08]  /*2aa0*/  HMMA.16816.F32.BF16 R24, R212, R48, R24 ;  /* 0x00000030d418723c */ /* 0x000ff00000041818 */
[----:B------:R-:W-:Y:S01]  /*2ab0*/  HMMA.16816.F32.BF16 R8, R216, R38, R16 ;  /* 0x00000026d808723c */ /* 0x000fe20000041810 */
[----:B------:R-:W-:Y:S07]  /*2ac0*/  LDSM.16.M88.4 R36, [R230+0x13100] ;  /* 0x01310000e624783b */ /* 0x000fee0000000200 */
[----:B------:R-:W-:Y:S01]  /*2ad0*/  HMMA.16816.F32.BF16 R52, R208, R40, R44 ;  /* 0x00000028d034723c */ /* 0x000fe2000004182c */
[----:B------:R-:W-:Y:S07]  /*2ae0*/  LDSM.16.M88.4 R44, [R227+0x6800] ;  /* 0x00680000e32c783b */ /* 0x000fee0000000200 */
[----:B-1----:R-:W-:Y:S08]  /*2af0*/  HMMA.16816.F32.BF16 R28, R220, R64, R12 ;  /* 0x00000040dc1c723c */ /* 0x002ff0000004180c */
[----:B------:R-:W-:Y:S01]  /*2b00*/  HMMA.16816.F32.BF16 R72, R208, R60, R68 ;  /* 0x0000003cd048723c */ /* 0x000fe20000041844 */
[----:B------:R-:W1:Y:S07]  /*2b10*/  LDSM.16.M88.4 R68, [R224+0x14100] ;  /* 0x01410000e044783b */ /* 0x000e6e0000000200 */
[----:B------:R-:W-:Y:S01]  /*2b20*/  HMMA.16816.F32.BF16 R12, R212, R50, R20 ;  /* 0x00000032d40c723c */ /* 0x000fe20000041814 */
[----:B------:R-:W-:Y:S07]  /*2b30*/  LDSM.16.M88.4 R48, [R227+0x7000] ;  /* 0x00700000e330783b */ /* 0x000fee0000000200 */
[----:B------:R-:W-:Y:S01]  /*2b40*/  HMMA.16816.F32.BF16 R20, R216, R56, R24 ;  /* 0x00000038d814723c */ /* 0x000fe20000041818 */
[----:B------:R-:W-:-:S04]  /*2b50*/  FMUL.FTZ R2, R28, c[0x0][0x320] ;  /* 0x0000c8001c027a20 */ /* 0x000fc80000410000 */
[----:B------:R3:W4:Y:S03]  /*2b60*/  MUFU.TANH R100, R2 ;  /* 0x0000000200647308 */ /* 0x0007260000002400 */
[----:B------:R-:W-:Y:S08]  /*2b70*/  HMMA.16816.F32.BF16 R8, R220, R66, R8 ;  /* 0x00000042dc08723c */ /* 0x000ff00000041808 */
[----:B------:R-:W-:Y:S01]  /*2b80*/  HMMA.16816.F32.BF16 R40, R208, R42, R76 ;  /* 0x0000002ad028723c */ /* 0x000fe2000004184c */
[----:B---3--:R-:W-:-:S07]  /*2b90*/  FMUL.FTZ R2, R29, c[0x0][0x320] ;  /* 0x0000c8001d027a20 */ /* 0x008fce0000410000 */
[----:B------:R-:W-:Y:S01]  /*2ba0*/  HMMA.16816.F32.BF16 R76, R208, R62, R96 ;  /* 0x0000003ed04c723c */ /* 0x000fe20000041860 */
[----:B------:R-:W3:Y:S01]  /*2bb0*/  LDSM.16.M88.4 R60, [R231+0x7800] ;  /* 0x00780000e73c783b */ /* 0x000ee20000000200 */
[----:B------:R5:W1:Y:S06]  /*2bc0*/  MUFU.TANH R99, R2 ;  /* 0x0000000200637308 */ /* 0x000a6c0000002400 */
[----:B--2---:R-:W-:Y:S08]  /*2bd0*/  HMMA.16816.F32.BF16 R16, R212, R32, R52 ;  /* 0x00000020d410723c */ /* 0x004ff00000041834 */
[----:B------:R-:W-:Y:S01]  /*2be0*/  HMMA.16816.F32.BF16 R12, R216, R58, R12 ;  /* 0x0000003ad80c723c */ /* 0x000fe2000004180c */
[----:B------:R-:W-:Y:S01]  /*2bf0*/  LDSM.16.M88.4 R56, [R224+0x14900] ;  /* 0x01490000e038783b */ /* 0x000fe20000000200 */
[----:B-----5:R-:W-:-:S04]  /*2c00*/  FMUL.FTZ R2, R30, c[0x0][0x320] ;  /* 0x0000c8001e027a20 */ /* 0x020fc80000410000 */
[----:B------:R2:W2:Y:S02]  /*2c10*/  MUFU.TANH R98, R2 ;  /* 0x0000000200627308 */ /* 0x0004a40000002400 */
[----:B------:R-:W-:Y:S01]  /*2c20*/  HMMA.16816.F32.BF16 R24, R212, R34, R40 ;  /* 0x00000022d418723c */ /* 0x000fe20000041828 */
[----:B------:R-:W5:Y:S04]  /*2c30*/  LDSM.16.M88.4 R32, [R230+0x13900] ;  /* 0x01390000e620783b */ /* 0x000f680000000200 */
[----:B------:R-:W-:Y:S03]  /*2c40*/  LDSM.16.M88.4 R40, [R227+0x7800] ;  /* 0x00780000e328783b */ /* 0x000fe60000000200 */
[----:B-1----:R-:W-:Y:S01]  /*2c50*/  HMMA.16816.F32.BF16 R64, R208, R68, R84 ;  /* 0x00000044d040723c */ /* 0x002fe20000041854 */
[----:B--2---:R-:W-:-:S07]  /*2c60*/  FMUL.FTZ R2, R31, c[0x0][0x320] ;  /* 0x0000c8001f027a20 */ /* 0x004fce0000410000 */
[----:B------:R-:W-:Y:S01]  /*2c70*/  HMMA.16816.F32.BF16 R28, R220, R44, R20 ;  /* 0x0000002cdc1c723c */ /* 0x000fe20000041814 */
[----:B------:R1:W2:Y:S07]  /*2c80*/  MUFU.TANH R97, R2 ;  /* 0x0000000200617308 */ /* 0x0002ae0000002400 */
[----:B------:R-:W-:Y:S08]  /*2c90*/  HMMA.16816.F32.BF16 R20, R216, R36, R16 ;  /* 0x00000024d814723c */ /* 0x000ff00000041810 */
[----:B---3--:R-:W-:Y:S01]  /*2ca0*/  HMMA.16816.F32.BF16 R16, R212, R60, R72 ;  /* 0x0000003cd410723c */ /* 0x008fe20000041848 */
[----:B-1----:R-:W-:-:S04]  /*2cb0*/  FMUL.FTZ R2, R8, c[0x0][0x320] ;  /* 0x0000c80008027a20 */ /* 0x002fc80000410000 */
[----:B------:R1:W3:Y:S03]  /*2cc0*/  MUFU.TANH R96, R2 ;  /* 0x0000000200607308 */ /* 0x0002e60000002400 */
[----:B------:R-:W-:Y:S01]  /*2cd0*/  HMMA.16816.F32.BF16 R52, R208, R70, R80 ;  /* 0x00000046d034723c */ /* 0x000fe20000041850 */
[----:B-1----:R-:W-:-:S04]  /*2ce0*/  FMUL.FTZ R2, R9, c[0x0][0x320] ;  /* 0x0000c80009027a20 */ /* 0x002fc80000410000 */
[----:B------:R1:W1:Y:S02]  /*2cf0*/  MUFU.TANH R87, R2 ;  /* 0x0000000200577308 */ /* 0x0002640000002400 */
[----:B-1----:R-:W-:-:S06]  /*2d00*/  FMUL.FTZ R2, R10, c[0x0][0x320] ;  /* 0x0000c8000a027a20 */ /* 0x002fcc0000410000 */
[----:B------:R1:W1:Y:S02]  /*2d10*/  MUFU.TANH R86, R2 ;  /* 0x0000000200567308 */ /* 0x0002640000002400 */
[----:B-1----:R-:W-:Y:S02]  /*2d20*/  FMUL.FTZ R2, R11, c[0x0][0x320] ;  /* 0x0000c8000b027a20 */ /* 0x002fe40000410000 */
[----:B------:R-:W-:Y:S01]  /*2d30*/  HMMA.16816.F32.BF16 R8, R220, R46, R12 ;  /* 0x0000002edc08723c */ /* 0x000fe2000004180c */
[----:B------:R-:W-:Y:S03]  /*2d40*/  LDSM.16.M88.4 R44, [R231+0x8800] ;  /* 0x00880000e72c783b */ /* 0x000fe60000000200 */
[----:B------:R1:W1:Y:S04]  /*2d50*/  MUFU.TANH R85, R2 ;  /* 0x0000000200557308 */ /* 0x0002680000002400 */
[----:B------:R-:W-:Y:S01]  /*2d60*/  HMMA.16816.F32.BF16 R12, R216, R38, R24 ;  /* 0x00000026d80c723c */ /* 0x000fe20000041818 */
[----:B------:R-:W2:Y:S07]  /*2d70*/  LDSM.16.M88.4 R36, [R231+0x8000] ;  /* 0x00800000e724783b */ /* 0x000eae0000000200 */
        /* <DEDUP_REMOVED lines=8> */
[----:B------:R-:W-:Y:S04]  /*2e00*/  HMMA.16816.F32.BF16 R28, R220, R48, R20 ;  /* 0x00000030dc1c723c */ /* 0x000fe80000041814 */
[----:B------:R1:W1:Y:S04]  /*2e10*/  MUFU.TANH R73, R2 ;  /* 0x0000000200497308 */ /* 0x0002680000002400 */
[----:B-----5:R-:W-:Y:S08]  /*2e20*/  HMMA.16816.F32.BF16 R20, R216, R32, R16 ;  /* 0x00000020d814723c */ /* 0x020ff00000041810 */
[----:B--2---:R-:W-:Y:S01]  /*2e30*/  HMMA.16816.F32.BF16 R16, R212, R36, R64 ;  /* 0x00000024d410723c */ /* 0x004fe20000041840 */
[----:B-1----:R-:W-:-:S04]  /*2e40*/  FMUL.FTZ R2, R8, c[0x0][0x320] ;  /* 0x0000c80008027a20 */ /* 0x002fc80000410000 */
[----:B------:R1:W2:Y:S02]  /*2e50*/  MUFU.TANH R72, R2 ;  /* 0x0000000200487308 */ /* 0x0002a40000002400 */
        /* <DEDUP_REMOVED lines=8> */
[----:B------:R-:W-:Y:S08]  /*2ee0*/  HMMA.16816.F32.BF16 R12, R216, R34, R24 ;  /* 0x00000022d80c723c */ /* 0x000ff00000041818 */
[----:B------:R-:W-:Y:S01]  /*2ef0*/  HMMA.16816.F32.BF16 R32, R212, R38, R52 ;  /* 0x00000026d420723c */ /* 0x000fe20000041834 */
[----:B------:R-:W-:Y:S01]  /*2f00*/  LDSM.16.M88.4 R36, [R230+0x14900] ;  /* 0x01490000e624783b */ /* 0x000fe20000000200 */
[----:B-----5:R-:W-:-:S03]  /*2f10*/  FMUL.FTZ R2, R28, c[0x0][0x320] ;  /* 0x0000c8001c027a20 */ /* 0x020fc60000410000 */
[----:B------:R-:W5:Y:S01]  /*2f20*/  LDSM.16.M88.4 R52, [R227+0x8000] ;  /* 0x00800000e334783b */ /* 0x000f620000000200 */
[----:B------:R2:W1:Y:S10]  /*2f30*/  MUFU.TANH R68, R2 ;  /* 0x0000000200447308 */ /* 0x0004740000002400 */
[----:B------:R-:W-:Y:S01]  /*2f40*/  HMMA.16816.F32.BF16 R12, R220, R42, R12 ;  /* 0x0000002adc0c723c */ /* 0x000fe2000004180c */
[----:B--2---:R-:W-:-:S07]  /*2f50*/  FMUL.FTZ R2, R29, c[0x0][0x320] ;  /* 0x0000c8001d027a20 */ /* 0x004fce0000410000 */
[----:B-1----:R-:W-:Y:S01]  /*2f60*/  HMMA.16816.F32.BF16 R24, R216, R48, R16 ;  /* 0x00000030d818723c */ /* 0x002fe20000041810 */
[----:B------:R1:W2:Y:S11]  /*2f70*/  MUFU.TANH R66, R2 ;  /* 0x0000000200427308 */ /* 0x0002b60000002400 */
[----:B------:R-:W-:Y:S04]  /*2f80*/  @!UPT UIADD3 URZ, URZ, URZ, URZ ;  /* 0x0000003f3f3ff290 */ /* 0x000fe8000fffe03f */
[----:B------:R-:W-:Y:S02]  /*2f90*/  FMUL.FTZ R12, R12, c[0x0][0x320] ;  /* 0x0000c8000c0c7a20 */ /* 0x000fe40000410000 */
[----:B-1----:R-:W-:Y:S02]  /*2fa0*/  FMUL.FTZ R2, R30, c[0x0][0x320] ;  /* 0x0000c8001e027a20 */ /* 0x002fe40000410000 */
[----:B------:R-:W-:Y:S02]  /*2fb0*/  FMUL.FTZ R13, R13, c[0x0][0x320] ;  /* 0x0000c8000d0d7a20 */ /* 0x000fe40000410000 */
[----:B------:R1:W1:Y:S01]  /*2fc0*/  MUFU.TANH R65, R2 ;  /* 0x0000000200417308 */ /* 0x0002620000002400 */
[----:B------:R-:W-:Y:S02]  /*2fd0*/  FMUL.FTZ R14, R14, c[0x0][0x320] ;  /* 0x0000c8000e0e7a20 */ /* 0x000fe40000410000 */
[----:B------:R-:W-:Y:S01]  /*2fe0*/  FMUL.FTZ R15, R15, c[0x0][0x320] ;  /* 0x0000c8000f0f7a20 */ /* 0x000fe20000410000 */
[----:B-----5:R-:W-:Y:S04]  /*2ff0*/  HMMA.16816.F32.BF16 R24, R220, R52, R24 ;  /* 0x00000034dc18723c */ /* 0x020fe80000041818 */
[----:B------:R-:W2:Y:S01]  /*3000*/  MUFU.TANH R43, R14 ;  /* 0x0000000e002b7308 */ /* 0x000ea20000002400 */
[----:B-1----:R-:W-:-:S07]  /*3010*/  FMUL.FTZ R2, R31, c[0x0][0x320] ;  /* 0x0000c8001f027a20 */ /* 0x002fce0000410000 */
[----:B------:R-:W1:Y:S01]  /*3020*/  MUFU.TANH R42, R15 ;  /* 0x0000000f002a7308 */ /* 0x000e620000002400 */
[----:B------:R-:W-:Y:S07]  /*3030*/  HMMA.16816.F32.BF16 R28, R220, R40, R20 ;  /* 0x00000028dc1c723c */ /* 0x000fee0000041814 */
[----:B------:R5:W1:Y:S01]  /*3040*/  MUFU.TANH R64, R2 ;  /* 0x0000000200407308 */ /* 0x000a620000002400 */
[----:B------:R-:W-:Y:S03]  /*3050*/  HMMA.16816.F32.BF16 R20, R208, R56, R92 ;  /* 0x00000038d014723c */ /* 0x000fe6000004185c */
[----:B------:R-:W-:-:S02]  /*3060*/  FMUL.FTZ R24, R24, c[0x0][0x320] ;  /* 0x0000c80018187a20 */ /* 0x000fc40000410000 */
[----:B------:R-:W-:Y:S02]  /*3070*/  FMUL.FTZ R25, R25, c[0x0][0x320] ;  /* 0x0000c80019197a20 */ /* 0x000fe40000410000 */
[----:B------:R-:W-:Y:S01]  /*3080*/  FMUL.FTZ R26, R26, c[0x0][0x320] ;  /* 0x0000c8001a1a7a20 */ /* 0x000fe20000410000 */
[----:B------:R-:W1:Y:S01]  /*3090*/  MUFU.TANH R41, R24 ;  /* 0x0000001800297308 */ /* 0x000e620000002400 */
[----:B------:R-:W-:Y:S02]  /*30a0*/  FMUL.FTZ R27, R27, c[0x0][0x320] ;  /* 0x0000c8001b1b7a20 */ /* 0x000fe40000410000 */
[----:B-----5:R-:W-:-:S05]  /*30b0*/  FMUL.FTZ R2, R8, c[0x0][0x320] ;  /* 0x0000c80008027a20 */ /* 0x020fca0000410000 */
[----:B------:R-:W1:Y:S01]  /*30c0*/  MUFU.TANH R40, R25 ;  /* 0x0000001900287308 */ /* 0x000e620000002400 */
[----:B------:R-:W-:Y:S02]  /*30d0*/  FMUL.FTZ R29, R29, c[0x0][0x320] ;  /* 0x0000c8001d1d7a20 */ /* 0x000fe40000410000 */
[----:B------:R-:W-:Y:S02]  /*30e0*/  FMUL.FTZ R30, R30, c[0x0][0x320] ;  /* 0x0000c8001e1e7a20 */ /* 0x000fe40000410000 */
[----:B------:R-:W-:-:S03]  /*30f0*/  FMUL.FTZ R31, R31, c[0x0][0x320] ;  /* 0x0000c8001f1f7a20 */ /* 0x000fc60000410000 */
[----:B------:R5:W1:Y:S01]  /*3100*/  MUFU.TANH R63, R2 ;  /* 0x00000002003f7308 */ /* 0x000a620000002400 */
[----:B------:R-:W-:Y:S07]  /*3110*/  HMMA.16816.F32.BF16 R16, R212, R44, R20 ;  /* 0x0000002cd410723c */ /* 0x000fee0000041814 */
[----:B------:R-:W1:Y:S01]  /*3120*/  MUFU.TANH R56, R29 ;  /* 0x0000001d00387308 */ /* 0x000e620000002400 */
[----:B------:R-:W-:Y:S01]  /*3130*/  HMMA.16816.F32.BF16 R20, R216, R50, R32 ;  /* 0x00000032d814723c */ /* 0x000fe20000041820 */
[----:B-----5:R-:W-:-:S06]  /*3140*/  FMUL.FTZ R2, R9, c[0x0][0x320] ;  /* 0x0000c80009027a20 */ /* 0x020fcc0000410000 */
[----:B------:R-:W1:Y:S08]  /*3150*/  MUFU.TANH R49, R30 ;  /* 0x0000001e00317308 */ /* 0x000e700000002400 */
[----:B------:R5:W1:Y:S01]  /*3160*/  MUFU.TANH R62, R2 ;  /* 0x00000002003e7308 */ /* 0x000a620000002400 */
[----:B------:R-:W-:Y:S07]  /*3170*/  HMMA.16816.F32.BF16 R16, R216, R36, R16 ;  /* 0x00000024d810723c */ /* 0x000fee0000041810 */
[----:B------:R-:W1:Y:S01]  /*3180*/  MUFU.TANH R48, R31 ;  /* 0x0000001f00307308 */ /* 0x000e620000002400 */
[----:B------:R-:W-:Y:S01]  /*3190*/  HMMA.16816.F32.BF16 R20, R220, R54, R20 ;  /* 0x00000036dc14723c */ /* 0x000fe20000041814 */
[----:B-----5:R-:W-:-:S06]  /*31a0*/  FMUL.FTZ R2, R10, c[0x0][0x320] ;  /* 0x0000c8000a027a20 */ /* 0x020fcc0000410000 */
[----:B------:R-:W1:Y:S08]  /*31b0*/  MUFU.TANH R45, R12 ;  /* 0x0000000c002d7308 */ /* 0x000e700000002400 */
[----:B------:R5:W1:Y:S08]  /*31c0*/  MUFU.TANH R61, R2 ;  /* 0x00000002003d7308 */ /* 0x000a700000002400 */
[----:B------:R-:W1:Y:S01]  /*31d0*/  MUFU.TANH R44, R13 ;  /* 0x0000000d002c7308 */ /* 0x000e620000002400 */
[----:B------:R-:W-:-:S02]  /*31e0*/  FMUL.FTZ R20, R20, c[0x0][0x320] ;  /* 0x0000c80014147a20 */ /* 0x000fc40000410000 */
[----:B------:R-:W-:Y:S02]  /*31f0*/  FMUL.FTZ R21, R21, c[0x0][0x320] ;  /* 0x0000c80015157a20 */ /* 0x000fe40000410000 */
[----:B------:R-:W-:Y:S02]  /*3200*/  FMUL.FTZ R22, R22, c[0x0][0x320] ;  /* 0x0000c80016167a20 */ /* 0x000fe40000410000 */
[----:B------:R-:W-:Y:S01]  /*3210*/  FMUL.FTZ R23, R23, c[0x0][0x320] ;  /* 0x0000c80017177a20 */ /* 0x000fe20000410000 */
[----:B------:R-:W1:Y:S01]  /*3220*/  MUFU.TANH R35, R20 ;  /* 0x0000001400237308 */ /* 0x000e620000002400 */
[----:B-----5:R-:W-:Y:S02]  /*3230*/  FMUL.FTZ R2, R11, c[0x0][0x320] ;  /* 0x0000c8000b027a20 */ /* 0x020fe40000410000 */
[----:B------:R-:W-:Y:S05]  /*3240*/  HMMA.16816.F32.BF16 R8, R208, R58, R88 ;  /* 0x0000003ad008723c */ /* 0x000fea0000041858 */
[----:B------:R5:W1:Y:S08]  /*3250*/  MUFU.TANH R60, R2 ;  /* 0x00000002003c7308 */ /* 0x000a700000002400 */
[----:B------:R1:W1:Y:S01]  /*3260*/  MUFU.TANH R34, R21 ;  /* 0x0000001500227308 */ /* 0x0002620000002400 */
[----:B-----5:R-:W-:-:S07]  /*3270*/  FMUL.FTZ R2, R28, c[0x0][0x320] ;  /* 0x0000c8001c027a20 */ /* 0x020fce0000410000 */
[----:B------:R1:W1:Y:S01]  /*3280*/  MUFU.TANH R32, R22 ;  /* 0x0000001600207308 */ /* 0x0002620000002400 */
[----:B------:R-:W5:Y:S02]  /*3290*/  LDSM.16.M88.4 R28, [R227+0x8800] ;  /* 0x00880000e31c783b */ /* 0x000f640000000200 */
[----:B------:R-:W-:Y:S01]  /*32a0*/  HMMA.16816.F32.BF16 R8, R212, R46, R8 ;  /* 0x0000002ed408723c */ /* 0x000fe20000041808 */
[----:B------:R-:W-:-:S04]  /*32b0*/  DEPBAR.LE SB0, 0x0 ;  /* 0x000080000000791a */ /* 0x000fc80000000000 */
[----:B------:R1:W1:Y:S08]  /*32c0*/  MUFU.TANH R57, R2 ;  /* 0x0000000200397308 */ /* 0x0002700000002400 */
[----:B------:R1:W1:Y:S08]  /*32d0*/  MUFU.TANH R37, R26 ;  /* 0x0000001a00257308 */ /* 0x0002700000002400 */
[----:B------:R1:W1:Y:S03]  /*32e0*/  MUFU.TANH R33, R27 ;  /* 0x0000001b00217308 */ /* 0x0002660000002400 */
[----:B------:R-:W-:Y:S08]  /*32f0*/  HMMA.16816.F32.BF16 R8, R216, R38, R8 ;  /* 0x00000026d808723c */ /* 0x000ff00000041808 */
[C---:B-----5:R-:W-:Y:S01]  /*3300*/  HMMA.16816.F32.BF16 R12, R220.reuse, R28, R16 ;  /* 0x0000001cdc0c723c */ /* 0x060fe20000041810 */
[----:B------:R1:W1:Y:S11]  /*3310*/  MUFU.TANH R29, R23 ;  /* 0x00000017001d7308 */ /* 0x0002760000002400 */
[----:B------:R-:W-:Y:S04]  /*3320*/  @!UPT UIADD3 URZ, URZ, URZ, URZ ;  /* 0x0000003f3f3ff290 */ /* 0x000fe8000fffe03f */
[----:B------:R-:W-:Y:S08]  /*3330*/  HMMA.16816.F32.BF16 R8, R220, R30, R8 ;  /* 0x0000001edc08723c */ /* 0x000ff00000041808 */
[----:B------:R-:W-:Y:S02]  /*3340*/  FMUL.FTZ R12, R12, c[0x0][0x320] ;  /* 0x0000c8000c0c7a20 */ /* 0x000fe40000410000 */
[----:B------:R-:W-:-:S02]  /*3350*/  FMUL.FTZ R13, R13, c[0x0][0x320] ;  /* 0x0000c8000d0d7a20 */ /* 0x000fc40000410000 */
[----:B------:R-:W-:Y:S01]  /*3360*/  FMUL.FTZ R14, R14, c[0x0][0x320] ;  /* 0x0000c8000e0e7a20 */ /* 0x000fe20000410000 */
[----:B------:R1:W1:Y:S01]  /*3370*/  MUFU.TANH R28, R12 ;  /* 0x0000000c001c7308 */ /* 0x0002620000002400 */
[----:B------:R-:W-:-:S10]  /*3380*/  FMUL.FTZ R15, R15, c[0x0][0x320] ;  /* 0x0000c8000f0f7a20 */ /* 0x000fd40000410000 */
[----:B------:R-:W-:Y:S02]  /*3390*/  FMUL.FTZ R8, R8, c[0x0][0x320] ;  /* 0x0000c80008087a20 */ /* 0x000fe40000410000 */
        /* <DEDUP_REMOVED lines=14> */
[----:B------:R-:W-:-:S02]  /*3480*/  SHF.L.U64.HI R9, R124, 0x6, R128 ;  /* 0x000000067c097819 */ /* 0x000fc40000010280 */
[----:B------:R-:W-:Y:S01]  /*3490*/  SHF.R.S32.HI R2, RZ, 0x1f, R6 ;  /* 0x0000001fff027819 */ /* 0x000fe20000011406 */
[----:B------:R-:W-:Y:S02]  /*34a0*/  IMAD R3, R123, R6, RZ ;  /* 0x000000067b037224 */ /* 0x000fe400078e02ff */
        /* <DEDUP_REMOVED lines=25> */
.L_x_23:
[----:B-1234-:R-:W-:Y:S01]  /*3640*/  LOP3.LUT R2, R122, 0xffffffe0, RZ, 0xc0, !PT ;  /* 0xffffffe07a027812 */ /* 0x01efe200078ec0ff */
[----:B------:R-:W-:Y:S01]  /*3650*/  IMAD.IADD R6, R121, 0x1, R120 ;  /* 0x0000000179067824 */ /* 0x000fe200078e0278 */
[----:B------:R-:W-:Y:S01]  /*3660*/  STL [R1+0x64], R185 ;  /* 0x000064b901007387 */ /* 0x000fe20000100800 */
[----:B------:R-:W-:-:S02]  /*3670*/  IMAD.SHL.U32 R225, R4, 0x2, RZ ;  /* 0x0000000204e17824 */ /* 0x000fc400078e00ff */
[----:B------:R-:W-:Y:S01]  /*3680*/  IMAD.IADD R2, R125, 0x1, -R2 ;  /* 0x000000017d027824 */ /* 0x000fe200078e0a02 */
[----:B------:R-:W-:Y:S01]  /*3690*/  STL [R1+0x60], R184 ;  /* 0x000060b801007387 */ /* 0x000fe20000100800 */
[----:B------:R-:W-:Y:S01]  /*36a0*/  IMAD R226, R5, 0x2, R225 ;  /* 0x0000000205e27824 */ /* 0x000fe200078e02e1 */
[C---:B------:R-:W-:Y:S02]  /*36b0*/  LEA R229, R0.reuse, R225, 0x1 ;  /* 0x000000e100e57211 */ /* 0x040fe400078e08ff */
[----:B------:R-:W-:Y:S01]  /*36c0*/  SHF.R.S32.HI R3, RZ, 0x1f, R2 ;  /* 0x0000001fff037819 */ /* 0x000fe20000011402 */
[----:B------:R1:W-:Y:S01]  /*36d0*/  STL [R1+0x5c], R163 ;  /* 0x00005ca301007387 */ /* 0x0003e20000100800 */
[----:B------:R-:W-:Y:S02]  /*36e0*/  IMAD R228, R0, 0x2, R226 ;  /* 0x0000000200e47824 */ /* 0x000fe400078e02e2 */
[----:B------:R-:W-:Y:S01]  /*36f0*/  LEA.HI R3, R3, R2, RZ, 0x2 ;  /* 0x0000000203037211 */ /* 0x000fe200078f10ff */
[----:B------:R-:W-:Y:S03]  /*3700*/  STL [R1+0x58], R162 ;  /* 0x000058a201007387 */ /* 0x000fe60000100800 */
[----:B------:R-:W-:Y:S01]  /*3710*/  LOP3.LUT R3, R3, 0x7ffffffc, RZ, 0xc0, !PT ;  /* 0x7ffffffc03037812 */ /* 0x000fe200078ec0ff */
[----:B------:R-:W-:Y:S03]  /*3720*/  STL [R1+0x54], R161 ;  /* 0x000054a101007387 */ /* 0x000fe60000100800 */
[----:B------:R-:W-:Y:S01]  /*3730*/  IADD3 R2, R2, -R3, RZ ;  /* 0x8000000302027210 */ /* 0x000fe20007ffe0ff */
[----:B------:R-:W-:Y:S04]  /*3740*/  STL [R1+0x50], R160 ;  /* 0x000050a001007387 */ /* 0x000fe80000100800 */
[----:B------:R-:W-:Y:S01]  /*3750*/  IMAD R2, R2, -0x2, R6 ;  /* 0xfffffffe02027824 */ /* 0x000fe200078e0206 */
[----:B------:R-:W-:Y:S04]  /*3760*/  STL [R1+0x4c], R159 ;  /* 0x00004c9f01007387 */ /* 0x000fe80000100800 */
[C---:B------:R-:W-:Y:S01]  /*3770*/  ISETP.GT.AND P3, PT, R2.reuse, RZ, PT ;  /* 0x000000ff0200720c */ /* 0x040fe20003f64270 */
[----:B------:R-:W-:Y:S01]  /*3780*/  STL [R1+0x48], R158 ;  /* 0x0000489e01007387 */ /* 0x000fe20000100800 */
[----:B------:R-:W-:-:S02]  /*3790*/  ISETP.GT.AND P2, PT, R2, 0x1, PT ;  /* 0x000000010200780c */ /* 0x000fc40003f44270 */
[----:B------:R-:W-:Y:S01]  /*37a0*/  ISETP.GT.AND P1, PT, R2, 0x8, PT ;  /* 0x000000080200780c */ /* 0x000fe20003f24270 */
[----:B------:R-:W-:Y:S01]  /*37b0*/  STL [R1+0x44], R157 ;  /* 0x0000449d01007387 */ /* 0x000fe20000100800 */
[----:B------:R-:W-:Y:S02]  /*37c0*/  FSEL R7, R100, -INF , P3 ;  /* 0xff80000064077808 */ /* 0x000fe40001800000 */
[----:B------:R-:W-:Y:S01]  /*37d0*/  FSEL R8, R99, -INF , P2 ;  /* 0xff80000063087808 */ /* 0x000fe20001000000 */
[----:B------:R2:W-:Y:S01]  /*37e0*/  STL [R1+0x40], R156 ;  /* 0x0000409c01007387 */ /* 0x0005e20000100800 */
[----:B------:R-:W-:Y:S02]  /*37f0*/  FSEL R16, R98, -INF , P3 ;  /* 0xff80000062107808 */ /* 0x000fe40001800000 */
[----:B------:R-:W-:Y:S01]  /*3800*/  ISETP.GT.AND P3, PT, R2, 0x9, PT ;  /* 0x000000090200780c */ /* 0x000fe20003f64270 */
[----:B------:R-:W-:Y:S01]  /*3810*/  LDSM.16.MT88.4 R52, [R225+0x900] ;  /* 0x00090000e134783b */ /* 0x000fe20000004200 */
[----:B------:R-:W-:-:S02]  /*3820*/  FSEL R9, R96, -INF , P1 ;  /* 0xff80000060097808 */ /* 0x000fc40000800000 */
[----:B------:R-:W-:Y:S01]  /*3830*/  FMNMX.FTZ R100, R7, R8, !PT ;  /* 0x0000000807647209 */ /* 0x000fe20007810000 */
[----:B------:R-:W-:Y:S01]  /*3840*/  LDSM.16.MT88.4 R80, [R229+0x3900] ;  /* 0x00390000e550783b */ /* 0x000fe20000004200 */
[----:B------:R-:W-:Y:S02]  /*3850*/  FSEL R17, R97, -INF , P2 ;  /* 0xff80000061117808 */ /* 0x000fe40001000000 */
[----:B------:R-:W-:Y:S01]  /*3860*/  ISETP.GT.AND P2, PT, R2, 0x10, PT ;  /* 0x000000100200780c */ /* 0x000fe20003f44270 */
[----:B------:R-:W0:Y:S01]  /*3870*/  LDGDEPBAR ;  /* 0x00000000000079af */ /* 0x000e220000000000 */
        /* <DEDUP_REMOVED lines=23> */
[----:B------:R-:W-:Y:S02]  /*39f0*/  FSEL R27, R69, -INF , P2 ;  /* 0xff800000451b7808 */ /* 0x000fe40001000000 */
[----:B------:R-:W-:Y:S01]  /*3a00*/  ISETP.GT.AND P2, PT, R2, 0x28, PT ;  /* 0x000000280200780c */ /* 0x000fe20003f44270 */
[----:B------:R-:W-:Y:S01]  /*3a10*/  LDSM.16.MT88.4 R68, [R228+0x900] ;  /* 0x00090000e444783b */ /* 0x000fe20000004200 */
[----:B------:R-:W-:Y:S02]  /*3a20*/  FSEL R103, R66, -INF , P3 ;  /* 0xff80000042677808 */ /* 0x000fe40001800000 */
[----:B------:R-:W-:Y:S02]  /*3a30*/  FMNMX.FTZ R100, R124, R100, !PT ;  /* 0x000000647c647209 */ /* 0x000fe40007810000 */
[----:B------:R-:W-:-:S02]  /*3a40*/  FSEL R127, R65, -INF , P1 ;  /* 0xff800000417f7808 */ /* 0x000fc40000800000 */
[----:B------:R-:W-:Y:S02]  /*3a50*/  ISETP.GT.AND P1, PT, R2, 0x29, PT ;  /* 0x000000290200780c */ /* 0x000fe40003f24270 */
[----:B------:R-:W-:Y:S02]  /*3a60*/  FSEL R102, R63, -INF , P2 ;  /* 0xff8000003f667808 */ /* 0x000fe40001000000 */
[----:B------:R-:W-:Y:S02]  /*3a70*/  FMNMX.FTZ R100, R103, R100, !PT ;  /* 0x0000006467647209 */ /* 0x000fe40007810000 */
[----:B------:R-:W-:Y:S02]  /*3a80*/  FSEL R126, R64, -INF , P3 ;  /* 0xff800000407e7808 */ /* 0x000fe40001800000 */
[----:B------:R-:W-:Y:S01]  /*3a90*/  ISETP.GT.AND P3, PT, R2, 0x30, PT ;  /* 0x000000300200780c */ /* 0x000fe20003f64270 */
[----:B------:R-:W-:Y:S01]  /*3aa0*/  LDSM.16.MT88.4 R64, [R226+0x3100] ;  /* 0x00310000e240783b */ /* 0x000fe20000004200 */
[----:B------:R-:W-:-:S02]  /*3ab0*/  FSEL R101, R62, -INF , P1 ;  /* 0xff8000003e657808 */ /* 0x000fc40000800000 */
[----:B------:R-:W-:Y:S02]  /*3ac0*/  FMNMX.FTZ R100, R102, R100, !PT ;  /* 0x0000006466647209 */ /* 0x000fe40007810000 */
[----:B------:R-:W-:Y:S02]  /*3ad0*/  FSEL R125, R61, -INF , P2 ;  /* 0xff8000003d7d7808 */ /* 0x000fe40001000000 */
[----:B------:R-:W-:Y:S02]  /*3ae0*/  ISETP.GT.AND P2, PT, R2, 0x31, PT ;  /* 0x000000310200780c */ /* 0x000fe40003f44270 */
[----:B------:R-:W-:Y:S02]  /*3af0*/  FSEL R94, R57, -INF , P3 ;  /* 0xff800000395e7808 */ /* 0x000fe40001800000 */
[----:B------:R-:W-:Y:S02]  /*3b00*/  FMNMX.FTZ R3, R16, R17, !PT ;  /* 0x0000001110037209 */ /* 0x000fe40007810000 */
[----:B------:R-:W-:-:S02]  /*3b10*/  FMNMX.FTZ R100, R101, R100, !PT ;  /* 0x0000006465647209 */ /* 0x000fc40007810000 */
[----:B------:R-:W-:Y:S02]  /*3b20*/  FSEL R128, R60, -INF , P1 ;  /* 0xff8000003c807808 */ /* 0x000fe40000800000 */
[----:B------:R-:W-:Y:S01]  /*3b30*/  ISETP.GT.AND P1, PT, R2, 0x38, PT ;  /* 0x000000380200780c */ /* 0x000fe20003f24270 */
[----:B------:R-:W-:Y:S01]  /*3b40*/  LDSM.16.MT88.4 R60, [R225+0x3100] ;  /* 0x00310000e13c783b */ /* 0x000fe20000004200 */
[----:B------:R-:W-:Y:S02]  /*3b50*/  FSEL R252, R56, -INF , P2 ;  /* 0xff80000038fc7808 */ /* 0x000fe40001000000 */
[----:B------:R-:W-:Y:S01]  /*3b60*/  FMNMX.FTZ R3, R18, R3, !PT ;  /* 0x0000000312037209 */ /* 0x000fe20007810000 */
[----:B------:R-:W-:Y:S01]  /*3b70*/  LDSM.16.MT88.4 R56, [R228+0x100] ;  /* 0x00010000e438783b */ /* 0x000fe20000004200 */
[----:B------:R-:W-:Y:S02]  /*3b80*/  FMNMX.FTZ R100, R94, R100, !PT ;  /* 0x000000645e647209 */ /* 0x000fe40007810000 */
[----:B------:R-:W-:-:S02]  /*3b90*/  FSEL R89, R49, -INF , P3 ;  /* 0xff80000031597808 */ /* 0x000fc40001800000 */
[----:B------:R-:W-:Y:S02]  /*3ba0*/  ISETP.GT.AND P3, PT, R2, 0x39, PT ;  /* 0x000000390200780c */ /* 0x000fe40003f64270 */
[----:B------:R-:W-:Y:S02]  /*3bb0*/  FSEL R251, R45, -INF , P1 ;  /* 0xff8000002dfb7808 */ /* 0x000fe40000800000 */
[----:B------:R-:W-:Y:S02]  /*3bc0*/  FMNMX.FTZ R3, R19, R3, !PT ;  /* 0x0000000313037209 */ /* 0x000fe40007810000 */
[----:B------:R-:W-:Y:S02]  /*3bd0*/  FMNMX.FTZ R100, R252, R100, !PT ;  /* 0x00000064fc647209 */ /* 0x000fe40007810000 */
[----:B------:R-:W-:Y:S02]  /*3be0*/  FSEL R108, R48, -INF , P2 ;  /* 0xff800000306c7808 */ /* 0x000fe40001000000 */
[----:B------:R-:W-:Y:S01]  /*3bf0*/  ISETP.GT.AND P2, PT, R2, 0x40, PT ;  /* 0x000000400200780c */ /* 0x000fe20003f44270 */
[----:B------:R-:W-:Y:S01]  /*3c00*/  LDSM.16.MT88.4 R48, [R226+0x900] ;  /* 0x00090000e230783b */ /* 0x000fe20000004200 */
[----:B------:R-:W-:-:S02]  /*3c10*/  FSEL R250, R44, -INF , P3 ;  /* 0xff8000002cfa7808 */ /* 0x000fc40001800000 */
[----:B------:R-:W-:Y:S01]  /*3c20*/  FMNMX.FTZ R3, R24, R3, !PT ;  /* 0x0000000318037209 */ /* 0x000fe20007810000 */
[----:B------:R-:W-:Y:S01]  /*3c30*/  LDSM.16.MT88.4 R44, [R229+0x900] ;  /* 0x00090000e52c783b */ /* 0x000fe20000004200 */
[----:B------:R-:W-:Y:S02]  /*3c40*/  FMNMX.FTZ R100, R251, R100, !PT ;  /* 0x00000064fb647209 */ /* 0x000fe40007810000 */
[----:B------:R-:W-:Y:S02]  /*3c50*/  FSEL R95, R43, -INF , P1 ;  /* 0xff8000002b5f7808 */ /* 0x000fe40000800000 */
[----:B------:R-:W-:Y:S02]  /*3c60*/  ISETP.GT.AND P1, PT, R2, 0x41, PT ;  /* 0x000000410200780c */ /* 0x000fe40003f24270 */
[----:B-1----:R-:W-:Y:S02]  /*3c70*/  FSEL R163, R41, -INF , P2 ;  /* 0xff80000029a37808 */ /* 0x002fe40001000000 */
[----:B------:R-:W-:-:S02]  /*3c80*/  FMNMX.FTZ R3, R25, R3, !PT ;  /* 0x0000000319037209 */ /* 0x000fc40007810000 */
[----:B------:R-:W-:Y:S02]  /*3c90*/  FMNMX.FTZ R100, R250, R100, !PT ;  /* 0x00000064fa647209 */ /* 0x000fe40007810000 */
[----:B------:R-:W-:Y:S02]  /*3ca0*/  FSEL R130, R42, -INF , P3 ;  /* 0xff8000002a827808 */ /* 0x000fe40001800000 */
[----:B------:R-:W-:Y:S02]  /*3cb0*/  ISETP.GT.AND P3, PT, R2, 0x48, PT ;  /* 0x000000480200780c */ /* 0x000fe40003f64270 */
[----:B------:R-:W-:Y:S02]  /*3cc0*/  FSEL R107, R40, -INF , P1 ;  /* 0xff800000286b7808 */ /* 0x000fe40000800000 */
[----:B------:R-:W-:Y:S02]  /*3cd0*/  FMNMX.FTZ R3, R26, R3, !PT ;  /* 0x000000031a037209 */ /* 0x000fe40007810000 */
[----:B------:R-:W-:-:S02]  /*3ce0*/  FMNMX.FTZ R100, R163, R100, !PT ;  /* 0x00000064a3647209 */ /* 0x000fc40007810000 */
[----:B------:R-:W-:Y:S02]  /*3cf0*/  FSEL R98, R37, -INF , P2 ;  /* 0xff80000025627808 */ /* 0x000fe40001000000 */
[----:B------:R-:W-:Y:S02]  /*3d00*/  ISETP.GT.AND P2, PT, R2, 0x49, PT ;  /* 0x000000490200780c */ /* 0x000fe40003f44270 */
        /* <DEDUP_REMOVED lines=25> */
[----:B------:R-:W-:Y:S01]  /*3ea0*/  FMNMX.FTZ R2, R89, R2, !PT ;  /* 0x0000000259027209 */ /* 0x000fe20007810000 */
[----:B------:R-:W-:Y:S01]  /*3eb0*/  LDSM.16.MT88.4 R20, [R225+0x100] ;  /* 0x00010000e114783b */ /* 0x000fe20000004200 */
[----:B------:R-:W-:Y:S02]  /*3ec0*/  FMNMX.FTZ R100, R110, R100, !PT ;  /* 0x000000646e647209 */ /* 0x000fe40007810000 */
[----:B------:R-:W-:Y:S02]  /*3ed0*/  FMNMX.FTZ R2, R108, R2, !PT ;  /* 0x000000026c027209 */ /* 0x000fe40007810000 */
[----:B------:R-:W-:Y:S02]  /*3ee0*/  FMNMX.FTZ R100, R93, R100, !PT ;  /* 0x000000645d647209 */ /* 0x000fe40007810000 */
[----:B------:R-:W-:-:S02]  /*3ef0*/  FMNMX.FTZ R2, R95, R2, !PT ;  /* 0x000000025f027209 */ /* 0x000fc40007810000 */
[----:B--2---:R-:W-:Y:S01]  /*3f00*/  FSEL R156, R36, -INF , P3 ;  /* 0xff800000249c7808 */ /* 0x004fe20001800000 */
[----:B------:R-:W1:Y:S01]  /*3f10*/  SHFL.BFLY PT, R3, R100, 0x2, 0x1f ;  /* 0x0c401f0064037f89 */ /* 0x000e6200000e0000 */
[----:B------:R-:W-:Y:S02]  /*3f20*/  FMNMX.FTZ R2, R130, R2, !PT ;  /* 0x0000000282027209 */ /* 0x000fe40007810000 */
[----:B------:R-:W-:Y:S02]  /*3f30*/  FSEL R162, R30, -INF , P2 ;  /* 0xff8000001ea27808 */ /* 0x000fe40001000000 */
[----:B------:R-:W-:Y:S02]  /*3f40*/  FMNMX.FTZ R2, R98, R2, !PT ;  /* 0x0000000262027209 */ /* 0x000fe40007810000 */
[----:B------:R-:W-:Y:S02]  /*3f50*/  FSEL R111, R31, -INF , P1 ;  /* 0xff8000001f6f7808 */ /* 0x000fe40000800000 */
        /* <DEDUP_REMOVED lines=16> */
[----:B------:R-:W1:Y:S02]  /*4060*/  SHFL.BFLY PT, R6, R3, 0x1, 0x1f ;  /* 0x0c201f0003067f89 */ /* 0x000e6400000e0000 */
[----:B------:R2:W-:Y:S02]  /*4070*/  MUFU.EX2 R96, R2 ;  /* 0x0000000200607308 */ /* 0x0005e40000000800 */
[----:B--2---:R-:W-:-:S06]  /*4080*/  FFMA.FTZ R2, R8, c[0x0][0x2d0], -R12 ;  /* 0x0000b40008027a23 */ /* 0x004fcc000001080c */
[----:B------:R2:W3:Y:S01]  /*4090*/  MUFU.EX2 R157, R2 ;  /* 0x00000002009d7308 */ /* 0x0004e20000000800 */
[----:B-1----:R-:W-:Y:S01]  /*40a0*/  FMNMX.FTZ R3, R3, R6, !PT ;  /* 0x0000000603037209 */ /* 0x002fe20007810000 */
[----:B------:R-:W-:-:S03]  /*40b0*/  FFMA.FTZ R6, R14, c[0x0][0x2d0], -R12 ;  /* 0x0000b4000e067a23 */ /* 0x000fc6000001080c */
[----:B------:R-:W-:-:S03]  /*40c0*/  FSETP.NEU.FTZ.AND P1, PT, R3, -INF , PT ;  /* 0xff8000000300780b */ /* 0x000fc60003f3d000 */
[----:B------:R1:W-:Y:S01]  /*40d0*/  MUFU.EX2 R161, R6 ;  /* 0x0000000600a17308 */ /* 0x0003e20000000800 */
[----:B--2---:R-:W-:Y:S01]  /*40e0*/  FFMA.FTZ R2, R9, c[0x0][0x2d0], -R12 ;  /* 0x0000b40009027a23 */ /* 0x004fe2000001080c */
[----:B---3--:R-:W-:-:S06]  /*40f0*/  F2FP.BF16.PACK_AB R8, R157, R96 ;  /* 0x000000609d08723e */ /* 0x008fcc00000010ff */
[----:B------:R2:W-:Y:S01]  /*4100*/  MUFU.EX2 R131, R2 ;  /* 0x0000000200837308 */ /* 0x0005e20000000800 */
[----:B-1----:R-:W-:-:S07]  /*4110*/  FFMA.FTZ R6, R15, c[0x0][0x2d0], -R12 ;  /* 0x0000b4000f067a23 */ /* 0x002fce000001080c */
[----:B------:R-:W-:Y:S01]  /*4120*/  MUFU.EX2 R87, R6 ;  /* 0x0000000600577308 */ /* 0x000fe20000000800 */
[----:B--2---:R-:W-:-:S07]  /*4130*/  FFMA.FTZ R2, R10, c[0x0][0x2d0], -R12 ;  /* 0x0000b4000a027a23 */ /* 0x004fce000001080c */
[----:B------:R1:W2:Y:S02]  /*4140*/  MUFU.EX2 R97, R2 ;  /* 0x0000000200617308 */ /* 0x0002a40000000800 */
[----:B-1----:R-:W-:Y:S01]  /*4150*/  FFMA.FTZ R2, R11, c[0x0][0x2d0], -R12 ;  /* 0x0000b4000b027a23 */ /* 0x002fe2000001080c */
[----:B--2---:R-:W-:-:S05]  /*4160*/  F2FP.BF16.PACK_AB R10, R97, R131 ;  /* 0x00000083610a723e */ /* 0x004fca00000010ff */
[----:B------:R1:W-:Y:S02]  /*4170*/  MUFU.EX2 R158, R2 ;  /* 0x00000002009e7308 */ /* 0x0003e40000000800 */
[----:B-1----:R-:W-:-:S06]  /*4180*/  FFMA.FTZ R2, R13, c[0x0][0x2d0], -R12 ;  /* 0x0000b4000d027a23 */ /* 0x002fcc000001080c */
[----:B------:R1:W-:Y:S02]  /*4190*/  MUFU.EX2 R160, R2 ;  /* 0x0000000200a07308 */ /* 0x0003e40000000800 */
[----:B-1----:R-:W-:-:S05]  /*41a0*/  FMUL.FTZ R2, R3, c[0x0][0x2d0] ;  /* 0x0000b40003027a20 */ /* 0x002fca0000410000 */
[----:B------:R-:W-:-:S05]  /*41b0*/  FSEL R2, R2, RZ, P1 ;  /* 0x000000ff02027208 */ /* 0x000fca0000800000 */
[--C-:B------:R-:W-:Y:S02]  /*41c0*/  FFMA.FTZ R6, R16, c[0x0][0x2d0], -R2.reuse ;  /* 0x0000b40010067a23 */ /* 0x100fe40000010802 */
[--C-:B------:R-:W-:Y:S02]  /*41d0*/  FFMA.FTZ R4, R18, c[0x0][0x2d0], -R2.reuse ;  /* 0x0000b40012047a23 */ /* 0x100fe40000010802 */
[----:B------:R1:W-:Y:S01]  /*41e0*/  MUFU.EX2 R15, R6 ;  /* 0x00000006000f7308 */ /* 0x0003e20000000800 */
[----:B------:R-:W-:-:S07]  /*41f0*/  FFMA.FTZ R0, R27, c[0x0][0x2d0], -R2 ;  /* 0x0000b4001b007a23 */ /* 0x000fce0000010802 */
[----:B------:R2:W-:Y:S01]  /*4200*/  MUFU.EX2 R13, R4 ;  /* 0x00000004000d7308 */ /* 0x0005e20000000800 */
[----:B-1----:R-:W-:-:S07]  /*4210*/  FFMA.FTZ R6, R17, c[0x0][0x2d0], -R2 ;  /* 0x0000b40011067a23 */ /* 0x002fce0000010802 */
[----:B------:R-:W-:Y:S01]  /*4220*/  MUFU.EX2 R185, R0 ;  /* 0x0000000000b97308 */ /* 0x000fe20000000800 */
[----:B--2---:R-:W-:-:S07]  /*4230*/  FFMA.FTZ R4, R19, c[0x0][0x2d0], -R2 ;  /* 0x0000b40013047a23 */ /* 0x004fce0000010802 */
[----:B------:R-:W1:Y:S01]  /*4240*/  MUFU.EX2 R14, R6 ;  /* 0x00000006000e7308 */ /* 0x000e620000000800 */
[----:B------:R-:W2:Y:S07]  /*4250*/  LDSM.16.MT88.4 R16, [R226+0x100] ;  /* 0x00010000e210783b */ /* 0x000eae0000004200 */
[----:B------:R3:W4:Y:S01]  /*4260*/  MUFU.EX2 R129, R4 ;  /* 0x0000000400817308 */ /* 0x0007220000000800 */
[----:B-1----:R-:W-:Y:S02]  /*4270*/  F2FP.BF16.PACK_AB R9, R14, R15 ;  /* 0x0000000f0e09723e */ /* 0x002fe400000010ff */
[----:B------:R-:W-:Y:S01]  /*4280*/  F2FP.BF16.PACK_AB R6, R87, R161 ;  /* 0x000000a15706723e */ /* 0x000fe200000010ff */
[----:B---3--:R-:W-:Y:S01]  /*4290*/  FFMA.FTZ R4, R24, c[0x0][0x2d0], -R2 ;  /* 0x0000b40018047a23 */ /* 0x008fe20000010802 */
[----:B----4-:R-:W-:-:S03]  /*42a0*/  F2FP.BF16.PACK_AB R11, R129, R13 ;  /* 0x0000000d810b723e */ /* 0x010fc600000010ff */
[----:B------:R1:W-:Y:S04]  /*42b0*/  MUFU.EX2 R159, R4 ;  /* 0x00000004009f7308 */ /* 0x0003e80000000800 */
[C---:B------:R-:W-:Y:S08]  /*42c0*/  HMMA.16816.F32.BF16 R40, R8.reuse, R20, RZ ;  /* 0x000000140828723c */ /* 0x040ff000000418ff */
[----:B------:R-:W-:Y:S01]  /*42d0*/  HMMA.16816.F32.BF16 R36, R8, R22, RZ ;  /* 0x000000160824723c */ /* 0x000fe200000418ff */
[----:B-1----:R-:W-:-:S04]  /*42e0*/  FFMA.FTZ R4, R25, c[0x0][0x2d0], -R2 ;  /* 0x0000b40019047a23 */ /* 0x002fc80000010802 */
[----:B------:R1:W3:Y:S03]  /*42f0*/  MUFU.EX2 R88, R4 ;  /* 0x0000000400587308 */ /* 0x0002e60000000800 */
[C---:B--2---:R-:W-:Y:S08]  /*4300*/  HMMA.16816.F32.BF16 R28, R8.reuse, R16, RZ ;  /* 0x00000010081c723c */ /* 0x044ff000000418ff */
[----:B------:R-:W-:Y:S01]  /*4310*/  HMMA.16816.F32.BF16 R20, R8, R32, RZ ;  /* 0x000000200814723c */ /* 0x000fe200000418ff */
[----:B-1----:R-:W-:Y:S01]  /*4320*/  FFMA.FTZ R4, R26, c[0x0][0x2d0], -R2 ;  /* 0x0000b4001a047a23 */ /* 0x002fe20000010802 */
[----:B---3--:R-:W-:-:S06]  /*4330*/  F2FP.BF16.PACK_AB R5, R88, R159 ;  /* 0x0000009f5805723e */ /* 0x008fcc00000010ff */
[C---:B------:R-:W-:Y:S01]  /*4340*/  HMMA.16816.F32.BF16 R24, R8.reuse, R18, RZ ;  /* 0x000000120818723c */ /* 0x040fe200000418ff */
[----:B------:R1:W2:Y:S07]  /*4350*/  MUFU.EX2 R105, R4 ;  /* 0x0000000400697308 */ /* 0x0002ae0000000800 */
[C---:B------:R-:W-:Y:S08]  /*4360*/  HMMA.16816.F32.BF16 R16, R8.reuse, R34, RZ ;  /* 0x000000220810723c */ /* 0x040ff000000418ff */
[----:B------:R-:W-:Y:S01]  /*4370*/  HMMA.16816.F32.BF16 R32, R8, R58, RZ ;  /* 0x0000003a0820723c */ /* 0x000fe200000418ff */
[----:B-1----:R-:W-:-:S02]  /*4380*/  F2FP.BF16.PACK_AB R4, R160, R158 ;  /* 0x0000009ea004723e */ /* 0x002fc400000010ff */
[----:B--2---:R-:W-:-:S07]  /*4390*/  F2FP.BF16.PACK_AB R7, R185, R105 ;  /* 0x00000069b907723e */ /* 0x004fce00000010ff */
[C---:B------:R-:W-:Y:S01]  /*43a0*/  HMMA.16816.F32.BF16 R76, R4.reuse, R52, R40 ;  /* 0x00000034044c723c */ /* 0x040fe20000041828 */
[----:B------:R-:W1:Y:S07]  /*43b0*/  LDSM.16.MT88.4 R40, [R225+0x3900] ;  /* 0x00390000e128783b */ /* 0x000e6e0000004200 */
[----:B------:R-:W-:Y:S08]  /*43c0*/  HMMA.16816.F32.BF16 R152, R4, R46, R16 ;  /* 0x0000002e0498723c */ /* 0x000ff00000041810 */
[----:B------:R-:W-:Y:S01]  /*43d0*/  HMMA.16816.F32.BF16 R16, R8, R56, RZ ;  /* 0x000000380810723c */ /* 0x000fe200000418ff */
[----:B------:R-:W-:Y:S07]  /*43e0*/  LDSM.16.MT88.4 R56, [R226+0x6100] ;  /* 0x00610000e238783b */ /* 0x000fee0000004200 */
[----:B------:R-:W-:Y:S01]  /*43f0*/  HMMA.16816.F32.BF16 R180, R4, R54, R36 ;  /* 0x0000003604b4723c */ /* 0x000fe20000041824 */
[----:B------:R-:W2:Y:S01]  /*4400*/  LDSM.16.MT88.4 R36, [R226+0x3900] ;  /* 0x00390000e224783b */ /* 0x000ea20000004200 */
[----:B------:R-:W-:Y:S01]  /*4410*/  IMAD.MOV.U32 R86, RZ, RZ, R76 ;  /* 0x000000ffff567224 */ /* 0x000fe200078e004c */
[----:B------:R-:W-:Y:S01]  /*4420*/  MOV R85, R77 ;  /* 0x0000004d00557202 */ /* 0x000fe20000000f00 */
[----:B------:R-:W-:Y:S01]  /*4430*/  IMAD.MOV.U32 R84, RZ, RZ, R78 ;  /* 0x000000ffff547224 */ /* 0x000fe200078e004e */
[----:B------:R-:W-:Y:S01]  /*4440*/  LDSM.16.MT88.4 R52, [R225+0x6100] ;  /* 0x00610000e134783b */ /* 0x000fe20000004200 */
[----:B------:R-:W-:-:S02]  /*4450*/  IMAD.MOV.U32 R0, RZ, RZ, R79 ;  /* 0x000000ffff007224 */ /* 0x000fc400078e004f */
[C---:B------:R-:W-:Y:S01]  /*4460*/  HMMA.16816.F32.BF16 R164, R4.reuse, R44, R20 ;  /* 0x0000002c04a4723c */ /* 0x040fe20000041814 */
[----:B------:R-:W3:Y:S04]  /*4470*/  LDSM.16.MT88.4 R44, [R229+0x3100] ;  /* 0x00310000e52c783b */ /* 0x000ee80000004200 */
[----:B------:R-:W-:Y:S03]  /*4480*/  LDSM.16.MT88.4 R76, [R228+0x3900] ;  /* 0x00390000e44c783b */ /* 0x000fe60000004200 */
[C---:B------:R-:W-:Y:S08]  /*4490*/  HMMA.16816.F32.BF16 R176, R4.reuse, R48, R28 ;  /* 0x0000003004b0723c */ /* 0x040ff0000004181c */
[C---:B------:R-:W-:Y:S01]  /*44a0*/  HMMA.16816.F32.BF16 R172, R4.reuse, R50, R24 ;  /* 0x0000003204ac723c */ /* 0x040fe20000041818 */
[----:B------:R-:W4:Y:S07]  /*44b0*/  LDSM.16.MT88.4 R48, [R228+0x3100] ;  /* 0x00310000e430783b */ /* 0x000f2e0000004200 */
[----:B------:R-:W-:Y:S08]  /*44c0*/  HMMA.16816.F32.BF16 R168, R4, R68, R16 ;  /* 0x0000004404a8723c */ /* 0x000ff00000041810 */
[C---:B------:R-:W-:Y:S08]  /*44d0*/  HMMA.16816.F32.BF16 R28, R8.reuse, R60, RZ ;  /* 0x0000003c081c723c */ /* 0x040ff000000418ff */
[C---:B------:R-:W-:Y:S08]  /*44e0*/  HMMA.16816.F32.BF16 R20, R8.reuse, R64, RZ ;  /* 0x000000400814723c */ /* 0x040ff000000418ff */
[----:B------:R-:W-:Y:S01]  /*44f0*/  HMMA.16816.F32.BF16 R16, R8, R66, RZ ;  /* 0x000000420810723c */ /* 0x000fe200000418ff */
[----:B------:R-:W3:Y:S07]  /*4500*/  LDSM.16.MT88.4 R64, [R229+0x6100] ;  /* 0x00610000e540783b */ /* 0x000eee0000004200 */
[----:B------:R-:W-:Y:S01]  /*4510*/  HMMA.16816.F32.BF16 R148, R4, R70, R32 ;  /* 0x000000460494723c */ /* 0x000fe20000041820 */
[----:B------:R-:W4:Y:S07]  /*4520*/  LDSM.16.MT88.4 R68, [R225+0x6900] ;  /* 0x00690000e144783b */ /* 0x000f2e0000004200 */
[----:B------:R-:W-:Y:S08]  /*4530*/  HMMA.16816.F32.BF16 R24, R8, R62, RZ ;  /* 0x0000003e0818723c */ /* 0x000ff000000418ff */
[C---:B-1----:R-:W-:Y:S08]  /*4540*/  HMMA.16816.F32.BF16 R144, R4.reuse, R40, R28 ;  /* 0x000000280490723c */ /* 0x042ff0000004181c */
[C---:B--2---:R-:W-:Y:S08]  /*4550*/  HMMA.16816.F32.BF16 R136, R4.reuse, R36, R20 ;  /* 0x000000240488723c */ /* 0x044ff00000041814 */
[----:B------:R-:W-:Y:S08]  /*4560*/  HMMA.16816.F32.BF16 R132, R4, R38, R16 ;  /* 0x000000260484723c */ /* 0x000ff00000041810 */
[C---:B---3--:R-:W-:Y:S08]  /*4570*/  HMMA.16816.F32.BF16 R32, R8.reuse, R46, RZ ;  /* 0x0000002e0820723c */ /* 0x048ff000000418ff */
[C---:B------:R-:W-:Y:S08]  /*4580*/  HMMA.16816.F32.BF16 R36, R8.reuse, R44, RZ ;  /* 0x0000002c0824723c */ /* 0x040ff000000418ff */
[C---:B----4-:R-:W-:Y:S08]  /*4590*/  HMMA.16816.F32.BF16 R28, R8.reuse, R48, RZ ;  /* 0x00000030081c723c */ /* 0x050ff000000418ff */
[C---:B------:R-:W-:Y:S08]  /*45a0*/  HMMA.16816.F32.BF16 R16, R8.reuse, R54, RZ ;  /* 0x000000360810723c */ /* 0x040ff000000418ff */
[----:B------:R-:W-:Y:S08]  /*45b0*/  HMMA.16816.F32.BF16 R20, R8, R52, RZ ;  /* 0x000000340814723c */ /* 0x000ff000000418ff */
[----:B------:R-:W-:Y:S08]  /*45c0*/  HMMA.16816.F32.BF16 R140, R4, R42, R24 ;  /* 0x0000002a048c723c */ /* 0x000ff00000041818 */
[C---:B------:R-:W-:Y:S08]  /*45d0*/  HMMA.16816.F32.BF16 R24, R8.reuse, R50, RZ ;  /* 0x000000320818723c */ /* 0x040ff000000418ff */
[----:B------:R-:W-:Y:S07]  /*45e0*/  HMMA.16816.F32.BF16 R48, R8, R66, RZ ;  /* 0x000000420830723c */ /* 0x000fee00000418ff */
[----:B------:R-:W-:Y:S01]  /*45f0*/  MOV R66, R95 ;  /* 0x0000005f00427202 */ /* 0x000fe20000000f00 */
[----:B------:R-:W-:Y:S01]  /*4600*/  HMMA.16816.F32.BF16 R116, R4, R82, R32 ;  /* 0x000000520474723c */ /* 0x000fe20000041820 */
[----:B------:R-:W-:-:S06]  /*4610*/  IMAD.MOV.U32 R67, RZ, RZ, R108 ;  /* 0x000000ffff437224 */ /* 0x000fcc00078e006c */
[----:B------:R-:W-:Y:S01]  /*4620*/  IMAD.MOV.U32 R35, RZ, RZ, R94 ;  /* 0x000000ffff237224 */ /* 0x000fe200078e005e */
[----:B------:R-:W-:Y:S01]  /*4630*/  HMMA.16816.F32.BF16 R120, R4, R80, R36 ;  /* 0x000000500478723c */ /* 0x000fe20000041824 */
[----:B------:R-:W-:Y:S01]  /*4640*/  IMAD.MOV.U32 R34, RZ, RZ, R93 ;  /* 0x000000ffff227224 */ /* 0x000fe200078e005d */
[----:B------:R-:W-:Y:S01]  /*4650*/  MOV R33, R92 ;  /* 0x0000005c00217202 */ /* 0x000fe20000000f00 */
[----:B------:R-:W-:-:S04]  /*4660*/  IMAD.MOV.U32 R32, RZ, RZ, R91 ;  /* 0x000000ffff207224 */ /* 0x000fc800078e005b */
[----:B------:R-:W-:Y:S01]  /*4670*/  IMAD.MOV.U32 R39, RZ, RZ, R97 ;  /* 0x000000ffff277224 */ /* 0x000fe200078e0061 */
[----:B------:R-:W-:Y:S01]  /*4680*/  HMMA.16816.F32.BF16 R112, R4, R76, R28 ;  /* 0x0000004c0470723c */ /* 0x000fe2000004181c */
[----:B------:R-:W-:Y:S01]  /*4690*/  IMAD.MOV.U32 R38, RZ, RZ, R98 ;  /* 0x000000ffff267224 */ /* 0x000fe200078e0062 */
[----:B------:R-:W-:Y:S01]  /*46a0*/  MOV R37, R162 ;  /* 0x000000a200257202 */ /* 0x000fe20000000f00 */
[----:B------:R-:W-:-:S04]  /*46b0*/  IMAD.MOV.U32 R36, RZ, RZ, R163 ;  /* 0x000000ffff247224 */ /* 0x000fc800078e00a3 */
[----:B------:R-:W-:Y:S01]  /*46c0*/  IMAD.MOV.U32 R31, RZ, RZ, R96 ;  /* 0x000000ffff1f7224 */ /* 0x000fe200078e0060 */
[----:B------:R-:W-:Y:S01]  /*46d0*/  MOV R30, R99 ;  /* 0x00000063001e7202 */ /* 0x000fe20000000f00 */
[----:B------:R-:W-:Y:S01]  /*46e0*/  HMMA.16816.F32.BF16 R92, R4, R70, R16 ;  /* 0x00000046045c723c */ /* 0x000fe20000041810 */
[----:B------:R-:W1:Y:S01]  /*46f0*/  LDSM.16.MT88.4 R16, [R229+0x6900] ;  /* 0x00690000e510783b */ /* 0x000e620000004200 */
[----:B------:R-:W-:Y:S01]  /*4700*/  IMAD.MOV.U32 R76, RZ, RZ, R86 ;  /* 0x000000ffff4c7224 */ /* 0x000fe200078e0056 */
[----:B------:R-:W-:Y:S01]  /*4710*/  MOV R77, R85 ;  /* 0x00000055004d7202 */ /* 0x000fe20000000f00 */
[----:B------:R-:W-:Y:S01]  /*4720*/  IMAD.MOV.U32 R29, RZ, RZ, R111 ;  /* 0x000000ffff1d7224 */ /* 0x000fe200078e006f */
[----:B------:R-:W-:-:S03]  /*4730*/  MOV R28, R110 ;  /* 0x0000006e001c7202 */ /* 0x000fc60000000f00 */
[----:B------:R-:W-:Y:S08]  /*4740*/  HMMA.16816.F32.BF16 R60, R8, R56, RZ ;  /* 0x00000038083c723c */ /* 0x000ff000000418ff */
[----:B------:R-:W-:Y:S01]  /*4750*/  HMMA.16816.F32.BF16 R96, R4, R68, R20 ;  /* 0x000000440460723c */ /* 0x000fe20000041814 */
[----:B------:R-:W2:Y:S06]  /*4760*/  LDSM.16.MT88.4 R20, [R226+0x6900] ;  /* 0x00690000e214783b */ /* 0x000eac0000004200 */
[----:B------:R-:W-:Y:S01]  /*4770*/  IMAD.MOV.U32 R69, RZ, RZ, R88 ;  /* 0x000000ffff457224 */ /* 0x000fe200078e0058 */
[C---:B------:R-:W-:Y:S08]  /*4780*/  HMMA.16816.F32.BF16 R56, R8.reuse, R58, RZ ;  /* 0x0000003a0838723c */ /* 0x040ff000000418ff */
[C---:B------:R-:W-:Y:S07]  /*4790*/  HMMA.16816.F32.BF16 R52, R8.reuse, R64, RZ ;  /* 0x000000400834723c */ /* 0x040fee00000418ff */
[----:B------:R-:W-:Y:S01]  /*47a0*/  IMAD.MOV.U32 R64, RZ, RZ, R90 ;  /* 0x000000ffff407224 */ /* 0x000fe200078e005a */
[----:B------:R-:W-:Y:S01]  /*47b0*/  HMMA.16816.F32.BF16 R44, R8, R72, RZ ;  /* 0x00000048082c723c */ /* 0x000fe200000418ff */
[----:B------:R-:W-:-:S06]  /*47c0*/  MOV R65, R89 ;  /* 0x0000005900417202 */ /* 0x000fcc0000000f00 */
[----:B------:R-:W-:Y:S01]  /*47d0*/  MOV R73, R107 ;  /* 0x0000006b00497202 */ /* 0x000fe20000000f00 */
[----:B------:R-:W-:Y:S01]  /*47e0*/  HMMA.16816.F32.BF16 R40, R8, R74, RZ ;  /* 0x0000004a0828723c */ /* 0x000fe200000418ff */
[----:B------:R-:W3:Y:S01]  /*47f0*/  LDSM.16.MT88.4 R8, [R228+0x6900] ;  /* 0x00690000e408783b */ /* 0x000ee20000004200 */
[----:B------:R-:W-:-:S05]  /*4800*/  IMAD.MOV.U32 R72, RZ, RZ, R106 ;  /* 0x000000ffff487224 */ /* 0x000fca00078e006a */
[----:B------:R-:W-:Y:S01]  /*4810*/  IMAD.MOV.U32 R75, RZ, RZ, R105 ;  /* 0x000000ffff4b7224 */ /* 0x000fe200078e0069 */
[----:B------:R-:W-:Y:S01]  /*4820*/  MOV R74, R104 ;  /* 0x00000068004a7202 */ /* 0x000fe20000000f00 */
[C---:B-1----:R-:W-:Y:S08]  /*4830*/  HMMA.16816.F32.BF16 R80, R4.reuse, R18, R48 ;  /* 0x000000120450723c */ /* 0x042ff00000041830 */
[C---:B------:R-:W-:Y:S07]  /*4840*/  HMMA.16816.F32.BF16 R104, R4.reuse, R78, R24 ;  /* 0x0000004e0468723c */ /* 0x040fee0000041818 */
[----:B------:R-:W-:Y:S01]  /*4850*/  IMAD.MOV.U32 R79, RZ, RZ, R0 ;  /* 0x000000ffff4f7224 */ /* 0x000fe200078e0000 */
[----:B--2---:R-:W-:Y:S01]  /*4860*/  HMMA.16816.F32.BF16 R88, R4, R22, R56 ;  /* 0x000000160458723c */ /* 0x004fe20000041838 */
[----:B------:R-:W-:-:S02]  /*4870*/  FFMA.FTZ R0, R124, c[0x0][0x2d0], -R12 ;  /* 0x0000b4007c007a23 */ /* 0x000fc4000001080c */
[----:B------:R-:W-:Y:S02]  /*4880*/  IMAD.MOV.U32 R27, RZ, RZ, R87 ;  /* 0x000000ffff1b7224 */ /* 0x000fe400078e0057 */
[----:B------:R1:W-:Y:S01]  /*4890*/  MUFU.EX2 R24, R0 ;  /* 0x0000000000187308 */ /* 0x0003e20000000800 */
[----:B------:R-:W-:Y:S02]  /*48a0*/  IMAD.MOV.U32 R78, RZ, RZ, R84 ;  /* 0x000000ffff4e7224 */ /* 0x000fe400078e0054 */
[----:B------:R-:W-:Y:S01]  /*48b0*/  IMAD.MOV.U32 R26, RZ, RZ, R109 ;  /* 0x000000ffff1a7224 */ /* 0x000fe200078e006d */
[C---:B------:R-:W-:Y:S01]  /*48c0*/  HMMA.16816.F32.BF16 R84, R4.reuse, R16, R52 ;  /* 0x000000100454723c */ /* 0x040fe20000041834 */
[----:B------:R-:W2:Y:S07]  /*48d0*/  LDSM.16.MT88.4 R16, [R226+0x1100] ;  /* 0x00110000e210783b */ /* 0x000eae0000004200 */
[----:B------:R-:W-:Y:S01]  /*48e0*/  HMMA.16816.F32.BF16 R108, R4, R20, R60 ;  /* 0x00000014046c723c */ /* 0x000fe2000004183c */
[----:B------:R-:W4:Y:S01]  /*48f0*/  LDSM.16.MT88.4 R20, [R225+0x1100] ;  /* 0x00110000e114783b */ /* 0x000f220000004200 */
[----:B-1----:R-:W-:Y:S01]  /*4900*/  FFMA.FTZ R0, R103, c[0x0][0x2d0], -R12 ;  /* 0x0000b40067007a23 */ /* 0x002fe2000001080c */
[----:B------:R-:W-:-:S03]  /*4910*/  MOV R103, R69 ;  /* 0x0000004500677202 */ /* 0x000fc60000000f00 */
[----:B------:R1:W1:Y:S02]  /*4920*/  MUFU.EX2 R163, R0 ;  /* 0x0000000000a37308 */ /* 0x0002640000000800 */
[C---:B---3--:R-:W-:Y:S08]  /*4930*/  HMMA.16816.F32.BF16 R60, R4.reuse, R8, R44 ;  /* 0x00000008043c723c */ /* 0x048ff0000004182c */
[----:B------:R-:W-:Y:S01]  /*4940*/  HMMA.16816.F32.BF16 R40, R4, R10, R40 ;  /* 0x0000000a0428723c */ /* 0x000fe20000041828 */
[----:B------:R-:W3:Y:S01]  /*4950*/  LDSM.16.MT88.4 R8, [R229+0x1100] ;  /* 0x00110000e508783b */ /* 0x000ee20000004200 */
[----:B-1----:R-:W-:-:S05]  /*4960*/  FFMA.FTZ R0, R102, c[0x0][0x2d0], -R12 ;  /* 0x0000b40066007a23 */ /* 0x002fca000001080c */
[----:B------:R-:W-:Y:S01]  /*4970*/  F2FP.BF16.PACK_AB R4, R163, R24 ;  /* 0x00000018a304723e */ /* 0x000fe200000010ff */
[----:B------:R1:W-:Y:S02]  /*4980*/  MUFU.EX2 R162, R0 ;  /* 0x0000000000a27308 */ /* 0x0003e40000000800 */
[----:B-1----:R-:W-:-:S06]  /*4990*/  FFMA.FTZ R0, R101, c[0x0][0x2d0], -R12 ;  /* 0x0000b40065007a23 */ /* 0x002fcc000001080c */
[----:B------:R1:W1:Y:S02]  /*49a0*/  MUFU.EX2 R101, R0 ;  /* 0x0000000000657308 */ /* 0x0002640000000800 */
[----:B-1----:R-:W-:Y:S01]  /*49b0*/  FFMA.FTZ R0, R127, c[0x0][0x2d0], -R2 ;  /* 0x0000b4007f007a23 */ /* 0x002fe20000010802 */
[----:B------:R-:W-:-:S05]  /*49c0*/  F2FP.BF16.PACK_AB R6, R101, R162 ;  /* 0x000000a26506723e */ /* 0x000fca00000010ff */
[----:B------:R1:W-:Y:S02]  /*49d0*/  MUFU.EX2 R102, R0 ;  /* 0x0000000000667308 */ /* 0x0003e40000000800 */
[----:B-1----:R-:W-:Y:S02]  /*49e0*/  FFMA.FTZ R0, R126, c[0x0][0x2d0], -R2 ;  /* 0x0000b4007e007a23 */ /* 0x002fe40000010802 */
[----:B------:R-:W-:-:S04]  /*49f0*/  IMAD.MOV.U32 R126, RZ, RZ, R74 ;  /* 0x000000ffff7e7224 */ /* 0x000fc800078e004a */
[----:B------:R1:W1:Y:S02]  /*4a00*/  MUFU.EX2 R25, R0 ;  /* 0x0000000000197308 */ /* 0x0002640000000800 */
[----:B-1----:R-:W-:Y:S01]  /*4a10*/  FFMA.FTZ R0, R125, c[0x0][0x2d0], -R2 ;  /* 0x0000b4007d007a23 */ /* 0x002fe20000010802 */
[----:B------:R-:W-:Y:S01]  /*4a20*/  F2FP.BF16.PACK_AB R5, R25, R102 ;  /* 0x000000661905723e */ /* 0x000fe200000010ff */
[----:B------:R-:W-:-:S04]  /*4a30*/  IMAD.MOV.U32 R125, RZ, RZ, R38 ;  /* 0x000000ffff7d7224 */ /* 0x000fc800078e0026 */
[----:B------:R1:W-:Y:S02]  /*4a40*/  MUFU.EX2 R127, R0 ;  /* 0x00000000007f7308 */ /* 0x0003e40000000800 */
[----:B-1----:R-:W-:-:S06]  /*4a50*/  FFMA.FTZ R0, R128, c[0x0][0x2d0], -R2 ;  /* 0x0000b40080007a23 */ /* 0x002fcc0000010802 */
[----:B------:R-:W1:Y:S02]  /*4a60*/  MUFU.EX2 R124, R0 ;  /* 0x00000000007c7308 */ /* 0x000e640000000800 */
[----:B-1----:R-:W-:Y:S01]  /*4a70*/  F2FP.BF16.PACK_AB R7, R124, R127 ;  /* 0x0000007f7c07723e */ /* 0x002fe200000010ff */
[----:B------:R-:W-:-:S04]  /*4a80*/  IMAD.MOV.U32 R0, RZ, RZ, R35 ;  /* 0x000000ffff007224 */ /* 0x000fc800078e0023 */
[----:B------:R-:W-:Y:S02]  /*4a90*/  FFMA.FTZ R0, R0, c[0x0][0x2d0], -R12 ;  /* 0x0000b40000007a23 */ /* 0x000fe4000001080c */
[C---:B--2---:R-:W-:Y:S07]  /*4aa0*/  HMMA.16816.F32.BF16 R48, R4.reuse, R18, R172 ;  /* 0x000000120430723c */ /* 0x044fee00000418ac */
[----:B------:R-:W-:Y:S01]  /*4ab0*/  IMAD.MOV.U32 R175, RZ, RZ, R36 ;  /* 0x000000ffffaf7224 */ /* 0x000fe200078e0024 */
[----:B----4-:R-:W-:Y:S01]  /*4ac0*/  HMMA.16816.F32.BF16 R76, R4, R20, R76 ;  /* 0x00000014044c723c */ /* 0x010fe2000004184c */
[----:B------:R-:W-:Y:S01]  /*4ad0*/  IMAD.MOV.U32 R173, RZ, RZ, R37 ;  /* 0x000000ffffad7224 */ /* 0x000fe200078e0025 */
[----:B------:R-:W-:-:S02]  /*4ae0*/  MOV R172, R39 ;  /* 0x0000002700ac7202 */ /* 0x000fc40000000f00 */
[----:B------:R-:W-:-:S04]  /*4af0*/  MOV R174, R24 ;  /* 0x0000001800ae7202 */ /* 0x000fc80000000f00 */
[C---:B------:R-:W-:Y:S01]  /*4b00*/  HMMA.16816.F32.BF16 R68, R4.reuse, R22, R180 ;  /* 0x000000160444723c */ /* 0x040fe200000418b4 */
[----:B------:R-:W1:Y:S06]  /*4b10*/  LDSM.16.MT88.4 R20, [R228+0x1100] ;  /* 0x00110000e414783b */ /* 0x000e6c0000004200 */
[----:B------:R-:W-:Y:S01]  /*4b20*/  IMAD.MOV.U32 R180, RZ, RZ, R64 ;  /* 0x000000ffffb47224 */ /* 0x000fe200078e0040 */
[----:B------:R-:W-:Y:S01]  /*4b30*/  HMMA.16816.F32.BF16 R56, R4, R16, R176 ;  /* 0x000000100438723c */ /* 0x000fe200000418b0 */
[----:B------:R-:W2:Y:S01]  /*4b40*/  LDSM.16.MT88.4 R16, [R225+0x4100] ;  /* 0x00410000e110783b */ /* 0x000ea20000004200 */
[----:B------:R-:W-:Y:S01]  /*4b50*/  MOV R182, R33 ;  /* 0x0000002100b67202 */ /* 0x000fe20000000f00 */
[----:B------:R-:W-:-:S02]  /*4b60*/  IMAD.MOV.U32 R183, RZ, RZ, R34 ;  /* 0x000000ffffb77224 */ /* 0x000fc400078e0022 */
[----:B------:R-:W-:Y:S02]  /*4b70*/  IMAD.MOV.U32 R181, RZ, RZ, R131 ;  /* 0x000000ffffb57224 */ /* 0x000fe400078e0083 */
[----:B------:R-:W-:Y:S01]  /*4b80*/  MOV R177, R28 ;  /* 0x0000001c00b17202 */ /* 0x000fe20000000f00 */
[----:B---3--:R-:W-:Y:S01]  /*4b90*/  HMMA.16816.F32.BF16 R36, R4, R8, R164 ;  /* 0x000000080424723c */ /* 0x008fe200000418a4 */
[----:B------:R-:W-:Y:S02]  /*4ba0*/  IMAD.MOV.U32 R176, RZ, RZ, R29 ;  /* 0x000000ffffb07224 */ /* 0x000fe400078e001d */
[----:B------:R-:W-:Y:S02]  /*4bb0*/  IMAD.MOV.U32 R179, RZ, RZ, R26 ;  /* 0x000000ffffb37224 */ /* 0x000fe400078e001a */
[----:B------:R-:W-:Y:S02]  /*4bc0*/  IMAD.MOV.U32 R178, RZ, RZ, R25 ;  /* 0x000000ffffb27224 */ /* 0x000fe400078e0019 */
[----:B------:R-:W-:Y:S01]  /*4bd0*/  IMAD.MOV.U32 R165, RZ, RZ, R30 ;  /* 0x000000ffffa57224 */ /* 0x000fe200078e001e */
[----:B------:R-:W-:Y:S01]  /*4be0*/  MOV R166, R66 ;  /* 0x0000004200a67202 */ /* 0x000fe20000000f00 */
[----:B------:R-:W-:-:S02]  /*4bf0*/  IMAD.MOV.U32 R164, RZ, RZ, R31 ;  /* 0x000000ffffa47224 */ /* 0x000fc400078e001f */
[----:B------:R-:W-:Y:S01]  /*4c00*/  HMMA.16816.F32.BF16 R28, R4, R10, R152 ;  /* 0x0000000a041c723c */ /* 0x000fe20000041898 */
[----:B------:R-:W3:Y:S01]  /*4c10*/  LDSM.16.MT88.4 R8, [R226+0x4100] ;  /* 0x00410000e208783b */ /* 0x000ee20000004200 */
[----:B------:R-:W-:-:S05]  /*4c20*/  IMAD.MOV.U32 R167, RZ, RZ, R67 ;  /* 0x000000ffffa77224 */ /* 0x000fca00078e0043 */
[----:B------:R-:W-:Y:S01]  /*4c30*/  IMAD.MOV.U32 R154, RZ, RZ, R75 ;  /* 0x000000ffff9a7224 */ /* 0x000fe200078e004b */
[----:B------:R-:W-:Y:S01]  /*4c40*/  MOV R153, R72 ;  /* 0x0000004800997202 */ /* 0x000fe20000000f00 */
[----:B------:R-:W-:Y:S01]  /*4c50*/  IMAD.MOV.U32 R152, RZ, RZ, R73 ;  /* 0x000000ffff987224 */ /* 0x000fe200078e0049 */
[----:B------:R-:W-:Y:S01]  /*4c60*/  MOV R155, R27 ;  /* 0x0000001b009b7202 */ /* 0x000fe20000000f00 */
[C---:B-1----:R-:W-:Y:S07]  /*4c70*/  HMMA.16816.F32.BF16 R72, R4.reuse, R20, R168 ;  /* 0x000000140448723c */ /* 0x042fee00000418a8 */
[----:B------:R-:W-:Y:S01]  /*4c80*/  MOV R168, R65 ;  /* 0x0000004100a87202 */ /* 0x000fe20000000f00 */
[----:B------:R-:W-:Y:S01]  /*4c90*/  IMAD.MOV.U32 R171, RZ, RZ, R32 ;  /* 0x000000ffffab7224 */ /* 0x000fe200078e0020 */
[----:B------:R-:W-:Y:S01]  /*4ca0*/  HMMA.16816.F32.BF16 R64, R4, R22, R148 ;  /* 0x000000160440723c */ /* 0x000fe20000041894 */
[----:B------:R-:W1:Y:S01]  /*4cb0*/  LDSM.16.MT88.4 R20, [R229+0x4100] ;  /* 0x00410000e514783b */ /* 0x000e620000004200 */
[----:B------:R-:W-:Y:S01]  /*4cc0*/  IMAD.MOV.U32 R169, RZ, RZ, R130 ;  /* 0x000000ffffa97224 */ /* 0x000fe200078e0082 */
[----:B------:R-:W-:-:S04]  /*4cd0*/  MOV R170, R129 ;  /* 0x0000008100aa7202 */ /* 0x000fc80000000f00 */
[----:B------:R-:W-:Y:S01]  /*4ce0*/  IMAD.MOV.U32 R151, RZ, RZ, R168 ;  /* 0x000000ffff977224 */ /* 0x000fe200078e00a8 */
[C---:B--2---:R-:W-:Y:S01]  /*4cf0*/  HMMA.16816.F32.BF16 R52, R4.reuse, R16, R144 ;  /* 0x000000100434723c */ /* 0x044fe20000041890 */
[----:B------:R-:W-:Y:S01]  /*4d00*/  IMAD.MOV.U32 R168, RZ, RZ, R169 ;  /* 0x000000ffffa87224 */ /* 0x000fe200078e00a9 */
[----:B------:R-:W-:Y:S01]  /*4d10*/  MOV R169, R170 ;  /* 0x000000aa00a97202 */ /* 0x000fe20000000f00 */
[----:B------:R-:W-:Y:S02]  /*4d20*/  IMAD.MOV.U32 R170, RZ, RZ, R171 ;  /* 0x000000ffffaa7224 */ /* 0x000fe400078e00ab */
[----:B------:R-:W-:Y:S01]  /*4d30*/  IMAD.MOV.U32 R171, RZ, RZ, R152 ;  /* 0x000000ffffab7224 */ /* 0x000fe200078e0098 */
[----:B------:R-:W-:Y:S01]  /*4d40*/  MOV R152, R153 ;  /* 0x0000009900987202 */ /* 0x000fe20000000f00 */
[----:B------:R-:W-:Y:S01]  /*4d50*/  IMAD.MOV.U32 R153, RZ, RZ, R154 ;  /* 0x000000ffff997224 */ /* 0x000fe200078e009a */
[----:B------:R-:W-:Y:S01]  /*4d60*/  HMMA.16816.F32.BF16 R44, R4, R18, R140 ;  /* 0x00000012042c723c */ /* 0x000fe2000004188c */
[----:B------:R-:W2:Y:S01]  /*4d70*/  LDSM.16.MT88.4 R16, [R228+0x4100] ;  /* 0x00410000e410783b */ /* 0x000ea20000004200 */
[----:B------:R-:W-:Y:S01]  /*4d80*/  IMAD.MOV.U32 R154, RZ, RZ, R155 ;  /* 0x000000ffff9a7224 */ /* 0x000fe200078e009b */
[----:B------:R-:W-:Y:S01]  /*4d90*/  MOV R155, R164 ;  /* 0x000000a4009b7202 */ /* 0x000fe20000000f00 */
[----:B------:R-:W-:-:S02]  /*4da0*/  IMAD.MOV.U32 R164, RZ, RZ, R165 ;  /* 0x000000ffffa47224 */ /* 0x000fc400078e00a5 */
[----:B------:R-:W-:Y:S01]  /*4db0*/  IMAD.MOV.U32 R165, RZ, RZ, R172 ;  /* 0x000000ffffa57224 */ /* 0x000fe200078e00ac */
[----:B------:R-:W-:Y:S01]  /*4dc0*/  MOV R172, R173 ;  /* 0x000000ad00ac7202 */ /* 0x000fe20000000f00 */
[C---:B---3--:R-:W-:Y:S01]  /*4dd0*/  HMMA.16816.F32.BF16 R32, R4.reuse, R8, R136 ;  /* 0x000000080420723c */ /* 0x048fe20000041888 */
[----:B------:R-:W-:Y:S02]  /*4de0*/  IMAD.MOV.U32 R173, RZ, RZ, R174 ;  /* 0x000000ffffad7224 */ /* 0x000fe400078e00ae */
[----:B------:R-:W-:Y:S01]  /*4df0*/  IMAD.MOV.U32 R174, RZ, RZ, R175 ;  /* 0x000000ffffae7224 */ /* 0x000fe200078e00af */
[----:B------:R-:W-:Y:S01]  /*4e00*/  MOV R175, R176 ;  /* 0x000000b000af7202 */ /* 0x000fe20000000f00 */
[----:B------:R-:W-:Y:S02]  /*4e10*/  IMAD.MOV.U32 R176, RZ, RZ, R177 ;  /* 0x000000ffffb07224 */ /* 0x000fe400078e00b1 */
[----:B------:R-:W-:Y:S01]  /*4e20*/  IMAD.MOV.U32 R177, RZ, RZ, R178 ;  /* 0x000000ffffb17224 */ /* 0x000fe200078e00b2 */
[----:B------:R-:W-:Y:S01]  /*4e30*/  HMMA.16816.F32.BF16 R24, R4, R10, R132 ;  /* 0x0000000a0418723c */ /* 0x000fe20000041884 */
[----:B------:R-:W3:Y:S01]  /*4e40*/  LDSM.16.MT88.4 R8, [R225+0x7100] ;  /* 0x00710000e108783b */ /* 0x000ee20000004200 */
[----:B------:R-:W-:Y:S01]  /*4e50*/  MOV R178, R179 ;  /* 0x000000b300b27202 */ /* 0x000fe20000000f00 */
[----:B------:R-:W-:-:S02]  /*4e60*/  IMAD.MOV.U32 R179, RZ, RZ, R103 ;  /* 0x000000ffffb37224 */ /* 0x000fc400078e0067 */
[----:B------:R4:W-:Y:S03]  /*4e70*/  MUFU.EX2 R103, R0 ;  /* 0x0000000000677308 */ /* 0x0009e60000000800 */
[C---:B-1----:R-:W-:Y:S08]  /*4e80*/  HMMA.16816.F32.BF16 R144, R4.reuse, R20, R120 ;  /* 0x000000140490723c */ /* 0x042ff00000041878 */
[----:B------:R-:W-:Y:S01]  /*4e90*/  HMMA.16816.F32.BF16 R128, R4, R22, R116 ;  /* 0x000000160480723c */ /* 0x000fe20000041874 */
[----:B------:R-:W1:Y:S01]  /*4ea0*/  LDSM.16.MT88.4 R20, [R226+0x7100] ;  /* 0x00710000e214783b */ /* 0x000e620000004200 */
[----:B----4-:R-:W-:-:S04]  /*4eb0*/  FFMA.FTZ R0, R252, c[0x0][0x2d0], -R12 ;  /* 0x0000b400fc007a23 */ /* 0x010fc8000001080c */
[----:B------:R4:W1:Y:S02]  /*4ec0*/  MUFU.EX2 R252, R0 ;  /* 0x0000000000fc7308 */ /* 0x0008640000000800 */
[C---:B--2---:R-:W-:Y:S08]  /*4ed0*/  HMMA.16816.F32.BF16 R116, R4.reuse, R16, R112 ;  /* 0x000000100474723c */ /* 0x044ff00000041870 */
[----:B------:R-:W-:Y:S01]  /*4ee0*/  HMMA.16816.F32.BF16 R112, R4, R18, R104 ;  /* 0x000000120470723c */ /* 0x000fe20000041868 */
[----:B------:R-:W2:Y:S01]  /*4ef0*/  LDSM.16.MT88.4 R16, [R229+0x7100] ;  /* 0x00710000e510783b */ /* 0x000ea20000004200 */
[----:B----4-:R-:W-:-:S06]  /*4f00*/  FFMA.FTZ R0, R251, c[0x0][0x2d0], -R12 ;  /* 0x0000b400fb007a23 */ /* 0x010fcc000001080c */
[C---:B---3--:R-:W-:Y:S01]  /*4f10*/  HMMA.16816.F32.BF16 R96, R4.reuse, R8, R96 ;  /* 0x000000080460723c */ /* 0x048fe20000041860 */
[----:B------:R3:W-:Y:S07]  /*4f20*/  MUFU.EX2 R251, R0 ;  /* 0x0000000000fb7308 */ /* 0x0007ee0000000800 */
[C---:B------:R-:W-:Y:S01]  /*4f30*/  HMMA.16816.F32.BF16 R92, R4.reuse, R10, R92 ;  /* 0x0000000a045c723c */ /* 0x040fe2000004185c */
[----:B------:R-:W4:Y:S07]  /*4f40*/  LDSM.16.MT88.4 R8, [R228+0x7100] ;  /* 0x00710000e408783b */ /* 0x000f2e0000004200 */
[----:B-1----:R-:W-:Y:S01]  /*4f50*/  HMMA.16816.F32.BF16 R120, R4, R22, R88 ;  /* 0x000000160478723c */ /* 0x002fe20000041858 */
[----:B---3--:R-:W-:-:S07]  /*4f60*/  FFMA.FTZ R0, R250, c[0x0][0x2d0], -R12 ;  /* 0x0000b400fa007a23 */ /* 0x008fce000001080c */
[C---:B------:R-:W-:Y:S01]  /*4f70*/  HMMA.16816.F32.BF16 R140, R4.reuse, R20, R108 ;  /* 0x00000014048c723c */ /* 0x040fe2000004186c */
[----:B------:R-:W1:Y:S07]  /*4f80*/  LDSM.16.MT88.4 R20, [R225+0x1900] ;  /* 0x00190000e114783b */ /* 0x000e6e0000004200 */
[C---:B--2---:R-:W-:Y:S08]  /*4f90*/  HMMA.16816.F32.BF16 R108, R4.reuse, R16, R84 ;  /* 0x00000010046c723c */ /* 0x044ff00000041854 */
[C---:B------:R-:W-:Y:S01]  /*4fa0*/  HMMA.16816.F32.BF16 R104, R4.reuse, R18, R80 ;  /* 0x000000120468723c */ /* 0x040fe20000041850 */
[----:B------:R-:W-:Y:S07]  /*4fb0*/  LDSM.16.MT88.4 R16, [R226+0x1900] ;  /* 0x00190000e210783b */ /* 0x000fee0000004200 */
[C---:B----4-:R-:W-:Y:S01]  /*4fc0*/  HMMA.16816.F32.BF16 R88, R4.reuse, R8, R60 ;  /* 0x000000080458723c */ /* 0x050fe2000004183c */
[----:B------:R2:W3:Y:S07]  /*4fd0*/  MUFU.EX2 R60, R0 ;  /* 0x00000000003c7308 */ /* 0x0004ee0000000800 */
[----:B------:R-:W-:Y:S01]  /*4fe0*/  HMMA.16816.F32.BF16 R84, R4, R10, R40 ;  /* 0x0000000a0454723c */ /* 0x000fe20000041828 */
[----:B------:R-:W4:Y:S06]  /*4ff0*/  LDSM.16.MT88.4 R8, [R229+0x1900] ;  /* 0x00190000e508783b */ /* 0x000f2c0000004200 */
[----:B------:R-:W-:Y:S01]  /*5000*/  F2FP.BF16.PACK_AB R4, R252, R103 ;  /* 0x00000067fc04723e */ /* 0x000fe200000010ff */
[----:B--2---:R-:W-:Y:S01]  /*5010*/  FFMA.FTZ R0, R151, c[0x0][0x2d0], -R2 ;  /* 0x0000b40097007a23 */ /* 0x004fe20000010802 */
[----:B---3--:R-:W-:Y:S01]  /*5020*/  F2FP.BF16.PACK_AB R6, R60, R251 ;  /* 0x000000fb3c06723e */ /* 0x008fe200000010ff */
[----:B------:R-:W-:Y:S01]  /*5030*/  IMAD.MOV.U32 R151, RZ, RZ, R168 ;  /* 0x000000ffff977224 */ /* 0x000fe200078e00a8 */
[----:B------:R-:W-:Y:S01]  /*5040*/  MOV R168, R169 ;  /* 0x000000a900a87202 */ /* 0x000fe20000000f00 */
[----:B------:R-:W-:-:S02]  /*5050*/  IMAD.MOV.U32 R169, RZ, RZ, R170 ;  /* 0x000000ffffa97224 */ /* 0x000fc400078e00aa */
[----:B------:R-:W-:Y:S01]  /*5060*/  IMAD.MOV.U32 R170, RZ, RZ, R171 ;  /* 0x000000ffffaa7224 */ /* 0x000fe200078e00ab */
[----:B------:R-:W-:Y:S01]  /*5070*/  MOV R171, R152 ;  /* 0x0000009800ab7202 */ /* 0x000fe20000000f00 */
[----:B------:R-:W-:Y:S01]  /*5080*/  IMAD.MOV.U32 R152, RZ, RZ, R153 ;  /* 0x000000ffff987224 */ /* 0x000fe200078e0099 */
[----:B------:R-:W-:Y:S01]  /*5090*/  MOV R43, R168 ;  /* 0x000000a8002b7202 */ /* 0x000fe20000000f00 */
[----:B------:R-:W-:Y:S01]  /*50a0*/  IMAD.MOV.U32 R153, RZ, RZ, R154 ;  /* 0x000000ffff997224 */ /* 0x000fe200078e009a */
[----:B------:R-:W-:Y:S01]  /*50b0*/  MOV R154, R155 ;  /* 0x0000009b009a7202 */ /* 0x000fe20000000f00 */
[----:B------:R-:W-:Y:S02]  /*50c0*/  IMAD.MOV.U32 R155, RZ, RZ, R164 ;  /* 0x000000ffff9b7224 */ /* 0x000fe400078e00a4 */
[----:B------:R-:W-:Y:S01]  /*50d0*/  IMAD.MOV.U32 R164, RZ, RZ, R165 ;  /* 0x000000ffffa47224 */ /* 0x000fe200078e00a5 */
[----:B------:R-:W-:Y:S01]  /*50e0*/  MOV R150, R154 ;  /* 0x0000009a00967202 */ /* 0x000fe20000000f00 */
[----:B------:R2:W-:Y:S01]  /*50f0*/  MUFU.EX2 R165, R0 ;  /* 0x0000000000a57308 */ /* 0x0005e20000000800 */
[----:B------:R-:W-:-:S02]  /*5100*/  IMAD.MOV.U32 R168, RZ, RZ, R169 ;  /* 0x000000ffffa87224 */ /* 0x000fc400078e00a9 */
[----:B------:R-:W-:Y:S01]  /*5110*/  IMAD.MOV.U32 R169, RZ, RZ, R170 ;  /* 0x000000ffffa97224 */ /* 0x000fe200078e00aa */
[----:B------:R-:W-:Y:S01]  /*5120*/  MOV R170, R171 ;  /* 0x000000ab00aa7202 */ /* 0x000fe20000000f00 */
[----:B------:R-:W-:Y:S02]  /*5130*/  IMAD.MOV.U32 R171, RZ, RZ, R152 ;  /* 0x000000ffffab7224 */ /* 0x000fe400078e0098 */
[----:B------:R-:W-:Y:S01]  /*5140*/  IMAD.MOV.U32 R149, RZ, RZ, R153 ;  /* 0x000000ffff957224 */ /* 0x000fe200078e0099 */
[----:B------:R-:W-:Y:S01]  /*5150*/  MOV R153, R172 ;  /* 0x000000ac00997202 */ /* 0x000fe20000000f00 */
[----:B------:R-:W-:Y:S01]  /*5160*/  IMAD.MOV.U32 R152, RZ, RZ, R164 ;  /* 0x000000ffff987224 */ /* 0x000fe200078e00a4 */
[----:B------:R-:W-:Y:S01]  /*5170*/  MOV R164, R175 ;  /* 0x000000af00a47202 */ /* 0x000fe20000000f00 */
[----:B------:R-:W-:Y:S02]  /*5180*/  IMAD.MOV.U32 R154, RZ, RZ, R173 ;  /* 0x000000ffff9a7224 */ /* 0x000fe400078e00ad */
[----:B------:R-:W-:-:S02]  /*5190*/  IMAD.MOV.U32 R172, RZ, RZ, R176 ;  /* 0x000000ffffac7224 */ /* 0x000fc400078e00b0 */
[----:B------:R-:W-:Y:S02]  /*51a0*/  IMAD.MOV.U32 R173, RZ, RZ, R177 ;  /* 0x000000ffffad7224 */ /* 0x000fe400078e00b1 */
[--C-:B--2---:R-:W-:Y:S02]  /*51b0*/  FFMA.FTZ R0, R167, c[0x0][0x2d0], -R2.reuse ;  /* 0x0000b400a7007a23 */ /* 0x104fe40000010802 */
[----:B------:R-:W-:Y:S02]  /*51c0*/  IMAD.MOV.U32 R175, RZ, RZ, R179 ;  /* 0x000000ffffaf7224 */ /* 0x000fe400078e00b3 */
[----:B------:R2:W3:Y:S02]  /*51d0*/  MUFU.EX2 R167, R0 ;  /* 0x0000000000a77308 */ /* 0x0004e40000000800 */
[----:B--2---:R-:W-:Y:S01]  /*51e0*/  FFMA.FTZ R0, R166, c[0x0][0x2d0], -R2 ;  /* 0x0000b400a6007a23 */ /* 0x004fe20000010802 */
[----:B---3--:R-:W-:-:S05]  /*51f0*/  F2FP.BF16.PACK_AB R5, R167, R165 ;  /* 0x000000a5a705723e */ /* 0x008fca00000010ff */
[----:B------:R2:W-:Y:S02]  /*5200*/  MUFU.EX2 R166, R0 ;  /* 0x0000000000a67308 */ /* 0x0005e40000000800 */
[----:B--2---:R-:W-:Y:S02]  /*5210*/  FFMA.FTZ R0, R151, c[0x0][0x2d0], -R2 ;  /* 0x0000b40097007a23 */ /* 0x004fe40000010802 */
[----:B------:R-:W-:-:S04]  /*5220*/  IMAD.MOV.U32 R151, RZ, RZ, R155 ;  /* 0x000000ffff977224 */ /* 0x000fc800078e009b */
[----:B------:R-:W2:Y:S01]  /*5230*/  MUFU.EX2 R250, R0 ;  /* 0x0000000000fa7308 */ /* 0x000ea20000000800 */
[----:B------:R-:W-:Y:S01]  /*5240*/  IMAD.MOV.U32 R155, RZ, RZ, R174 ;  /* 0x000000ffff9b7224 */ /* 0x000fe200078e00ae */
[----:B------:R-:W-:Y:S02]  /*5250*/  MOV R174, R178 ;  /* 0x000000b200ae7202 */ /* 0x000fe40000000f00 */
[----:B--2---:R-:W-:Y:S01]  /*5260*/  F2FP.BF16.PACK_AB R7, R250, R166 ;  /* 0x000000a6fa07723e */ /* 0x004fe200000010ff */
[----:B------:R-:W-:Y:S02]  /*5270*/  IMAD.MOV.U32 R0, RZ, RZ, R155 ;  /* 0x000000ffff007224 */ /* 0x000fe400078e009b */
[----:B------:R-:W-:Y:S02]  /*5280*/  IMAD.MOV.U32 R155, RZ, RZ, R181 ;  /* 0x000000ffff9b7224 */ /* 0x000fe400078e00b5 */
[----:B------:R-:W-:Y:S02]  /*5290*/  FFMA.FTZ R0, R0, c[0x0][0x2d0], -R12 ;  /* 0x0000b40000007a23 */ /* 0x000fe4000001080c */
[C---:B-1----:R-:W-:Y:S08]  /*52a0*/  HMMA.16816.F32.BF16 R76, R4.reuse, R20, R76 ;  /* 0x00000014044c723c */ /* 0x042ff0000004184c */
[C---:B----4-:R-:W-:Y:S07]  /*52b0*/  HMMA.16816.F32.BF16 R136, R4.reuse, R8, R36 ;  /* 0x000000080488723c */ /* 0x050fee0000041824 */
[----:B------:R-:W-:Y:S01]  /*52c0*/  MOV R39, R125 ;  /* 0x0000007d00277202 */ /* 0x000fe20000000f00 */
[----:B------:R-:W-:Y:S01]  /*52d0*/  IMAD.MOV.U32 R36, RZ, RZ, R126 ;  /* 0x000000ffff247224 */ /* 0x000fe200078e007e */
[----:B------:R-:W-:Y:S01]  /*52e0*/  MOV R38, R124 ;  /* 0x0000007c00267202 */ /* 0x000fe20000000f00 */
[----:B------:R-:W-:Y:S01]  /*52f0*/  IMAD.MOV.U32 R37, RZ, RZ, R127 ;  /* 0x000000ffff257224 */ /* 0x000fe200078e007f */
[C---:B------:R-:W-:Y:S05]  /*5300*/  HMMA.16816.F32.BF16 R176, R4.reuse, R22, R68 ;  /* 0x0000001604b0723c */ /* 0x040fea0000041844 */
[----:B------:R-:W-:Y:S01]  /*5310*/  IMAD.MOV.U32 R20, RZ, RZ, R76 ;  /* 0x000000ffff147224 */ /* 0x000fe200078e004c */
[----:B------:R-:W-:Y:S01]  /*5320*/  MOV R42, R79 ;  /* 0x0000004f002a7202 */ /* 0x000fe20000000f00 */
[----:B------:R-:W-:Y:S01]  /*5330*/  IMAD.MOV.U32 R70, RZ, RZ, R169 ;  /* 0x000000ffff467224 */ /* 0x000fe200078e00a9 */
[----:B------:R-:W-:Y:S01]  /*5340*/  HMMA.16816.F32.BF16 R124, R4, R10, R28 ;  /* 0x0000000a047c723c */ /* 0x000fe2000004181c */
[----:B------:R-:W-:Y:S01]  /*5350*/  MOV R71, R168 ;  /* 0x000000a800477202 */ /* 0x000fe20000000f00 */
[----:B------:R-:W-:Y:S01]  /*5360*/  IMAD.MOV.U32 R69, RZ, RZ, R170 ;  /* 0x000000ffff457224 */ /* 0x000fe200078e00aa */
[----:B------:R-:W-:Y:S01]  /*5370*/  MOV R68, R171 ;  /* 0x000000ab00447202 */ /* 0x000fe20000000f00 */
[----:B------:R-:W1:Y:S01]  /*5380*/  LDSM.16.MT88.4 R8, [R226+0x4900] ;  /* 0x00490000e208783b */ /* 0x000e620000004200 */
[----:B------:R-:W-:-:S02]  /*5390*/  IMAD.MOV.U32 R41, RZ, RZ, R77 ;  /* 0x000000ffff297224 */ /* 0x000fc400078e004d */
[----:B------:R-:W-:Y:S01]  /*53a0*/  MOV R30, R20 ;  /* 0x00000014001e7202 */ /* 0x000fe20000000f00 */
[----:B------:R-:W-:Y:S01]  /*53b0*/  HMMA.16816.F32.BF16 R168, R4, R16, R56 ;  /* 0x0000001004a8723c */ /* 0x000fe20000041838 */
[----:B------:R-:W2:Y:S01]  /*53c0*/  LDSM.16.MT88.4 R20, [R228+0x1900] ;  /* 0x00190000e414783b */ /* 0x000ea20000004200 */
[----:B------:R-:W-:Y:S02]  /*53d0*/  IMAD.MOV.U32 R28, RZ, RZ, R182 ;  /* 0x000000ffff1c7224 */ /* 0x000fe400078e00b6 */
[----:B------:R-:W-:Y:S02]  /*53e0*/  IMAD.MOV.U32 R29, RZ, RZ, R183 ;  /* 0x000000ffff1d7224 */ /* 0x000fe400078e00b7 */
[----:B------:R-:W-:Y:S01]  /*53f0*/  IMAD.MOV.U32 R31, RZ, RZ, R60 ;  /* 0x000000ffff1f7224 */ /* 0x000fe200078e003c */
[----:B------:R-:W-:Y:S01]  /*5400*/  MOV R57, R151 ;  /* 0x0000009700397202 */ /* 0x000fe20000000f00 */
[----:B------:R-:W-:Y:S02]  /*5410*/  IMAD.MOV.U32 R59, RZ, RZ, R149 ;  /* 0x000000ffff3b7224 */ /* 0x000fe400078e0095 */
[----:B------:R-:W-:-:S02]  /*5420*/  IMAD.MOV.U32 R58, RZ, RZ, R150 ;  /* 0x000000ffff3a7224 */ /* 0x000fc400078e0096 */
[----:B------:R-:W-:Y:S01]  /*5430*/  HMMA.16816.F32.BF16 R148, R4, R18, R48 ;  /* 0x000000120494723c */ /* 0x000fe20000041830 */
[----:B------:R-:W3:Y:S01]  /*5440*/  LDSM.16.MT88.4 R16, [R225+0x4900] ;  /* 0x00490000e110783b */ /* 0x000ee20000004200 */
[----:B------:R-:W-:Y:S01]  /*5450*/  IMAD.MOV.U32 R56, RZ, RZ, R152 ;  /* 0x000000ffff387224 */ /* 0x000fe200078e0098 */
[----:B------:R-:W-:Y:S01]  /*5460*/  MOV R152, R175 ;  /* 0x000000af00987202 */ /* 0x000fe20000000f00 */
[----:B------:R-:W-:-:S03]  /*5470*/  IMAD.MOV.U32 R40, RZ, RZ, R78 ;  /* 0x000000ffff287224 */ /* 0x000fc600078e004e */
[----:B------:R-:W-:Y:S01]  /*5480*/  IMAD.MOV.U32 R51, RZ, RZ, R153 ;  /* 0x000000ffff337224 */ /* 0x000fe200078e0099 */
[----:B------:R-:W-:Y:S01]  /*5490*/  MOV R50, R154 ;  /* 0x0000009a00327202 */ /* 0x000fe20000000f00 */
[----:B------:R-:W-:Y:S01]  /*54a0*/  IMAD.MOV.U32 R153, RZ, RZ, R164 ;  /* 0x000000ffff997224 */ /* 0x000fe200078e00a4 */
[----:B------:R-:W-:Y:S01]  /*54b0*/  MOV R154, R172 ;  /* 0x000000ac009a7202 */ /* 0x000fe20000000f00 */
[----:B------:R-:W-:Y:S02]  /*54c0*/  IMAD.MOV.U32 R164, RZ, RZ, R173 ;  /* 0x000000ffffa47224 */ /* 0x000fe400078e00ad */
[----:B------:R-:W-:Y:S02]  /*54d0*/  IMAD.MOV.U32 R48, RZ, RZ, R174 ;  /* 0x000000ffff307224 */ /* 0x000fe400078e00ae */
[----:B------:R-:W-:Y:S01]  /*54e0*/  IMAD.MOV.U32 R49, RZ, RZ, R180 ;  /* 0x000000ffff317224 */ /* 0x000fe200078e00b4 */
[C---:B-1----:R-:W-:Y:S08]  /*54f0*/  HMMA.16816.F32.BF16 R60, R4.reuse, R8, R32 ;  /* 0x00000008043c723c */ /* 0x042ff00000041820 */
[C---:B--2---:R-:W-:Y:S07]  /*5500*/  HMMA.16816.F32.BF16 R180, R4.reuse, R20, R72 ;  /* 0x0000001404b4723c */ /* 0x044fee0000041848 */
[----:B------:R-:W-:Y:S01]  /*5510*/  IMAD.MOV.U32 R72, RZ, RZ, R49 ;  /* 0x000000ffff487224 */ /* 0x000fe200078e0031 */
[----:B------:R-:W-:Y:S01]  /*5520*/  HMMA.16816.F32.BF16 R172, R4, R22, R64 ;  /* 0x0000001604ac723c */ /* 0x000fe20000041840 */
[----:B------:R-:W1:Y:S01]  /*5530*/  LDSM.16.MT88.4 R20, [R229+0x4900] ;  /* 0x00490000e514783b */ /* 0x000e620000004200 */
[----:B------:R-:W-:Y:S01]  /*5540*/  IMAD.MOV.U32 R73, RZ, RZ, R50 ;  /* 0x000000ffff497224 */ /* 0x000fe200078e0032 */
[----:B------:R-:W-:Y:S01]  /*5550*/  MOV R74, R51 ;  /* 0x00000033004a7202 */ /* 0x000fe20000000f00 */
[----:B------:R-:W-:-:S03]  /*5560*/  IMAD.MOV.U32 R75, RZ, RZ, R56 ;  /* 0x000000ffff4b7224 */ /* 0x000fc600078e0038 */
[----:B------:R-:W-:Y:S01]  /*5570*/  MOV R64, R36 ;  /* 0x0000002400407202 */ /* 0x000fe20000000f00 */
[C---:B---3--:R-:W-:Y:S01]  /*5580*/  HMMA.16816.F32.BF16 R132, R4.reuse, R16, R52 ;  /* 0x000000100484723c */ /* 0x048fe20000041834 */
[----:B------:R-:W-:Y:S01]  /*5590*/  IMAD.MOV.U32 R65, RZ, RZ, R37 ;  /* 0x000000ffff417224 */ /* 0x000fe200078e0025 */
[----:B------:R-:W-:Y:S01]  /*55a0*/  MOV R67, R48 ;  /* 0x0000003000437202 */ /* 0x000fe20000000f00 */
[----:B------:R-:W-:Y:S01]  /*55b0*/  IMAD.MOV.U32 R66, RZ, RZ, R38 ;  /* 0x000000ffff427224 */ /* 0x000fe200078e0026 */
[----:B------:R-:W-:Y:S01]  /*55c0*/  MOV R38, R69 ;  /* 0x0000004500267202 */ /* 0x000fe20000000f00 */
[----:B------:R-:W-:Y:S02]  /*55d0*/  IMAD.MOV.U32 R36, RZ, RZ, R70 ;  /* 0x000000ffff247224 */ /* 0x000fe400078e0046 */
[----:B------:R-:W-:Y:S01]  /*55e0*/  IMAD.MOV.U32 R55, RZ, RZ, R31 ;  /* 0x000000ffff377224 */ /* 0x000fe200078e001f */
[----:B------:R-:W-:Y:S01]  /*55f0*/  HMMA.16816.F32.BF16 R80, R4, R18, R44 ;  /* 0x000000120450723c */ /* 0x000fe2000004182c */
[----:B------:R-:W2:Y:S01]  /*5600*/  LDSM.16.MT88.4 R16, [R228+0x4900] ;  /* 0x00490000e410783b */ /* 0x000ea20000004200 */
[----:B------:R-:W-:-:S02]  /*5610*/  IMAD.MOV.U32 R31, RZ, RZ, R68 ;  /* 0x000000ffff1f7224 */ /* 0x000fc400078e0044 */
[----:B------:R-:W-:Y:S02]  /*5620*/  IMAD.MOV.U32 R37, RZ, RZ, R71 ;  /* 0x000000ffff257224 */ /* 0x000fe400078e0047 */
[----:B------:R-:W-:Y:S02]  /*5630*/  IMAD.MOV.U32 R54, RZ, RZ, R30 ;  /* 0x000000ffff367224 */ /* 0x000fe400078e001e */
[----:B------:R-:W-:Y:S01]  /*5640*/  HMMA.16816.F32.BF16 R32, R4, R10, R24 ;  /* 0x0000000a0420723c */ /* 0x000fe20000041818 */
[----:B------:R-:W3:Y:S01]  /*5650*/  LDSM.16.MT88.4 R8, [R225+0x7900] ;  /* 0x00790000e108783b */ /* 0x000ee20000004200 */
[----:B------:R-:W-:-:S06]  /*5660*/  IMAD.MOV.U32 R30, RZ, RZ, R59 ;  /* 0x000000ffff1e7224 */ /* 0x000fcc00078e003b */
[C---:B-1----:R-:W-:Y:S07]  /*5670*/  HMMA.16816.F32.BF16 R76, R4.reuse, R20, R144 ;  /* 0x00000014044c723c */ /* 0x042fee0000041890 */
[----:B------:R-:W-:Y:S01]  /*5680*/  IMAD.MOV.U32 R147, RZ, RZ, R28 ;  /* 0x000000ffff937224 */ /* 0x000fe200078e001c */
[----:B------:R-:W-:Y:S01]  /*5690*/  HMMA.16816.F32.BF16 R68, R4, R22, R128 ;  /* 0x000000160444723c */ /* 0x000fe20000041880 */
[----:B------:R-:W1:Y:S01]  /*56a0*/  LDSM.16.MT88.4 R20, [R226+0x7900] ;  /* 0x00790000e214783b */ /* 0x000e620000004200 */
[----:B------:R-:W-:Y:S01]  /*56b0*/  MOV R146, R29 ;  /* 0x0000001d00927202 */ /* 0x000fe20000000f00 */
[----:B------:R-:W-:Y:S01]  /*56c0*/  IMAD.MOV.U32 R28, RZ, RZ, R57 ;  /* 0x000000ffff1c7224 */ /* 0x000fe200078e0039 */
[----:B------:R-:W-:Y:S01]  /*56d0*/  MOV R29, R58 ;  /* 0x0000003a001d7202 */ /* 0x000fe20000000f00 */
[----:B------:R-:W-:-:S02]  /*56e0*/  IMAD.MOV.U32 R144, RZ, RZ, R30 ;  /* 0x000000ffff907224 */ /* 0x000fc400078e001e */
[----:B------:R-:W-:Y:S01]  /*56f0*/  MOV R129, R73 ;  /* 0x0000004900817202 */ /* 0x000fe20000000f00 */
[----:B--2---:R-:W-:Y:S01]  /*5700*/  HMMA.16816.F32.BF16 R56, R4, R16, R116 ;  /* 0x000000100438723c */ /* 0x004fe20000041874 */
[----:B------:R-:W-:Y:S01]  /*5710*/  MOV R145, R29 ;  /* 0x0000001d00917202 */ /* 0x000fe20000000f00 */
[----:B------:R-:W-:Y:S01]  /*5720*/  IMAD.MOV.U32 R128, RZ, RZ, R74 ;  /* 0x000000ffff807224 */ /* 0x000fe200078e004a */
[----:B------:R-:W-:Y:S01]  /*5730*/  MOV R130, R55 ;  /* 0x0000003700827202 */ /* 0x000fe20000000f00 */
[----:B------:R-:W-:-:S03]  /*5740*/  IMAD.MOV.U32 R131, RZ, RZ, R64 ;  /* 0x000000ffff837224 */ /* 0x000fc600078e0040 */
[----:B------:R-:W-:Y:S01]  /*5750*/  MOV R117, R43 ;  /* 0x0000002b00757202 */ /* 0x000fe20000000f00 */
[----:B------:R-:W-:Y:S01]  /*5760*/  HMMA.16816.F32.BF16 R48, R4, R18, R112 ;  /* 0x000000120430723c */ /* 0x000fe20000041870 */
[----:B------:R-:W-:Y:S01]  /*5770*/  IMAD.MOV.U32 R116, RZ, RZ, R42 ;  /* 0x000000ffff747224 */ /* 0x000fe200078e002a */
[----:B------:R-:W-:Y:S01]  /*5780*/  MOV R119, R75 ;  /* 0x0000004b00777202 */ /* 0x000fe20000000f00 */
[----:B------:R-:W2:Y:S01]  /*5790*/  LDSM.16.MT88.4 R16, [R229+0x7900] ;  /* 0x00790000e510783b */ /* 0x000ea20000004200 */
[----:B------:R-:W-:-:S03]  /*57a0*/  IMAD.MOV.U32 R118, RZ, RZ, R66 ;  /* 0x000000ffff767224 */ /* 0x000fc600078e0042 */
[----:B------:R-:W-:Y:S01]  /*57b0*/  IMAD.MOV.U32 R114, RZ, RZ, R41 ;  /* 0x000000ffff727224 */ /* 0x000fe200078e0029 */
[----:B------:R-:W-:Y:S02]  /*57c0*/  MOV R115, R40 ;  /* 0x0000002800737202 */ /* 0x000fe40000000f00 */
[----:B---3--:R-:W-:Y:S01]  /*57d0*/  HMMA.16816.F32.BF16 R40, R4, R8, R96 ;  /* 0x000000080428723c */ /* 0x008fe20000041860 */
[----:B------:R-:W-:Y:S02]  /*57e0*/  MOV R113, R31 ;  /* 0x0000001f00717202 */ /* 0x000fe40000000f00 */
[----:B------:R-:W-:-:S04]  /*57f0*/  MOV R112, R65 ;  /* 0x0000004100707202 */ /* 0x000fc80000000f00 */
[----:B------:R-:W-:Y:S01]  /*5800*/  IMAD.MOV.U32 R98, RZ, RZ, R28 ;  /* 0x000000ffff627224 */ /* 0x000fe200078e001c */
[----:B------:R-:W-:Y:S01]  /*5810*/  MOV R96, R67 ;  /* 0x0000004300607202 */ /* 0x000fe20000000f00 */
[----:B------:R-:W-:Y:S01]  /*5820*/  HMMA.16816.F32.BF16 R28, R4, R10, R92 ;  /* 0x0000000a041c723c */ /* 0x000fe2000004185c */
[----:B------:R-:W-:Y:S01]  /*5830*/  IMAD.MOV.U32 R97, RZ, RZ, R72 ;  /* 0x000000ffff617224 */ /* 0x000fe200078e0048 */
[----:B------:R-:W3:Y:S01]  /*5840*/  LDSM.16.MT88.4 R8, [R228+0x7900] ;  /* 0x00790000e408783b */ /* 0x000ee20000004200 */
[----:B------:R-:W-:-:S04]  /*5850*/  IMAD.MOV.U32 R99, RZ, RZ, R54 ;  /* 0x000000ffff637224 */ /* 0x000fc800078e0036 */
[----:B------:R-:W-:Y:S01]  /*5860*/  MOV R93, R37 ;  /* 0x00000025005d7202 */ /* 0x000fe20000000f00 */
[----:B-1----:R-:W-:Y:S01]  /*5870*/  HMMA.16816.F32.BF16 R72, R4, R20, R140 ;  /* 0x000000140448723c */ /* 0x002fe2000004188c */
[----:B------:R-:W-:Y:S01]  /*5880*/  MOV R95, R39 ;  /* 0x00000027005f7202 */ /* 0x000fe20000000f00 */
[----:B------:R-:W-:Y:S02]  /*5890*/  IMAD.MOV.U32 R92, RZ, RZ, R36 ;  /* 0x000000ffff5c7224 */ /* 0x000fe400078e0024 */
        /* <DEDUP_REMOVED lines=17> */
[----:B------:R-:W-:Y:S01]  /*59b0*/  IMAD.MOV.U32 R147, RZ, RZ, R185 ;  /* 0x000000ffff937224 */ /* 0x000fe200078e00b9 */
[----:B------:R-:W-:Y:S01]  /*59c0*/  MOV R143, R93 ;  /* 0x0000005d008f7202 */ /* 0x000fe20000000f00 */
[----:B------:R-:W-:Y:S01]  /*59d0*/  HMMA.16816.F32.BF16 R64, R4, R22, R120 ;  /* 0x000000160440723c */ /* 0x000fe20000041878 */
[----:B------:R-:W-:Y:S01]  /*59e0*/  MOV R93, R95 ;  /* 0x0000005f005d7202 */ /* 0x000fe20000000f00 */
[----:B------:R4:W5:Y:S01]  /*59f0*/  LDL.LU R185, [R1+0x64] ;  /* 0x0000640001b97983 */ /* 0x0009620000300800 */
[----:B------:R-:W-:-:S05]  /*5a00*/  MOV R95, R97 ;  /* 0x00000061005f7202 */ /* 0x000fca0000000f00 */
[----:B--2---:R-:W-:Y:S01]  /*5a10*/  HMMA.16816.F32.BF16 R52, R4, R16, R108 ;  /* 0x000000100434723c */ /* 0x004fe2000004186c */
[----:B-1----:R-:W-:Y:S02]  /*5a20*/  FFMA.FTZ R0, R142, c[0x0][0x2d0], -R12 ;  /* 0x0000b4008e007a23 */ /* 0x002fe4000001080c */
[----:B------:R-:W-:Y:S02]  /*5a30*/  IMAD.MOV.U32 R142, RZ, RZ, R92 ;  /* 0x000000ffff8e7224 */ /* 0x000fe400078e005c */
[----:B------:R-:W-:-:S03]  /*5a40*/  IMAD.MOV.U32 R92, RZ, RZ, R94 ;  /* 0x000000ffff5c7224 */ /* 0x000fc600078e005e */
[C---:B------:R-:W-:Y:S01]  /*5a50*/  HMMA.16816.F32.BF16 R44, R4.reuse, R18, R104 ;  /* 0x00000012042c723c */ /* 0x040fe20000041868 */
        /* <DEDUP_REMOVED lines=12> */
[----:B------:R1:W2:Y:S01]  /*5b20*/  MUFU.EX2 R153, R0 ;  /* 0x0000000000997308 */ /* 0x0002a20000000800 */
[----:B------:R-:W-:Y:S01]  /*5b30*/  MOV R92, R94 ;  /* 0x0000005e005c7202 */ /* 0x000fe20000000f00 */
[----:B------:R-:W-:Y:S01]  /*5b40*/  LDSM.16.MT88.4 R16, [R226+0x2100] ;  /* 0x00210000e210783b */ /* 0x000fe20000004200 */
[----:B------:R-:W-:Y:S01]  /*5b50*/  MOV R94, R96 ;  /* 0x00000060005e7202 */ /* 0x000fe20000000f00 */
[----:B---3--:R-:W-:Y:S01]  /*5b60*/  HMMA.16816.F32.BF16 R36, R4, R8, R88 ;  /* 0x000000080424723c */ /* 0x008fe20000041858 */
[----:B------:R-:W-:Y:S01]  /*5b70*/  MOV R96, R98 ;  /* 0x0000006200607202 */ /* 0x000fe20000000f00 */
[----:B------:R4:W5:Y:S01]  /*5b80*/  LDL.LU R184, [R1+0x60] ;  /* 0x0000600001b87983 */ /* 0x0009620000300800 */
[----:B------:R-:W-:Y:S01]  /*5b90*/  MOV R98, R146 ;  /* 0x0000009200627202 */ /* 0x000fe20000000f00 */
[----:B------:R-:W-:Y:S01]  /*5ba0*/  IMAD.MOV.U32 R146, RZ, RZ, R147 ;  /* 0x000000ffff927224 */ /* 0x000fe200078e0093 */
[----:B------:R-:W-:-:S03]  /*5bb0*/  MOV R147, R154 ;  /* 0x0000009a00937202 */ /* 0x000fc60000000f00 */
[----:B------:R-:W-:Y:S01]  /*5bc0*/  HMMA.16816.F32.BF16 R24, R4, R10, R84 ;  /* 0x0000000a0418723c */ /* 0x000fe20000041854 */
[----:B------:R-:W-:Y:S01]  /*5bd0*/  LDSM.16.MT88.4 R8, [R229+0x2100] ;  /* 0x00210000e508783b */ /* 0x000fe20000004200 */
[--C-:B-1----:R-:W-:Y:S02]  /*5be0*/  FFMA.FTZ R0, R141, c[0x0][0x2d0], -R12.reuse ;  /* 0x0000b4008d007a23 */ /* 0x102fe4000001080c */
[----:B------:R-:W-:Y:S02]  /*5bf0*/  IMAD.MOV.U32 R141, RZ, RZ, R143 ;  /* 0x000000ffff8d7224 */ /* 0x000fe400078e008f */
[----:B------:R1:W-:Y:S01]  /*5c00*/  MUFU.EX2 R154, R0 ;  /* 0x00000000009a7308 */ /* 0x0003e20000000800 */
[----:B------:R-:W-:Y:S02]  /*5c10*/  IMAD.MOV.U32 R143, RZ, RZ, R93 ;  /* 0x000000ffff8f7224 */ /* 0x000fe400078e005d */
[----:B------:R-:W-:Y:S01]  /*5c20*/  IMAD.MOV.U32 R93, RZ, RZ, R95 ;  /* 0x000000ffff5d7224 */ /* 0x000fe200078e005f */
[----:B------:R-:W-:Y:S01]  /*5c30*/  MOV R21, R141 ;  /* 0x0000008d00157202 */ /* 0x000fe20000000f00 */
[----:B------:R-:W-:Y:S01]  /*5c40*/  IMAD.MOV.U32 R95, RZ, RZ, R97 ;  /* 0x000000ffff5f7224 */ /* 0x000fe200078e0061 */
[----:B------:R-:W-:Y:S01]  /*5c50*/  MOV R141, R143 ;  /* 0x0000008f008d7202 */ /* 0x000fe20000000f00 */
[----:B------:R-:W-:Y:S01]  /*5c60*/  IMAD.MOV.U32 R97, RZ, RZ, R99 ;  /* 0x000000ffff617224 */ /* 0x000fe200078e0063 */
[----:B------:R-:W-:Y:S01]  /*5c70*/  MOV R143, R93 ;  /* 0x0000005d008f7202 */ /* 0x000fe20000000f00 */
[----:B-1----:R-:W-:-:S02]  /*5c80*/  FFMA.FTZ R0, R140, c[0x0][0x2d0], -R12 ;  /* 0x0000b4008c007a23 */ /* 0x002fc4000001080c */
[----:B------:R-:W-:Y:S02]  /*5c90*/  IMAD.MOV.U32 R140, RZ, RZ, R142 ;  /* 0x000000ffff8c7224 */ /* 0x000fe400078e008e */
[----:B------:R-:W-:Y:S02]  /*5ca0*/  IMAD.MOV.U32 R142, RZ, RZ, R92 ;  /* 0x000000ffff8e7224 */ /* 0x000fe400078e005c */
[----:B------:R-:W-:Y:S02]  /*5cb0*/  IMAD.MOV.U32 R92, RZ, RZ, R94 ;  /* 0x000000ffff5c7224 */ /* 0x000fe400078e005e */
[----:B------:R-:W-:Y:S02]  /*5cc0*/  IMAD.MOV.U32 R94, RZ, RZ, R96 ;  /* 0x000000ffff5e7224 */ /* 0x000fe400078e0060 */
[----:B------:R-:W-:Y:S01]  /*5cd0*/  IMAD.MOV.U32 R96, RZ, RZ, R98 ;  /* 0x000000ffff607224 */ /* 0x000fe200078e0062 */
[----:B------:R-:W-:Y:S02]  /*5ce0*/  MOV R98, R164 ;  /* 0x000000a400627202 */ /* 0x000fe40000000f00 */
[----:B------:R1:W3:Y:S01]  /*5cf0*/  MUFU.EX2 R164, R0 ;  /* 0x0000000000a47308 */ /* 0x0002e20000000800 */
[----:B------:R-:W-:-:S02]  /*5d00*/  MOV R93, R95 ;  /* 0x0000005f005d7202 */ /* 0x000fc40000000f00 */
[----:B------:R-:W-:Y:S01]  /*5d10*/  MOV R95, R97 ;  /* 0x00000061005f7202 */ /* 0x000fe20000000f00 */
        /* <DEDUP_REMOVED lines=12> */
[----:B------:R1:W-:Y:S02]  /*5de0*/  MUFU.EX2 R101, R0 ;  /* 0x0000000000657308 */ /* 0x0003e40000000800 */
[----:B-1----:R-:W-:Y:S02]  /*5df0*/  FFMA.FTZ R0, R21, c[0x0][0x2d0], -R2 ;  /* 0x0000b40015007a23 */ /* 0x002fe40000010802 */
        /* <DEDUP_REMOVED lines=10> */
[----:B------:R-:W-:-:S02]  /*5ea0*/  IMAD.MOV.U32 R118, RZ, RZ, R103 ;  /* 0x000000ffff767224 */ /* 0x000fc400078e0067 */
[----:B------:R1:W1:Y:S01]  /*5eb0*/  MUFU.EX2 R103, R0 ;  /* 0x0000000000677308 */ /* 0x0002620000000800 */
[----:B------:R-:W-:Y:S01]  /*5ec0*/  MOV R122, R140 ;  /* 0x0000008c007a7202 */ /* 0x000fe20000000f00 */
[----:B------:R-:W-:Y:S01]  /*5ed0*/  IMAD.MOV.U32 R123, RZ, RZ, R141 ;  /* 0x000000ffff7b7224 */ /* 0x000fe200078e008d */
[----:B------:R-:W-:Y:S01]  /*5ee0*/  MOV R140, R142 ;  /* 0x0000008e008c7202 */ /* 0x000fe20000000f00 */
[----:B------:R-:W-:Y:S01]  /*5ef0*/  IMAD.MOV.U32 R141, RZ, RZ, R143 ;  /* 0x000000ffff8d7224 */ /* 0x000fe200078e008f */
[----:B------:R-:W-:Y:S01]  /*5f00*/  MOV R142, R92 ;  /* 0x0000005c008e7202 */ /* 0x000fe20000000f00 */
[----:B-1----:R-:W-:Y:S02]  /*5f10*/  FFMA.FTZ R0, R21, c[0x0][0x2d0], -R2 ;  /* 0x0000b40015007a23 */ /* 0x002fe40000010802 */
[----:B------:R-:W1:Y:S01]  /*5f20*/  LDSM.16.MT88.4 R20, [R225+0x2100] ;  /* 0x00210000e114783b */ /* 0x000e620000004200 */
[----:B------:R-:W-:Y:S01]  /*5f30*/  MOV R92, R94 ;  /* 0x0000005e005c7202 */ /* 0x000fe20000000f00 */
[----:B------:R-:W-:Y:S01]  /*5f40*/  IMAD.MOV.U32 R143, RZ, RZ, R93 ;  /* 0x000000ffff8f7224 */ /* 0x000fe200078e005d */
[----:B------:R-:W-:-:S02]  /*5f50*/  MOV R94, R112 ;  /* 0x00000070005e7202 */ /* 0x000fc40000000f00 */
[----:B------:R-:W-:Y:S02]  /*5f60*/  MOV R112, R152 ;  /* 0x0000009800707202 */ /* 0x000fe40000000f00 */
[----:B------:R2:W-:Y:S02]  /*5f70*/  MUFU.EX2 R152, R0 ;  /* 0x0000000000987308 */ /* 0x0005e40000000800 */
[----:B--2---:R-:W-:Y:S01]  /*5f80*/  FFMA.FTZ R0, R122, c[0x0][0x2d0], -R2 ;  /* 0x0000b4007a007a23 */ /* 0x004fe20000010802 */
[----:B------:R-:W-:Y:S02]  /*5f90*/  MOV R122, R143 ;  /* 0x0000008f007a7202 */ /* 0x000fe40000000f00 */
[----:B------:R-:W-:-:S03]  /*5fa0*/  MOV R143, R155 ;  /* 0x0000009b008f7202 */ /* 0x000fc60000000f00 */
[----:B------:R-:W2:Y:S01]  /*5fb0*/  MUFU.EX2 R155, R0 ;  /* 0x00000000009b7308 */ /* 0x000ea20000000800 */
[----:B------:R-:W-:Y:S01]  /*5fc0*/  MOV R110, R141 ;  /* 0x0000008d006e7202 */ /* 0x000fe20000000f00 */
[----:B------:R-:W-:Y:S01]  /*5fd0*/  IMAD.MOV.U32 R109, RZ, RZ, R140 ;  /* 0x000000ffff6d7224 */ /* 0x000fe200078e008c */
[----:B------:R-:W-:Y:S01]  /*5fe0*/  MOV R108, R123 ;  /* 0x0000007b006c7202 */ /* 0x000fe20000000f00 */
[----:B------:R-:W-:Y:S01]  /*5ff0*/  IMAD.MOV.U32 R111, RZ, RZ, R142 ;  /* 0x000000ffff6f7224 */ /* 0x000fe200078e008e */
[----:B------:R-:W-:Y:S01]  /*6000*/  F2FP.BF16.PACK_AB R4, R153, R102 ;  /* 0x000000669904723e */ /* 0x000fe200000010ff */
[----:B------:R-:W-:Y:S01]  /*6010*/  IMAD.MOV.U32 R141, RZ, RZ, R119 ;  /* 0x000000ffff8d7224 */ /* 0x000fe200078e0077 */
[----:B---3--:R-:W-:Y:S02]  /*6020*/  F2FP.BF16.PACK_AB R6, R164, R154 ;  /* 0x0000009aa406723e */ /* 0x008fe400000010ff */
[----:B------:R-:W-:Y:S02]  /*6030*/  F2FP.BF16.PACK_AB R5, R103, R101 ;  /* 0x000000656705723e */ /* 0x000fe400000010ff */
[----:B------:R-:W-:Y:S01]  /*6040*/  MOV R142, R128 ;  /* 0x00000080008e7202 */ /* 0x000fe20000000f00 */
[----:B------:R-:W-:Y:S01]  /*6050*/  IMAD.MOV.U32 R123, RZ, RZ, R112 ;  /* 0x000000ffff7b7224 */ /* 0x000fe200078e0070 */
[----:B--2---:R-:W-:Y:S01]  /*6060*/  F2FP.BF16.PACK_AB R7, R155, R152 ;  /* 0x000000989b07723e */ /* 0x004fe200000010ff */
[----:B------:R-:W-:Y:S01]  /*6070*/  IMAD.MOV.U32 R93, RZ, RZ, R95 ;  /* 0x000000ffff5d7224 */ /* 0x000fe200078e005f */
[----:B------:R-:W-:Y:S01]  /*6080*/  MOV R0, R141 ;  /* 0x0000008d00007202 */ /* 0x000fe20000000f00 */
[----:B------:R-:W-:-:S02]  /*6090*/  IMAD.MOV.U32 R112, RZ, RZ, R160 ;  /* 0x000000ffff707224 */ /* 0x000fc400078e00a0 */
[----:B------:R-:W-:Y:S02]  /*60a0*/  IMAD.MOV.U32 R95, RZ, RZ, R118 ;  /* 0x000000ffff5f7224 */ /* 0x000fe400078e0076 */
[----:B------:R-:W-:Y:S01]  /*60b0*/  IMAD.MOV.U32 R141, RZ, RZ, R142 ;  /* 0x000000ffff8d7224 */ /* 0x000fe200078e008e */
[----:B-1----:R-:W-:Y:S01]  /*60c0*/  HMMA.16816.F32.BF16 R104, R4, R20, R108 ;  /* 0x000000140468723c */ /* 0x002fe2000004186c */
[----:B------:R-:W-:Y:S01]  /*60d0*/  MOV R142, R143 ;  /* 0x0000008f008e7202 */ /* 0x000fe20000000f00 */
[----:B------:R-:W-:-:S05]  /*60e0*/  IMAD.MOV.U32 R143, RZ, RZ, R112 ;  /* 0x000000ffff8f7224 */ /* 0x000fca00078e0070 */
[----:B------:R-:W-:Y:S01]  /*60f0*/  MOV R108, R113 ;  /* 0x00000071006c7202 */ /* 0x000fe20000000f00 */
[C---:B------:R-:W-:Y:S01]  /*6100*/  HMMA.16816.F32.BF16 R84, R4.reuse, R22, R176 ;  /* 0x000000160454723c */ /* 0x040fe200000418b0 */
[----:B------:R-:W-:Y:S01]  /*6110*/  IMAD.MOV.U32 R111, RZ, RZ, R122 ;  /* 0x000000ffff6f7224 */ /* 0x000fe200078e007a */
[----:B------:R-:W-:Y:S01]  /*6120*/  MOV R110, R123 ;  /* 0x0000007b006e7202 */ /* 0x000fe20000000f00 */
[----:B------:R-:W1:Y:S04]  /*6130*/  LDSM.16.MT88.4 R20, [R228+0x2100] ;  /* 0x00210000e414783b */ /* 0x000e680000004200 */
[----:B------:R-:W-:Y:S01]  /*6140*/  IMAD.MOV.U32 R178, RZ, RZ, R114 ;  /* 0x000000ffffb27224 */ /* 0x000fe200078e0072 */
[----:B------:R-:W-:Y:S01]  /*6150*/  MOV R179, R115 ;  /* 0x0000007300b37202 */ /* 0x000fe20000000f00 */
[C---:B------:R-:W-:Y:S07]  /*6160*/  HMMA.16816.F32.BF16 R88, R4.reuse, R18, R148 ;  /* 0x000000120458723c */ /* 0x040fee0000041894 */
[----:B------:R-:W-:Y:S01]  /*6170*/  IMAD.MOV.U32 R151, RZ, RZ, R92 ;  /* 0x000000ffff977224 */ /* 0x000fe200078e005c */
[C---:B------:R-:W-:Y:S01]  /*6180*/  HMMA.16816.F32.BF16 R112, R4.reuse, R16, R168 ;  /* 0x000000100470723c */ /* 0x040fe200000418a8 */
[----:B------:R-:W-:Y:S01]  /*6190*/  MOV R150, R93 ;  /* 0x0000005d00967202 */ /* 0x000fe20000000f00 */
[----:B------:R-:W-:Y:S01]  /*61a0*/  IMAD.MOV.U32 R149, RZ, RZ, R94 ;  /* 0x000000ffff957224 */ /* 0x000fe200078e005e */
[----:B------:R-:W-:Y:S01]  /*61b0*/  MOV R148, R95 ;  /* 0x0000005f00947202 */ /* 0x000fe20000000f00 */
[----:B------:R-:W2:Y:S04]  /*61c0*/  LDSM.16.MT88.4 R16, [R225+0x5100] ;  /* 0x00510000e110783b */ /* 0x000ea80000004200 */
[C---:B------:R-:W-:Y:S08]  /*61d0*/  HMMA.16816.F32.BF16 R120, R4.reuse, R8, R136 ;  /* 0x000000080478723c */ /* 0x040ff00000041888 */
[----:B------:R-:W-:Y:S01]  /*61e0*/  HMMA.16816.F32.BF16 R92, R4, R10, R124 ;  /* 0x0000000a045c723c */ /* 0x000fe2000004187c */
[----:B------:R-:W3:Y:S01]  /*61f0*/  LDSM.16.MT88.4 R8, [R226+0x5100] ;  /* 0x00510000e208783b */ /* 0x000ee20000004200 */
[----:B------:R-:W-:-:S05]  /*6200*/  IMAD.MOV.U32 R118, RZ, RZ, R161 ;  /* 0x000000ffff767224 */ /* 0x000fca00078e00a1 */
        /* <DEDUP_REMOVED lines=16> */
[C---:B-1----:R-:W-:Y:S07]  /*6310*/  HMMA.16816.F32.BF16 R128, R4.reuse, R20, R180 ;  /* 0x000000140480723c */ /* 0x042fee00000418b4 */
[----:B------:R-:W-:Y:S01]  /*6320*/  IMAD.MOV.U32 R182, RZ, RZ, R144 ;  /* 0x000000ffffb67224 */ /* 0x000fe200078e0090 */
[----:B--2---:R-:W-:Y:S01]  /*6330*/  HMMA.16816.F32.BF16 R136, R4, R16, R132 ;  /* 0x000000100488723c */ /* 0x004fe20000041884 */
[----:B------:R-:W-:-:S06]  /*6340*/  MOV R183, R145 ;  /* 0x0000009100b77202 */ /* 0x000fcc0000000f00 */
[----:B------:R-:W-:Y:S01]  /*6350*/  IMAD.MOV.U32 R134, RZ, RZ, R146 ;  /* 0x000000ffff867224 */ /* 0x000fe200078e0092 */
[----:B------:R-:W-:Y:S01]  /*6360*/  MOV R135, R147 ;  /* 0x0000009300877202 */ /* 0x000fe20000000f00 */
[C---:B---3--:R-:W-:Y:S08]  /*6370*/  HMMA.16816.F32.BF16 R32, R4.reuse, R10, R32 ;  /* 0x0000000a0420723c */ /* 0x048ff00000041820 */
[C---:B------:R-:W-:Y:S01]  /*6380*/  HMMA.16816.F32.BF16 R144, R4.reuse, R8, R60 ;  /* 0x000000080490723c */ /* 0x040fe2000004183c */
[----:B------:R-:W1:Y:S07]  /*6390*/  LDSM.16.MT88.4 R8, [R225+0x8100] ;  /* 0x00810000e108783b */ /* 0x000e6e0000004200 */
[C---:B------:R-:W-:Y:S01]  /*63a0*/  HMMA.16816.F32.BF16 R172, R4.reuse, R22, R172 ;  /* 0x0000001604ac723c */ /* 0x040fe200000418ac */
[----:B------:R-:W2:Y:S07]  /*63b0*/  LDSM.16.MT88.4 R20, [R229+0x5100] ;  /* 0x00510000e514783b */ /* 0x000eae0000004200 */
[C---:B------:R-:W-:Y:S01]  /*63c0*/  HMMA.16816.F32.BF16 R80, R4.reuse, R18, R80 ;  /* 0x000000120450723c */ /* 0x040fe20000041850 */
[----:B------:R-:W3:Y:S07]  /*63d0*/  LDSM.16.MT88.4 R16, [R228+0x5100] ;  /* 0x00510000e410783b */ /* 0x000eee0000004200 */
[C---:B-1----:R-:W-:Y:S08]  /*63e0*/  HMMA.16816.F32.BF16 R40, R4.reuse, R8, R40 ;  /* 0x000000080428723c */ /* 0x042ff00000041828 */
[C---:B------:R-:W-:Y:S01]  /*63f0*/  HMMA.16816.F32.BF16 R28, R4.reuse, R10, R28 ;  /* 0x0000000a041c723c */ /* 0x040fe2000004181c */
[----:B------:R-:W1:Y:S07]  /*6400*/  LDSM.16.MT88.4 R8, [R228+0x8100] ;  /* 0x00810000e408783b */ /* 0x000e6e0000004200 */
[C---:B--2---:R-:W-:Y:S08]  /*6410*/  HMMA.16816.F32.BF16 R76, R4.reuse, R20, R76 ;  /* 0x00000014044c723c */ /* 0x044ff0000004184c */
[C---:B------:R-:W-:Y:S01]  /*6420*/  HMMA.16816.F32.BF16 R68, R4.reuse, R22, R68 ;  /* 0x000000160444723c */ /* 0x040fe20000041844 */
[----:B------:R-:W2:Y:S07]  /*6430*/  LDSM.16.MT88.4 R20, [R226+0x8100] ;  /* 0x00810000e214783b */ /* 0x000eae0000004200 */
[C---:B---3--:R-:W-:Y:S08]  /*6440*/  HMMA.16816.F32.BF16 R60, R4.reuse, R16, R56 ;  /* 0x00000010043c723c */ /* 0x048ff00000041838 */
[----:B------:R-:W-:Y:S01]  /*6450*/  HMMA.16816.F32.BF16 R48, R4, R18, R48 ;  /* 0x000000120430723c */ /* 0x000fe20000041830 */
[----:B------:R-:W3:Y:S01]  /*6460*/  LDSM.16.MT88.4 R16, [R229+0x8100] ;  /* 0x00810000e510783b */ /* 0x000ee20000004200 */
[----:B------:R-:W-:-:S06]  /*6470*/  FFMA.FTZ R0, R0, c[0x0][0x2d0], -R12 ;  /* 0x0000b40000007a23 */ /* 0x000fcc000001080c */
[----:B-1----:R-:W-:Y:S01]  /*6480*/  HMMA.16816.F32.BF16 R24, R4, R10, R24 ;  /* 0x0000000a0418723c */ /* 0x002fe20000041818 */
[----:B------:R1:W-:Y:S01]  /*6490*/  MUFU.EX2 R11, R0 ;  /* 0x00000000000b7308 */ /* 0x0003e20000000800 */
[----:B------:R-:W-:Y:S01]  /*64a0*/  IMAD.MOV.U32 R180, RZ, RZ, R178 ;  /* 0x000000ffffb47224 */ /* 0x000fe200078e00b2 */
[----:B------:R-:W-:-:S05]  /*64b0*/  MOV R181, R179 ;  /* 0x000000b300b57202 */ /* 0x000fca0000000f00 */
[----:B------:R-:W-:Y:S01]  /*64c0*/  HMMA.16816.F32.BF16 R36, R4, R8, R36 ;  /* 0x000000080424723c */ /* 0x000fe20000041824 */
[----:B-1----:R-:W-:-:S04]  /*64d0*/  FFMA.FTZ R0, R134, c[0x0][0x2d0], -R12 ;  /* 0x0000b40086007a23 */ /* 0x002fc8000001080c */
[----:B------:R1:W1:Y:S03]  /*64e0*/  MUFU.EX2 R10, R0 ;  /* 0x00000000000a7308 */ /* 0x0002660000000800 */
[----:B--2---:R-:W-:Y:S01]  /*64f0*/  HMMA.16816.F32.BF16 R168, R4, R20, R72 ;  /* 0x0000001404a8723c */ /* 0x004fe20000041848 */
[----:B-1----:R-:W-:-:S07]  /*6500*/  FFMA.FTZ R0, R135, c[0x0][0x2d0], -R12 ;  /* 0x0000b40087007a23 */ /* 0x002fce000001080c */
[----:B------:R-:W-:Y:S01]  /*6510*/  HMMA.16816.F32.BF16 R20, R4, R22, R64 ;  /* 0x000000160414723c */ /* 0x000fe20000041840 */
[----:B------:R-:W-:Y:S01]  /*6520*/  IMAD.MOV.U32 R74, RZ, RZ, R183 ;  /* 0x000000ffff4a7224 */ /* 0x000fe200078e00b7 */
[----:B------:R-:W-:Y:S01]  /*6530*/  MOV R57, R116 ;  /* 0x0000007400397202 */ /* 0x000fe20000000f00 */
[----:B------:R1:W-:Y:S01]  /*6540*/  MUFU.EX2 R9, R0 ;  /* 0x0000000000097308 */ /* 0x0003e20000000800 */
[----:B------:R-:W-:-:S04]  /*6550*/  IMAD.MOV.U32 R58, RZ, RZ, R117 ;  /* 0x000000ffff3a7224 */ /* 0x000fc800078e0075 */
[----:B---3--:R-:W-:Y:S01]  /*6560*/  HMMA.16816.F32.BF16 R176, R4, R16, R52 ;  /* 0x0000001004b0723c */ /* 0x008fe20000041834 */
[----:B------:R-:W-:-:S07]  /*6570*/  IMAD.MOV.U32 R59, RZ, RZ, R119 ;  /* 0x000000ffff3b7224 */ /* 0x000fce00078e0077 */
[----:B------:R-:W-:Y:S01]  /*6580*/  HMMA.16816.F32.BF16 R44, R4, R18, R44 ;  /* 0x00000012042c723c */ /* 0x000fe2000004182c */
[----:B------:R-:W-:Y:S01]  /*6590*/  MOV R73, R124 ;  /* 0x0000007c00497202 */ /* 0x000fe20000000f00 */
[----:B------:R-:W-:Y:S01]  /*65a0*/  IMAD.MOV.U32 R75, RZ, RZ, R125 ;  /* 0x000000ffff4b7224 */ /* 0x000fe200078e007d */
[----:B------:R-:W-:Y:S01]  /*65b0*/  MOV R56, R127 ;  /* 0x0000007f00387202 */ /* 0x000fe20000000f00 */
[----:B-1----:R-:W-:Y:S01]  /*65c0*/  FFMA.FTZ R0, R180, c[0x0][0x2d0], -R12 ;  /* 0x0000b400b4007a23 */ /* 0x002fe2000001080c */
[----:B------:R-:W-:Y:S03]  /*65d0*/  LDSM.16.MT88.4 R132, [R228+0x2900] ;  /* 0x00290000e484783b */ /* 0x000fe60000004200 */
[----:B------:R1:W2:Y:S01]  /*65e0*/  MUFU.EX2 R8, R0 ;  /* 0x0000000000087308 */ /* 0x0002a20000000800 */
[----:B------:R-:W-:Y:S01]  /*65f0*/  MOV R183, R118 ;  /* 0x0000007600b77202 */ /* 0x000fe20000000f00 */
[----:B------:R-:W-:Y:S01]  /*6600*/  IMAD.MOV.U32 R99, RZ, RZ, R163 ;  /* 0x000000ffff637224 */ /* 0x000fe200078e00a3 */
[----:B------:R-:W3:Y:S01]  /*6610*/  LDSM.16.MT88.4 R116, [R226+0x2900] ;  /* 0x00290000e274783b */ /* 0x000ee20000004200 */
[----:B------:R-:W-:-:S02]  /*6620*/  IMAD.MOV.U32 R180, RZ, RZ, R150 ;  /* 0x000000ffffb47224 */ /* 0x000fc400078e0096 */
[----:B------:R-:W-:Y:S01]  /*6630*/  IMAD.MOV.U32 R97, RZ, RZ, R162 ;  /* 0x000000ffff617224 */ /* 0x000fe200078e00a2 */
[----:B------:R-:W-:Y:S01]  /*6640*/  MOV R17, R96 ;  /* 0x0000006000117202 */ /* 0x000fe20000000f00 */
[----:B------:R-:W-:Y:S01]  /*6650*/  LDSM.16.MT88.4 R64, [R228+0x5900] ;  /* 0x00590000e440783b */ /* 0x000fe20000004200 */
[--C-:B-1----:R-:W-:Y:S01]  /*6660*/  FFMA.FTZ R0, R181, c[0x0][0x2d0], -R2.reuse ;  /* 0x0000b400b5007a23 */ /* 0x102fe20000010802 */
[----:B------:R-:W-:Y:S02]  /*6670*/  MOV R19, R98 ;  /* 0x0000006200137202 */ /* 0x000fe40000000f00 */
[----:B------:R4:W5:Y:S01]  /*6680*/  LDL.LU R163, [R1+0x5c] ;  /* 0x00005c0001a37983 */ /* 0x0009620000300800 */
[----:B------:R1:W-:Y:S01]  /*6690*/  MUFU.EX2 R7, R0 ;  /* 0x0000000000077308 */ /* 0x0003e20000000800 */
[----:B------:R-:W-:Y:S01]  /*66a0*/  MOV R181, R149 ;  /* 0x0000009500b57202 */ /* 0x000fe20000000f00 */
[----:B------:R-:W-:Y:S01]  /*66b0*/  IMAD.MOV.U32 R150, RZ, RZ, R109 ;  /* 0x000000ffff967224 */ /* 0x000fe200078e006d */
[----:B------:R-:W-:Y:S01]  /*66c0*/  MOV R149, R110 ;  /* 0x0000006e00957202 */ /* 0x000fe20000000f00 */
[----:B------:R-:W-:Y:S01]  /*66d0*/  IMAD.MOV.U32 R16, RZ, RZ, R97 ;  /* 0x000000ffff107224 */ /* 0x000fe200078e0061 */
[----:B------:R-:W-:Y:S01]  /*66e0*/  F2FP.BF16.PACK_AB R96, R10, R11 ;  /* 0x0000000b0a60723e */ /* 0x000fe200000010ff */
[----:B------:R-:W-:Y:S01]  /*66f0*/  IMAD.MOV.U32 R18, RZ, RZ, R99 ;  /* 0x000000ffff127224 */ /* 0x000fe200078e0063 */
[----:B--2---:R-:W-:Y:S01]  /*6700*/  F2FP.BF16.PACK_AB R98, R8, R9 ;  /* 0x000000090862723e */ /* 0x004fe200000010ff */
[----:B------:R4:W5:Y:S04]  /*6710*/  LDL.LU R162, [R1+0x58] ;  /* 0x0000580001a27983 */ /* 0x0009680000300800 */
[----:B------:R4:W5:Y:S01]  /*6720*/  LDL.LU R161, [R1+0x54] ;  /* 0x0000540001a17983 */ /* 0x0009620000300800 */
[----:B-1----:R-:W-:-:S03]  /*6730*/  FFMA.FTZ R0, R182, c[0x0][0x2d0], -R2 ;  /* 0x0000b400b6007a23 */ /* 0x002fc60000010802 */
[----:B------:R4:W5:Y:S01]  /*6740*/  LDL.LU R160, [R1+0x50] ;  /* 0x0000500001a07983 */ /* 0x0009620000300800 */
[----:B------:R-:W-:Y:S01]  /*6750*/  IMAD.MOV.U32 R182, RZ, RZ, R148 ;  /* 0x000000ffffb67224 */ /* 0x000fe200078e0094 */
[----:B------:R1:W2:Y:S01]  /*6760*/  MUFU.EX2 R6, R0 ;  /* 0x0000000000067308 */ /* 0x0002a20000000800 */
[----:B------:R-:W-:Y:S01]  /*6770*/  IMAD.MOV.U32 R148, RZ, RZ, R111 ;  /* 0x000000ffff947224 */ /* 0x000fe200078e006f */
[----:B------:R4:W5:Y:S04]  /*6780*/  LDL.LU R159, [R1+0x4c] ;  /* 0x00004c00019f7983 */ /* 0x0009680000300800 */
[----:B------:R4:W5:Y:S04]  /*6790*/  LDL.LU R158, [R1+0x48] ;  /* 0x00004800019e7983 */ /* 0x0009680000300800 */
[----:B------:R4:W5:Y:S04]  /*67a0*/  LDL.LU R157, [R1+0x44] ;  /* 0x00004400019d7983 */ /* 0x0009680000300800 */
[----:B------:R4:W5:Y:S01]  /*67b0*/  LDL.LU R156, [R1+0x40] ;  /* 0x00004000019c7983 */ /* 0x0009620000300800 */
[----:B-1----:R-:W-:-:S02]  /*67c0*/  FFMA.FTZ R0, R126, c[0x0][0x2d0], -R2 ;  /* 0x0000b4007e007a23 */ /* 0x002fc40000010802 */
[----:B------:R-:W-:Y:S01]  /*67d0*/  FFMA.FTZ R2, R151, c[0x0][0x2d0], -R2 ;  /* 0x0000b40097027a23 */ /* 0x000fe20000010802 */
[----:B------:R-:W-:Y:S01]  /*67e0*/  MOV R151, R108 ;  /* 0x0000006c00977202 */ /* 0x000fe20000000f00 */
[----:B------:R-:W1:Y:S04]  /*67f0*/  LDSM.16.MT88.4 R124, [R229+0x2900] ;  /* 0x00290000e57c783b */ /* 0x000e680000004200 */
[----:B------:R-:W1:Y:S01]  /*6800*/  LDSM.16.MT88.4 R108, [R225+0x2900] ;  /* 0x00290000e16c783b */ /* 0x000e620000004200 */
[----:B------:R3:W-:Y:S08]  /*6810*/  MUFU.EX2 R5, R0 ;  /* 0x0000000000057308 */ /* 0x0007f00000000800 */
[----:B------:R-:W4:Y:S01]  /*6820*/  MUFU.EX2 R4, R2 ;  /* 0x0000000200047308 */ /* 0x000f220000000800 */
[----:B--2---:R-:W-:Y:S01]  /*6830*/  F2FP.BF16.PACK_AB R97, R6, R7 ;  /* 0x000000070661723e */ /* 0x004fe200000010ff */
[----:B---3--:R-:W-:-:S04]  /*6840*/  FADD.FTZ R0, R74, R73 ;  /* 0x000000494a007221 */ /* 0x008fc80000010000 */
[----:B------:R-:W-:Y:S02]  /*6850*/  FADD.FTZ R0, R75, R0 ;  /* 0x000000004b007221 */ /* 0x000fe40000010000 */
[----:B------:R-:W-:Y:S01]  /*6860*/  LDSM.16.MT88.4 R72, [R225+0x8900] ;  /* 0x00890000e148783b */ /* 0x000fe20000004200 */
[----:B----4-:R-:W-:Y:S01]  /*6870*/  F2FP.BF16.PACK_AB R99, R4, R5 ;  /* 0x000000050463723e */ /* 0x010fe200000010ff */
[----:B------:R-:W-:Y:S02]  /*6880*/  FADD.FTZ R2, R15, R14 ;  /* 0x0000000e0f027221 */ /* 0x000fe40000010000 */
[----:B------:R-:W-:Y:S02]  /*6890*/  FADD.FTZ R12, R56, R0 ;  /* 0x00000000380c7221 */ /* 0x000fe40000010000 */
[----:B------:R-:W-:Y:S02]  /*68a0*/  FADD.FTZ R2, R13, R2 ;  /* 0x000000020d027221 */ /* 0x000fe40000010000 */
[----:B------:R-:W-:Y:S01]  /*68b0*/  IMAD.MOV.U32 R0, RZ, RZ, R58 ;  /* 0x000000ffff007224 */ /* 0x000fe200078e003a */
[----:B------:R-:W-:Y:S03]  /*68c0*/  HMMA.16816.F32.BF16 R112, R96, R116, R112 ;  /* 0x000000746070723c */ /* 0x000fe60000041870 */
[----:B------:R-:W-:-:S05]  /*68d0*/  FADD.FTZ R0, R0, R2 ;  /* 0x0000000200007221 */ /* 0x000fca0000010000 */
[C---:B------:R-:W-:Y:S07]  /*68e0*/  HMMA.16816.F32.BF16 R116, R96.reuse, R118, R88 ;  /* 0x000000766074723c */ /* 0x040fee0000041858 */
[----:B------:R-:W-:Y:S01]  /*68f0*/  MOV R90, R141 ;  /* 0x0000008d005a7202 */ /* 0x000fe20000000f00 */
[----:B------:R-:W-:Y:S01]  /*6900*/  IMAD.MOV.U32 R91, RZ, RZ, R142 ;  /* 0x000000ffff5b7224 */ /* 0x000fe200078e008e */
[----:B-1----:R-:W-:Y:S03]  /*6910*/  HMMA.16816.F32.BF16 R120, R96, R124, R120 ;  /* 0x0000007c6078723c */ /* 0x002fe60000041878 */
[----:B------:R-:W-:-:S02]  /*6920*/  FADD.FTZ R2, R90, R12 ;  /* 0x0000000c5a027221 */ /* 0x000fc40000010000 */
[----:B------:R-:W-:-:S03]  /*6930*/  FADD.FTZ R0, R91, R0 ;  /* 0x000000005b007221 */ /* 0x000fc60000010000 */
[C---:B------:R-:W-:Y:S01]  /*6940*/  HMMA.16816.F32.BF16 R104, R96.reuse, R108, R104 ;  /* 0x0000006c6068723c */ /* 0x040fe20000041868 */
[----:B------:R-:W-:Y:S01]  /*6950*/  IMAD.MOV.U32 R13, RZ, RZ, R150 ;  /* 0x000000ffff0d7224 */ /* 0x000fe200078e0096 */
[----:B------:R-:W-:Y:S01]  /*6960*/  MOV R15, R151 ;  /* 0x00000097000f7202 */ /* 0x000fe20000000f00 */
[----:B------:R-:W-:Y:S01]  /*6970*/  IMAD.MOV.U32 R14, RZ, RZ, R140 ;  /* 0x000000ffff0e7224 */ /* 0x000fe200078e008c */
[----:B------:R-:W-:Y:S04]  /*6980*/  LDSM.16.MT88.4 R88, [R229+0x8900] ;  /* 0x00890000e558783b */ /* 0x000fe80000004200 */
[C---:B------:R-:W-:Y:S07]  /*6990*/  HMMA.16816.F32.BF16 R124, R96.reuse, R126, R92 ;  /* 0x0000007e607c723c */ /* 0x040fee000004185c */
[----:B------:R-:W-:Y:S01]  /*69a0*/  MOV R95, R143 ;  /* 0x0000008f005f7202 */ /* 0x000fe20000000f00 */
[----:B------:R-:W-:Y:S01]  /*69b0*/  HMMA.16816.F32.BF16 R108, R96, R110, R84 ;  /* 0x0000006e606c723c */ /* 0x000fe20000041854 */
[----:B------:R-:W-:Y:S06]  /*69c0*/  LDSM.16.MT88.4 R140, [R225+0x5900] ;  /* 0x00590000e18c783b */ /* 0x000fec0000004200 */
[----:B------:R-:W-:Y:S01]  /*69d0*/  MOV R84, R149 ;  /* 0x0000009500547202 */ /* 0x000fe20000000f00 */
[----:B------:R-:W-:-:S04]  /*69e0*/  FADD.FTZ R2, R95, R2 ;  /* 0x000000025f027221 */ /* 0x000fc80000010000 */
[----:B------:R-:W-:Y:S02]  /*69f0*/  FADD.FTZ R0, R84, R0 ;  /* 0x0000000054007221 */ /* 0x000fe40000010000 */
[----:B------:R-:W-:Y:S02]  /*6a00*/  FADD.FTZ R2, R13, R2 ;  /* 0x000000020d027221 */ /* 0x000fe40000010000 */
[----:B------:R-:W-:Y:S02]  /*6a10*/  IMAD.MOV.U32 R85, RZ, RZ, R148 ;  /* 0x000000ffff557224 */ /* 0x000fe400078e0094 */
[----:B------:R-:W-:Y:S01]  /*6a20*/  FADD.FTZ R0, R15, R0 ;  /* 0x000000000f007221 */ /* 0x000fe20000010000 */
[----:B------:R-:W-:Y:S01]  /*6a30*/  MOV R86, R59 ;  /* 0x0000003b00567202 */ /* 0x000fe20000000f00 */
[----:B------:R-:W-:Y:S01]  /*6a40*/  FADD.FTZ R2, R14, R2 ;  /* 0x000000020e027221 */ /* 0x000fe20000010000 */
[----:B------:R-:W-:Y:S01]  /*6a50*/  MOV R87, R57 ;  /* 0x0000003900577202 */ /* 0x000fe20000000f00 */
[----:B------:R-:W-:Y:S01]  /*6a60*/  FADD.FTZ R0, R85, R0 ;  /* 0x0000000055007221 */ /* 0x000fe20000010000 */
[----:B------:R-:W1:Y:S01]  /*6a70*/  LDSM.16.MT88.4 R12, [R228+0x8900] ;  /* 0x00890000e40c783b */ /* 0x000e620000004200 */
[----:B------:R-:W-:-:S02]  /*6a80*/  FADD.FTZ R2, R86, R2 ;  /* 0x0000000256027221 */ /* 0x000fc40000010000 */
[----:B------:R-:W-:Y:S01]  /*6a90*/  FADD.FTZ R0, R87, R0 ;  /* 0x0000000057007221 */ /* 0x000fe20000010000 */
[----:B------:R-:W2:Y:S01]  /*6aa0*/  LDSM.16.MT88.4 R56, [R229+0x5900] ;  /* 0x00590000e538783b */ /* 0x000ea20000004200 */
[----:B------:R-:W-:Y:S02]  /*6ab0*/  FADD.FTZ R2, R18, R2 ;  /* 0x0000000212027221 */ /* 0x000fe40000010000 */
[----:B------:R-:W-:Y:S01]  /*6ac0*/  FADD.FTZ R0, R19, R0 ;  /* 0x0000000013007221 */ /* 0x000fe20000010000 */
[----:B------:R-:W3:Y:S01]  /*6ad0*/  LDSM.16.MT88.4 R148, [R226+0x5900] ;  /* 0x00590000e294783b */ /* 0x000ee20000004200 */
        /* <DEDUP_REMOVED lines=15> */
[----:B------:R-:W-:Y:S01]  /*6bd0*/  FADD.FTZ R0, R103, R0 ;  /* 0x0000000067007221 */ /* 0x000fe20000010000 */
[C---:B-1----:R-:W-:Y:S07]  /*6be0*/  HMMA.16816.F32.BF16 R92, R96.reuse, R12, R36 ;  /* 0x0000000c605c723c */ /* 0x042fee0000041824 */
[----:B------:R-:W-:Y:S01]  /*6bf0*/  FADD.FTZ R12, R154, R2 ;  /* 0x000000029a0c7221 */ /* 0x000fe20000010000 */
[----:B------:R-:W-:Y:S01]  /*6c00*/  HMMA.16816.F32.BF16 R136, R96, R140, R136 ;  /* 0x0000008c6088723c */ /* 0x000fe20000041888 */
[----:B------:R-:W-:-:S02]  /*6c10*/  FADD.FTZ R2, R152, R0 ;  /* 0x0000000098027221 */ /* 0x000fc40000010000 */
[----:B------:R-:W-:-:S05]  /*6c20*/  FADD.FTZ R0, R164, R12 ;  /* 0x0000000ca4007221 */ /* 0x000fca0000010000 */
[----:B------:R-:W-:Y:S01]  /*6c30*/  HMMA.16816.F32.BF16 R140, R96, R142, R80 ;  /* 0x0000008e608c723c */ /* 0x000fe20000041850 */
[----:B------:R-:W1:Y:S01]  /*6c40*/  LDSM.16.MT88.4 R80, [R226+0x8900] ;  /* 0x00890000e250783b */ /* 0x000e620000004200 */
        /* <DEDUP_REMOVED lines=8> */
[----:B------:R-:W-:-:S05]  /*6cd0*/  FADD.FTZ R0, R4, R5 ;  /* 0x0000000504007221 */ /* 0x000fca0000010000 */
[----:B------:R4:W-:Y:S04]  /*6ce0*/  STL [R1+0x4], R0 ;  /* 0x0000040001007387 */ /* 0x0009e80000100800 */
[----:B------:R4:W-:Y:S01]  /*6cf0*/  STL [R1], R2 ;  /* 0x0000000201007387 */ /* 0x0009e20000100800 */
[C---:B--2---:R-:W-:Y:S08]  /*6d00*/  HMMA.16816.F32.BF16 R52, R96.reuse, R56, R76 ;  /* 0x000000386034723c */ /* 0x044ff0000004184c */
[C---:B------:R-:W-:Y:S08]  /*6d10*/  HMMA.16816.F32.BF16 R56, R96.reuse, R58, R68 ;  /* 0x0000003a6038723c */ /* 0x040ff00000041844 */
[C---:B------:R-:W-:Y:S08]  /*6d20*/  HMMA.16816.F32.BF16 R128, R96.reuse, R132, R128 ;  /* 0x000000846080723c */ /* 0x040ff00000041880 */
[C---:B---3--:R-:W-:Y:S08]  /*6d30*/  HMMA.16816.F32.BF16 R144, R96.reuse, R148, R144 ;  /* 0x000000946090723c */ /* 0x048ff00000041890 */
[C---:B------:R-:W-:Y:S08]  /*6d40*/  HMMA.16816.F32.BF16 R60, R96.reuse, R64, R60 ;  /* 0x00000040603c723c */ /* 0x040ff0000004183c */
[C---:B------:R-:W-:Y:S08]  /*6d50*/  HMMA.16816.F32.BF16 R68, R96.reuse, R72, R40 ;  /* 0x000000486044723c */ /* 0x040ff00000041828 */
        /* <DEDUP_REMOVED lines=10> */
[----:B----4-:R-:W2:Y:S01]  /*6e00*/  LDL.LU R183, [R1+0x30] ;  /* 0x0000300001b77983 */ /* 0x010ea20000300800 */
[----:B------:R-:W-:-:S02]  /*6e10*/  IMAD.MOV.U32 R102, RZ, RZ, R3 ;  /* 0x000000ffff667224 */ /* 0x000fc400078e0003 */
[----:B------:R-:W-:Y:S01]  /*6e20*/  IMAD.MOV.U32 R101, RZ, RZ, R100 ;  /* 0x000000ffff657224 */ /* 0x000fe200078e0064 */
[----:B------:R-:W3:Y:S01]  /*6e30*/  LDL.LU.64 R180, [R1+0x28] ;  /* 0x0000280001b47983 */ /* 0x000ee20000300a00 */
[----:B--2---:R-:W-:-:S03]  /*6e40*/  IADD3 R250, R183, -0x2, RZ ;  /* 0xfffffffeb7fa7810 */ /* 0x004fc60007ffe0ff */
[----:B------:R-:W2:Y:S01]  /*6e50*/  LDL.LU.64 R182, [R1+0x38] ;  /* 0x0000380001b67983 */ /* 0x000ea20000300a00 */
[----:B---3--:R-:W-:Y:S02]  /*6e60*/  MOV R3, R181 ;  /* 0x000000b500037202 */ /* 0x008fe40000000f00 */
[----:B--2---:R-:W-:-:S05]  /*6e70*/  MOV R2, R182 ;  /* 0x000000b600027202 */ /* 0x004fca0000000f00 */
[----:B------:R1:W-:Y:S02]  /*6e80*/  STL.64 [R1+0x8], R2 ;  /* 0x0000080201007387 */ /* 0x0003e40000100a00 */
.L_x_25:
[----:B------:R-:W2:Y:S01]  /*6e90*/  LDL.64 R20, [R1+0x8] ;  /* 0x0000080001147983 */ /* 0x000ea20000100a00 */
[----:B------:R-:W-:Y:S04]  /*6ea0*/  DEPBAR.LE SB0, 0x0 ;  /* 0x000080000000791a */ /* 0x000fe80000000000 */
[----:B----4-:R-:W-:Y:S01]  /*6eb0*/  SHF.R.S32.HI R0, RZ, 0x1f, R250 ;  /* 0x0000001fff007819 */ /* 0x010fe200000114fa */
[----:B------:R-:W-:Y:S01]  /*6ec0*/  BAR.SYNC.DEFER_BLOCKING 0x0 ;  /* 0x0000000000007b1d */ /* 0x000fe20000010000 */
[----:B-1----:R-:W-:Y:S01]  /*6ed0*/  IMAD.WIDE.U32 R2, R250, c[0x0][0x208], RZ ;  /* 0x00008200fa027a25 */ /* 0x002fe200078e00ff */
[----:B------:R-:W-:Y:S02]  /*6ee0*/  MOV R44, c[0x0][0x208] ;  /* 0x00008200002c7a02 */ /* 0x000fe40000000f00 */
[----:B------:R-:W-:Y:S01]  /*6ef0*/  MOV R100, 0x6 ;  /* 0x0000000600647802 */ /* 0x000fe20000000f00 */
[----:B------:R-:W-:Y:S01]  /*6f00*/  IMAD R0, R0, c[0x0][0x208], RZ ;  /* 0x0000820000007a24 */ /* 0x000fe200078e02ff */
[----:B------:R-:W-:Y:S02]  /*6f10*/  SHF.L.U32 R44, R44, 0x6, RZ ;  /* 0x000000062c2c7819 */ /* 0x000fe400000006ff */
[----:B------:R-:W-:Y:S01]  /*6f20*/  MOV R37, c[0x0][0x208] ;  /* 0x0000820000257a02 */ /* 0x000fe20000000f00 */
[----:B------:R-:W-:Y:S01]  /*6f30*/  IMAD R0, R250, c[0x0][0x20c], R0 ;  /* 0x00008300fa007a24 */ /* 0x000fe200078e0200 */
[----:B-----5:R-:W-:Y:S02]  /*6f40*/  STL [R1+0x40], R231 ;  /* 0x000040e701007387 */ /* 0x020fe40000100800 */
[----:B------:R-:W-:Y:S02]  /*6f50*/  SHF.L.U64.HI R37, R37, R100, c[0x0][0x20c] ;  /* 0x0000830025257619 */ /* 0x000fe40000010264 */
[----:B------:R-:W-:Y:S01]  /*6f60*/  IADD3 R0, R3, R0, RZ ;  /* 0x0000000003007210 */ /* 0x000fe20007ffe0ff */
[----:B------:R-:W-:Y:S04]  /*6f70*/  STL [R1+0x44], R248 ;  /* 0x000044f801007387 */ /* 0x000fe80000100800 */
        /* <DEDUP_REMOVED lines=19> */
[----:B------:R-:W-:Y:S04]  /*70b0*/  STL [R1+0x50], R245 ;  /* 0x000050f501007387 */ /* 0x000fe80000100800 */
        /* <DEDUP_REMOVED lines=24> */
[----:B--2---:R-:W-:Y:S04]  /*7240*/  IADD3 R2, P2, R2, R44, RZ ;  /* 0x0000002c02027210 */ /* 0x004fe80007f5e0ff */
[----:B------:R-:W-:Y:S02]  /*7250*/  IADD3.X R3, R3, R37, RZ, P2, !PT ;  /* 0x0000002503037210 */ /* 0x000fe400017fe4ff */
[----:B------:R-:W-:Y:S03]  /*7260*/  IADD3 R44, P0, R44, R2, RZ ;  /* 0x000000022c2c7210 */ /* 0x000fe60007f1e0ff */
[----:B------:R2:W-:Y:S01]  /*7270*/  LDGSTS.E.BYPASS.LTC128B.128 [R249+0x1100], [R2.64], !P6 ;  /* 0x0110000002f97fae */ /* 0x0005e2000f101d44 */
[----:B------:R-:W-:Y:S02]  /*7280*/  IADD3.X R45, R37, R3, RZ, P0, !PT ;  /* 0x00000003252d7210 */ /* 0x000fe400007fe4ff */
[C---:B----4-:R-:W-:Y:S01]  /*7290*/  HMMA.16816.F32.BF16 R36, R156.reuse, R40, RZ ;  /* 0x000000289c24723c */ /* 0x050fe200000418ff */
[C---:B------:R-:W-:Y:S02]  /*72a0*/  ISETP.GT.AND P0, PT, R250.reuse, RZ, PT ;  /* 0x000000fffa00720c */ /* 0x040fe40003f04270 */
[----:B------:R-:W-:Y:S02]  /*72b0*/  IADD3 R250, R250, -0x1, RZ ;  /* 0xfffffffffafa7810 */ /* 0x000fe40007ffe0ff */
[----:B------:R2:W-:Y:S03]  /*72c0*/  LDGSTS.E.BYPASS.LTC128B.128 [R249+0x4100], [R2.64+0x80], !P5 ;  /* 0x0410008002f97fae */ /* 0x0005e6000e901d44 */
[C---:B------:R-:W-:Y:S05]  /*72d0*/  HMMA.16816.F32.BF16 R40, R156.reuse, R42, RZ ;  /* 0x0000002a9c28723c */ /* 0x040fea00000418ff */
        /* <DEDUP_REMOVED lines=231> */
[----:B------:R-:W-:Y:S05]  /*8150*/  FMUL.FTZ R20, R20, c[0x0][0x320] ;  /* 0x0000c80014147a20 */ /* 0x000fea0000410000 */
[----:B------:R-:W1:Y:S01]  /*8160*/  MUFU.TANH R174, R16 ;  /* 0x0000001000ae7308 */ /* 0x000e620000002400 */
[----:B------:R-:W-:Y:S02]  /*8170*/  FMUL.FTZ R21, R21, c[0x0][0x320] ;  /* 0x0000c80015157a20 */ /* 0x000fe40000410000 */
[----:B------:R-:W-:Y:S01]  /*8180*/  FMUL.FTZ R22, R22, c[0x0][0x320] ;  /* 0x0000c80016167a20 */ /* 0x000fe20000410000 */
[----:B--2---:R-:W-:Y:S01]  /*8190*/  FMNMX.FTZ R2, R176, R2, !PT ;  /* 0x00000002b0027209 */ /* 0x004fe20007810000 */
[----:B------:R-:W-:Y:S02]  /*81a0*/  FMUL.FTZ R23, R23, c[0x0][0x320] ;  /* 0x0000c80017177a20 */ /* 0x000fe40000410000 */
[----:B------:R-:W-:Y:S02]  /*81b0*/  FMUL.FTZ R26, R26, c[0x0][0x320] ;  /* 0x0000c8001a1a7a20 */ /* 0x000fe40000410000 */
[----:B------:R-:W-:Y:S01]  /*81c0*/  FMUL.FTZ R27, R27, c[0x0][0x320] ;  /* 0x0000c8001b1b7a20 */ /* 0x000fe20000410000 */
[----:B------:R-:W2:Y:S01]  /*81d0*/  MUFU.TANH R175, R17 ;  /* 0x0000001100af7308 */ /* 0x000ea20000002400 */
[----:B------:R-:W-:Y:S02]  /*81e0*/  FMUL.FTZ R24, R24, c[0x0][0x320] ;  /* 0x0000c80018187a20 */ /* 0x000fe40000410000 */
[----:B------:R-:W-:Y:S01]  /*81f0*/  FMUL.FTZ R25, R25, c[0x0][0x320] ;  /* 0x0000c80019197a20 */ /* 0x000fe20000410000 */
[----:B---3--:R-:W-:Y:S01]  /*8200*/  FMNMX.FTZ R2, R178, R2, !PT ;  /* 0x00000002b2027209 */ /* 0x008fe20007810000 */
[C---:B-1----:R-:W-:Y:S05]  /*8210*/  HMMA.16816.F32.BF16 R28, R220.reuse, R8, R28 ;  /* 0x00000008dc1c723c */ /* 0x042fea000004181c */
[----:B------:R-:W1:Y:S03]  /*8220*/  MUFU.TANH R177, R18 ;  /* 0x0000001200b17308 */ /* 0x000e660000002400 */
[C---:B------:R-:W-:Y:S01]  /*8230*/  HMMA.16816.F32.BF16 R32, R220.reuse, R10, R32 ;  /* 0x0000000adc20723c */ /* 0x040fe20000041820 */
[----:B------:R-:W3:Y:S01]  /*8240*/  LDSM.16.M88.4 R8, [R227+0x8800] ;  /* 0x00880000e308783b */ /* 0x000ee20000000200 */
[----:B------:R-:W-:Y:S04]  /*8250*/  DEPBAR.LE SB0, 0x0 ;  /* 0x000080000000791a */ /* 0x000fe80000000000 */
[----:B------:R-:W-:Y:S01]  /*8260*/  FMNMX.FTZ R0, R174, R0, !PT ;  /* 0x00000000ae007209 */ /* 0x000fe20007810000 */
[----:B------:R-:W1:Y:S01]  /*8270*/  MUFU.TANH R183, R20 ;  /* 0x0000001400b77308 */ /* 0x000e620000002400 */
[C---:B------:R-:W-:Y:S01]  /*8280*/  HMMA.16816.F32.BF16 R36, R220.reuse, R4, R36 ;  /* 0x00000004dc24723c */ /* 0x040fe20000041824 */
[----:B------:R-:W-:Y:S04]  /*8290*/  BAR.SYNC.DEFER_BLOCKING 0x0 ;  /* 0x0000000000007b1d */ /* 0x000fe80000010000 */
[----:B--2---:R-:W-:Y:S03]  /*82a0*/  FMNMX.FTZ R0, R175, R0, !PT ;  /* 0x00000000af007209 */ /* 0x004fe60007810000 */
[C---:B------:R-:W-:Y:S04]  /*82b0*/  HMMA.16816.F32.BF16 R40, R220.reuse, R6, R40 ;  /* 0x00000006dc28723c */ /* 0x040fe80000041828 */
[----:B------:R-:W-:Y:S01]  /*82c0*/  FMUL.FTZ R28, R28, c[0x0][0x320] ;  /* 0x0000c8001c1c7a20 */ /* 0x000fe20000410000 */
[----:B-1----:R-:W-:Y:S01]  /*82d0*/  FMNMX.FTZ R2, R177, R2, !PT ;  /* 0x00000002b1027209 */ /* 0x002fe20007810000 */
[----:B------:R-:W-:Y:S02]  /*82e0*/  FMUL.FTZ R29, R29, c[0x0][0x320] ;  /* 0x0000c8001d1d7a20 */ /* 0x000fe40000410000 */
[----:B------:R-:W-:Y:S04]  /*82f0*/  FMUL.FTZ R30, R30, c[0x0][0x320] ;  /* 0x0000c8001e1e7a20 */ /* 0x000fe80000410000 */
[----:B------:R-:W-:Y:S02]  /*8300*/  FMUL.FTZ R31, R31, c[0x0][0x320] ;  /* 0x0000c8001f1f7a20 */ /* 0x000fe40000410000 */
[----:B------:R-:W-:Y:S01]  /*8310*/  @P0 IMAD.WIDE.U32 R6, R250, c[0x0][0x1e0], RZ ;  /* 0x00007800fa060a25 */ /* 0x000fe200078e00ff */
[----:B------:R-:W-:Y:S03]  /*8320*/  FMNMX.FTZ R0, R183, R0, !PT ;  /* 0x00000000b7007209 */ /* 0x000fe60007810000 */
[----:B------:R-:W-:Y:S01]  /*8330*/  FMUL.FTZ R36, R36, c[0x0][0x320] ;  /* 0x0000c80024247a20 */ /* 0x000fe20000410000 */
[----:B------:R-:W-:Y:S01]  /*8340*/  MUFU.TANH R18, R28 ;  /* 0x0000001c00127308 */ /* 0x000fe20000002400 */
[----:B------:R-:W-:Y:S02]  /*8350*/  FMUL.FTZ R37, R37, c[0x0][0x320] ;  /* 0x0000c80025257a20 */ /* 0x000fe40000410000 */
[----:B------:R-:W-:Y:S02]  /*8360*/  FMUL.FTZ R38, R38, c[0x0][0x320] ;  /* 0x0000c80026267a20 */ /* 0x000fe40000410000 */
[----:B------:R-:W-:Y:S01]  /*8370*/  FMUL.FTZ R39, R39, c[0x0][0x320] ;  /* 0x0000c80027277a20 */ /* 0x000fe20000410000 */
[C---:B---3--:R-:W-:Y:S03]  /*8380*/  HMMA.16816.F32.BF16 R44, R220.reuse, R8, R44 ;  /* 0x00000008dc2c723c */ /* 0x048fe6000004182c */
        /* <DEDUP_REMOVED lines=18> */
[----:B------:R-:W-:Y:S01]  /*84b0*/  MUFU.TANH R20, R43 ;  /* 0x0000002b00147308 */ /* 0x000fe20000002400 */
[----:B------:R-:W-:Y:S02]  /*84c0*/  FMUL.FTZ R49, R49, c[0x0][0x320] ;  /* 0x0000c80031317a20 */ /* 0x000fe40000410000 */
[----:B------:R-:W-:Y:S01]  /*84d0*/  FMUL.FTZ R50, R50, c[0x0][0x320] ;  /* 0x0000c80032327a20 */ /* 0x000fe20000410000 */
[----:B-1----:R-:W-:Y:S06]  /*84e0*/  FMNMX.FTZ R0, R182, R0, !PT ;  /* 0x00000000b6007209 */ /* 0x002fec0007810000 */
[----:B------:R-:W1:Y:S01]  /*84f0*/  MUFU.TANH R251, R22 ;  /* 0x0000001600fb7308 */ /* 0x000e620000002400 */
[----:B---3--:R-:W-:Y:S09]  /*8500*/  FMNMX.FTZ R2, R179, R2, !PT ;  /* 0x00000002b3027209 */ /* 0x008ff20007810000 */
[----:B------:R-:W3:Y:S10]  /*8510*/  MUFU.TANH R246, R23 ;  /* 0x0000001700f67308 */ /* 0x000ef40000002400 */
[----:B------:R-:W3:Y:S01]  /*8520*/  MUFU.TANH R181, R24 ;  /* 0x0000001800b57308 */ /* 0x000ee20000002400 */
[----:B-1----:R-:W-:Y:S09]  /*8530*/  FMNMX.FTZ R2, R251, R2, !PT ;  /* 0x00000002fb027209 */ /* 0x002ff20007810000 */
[----:B------:R-:W1:Y:S01]  /*8540*/  MUFU.TANH R180, R25 ;  /* 0x0000001900b47308 */ /* 0x000e620000002400 */
[----:B---3--:R-:W-:Y:S04]  /*8550*/  MOV R43, R246 ;  /* 0x000000f6002b7202 */ /* 0x008fe80000000f00 */
[----:B------:R-:W-:Y:S05]  /*8560*/  FMNMX.FTZ R2, R43, R2, !PT ;  /* 0x000000022b027209 */ /* 0x000fea0007810000 */
[----:B------:R-:W3:Y:S01]  /*8570*/  MUFU.TANH R252, R26 ;  /* 0x0000001a00fc7308 */ /* 0x000ee20000002400 */
[----:B------:R-:W-:Y:S09]  /*8580*/  FMNMX.FTZ R0, R181, R0, !PT ;  /* 0x00000000b5007209 */ /* 0x000ff20007810000 */
[----:B------:R-:W3:Y:S01]  /*8590*/  MUFU.TANH R245, R27 ;  /* 0x0000001b00f57308 */ /* 0x000ee20000002400 */
[----:B-1----:R-:W-:Y:S04]  /*85a0*/  FMNMX.FTZ R0, R180, R0, !PT ;  /* 0x00000000b4007209 */ /* 0x002fe80007810000 */
[----:B------:R-:W-:Y:S05]  /*85b0*/  FMNMX.FTZ R0, R18, R0, !PT ;  /* 0x0000000012007209 */ /* 0x000fea0007810000 */
[----:B------:R1:W-:Y:S01]  /*85c0*/  MUFU.TANH R247, R41 ;  /* 0x0000002900f77308 */ /* 0x0003e20000002400 */
[----:B------:R-:W-:Y:S02]  /*85d0*/  FMNMX.FTZ R0, R155, R0, !PT ;  /* 0x000000009b007209 */ /* 0x000fe40007810000 */
[----:B---3--:R-:W-:Y:S07]  /*85e0*/  FMNMX.FTZ R2, R252, R2, !PT ;  /* 0x00000002fc027209 */ /* 0x008fee0007810000 */
        /* <DEDUP_REMOVED lines=8> */
[----:B------:R-:W-:Y:S10]  /*8670*/  MUFU.TANH R159, R49 ;  /* 0x00000031009f7308 */ /* 0x000ff40000002400 */
[----:B------:R-:W3:Y:S01]  /*8680*/  MUFU.TANH R154, R32 ;  /* 0x00000020009a7308 */ /* 0x000ee20000002400 */
[----:B-1----:R-:W-:Y:S04]  /*8690*/  MOV R42, R231 ;  /* 0x000000e7002a7202 */ /* 0x002fe80000000f00 */
[----:B------:R-:W-:Y:S05]  /*86a0*/  FMNMX.FTZ R2, R42, R2, !PT ;  /* 0x000000022a027209 */ /* 0x000fea0007810000 */
[----:B------:R-:W1:Y:S10]  /*86b0*/  MUFU.TANH R100, R33 ;  /* 0x0000002100647308 */ /* 0x000e740000002400 */
[----:B------:R-:W1:Y:S01]  /*86c0*/  MUFU.TANH R244, R34 ;  /* 0x0000002200f47308 */ /* 0x000e620000002400 */
[----:B---3--:R-:W-:Y:S09]  /*86d0*/  FMNMX.FTZ R0, R154, R0, !PT ;  /* 0x000000009a007209 */ /* 0x008ff20007810000 */
[----:B------:R3:W-:Y:S01]  /*86e0*/  MUFU.TANH R19, R40 ;  /* 0x0000002800137308 */ /* 0x0007e20000002400 */
[----:B-1----:R-:W-:Y:S04]  /*86f0*/  MOV R49, R100 ;  /* 0x0000006400317202 */ /* 0x002fe80000000f00 */
[----:B------:R-:W-:Y:S05]  /*8700*/  FMNMX.FTZ R0, R49, R0, !PT ;  /* 0x0000000031007209 */ /* 0x000fea0007810000 */
[----:B------:R-:W1:Y:S10]  /*8710*/  MUFU.TANH R17, R36 ;  /* 0x0000002400117308 */ /* 0x000e740000002400 */
[----:B------:R-:W-:Y:S01]  /*8720*/  MUFU.TANH R16, R37 ;  /* 0x0000002500107308 */ /* 0x000fe20000002400 */
[----:B---3--:R-:W-:Y:S04]  /*8730*/  MOV R40, R244 ;  /* 0x000000f400287202 */ /* 0x008fe80000000f00 */
[----:B------:R-:W-:Y:S05]  /*8740*/  FMNMX.FTZ R2, R40, R2, !PT ;  /* 0x0000000228027209 */ /* 0x000fea0007810000 */
[----:B------:R-:W3:Y:S01]  /*8750*/  MUFU.TANH R24, R35 ;  /* 0x0000002300187308 */ /* 0x000ee20000002400 */
[----:B-1----:R-:W-:Y:S02]  /*8760*/  FMNMX.FTZ R0, R17, R0, !PT ;  /* 0x0000000011007209 */ /* 0x002fe40007810000 */
[----:B----4-:R-:W-:Y:S02]  /*8770*/  @P0 MOV R5, R13 ;  /* 0x0000000d00050202 */ /* 0x010fe40000000f00 */
[----:B------:R-:W-:Y:S05]  /*8780*/  MOV R12, c[0x0][0x1e0] ;  /* 0x00007800000c7a02 */ /* 0x000fea0000000f00 */
[----:B------:R-:W-:Y:S01]  /*8790*/  MUFU.TANH R27, R44 ;  /* 0x0000002c001b7308 */ /* 0x000fe20000002400 */
[----:B------:R-:W-:Y:S09]  /*87a0*/  MOV R13, c[0x0][0x1e4] ;  /* 0x00007900000d7a02 */ /* 0x000ff20000000f00 */
[----:B------:R-:W-:Y:S01]  /*87b0*/  MUFU.TANH R26, R45 ;  /* 0x0000002d001a7308 */ /* 0x000fe20000002400 */
[----:B---3--:R-:W-:Y:S02]  /*87c0*/  FMNMX.FTZ R3, R24, R2, !PT ;  /* 0x0000000218037209 */ /* 0x008fe40007810000 */
[----:B------:R-:W-:Y:S01]  /*87d0*/  FMNMX.FTZ R2, R16, R0, !PT ;  /* 0x0000000010027209 */ /* 0x000fe20007810000 */
[----:B------:R-:W-:Y:S01]  /*87e0*/  FMUL.FTZ R0, R51, c[0x0][0x320] ;  /* 0x0000c80033007a20 */ /* 0x000fe20000410000 */
[----:B------:R-:W-:Y:S05]  /*87f0*/  MOV R51, R155 ;  /* 0x0000009b00337202 */ /* 0x000fea0000000f00 */
[----:B------:R-:W1:Y:S01]  /*8800*/  MUFU.TANH R23, R38 ;  /* 0x0000002600177308 */ /* 0x000e620000002400 */
[----:B------:R-:W-:Y:S09]  /*8810*/  FMNMX.FTZ R2, R19, R2, !PT ;  /* 0x0000000213027209 */ /* 0x000ff20007810000 */
[----:B------:R3:W-:Y:S10]  /*8820*/  MUFU.TANH R152, R0 ;  /* 0x0000000000987308 */ /* 0x0007f40000002400 */
[----:B------:R-:W4:Y:S01]  /*8830*/  MUFU.TANH R22, R39 ;  /* 0x0000002700167308 */ /* 0x000f220000002400 */
[----:B-1----:R-:W-:Y:S09]  /*8840*/  FMNMX.FTZ R3, R23, R3, !PT ;  /* 0x0000000317037209 */ /* 0x002ff20007810000 */
[----:B------:R-:W1:Y:S01]  /*8850*/  MUFU.TANH R244, R46 ;  /* 0x0000002e00f47308 */ /* 0x000e620000002400 */
[----:B---3--:R-:W-:Y:S04]  /*8860*/  FMNMX.FTZ R0, R247, R2, !PT ;  /* 0x00000002f7007209 */ /* 0x008fe80007810000 */
[----:B------:R-:W-:Y:S05]  /*8870*/  FMNMX.FTZ R0, R27, R0, !PT ;  /* 0x000000001b007209 */ /* 0x000fea0007810000 */
[----:B------:R-:W3:Y:S01]  /*8880*/  MUFU.TANH R245, R47 ;  /* 0x0000002f00f57308 */ /* 0x000ee20000002400 */
[----:B------:R-:W-:Y:S02]  /*8890*/  FMNMX.FTZ R0, R26, R0, !PT ;  /* 0x000000001a007209 */ /* 0x000fe40007810000 */
[----:B----4-:R-:W-:Y:S02]  /*88a0*/  FMNMX.FTZ R3, R22, R3, !PT ;  /* 0x0000000316037209 */ /* 0x010fe40007810000 */
[----:B------:R-:W-:Y:S02]  /*88b0*/  FMNMX.FTZ R100, R25, R0, !PT ;  /* 0x0000000019647209 */ /* 0x000fe40007810000 */
[----:B------:R-:W-:Y:S02]  /*88c0*/  FMNMX.FTZ R2, R21, R3, !PT ;  /* 0x0000000315027209 */ /* 0x000fe40007810000 */
[----:B------:R-:W-:Y:S01]  /*88d0*/  FMNMX.FTZ R100, R159, R100, !PT ;  /* 0x000000649f647209 */ /* 0x000fe20007810000 */
[----:B------:R-:W4:Y:S01]  /*88e0*/  MUFU.TANH R103, R50 ;  /* 0x0000003200677308 */ /* 0x000f220000002400 */
[----:B------:R-:W-:Y:S03]  /*88f0*/  FMNMX.FTZ R2, R20, R2, !PT ;  /* 0x0000000214027209 */ /* 0x000fe60007810000 */
[----:B------:R-:W2:Y:S01]  /*8900*/  SHFL.BFLY PT, R3, R100, 0x2, 0x1f ;  /* 0x0c401f0064037f89 */ /* 0x000ea200000e0000 */
[----:B-1----:R-:W-:Y:S04]  /*8910*/  FMNMX.FTZ R2, R244, R2, !PT ;  /* 0x00000002f4027209 */ /* 0x002fe80007810000 */
[----:B---3--:R-:W-:Y:S04]  /*8920*/  FMNMX.FTZ R0, R245, R2, !PT ;  /* 0x00000002f5007209 */ /* 0x008fe80007810000 */
        /* <DEDUP_REMOVED lines=44> */
[----:B----4-:R-:W-:Y:S02]  /*8bf0*/  FMUL.FTZ R32, R2, R132 ;  /* 0x0000008402207220 */ /* 0x010fe40000410000 */
        /* <DEDUP_REMOVED lines=26> */
[C---:B------:R-:W-:Y:S02]  /*8da0*/  FMUL.FTZ R35, R0.reuse, R135 ;  /* 0x0000008700237220 */ /* 0x040fe40000410000 */
[C---:B------:R-:W-:Y:S01]  /*8db0*/  FMUL.FTZ R50, R0.reuse, R150 ;  /* 0x0000009600327220 */ /* 0x040fe20000410000 */
[----:B------:R2:W4:Y:S01]  /*8dc0*/  MUFU.EX2 R154, R9 ;  /* 0x00000009009a7308 */ /* 0x0005220000000800 */
[----:B------:R-:W-:Y:S02]  /*8dd0*/  FMUL.FTZ R51, R0, R151 ;  /* 0x0000009700337220 */ /* 0x000fe40000410000 */
[----:B------:R-:W-:Y:S01]  /*8de0*/  FMUL.FTZ R40, R2, R140 ;  /* 0x0000008c02287220 */ /* 0x000fe20000410000 */
[----:B------:R-:W-:Y:S01]  /*8df0*/  MOV R140, R41 ;  /* 0x00000029008c7202 */ /* 0x000fe20000000f00 */
[----:B-1----:R-:W-:Y:S02]  /*8e00*/  FMUL.FTZ R10, R0, R110 ;  /* 0x0000006e000a7220 */ /* 0x002fe40000410000 */
[----:B------:R-:W-:Y:S02]  /*8e10*/  FMUL.FTZ R41, R2, R141 ;  /* 0x0000008d02297220 */ /* 0x000fe40000410000 */
        /* <DEDUP_REMOVED lines=57> */
[----:B------:R-:W-:Y:S02]  /*91b0*/  FMUL.FTZ R93, R2, R93 ;  /* 0x0000005d025d7220 */ /* 0x000fe40000410000 */
[C---:B------:R-:W-:Y:S02]  /*91c0*/  FMUL.FTZ R94, R0.reuse, R94 ;  /* 0x0000005e005e7220 */ /* 0x040fe40000410000 */
[----:B------:R-:W-:Y:S01]  /*91d0*/  FMUL.FTZ R95, R0, R95 ;  /* 0x0000005f005f7220 */ /* 0x000fe20000410000 */
[----:B------:R-:W-:Y:S01]  /*91e0*/  LDSM.16.MT88.4 R28, [R229+0x100] ;  /* 0x00010000e51c783b */ /* 0x000fe20000004200 */
[C---:B------:R-:W-:Y:S02]  /*91f0*/  FMUL.FTZ R96, R2.reuse, R96 ;  /* 0x0000006002607220 */ /* 0x040fe40000410000 */
[----:B------:R-:W-:Y:S02]  /*9200*/  FMUL.FTZ R97, R2, R97 ;  /* 0x0000006102617220 */ /* 0x000fe40000410000 */
[C---:B------:R-:W-:Y:S02]  /*9210*/  FMUL.FTZ R98, R0.reuse, R98 ;  /* 0x0000006200627220 */ /* 0x040fe40000410000 */
[C---:B------:R-:W-:Y:S01]  /*9220*/  FMUL.FTZ R99, R0.reuse, R99 ;  /* 0x0000006300637220 */ /* 0x040fe20000410000 */
[----:B------:R-:W-:Y:S01]  /*9230*/  LDSM.16.MT88.4 R36, [R228+0x100] ;  /* 0x00010000e424783b */ /* 0x000fe20000004200 */
[C---:B-1----:R-:W-:Y:S01]  /*9240*/  FMUL.FTZ R6, R0.reuse, R106 ;  /* 0x0000006a00067220 */ /* 0x042fe20000410000 */
[----:B------:R-:W-:Y:S01]  /*9250*/  F2FP.BF16.PACK_AB R106, R231, R248 ;  /* 0x000000f8e76a723e */ /* 0x000fe200000010ff */
[----:B------:R-:W-:Y:S02]  /*9260*/  FMUL.FTZ R7, R0, R107 ;  /* 0x0000006b00077220 */ /* 0x000fe40000410000 */
[----:B--2---:R-:W-:Y:S01]  /*9270*/  FFMA.FTZ R4, R169, c[0x0][0x2d0], -R101 ;  /* 0x0000b400a9047a23 */ /* 0x004fe20000010865 */
[----:B------:R-:W-:Y:S02]  /*9280*/  MOV R169, R23 ;  /* 0x0000001700a97202 */ /* 0x000fe40000000f00 */
[----:B------:R-:W-:Y:S01]  /*9290*/  LDSM.16.MT88.4 R44, [R225+0x3100] ;  /* 0x00310000e12c783b */ /* 0x000fe20000004200 */
[----:B------:R1:W2:Y:S07]  /*92a0*/  MUFU.EX2 R165, R4 ;  /* 0x0000000400a57308 */ /* 0x0002ae0000000800 */
[----:B------:R-:W4:Y:S08]  /*92b0*/  LDSM.16.MT88.4 R20, [R226+0x100] ;  /* 0x00010000e214783b */ /* 0x000f300000004200 */
[----:B------:R-:W4:Y:S08]  /*92c0*/  LDSM.16.MT88.4 R108, [R226+0x3100] ;  /* 0x00310000e26c783b */ /* 0x000f300000004200 */
[----:B------:R-:W0:Y:S01]  /*92d0*/  LDGDEPBAR ;  /* 0x00000000000079af */ /* 0x000e220000000000 */
[----:B-1----:R-:W-:Y:S01]  /*92e0*/  FMUL.FTZ R4, R2, R104 ;  /* 0x0000006802047220 */ /* 0x002fe20000410000 */
[----:B------:R-:W-:Y:S02]  /*92f0*/  F2FP.BF16.PACK_AB R104, R246, R164 ;  /* 0x000000a4f668723e */ /* 0x000fe400000010ff */
[----:B--2---:R-:W-:Y:S07]  /*9300*/  F2FP.BF16.PACK_AB R107, R165, R155 ;  /* 0x0000009ba56b723e */ /* 0x004fee00000010ff */
[C---:B---3--:R-:W-:Y:S07]  /*9310*/  HMMA.16816.F32.BF16 R4, R104.reuse, R12, R4 ;  /* 0x0000000c6804723c */ /* 0x048fee0000041804 */
        /* <DEDUP_REMOVED lines=8> */
[C---:B------:R-:W-:Y:S01]  /*93a0*/  FMUL.FTZ R15, R0.reuse, R115 ;  /* 0x00000073000f7220 */ /* 0x040fe20000410000 */
[----:B------:R-:W-:Y:S01]  /*93b0*/  MOV R115, R16 ;  /* 0x0000001000737202 */ /* 0x000fe20000000f00 */
[----:B------:R-:W-:Y:S01]  /*93c0*/  FMUL.FTZ R19, R0, R119 ;  /* 0x0000007700137220 */ /* 0x000fe20000410000 */
[----:B------:R-:W-:Y:S01]  /*93d0*/  MOV R125, R113 ;  /* 0x00000071007d7202 */ /* 0x000fe20000000f00 */
[C---:B------:R-:W-:Y:S01]  /*93e0*/  FMUL.FTZ R16, R2.reuse, R116 ;  /* 0x0000007402107220 */ /* 0x040fe20000410000 */
[----:B------:R-:W-:Y:S01]  /*93f0*/  MOV R116, R17 ;  /* 0x0000001100747202 */ /* 0x000fe20000000f00 */
[----:B------:R-:W-:Y:S01]  /*9400*/  FMUL.FTZ R17, R2, R117 ;  /* 0x0000007502117220 */ /* 0x000fe20000410000 */
[C---:B----4-:R-:W-:Y:S03]  /*9410*/  HMMA.16816.F32.BF16 R12, R104.reuse, R20, R12 ;  /* 0x00000014680c723c */ /* 0x050fe6000004180c */
[----:B------:R-:W-:Y:S01]  /*9420*/  MOV R117, R18 ;  /* 0x0000001200757202 */ /* 0x000fe20000000f00 */
[----:B------:R-:W-:Y:S01]  /*9430*/  FMUL.FTZ R18, R0, R118 ;  /* 0x0000007600127220 */ /* 0x000fe20000410000 */
[----:B------:R-:W-:Y:S01]  /*9440*/  MOV R127, R42 ;  /* 0x0000002a007f7202 */ /* 0x000fe20000000f00 */
[C---:B------:R-:W-:Y:S01]  /*9450*/  FMUL.FTZ R24, R2.reuse, R124 ;  /* 0x0000007c02187220 */ /* 0x040fe20000410000 */
[----:B------:R-:W-:Y:S01]  /*9460*/  MOV R135, R117 ;  /* 0x0000007500877202 */ /* 0x000fe20000000f00 */
[C---:B------:R-:W-:Y:S01]  /*9470*/  FMUL.FTZ R20, R2.reuse, R120 ;  /* 0x0000007802147220 */ /* 0x040fe20000410000 */
[----:B------:R-:W-:Y:S02]  /*9480*/  MOV R120, R112 ;  /* 0x0000007000787202 */ /* 0x000fe40000000f00 */
[C---:B------:R-:W-:Y:S03]  /*9490*/  HMMA.16816.F32.BF16 R16, R104.reuse, R22, R16 ;  /* 0x000000166810723c */ /* 0x040fe60000041810 */
[----:B------:R-:W-:Y:S01]  /*94a0*/  FMUL.FTZ R21, R2, R121 ;  /* 0x0000007902157220 */ /* 0x000fe20000410000 */
[----:B------:R-:W-:Y:S01]  /*94b0*/  MOV R121, R102 ;  /* 0x0000006600797202 */ /* 0x000fe20000000f00 */
[--C-:B------:R-:W-:Y:S01]  /*94c0*/  FFMA.FTZ R102, R172, c[0x0][0x2d0], -R153.reuse ;  /* 0x0000b400ac667a23 */ /* 0x100fe20000010899 */
[----:B------:R-:W-:Y:S01]  /*94d0*/  MOV R124, R116 ;  /* 0x00000074007c7202 */ /* 0x000fe20000000f00 */
[C---:B------:R-:W-:Y:S01]  /*94e0*/  FMUL.FTZ R22, R0.reuse, R122 ;  /* 0x0000007a00167220 */ /* 0x040fe20000410000 */
[----:B------:R-:W-:Y:S01]  /*94f0*/  MOV R122, R114 ;  /* 0x00000072007a7202 */ /* 0x000fe20000000f00 */
[C---:B------:R-:W-:Y:S01]  /*9500*/  FMUL.FTZ R23, R0.reuse, R123 ;  /* 0x0000007b00177220 */ /* 0x040fe20000410000 */
[----:B------:R-:W-:Y:S02]  /*9510*/  LDSM.16.MT88.4 R116, [R228+0x3100] ;  /* 0x00310000e474783b */ /* 0x000fe40000004200 */
[----:B------:R-:W-:Y:S01]  /*9520*/  MOV R123, R115 ;  /* 0x00000073007b7202 */ /* 0x000fe20000000f00 */
[C---:B------:R-:W-:Y:S01]  /*9530*/  FMUL.FTZ R42, R0.reuse, R142 ;  /* 0x0000008e002a7220 */ /* 0x040fe20000410000 */
[----:B------:R-:W-:Y:S01]  /*9540*/  MOV R142, R43 ;  /* 0x0000002b008e7202 */ /* 0x000fe20000000f00 */
[----:B------:R-:W-:Y:S01]  /*9550*/  FMUL.FTZ R43, R0, R143 ;  /* 0x0000008f002b7220 */ /* 0x000fe20000410000 */
[C---:B------:R-:W-:Y:S02]  /*9560*/  HMMA.16816.F32.BF16 R20, R104.reuse, R28, R20 ;  /* 0x0000001c6814723c */ /* 0x040fe40000041814 */
[----:B------:R-:W1:Y:S05]  /*9570*/  LDSM.16.MT88.4 R112, [R229+0x3100] ;  /* 0x00310000e570783b */ /* 0x000e6a0000004200 */
[C---:B------:R-:W-:Y:S01]  /*9580*/  FMUL.FTZ R28, R2.reuse, R128 ;  /* 0x00000080021c7220 */ /* 0x040fe20000410000 */
[C---:B------:R-:W-:Y:S04]  /*9590*/  HMMA.16816.F32.BF16 R24, R104.reuse, R30, R24 ;  /* 0x0000001e6818723c */ /* 0x040fe80000041818 */
[C---:B------:R-:W-:Y:S01]  /*95a0*/  FMUL.FTZ R29, R2.reuse, R129 ;  /* 0x00000081021d7220 */ /* 0x040fe20000410000 */
[----:B------:R-:W-:Y:S01]  /*95b0*/  MOV R129, R49 ;  /* 0x0000003100817202 */ /* 0x000fe20000000f00 */
[----:B------:R-:W-:Y:S01]  /*95c0*/  FMUL.FTZ R49, R2, R149 ;  /* 0x0000009502317220 */ /* 0x000fe20000410000 */
[----:B------:R-:W-:Y:S01]  /*95d0*/  MOV R128, R48 ;  /* 0x0000003000807202 */ /* 0x000fe20000000f00 */
[C---:B------:R-:W-:Y:S02]  /*95e0*/  FMUL.FTZ R30, R0.reuse, R130 ;  /* 0x00000082001e7220 */ /* 0x040fe40000410000 */
[----:B------:R2:W-:Y:S02]  /*95f0*/  MUFU.EX2 R130, R102 ;  /* 0x0000006600827308 */ /* 0x0005e40000000800 */
[----:B------:R-:W-:Y:S02]  /*9600*/  FMUL.FTZ R31, R0, R131 ;  /* 0x00000083001f7220 */ /* 0x000fe40000410000 */
[C---:B------:R-:W-:Y:S02]  /*9610*/  FMUL.FTZ R48, R2.reuse, R148 ;  /* 0x0000009402307220 */ /* 0x040fe40000410000 */
[----:B------:R-:W-:Y:S03]  /*9620*/  LDSM.16.MT88.4 R148, [R226+0x5900] ;  /* 0x00590000e294783b */ /* 0x000fe60000004200 */
[C---:B------:R-:W-:Y:S07]  /*9630*/  HMMA.16816.F32.BF16 R28, R104.reuse, R36, R28 ;  /* 0x00000024681c723c */ /* 0x040fee000004181c */
[C---:B------:R-:W-:Y:S01]  /*9640*/  FMUL.FTZ R37, R2.reuse, R137 ;  /* 0x0000008902257220 */ /* 0x040fe20000410000 */
[C---:B------:R-:W-:Y:S04]  /*9650*/  HMMA.16816.F32.BF16 R32, R104.reuse, R38, R32 ;  /* 0x000000266820723c */ /* 0x040fe80000041820 */
[----:B------:R-:W-:Y:S02]  /*9660*/  FMUL.FTZ R36, R2, R136 ;  /* 0x0000008802247220 */ /* 0x000fe40000410000 */
[--C-:B--2---:R-:W-:Y:S02]  /*9670*/  FFMA.FTZ R102, R173, c[0x0][0x2d0], -R153.reuse ;  /* 0x0000b400ad667a23 */ /* 0x104fe40000010899 */
[C---:B------:R-:W-:Y:S02]  /*9680*/  FMUL.FTZ R38, R0.reuse, R138 ;  /* 0x0000008a00267220 */ /* 0x040fe40000410000 */
[----:B------:R2:W-:Y:S02]  /*9690*/  MUFU.EX2 R137, R102 ;  /* 0x0000006600897308 */ /* 0x0005e40000000800 */
[----:B------:R-:W-:Y:S07]  /*96a0*/  FMUL.FTZ R39, R0, R139 ;  /* 0x0000008b00277220 */ /* 0x000fee0000410000 */
[C---:B------:R-:W-:Y:S07]  /*96b0*/  HMMA.16816.F32.BF16 R36, R104.reuse, R44, R36 ;  /* 0x0000002c6824723c */ /* 0x040fee0000041824 */
[C---:B------:R-:W-:Y:S01]  /*96c0*/  FMUL.FTZ R45, R2.reuse, R145 ;  /* 0x00000091022d7220 */ /* 0x040fe20000410000 */
[C---:B------:R-:W-:Y:S04]  /*96d0*/  HMMA.16816.F32.BF16 R40, R104.reuse, R46, R40 ;  /* 0x0000002e6828723c */ /* 0x040fe80000041828 */
[----:B------:R-:W-:Y:S03]  /*96e0*/  FMUL.FTZ R44, R2, R144 ;  /* 0x00000090022c7220 */ /* 0x000fe60000410000 */
[----:B------:R-:W-:Y:S02]  /*96f0*/  FMUL.FTZ R46, R0, R146 ;  /* 0x00000092002e7220 */ /* 0x000fe40000410000 */
[--C-:B--2---:R-:W-:Y:S03]  /*9700*/  FFMA.FTZ R102, R174, c[0x0][0x2d0], -R153.reuse ;  /* 0x0000b400ae667a23 */ /* 0x104fe60000010899 */
[----:B------:R-:W-:Y:S01]  /*9710*/  FMUL.FTZ R47, R0, R147 ;  /* 0x00000093002f7220 */ /* 0x000fe20000410000 */
[----:B------:R2:W-:Y:S06]  /*9720*/  MUFU.EX2 R145, R102 ;  /* 0x0000006600917308 */ /* 0x0005ec0000000800 */
[C---:B------:R-:W-:Y:S08]  /*9730*/  HMMA.16816.F32.BF16 R44, R104.reuse, R108, R44 ;  /* 0x0000006c682c723c */ /* 0x040ff0000004182c */
[C---:B------:R-:W-:Y:S01]  /*9740*/  HMMA.16816.F32.BF16 R48, R104.reuse, R110, R48 ;  /* 0x0000006e6830723c */ /* 0x040fe20000041830 */
[----:B------:R-:W3:Y:S07]  /*9750*/  LDSM.16.MT88.4 R108, [R225+0x6100] ;  /* 0x00610000e16c783b */ /* 0x000eee0000004200 */
[C---:B-1----:R-:W-:Y:S04]  /*9760*/  HMMA.16816.F32.BF16 R52, R104.reuse, R112, R52 ;  /* 0x000000706834723c */ /* 0x042fe80000041834 */
[----:B--2---:R-:W-:Y:S04]  /*9770*/  FFMA.FTZ R102, R175, c[0x0][0x2d0], -R153 ;  /* 0x0000b400af667a23 */ /* 0x004fe80000010899 */
[C---:B------:R-:W-:Y:S01]  /*9780*/  HMMA.16816.F32.BF16 R56, R104.reuse, R114, R56 ;  /* 0x000000726838723c */ /* 0x040fe20000041838 */
[----:B------:R1:W-:Y:S01]  /*9790*/  MUFU.EX2 R139, R102 ;  /* 0x00000066008b7308 */ /* 0x0003e20000000800 */
[----:B------:R-:W2:Y:S06]  /*97a0*/  LDSM.16.MT88.4 R112, [R226+0x6100] ;  /* 0x00610000e270783b */ /* 0x000eac0000004200 */
[C---:B------:R-:W-:Y:S08]  /*97b0*/  HMMA.16816.F32.BF16 R60, R104.reuse, R116, R60 ;  /* 0x00000074683c723c */ /* 0x040ff0000004183c */
[C---:B------:R-:W-:Y:S01]  /*97c0*/  HMMA.16816.F32.BF16 R64, R104.reuse, R118, R64 ;  /* 0x000000766840723c */ /* 0x040fe20000041840 */
[----:B------:R-:W4:Y:S07]  /*97d0*/  LDSM.16.MT88.4 R116, [R229+0x6100] ;  /* 0x00610000e574783b */ /* 0x000f2e0000004200 */
[C---:B---3--:R-:W-:Y:S04]  /*97e0*/  HMMA.16816.F32.BF16 R68, R104.reuse, R108, R68 ;  /* 0x0000006c6844723c */ /* 0x048fe80000041844 */
[--C-:B-1----:R-:W-:Y:S04]  /*97f0*/  FFMA.FTZ R102, R176, c[0x0][0x2d0], -R101.reuse ;  /* 0x0000b400b0667a23 */ /* 0x102fe80000010865 */
[----:B------:R1:W-:Y:S01]  /*9800*/  MUFU.EX2 R132, R102 ;  /* 0x0000006600847308 */ /* 0x0003e20000000800 */
[C---:B------:R-:W-:Y:S01]  /*9810*/  HMMA.16816.F32.BF16 R72, R104.reuse, R110, R72 ;  /* 0x0000006e6848723c */ /* 0x040fe20000041848 */
[----:B------:R-:W3:Y:S07]  /*9820*/  LDSM.16.MT88.4 R108, [R228+0x6100] ;  /* 0x00610000e46c783b */ /* 0x000eee0000004200 */
[C---:B--2---:R-:W-:Y:S08]  /*9830*/  HMMA.16816.F32.BF16 R76, R104.reuse, R112, R76 ;  /* 0x00000070684c723c */ /* 0x044ff0000004184c */
[C---:B------:R-:W-:Y:S01]  /*9840*/  HMMA.16816.F32.BF16 R80, R104.reuse, R114, R80 ;  /* 0x000000726850723c */ /* 0x040fe20000041850 */
[----:B------:R-:W2:Y:S03]  /*9850*/  LDSM.16.MT88.4 R112, [R225+0x900] ;  /* 0x00090000e170783b */ /* 0x000ea60000004200 */
[--C-:B-1----:R-:W-:Y:S04]  /*9860*/  FFMA.FTZ R102, R178, c[0x0][0x2d0], -R101.reuse ;  /* 0x0000b400b2667a23 */ /* 0x102fe80000010865 */
[C---:B----4-:R-:W-:Y:S01]  /*9870*/  HMMA.16816.F32.BF16 R84, R104.reuse, R116, R84 ;  /* 0x000000746854723c */ /* 0x050fe20000041854 */
[----:B------:R1:W4:Y:S07]  /*9880*/  MUFU.EX2 R136, R102 ;  /* 0x0000006600887308 */ /* 0x00032e0000000800 */
[C---:B------:R-:W-:Y:S01]  /*9890*/  HMMA.16816.F32.BF16 R88, R104.reuse, R118, R88 ;  /* 0x000000766858723c */ /* 0x040fe20000041858 */
[----:B------:R-:W2:Y:S07]  /*98a0*/  LDSM.16.MT88.4 R116, [R226+0x900] ;  /* 0x00090000e274783b */ /* 0x000eae0000004200 */
[C---:B---3--:R-:W-:Y:S08]  /*98b0*/  HMMA.16816.F32.BF16 R92, R104.reuse, R108, R92 ;  /* 0x0000006c685c723c */ /* 0x048ff0000004185c */
[----:B------:R-:W-:Y:S01]  /*98c0*/  HMMA.16816.F32.BF16 R96, R104, R110, R96 ;  /* 0x0000006e6860723c */ /* 0x000fe20000041860 */
[----:B------:R-:W3:Y:S03]  /*98d0*/  LDSM.16.MT88.4 R108, [R229+0x900] ;  /* 0x00090000e56c783b */ /* 0x000ee60000004200 */
[--C-:B-1----:R-:W-:Y:S03]  /*98e0*/  FFMA.FTZ R102, R177, c[0x0][0x2d0], -R101.reuse ;  /* 0x0000b400b1667a23 */ /* 0x102fe60000010865 */
[----:B----4-:R-:W-:Y:S01]  /*98f0*/  F2FP.BF16.PACK_AB R105, R136, R132 ;  /* 0x000000848869723e */ /* 0x010fe200000010ff */
[----:B------:R1:W-:Y:S01]  /*9900*/  MUFU.EX2 R144, R102 ;  /* 0x0000006600907308 */ /* 0x0003e20000000800 */
[----:B------:R-:W-:Y:S03]  /*9910*/  F2FP.BF16.PACK_AB R104, R137, R130 ;  /* 0x000000828968723e */ /* 0x000fe600000010ff */
[----:B------:R-:W-:Y:S01]  /*9920*/  F2FP.BF16.PACK_AB R106, R139, R145 ;  /* 0x000000918b6a723e */ /* 0x000fe200000010ff */
[----:B-1----:R-:W-:Y:S05]  /*9930*/  FFMA.FTZ R102, R179, c[0x0][0x2d0], -R101 ;  /* 0x0000b400b3667a23 */ /* 0x002fea0000010865 */
[----:B------:R1:W4:Y:S02]  /*9940*/  MUFU.EX2 R138, R102 ;  /* 0x00000066008a7308 */ /* 0x0003240000000800 */
[--C-:B-1----:R-:W-:Y:S01]  /*9950*/  FFMA.FTZ R102, R183, c[0x0][0x2d0], -R153.reuse ;  /* 0x0000b400b7667a23 */ /* 0x102fe20000010899 */
[----:B----4-:R-:W-:Y:S07]  /*9960*/  F2FP.BF16.PACK_AB R107, R138, R144 ;  /* 0x000000908a6b723e */ /* 0x010fee00000010ff */
[----:B------:R1:W-:Y:S01]  /*9970*/  MUFU.EX2 R141, R102 ;  /* 0x00000066008d7308 */ /* 0x0003e20000000800 */
[C---:B--2---:R-:W-:Y:S08]  /*9980*/  HMMA.16816.F32.BF16 R4, R104.reuse, R112, R4 ;  /* 0x000000706804723c */ /* 0x044ff00000041804 */
[C---:B------:R-:W-:Y:S01]  /*9990*/  HMMA.16816.F32.BF16 R8, R104.reuse, R114, R8 ;  /* 0x000000726808723c */ /* 0x040fe20000041808 */
[----:B------:R-:W2:Y:S07]  /*99a0*/  LDSM.16.MT88.4 R112, [R228+0x900] ;  /* 0x00090000e470783b */ /* 0x000eae0000004200 */
[C---:B------:R-:W-:Y:S04]  /*99b0*/  HMMA.16816.F32.BF16 R12, R104.reuse, R116, R12 ;  /* 0x00000074680c723c */ /* 0x040fe8000004180c */
[--C-:B-1----:R-:W-:Y:S04]  /*99c0*/  FFMA.FTZ R102, R182, c[0x0][0x2d0], -R153.reuse ;  /* 0x0000b400b6667a23 */ /* 0x102fe80000010899 */
[C---:B------:R-:W-:Y:S01]  /*99d0*/  HMMA.16816.F32.BF16 R16, R104.reuse, R118, R16 ;  /* 0x000000766810723c */ /* 0x040fe20000041810 */
[----:B------:R1:W4:Y:S01]  /*99e0*/  MUFU.EX2 R147, R102 ;  /* 0x0000006600937308 */ /* 0x0003220000000800 */
[----:B------:R-:W4:Y:S06]  /*99f0*/  LDSM.16.MT88.4 R116, [R225+0x3900] ;  /* 0x00390000e174783b */ /* 0x000f2c0000004200 */
[C---:B---3--:R-:W-:Y:S08]  /*9a00*/  HMMA.16816.F32.BF16 R20, R104.reuse, R108, R20 ;  /* 0x0000006c6814723c */ /* 0x048ff00000041814 */
[C---:B------:R-:W-:Y:S01]  /*9a10*/  HMMA.16816.F32.BF16 R24, R104.reuse, R110, R24 ;  /* 0x0000006e6818723c */ /* 0x040fe20000041818 */
[----:B------:R-:W3:Y:S07]  /*9a20*/  LDSM.16.MT88.4 R108, [R226+0x3900] ;  /* 0x00390000e26c783b */ /* 0x000eee0000004200 */
[C---:B--2---:R-:W-:Y:S04]  /*9a30*/  HMMA.16816.F32.BF16 R28, R104.reuse, R112, R28 ;  /* 0x00000070681c723c */ /* 0x044fe8000004181c */
[--C-:B-1----:R-:W-:Y:S04]  /*9a40*/  FFMA.FTZ R102, R181, c[0x0][0x2d0], -R153.reuse ;  /* 0x0000b400b5667a23 */ /* 0x102fe80000010899 */
[----:B------:R1:W-:Y:S01]  /*9a50*/  MUFU.EX2 R146, R102 ;  /* 0x0000006600927308 */ /* 0x0003e20000000800 */
[C---:B------:R-:W-:Y:S01]  /*9a60*/  HMMA.16816.F32.BF16 R32, R104.reuse, R114, R32 ;  /* 0x000000726820723c */ /* 0x040fe20000041820 */
[----:B------:R-:W2:Y:S07]  /*9a70*/  LDSM.16.MT88.4 R112, [R229+0x3900] ;  /* 0x00390000e570783b */ /* 0x000eae0000004200 */
[C---:B----4-:R-:W-:Y:S08]  /*9a80*/  HMMA.16816.F32.BF16 R36, R104.reuse, R116, R36 ;  /* 0x000000746824723c */ /* 0x050ff00000041824 */
[C---:B------:R-:W-:Y:S01]  /*9a90*/  HMMA.16816.F32.BF16 R40, R104.reuse, R118, R40 ;  /* 0x000000766828723c */ /* 0x040fe20000041828 */
[----:B------:R-:W4:Y:S03]  /*9aa0*/  LDSM.16.MT88.4 R116, [R228+0x3900] ;  /* 0x00390000e474783b */ /* 0x000f260000004200 */
[----:B-1----:R-:W-:Y:S04]  /*9ab0*/  FFMA.FTZ R102, R180, c[0x0][0x2d0], -R153 ;  /* 0x0000b400b4667a23 */ /* 0x002fe80000010899 */
[C---:B---3--:R-:W-:Y:S01]  /*9ac0*/  HMMA.16816.F32.BF16 R44, R104.reuse, R108, R44 ;  /* 0x0000006c682c723c */ /* 0x048fe2000004182c */
[----:B------:R1:W3:Y:S07]  /*9ad0*/  MUFU.EX2 R131, R102 ;  /* 0x0000006600837308 */ /* 0x0002ee0000000800 */
[C---:B------:R-:W-:Y:S01]  /*9ae0*/  HMMA.16816.F32.BF16 R48, R104.reuse, R110, R48 ;  /* 0x0000006e6830723c */ /* 0x040fe20000041830 */
[----:B------:R-:W3:Y:S07]  /*9af0*/  LDSM.16.MT88.4 R108, [R225+0x6900] ;  /* 0x00690000e16c783b */ /* 0x000eee0000004200 */
[C---:B--2---:R-:W-:Y:S08]  /*9b00*/  HMMA.16816.F32.BF16 R52, R104.reuse, R112, R52 ;  /* 0x000000706834723c */ /* 0x044ff00000041834 */
[C---:B------:R-:W-:Y:S01]  /*9b10*/  HMMA.16816.F32.BF16 R56, R104.reuse, R114, R56 ;  /* 0x000000726838723c */ /* 0x040fe20000041838 */
[----:B------:R-:W2:Y:S03]  /*9b20*/  LDSM.16.MT88.4 R112, [R226+0x6900] ;  /* 0x00690000e270783b */ /* 0x000ea60000004200 */
[--C-:B-1----:R-:W-:Y:S04]  /*9b30*/  FFMA.FTZ R102, R251, c[0x0][0x2d0], -R101.reuse ;  /* 0x0000b400fb667a23 */ /* 0x102fe80000010865 */
[----:B------:R1:W-:Y:S01]  /*9b40*/  MUFU.EX2 R181, R102 ;  /* 0x0000006600b57308 */ /* 0x0003e20000000800 */
[C---:B----4-:R-:W-:Y:S08]  /*9b50*/  HMMA.16816.F32.BF16 R60, R104.reuse, R116, R60 ;  /* 0x00000074683c723c */ /* 0x050ff0000004183c */
[C---:B------:R-:W-:Y:S01]  /*9b60*/  HMMA.16816.F32.BF16 R64, R104.reuse, R118, R64 ;  /* 0x000000766840723c */ /* 0x040fe20000041840 */
[----:B------:R-:W4:Y:S07]  /*9b70*/  LDSM.16.MT88.4 R116, [R229+0x6900] ;  /* 0x00690000e574783b */ /* 0x000f2e0000004200 */
[C---:B---3--:R-:W-:Y:S04]  /*9b80*/  HMMA.16816.F32.BF16 R68, R104.reuse, R108, R68 ;  /* 0x0000006c6844723c */ /* 0x048fe80000041844 */
[--C-:B-1----:R-:W-:Y:S04]  /*9b90*/  FFMA.FTZ R102, R142, c[0x0][0x2d0], -R101.reuse ;  /* 0x0000b4008e667a23 */ /* 0x102fe80000010865 */
[C---:B------:R-:W-:Y:S01]  /*9ba0*/  HMMA.16816.F32.BF16 R72, R104.reuse, R110, R72 ;  /* 0x0000006e6848723c */ /* 0x040fe20000041848 */
[----:B------:R-:W1:Y:S01]  /*9bb0*/  LDSM.16.MT88.4 R108, [R228+0x6900] ;  /* 0x00690000e46c783b */ /* 0x000e620000004200 */
[----:B------:R3:W1:Y:S06]  /*9bc0*/  MUFU.EX2 R180, R102 ;  /* 0x0000006600b47308 */ /* 0x00066c0000000800 */
[C---:B--2---:R-:W-:Y:S08]  /*9bd0*/  HMMA.16816.F32.BF16 R76, R104.reuse, R112, R76 ;  /* 0x00000070684c723c */ /* 0x044ff0000004184c */
[C---:B------:R-:W-:Y:S01]  /*9be0*/  HMMA.16816.F32.BF16 R80, R104.reuse, R114, R80 ;  /* 0x000000726850723c */ /* 0x040fe20000041850 */
[----:B------:R-:W2:Y:S07]  /*9bf0*/  LDSM.16.MT88.4 R112, [R225+0x1100] ;  /* 0x00110000e170783b */ /* 0x000eae0000004200 */
[C---:B----4-:R-:W-:Y:S04]  /*9c00*/  HMMA.16816.F32.BF16 R84, R104.reuse, R116, R84 ;  /* 0x000000746854723c */ /* 0x050fe80000041854 */
[--C-:B---3--:R-:W-:Y:S04]  /*9c10*/  FFMA.FTZ R102, R252, c[0x0][0x2d0], -R101.reuse ;  /* 0x0000b400fc667a23 */ /* 0x108fe80000010865 */
        /* <DEDUP_REMOVED lines=33> */
[--C-:B--2---:R-:W-:Y:S04]  /*9e30*/  FFMA.FTZ R102, R129, c[0x0][0x2d0], -R153.reuse ;  /* 0x0000b40081667a23 */ /* 0x104fe80000010899 */
[C---:B-1----:R-:W-:Y:S01]  /*9e40*/  HMMA.16816.F32.BF16 R44, R104.reuse, R108, R44 ;  /* 0x0000006c682c723c */ /* 0x042fe2000004182c */
[----:B------:R1:W2:Y:S03]  /*9e50*/  MUFU.EX2 R135, R102 ;  /* 0x0000006600877308 */ /* 0x0002a60000000800 */
[--C-:B------:R-:W-:Y:S02]  /*9e60*/  FFMA.FTZ R129, R171, c[0x0][0x2d0], -R153.reuse ;  /* 0x0000b400ab817a23 */ /* 0x100fe40000010899 */
[----:B------:R-:W-:Y:S02]  /*9e70*/  FFMA.FTZ R171, R170, c[0x0][0x2d0], -R153 ;  /* 0x0000b400aaab7a23 */ /* 0x000fe40000010899 */
[C---:B------:R-:W-:Y:S01]  /*9e80*/  HMMA.16816.F32.BF16 R48, R104.reuse, R110, R48 ;  /* 0x0000006e6830723c */ /* 0x040fe20000041830 */
[----:B------:R-:W2:Y:S02]  /*9e90*/  LDSM.16.MT88.4 R108, [R225+0x7100] ;  /* 0x00710000e16c783b */ /* 0x000ea40000004200 */
[----:B------:R4:W-:Y:S05]  /*9ea0*/  MUFU.EX2 R176, R129 ;  /* 0x0000008100b07308 */ /* 0x0009ea0000000800 */
[C---:B---3--:R-:W-:Y:S05]  /*9eb0*/  HMMA.16816.F32.BF16 R52, R104.reuse, R112, R52 ;  /* 0x000000706834723c */ /* 0x048fea0000041834 */
[----:B------:R-:W-:Y:S03]  /*9ec0*/  MUFU.EX2 R171, R171 ;  /* 0x000000ab00ab7308 */ /* 0x000fe60000000800 */
[C---:B------:R-:W-:Y:S01]  /*9ed0*/  HMMA.16816.F32.BF16 R56, R104.reuse, R114, R56 ;  /* 0x000000726838723c */ /* 0x040fe20000041838 */
[----:B------:R-:W3:Y:S03]  /*9ee0*/  LDSM.16.MT88.4 R112, [R226+0x7100] ;  /* 0x00710000e270783b */ /* 0x000ee60000004200 */
[--C-:B-1----:R-:W-:Y:S04]  /*9ef0*/  FFMA.FTZ R102, R128, c[0x0][0x2d0], -R101.reuse ;  /* 0x0000b40080667a23 */ /* 0x102fe80000010865 */
[----:B------:R1:W-:Y:S01]  /*9f00*/  MUFU.EX2 R175, R102 ;  /* 0x0000006600af7308 */ /* 0x0003e20000000800 */
[C---:B----4-:R-:W-:Y:S03]  /*9f10*/  HMMA.16816.F32.BF16 R60, R104.reuse, R116, R60 ;  /* 0x00000074683c723c */ /* 0x050fe6000004183c */
[----:B------:R-:W-:Y:S05]  /*9f20*/  MOV R129, R141 ;  /* 0x0000008d00817202 */ /* 0x000fea0000000f00 */
[C---:B------:R-:W-:Y:S01]  /*9f30*/  HMMA.16816.F32.BF16 R64, R104.reuse, R118, R64 ;  /* 0x000000766840723c */ /* 0x040fe20000041840 */
[----:B------:R-:W4:Y:S07]  /*9f40*/  LDSM.16.MT88.4 R116, [R229+0x7100] ;  /* 0x00710000e574783b */ /* 0x000f2e0000004200 */
[C---:B--2---:R-:W-:Y:S04]  /*9f50*/  HMMA.16816.F32.BF16 R68, R104.reuse, R108, R68 ;  /* 0x0000006c6844723c */ /* 0x044fe80000041844 */
[--C-:B-1----:R-:W-:Y:S04]  /*9f60*/  FFMA.FTZ R102, R127, c[0x0][0x2d0], -R101.reuse ;  /* 0x0000b4007f667a23 */ /* 0x102fe80000010865 */
[C---:B------:R-:W-:Y:S01]  /*9f70*/  HMMA.16816.F32.BF16 R72, R104.reuse, R110, R72 ;  /* 0x0000006e6848723c */ /* 0x040fe20000041848 */
[----:B------:R-:W1:Y:S01]  /*9f80*/  LDSM.16.MT88.4 R108, [R228+0x7100] ;  /* 0x00710000e46c783b */ /* 0x000e620000004200 */
[----:B------:R2:W1:Y:S06]  /*9f90*/  MUFU.EX2 R174, R102 ;  /* 0x0000006600ae7308 */ /* 0x00046c0000000800 */
[C---:B---3--:R-:W-:Y:S08]  /*9fa0*/  HMMA.16816.F32.BF16 R76, R104.reuse, R112, R76 ;  /* 0x00000070684c723c */ /* 0x048ff0000004184c */
        /* <DEDUP_REMOVED lines=10> */
[----:B--2---:R-:W-:Y:S03]  /*a050*/  FFMA.FTZ R102, R125, c[0x0][0x2d0], -R101 ;  /* 0x0000b4007d667a23 */ /* 0x004fe60000010865 */
[----:B------:R-:W-:Y:S02]  /*a060*/  F2FP.BF16.PACK_AB R104, R133, R140 ;  /* 0x0000008c8568723e */ /* 0x000fe400000010ff */
[----:B------:R-:W2:Y:S01]  /*a070*/  LDL.LU R125, [R1] ;  /* 0x00000000017d7983 */ /* 0x000ea20000300800 */
[----:B------:R3:W3:Y:S02]  /*a080*/  MUFU.EX2 R172, R102 ;  /* 0x0000006600ac7308 */ /* 0x0006e40000000800 */
[----:B------:R-:W-:Y:S02]  /*a090*/  F2FP.BF16.PACK_AB R106, R135, R134 ;  /* 0x00000086876a723e */ /* 0x000fe400000010ff */
[----:B------:R-:W-:Y:S01]  /*a0a0*/  F2FP.BF16.PACK_AB R105, R174, R175 ;  /* 0x000000afae69723e */ /* 0x000fe200000010ff */
[--C-:B---3--:R-:W-:Y:S01]  /*a0b0*/  FFMA.FTZ R102, R124, c[0x0][0x2d0], -R153.reuse ;  /* 0x0000b4007c667a23 */ /* 0x108fe20000010899 */
[----:B------:R-:W-:Y:S01]  /*a0c0*/  F2FP.BF16.PACK_AB R107, R172, R173 ;  /* 0x000000adac6b723e */ /* 0x000fe200000010ff */
[----:B------:R-:W3:Y:S03]  /*a0d0*/  LDL.LU R124, [R1+0x4] ;  /* 0x00000400017c7983 */ /* 0x000ee60000300800 */
[----:B------:R1:W-:Y:S03]  /*a0e0*/  MUFU.EX2 R251, R102 ;  /* 0x0000006600fb7308 */ /* 0x0003e60000000800 */
        /* <DEDUP_REMOVED lines=58> */
[C---:B------:R-:W-:Y:S02]  /*a490*/  HMMA.16816.F32.BF16 R4, R104.reuse, R112, R4 ;  /* 0x000000706804723c */ /* 0x040fe40000041804 */
[----:B------:R4:W5:Y:S05]  /*a4a0*/  LDL.LU R159, [R1+0x58] ;  /* 0x00005800019f7983 */ /* 0x00096a0000300800 */
[----:B------:R-:W1:Y:S01]  /*a4b0*/  MUFU.EX2 R170, R153 ;  /* 0x0000009900aa7308 */ /* 0x000e620000000800 */
        /* <DEDUP_REMOVED lines=13> */
[----:B------:R-:W-:Y:S01]  /*a590*/  F2FP.BF16.PACK_AB R154, R170, R171 ;  /* 0x000000abaa9a723e */ /* 0x000fe200000010ff */
        /* <DEDUP_REMOVED lines=142> */
.L_x_24:
[----:B----4-:R-:W2:Y:S04]  /*ae80*/  LDL.LU R2, [R1] ;  /* 0x0000000001027983 */ /* 0x010ea80000300800 */
[----:B------:R-:W3:Y:S01]  /*ae90*/  LDL.LU R4, [R1+0x4] ;  /* 0x0000040001047983 */ /* 0x000ee20000300800 */
[----:B------:R-:W-:-:S02]  /*aea0*/  MOV R41, 0xff800000 ;  /* 0xff80000000297802 */ /* 0x000fc40000000f00 */
[----:B------:R-:W-:Y:S02]  /*aeb0*/  MOV R42, 0xff800000 ;  /* 0xff800000002a7802 */ /* 0x000fe40000000f00 */
[----:B------:R-:W-:Y:S01]  /*aec0*/  PLOP3.LUT P2, PT, PT, PT, PT, 0x8, 0x0 ;  /* 0x000000000000781c */ /* 0x000fe20003f4e170 */
[----:B--2---:R-:W1:Y:S04]  /*aed0*/  SHFL.BFLY PT, R6, R2, 0x2, 0x1f ;  /* 0x0c401f0002067f89 */ /* 0x004e6800000e0000 */
[----:B---3--:R-:W2:Y:S01]  /*aee0*/  SHFL.BFLY PT, R0, R4, 0x2, 0x1f ;  /* 0x0c401f0004007f89 */ /* 0x008ea200000e0000 */
[----:B-1----:R-:W-:Y:S02]  /*aef0*/  FADD.FTZ R6, R6, R2 ;  /* 0x0000000206067221 */ /* 0x002fe40000010000 */
[----:B--2---:R-:W-:-:S03]  /*af00*/  FADD.FTZ R0, R0, R4 ;  /* 0x0000000400007221 */ /* 0x004fc60000010000 */
[----:B------:R-:W1:Y:S04]  /*af10*/  SHFL.BFLY PT, R2, R6, 0x1, 0x1f ;  /* 0x0c201f0006027f89 */ /* 0x000e6800000e0000 */
[----:B------:R-:W2:Y:S01]  /*af20*/  SHFL.BFLY PT, R7, R0, 0x1, 0x1f ;  /* 0x0c201f0000077f89 */ /* 0x000ea200000e0000 */
[----:B-1----:R-:W-:Y:S01]  /*af30*/  FADD.FTZ R6, R6, R2 ;  /* 0x0000000206067221 */ /* 0x002fe20000010000 */
[----:B------:R-:W-:Y:S01]  /*af40*/  MOV R2, RZ ;  /* 0x000000ff00027202 */ /* 0x000fe20000000f00 */
[----:B--2---:R-:W-:-:S03]  /*af50*/  FADD.FTZ R7, R7, R0 ;  /* 0x0000000007077221 */ /* 0x004fc60000010000 */
[----:B------:R-:W-:Y:S02]  /*af60*/  FSETP.NE.FTZ.AND P1, PT, R6, RZ, PT ;  /* 0x000000ff0600720b */ /* 0x000fe40003f35000 */
[----:B------:R-:W-:Y:S02]  /*af70*/  MOV R0, RZ ;  /* 0x000000ff00007202 */ /* 0x000fe40000000f00 */
[----:B------:R-:W-:-:S09]  /*af80*/  FSETP.NE.FTZ.AND P0, PT, R7, RZ, PT ;  /* 0x000000ff0700720b */ /* 0x000fd20003f15000 */
[----:B------:R-:W1:Y:S01]  /*af90*/  @P1 MUFU.RCP R2, R6 ;  /* 0x0000000600021308 */ /* 0x000e620000001000 */
[----:B------:R-:W-:-:S05]  /*afa0*/  @P1 MOV R4, 0x3f317218 ;  /* 0x3f31721800041802 */ /* 0x000fca0000000f00 */
[----:B------:R-:W-:Y:S02]  /*afb0*/  @P1 FMUL.FTZ R5, R4, c[0x0][0x2d0] ;  /* 0x0000b40004051a20 */ /* 0x000fe40000410000 */
[----:B------:R-:W-:Y:S08]  /*afc0*/  @P0 MUFU.RCP R0, R7 ;  /* 0x0000000700000308 */ /* 0x000ff00000001000 */
[----:B------:R-:W2:Y:S01]  /*afd0*/  @P1 MUFU.LG2 R6, R6 ;  /* 0x0000000600061308 */ /* 0x000ea20000000c00 */
[----:B-1----:R-:W-:-:S02]  /*afe0*/  FMUL.FTZ R104, R2, R104 ;  /* 0x0000006802687220 */ /* 0x002fc40000410000 */
[C---:B------:R-:W-:Y:S02]  /*aff0*/  FMUL.FTZ R8, R2.reuse, R105 ;  /* 0x0000006902087220 */ /* 0x040fe40000410000 */
[C---:B------:R-:W-:Y:S02]  /*b000*/  FMUL.FTZ R108, R2.reuse, R108 ;  /* 0x0000006c026c7220 */ /* 0x040fe40000410000 */
[C---:B------:R-:W-:Y:S01]  /*b010*/  FMUL.FTZ R109, R2.reuse, R109 ;  /* 0x0000006d026d7220 */ /* 0x040fe20000410000 */
[----:B------:R-:W1:Y:S01]  /*b020*/  @P0 MUFU.LG2 R7, R7 ;  /* 0x0000000700070308 */ /* 0x000e620000000c00 */
        /* <DEDUP_REMOVED lines=43> */
[----:B------:R-:W-:Y:S01]  /*b2e0*/  FMUL.FTZ R14, R2, R97 ;  /* 0x00000061020e7220 */ /* 0x000fe20000410000 */
[----:B------:R-:W-:Y:S01]  /*b2f0*/  @P0 MOV R2, 0x3f317218 ;  /* 0x3f31721800020802 */ /* 0x000fe20000000f00 */
[----:B--2---:R-:W-:-:S02]  /*b300*/  @P1 FMUL.FTZ R6, R6, 0.69314718246459960938 ;  /* 0x3f31721806061820 */ /* 0x004fc40000410000 */
[----:B-1----:R-:W-:Y:S02]  /*b310*/  @P0 FMUL.FTZ R4, R7, 0.69314718246459960938 ;  /* 0x3f31721807040820 */ /* 0x002fe40000410000 */
[----:B------:R-:W-:Y:S02]  /*b320*/  @P0 FMUL.FTZ R2, R2, c[0x0][0x2d0] ;  /* 0x0000b40002020a20 */ /* 0x000fe40000410000 */
        /* <DEDUP_REMOVED lines=47> */
[----:B------:R-:W-:Y:S02]  /*b620*/  FMUL.FTZ R99, R0, R99 ;  /* 0x0000006300637220 */ /* 0x000fe40000410000 */
[----:B------:R-:W-:Y:S02]  /*b630*/  @P1 FFMA.FTZ R41, R5, R100, R6 ;  /* 0x0000006405291223 */ /* 0x000fe40000010006 */
[----:B------:R-:W-:Y:S02]  /*b640*/  @P0 FFMA.FTZ R42, R2, R3, R4 ;  /* 0x00000003022a0223 */ /* 0x000fe40000010004 */
.L_x_22:
[----:B-1----:R-:W-:Y:S05]  /*b650*/  @P2 BRA `(.L_x_26) ;  /* 0x000016b000002947 */ /* 0x002fea0003800000 */
[----:B------:R-:W2:Y:S01]  /*b660*/  LDL R45, [R1+0x20] ;  /* 0x00002000012d7983 */ /* 0x000ea20000100800 */
[----:B------:R-:W-:Y:S02]  /*b670*/  F2FP.BF16.PACK_AB R8, R8, R104 ;  /* 0x000000680808723e */ /* 0x000fe400000010ff */
[----:B------:R-:W-:Y:S01]  /*b680*/  F2FP.BF16.PACK_AB R5, R107, R106 ;  /* 0x0000006a6b05723e */ /* 0x000fe200000010ff */
[----:B------:R-:W1:Y:S01]  /*b690*/  S2R R44, SR_TID.X ;  /* 0x00000000002c7919 */ /* 0x000e620000002100 */
[----:B------:R-:W-:-:S02]  /*b6a0*/  F2FP.BF16.PACK_AB R6, R109, R108 ;  /* 0x0000006c6d06723e */ /* 0x000fc400000010ff */
[----:B------:R-:W-:Y:S02]  /*b6b0*/  F2FP.BF16.PACK_AB R110, R111, R110 ;  /* 0x0000006e6f6e723e */ /* 0x000fe400000010ff */
[----:B------:R-:W-:Y:S02]  /*b6c0*/  F2FP.BF16.PACK_AB R38, R38, R112 ;  /* 0x000000702626723e */ /* 0x000fe400000010ff */
[----:B------:R-:W-:Y:S02]  /*b6d0*/  F2FP.BF16.PACK_AB R114, R115, R114 ;  /* 0x000000727372723e */ /* 0x000fe400000010ff */
[----:B------:R-:W-:Y:S02]  /*b6e0*/  F2FP.BF16.PACK_AB R7, R117, R116 ;  /* 0x000000747507723e */ /* 0x000fe400000010ff */
[----:B------:R-:W-:Y:S02]  /*b6f0*/  F2FP.BF16.PACK_AB R118, R119, R118 ;  /* 0x000000767776723e */ /* 0x000fe400000010ff */
[----:B------:R-:W-:-:S02]  /*b700*/  F2FP.BF16.PACK_AB R37, R37, R120 ;  /* 0x000000782525723e */ /* 0x000fc400000010ff */
[----:B------:R-:W-:Y:S02]  /*b710*/  F2FP.BF16.PACK_AB R122, R123, R122 ;  /* 0x0000007a7b7a723e */ /* 0x000fe400000010ff */
[----:B------:R-:W-:Y:S02]  /*b720*/  F2FP.BF16.PACK_AB R36, R36, R124 ;  /* 0x0000007c2424723e */ /* 0x000fe400000010ff */
[----:B------:R-:W-:Y:S02]  /*b730*/  F2FP.BF16.PACK_AB R126, R127, R126 ;  /* 0x0000007e7f7e723e */ /* 0x000fe400000010ff */
[----:B------:R-:W-:Y:S02]  /*b740*/  F2FP.BF16.PACK_AB R35, R35, R128 ;  /* 0x000000802323723e */ /* 0x000fe400000010ff */
[----:B------:R-:W-:Y:S02]  /*b750*/  F2FP.BF16.PACK_AB R130, R131, R130 ;  /* 0x000000828382723e */ /* 0x000fe400000010ff */
[----:B-1----:R-:W-:-:S02]  /*b760*/  SHF.R.S32.HI R43, RZ, 0x1f, R44 ;  /* 0x0000001fff2b7819 */ /* 0x002fc4000001142c */
[----:B------:R-:W-:Y:S02]  /*b770*/  F2FP.BF16.PACK_AB R34, R34, R132 ;  /* 0x000000842222723e */ /* 0x000fe400000010ff */
[CC--:B------:R-:W-:Y:S02]  /*b780*/  LEA.HI R2, R43.reuse, R44.reuse, RZ, 0x2 ;  /* 0x0000002c2b027211 */ /* 0x0c0fe400078f10ff */
[----:B------:R-:W-:Y:S02]  /*b790*/  LEA.HI R40, R43, R44, RZ, 0x5 ;  /* 0x0000002c2b287211 */ /* 0x000fe400078f28ff */
[--C-:B------:R-:W-:Y:S02]  /*b7a0*/  SHF.R.S32.HI R4, RZ, 0x2, R2.reuse ;  /* 0x00000002ff047819 */ /* 0x100fe40000011402 */
[----:B------:R-:W-:Y:S02]  /*b7b0*/  SHF.R.S32.HI R0, RZ, 0x1f, R2 ;  /* 0x0000001fff007819 */ /* 0x000fe40000011402 */
[----:B------:R-:W-:-:S02]  /*b7c0*/  SHF.R.S32.HI R39, RZ, 0x5, R40 ;  /* 0x00000005ff277819 */ /* 0x000fc40000011428 */
[----:B------:R-:W-:Y:S02]  /*b7d0*/  LEA.HI R0, R0, R4, RZ, 0x3 ;  /* 0x0000000400007211 */ /* 0x000fe400078f18ff */
[----:B------:R-:W-:Y:S02]  /*b7e0*/  F2FP.BF16.PACK_AB R134, R135, R134 ;  /* 0x000000868786723e */ /* 0x000fe400000010ff */
[----:B------:R-:W-:Y:S02]  /*b7f0*/  LOP3.LUT R0, R0, 0xfffffff8, RZ, 0xc0, !PT ;  /* 0xfffffff800007812 */ /* 0x000fe400078ec0ff */
[----:B------:R-:W-:Y:S02]  /*b800*/  F2FP.BF16.PACK_AB R33, R33, R136 ;  /* 0x000000882121723e */ /* 0x000fe400000010ff */
[----:B------:R-:W-:Y:S01]  /*b810*/  F2FP.BF16.PACK_AB R138, R139, R138 ;  /* 0x0000008a8b8a723e */ /* 0x000fe200000010ff */
[----:B------:R-:W-:Y:S01]  /*b820*/  IMAD.IADD R4, R4, 0x1, -R0 ;  /* 0x0000000104047824 */ /* 0x000fe200078e0a00 */
[----:B------:R-:W-:-:S02]  /*b830*/  LOP3.LUT R0, R2, 0xfffffffc, RZ, 0xc0, !PT ;  /* 0xfffffffc02007812 */ /* 0x000fc400078ec0ff */
[----:B------:R-:W-:Y:S01]  /*b840*/  F2FP.BF16.PACK_AB R32, R32, R140 ;  /* 0x0000008c2020723e */ /* 0x000fe200000010ff */
[C---:B------:R-:W-:Y:S01]  /*b850*/  IMAD.SHL.U32 R2, R4.reuse, 0x40, RZ ;  /* 0x0000004004027824 */ /* 0x040fe200078e00ff */
[----:B------:R-:W-:Y:S01]  /*b860*/  LOP3.LUT R3, R4, 0x1, RZ, 0xc0, !PT ;  /* 0x0000000104037812 */ /* 0x000fe200078ec0ff */
[----:B------:R-:W-:Y:S01]  /*b870*/  IMAD.IADD R26, R44, 0x1, -R0 ;  /* 0x000000012c1a7824 */ /* 0x000fe200078e0a00 */
[----:B------:R-:W-:Y:S02]  /*b880*/  F2FP.BF16.PACK_AB R142, R143, R142 ;  /* 0x0000008e8f8e723e */ /* 0x000fe400000010ff */
[----:B------:R-:W-:Y:S01]  /*b890*/  LOP3.LUT R0, R2, 0x1c0, RZ, 0xc0, !PT ;  /* 0x000001c002007812 */ /* 0x000fe200078ec0ff */
[----:B------:R-:W-:Y:S01]  /*b8a0*/  IMAD R2, R39, 0x200, R26 ;  /* 0x0000020027027824 */ /* 0x000fe200078e021a */
[----:B------:R-:W-:Y:S02]  /*b8b0*/  ISETP.NE.U32.AND P0, PT, R3, 0x1, PT ;  /* 0x000000010300780c */ /* 0x000fe40003f05070 */
[----:B------:R-:W-:-:S02]  /*b8c0*/  LEA.HI R0, R0, R0, RZ, 0x1d ;  /* 0x0000000000007211 */ /* 0x000fc400078fe8ff */
[----:B------:R-:W-:Y:S01]  /*b8d0*/  R2P PR, R4, 0x6 ;  /* 0x0000000604007804 */ /* 0x000fe20000000000 */
[----:B------:R-:W-:Y:S01]  /*b8e0*/  IMAD.MOV.U32 R4, RZ, RZ, 0x20 ;  /* 0x00000020ff047424 */ /* 0x000fe200078e00ff */
[----:B------:R-:W-:Y:S01]  /*b8f0*/  F2FP.BF16.PACK_AB R31, R31, R144 ;  /* 0x000000901f1f723e */ /* 0x000fe200000010ff */
[----:B------:R-:W-:Y:S01]  /*b900*/  IMAD.U32 R0, R2, 0x2, R0 ;  /* 0x0000000202007824 */ /* 0x000fe200078e0000 */
[----:B------:R-:W-:Y:S02]  /*b910*/  F2FP.BF16.PACK_AB R146, R147, R146 ;  /* 0x000000929392723e */ /* 0x000fe400000010ff */
[----:B------:R-:W-:Y:S01]  /*b920*/  SEL R4, R4, 0xffffffe0, !P1 ;  /* 0xffffffe004047807 */ /* 0x000fe20004800000 */
[----:B------:R-:W-:Y:S01]  /*b930*/  IMAD.SHL.U32 R0, R0, 0x2, RZ ;  /* 0x0000000200007824 */ /* 0x000fe200078e00ff */
[----:B------:R-:W-:Y:S01]  /*b940*/  BAR.SYNC.DEFER_BLOCKING 0x1, 0x100 ;  /* 0x0044000000007b1d */ /* 0x000fe20000010000 */
[----:B------:R-:W-:Y:S02]  /*b950*/  F2FP.BF16.PACK_AB R30, R30, R148 ;  /* 0x000000941e1e723e */ /* 0x000fe400000010ff */
[----:B------:R-:W-:-:S02]  /*b960*/  F2FP.BF16.PACK_AB R150, R151, R150 ;  /* 0x000000969796723e */ /* 0x000fc400000010ff */
[C---:B------:R-:W-:Y:S02]  /*b970*/  IADD3 R3, R0.reuse, 0x80, RZ ;  /* 0x0000008000037810 */ /* 0x040fe40007ffe0ff */
[C---:B------:R-:W-:Y:S02]  /*b980*/  IADD3 R2, R0.reuse, 0x70, RZ ;  /* 0x0000007000027810 */ /* 0x040fe40007ffe0ff */
[----:B------:R-:W-:Y:S01]  /*b990*/  @P0 IADD3 R2, R3, 0x10, RZ ;  /* 0x0000001003020810 */ /* 0x000fe20007ffe0ff */
[----:B------:R-:W-:Y:S01]  /*b9a0*/  IMAD.IADD R3, R0, 0x1, R4 ;  /* 0x0000000100037824 */ /* 0x000fe200078e0204 */
[----:B------:R-:W-:Y:S02]  /*b9b0*/  F2FP.BF16.PACK_AB R29, R29, R52 ;  /* 0x000000341d1d723e */ /* 0x000fe400000010ff */
[----:B------:R-:W-:Y:S02]  /*b9c0*/  F2FP.BF16.PACK_AB R54, R55, R54 ;  /* 0x000000363736723e */ /* 0x000fe400000010ff */
[----:B------:R-:W-:-:S02]  /*b9d0*/  F2FP.BF16.PACK_AB R28, R28, R56 ;  /* 0x000000381c1c723e */ /* 0x000fc400000010ff */
[----:B------:R-:W-:Y:S02]  /*b9e0*/  F2FP.BF16.PACK_AB R58, R59, R58 ;  /* 0x0000003a3b3a723e */ /* 0x000fe400000010ff */
[----:B------:R-:W-:Y:S02]  /*b9f0*/  F2FP.BF16.PACK_AB R27, R27, R60 ;  /* 0x0000003c1b1b723e */ /* 0x000fe400000010ff */
[----:B------:R-:W-:Y:S02]  /*ba00*/  F2FP.BF16.PACK_AB R62, R63, R62 ;  /* 0x0000003e3f3e723e */ /* 0x000fe400000010ff */
[----:B------:R-:W-:Y:S01]  /*ba10*/  F2FP.BF16.PACK_AB R25, R25, R64 ;  /* 0x000000401919723e */ /* 0x000fe200000010ff */
[----:B------:R1:W-:Y:S01]  /*ba20*/  STS [R0+0x80], R8 ;  /* 0x0000800800007388 */ /* 0x0003e20000000800 */
[----:B------:R-:W-:Y:S02]  /*ba30*/  F2FP.BF16.PACK_AB R67, R67, R66 ;  /* 0x000000424343723e */ /* 0x000fe400000010ff */
[----:B------:R-:W-:Y:S01]  /*ba40*/  F2FP.BF16.PACK_AB R24, R24, R68 ;  /* 0x000000441818723e */ /* 0x000fe200000010ff */
[----:B------:R-:W-:Y:S01]  /*ba50*/  STS [R0+0x480], R5 ;  /* 0x0004800500007388 */ /* 0x000fe20000000800 */
[----:B------:R-:W-:-:S02]  /*ba60*/  F2FP.BF16.PACK_AB R23, R23, R70 ;  /* 0x000000461717723e */ /* 0x000fc400000010ff */
[----:B------:R-:W-:Y:S01]  /*ba70*/  F2FP.BF16.PACK_AB R22, R22, R72 ;  /* 0x000000481616723e */ /* 0x000fe200000010ff */
[----:B------:R3:W-:Y:S01]  /*ba80*/  STS [R2], R6 ;  /* 0x0000000602007388 */ /* 0x0007e20000000800 */
[----:B------:R-:W-:Y:S02]  /*ba90*/  F2FP.BF16.PACK_AB R21, R21, R74 ;  /* 0x0000004a1515723e */ /* 0x000fe400000010ff */
[----:B------:R-:W-:Y:S01]  /*baa0*/  F2FP.BF16.PACK_AB R20, R20, R76 ;  /* 0x0000004c1414723e */ /* 0x000fe200000010ff */
[----:B------:R-:W-:Y:S01]  /*bab0*/  STS [R2+0x400], R110 ;  /* 0x0004006e02007388 */ /* 0x000fe20000000800 */
        /* <DEDUP_REMOVED lines=8> */
[----:B-1----:R-:W-:Y:S01]  /*bb40*/  IMAD.MOV.U32 R8, RZ, RZ, 0x40 ;  /* 0x00000040ff087424 */ /* 0x002fe200078e00ff */
[----:B------:R-:W-:Y:S02]  /*bb50*/  F2FP.BF16.PACK_AB R11, R11, R90 ;  /* 0x0000005a0b0b723e */ /* 0x000fe400000010ff */
[----:B------:R-:W-:Y:S02]  /*bb60*/  F2FP.BF16.PACK_AB R9, R9, R92 ;  /* 0x0000005c0909723e */ /* 0x000fe400000010ff */
[----:B------:R-:W-:-:S02]  /*bb70*/  F2FP.BF16.PACK_AB R15, R15, R94 ;  /* 0x0000005e0f0f723e */ /* 0x000fc400000010ff */
[----:B------:R-:W-:Y:S02]  /*bb80*/  F2FP.BF16.PACK_AB R14, R14, R96 ;  /* 0x000000600e0e723e */ /* 0x000fe400000010ff */
[----:B---3--:R-:W-:Y:S01]  /*bb90*/  SEL R6, R8, 0xffffffc0, !P2 ;  /* 0xffffffc008067807 */ /* 0x008fe20005000000 */
[----:B------:R-:W-:Y:S01]  /*bba0*/  IMAD.IADD R8, R4, 0x1, R2 ;  /* 0x0000000104087824 */ /* 0x000fe200078e0202 */
[----:B------:R-:W-:Y:S02]  /*bbb0*/  F2FP.BF16.PACK_AB R10, R99, R98 ;  /* 0x00000062630a723e */ /* 0x000fe400000010ff */
[----:B------:R-:W-:Y:S01]  /*bbc0*/  ISETP.NE.U32.AND P0, PT, RZ, c[0x0][0x500], PT ;  /* 0x00014000ff007a0c */ /* 0x000fe20003f05070 */
[----:B------:R-:W-:Y:S01]  /*bbd0*/  IMAD.IADD R5, R0, 0x1, R6 ;  /* 0x0000000100057824 */ /* 0x000fe200078e0206 */
[----:B------:R1:W-:Y:S01]  /*bbe0*/  STS [R8], R7 ;  /* 0x0000000708007388 */ /* 0x0003e20000000800 */
[----:B------:R-:W-:Y:S01]  /*bbf0*/  IMAD.IADD R4, R6, 0x1, R3 ;  /* 0x0000000106047824 */ /* 0x000fe200078e0203 */
[----:B------:R-:W-:-:S02]  /*bc00*/  ISETP.NE.AND.EX P0, PT, RZ, c[0x0][0x504], PT, P0 ;  /* 0x00014100ff007a0c */ /* 0x000fc40003f05300 */
[----:B------:R-:W-:Y:S01]  /*bc10*/  STS [R8+0x400], R118 ;  /* 0x0004007608007388 */ /* 0x000fe20000000800 */
[----:B------:R-:W-:-:S03]  /*bc20*/  ISETP.NE.U32.AND P1, PT, RZ, c[0x0][0x508], PT ;  /* 0x00014200ff007a0c */ /* 0x000fc60003f25070 */
[----:B------:R-:W-:Y:S01]  /*bc30*/  STS [R5+0x80], R37 ;  /* 0x0000802505007388 */ /* 0x000fe20000000800 */
[----:B------:R-:W-:-:S03]  /*bc40*/  ISETP.NE.AND.EX P1, PT, RZ, c[0x0][0x50c], PT, P1 ;  /* 0x00014300ff007a0c */ /* 0x000fc60003f25310 */
[----:B------:R-:W-:Y:S01]  /*bc50*/  STS [R5+0x480], R122 ;  /* 0x0004807a05007388 */ /* 0x000fe20000000800 */
[----:B-1----:R-:W-:Y:S02]  /*bc60*/  IMAD.IADD R7, R6, 0x1, R2 ;  /* 0x0000000106077824 */ /* 0x002fe400078e0202 */
[----:B------:R-:W-:-:S03]  /*bc70*/  IMAD.IADD R6, R8, 0x1, R6 ;  /* 0x0000000108067824 */ /* 0x000fc600078e0206 */
[----:B------:R-:W-:Y:S04]  /*bc80*/  STS [R7], R36 ;  /* 0x0000002407007388 */ /* 0x000fe80000000800 */
[----:B------:R-:W-:Y:S04]  /*bc90*/  STS [R7+0x400], R126 ;  /* 0x0004007e07007388 */ /* 0x000fe80000000800 */
[----:B------:R-:W-:Y:S04]  /*bca0*/  STS [R4+0x80], R35 ;  /* 0x0000802304007388 */ /* 0x000fe80000000800 */
[----:B------:R-:W-:Y:S04]  /*bcb0*/  STS [R4+0x480], R130 ;  /* 0x0004808204007388 */ /* 0x000fe80000000800 */
[----:B------:R-:W-:Y:S04]  /*bcc0*/  STS [R6], R34 ;  /* 0x0000002206007388 */ /* 0x000fe80000000800 */
        /* <DEDUP_REMOVED lines=20> */
[----:B------:R1:W-:Y:S04]  /*be10*/  STS [R2+0x8400], R21 ;  /* 0x0084001502007388 */ /* 0x0003e80000000800 */
[----:B------:R-:W-:Y:S04]  /*be20*/  STS [R3+0x8080], R20 ;  /* 0x0080801403007388 */ /* 0x000fe80000000800 */
[----:B------:R-:W-:Y:S04]  /*be30*/  STS [R3+0x8480], R19 ;  /* 0x0084801303007388 */ /* 0x000fe80000000800 */
[----:B------:R-:W-:Y:S04]  /*be40*/  STS [R8+0x8000], R18 ;  /* 0x0080001208007388 */ /* 0x000fe80000000800 */
[----:B------:R-:W-:Y:S04]  /*be50*/  STS [R8+0x8400], R17 ;  /* 0x0084001108007388 */ /* 0x000fe80000000800 */
[----:B------:R-:W-:Y:S04]  /*be60*/  STS [R5+0x8080], R16 ;  /* 0x0080801005007388 */ /* 0x000fe80000000800 */
[----:B------:R-:W-:Y:S01]  /*be70*/  STS [R5+0x8480], R13 ;  /* 0x0084800d05007388 */ /* 0x000fe20000000800 */
[----:B-1----:R-:W-:-:S03]  /*be80*/  IMAD.MOV.U32 R2, RZ, RZ, 0x4 ;  /* 0x00000004ff027424 */ /* 0x002fc600078e00ff */
[----:B------:R-:W-:Y:S04]  /*be90*/  STS [R7+0x8000], R12 ;  /* 0x0080000c07007388 */ /* 0x000fe80000000800 */
[----:B------:R-:W-:Y:S04]  /*bea0*/  STS [R7+0x8400], R11 ;  /* 0x0084000b07007388 */ /* 0x000fe80000000800 */
[----:B------:R2:W-:Y:S04]  /*beb0*/  STS [R4+0x8080], R9 ;  /* 0x0080800904007388 */ /* 0x0005e80000000800 */
[----:B------:R1:W-:Y:S04]  /*bec0*/  STS [R4+0x8480], R15 ;  /* 0x0084800f04007388 */ /* 0x0003e80000000800 */
[----:B------:R1:W-:Y:S04]  /*bed0*/  STS [R6+0x8000], R14 ;  /* 0x0080000e06007388 */ /* 0x0003e80000000800 */
[----:B------:R1:W-:Y:S01]  /*bee0*/  STS [R6+0x8400], R10 ;  /* 0x0084000a06007388 */ /* 0x0003e20000000800 */
[----:B--2---:R-:W-:-:S03]  /*bef0*/  IMAD.WIDE R8, R45, R2, c[0x0][0x500] ;  /* 0x000140002d087625 */ /* 0x004fc600078e0202 */
[----:B------:R-:W-:Y:S06]  /*bf00*/  BAR.SYNC.DEFER_BLOCKING 0x1, 0x100 ;  /* 0x0044000000007b1d */ /* 0x000fec0000010000 */
[----:B------:R-:W2:Y:S01]  /*bf10*/  @P0 LDG.E R0, [R8.64] ;  /* 0x0000000408000981 */ /* 0x000ea2000c1e1900 */
[----:B------:R-:W-:Y:S02]  /*bf20*/  IMAD.MOV.U32 R24, RZ, RZ, c[0x0][0x388] ;  /* 0x0000e200ff187624 */ /* 0x000fe400078e00ff */
[----:B------:R-:W-:-:S05]  /*bf30*/  @P1 IMAD.WIDE R2, R45, R2, c[0x0][0x508] ;  /* 0x000142002d021625 */ /* 0x000fca00078e0202 */
[----:B------:R3:W5:Y:S02]  /*bf40*/  @P1 LDG.E R24, [R2.64] ;  /* 0x0000000402181981 */ /* 0x000764000c1e1900 */
[----:B---3--:R-:W-:Y:S02]  /*bf50*/  CS2R R2, SRZ ;  /* 0x0000000000027805 */ /* 0x008fe4000001ff00 */
[--C-:B--2---:R-:W-:Y:S01]  /*bf60*/  @P0 SHF.R.S32.HI R3, RZ, 0x1f, R0.reuse ;  /* 0x0000001fff030819 */ /* 0x104fe20000011400 */
[----:B------:R-:W-:Y:S01]  /*bf70*/  @P0 IMAD.MOV.U32 R2, RZ, RZ, R0 ;  /* 0x000000ffff020224 */ /* 0x000fe200078e0000 */
[----:B------:R-:W-:Y:S05]  /*bf80*/  @P1 BRA `(.L_x_27) ;  /* 0x0000004000001947 */ /* 0x000fea0003800000 */
[----:B-1----:R-:W-:Y:S05]  /*bf90*/  @!P0 BRA `(.L_x_27) ;  /* 0x0000003000008947 */ /* 0x002fea0003800000 */
[----:B------:R-:W2:Y:S04]  /*bfa0*/  LDG.E R4, [R8.64] ;  /* 0x0000000408047981 */ /* 0x000ea8000c1e1900 */
[----:B------:R-:W2:Y:S02]  /*bfb0*/  LDG.E R0, [R8.64+0x4] ;  /* 0x0000040408007981 */ /* 0x000ea4000c1e1900 */
[----:B--2--5:R-:W-:-:S02]  /*bfc0*/  IADD3 R24, -R4, R0, RZ ;  /* 0x0000000004187210 */ /* 0x024fc40007ffe1ff */
.L_x_27:
[----:B-1----:R-:W-:Y:S01]  /*bfd0*/  LOP3.LUT R0, R40, 0xffffffe0, RZ, 0xc0, !PT ;  /* 0xffffffe028007812 */ /* 0x002fe200078ec0ff */
[----:B------:R-:W1:Y:S01]  /*bfe0*/  S2R R20, SR_CTAID.X ;  /* 0x0000000000147919 */ /* 0x000e620000002500 */
[----:B------:R-:W-:Y:S01]  /*bff0*/  SHF.R.S32.HI R4, RZ, 0x1f, R39 ;  /* 0x0000001fff047819 */ /* 0x000fe20000011427 */
[----:B------:R-:W-:Y:S01]  /*c000*/  IMAD.MOV.U32 R7, RZ, RZ, c[0x0][0x4e8] ;  /* 0x00013a00ff077624 */ /* 0x000fe200078e00ff */
[----:B------:R-:W-:Y:S01]  /*c010*/  LEA.HI R16, R43, R44, RZ, 0x3 ;  /* 0x0000002c2b107211 */ /* 0x000fe200078f18ff */
[----:B------:R-:W-:Y:S01]  /*c020*/  IMAD.IADD R0, R44, 0x1, -R0 ;  /* 0x000000012c007824 */ /* 0x000fe200078e0a00 */
[----:B------:R-:W2:Y:S01]  /*c030*/  S2R R11, SR_CTAID.Y ;  /* 0x00000000000b7919 */ /* 0x000ea20000002600 */
[----:B------:R-:W-:Y:S01]  /*c040*/  LEA.HI R4, R4, R39, RZ, 0x3 ;  /* 0x0000002704047211 */ /* 0x000fe200078f18ff */
[----:B-----5:R-:W-:Y:S01]  /*c050*/  IMAD R24, R24, c[0x0][0x4e8], RZ ;  /* 0x00013a0018187a24 */ /* 0x020fe200078e02ff */
[----:B------:R-:W-:Y:S01]  /*c060*/  ISETP.NE.AND P1, PT, R7, 0x1, PT ;  /* 0x000000010700780c */ /* 0x000fe20003f25270 */
[----:B------:R-:W-:Y:S01]  /*c070*/  BSSY B0, `(.L_x_28) ;  /* 0x0000081000007945 */ /* 0x000fe20003800000 */
[----:B------:R-:W-:-:S02]  /*c080*/  SHF.R.S32.HI R6, RZ, 0x1f, R0 ;  /* 0x0000001fff067819 */ /* 0x000fc40000011400 */
[----:B------:R-:W-:Y:S02]  /*c090*/  LOP3.LUT R5, R4, 0xffffff8, RZ, 0xc0, !PT ;  /* 0x0ffffff804057812 */ /* 0x000fe400078ec0ff */
[----:B------:R-:W-:Y:S02]  /*c0a0*/  LEA.HI R4, R26, R26, RZ, 0x1 ;  /* 0x0000001a1a047211 */ /* 0x000fe400078f08ff */
[----:B------:R-:W-:Y:S02]  /*c0b0*/  LEA.HI R6, R6, R0, RZ, 0x2 ;  /* 0x0000000006067211 */ /* 0x000fe400078f10ff */
[----:B------:R-:W-:Y:S02]  /*c0c0*/  IADD3 R7, R39, -R5, RZ ;  /* 0x8000000527077210 */ /* 0x000fe40007ffe0ff */
[----:B------:R-:W-:Y:S02]  /*c0d0*/  LOP3.LUT R4, R4, 0x1ffffffe, RZ, 0xc0, !PT ;  /* 0x1ffffffe04047812 */ /* 0x000fe400078ec0ff */
[----:B------:R-:W-:Y:S01]  /*c0e0*/  SHF.R.S32.HI R5, RZ, 0x2, R6 ;  /* 0x00000002ff057819 */ /* 0x000fe20000011406 */
[----:B------:R-:W-:Y:S01]  /*c0f0*/  IMAD R6, R3, c[0x0][0x3a0], RZ ;  /* 0x0000e80003067a24 */ /* 0x000fe200078e02ff */
[----:B------:R-:W-:Y:S01]  /*c100*/  LOP3.LUT P2, RZ, R0, 0x3, RZ, 0xc0, !PT ;  /* 0x0000000300ff7812 */ /* 0x000fe2000784c0ff */
[----:B------:R-:W-:Y:S01]  /*c110*/  IMAD.IADD R0, R26, 0x1, -R4 ;  /* 0x000000011a007824 */ /* 0x000fe200078e0a04 */
[----:B------:R-:W-:Y:S01]  /*c120*/  LOP3.LUT R4, R16, 0xfffffff8, RZ, 0xc0, !PT ;  /* 0xfffffff810047812 */ /* 0x000fe200078ec0ff */
[----:B------:R-:W-:Y:S01]  /*c130*/  IMAD R17, R7, 0x10, R5 ;  /* 0x0000001007117824 */ /* 0x000fe200078e0205 */
[----:B------:R-:W-:Y:S01]  /*c140*/  SEL R14, R45, RZ, !P0 ;  /* 0x000000ff2d0e7207 */ /* 0x000fe20004000000 */
[----:B------:R-:W-:Y:S01]  /*c150*/  IMAD R6, R2, c[0x0][0x3a4], R6 ;  /* 0x0000e90002067a24 */ /* 0x000fe200078e0206 */
[----:B------:R-:W-:Y:S01]  /*c160*/  IADD3 R15, -R4, R44, RZ ;  /* 0x0000002c040f7210 */ /* 0x000fe20007ffe1ff */
[----:B------:R-:W-:Y:S01]  /*c170*/  IMAD R0, R0, 0x8, R17 ;  /* 0x0000000800007824 */ /* 0x000fe200078e0211 */
[----:B--2---:R-:W-:Y:S01]  /*c180*/  SHF.R.S32.HI R10, RZ, 0x1f, R11 ;  /* 0x0000001fff0a7819 */ /* 0x004fe2000001140b */
[----:B------:R-:W-:Y:S01]  /*c190*/  IMAD.WIDE.U32 R4, R2, c[0x0][0x3a0], RZ ;  /* 0x0000e80002047a25 */ /* 0x000fe200078e00ff */
[----:B------:R-:W-:-:S02]  /*c1a0*/  SHF.R.S32.HI R16, RZ, 0x3, R16 ;  /* 0x00000003ff107819 */ /* 0x000fc40000011410 */
[----:B------:R-:W-:Y:S01]  /*c1b0*/  LEA.HI R19, R43, R44, RZ, 0x6 ;  /* 0x0000002c2b137211 */ /* 0x000fe200078f30ff */
[----:B-1----:R-:W-:Y:S01]  /*c1c0*/  IMAD R7, R20, 0x80, R0 ;  /* 0x0000008014077824 */ /* 0x002fe200078e0200 */
[----:B------:R-:W-:Y:S01]  /*c1d0*/  LEA R13, R15, R16, 0x5 ;  /* 0x000000100f0d7211 */ /* 0x000fe200078e28ff */
[----:B------:R-:W-:Y:S01]  /*c1e0*/  IMAD.WIDE.U32 R8, R11, c[0x0][0x490], R2 ;  /* 0x000124000b087a25 */ /* 0x000fe200078e0002 */
[----:B------:R-:W-:-:S03]  /*c1f0*/  IADD3 R3, R5, R6, RZ ;  /* 0x0000000605037210 */ /* 0x000fc60007ffe0ff */
[----:B------:R-:W-:-:S04]  /*c200*/  @P1 IMAD.HI.U32 R6, R7, c[0x0][0x4ec], RZ ;  /* 0x00013b0007061a27 */ /* 0x000fc800078e00ff */
[C---:B------:R-:W-:Y:S02]  /*c210*/  IMAD R5, R10.reuse, c[0x0][0x490], RZ ;  /* 0x000124000a057a24 */ /* 0x040fe400078e02ff */
[----:B------:R-:W-:Y:S01]  /*c220*/  IMAD.MOV.U32 R0, RZ, RZ, R7 ;  /* 0x000000ffff007224 */ /* 0x000fe200078e0007 */
[----:B------:R-:W-:Y:S01]  /*c230*/  @P1 SHF.R.U32.HI R0, RZ, c[0x0][0x4f0], R6 ;  /* 0x00013c00ff001a19 */ /* 0x000fe20000011606 */
[----:B------:R-:W-:Y:S02]  /*c240*/  IMAD R5, R11, c[0x0][0x494], R5 ;  /* 0x000125000b057a24 */ /* 0x000fe400078e0205 */
[----:B------:R-:W-:Y:S01]  /*c250*/  IMAD.MOV.U32 R2, RZ, RZ, R4 ;  /* 0x000000ffff027224 */ /* 0x000fe200078e0004 */
[----:B------:R-:W-:Y:S01]  /*c260*/  SHF.R.S32.HI R4, RZ, 0x1f, R45 ;  /* 0x0000001fff047819 */ /* 0x000fe2000001142d */
[----:B------:R-:W-:Y:S01]  /*c270*/  IMAD R10, R10, c[0x0][0x3e8], RZ ;  /* 0x0000fa000a0a7a24 */ /* 0x000fe200078e02ff */
[----:B------:R-:W-:Y:S01]  /*c280*/  IADD3 R5, R9, R5, RZ ;  /* 0x0000000509057210 */ /* 0x000fe20007ffe0ff */
[----:B------:R-:W-:Y:S01]  /*c290*/  IMAD.MOV R6, RZ, RZ, -R0 ;  /* 0x000000ffff067224 */ /* 0x000fe200078e0a00 */
[----:B------:R-:W-:Y:S01]  /*c2a0*/  SEL R12, R4, RZ, !P0 ;  /* 0x000000ff040c7207 */ /* 0x000fe20004000000 */
[----:B------:R-:W-:Y:S01]  /*c2b0*/  IMAD.MOV.U32 R4, RZ, RZ, R8 ;  /* 0x000000ffff047224 */ /* 0x000fe200078e0008 */
[----:B------:R-:W-:Y:S01]  /*c2c0*/  SHF.R.S32.HI R9, RZ, 0x1f, R0 ;  /* 0x0000001fff097819 */ /* 0x000fe20000011400 */
[----:B------:R-:W-:-:S02]  /*c2d0*/  IMAD R10, R11, c[0x0][0x3ec], R10 ;  /* 0x0000fb000b0a7a24 */ /* 0x000fc400078e020a */
[----:B------:R-:W-:-:S04]  /*c2e0*/  IMAD.WIDE.U32 R2, R11, c[0x0][0x3e8], R2 ;  /* 0x0000fa000b027a25 */ /* 0x000fc800078e0002 */
[----:B------:R-:W-:Y:S01]  /*c2f0*/  IMAD R8, R6, c[0x0][0x4e8], R7 ;  /* 0x00013a0006087a24 */ /* 0x000fe200078e0207 */
[----:B------:R-:W-:Y:S01]  /*c300*/  IADD3 R3, R3, R10, RZ ;  /* 0x0000000a03037210 */ /* 0x000fe20007ffe0ff */
[----:B------:R-:W-:Y:S02]  /*c310*/  IMAD R6, R12, c[0x0][0x498], RZ ;  /* 0x000126000c067a24 */ /* 0x000fe400078e02ff */
[----:B------:R-:W-:Y:S01]  /*c320*/  IMAD.WIDE.U32 R4, R14, c[0x0][0x498], R4 ;  /* 0x000126000e047a25 */ /* 0x000fe200078e0004 */
[----:B------:R-:W-:-:S03]  /*c330*/  SHF.R.S32.HI R10, RZ, 0x1f, R8 ;  /* 0x0000001fff0a7819 */ /* 0x000fc60000011408 */
[----:B------:R-:W-:Y:S01]  /*c340*/  IMAD R6, R14, c[0x0][0x49c], R6 ;  /* 0x000127000e067a24 */ /* 0x000fe200078e0206 */
[----:B------:R-:W-:Y:S01]  /*c350*/  IADD3 R4, P0, R0, R4, RZ ;  /* 0x0000000400047210 */ /* 0x000fe20007f1e0ff */
[----:B------:R-:W-:Y:S02]  /*c360*/  IMAD R10, R10, c[0x0][0x488], RZ ;  /* 0x000122000a0a7a24 */ /* 0x000fe400078e02ff */
[----:B------:R-:W-:Y:S01]  /*c370*/  IMAD R13, R20, 0x80, R13 ;  /* 0x00000080140d7824 */ /* 0x000fe200078e020d */
[----:B------:R-:W-:Y:S01]  /*c380*/  IADD3.X R5, R9, R5, R6, P0, !PT ;  /* 0x0000000509057210 */ /* 0x000fe200007fe406 */
[----:B------:R-:W-:Y:S02]  /*c390*/  IMAD.SHL.U32 R18, R16, 0x40, RZ ;  /* 0x0000004010127824 */ /* 0x000fe400078e00ff */
[C---:B------:R-:W-:Y:S02]  /*c3a0*/  IMAD R10, R8.reuse, c[0x0][0x48c], R10 ;  /* 0x00012300080a7a24 */ /* 0x040fe400078e020a */
[----:B------:R-:W-:Y:S01]  /*c3b0*/  IMAD.WIDE.U32 R4, R8, c[0x0][0x488], R4 ;  /* 0x0001220008047a25 */ /* 0x000fe200078e0004 */
[----:B------:R-:W-:-:S03]  /*c3c0*/  LOP3.LUT R0, R18, 0x1c0, RZ, 0xc0, !PT ;  /* 0x000001c012007812 */ /* 0x000fc600078ec0ff */
[----:B------:R-:W-:Y:S01]  /*c3d0*/  @P1 IMAD.HI.U32 R11, R13, c[0x0][0x4ec], RZ ;  /* 0x00013b000d0b1a27 */ /* 0x000fe200078e00ff */
[----:B------:R-:W-:Y:S02]  /*c3e0*/  LEA R9, P0, R4, c[0x0][0x450], 0x2 ;  /* 0x0001140004097a11 */ /* 0x000fe400078010ff */
[----:B------:R-:W-:Y:S01]  /*c3f0*/  IADD3 R10, R5, R10, RZ ;  /* 0x0000000a050a7210 */ /* 0x000fe20007ffe0ff */
[----:B------:R-:W-:Y:S02]  /*c400*/  IMAD.SHL.U32 R6, R15, 0x8, RZ ;  /* 0x000000080f067824 */ /* 0x000fe400078e00ff */
[----:B------:R-:W-:Y:S01]  /*c410*/  IMAD R8, R12, c[0x0][0x3f0], RZ ;  /* 0x0000fc000c087a24 */ /* 0x000fe200078e02ff */
[----:B------:R-:W-:Y:S01]  /*c420*/  LEA.HI.X R4, R4, c[0x0][0x454], R10, 0x2, P0 ;  /* 0x0001150004047a11 */ /* 0x000fe200000f140a */
[----:B------:R-:W-:Y:S01]  /*c430*/  IMAD.MOV.U32 R7, RZ, RZ, R13 ;  /* 0x000000ffff077224 */ /* 0x000fe200078e000d */
[----:B------:R-:W-:Y:S01]  /*c440*/  @P1 SHF.R.U32.HI R7, RZ, c[0x0][0x4f0], R11 ;  /* 0x00013c00ff071a19 */ /* 0x000fe2000001160b */
[C---:B------:R-:W-:Y:S01]  /*c450*/  IMAD R8, R14.reuse, c[0x0][0x3f4], R8 ;  /* 0x0000fd000e087a24 */ /* 0x040fe200078e0208 */
[----:B------:R-:W-:Y:S01]  /*c460*/  SHF.R.U32.HI R11, RZ, 0x3, R0 ;  /* 0x00000003ff0b7819 */ /* 0x000fe20000011600 */
[----:B------:R-:W-:Y:S01]  /*c470*/  IMAD.WIDE.U32 R2, R14, c[0x0][0x3f0], R2 ;  /* 0x0000fc000e027a25 */ /* 0x000fe200078e0002 */
[----:B------:R-:W-:Y:S01]  /*c480*/  LOP3.LUT R0, R0, 0x38, R6, 0xf8, !PT ;  /* 0x0000003800007812 */ /* 0x000fe200078ef806 */
[----:B------:R-:W-:Y:S01]  /*c490*/  SHFL.IDX PT, R10, R9, RZ, 0x1c1f ;  /* 0x001c1fff090a7589 */ /* 0x000fe200000e0000 */
[--C-:B------:R-:W-:Y:S01]  /*c4a0*/  SHF.R.S32.HI R5, RZ, 0x1f, R7.reuse ;  /* 0x0000001fff057819 */ /* 0x100fe20000011407 */
[----:B------:R-:W-:Y:S01]  /*c4b0*/  IMAD.IADD R3, R3, 0x1, R8 ;  /* 0x0000000103037824 */ /* 0x000fe200078e0208 */
[----:B------:R-:W-:Y:S01]  /*c4c0*/  LOP3.LUT R14, R0, R11, RZ, 0x3c, !PT ;  /* 0x0000000b000e7212 */ /* 0x000fe200078e3cff */
[----:B------:R-:W-:Y:S01]  /*c4d0*/  IMAD.MOV R0, RZ, RZ, -R7 ;  /* 0x000000ffff007224 */ /* 0x000fe200078e0a07 */
[----:B------:R-:W1:Y:S01]  /*c4e0*/  SHFL.IDX PT, R11, R4, RZ, 0x1c1f ;  /* 0x001c1fff040b7589 */ /* 0x000e6200000e0000 */
[----:B------:R-:W-:-:S02]  /*c4f0*/  IMAD R5, R5, c[0x0][0x3e0], RZ ;  /* 0x0000f80005057a24 */ /* 0x000fc400078e02ff */
[C---:B------:R-:W-:Y:S01]  /*c500*/  IMAD.WIDE.U32 R2, R7.reuse, c[0x0][0x3e0], R2 ;  /* 0x0000f80007027a25 */ /* 0x040fe200078e0002 */
[----:B------:R-:W-:Y:S03]  /*c510*/  SHFL.IDX PT, R8, R9, 0x1, 0x1c1f ;  /* 0x003c1f0009087f89 */ /* 0x000fe600000e0000 */
[----:B------:R-:W-:Y:S01]  /*c520*/  IMAD R12, R7, c[0x0][0x3e4], R5 ;  /* 0x0000f900070c7a24 */ /* 0x000fe200078e0205 */
[----:B------:R2:W3:Y:S01]  /*c530*/  SHFL.IDX PT, R9, R4, 0x1, 0x1c1f ;  /* 0x003c1f0004097f89 */ /* 0x0004e200000e0000 */
[----:B------:R-:W-:Y:S02]  /*c540*/  IMAD.SHL.U32 R5, R19, 0x8, RZ ;  /* 0x0000000813057824 */ /* 0x000fe400078e00ff */
[----:B------:R-:W-:-:S03]  /*c550*/  IMAD.IADD R3, R3, 0x1, R12 ;  /* 0x0000000103037824 */ /* 0x000fc600078e020c */
[----:B------:R-:W-:Y:S01]  /*c560*/  LOP3.LUT R7, R14, 0x7ffffe00, R5, 0xf8, !PT ;  /* 0x7ffffe000e077812 */ /* 0x000fe200078ef805 */
[----:B--2---:R-:W-:Y:S01]  /*c570*/  IMAD R4, R0, c[0x0][0x4e8], R13 ;  /* 0x00013a0000047a24 */ /* 0x004fe200078e020d */
[----:B------:R-:W-:-:S03]  /*c580*/  LEA R0, R20, R17, 0x7 ;  /* 0x0000001114007211 */ /* 0x000fc600078e38ff */
[----:B------:R-:W-:Y:S01]  /*c590*/  IMAD.WIDE.U32 R2, R4, c[0x0][0x3d8], R2 ;  /* 0x0000f60004027a25 */ /* 0x000fe200078e0002 */
[C---:B------:R-:W-:Y:S02]  /*c5a0*/  IADD3 R13, R0.reuse, 0x8, RZ ;  /* 0x00000008000d7810 */ /* 0x040fe40007ffe0ff */
[-C--:B------:R-:W-:Y:S02]  /*c5b0*/  ISETP.GE.OR P0, PT, R0, R24.reuse, P2 ;  /* 0x000000180000720c */ /* 0x080fe40001706670 */
[----:B------:R-:W-:Y:S02]  /*c5c0*/  SHF.R.S32.HI R0, RZ, 0x1f, R4 ;  /* 0x0000001fff007819 */ /* 0x000fe40000011404 */
[----:B------:R-:W-:-:S03]  /*c5d0*/  ISETP.GE.OR P2, PT, R13, R24, P2 ;  /* 0x000000180d00720c */ /* 0x000fc60001746670 */
[----:B------:R-:W-:-:S04]  /*c5e0*/  IMAD R0, R0, c[0x0][0x3d8], RZ ;  /* 0x0000f60000007a24 */ /* 0x000fc800078e02ff */
[----:B------:R-:W-:Y:S01]  /*c5f0*/  IMAD R5, R4, c[0x0][0x3dc], R0 ;  /* 0x0000f70004057a24 */ /* 0x000fe200078e0200 */
[----:B------:R-:W-:Y:S01]  /*c600*/  SHF.L.U32 R0, R7, 0x1, RZ ;  /* 0x0000000107007819 */ /* 0x000fe200000006ff */
[----:B-1----:R1:W-:Y:S01]  /*c610*/  @!P0 ST.E [R10.64], R41 ;  /* 0x000000290a008985 */ /* 0x0023e2000c101904 */
[----:B------:R-:W-:Y:S01]  /*c620*/  LEA R25, P0, R2, c[0x0][0x380], 0x1 ;  /* 0x0000e00002197a11 */ /* 0x000fe200078008ff */
[----:B------:R-:W-:Y:S02]  /*c630*/  IMAD.IADD R3, R3, 0x1, R5 ;  /* 0x0000000103037824 */ /* 0x000fe400078e0205 */
[----:B---3--:R2:W-:Y:S04]  /*c640*/  @!P2 ST.E [R8.64], R42 ;  /* 0x0000002a0800a985 */ /* 0x0085e8000c101904 */
[----:B------:R2:W3:Y:S04]  /*c650*/  LDS.128 R36, [R0+0x1080] ;  /* 0x0010800000247984 */ /* 0x0004e80000000c00 */
[----:B------:R2:W4:Y:S04]  /*c660*/  LDS.128 R48, [R0+0x2080] ;  /* 0x0020800000307984 */ /* 0x0005280000000c00 */
[----:B------:R2:W2:Y:S04]  /*c670*/  LDS.128 R56, [R0+0x3080] ;  /* 0x0030800000387984 */ /* 0x0004a80000000c00 */
[----:B------:R2:W2:Y:S04]  /*c680*/  LDS.128 R32, [R0+0x5080] ;  /* 0x0050800000207984 */ /* 0x0004a80000000c00 */
[----:B------:R2:W2:Y:S01]  /*c690*/  LDS.128 R44, [R0+0x6080] ;  /* 0x00608000002c7984 */ /* 0x0004a20000000c00 */
[----:B-1----:R-:W-:-:S03]  /*c6a0*/  LEA R10, R20, R16, 0x7 ;  /* 0x00000010140a7211 */ /* 0x002fc600078e38ff */
[----:B------:R1:W1:Y:S01]  /*c6b0*/  LDS.128 R52, [R0+0x7080] ;  /* 0x0070800000347984 */ /* 0x0002620000000c00 */
[----:B------:R-:W-:Y:S02]  /*c6c0*/  LEA.HI.X R11, R2, c[0x0][0x384], R3, 0x1, P0 ;  /* 0x0000e100020b7a11 */ /* 0x000fe400000f0c03 */
[----:B------:R-:W-:Y:S01]  /*c6d0*/  ISETP.GE.AND P0, PT, R10, R24, PT ;  /* 0x000000180a00720c */ /* 0x000fe20003f06270 */
[----:B------:R1:W1:Y:S04]  /*c6e0*/  LDS.128 R28, [R0+0x9080] ;  /* 0x00908000001c7984 */ /* 0x0002680000000c00 */
[----:B------:R1:W1:Y:S04]  /*c6f0*/  LDS.128 R40, [R0+0xa080] ;  /* 0x00a0800000287984 */ /* 0x0002680000000c00 */
[----:B------:R1:W1:Y:S04]  /*c700*/  LDS.128 R60, [R0+0xb080] ;  /* 0x00b08000003c7984 */ /* 0x0002680000000c00 */
[----:B------:R1:W1:Y:S04]  /*c710*/  SHFL.IDX PT, R2, R25, RZ, 0x181f ;  /* 0x00181fff19027589 */ /* 0x00026800000e0000 */
[----:B------:R1:W1:Y:S01]  /*c720*/  SHFL.IDX PT, R3, R11, RZ, 0x181f ;  /* 0x00181fff0b037589 */ /* 0x00026200000e0000 */
[----:B------:R-:W-:Y:S05]  /*c730*/  @P0 BRA `(.L_x_29) ;  /* 0x0000014000000947 */ /* 0x000fea0003800000 */
[----:B---3--:R-:W3:Y:S01]  /*c740*/  LDS.128 R20, [R0+0x80] ;  /* 0x0000800000147984 */ /* 0x008ee20000000c00 */
[----:B------:R-:W-:-:S02]  /*c750*/  IADD3 R5, R6, 0x40, RZ ;  /* 0x0000004006057810 */ /* 0x000fc40007ffe0ff */
[C---:B------:R-:W-:Y:S01]  /*c760*/  IADD3 R7, R6.reuse, 0x80, RZ ;  /* 0x0000008006077810 */ /* 0x040fe20007ffe0ff */
[----:B------:R-:W5:Y:S01]  /*c770*/  LDS.128 R16, [R0+0x4080] ;  /* 0x0040800000107984 */ /* 0x000f620000000c00 */
[----:B------:R-:W-:Y:S02]  /*c780*/  ISETP.GE.AND P1, PT, R5, c[0x0][0x3c8], PT ;  /* 0x0000f20005007a0c */ /* 0x000fe40003f26270 */
[----:B------:R-:W-:Y:S01]  /*c790*/  ISETP.GE.AND P0, PT, R7, c[0x0][0x3c8], PT ;  /* 0x0000f20007007a0c */ /* 0x000fe20003f06270 */
[----:B------:R4:W2:Y:S01]  /*c7a0*/  LDS.128 R12, [R0+0x8080] ;  /* 0x00808000000c7984 */ /* 0x0008a20000000c00 */
[----:B------:R-:W-:-:S09]  /*c7b0*/  ISETP.GE.AND P2, PT, R6, c[0x0][0x3c8], PT ;  /* 0x0000f20006007a0c */ /* 0x000fd20003f46270 */
[----:B------:R-:W-:-:S04]  /*c7c0*/  @!P1 SHF.R.S32.HI R4, RZ, 0x1f, R5 ;  /* 0x0000001fff049819 */ /* 0x000fc80000011405 */
[----:B------:R-:W-:Y:S01]  /*c7d0*/  @!P1 LEA.HI R4, R4, R5, RZ, 0x3 ;  /* 0x0000000504049211 */ /* 0x000fe200078f18ff */
[----:B-12---:R-:W-:-:S03]  /*c7e0*/  @!P2 IMAD.WIDE R8, R6, 0x2, R2 ;  /* 0x000000020608a825 */ /* 0x006fc600078e0202 */
[----:B------:R-:W-:Y:S02]  /*c7f0*/  @!P1 LOP3.LUT R4, R4, 0xfffffff8, RZ, 0xc0, !PT ;  /* 0xfffffff804049812 */ /* 0x000fe400078ec0ff */
[----:B----4-:R-:W-:-:S03]  /*c800*/  @!P0 SHF.R.S32.HI R0, RZ, 0x1f, R7 ;  /* 0x0000001fff008819 */ /* 0x010fc60000011407 */
[----:B------:R-:W-:Y:S01]  /*c810*/  @!P1 IMAD.WIDE R4, R4, 0x2, R2 ;  /* 0x0000000204049825 */ /* 0x000fe200078e0202 */
[----:B------:R-:W-:-:S04]  /*c820*/  @!P0 LEA.HI R0, R0, R7, RZ, 0x3 ;  /* 0x0000000700008211 */ /* 0x000fc800078f18ff */
[----:B------:R-:W-:Y:S01]  /*c830*/  @!P0 LOP3.LUT R0, R0, 0xfffffff8, RZ, 0xc0, !PT ;  /* 0xfffffff800008812 */ /* 0x000fe200078ec0ff */
[----:B---3--:R1:W-:Y:S04]  /*c840*/  @!P2 ST.E.128 [R8.64], R20 ;  /* 0x000000140800a985 */ /* 0x0083e8000c101d04 */
[----:B------:R-:W-:Y:S01]  /*c850*/  @!P0 IMAD.WIDE R2, R0, 0x2, R2 ;  /* 0x0000000200028825 */ /* 0x000fe200078e0202 */
[----:B-----5:R1:W-:Y:S04]  /*c860*/  @!P1 ST.E.128 [R4.64], R16 ;  /* 0x0000001004009985 */ /* 0x0203e8000c101d04 */
[----:B------:R1:W-:Y:S02]  /*c870*/  @!P0 ST.E.128 [R2.64], R12 ;  /* 0x0000000c02008985 */ /* 0x0003e4000c101d04 */
.L_x_29:
[----:B---3--:R-:W-:Y:S05]  /*c880*/  BSYNC B0 ;  /* 0x0000000000007941 */ /* 0x008fea0003800000 */
.L_x_28:
[----:B-12---:R-:W-:Y:S01]  /*c890*/  IADD3 R0, R10, 0x20, RZ ;  /* 0x000000200a007810 */ /* 0x006fe20007ffe0ff */
[----:B------:R1:W2:Y:S01]  /*c8a0*/  SHFL.IDX PT, R3, R11, 0x1, 0x181f ;  /* 0x00381f000b037f89 */ /* 0x0002a200000e0000 */
[----:B------:R-:W-:Y:S02]  /*c8b0*/  BSSY B0, `(.L_x_30) ;  /* 0x0000015000007945 */ /* 0x000fe40003800000 */
[----:B------:R-:W-:Y:S01]  /*c8c0*/  ISETP.GE.AND P0, PT, R0, R24, PT ;  /* 0x000000180000720c */ /* 0x000fe20003f06270 */
[----:B------:R1:W3:-:S12]  /*c8d0*/  SHFL.IDX PT, R2, R25, 0x1, 0x181f ;  /* 0x00381f0019027f89 */ /* 0x0002d800000e0000 */
[----:B------:R-:W-:Y:S05]  /*c8e0*/  @P0 BRA `(.L_x_31) ;  /* 0x0000011000000947 */ /* 0x000fea0003800000 */
[C---:B------:R-:W-:Y:S02]  /*c8f0*/  IADD3 R5, R6.reuse, 0x40, RZ ;  /* 0x0000004006057810 */ /* 0x040fe40007ffe0ff */
[C---:B------:R-:W-:Y:S02]  /*c900*/  IADD3 R7, R6.reuse, 0x80, RZ ;  /* 0x0000008006077810 */ /* 0x040fe40007ffe0ff */
[----:B------:R-:W-:Y:S02]  /*c910*/  ISETP.GE.AND P1, PT, R5, c[0x0][0x3c8], PT ;  /* 0x0000f20005007a0c */ /* 0x000fe40003f26270 */
[----:B------:R-:W-:Y:S02]  /*c920*/  ISETP.GE.AND P0, PT, R7, c[0x0][0x3c8], PT ;  /* 0x0000f20007007a0c */ /* 0x000fe40003f06270 */
[----:B------:R-:W-:-:S09]  /*c930*/  ISETP.GE.AND P2, PT, R6, c[0x0][0x3c8], PT ;  /* 0x0000f20006007a0c */ /* 0x000fd20003f46270 */
[----:B------:R-:W-:Y:S02]  /*c940*/  @!P1 SHF.R.S32.HI R4, RZ, 0x1f, R5 ;  /* 0x0000001fff049819 */ /* 0x000fe40000011405 */
[----:B------:R-:W-:Y:S02]  /*c950*/  @!P0 SHF.R.S32.HI R0, RZ, 0x1f, R7 ;  /* 0x0000001fff008819 */ /* 0x000fe40000011407 */
[----:B------:R-:W-:Y:S01]  /*c960*/  @!P1 LEA.HI R4, R4, R5, RZ, 0x3 ;  /* 0x0000000504049211 */ /* 0x000fe200078f18ff */
[--C-:B--23--:R-:W-:Y:S01]  /*c970*/  @!P2 IMAD.WIDE R8, R6, 0x2, R2.reuse ;  /* 0x000000020608a825 */ /* 0x10cfe200078e0202 */
        /* <DEDUP_REMOVED lines=8> */
.L_x_31:
[----:B------:R-:W-:Y:S05]  /*ca00*/  BSYNC B0 ;  /* 0x0000000000007941 */ /* 0x000fea0003800000 */
.L_x_30:
[----:B------:R-:W-:Y:S01]  /*ca10*/  IADD3 R0, R10, 0x40, RZ ;  /* 0x000000400a007810 */ /* 0x000fe20007ffe0ff */
[----:B--2---:R2:W1:Y:S01]  /*ca20*/  SHFL.IDX PT, R3, R11, 0x2, 0x181f ;  /* 0x00581f000b037f89 */ /* 0x00446200000e0000 */
[----:B------:R-:W-:Y:S02]  /*ca30*/  BSSY B0, `(.L_x_32) ;  /* 0x0000015000007945 */ /* 0x000fe40003800000 */
[----:B------:R-:W-:Y:S01]  /*ca40*/  ISETP.GE.AND P0, PT, R0, R24, PT ;  /* 0x000000180000720c */ /* 0x000fe20003f06270 */
[----:B---3--:R2:W3:-:S12]  /*ca50*/  SHFL.IDX PT, R2, R25, 0x2, 0x181f ;  /* 0x00581f0019027f89 */ /* 0x0084d800000e0000 */
        /* <DEDUP_REMOVED lines=9> */
[--C-:B-1-3--:R-:W-:Y:S01]  /*caf0*/  @!P2 IMAD.WIDE R8, R6, 0x2, R2.reuse ;  /* 0x000000020608a825 */ /* 0x10afe200078e0202 */
[----:B------:R-:W-:Y:S02]  /*cb00*/  @!P0 LEA.HI R0, R0, R7, RZ, 0x3 ;  /* 0x0000000700008211 */ /* 0x000fe400078f18ff */
[----:B------:R-:W-:Y:S02]  /*cb10*/  @!P1 LOP3.LUT R4, R4, 0xfffffff8, RZ, 0xc0, !PT ;  /* 0xfffffff804049812 */ /* 0x000fe400078ec0ff */
[----:B------:R-:W-:Y:S01]  /*cb20*/  @!P0 LOP3.LUT R0, R0, 0xfffffff8, RZ, 0xc0, !PT ;  /* 0xfffffff800008812 */ /* 0x000fe200078ec0ff */
[----:B----4-:R1:W-:Y:S02]  /*cb30*/  @!P2 ST.E.128 [R8.64], R48 ;  /* 0x000000300800a985 */ /* 0x0103e4000c101d04 */
[----:B------:R-:W-:-:S04]  /*cb40*/  @!P1 IMAD.WIDE R4, R4, 0x2, R2 ;  /* 0x0000000204049825 */ /* 0x000fc800078e0202 */
[----:B------:R-:W-:Y:S01]  /*cb50*/  @!P0 IMAD.WIDE R2, R0, 0x2, R2 ;  /* 0x0000000200028825 */ /* 0x000fe200078e0202 */
[----:B------:R1:W-:Y:S04]  /*cb60*/  @!P1 ST.E.128 [R4.64], R44 ;  /* 0x0000002c04009985 */ /* 0x0003e8000c101d04 */
[----:B------:R1:W-:Y:S02]  /*cb70*/  @!P0 ST.E.128 [R2.64], R40 ;  /* 0x0000002802008985 */ /* 0x0003e4000c101d04 */
.L_x_33:
[----:B------:R-:W-:Y:S05]  /*cb80*/  BSYNC B0 ;  /* 0x0000000000007941 */ /* 0x000fea0003800000 */
.L_x_32:
[----:B------:R-:W-:Y:S01]  /*cb90*/  IADD3 R0, R10, 0x60, RZ ;  /* 0x000000600a007810 */ /* 0x000fe20007ffe0ff */
[----:B-1----:R1:W2:Y:S03]  /*cba0*/  SHFL.IDX PT, R3, R11, 0x3, 0x181f ;  /* 0x00781f000b037f89 */ /* 0x0022a600000e0000 */
[----:B------:R-:W-:Y:S01]  /*cbb0*/  ISETP.GE.AND P0, PT, R0, R24, PT ;  /* 0x000000180000720c */ /* 0x000fe20003f06270 */
[----:B---3--:R1:W3:-:S12]  /*cbc0*/  SHFL.IDX PT, R2, R25, 0x3, 0x181f ;  /* 0x00781f0019027f89 */ /* 0x0082d800000e0000 */
[----:B------:R-:W-:Y:S05]  /*cbd0*/  @P0 EXIT ;  /* 0x000000000000094d */ /* 0x000fea0003800000 */
[C---:B------:R-:W-:Y:S02]  /*cbe0*/  IADD3 R4, R6.reuse, 0x40, RZ ;  /* 0x0000004006047810 */ /* 0x040fe40007ffe0ff */
[----:B------:R-:W-:Y:S02]  /*cbf0*/  ISETP.GE.AND P1, PT, R6, c[0x0][0x3c8], PT ;  /* 0x0000f20006007a0c */ /* 0x000fe40003f26270 */
[----:B------:R-:W-:-:S11]  /*cc00*/  ISETP.GE.AND P0, PT, R4, c[0x0][0x3c8], PT ;  /* 0x0000f20004007a0c */ /* 0x000fd60003f06270 */
[----:B--23--:R-:W-:Y:S02]  /*cc10*/  @!P1 IMAD.WIDE R8, R6, 0x2, R2 ;  /* 0x0000000206089825 */ /* 0x00cfe400078e0202 */
[----:B------:R-:W-:-:S03]  /*cc20*/  @!P0 SHF.R.S32.HI R0, RZ, 0x1f, R4 ;  /* 0x0000001fff008819 */ /* 0x000fc60000011404 */
[----:B------:R2:W-:Y:S01]  /*cc30*/  @!P1 ST.E.128 [R8.64], R56 ;  /* 0x0000003808009985 */ /* 0x0005e2000c101d04 */
[----:B------:R-:W-:-:S04]  /*cc40*/  @!P0 LEA.HI R0, R0, R4, RZ, 0x3 ;  /* 0x0000000400008211 */ /* 0x000fc800078f18ff */
[----:B------:R-:W-:-:S05]  /*cc50*/  @!P0 LOP3.LUT R0, R0, 0xfffffff8, RZ, 0xc0, !PT ;  /* 0xfffffff800008812 */ /* 0x000fca00078ec0ff */
[----:B------:R-:W-:Y:S01]  /*cc60*/  @!P0 IMAD.WIDE R4, R0, 0x2, R2 ;  /* 0x0000000200048825 */ /* 0x000fe200078e0202 */
[----:B------:R-:W-:-:S04]  /*cc70*/  IADD3 R0, R6, 0x80, RZ ;  /* 0x0000008006007810 */ /* 0x000fc80007ffe0ff */
[----:B------:R2:W-:Y:S01]  /*cc80*/  @!P0 ST.E.128 [R4.64], R52 ;  /* 0x0000003404008985 */ /* 0x0005e2000c101d04 */
[----:B------:R-:W-:-:S13]  /*cc90*/  ISETP.GE.AND P0, PT, R0, c[0x0][0x3c8], PT ;  /* 0x0000f20000007a0c */ /* 0x000fda0003f06270 */
[----:B------:R-:W-:Y:S05]  /*cca0*/  @P0 EXIT ;  /* 0x000000000000094d */ /* 0x000fea0003800000 */
[----:B--2---:R-:W-:-:S04]  /*ccb0*/  SHF.R.S32.HI R4, RZ, 0x1f, R0 ;  /* 0x0000001fff047819 */ /* 0x004fc80000011400 */
[----:B------:R-:W-:-:S04]  /*ccc0*/  LEA.HI R0, R4, R0, RZ, 0x3 ;  /* 0x0000000004007211 */ /* 0x000fc800078f18ff */
[----:B------:R-:W-:-:S05]  /*ccd0*/  LOP3.LUT R0, R0, 0xfffffff8, RZ, 0xc0, !PT ;  /* 0xfffffff800007812 */ /* 0x000fca00078ec0ff */
[----:B------:R-:W-:-:S05]  /*cce0*/  IMAD.WIDE R2, R0, 0x2, R2 ;  /* 0x0000000200027825 */ /* 0x000fca00078e0202 */
[----:B------:R-:W-:Y:S01]  /*ccf0*/  ST.E.128 [R2.64], R60 ;  /* 0x0000003c02007985 */ /* 0x000fe2000c101d04 */
[----:B------:R-:W-:Y:S05]  /*cd00*/  EXIT ;  /* 0x000000000000794d */ /* 0x000fea0003800000 */
.L_x_26:
[----:B------:R-:W2:Y:S01]  /*cd10*/  LDL R8, [R1+0x20] ;  /* 0x0000200001087983 */ /* 0x000ea20000100800 */
[----:B------:R-:W-:Y:S01]  /*cd20*/  ISETP.NE.U32.AND P0, PT, RZ, c[0x0][0x508], PT ;  /* 0x00014200ff007a0c */ /* 0x000fe20003f05070 */
[----:B------:R-:W-:Y:S01]  /*cd30*/  IMAD.MOV.U32 R2, RZ, RZ, 0x4 ;  /* 0x00000004ff027424 */ /* 0x000fe200078e00ff */
[----:B------:R-:W-:Y:S02]  /*cd40*/  ISETP.NE.U32.AND P1, PT, RZ, c[0x0][0x500], PT ;  /* 0x00014000ff007a0c */ /* 0x000fe40003f25070 */
[----:B------:R-:W-:Y:S02]  /*cd50*/  ISETP.NE.AND.EX P0, PT, RZ, c[0x0][0x50c], PT, P0 ;  /* 0x00014300ff007a0c */ /* 0x000fe40003f05300 */
[----:B------:R-:W-:Y:S01]  /*cd60*/  ISETP.NE.AND.EX P1, PT, RZ, c[0x0][0x504], PT, P1 ;  /* 0x00014100ff007a0c */ /* 0x000fe20003f25310 */
[----:B------:R-:W-:Y:S02]  /*cd70*/  IMAD.MOV.U32 R13, RZ, RZ, c[0x0][0x388] ;  /* 0x0000e200ff0d7624 */ /* 0x000fe400078e00ff */
[----:B--2---:R-:W-:-:S08]  /*cd80*/  IMAD.WIDE R6, R8, R2, c[0x0][0x500] ;  /* 0x0001400008067625 */ /* 0x004fd000078e0202 */
[----:B------:R-:W-:Y:S02]  /*cd90*/  @P0 IMAD.WIDE R2, R8, R2, c[0x0][0x508] ;  /* 0x0001420008020625 */ /* 0x000fe400078e0202 */
[----:B------:R-:W2:Y:S04]  /*cda0*/  @P1 LDG.E R0, [R6.64] ;  /* 0x0000000406001981 */ /* 0x000ea8000c1e1900 */
[----:B------:R1:W5:Y:S01]  /*cdb0*/  @P0 LDG.E R13, [R2.64] ;  /* 0x00000004020d0981 */ /* 0x000362000c1e1900 */
[----:B------:R-:W-:Y:S02]  /*cdc0*/  CS2R R4, SRZ ;  /* 0x0000000000047805 */ /* 0x000fe4000001ff00 */
[--C-:B--2---:R-:W-:Y:S01]  /*cdd0*/  @P1 SHF.R.S32.HI R5, RZ, 0x1f, R0.reuse ;  /* 0x0000001fff051819 */ /* 0x104fe20000011400 */
[----:B------:R-:W-:Y:S01]  /*cde0*/  @P1 IMAD.MOV.U32 R4, RZ, RZ, R0 ;  /* 0x000000ffff041224 */ /* 0x000fe200078e0000 */
[----:B------:R-:W-:Y:S05]  /*cdf0*/  @P0 BRA `(.L_x_34) ;  /* 0x0000004000000947 */ /* 0x000fea0003800000 */
[----:B-1----:R-:W-:Y:S05]  /*ce00*/  @!P1 BRA `(.L_x_34) ;  /* 0x0000003000009947 */ /* 0x002fea0003800000 */
[----:B------:R1:W2:Y:S04]  /*ce10*/  LDG.E R0, [R6.64] ;  /* 0x0000000406007981 */ /* 0x0002a8000c1e1900 */
[----:B-1----:R-:W2:Y:S02]  /*ce20*/  LDG.E R6, [R6.64+0x4] ;  /* 0x0000040406067981 */ /* 0x002ea4000c1e1900 */
[----:B--2--5:R-:W-:-:S02]  /*ce30*/  IADD3 R13, -R0, R6, RZ ;  /* 0x00000006000d7210 */ /* 0x024fc40007ffe1ff */
.L_x_34:
[----:B-1----:R-:W1:Y:S01]  /*ce40*/  S2R R11, SR_TID.X ;  /* 0x00000000000b7919 */ /* 0x002e620000002100 */
[----:B------:R-:W-:Y:S01]  /*ce50*/  SHF.R.S32.HI R0, RZ, 0x1f, R8 ;  /* 0x0000001fff007819 */ /* 0x000fe20000011408 */
[----:B------:R-:W-:Y:S01]  /*ce60*/  BSSY B0, `(.L_x_35) ;  /* 0x0000028000007945 */ /* 0x000fe20003800000 */
[----:B------:R-:W-:-:S02]  /*ce70*/  SEL R10, R8, RZ, !P1 ;  /* 0x000000ff080a7207 */ /* 0x000fc40004800000 */
[----:B------:R-:W-:Y:S02]  /*ce80*/  SEL R12, R0, RZ, !P1 ;  /* 0x000000ff000c7207 */ /* 0x000fe40004800000 */
[----:B-1----:R-:W-:-:S13]  /*ce90*/  ISETP.GE.AND P0, PT, R11, 0x80, PT ;  /* 0x000000800b00780c */ /* 0x002fda0003f06270 */
[----:B------:R-:W-:Y:S05]  /*cea0*/  @P0 BRA `(.L_x_36) ;  /* 0x0000023000000947 */ /* 0x000fea0003800000 */
[----:B------:R-:W1:Y:S01]  /*ceb0*/  S2R R9, SR_CTAID.X ;  /* 0x0000000000097919 */ /* 0x000e620000002500 */
[----:B-----5:R-:W-:Y:S01]  /*cec0*/  IMAD R0, R13, c[0x0][0x4e8], RZ ;  /* 0x00013a000d007a24 */ /* 0x020fe200078e02ff */
[----:B-1----:R-:W-:-:S04]  /*ced0*/  LEA R9, R9, R11, 0x7 ;  /* 0x0000000b09097211 */ /* 0x002fc800078e38ff */
[----:B------:R-:W-:-:S13]  /*cee0*/  ISETP.GE.AND P0, PT, R9, R0, PT ;  /* 0x000000000900720c */ /* 0x000fda0003f06270 */
[----:B------:R-:W-:Y:S05]  /*cef0*/  @P0 BRA `(.L_x_36) ;  /* 0x000001e000000947 */ /* 0x000fea0003800000 */
[----:B------:R-:W1:Y:S01]  /*cf00*/  S2R R8, SR_CTAID.Y ;  /* 0x0000000000087919 */ /* 0x000e620000002600 */
[----:B------:R-:W-:Y:S01]  /*cf10*/  MOV R0, c[0x0][0x4e8] ;  /* 0x00013a0000007a02 */ /* 0x000fe20000000f00 */
[----:B------:R-:W-:Y:S01]  /*cf20*/  IMAD.MOV.U32 R3, RZ, RZ, R5 ;  /* 0x000000ffff037224 */ /* 0x000fe200078e0005 */
[----:B------:R-:W-:Y:S02]  /*cf30*/  MOV R2, R4 ;  /* 0x0000000400027202 */ /* 0x000fe40000000f00 */
[----:B------:R-:W-:-:S13]  /*cf40*/  ISETP.NE.AND P0, PT, R0, 0x1, PT ;  /* 0x000000010000780c */ /* 0x000fda0003f05270 */
[----:B------:R-:W-:Y:S01]  /*cf50*/  @P0 IMAD.HI.U32 R7, R9, c[0x0][0x4ec], RZ ;  /* 0x00013b0009070a27 */ /* 0x000fe200078e00ff */
[----:B-1----:R-:W-:-:S03]  /*cf60*/  SHF.R.S32.HI R0, RZ, 0x1f, R8 ;  /* 0x0000001fff007819 */ /* 0x002fc60000011408 */
[----:B------:R-:W-:-:S04]  /*cf70*/  IMAD.WIDE.U32 R2, R8, c[0x0][0x490], R2 ;  /* 0x0001240008027a25 */ /* 0x000fc800078e0002 */
[----:B------:R-:W-:Y:S02]  /*cf80*/  IMAD R6, R0, c[0x0][0x490], RZ ;  /* 0x0001240000067a24 */ /* 0x000fe400078e02ff */
[----:B------:R-:W-:Y:S01]  /*cf90*/  IMAD.MOV.U32 R0, RZ, RZ, R9 ;  /* 0x000000ffff007224 */ /* 0x000fe200078e0009 */
[----:B------:R-:W-:Y:S01]  /*cfa0*/  @P0 SHF.R.U32.HI R0, RZ, c[0x0][0x4f0], R7 ;  /* 0x00013c00ff000a19 */ /* 0x000fe20000011607 */
[----:B------:R-:W-:Y:S02]  /*cfb0*/  IMAD R6, R8, c[0x0][0x494], R6 ;  /* 0x0001250008067a24 */ /* 0x000fe400078e0206 */
[----:B------:R-:W-:Y:S01]  /*cfc0*/  IMAD R8, R12, c[0x0][0x498], RZ ;  /* 0x000126000c087a24 */ /* 0x000fe200078e02ff */
[----:B------:R-:W-:Y:S01]  /*cfd0*/  IADD3 R7, -R0, RZ, RZ ;  /* 0x000000ff00077210 */ /* 0x000fe20007ffe1ff */
[----:B------:R-:W-:Y:S02]  /*cfe0*/  IMAD.IADD R3, R6, 0x1, R3 ;  /* 0x0000000106037824 */ /* 0x000fe400078e0203 */
[----:B------:R-:W-:-:S02]  /*cff0*/  IMAD R8, R10, c[0x0][0x49c], R8 ;  /* 0x000127000a087a24 */ /* 0x000fc400078e0208 */
[----:B------:R-:W-:Y:S01]  /*d000*/  IMAD R6, R7, c[0x0][0x4e8], R9 ;  /* 0x00013a0007067a24 */ /* 0x000fe200078e0209 */
[----:B------:R-:W-:Y:S01]  /*d010*/  SHF.R.S32.HI R9, RZ, 0x1f, R0 ;  /* 0x0000001fff097819 */ /* 0x000fe20000011400 */
[----:B------:R-:W-:-:S03]  /*d020*/  IMAD.WIDE.U32 R2, R10, c[0x0][0x498], R2 ;  /* 0x000126000a027a25 */ /* 0x000fc600078e0002 */
[----:B------:R-:W-:Y:S02]  /*d030*/  SHF.R.S32.HI R7, RZ, 0x1f, R6 ;  /* 0x0000001fff077819 */ /* 0x000fe40000011406 */
[----:B------:R-:W-:-:S03]  /*d040*/  IADD3 R2, P0, R0, R2, RZ ;  /* 0x0000000200027210 */ /* 0x000fc60007f1e0ff */
[----:B------:R-:W-:Y:S01]  /*d050*/  IMAD R0, R7, c[0x0][0x488], RZ ;  /* 0x0001220007007a24 */ /* 0x000fe200078e02ff */
[----:B------:R-:W-:-:S03]  /*d060*/  IADD3.X R3, R9, R3, R8, P0, !PT ;  /* 0x0000000309037210 */ /* 0x000fc600007fe408 */
[C---:B------:R-:W-:Y:S02]  /*d070*/  IMAD R0, R6.reuse, c[0x0][0x48c], R0 ;  /* 0x0001230006007a24 */ /* 0x040fe400078e0200 */
[----:B------:R-:W-:-:S05]  /*d080*/  IMAD.WIDE.U32 R2, R6, c[0x0][0x488], R2 ;  /* 0x0001220006027a25 */ /* 0x000fca00078e0002 */
[----:B------:R-:W-:Y:S02]  /*d090*/  IADD3 R0, R3, R0, RZ ;  /* 0x0000000003007210 */ /* 0x000fe40007ffe0ff */
[----:B------:R-:W-:-:S04]  /*d0a0*/  LEA R6, P0, R2, c[0x0][0x450], 0x2 ;  /* 0x0001140002067a11 */ /* 0x000fc800078010ff */
[----:B------:R-:W-:Y:S02]  /*d0b0*/  LEA.HI.X R7, R2, c[0x0][0x454], R0, 0x2, P0 ;  /* 0x0001150002077a11 */ /* 0x000fe400000f1400 */
[----:B------:R-:W-:-:S05]  /*d0c0*/  MOV R0, 0xff800000 ;  /* 0xff80000000007802 */ /* 0x000fca0000000f00 */
[----:B------:R1:W-:Y:S02]  /*d0d0*/  STG.E [R6.64], R0 ;  /* 0x0000000006007986 */ /* 0x0003e4000c101904 */
.L_x_36:
[----:B------:R-:W-:Y:S05]  /*d0e0*/  BSYNC B0 ;  /* 0x0000000000007941 */ /* 0x000fea0003800000 */
.L_x_35:
[----:B-1----:R-:W1:Y:S01]  /*d0f0*/  S2R R6, SR_CTAID.Y ;  /* 0x0000000000067919 */ /* 0x002e620000002600 */
[----:B------:R-:W-:Y:S01]  /*d100*/  IMAD R0, R5, c[0x0][0x3a0], RZ ;  /* 0x0000e80005007a24 */ /* 0x000fe200078e02ff */
[----:B------:R-:W-:Y:S01]  /*d110*/  SHF.R.S32.HI R5, RZ, 0x1f, R11 ;  /* 0x0000001fff057819 */ /* 0x000fe2000001140b */
[C---:B------:R-:W-:Y:S01]  /*d120*/  IMAD.WIDE.U32 R2, R4.reuse, c[0x0][0x3a0], RZ ;  /* 0x0000e80004027a25 */ /* 0x040fe200078e00ff */
[----:B------:R-:W2:Y:S01]  /*d130*/  S2R R9, SR_CTAID.X ;  /* 0x0000000000097919 */ /* 0x000ea20000002500 */
[----:B------:R-:W-:Y:S01]  /*d140*/  MOV R8, c[0x0][0x4e8] ;  /* 0x00013a0000087a02 */ /* 0x000fe20000000f00 */
[----:B------:R-:W-:Y:S01]  /*d150*/  BSSY B0, `(.L_x_37) ;  /* 0x000003c000007945 */ /* 0x000fe20003800000 */
[----:B------:R-:W-:Y:S01]  /*d160*/  LEA.HI R5, R5, R11, RZ, 0x3 ;  /* 0x0000000b05057211 */ /* 0x000fe200078f18ff */
[----:B------:R-:W-:Y:S01]  /*d170*/  IMAD R0, R4, c[0x0][0x3a4], R0 ;  /* 0x0000e90004007a24 */ /* 0x000fe200078e0200 */
[----:B------:R-:W-:Y:S01]  /*d180*/  ISETP.NE.AND P0, PT, R8, 0x1, PT ;  /* 0x000000010800780c */ /* 0x000fe20003f05270 */
[----:B-----5:R-:W-:Y:S01]  /*d190*/  IMAD R13, R13, c[0x0][0x4e8], RZ ;  /* 0x00013a000d0d7a24 */ /* 0x020fe200078e02ff */
[----:B------:R-:W-:-:S02]  /*d1a0*/  LOP3.LUT R4, R5, 0xfffffff8, RZ, 0xc0, !PT ;  /* 0xfffffff805047812 */ /* 0x000fc400078ec0ff */
[----:B------:R-:W-:-:S03]  /*d1b0*/  IADD3 R3, R3, R0, RZ ;  /* 0x0000000003037210 */ /* 0x000fc60007ffe0ff */
[----:B------:R-:W-:Y:S01]  /*d1c0*/  IMAD.IADD R8, R11, 0x1, -R4 ;  /* 0x000000010b087824 */ /* 0x000fe200078e0a04 */
[----:B------:R-:W-:-:S04]  /*d1d0*/  SHF.R.S32.HI R11, RZ, 0x3, R5 ;  /* 0x00000003ff0b7819 */ /* 0x000fc80000011405 */
[-C--:B------:R-:W-:Y:S02]  /*d1e0*/  LEA R4, R8, R11.reuse, 0x5 ;  /* 0x0000000b08047211 */ /* 0x080fe400078e28ff */
[----:B-1----:R-:W-:Y:S01]  /*d1f0*/  SHF.R.S32.HI R7, RZ, 0x1f, R6 ;  /* 0x0000001fff077819 */ /* 0x002fe20000011406 */
[----:B------:R-:W-:Y:S01]  /*d200*/  IMAD.WIDE.U32 R2, R6, c[0x0][0x3e8], R2 ;  /* 0x0000fa0006027a25 */ /* 0x000fe200078e0002 */
[----:B--2---:R-:W-:-:S03]  /*d210*/  LEA R11, R9, R11, 0x7 ;  /* 0x0000000b090b7211 */ /* 0x004fc600078e38ff */
[----:B------:R-:W-:Y:S02]  /*d220*/  IMAD R0, R7, c[0x0][0x3e8], RZ ;  /* 0x0000fa0007007a24 */ /* 0x000fe400078e02ff */
[----:B------:R-:W-:Y:S02]  /*d230*/  IMAD R4, R9, 0x80, R4 ;  /* 0x0000008009047824 */ /* 0x000fe400078e0204 */
[----:B------:R-:W-:Y:S02]  /*d240*/  IMAD R0, R6, c[0x0][0x3ec], R0 ;  /* 0x0000fb0006007a24 */ /* 0x000fe400078e0200 */
[----:B------:R-:W-:-:S03]  /*d250*/  @P0 IMAD.HI.U32 R5, R4, c[0x0][0x4ec], RZ ;  /* 0x00013b0004050a27 */ /* 0x000fc600078e00ff */
[----:B------:R-:W-:Y:S01]  /*d260*/  IADD3 R3, R0, R3, RZ ;  /* 0x0000000300037210 */ /* 0x000fe20007ffe0ff */
[----:B------:R-:W-:Y:S01]  /*d270*/  IMAD R6, R12, c[0x0][0x3f0], RZ ;  /* 0x0000fc000c067a24 */ /* 0x000fe200078e02ff */
[----:B------:R-:W-:Y:S02]  /*d280*/  MOV R0, R4 ;  /* 0x0000000400007202 */ /* 0x000fe40000000f00 */
[----:B------:R-:W-:Y:S01]  /*d290*/  @P0 SHF.R.U32.HI R0, RZ, c[0x0][0x4f0], R5 ;  /* 0x00013c00ff000a19 */ /* 0x000fe20000011605 */
[C---:B------:R-:W-:Y:S02]  /*d2a0*/  IMAD R7, R10.reuse, c[0x0][0x3f4], R6 ;  /* 0x0000fd000a077a24 */ /* 0x040fe400078e0206 */
[----:B------:R-:W-:Y:S01]  /*d2b0*/  IMAD.WIDE.U32 R2, R10, c[0x0][0x3f0], R2 ;  /* 0x0000fc000a027a25 */ /* 0x000fe200078e0002 */
[----:B------:R-:W-:-:S03]  /*d2c0*/  SHF.R.S32.HI R6, RZ, 0x1f, R0 ;  /* 0x0000001fff067819 */ /* 0x000fc60000011400 */
[----:B------:R-:W-:Y:S01]  /*d2d0*/  IMAD.MOV R5, RZ, RZ, -R0 ;  /* 0x000000ffff057224 */ /* 0x000fe200078e0a00 */
[----:B------:R-:W-:Y:S01]  /*d2e0*/  IADD3 R3, R3, R7, RZ ;  /* 0x0000000703037210 */ /* 0x000fe20007ffe0ff */
[----:B------:R-:W-:Y:S02]  /*d2f0*/  IMAD R6, R6, c[0x0][0x3e0], RZ ;  /* 0x0000f80006067a24 */ /* 0x000fe400078e02ff */
[----:B------:R-:W-:Y:S02]  /*d300*/  IMAD R5, R5, c[0x0][0x4e8], R4 ;  /* 0x00013a0005057a24 */ /* 0x000fe400078e0204 */
[----:B------:R-:W-:-:S03]  /*d310*/  IMAD.WIDE.U32 R2, R0, c[0x0][0x3e0], R2 ;  /* 0x0000f80000027a25 */ /* 0x000fc600078e0002 */
[----:B------:R-:W-:Y:S01]  /*d320*/  SHF.R.S32.HI R4, RZ, 0x1f, R5 ;  /* 0x0000001fff047819 */ /* 0x000fe20000011405 */
[----:B------:R-:W-:-:S05]  /*d330*/  IMAD R0, R0, c[0x0][0x3e4], R6 ;  /* 0x0000f90000007a24 */ /* 0x000fca00078e0206 */
[----:B------:R-:W-:Y:S01]  /*d340*/  IADD3 R3, R3, R0, RZ ;  /* 0x0000000003037210 */ /* 0x000fe20007ffe0ff */
[----:B------:R-:W-:-:S04]  /*d350*/  IMAD R0, R4, c[0x0][0x3d8], RZ ;  /* 0x0000f60004007a24 */ /* 0x000fc800078e02ff */
[C---:B------:R-:W-:Y:S02]  /*d360*/  IMAD R0, R5.reuse, c[0x0][0x3dc], R0 ;  /* 0x0000f70005007a24 */ /* 0x040fe400078e0200 */
[----:B------:R-:W-:-:S04]  /*d370*/  IMAD.WIDE.U32 R2, R5, c[0x0][0x3d8], R2 ;  /* 0x0000f60005027a25 */ /* 0x000fc800078e0002 */
[----:B------:R-:W-:Y:S01]  /*d380*/  IMAD.IADD R0, R3, 0x1, R0 ;  /* 0x0000000103007824 */ /* 0x000fe200078e0200 */
[----:B------:R-:W-:-:S04]  /*d390*/  LEA R14, P0, R2, c[0x0][0x380], 0x1 ;  /* 0x0000e000020e7a11 */ /* 0x000fc800078008ff */
[----:B------:R-:W-:Y:S02]  /*d3a0*/  LEA.HI.X R12, R2, c[0x0][0x384], R0, 0x1, P0 ;  /* 0x0000e100020c7a11 */ /* 0x000fe400000f0c00 */
[----:B------:R-:W-:Y:S01]  /*d3b0*/  ISETP.GE.AND P0, PT, R11, R13, PT ;  /* 0x0000000d0b00720c */ /* 0x000fe20003f06270 */
[----:B------:R1:W2:Y:S01]  /*d3c0*/  SHFL.IDX PT, R2, R14, RZ, 0x181f ;  /* 0x00181fff0e027589 */ /* 0x0002a200000e0000 */
[----:B------:R-:W-:-:S03]  /*d3d0*/  SHF.L.U32 R0, R8, 0x3, RZ ;  /* 0x0000000308007819 */ /* 0x000fc600000006ff */
[----:B------:R1:W3:Y:S01]  /*d3e0*/  SHFL.IDX PT, R3, R12, RZ, 0x181f ;  /* 0x00181fff0c037589 */ /* 0x0002e200000e0000 */
[C---:B------:R-:W-:Y:S02]  /*d3f0*/  IADD3 R9, R0.reuse, 0x40, RZ ;  /* 0x0000004000097810 */ /* 0x040fe40007ffe0ff */
[----:B------:R-:W-:-:S05]  /*d400*/  IADD3 R10, R0, 0x80, RZ ;  /* 0x00000080000a7810 */ /* 0x000fca0007ffe0ff */
[----:B------:R-:W-:Y:S05]  /*d410*/  @P0 BRA `(.L_x_38) ;  /* 0x000000f000000947 */ /* 0x000fea0003800000 */
        /* <DEDUP_REMOVED lines=10> */
[----:B------:R2:W-:Y:S02]  /*d4c0*/  @!P2 ST.E.128 [R6.64], RZ ;  /* 0x000000ff0600a985 */ /* 0x0005e4000c101d04 */
[----:B------:R-:W-:-:S04]  /*d4d0*/  @!P1 IMAD.WIDE R4, R5, 0x2, R2 ;  /* 0x0000000205049825 */ /* 0x000fc800078e0202 */
[----:B------:R-:W-:Y:S01]  /*d4e0*/  @!P0 IMAD.WIDE R2, R8, 0x2, R2 ;  /* 0x0000000208028825 */ /* 0x000fe200078e0202 */
[----:B------:R2:W-:Y:S04]  /*d4f0*/  @!P1 ST.E.128 [R4.64], RZ ;  /* 0x000000ff04009985 */ /* 0x0005e8000c101d04 */
[----:B------:R2:W-:Y:S02]  /*d500*/  @!P0 ST.E.128 [R2.64], RZ ;  /* 0x000000ff02008985 */ /* 0x0005e4000c101d04 */
.L_x_38:
[----:B------:R-:W-:Y:S05]  /*d510*/  BSYNC B0 ;  /* 0x0000000000007941 */ /* 0x000fea0003800000 */
.L_x_37:
[----:B--2---:R-:W-:Y:S01]  /*d520*/  IADD3 R4, R11, 0x20, RZ ;  /* 0x000000200b047810 */ /* 0x004fe20007ffe0ff */
[----:B---3--:R2:W3:Y:S01]  /*d530*/  SHFL.IDX PT, R3, R12, 0x1, 0x181f ;  /* 0x00381f000c037f89 */ /* 0x0084e200000e0000 */
[----:B------:R-:W-:Y:S02]  /*d540*/  BSSY B0, `(.L_x_39) ;  /* 0x0000013000007945 */ /* 0x000fe40003800000 */
[----:B------:R-:W-:Y:S01]  /*d550*/  ISETP.GE.AND P0, PT, R4, R13, PT ;  /* 0x0000000d0400720c */ /* 0x000fe20003f06270 */
[----:B------:R2:W4:-:S12]  /*d560*/  SHFL.IDX PT, R2, R14, 0x1, 0x181f ;  /* 0x00381f000e027f89 */ /* 0x00051800000e0000 */
[----:B------:R-:W-:Y:S05]  /*d570*/  @P0 BRA `(.L_x_40) ;  /* 0x000000f000000947 */ /* 0x000fea0003800000 */
[----:B------:R-:W-:Y:S02]  /*d580*/  ISETP.GE.AND P1, PT, R9, c[0x0][0x3c8], PT ;  /* 0x0000f20009007a0c */ /* 0x000fe40003f26270 */
[----:B------:R-:W-:Y:S02]  /*d590*/  ISETP.GE.AND P0, PT, R10, c[0x0][0x3c8], PT ;  /* 0x0000f2000a007a0c */ /* 0x000fe40003f06270 */
[----:B------:R-:W-:-:S09]  /*d5a0*/  ISETP.GE.AND P2, PT, R0, c[0x0][0x3c8], PT ;  /* 0x0000f20000007a0c */ /* 0x000fd20003f46270 */
[----:B------:R-:W-:Y:S02]  /*d5b0*/  @!P1 SHF.R.S32.HI R5, RZ, 0x1f, R9 ;  /* 0x0000001fff059819 */ /* 0x000fe40000011409 */
[----:B------:R-:W-:Y:S02]  /*d5c0*/  @!P0 SHF.R.S32.HI R4, RZ, 0x1f, R10 ;  /* 0x0000001fff048819 */ /* 0x000fe4000001140a */
[----:B------:R-:W-:Y:S01]  /*d5d0*/  @!P1 LEA.HI R5, R5, R9, RZ, 0x3 ;  /* 0x0000000905059211 */ /* 0x000fe200078f18ff */
[--C-:B---34-:R-:W-:Y:S01]  /*d5e0*/  @!P2 IMAD.WIDE R6, R0, 0x2, R2.reuse ;  /* 0x000000020006a825 */ /* 0x118fe200078e0202 */
        /* <DEDUP_REMOVED lines=8> */
.L_x_40:
[----:B------:R-:W-:Y:S05]  /*d670*/  BSYNC B0 ;  /* 0x0000000000007941 */ /* 0x000fea0003800000 */
.L_x_39:
[----:B---3--:R-:W-:Y:S01]  /*d680*/  IADD3 R4, R11, 0x40, RZ ;  /* 0x000000400b047810 */ /* 0x008fe20007ffe0ff */
[----:B------:R3:W1:Y:S01]  /*d690*/  SHFL.IDX PT, R3, R12, 0x2, 0x181f ;  /* 0x00581f000c037f89 */ /* 0x00066200000e0000 */
[----:B------:R-:W-:Y:S02]  /*d6a0*/  BSSY B0, `(.L_x_41) ;  /* 0x0000013000007945 */ /* 0x000fe40003800000 */
[----:B------:R-:W-:Y:S01]  /*d6b0*/  ISETP.GE.AND P0, PT, R4, R13, PT ;  /* 0x0000000d0400720c */ /* 0x000fe20003f06270 */
[----:B----4-:R3:W4:-:S12]  /*d6c0*/  SHFL.IDX PT, R2, R14, 0x2, 0x181f ;  /* 0x00581f000e027f89 */ /* 0x01071800000e0000 */
[----:B------:R-:W-:Y:S05]  /*d6d0*/  @P0 BRA `(.L_x_42) ;  /* 0x000000f000000947 */ /* 0x000fea0003800000 */
[----:B------:R-:W-:Y:S02]  /*d6e0*/  ISETP.GE.AND P1, PT, R9, c[0x0][0x3c8], PT ;  /* 0x0000f20009007a0c */ /* 0x000fe40003f26270 */
        /* <DEDUP_REMOVED lines=14> */
.L_x_42:
[----:B------:R-:W-:Y:S05]  /*d7d0*/  BSYNC B0 ;  /* 0x0000000000007941 */ /* 0x000fea0003800000 */
.L_x_41:
[----:B-1----:R-:W-:Y:S01]  /*d7e0*/  IADD3 R4, R11, 0x60, RZ ;  /* 0x000000600b047810 */ /* 0x002fe20007ffe0ff */
[----:B------:R1:W2:Y:S03]  /*d7f0*/  SHFL.IDX PT, R3, R12, 0x3, 0x181f ;  /* 0x00781f000c037f89 */ /* 0x0002a600000e0000 */
[----:B------:R-:W-:Y:S01]  /*d800*/  ISETP.GE.AND P0, PT, R4, R13, PT ;  /* 0x0000000d0400720c */ /* 0x000fe20003f06270 */
[----:B----4-:R1:W4:-:S12]  /*d810*/  SHFL.IDX PT, R2, R14, 0x3, 0x181f ;  /* 0x00781f000e027f89 */ /* 0x01031800000e0000 */
[----:B------:R-:W-:Y:S05]  /*d820*/  @P0 EXIT ;  /* 0x000000000000094d */ /* 0x000fea0003800000 */
[----:B------:R-:W-:Y:S02]  /*d830*/  ISETP.GE.AND P0, PT, R9, c[0x0][0x3c8], PT ;  /* 0x0000f20009007a0c */ /* 0x000fe40003f06270 */
[----:B------:R-:W-:-:S11]  /*d840*/  ISETP.GE.AND P1, PT, R0, c[0x0][0x3c8], PT ;  /* 0x0000f20000007a0c */ /* 0x000fd60003f26270 */
[----:B------:R-:W-:Y:S02]  /*d850*/  @!P0 SHF.R.S32.HI R4, RZ, 0x1f, R9 ;  /* 0x0000001fff048819 */ /* 0x000fe40000011409 */
[----:B--2-4-:R-:W-:Y:S02]  /*d860*/  @!P1 IMAD.WIDE R6, R0, 0x2, R2 ;  /* 0x0000000200069825 */ /* 0x014fe400078e0202 */
[----:B------:R-:W-:-:S03]  /*d870*/  @!P0 LEA.HI R4, R4, R9, RZ, 0x3 ;  /* 0x0000000904048211 */ /* 0x000fc600078f18ff */
[----:B------:R2:W-:Y:S01]  /*d880*/  @!P1 ST.E.128 [R6.64], RZ ;  /* 0x000000ff06009985 */ /* 0x0005e2000c101d04 */
[----:B------:R-:W-:-:S05]  /*d890*/  @!P0 LOP3.LUT R4, R4, 0xfffffff8, RZ, 0xc0, !PT ;  /* 0xfffffff804048812 */ /* 0x000fca00078ec0ff */
[----:B------:R-:W-:-:S05]  /*d8a0*/  @!P0 IMAD.WIDE R4, R4, 0x2, R2 ;  /* 0x0000000204048825 */ /* 0x000fca00078e0202 */
[----:B------:R2:W-:Y:S01]  /*d8b0*/  @!P0 ST.E.128 [R4.64], RZ ;  /* 0x000000ff04008985 */ /* 0x0005e2000c101d04 */
[----:B------:R-:W-:-:S13]  /*d8c0*/  ISETP.GE.AND P0, PT, R10, c[0x0][0x3c8], PT ;  /* 0x0000f2000a007a0c */ /* 0x000fda0003f06270 */
[----:B------:R-:W-:Y:S05]  /*d8d0*/  @P0 EXIT ;  /* 0x000000000000094d */ /* 0x000fea0003800000 */
[----:B------:R-:W-:-:S04]  /*d8e0*/  SHF.R.S32.HI R0, RZ, 0x1f, R10 ;  /* 0x0000001fff007819 */ /* 0x000fc8000001140a */
[----:B------:R-:W-:-:S04]  /*d8f0*/  LEA.HI R0, R0, R10, RZ, 0x3 ;  /* 0x0000000a00007211 */ /* 0x000fc800078f18ff */
[----:B------:R-:W-:-:S05]  /*d900*/  LOP3.LUT R0, R0, 0xfffffff8, RZ, 0xc0, !PT ;  /* 0xfffffff800007812 */ /* 0x000fca00078ec0ff */
[----:B------:R-:W-:-:S05]  /*d910*/  IMAD.WIDE R2, R0, 0x2, R2 ;  /* 0x0000000200027825 */ /* 0x000fca00078e0202 */
[----:B------:R-:W-:Y:S01]  /*d920*/  ST.E.128 [R2.64], RZ ;  /* 0x000000ff02007985 */ /* 0x000fe2000c101d04 */
[----:B------:R-:W-:Y:S05]  /*d930*/  EXIT ;  /* 0x000000000000794d */ /* 0x000fea0003800000 */
.L_x_43:
        /* <DEDUP_REMOVED lines=12> */
.L_x_2615:


//--------------------- .text._ZN7cutlass13device_kernelIN5flash19enable_sm80_to_sm89INS1_16FlashAttnFwdSm80INS1_25CollectiveMainloopFwdSm80ILi8ELi1ELb0EN4cute5tupleIJNS5_1CILi128EEENS7_ILi64EEENS7_ILi192EEEEEELi192ENS_10bfloat16_tEfNS_4arch4Sm80ELb0ELb0ELb1ELb1ELb0ELb1ELb1ELb0EEENS1_21CollectiveEpilogueFwdINS6_IJS8_SA_S9_EEENS6_IJNS7_ILi1EEESI_SI_EEESC_SE_Li256ELb1ELb1ELb0ELb0EEENS1_19SingleTileSchedulerILb1ELb0ELb1ELi128EEEEEEEEEvNT_6ParamsE --------------------------
	.section	.text._ZN7cutlass13device_kernelIN5flash19enable_sm80_to_sm89INS1_16FlashAttnFwdSm80INS1_25CollectiveMainloopFwdSm80ILi8ELi1ELb0EN4cute5tupleIJNS5_1CILi128EEENS7_ILi64EEENS7_ILi192EEEEEELi192ENS_10bfloat16_tEfNS_4arch4Sm80ELb0ELb0ELb1ELb1ELb0ELb1ELb1ELb0EEENS1_21CollectiveEpilogueFwdINS6_IJS8_SA_S9_EEENS6_IJNS7_ILi1EEESI_SI_EEESC_SE_Li256ELb1ELb1ELb0ELb0EEENS1_19SingleTileSchedulerILb1ELb0ELb1ELi128EEEEEEEEEvNT_6ParamsE,"ax",@progbits
	.sectioninfo	@"SHI_REGISTERS=250"
	.align	128
.text._ZN7cutlass13device_kernelIN5flash19enable_sm80_to_sm89INS1_16FlashAttnFwdSm80INS1_25CollectiveMainloopFwdSm80ILi8ELi1ELb0EN4cute5tupleIJNS5_1CILi128EEENS7_ILi64EEENS7_ILi192EEEEEELi192ENS_10bfloat16_tEfNS_4arch4Sm80ELb0ELb0ELb1ELb1ELb0ELb1ELb1ELb0EEENS1_21CollectiveEpilogueFwdINS6_IJS8_SA_S9_EEENS6_IJNS7_ILi1EEESI_SI_EEESC_SE_Li256ELb1ELb1ELb0ELb0EEENS1_19SingleTileSchedulerILb1ELb0ELb1ELi128EEEEEEEEEvNT_6ParamsE:
        .type           _ZN7cutlass13device_kernelIN5flash19enable_sm80_to_sm89INS1_16FlashAttnFwdSm80INS1_25CollectiveMainloopFwdSm80ILi8ELi1ELb0EN4cute5tupleIJNS5_1CILi128EEENS7_ILi64EEENS7_ILi192EEEEEELi192ENS_10bfloat16_tEfNS_4arch4Sm80ELb0ELb0ELb1ELb1ELb0ELb1ELb1ELb0EEENS1_21CollectiveEpilogueFwdINS6_IJS8_SA_S9_EEENS6_IJNS7_ILi1EEESI_SI_EEESC_SE_Li256ELb1ELb1ELb0ELb0EEENS1_19SingleTileSchedulerILb1ELb0ELb1ELi128EEEEEEEEEvNT_6ParamsE,@function
        .size           _ZN7cutlass13device_kernelIN5flash19enable_sm80_to_sm89INS1_16FlashAttnFwdSm80INS1_25CollectiveMainloopFwdSm80ILi8ELi1ELb0EN4cute5tupleIJNS5_1CILi128EEENS7_ILi64EEENS7_ILi192EEEEEELi192ENS_10bfloat16_tEfNS_4arch4Sm80ELb0ELb0ELb1ELb1ELb0ELb1ELb1ELb0EEENS1_21CollectiveEpilogueFwdINS6_IJS8_SA_S9_EEENS6_IJNS7_ILi1EEESI_SI_EEESC_SE_Li256ELb1ELb1ELb0ELb0EEENS1_19SingleTileSchedulerILb1ELb0ELb1ELi128EEEEEEEEEvNT_6ParamsE,(.L_x_2616 - _ZN7cutlass13device_kernelIN5flash19enable_sm80_to_sm89INS1_16FlashAttnFwdSm80INS1_25CollectiveMainloopFwdSm80ILi8ELi1ELb0EN4cute5tupleIJNS5_1CILi128EEENS7_ILi64EEENS7_ILi192EEEEEELi192ENS_10bfloat16_tEfNS_4arch4Sm80ELb0ELb0ELb1ELb1ELb0ELb1ELb1ELb0EEENS1_21CollectiveEpilogueFwdINS6_IJS8_SA_S9_EEENS6_IJNS7_ILi1EEESI_SI_EEESC_SE_Li256ELb1ELb1ELb0ELb0EEENS1_19SingleTileSchedulerILb1ELb0ELb1ELi128EEEEEEEEEvNT_6ParamsE)
        .other          _ZN7cutlass13device_kernelIN5flash19enable_sm80_to_sm89INS1_16FlashAttnFwdSm80INS1_25CollectiveMainloopFwdSm80ILi8ELi1ELb0EN4cute5tupleIJNS5_1CILi128EEENS7_ILi64EEENS7_ILi192EEEEEELi192ENS_10bfloat16_tEfNS_4arch4Sm80ELb0ELb0ELb1ELb1ELb0ELb1ELb1ELb0EEENS1_21CollectiveEpilogueFwdINS6_IJS8_SA_S9_EEENS6_IJNS7_ILi1EEESI_SI_EEESC_SE_Li256ELb1ELb1ELb0ELb0EEENS1_19SingleTileSchedulerILb1ELb0ELb1ELi128EEEEEEEEEvNT_6ParamsE,@"STO_CUDA_ENTRY STV_DEFAULT"
_ZN7cutlass13device_kernelIN5flash19enable_sm80_to_sm89INS1_16FlashAttnFwdSm80INS1_25CollectiveMainloopFwdSm80ILi8ELi1ELb0EN4cute5tupleIJNS5_1CILi128EEENS7_ILi64EEENS7_ILi192EEEEEELi192ENS_10bfloat16_tEfNS_4arch4Sm80ELb0ELb0ELb1ELb1ELb0ELb1ELb1ELb0EEENS1_21CollectiveEpilogueFwdINS6_IJS8_SA_S9_EEENS6_IJNS7_ILi1EEESI_SI_EEESC_SE_Li256ELb1ELb1ELb0ELb0EEENS1_19SingleTileSchedulerILb1ELb0ELb1ELi128EEEEEEEEEvNT_6ParamsE:
[----:B------:R-:W-:Y:S02]  /*0000*/  MOV R1, c[0x0][0x28] ;  /* 0x00000a0000017a02 */ /* 0x000fe40000000f00 */
[----:B------:R-:W1:Y:S01]  /*0010*/  S2R R84, SR_TID.X ;  /* 0x0000000000547919 */ /* 0x000e620000002100 */
[----:B------:R-:W-:Y:S01]  /*0020*/  MOV R5, 0x4 ;  /* 0x0000000400057802 */ /* 0x000fe20000000f00 */
[----:B------:R-:W-:Y:S02]  /*0030*/  ULDC.64 UR6, c[0x0][0x118] ;  /* 0x0000460000067ab9 */ /* 0x000fe40000000a00 */
        /* <DEDUP_REMOVED lines=12> */
.L_x_45:
        /* <DEDUP_REMOVED lines=8> */
.L_x_47:
[----:B------:R-:W-:-:S05]  /*0180*/  MOV R3, c[0x0][0x54c] ;  /* 0x0001530000037a02 */ /* 0x000fca0000000f00 */
.L_x_46:
[----:B-----5:R-:W-:Y:S01]  /*0190*/  IMAD R3, R3, c[0x0][0x548], RZ ;  /* 0x0001520003037a24 */ /* 0x020fe200078e02ff */
[----:B------:R-:W-:-:S04]  /*01a0*/  SHF.L.U32 R0, R85, 0x7, RZ ;  /* 0x0000000755007819 */ /* 0x000fc800000006ff */
[----:B------:R-:W-:-:S04]  /*01b0*/  ISETP.GE.AND P0, PT, R0, R3, PT ;  /* 0x000000030000720c */ /* 0x000fc80003f06270 */
[----:B------:R-:W-:Y:S01]  /*01c0*/  SEL R208, R208, 0xffffffff, !P0 ;  /* 0xffffffffd0d07807 */ /* 0x000fe20004000000 */
[----:B------:R-:W-:Y:S05]  /*01d0*/  BRA `(.L_x_48) ;  /* 0x0000012000007947 */ /* 0x000fea0003800000 */
.L_x_44:
[----:B---3--:R-:W-:-:S04]  /*01e0*/  ISETP.NE.U32.AND P0, PT, RZ, c[0x0][0x568], PT ;  /* 0x00015a00ff007a0c */ /* 0x008fc80003f05070 */
[----:B------:R-:W-:-:S13]  /*01f0*/  ISETP.NE.AND.EX P0, PT, RZ, c[0x0][0x56c], PT, P0 ;  /* 0x00015b00ff007a0c */ /* 0x000fda0003f05300 */
[----:B------:R-:W-:Y:S05]  /*0200*/  @!P0 BRA `(.L_x_49) ;  /* 0x0000002000008947 */ /* 0x000fea0003800000 */
[----:B------:R1:W5:Y:S01]  /*0210*/  LDG.E R3, [R2.64] ;  /* 0x0000000602037981 */ /* 0x000362000c1e1900 */
[----:B------:R-:W-:Y:S05]  /*0220*/  BRA `(.L_x_50) ;  /* 0x0000009000007947 */ /* 0x000fea0003800000 */
.L_x_49:
        /* <DEDUP_REMOVED lines=8> */
.L_x_51:
[----:B------:R-:W-:-:S05]  /*02b0*/  MOV R3, c[0x0][0x54c] ;  /* 0x0001530000037a02 */ /* 0x000fca0000000f00 */
.L_x_50:
[----:B-----5:R-:W-:Y:S01]  /*02c0*/  IMAD R3, R3, c[0x0][0x548], RZ ;  /* 0x0001520003037a24 */ /* 0x020fe200078e02ff */
[----:B------:R-:W-:-:S04]  /*02d0*/  SHF.L.U32 R0, R85, 0x7, RZ ;  /* 0x0000000755007819 */ /* 0x000fc800000006ff */
[----:B------:R-:W-:-:S04]  /*02e0*/  ISETP.GE.AND P0, PT, R0, R3, PT ;  /* 0x000000030000720c */ /* 0x000fc80003f06270 */
[----:B------:R-:W-:-:S04]  /*02f0*/  SEL R208, R208, 0xffffffff, !P0 ;  /* 0xffffffffd0d07807 */ /* 0x000fc80004000000 */
.L_x_48:
[----:B------:R-:W-:-:S13]  /*0300*/  ISETP.GE.AND P0, PT, R208, RZ, PT ;  /* 0x000000ffd000720c */ /* 0x000fda0003f06270 */
        /* <DEDUP_REMOVED lines=8> */
[----:B------:R-:W-:Y:S01]  /*0390*/  IMAD.MOV.U32 R104, RZ, RZ, RZ ;  /* 0x000000ffff687224 */ /* 0x000fe200078e00ff */
[----:B------:R-:W-:Y:S01]  /*03a0*/  ISETP.NE.U32.AND P1, PT, RZ, c[0x0][0x348], PT ;  /* 0x0000d200ff007a0c */ /* 0x000fe20003f25070 */
[----:B------:R-:W-:Y:S01]  /*03b0*/  IMAD.WIDE R10, R208, R5, c[0x0][0x348] ;  /* 0x0000d200d00a7625 */ /* 0x000fe200078e0205 */
[----:B------:R-:W-:-:S02]  /*03c0*/  ISETP.NE.U32.AND P6, PT, RZ, c[0x0][0x350], PT ;  /* 0x0000d400ff007a0c */ /* 0x000fc40003fc5070 */
[----:B------:R-:W-:Y:S01]  /*03d0*/  ISETP.NE.U32.AND P3, PT, RZ, c[0x0][0x358], PT ;  /* 0x0000d600ff007a0c */ /* 0x000fe20003f65070 */
[CC--:B------:R-:W-:Y:S01]  /*03e0*/  IMAD.WIDE R8, R208.reuse, R5.reuse, c[0x0][0x350] ;  /* 0x0000d400d0087625 */ /* 0x0c0fe200078e0205 */
[----:B------:R-:W-:Y:S02]  /*03f0*/  ISETP.NE.AND.EX P1, PT, RZ, c[0x0][0x34c], PT, P1 ;  /* 0x0000d300ff007a0c */ /* 0x000fe40003f25310 */
[----:B------:R-:W-:Y:S01]  /*0400*/  ISETP.NE.AND.EX P6, PT, RZ, c[0x0][0x354], PT, P6 ;  /* 0x0000d500ff007a0c */ /* 0x000fe20003fc5360 */
[----:B------:R-:W-:Y:S01]  /*0410*/  @P2 IMAD.WIDE R14, R208, R5, c[0x0][0x370] ;  /* 0x0000dc00d00e2625 */ /* 0x000fe200078e0205 */
[----:B------:R-:W-:-:S03]  /*0420*/  ISETP.NE.AND.EX P3, PT, RZ, c[0x0][0x35c], PT, P3 ;  /* 0x0000d700ff007a0c */ /* 0x000fc60003f65330 */
[CC--:B------:R-:W-:Y:S01]  /*0430*/  @P0 IMAD.WIDE R12, R208.reuse, R5.reuse, c[0x0][0x360] ;  /* 0x0000d800d00c0625 */ /* 0x0c0fe200078e0205 */
[----:B------:R2:W5:Y:S03]  /*0440*/  @P2 LDG.E R147, [R14.64] ;  /* 0x000000060e932981 */ /* 0x000566000c1e1900 */
[----:B------:R-:W-:Y:S01]  /*0450*/  IMAD.WIDE R6, R208, R5, c[0x0][0x358] ;  /* 0x0000d600d0067625 */ /* 0x000fe200078e0205 */
[----:B------:R2:W5:Y:S04]  /*0460*/  @P0 LDG.E R88, [R12.64] ;  /* 0x000000060c580981 */ /* 0x000568000c1e1900 */
[----:B------:R2:W5:Y:S04]  /*0470*/  @P1 LDG.E R148, [R10.64] ;  /* 0x000000060a941981 */ /* 0x000568000c1e1900 */
[----:B------:R2:W5:Y:S04]  /*0480*/  @P6 LDG.E R146, [R8.64] ;  /* 0x0000000608926981 */ /* 0x000568000c1e1900 */
[----:B------:R2:W5:Y:S04]  /*0490*/  @P3 LDG.E R104, [R6.64] ;  /* 0x0000000606683981 */ /* 0x000568000c1e1900 */
[----:B------:R-:W3:Y:S01]  /*04a0*/  S2R R207, SR_CTAID.Y ;  /* 0x0000000000cf7919 */ /* 0x000ee20000002600 */
[----:B-1----:R-:W-:-:S02]  /*04b0*/  IMAD.MOV.U32 R2, RZ, RZ, c[0x0][0x1d0] ;  /* 0x00007400ff027624 */ /* 0x002fc400078e00ff */
[----:B------:R-:W-:Y:S01]  /*04c0*/  IMAD.MOV.U32 R150, RZ, RZ, c[0x0][0x228] ;  /* 0x00008a00ff967624 */ /* 0x000fe200078e00ff */
[----:B---3--:R-:W-:Y:S01]  /*04d0*/  SHF.R.S32.HI R87, RZ, 0x1f, R207 ;  /* 0x0000001fff577819 */ /* 0x008fe200000114cf */
[----:B------:R-:W-:Y:S05]  /*04e0*/  @P0 BRA `(.L_x_52) ;  /* 0x0000004000000947 */ /* 0x000fea0003800000 */
[----:B--2---:R-:W-:Y:S05]  /*04f0*/  @!P1 BRA `(.L_x_52) ;  /* 0x0000003000009947 */ /* 0x004fea0003800000 */
[----:B-----5:R-:W2:Y:S04]  /*0500*/  LDG.E R88, [R10.64] ;  /* 0x000000060a587981 */ /* 0x020ea8000c1e1900 */
[----:B------:R-:W2:Y:S02]  /*0510*/  LDG.E R3, [R10.64+0x4] ;  /* 0x000004060a037981 */ /* 0x000ea4000c1e1900 */
[----:B--2---:R-:W-:Y:S02]  /*0520*/  IADD3 R88, -R88, R3, RZ ;  /* 0x0000000358587210 */ /* 0x004fe40007ffe1ff */
.L_x_52:
[----:B--2---:R-:W-:-:S04]  /*0530*/  ISETP.NE.U32.AND P0, PT, RZ, c[0x0][0x368], PT ;  /* 0x0000da00ff007a0c */ /* 0x004fc80003f05070 */
[----:B------:R-:W-:-:S13]  /*0540*/  ISETP.NE.AND.EX P0, PT, RZ, c[0x0][0x36c], PT, P0 ;  /* 0x0000db00ff007a0c */ /* 0x000fda0003f05300 */
[----:B------:R-:W-:Y:S05]  /*0550*/  @!P0 BRA `(.L_x_53) ;  /* 0x0000003000008947 */ /* 0x000fea0003800000 */
[----:B------:R-:W-:-:S06]  /*0560*/  IMAD.WIDE R2, R208, R5, c[0x0][0x368] ;  /* 0x0000da00d0027625 */ /* 0x000fcc00078e0205 */
[----:B------:R1:W5:Y:S01]  /*0570*/  LDG.E R2, [R2.64] ;  /* 0x0000000602027981 */ /* 0x000362000c1e1900 */
[----:B------:R-:W-:Y:S05]  /*0580*/  BRA `(.L_x_54) ;  /* 0x0000004000007947 */ /* 0x000fea0003800000 */
.L_x_53:
[----:B------:R-:W-:Y:S05]  /*0590*/  @!P6 BRA `(.L_x_54) ;  /* 0x000000300000e947 */ /* 0x000fea0003800000 */
[----:B------:R-:W2:Y:S04]  /*05a0*/  LDG.E R2, [R8.64] ;  /* 0x0000000608027981 */ /* 0x000ea8000c1e1900 */
[----:B------:R-:W2:Y:S02]  /*05b0*/  LDG.E R3, [R8.64+0x4] ;  /* 0x0000040608037981 */ /* 0x000ea4000c1e1900 */
[----:B--2---:R-:W-:Y:S02]  /*05c0*/  IADD3 R2, -R2, R3, RZ ;  /* 0x0000000302027210 */ /* 0x004fe40007ffe1ff */
.L_x_54:
[----:B------:R-:W2:Y:S04]  /*05d0*/  @P3 LDG.E R0, [R6.64] ;  /* 0x0000000606003981 */ /* 0x000ea8000c1e1900 */
[----:B------:R-:W2:Y:S01]  /*05e0*/  @P3 LDG.E R9, [R6.64+0x4] ;  /* 0x0000040606093981 */ /* 0x000ea2000c1e1900 */
[----:B-1---5:R-:W-:Y:S01]  /*05f0*/  IMAD.IADD R3, R2, 0x1, -R147 ;  /* 0x0000000102037824 */ /* 0x022fe200078e0a93 */
[----:B------:R-:W-:Y:S01]  /*0600*/  ISETP.NE.U32.AND P0, PT, RZ, c[0x0][0x378], PT ;  /* 0x0000de00ff007a0c */ /* 0x000fe20003f05070 */
[----:B------:R-:W-:-:S03]  /*0610*/  IMAD.MOV.U32 R86, RZ, RZ, R2 ;  /* 0x000000ffff567224 */ /* 0x000fc600078e0002 */
[----:B------:R-:W-:-:S13]  /*0620*/  ISETP.NE.AND.EX P0, PT, RZ, c[0x0][0x37c], PT, P0 ;  /* 0x0000df00ff007a0c */ /* 0x000fda0003f05300 */
[----:B------:R-:W-:-:S05]  /*0630*/  @P0 IMAD.WIDE R10, R208, R5, c[0x0][0x378] ;  /* 0x0000de00d00a0625 */ /* 0x000fca00078e0205 */
[----:B------:R1:W5:Y:S01]  /*0640*/  @P0 LDG.E R86, [R10.64] ;  /* 0x000000060a560981 */ /* 0x000362000c1e1900 */
[----:B--2---:R-:W-:-:S04]  /*0650*/  @P3 IMAD.IADD R150, R9, 0x1, -R0 ;  /* 0x0000000109963824 */ /* 0x004fc800078e0a00 */
[----:B------:R-:W-:-:S05]  /*0660*/  IMAD.IADD R83, R3, 0x1, R150 ;  /* 0x0000000103537824 */ /* 0x000fca00078e0296 */
[----:B------:R-:W-:-:S04]  /*0670*/  IADD3 R0, R83, 0x3f, RZ ;  /* 0x0000003f53007810 */ /* 0x000fc80007ffe0ff */
[----:B------:R-:W-:-:S04]  /*0680*/  SHF.R.S32.HI R133, RZ, 0x1f, R0 ;  /* 0x0000001fff857819 */ /* 0x000fc80000011400 */
[----:B------:R-:W-:Y:S01]  /*0690*/  LEA.HI R133, R133, R0, RZ, 0x6 ;  /* 0x0000000085857211 */ /* 0x000fe200078f30ff */
[----:B------:R-:W-:-:S03]  /*06a0*/  IMAD.MOV R0, RZ, RZ, -R3 ;  /* 0x000000ffff007224 */ /* 0x000fc600078e0a03 */
[----:B------:R-:W-:Y:S02]  /*06b0*/  LOP3.LUT R4, R133, 0xffffffc0, RZ, 0xc0, !PT ;  /* 0xffffffc085047812 */ /* 0x000fe400078ec0ff */
[----:B------:R-:W-:-:S03]  /*06c0*/  IMNMX R0, RZ, R0, !PT ;  /* 0x00000000ff007217 */ /* 0x000fc60007800200 */
[----:B------:R-:W-:Y:S01]  /*06d0*/  IMAD.IADD R3, R4, 0x1, -R3 ;  /* 0x0000000104037824 */ /* 0x000fe200078e0a03 */
[----:B------:R-:W-:-:S04]  /*06e0*/  SHF.R.U32.HI R106, RZ, 0x6, R0 ;  /* 0x00000006ff6a7819 */ /* 0x000fc80000011600 */
[----:B------:R-:W-:-:S04]  /*06f0*/  IMNMX R3, R3, R150, PT ;  /* 0x0000009603037217 */ /* 0x000fc80003800200 */
[----:B------:R-:W-:-:S13]  /*0700*/  ISETP.GT.AND P0, PT, R3, R0, PT ;  /* 0x000000000300720c */ /* 0x000fda0003f04270 */
[----:B------:R-:W-:Y:S01]  /*0710*/  @P0 IADD3 R7, R3, 0x3f, RZ ;  /* 0x0000003f03070810 */ /* 0x000fe20007ffe0ff */
[----:B------:R-:W-:-:S03]  /*0720*/  IMAD.MOV.U32 R3, RZ, RZ, R106 ;  /* 0x000000ffff037224 */ /* 0x000fc600078e006a */
[----:B------:R-:W-:-:S04]  /*0730*/  @P0 SHF.R.S32.HI R0, RZ, 0x1f, R7 ;  /* 0x0000001fff000819 */ /* 0x000fc80000011407 */
[----:B------:R-:W-:-:S04]  /*0740*/  @P0 LEA.HI R0, R0, R7, RZ, 0x6 ;  /* 0x0000000700000211 */ /* 0x000fc800078f30ff */
[----:B------:R-:W-:-:S04]  /*0750*/  @P0 SHF.R.S32.HI R3, RZ, 0x6, R0 ;  /* 0x00000006ff030819 */ /* 0x000fc80000011400 */
[----:B------:R-:W-:-:S13]  /*0760*/  ISETP.GT.AND P0, PT, R3, R106, PT ;  /* 0x0000006a0300720c */ /* 0x000fda0003f04270 */
[----:B------:R-:W-:Y:S05]  /*0770*/  @!P0 BRA `(.L_x_55) ;  /* 0x0000529000008947 */ /* 0x000fea0003800000 */
[----:B-1----:R-:W-:-:S04]  /*0780*/  ISETP.NE.U32.AND P2, PT, RZ, c[0x0][0x340], PT ;  /* 0x0000d000ff007a0c */ /* 0x002fc80003f45070 */
[----:B------:R-:W-:-:S13]  /*0790*/  ISETP.NE.AND.EX P2, PT, RZ, c[0x0][0x344], PT, P2 ;  /* 0x0000d100ff007a0c */ /* 0x000fda0003f45320 */
[----:B------:R-:W-:-:S06]  /*07a0*/  @P2 IMAD.WIDE R12, R208, R5, c[0x0][0x340] ;  /* 0x0000d000d00c2625 */ /* 0x000fcc00078e0205 */
[----:B------:R-:W2:Y:S01]  /*07b0*/  @P2 LDG.E R12, [R12.64] ;  /* 0x000000060c0c2981 */ /* 0x000ea2000c1e1900 */
[----:B------:R-:W-:Y:S01]  /*07c0*/  SHF.R.S32.HI R5, RZ, 0x1f, R84 ;  /* 0x0000001fff057819 */ /* 0x000fe20000011454 */
[----:B------:R-:W-:Y:S01]  /*07d0*/  IMAD.IADD R2, R146, 0x1, R2 ;  /* 0x0000000192027824 */ /* 0x000fe200078e0202 */
[----:B------:R-:W-:Y:S01]  /*07e0*/  SHF.R.S32.HI R0, RZ, 0x1f, R104 ;  /* 0x0000001fff007819 */ /* 0x000fe20000011468 */
[----:B------:R-:W-:Y:S01]  /*07f0*/  IMAD R164, R87, c[0x0][0x240], RZ ;  /* 0x0000900057a47a24 */ /* 0x000fe200078e02ff */
[----:B------:R-:W-:Y:S01]  /*0800*/  LEA.HI R17, R5, R84, RZ, 0x3 ;  /* 0x0000005405117211 */ /* 0x000fe200078f18ff */
[----:B------:R-:W-:Y:S01]  /*0810*/  IMAD.MOV.U32 R118, RZ, RZ, c[0x0][0x238] ;  /* 0x00008e00ff767624 */ /* 0x000fe200078e00ff */
[----:B------:R-:W-:Y:S01]  /*0820*/  IADD3 R141, R3, -0x1, RZ ;  /* 0xffffffff038d7810 */ /* 0x000fe20007ffe0ff */
[----:B------:R-:W-:Y:S01]  /*0830*/  IMAD R164, R207, c[0x0][0x244], R164 ;  /* 0x00009100cfa47a24 */ /* 0x000fe200078e02a4 */
[----:B------:R-:W-:Y:S01]  /*0840*/  LOP3.LUT R7, R17, 0x1ffffff8, RZ, 0xc0, !PT ;  /* 0x1ffffff811077812 */ /* 0x000fe200078ec0ff */
[----:B------:R-:W-:Y:S01]  /*0850*/  IMAD.MOV.U32 R113, RZ, RZ, 0x6 ;  /* 0x00000006ff717424 */ /* 0x000fe200078e00ff */
[----:B------:R-:W-:Y:S01]  /*0860*/  SHF.R.S32.HI R17, RZ, 0x3, R17 ;  /* 0x00000003ff117819 */ /* 0x000fe20000011411 */
[----:B------:R-:W-:Y:S01]  /*0870*/  IMAD.MOV.U32 R107, RZ, RZ, c[0x0][0x27c] ;  /* 0x00009f00ff6b7624 */ /* 0x000fe200078e00ff */
[----:B------:R-:W-:Y:S01]  /*0880*/  SEL R162, R208, RZ, !P3 ;  /* 0x000000ffd0a27207 */ /* 0x000fe20005800000 */
[----:B------:R-:W-:Y:S01]  /*0890*/  IMAD.IADD R30, R84, 0x1, -R7 ;  /* 0x00000001541e7824 */ /* 0x000fe200078e0a07 */
[----:B------:R-:W-:Y:S01]  /*08a0*/  IADD3 R104, P0, R17, R104, RZ ;  /* 0x0000006811687210 */ /* 0x000fe20007f1e0ff */
[----:B------:R-:W-:Y:S01]  /*08b0*/  IMAD.IADD R102, R150, 0x1, -R17 ;  /* 0x0000000196667824 */ /* 0x000fe200078e0a11 */
[----:B------:R-:W-:Y:S01]  /*08c0*/  LEA.HI R6, R5, R84, RZ, 0x2 ;  /* 0x0000005405067211 */ /* 0x000fe200078f10ff */
[----:B------:R-:W-:Y:S01]  /*08d0*/  IMAD.SHL.U32 R30, R30, 0x8, RZ ;  /* 0x000000081e1e7824 */ /* 0x000fe200078e00ff */
[C---:B------:R-:W-:Y:S01]  /*08e0*/  LEA.HI.X.SX32 R103, R17.reuse, R0, 0x1, P0 ;  /* 0x0000000011677211 */ /* 0x040fe200000f0eff */
[----:B------:R-:W-:Y:S01]  /*08f0*/  IMAD.SHL.U32 R17, R17, 0x40, RZ ;  /* 0x0000004011117824 */ /* 0x000fe200078e00ff */
[C---:B------:R-:W-:Y:S01]  /*0900*/  SHF.L.U64.HI R108, R118.reuse, R113, c[0x0][0x23c] ;  /* 0x00008f00766c7619 */ /* 0x040fe20000010271 */
[----:B------:R-:W-:Y:S01]  /*0910*/  IMAD R0, R141, -0x40, R102 ;  /* 0xffffffc08d007824 */ /* 0x000fe200078e0266 */
[----:B------:R-:W-:Y:S01]  /*0920*/  SHF.R.S32.HI R31, RZ, 0x1f, R30 ;  /* 0x0000001fff1f7819 */ /* 0x000fe2000001141e */
[----:B------:R-:W-:Y:S01]  /*0930*/  IMAD R3, R103, c[0x0][0x238], RZ ;  /* 0x00008e0067037a24 */ /* 0x000fe200078e02ff */
[----:B------:R-:W-:Y:S01]  /*0940*/  LOP3.LUT R17, R17, 0x1c0, RZ, 0xc0, !PT ;  /* 0x000001c011117812 */ /* 0x000fe200078ec0ff */
[----:B------:R-:W-:Y:S01]  /*0950*/  IMAD.SHL.U32 R109, R118, 0x40, RZ ;  /* 0x00000040766d7824 */ /* 0x000fe200078e00ff */
[----:B------:R-:W-:Y:S01]  /*0960*/  ISETP.GE.AND P1, PT, R0, 0x1, PT ;  /* 0x000000010000780c */ /* 0x000fe20003f26270 */
[C---:B------:R-:W-:Y:S01]  /*0970*/  IMAD R8, R104.reuse, c[0x0][0x23c], R3 ;  /* 0x00008f0068087a24 */ /* 0x040fe200078e0203 */
[----:B------:R-:W-:Y:S01]  /*0980*/  SHF.R.S32.HI R3, RZ, 0x1f, R2 ;  /* 0x0000001fff037819 */ /* 0x000fe20000011402 */
[----:B------:R-:W-:Y:S01]  /*0990*/  IMAD.WIDE.U32 R10, R104, c[0x0][0x238], R30 ;  /* 0x00008e00680a7a25 */ /* 0x000fe200078e001e */
[----:B------:R-:W-:Y:S01]  /*09a0*/  ISETP.GT.AND P0, PT, R0, 0x20, PT ;  /* 0x000000200000780c */ /* 0x000fe20003f04270 */
[----:B------:R-:W-:Y:S01]  /*09b0*/  ULDC.U8 UR4, c[0x0][0x298] ;  /* 0x0000a60000047ab9 */ /* 0x000fe20000000000 */
[----:B------:R-:W-:Y:S01]  /*09c0*/  LOP3.LUT R0, R17, 0x38, R30, 0xf8, !PT ;  /* 0x0000003811007812 */ /* 0x000fe200078ef81e */
[----:B------:R-:W-:Y:S01]  /*09d0*/  IMAD.IADD R9, R11, 0x1, R8 ;  /* 0x000000010b097824 */ /* 0x000fe200078e0208 */
[----:B------:R-:W-:Y:S01]  /*09e0*/  SHF.R.U32.HI R17, RZ, 0x3, R17 ;  /* 0x00000003ff117819 */ /* 0x000fe20000011611 */
[----:B------:R-:W-:Y:S01]  /*09f0*/  IMAD R11, R3, c[0x0][0x1e0], RZ ;  /* 0x00007800030b7a24 */ /* 0x000fe200078e02ff */
[----:B------:R-:W-:Y:S01]  /*0a00*/  SHF.R.S32.HI R7, RZ, 0x1f, R141 ;  /* 0x0000001fff077819 */ /* 0x000fe2000001148d */
[----:B------:R-:W-:Y:S01]  /*0a10*/  IMAD.MOV.U32 R8, RZ, RZ, R10 ;  /* 0x000000ffff087224 */ /* 0x000fe200078e000a */
[----:B------:R-:W-:Y:S01]  /*0a20*/  LOP3.LUT R17, R0, R17, RZ, 0x3c, !PT ;  /* 0x0000001100117212 */ /* 0x000fe200078e3cff */
[----:B------:R-:W-:Y:S01]  /*0a30*/  IMAD R32, R2, c[0x0][0x1e4], R11 ;  /* 0x0000790002207a24 */ /* 0x000fe200078e020b */
[----:B------:R-:W-:Y:S01]  /*0a40*/  SHF.R.S32.HI R11, RZ, 0x1f, R208 ;  /* 0x0000001fff0b7819 */ /* 0x000fe200000114d0 */
[----:B------:R-:W-:Y:S01]  /*0a50*/  IMAD.WIDE.U32 R8, R207, c[0x0][0x240], R8 ;  /* 0x00009000cf087a25 */ /* 0x000fe200078e0008 */
[----:B------:R-:W-:-:S02]  /*0a60*/  IADD3 R0, R30, 0x80, RZ ;  /* 0x000000801e007810 */ /* 0x000fc40007ffe0ff */
[----:B------:R-:W-:Y:S01]  /*0a70*/  SEL R101, R11, RZ, !P3 ;  /* 0x000000ff0b657207 */ /* 0x000fe20005800000 */
[----:B------:R-:W-:Y:S01]  /*0a80*/  IMAD.IADD R165, R9, 0x1, R164 ;  /* 0x0000000109a57824 */ /* 0x000fe200078e02a4 */
[----:B------:R-:W-:Y:S01]  /*0a90*/  LOP3.LUT R9, R6, 0xfffffffc, RZ, 0xc0, !PT ;  /* 0xfffffffc06097812 */ /* 0x000fe200078ec0ff */
[----:B------:R-:W-:Y:S01]  /*0aa0*/  IMAD.MOV.U32 R164, RZ, RZ, R8 ;  /* 0x000000ffffa47224 */ /* 0x000fe200078e0008 */
[----:B------:R-:W-:Y:S01]  /*0ab0*/  ISETP.GE.AND P3, PT, R0, c[0x0][0x1d4], PT ;  /* 0x0000750000007a0c */ /* 0x000fe20003f66270 */
[----:B------:R-:W-:Y:S01]  /*0ac0*/  IMAD R171, R101, c[0x0][0x248], RZ ;  /* 0x0000920065ab7a24 */ /* 0x000fe200078e02ff */
[----:B------:R-:W-:Y:S01]  /*0ad0*/  SHF.R.S32.HI R145, RZ, 0x2, R6 ;  /* 0x00000002ff917819 */ /* 0x000fe20000011406 */
[----:B------:R-:W-:Y:S01]  /*0ae0*/  IMAD.WIDE.U32 R164, R162, c[0x0][0x248], R164 ;  /* 0x00009200a2a47a25 */ /* 0x000fe200078e00a4 */
[----:B------:R-:W-:Y:S02]  /*0af0*/  SHF.R.S32.HI R6, RZ, 0x1f, R6 ;  /* 0x0000001fff067819 */ /* 0x000fe40000011406 */
[----:B------:R-:W-:Y:S01]  /*0b00*/  ISETP.GE.AND P5, PT, R30, c[0x0][0x1d4], PT ;  /* 0x000075001e007a0c */ /* 0x000fe20003fa6270 */
[----:B------:R-:W-:Y:S01]  /*0b10*/  IMAD R171, R162, c[0x0][0x24c], R171 ;  /* 0x00009300a2ab7a24 */ /* 0x000fe200078e02ab */
[----:B------:R-:W-:Y:S01]  /*0b20*/  LEA.HI R6, R6, R145, RZ, 0x3 ;  /* 0x0000009106067211 */ /* 0x000fe200078f18ff */
[----:B------:R-:W-:Y:S01]  /*0b30*/  IMAD R4, R108, R141, RZ ;  /* 0x0000008d6c047224 */ /* 0x000fe200078e02ff */
[-C--:B------:R-:W-:Y:S01]  /*0b40*/  LEA.HI R140, R5, R84.reuse, RZ, 0x6 ;  /* 0x00000054058c7211 */ /* 0x080fe200078f30ff */
[----:B------:R-:W-:Y:S01]  /*0b50*/  IMAD.IADD R171, R165, 0x1, R171 ;  /* 0x00000001a5ab7824 */ /* 0x000fe200078e02ab */
[----:B------:R-:W-:Y:S01]  /*0b60*/  LOP3.LUT R6, R6, 0xfffffff8, RZ, 0xc0, !PT ;  /* 0xfffffff806067812 */ /* 0x000fe200078ec0ff */
[----:B------:R-:W-:Y:S01]  /*0b70*/  IMAD.IADD R18, R84, 0x1, -R9 ;  /* 0x0000000154127824 */ /* 0x000fe200078e0a09 */
[----:B------:R-:W-:Y:S01]  /*0b80*/  LEA.HI R5, R5, R84, RZ, 0x5 ;  /* 0x0000005405057211 */ /* 0x000fe200078f28ff */
[----:B------:R-:W-:-:S02]  /*0b90*/  IMAD.MOV.U32 R170, RZ, RZ, R164 ;  /* 0x000000ffffaa7224 */ /* 0x000fc400078e00a4 */
[----:B------:R-:W-:Y:S01]  /*0ba0*/  IMAD R7, R7, R109, R4 ;  /* 0x0000006d07077224 */ /* 0x000fe200078e0204 */
[----:B------:R-:W-:Y:S01]  /*0bb0*/  IADD3 R4, R30, 0x40, RZ ;  /* 0x000000401e047810 */ /* 0x000fe20007ffe0ff */
[----:B------:R-:W-:-:S03]  /*0bc0*/  IMAD.WIDE.U32 R14, R2, c[0x0][0x1e0], RZ ;  /* 0x00007800020e7a25 */ /* 0x000fc600078e00ff */
[----:B------:R-:W-:Y:S01]  /*0bd0*/  ISETP.GE.AND P4, PT, R4, c[0x0][0x1d4], PT ;  /* 0x0000750004007a0c */ /* 0x000fe20003f86270 */
[----:B------:R-:W-:-:S04]  /*0be0*/  IMAD.WIDE.U32 R26, R141, R109, R170 ;  /* 0x0000006d8d1a7225 */ /* 0x000fc800078e00aa */
[----:B------:R-:W-:Y:S02]  /*0bf0*/  IMAD.SHL.U32 R16, R18, 0x4, RZ ;  /* 0x0000000412107824 */ /* 0x000fe400078e00ff */
[----:B------:R-:W-:Y:S02]  /*0c00*/  IMAD.IADD R33, R15, 0x1, R32 ;  /* 0x000000010f217824 */ /* 0x000fe400078e0220 */
[----:B------:R-:W-:Y:S01]  /*0c10*/  IMAD.IADD R22, R27, 0x1, R7 ;  /* 0x000000011b167824 */ /* 0x000fe200078e0207 */
[----:B------:R-:W-:Y:S01]  /*0c20*/  IADD3 R15, R16, 0x20, RZ ;  /* 0x00000020100f7810 */ /* 0x000fe20007ffe0ff */
[----:B------:R-:W-:Y:S02]  /*0c30*/  IMAD.SHL.U32 R20, R107, 0x2, RZ ;  /* 0x000000026b147824 */ /* 0x000fe400078e00ff */
[----:B------:R-:W-:Y:S02]  /*0c40*/  IMAD.SHL.U32 R18, R18, 0x8, RZ ;  /* 0x0000000812127824 */ /* 0x000fe400078e00ff */
[----:B------:R-:W-:Y:S01]  /*0c50*/  IMAD.MOV.U32 R32, RZ, RZ, R14 ;  /* 0x000000ffff207224 */ /* 0x000fe200078e000e */
[----:B------:R-:W-:Y:S01]  /*0c60*/  IADD3 R14, R16, 0x40, RZ ;  /* 0x00000040100e7810 */ /* 0x000fe20007ffe0ff */
[----:B------:R-:W-:Y:S01]  /*0c70*/  IMAD.IADD R119, R145, 0x1, -R6 ;  /* 0x0000000191777824 */ /* 0x000fe200078e0a06 */
[----:B------:R-:W-:Y:S01]  /*0c80*/  SHF.R.S32.HI R19, RZ, 0x1f, R18 ;  /* 0x0000001fff137819 */ /* 0x000fe20000011412 */
[----:B------:R-:W-:Y:S01]  /*0c90*/  IMAD.WIDE.U32 R30, R207, c[0x0][0x260], R30 ;  /* 0x00009800cf1e7a25 */ /* 0x000fe200078e001e */
[----:B------:R-:W-:-:S02]  /*0ca0*/  IADD3 R144, R18, 0x60, RZ ;  /* 0x0000006012907810 */ /* 0x000fc40007ffe0ff */
[C---:B------:R-:W-:Y:S01]  /*0cb0*/  IADD3 R143, R18.reuse, 0x80, RZ ;  /* 0x00000080128f7810 */ /* 0x040fe20007ffe0ff */
[----:B------:R-:W-:Y:S01]  /*0cc0*/  IMAD R101, R101, c[0x0][0x268], RZ ;  /* 0x00009a0065657a24 */ /* 0x000fe200078e02ff */
[----:B------:R-:W-:Y:S01]  /*0cd0*/  IADD3 R142, R18, 0xa0, RZ ;  /* 0x000000a0128e7810 */ /* 0x000fe20007ffe0ff */
[----:B------:R-:W-:Y:S02]  /*0ce0*/  IMAD.SHL.U32 R140, R140, 0x8, RZ ;  /* 0x000000088c8c7824 */ /* 0x000fe400078e00ff */
[----:B------:R-:W-:Y:S02]  /*0cf0*/  IMAD R101, R162, c[0x0][0x26c], R101 ;  /* 0x00009b00a2657a24 */ /* 0x000fe400078e0265 */
[----:B------:R-:W-:Y:S01]  /*0d00*/  IMAD.SHL.U32 R5, R5, 0x10, RZ ;  /* 0x0000001005057824 */ /* 0x000fe200078e00ff */
[----:B------:R-:W-:Y:S01]  /*0d10*/  LOP3.LUT R140, R17, 0xfffffe00, R140, 0xf8, !PT ;  /* 0xfffffe00118c7812 */ /* 0x000fe200078ef88c */
[----:B------:R-:W-:Y:S01]  /*0d20*/  IMAD.MOV.U32 R117, RZ, RZ, 0x5 ;  /* 0x00000005ff757424 */ /* 0x000fe200078e00ff */
[----:B------:R-:W-:Y:S01]  /*0d30*/  SHF.R.S32.HI R17, RZ, 0x1f, R16 ;  /* 0x0000001fff117819 */ /* 0x000fe20000011410 */
[----:B------:R-:W-:Y:S01]  /*0d40*/  IMAD R166, R87, c[0x0][0x1e8], RZ ;  /* 0x00007a0057a67a24 */ /* 0x000fe200078e02ff */
[----:B------:R-:W-:Y:S01]  /*0d50*/  LOP3.LUT R5, R5, 0xfffffe00, RZ, 0xc0, !PT ;  /* 0xfffffe0005057812 */ /* 0x000fe200078ec0ff */
[----:B------:R-:W-:Y:S01]  /*0d60*/  IMAD.SHL.U32 R140, R140, 0x2, RZ ;  /* 0x000000028c8c7824 */ /* 0x000fe200078e00ff */
[C---:B------:R-:W-:Y:S01]  /*0d70*/  SHF.L.U64.HI R117, R118.reuse, R117, c[0x0][0x23c] ;  /* 0x00008f0076757619 */ /* 0x040fe20000010275 */
[----:B------:R-:W-:-:S02]  /*0d80*/  IMAD.SHL.U32 R118, R118, 0x20, RZ ;  /* 0x0000002076767824 */ /* 0x000fc400078e00ff */
[C---:B------:R-:W-:Y:S02]  /*0d90*/  IMAD R166, R207.reuse, c[0x0][0x1ec], R166 ;  /* 0x00007b00cfa67a24 */ /* 0x040fe400078e02a6 */
[----:B------:R-:W-:-:S04]  /*0da0*/  IMAD.WIDE.U32 R32, R207, c[0x0][0x1e8], R32 ;  /* 0x00007a00cf207a25 */ /* 0x000fc800078e0020 */
[----:B------:R-:W-:Y:S02]  /*0db0*/  IMAD.IADD R167, R33, 0x1, R166 ;  /* 0x0000000121a77824 */ /* 0x000fe400078e02a6 */
[----:B------:R-:W-:Y:S02]  /*0dc0*/  IMAD.MOV.U32 R166, RZ, RZ, R32 ;  /* 0x000000ffffa67224 */ /* 0x000fe400078e0020 */
[----:B------:R-:W-:-:S04]  /*0dd0*/  IMAD.WIDE.U32 R158, R145, c[0x0][0x280], R16 ;  /* 0x0000a000919e7a25 */ /* 0x000fc800078e0010 */
[----:B------:R-:W-:-:S04]  /*0de0*/  IMAD.WIDE.U32 R156, R145, c[0x0][0x290], R16 ;  /* 0x0000a400919c7a25 */ /* 0x000fc800078e0010 */
[----:B------:R-:W-:-:S04]  /*0df0*/  IMAD.WIDE.U32 R34, R145, c[0x0][0x280], R18 ;  /* 0x0000a00091227a25 */ /* 0x000fc800078e0012 */
[----:B------:R-:W-:-:S04]  /*0e00*/  IMAD.WIDE.U32 R32, R145, c[0x0][0x290], R18 ;  /* 0x0000a40091207a25 */ /* 0x000fc800078e0012 */
[----:B------:R-:W-:-:S04]  /*0e10*/  IMAD.WIDE.U32 R168, R145, c[0x0][0x1e0], RZ ;  /* 0x0000780091a87a25 */ /* 0x000fc800078e00ff */
[----:B------:R-:W-:Y:S02]  /*0e20*/  IMAD.MOV.U32 R112, RZ, RZ, c[0x0][0x1e0] ;  /* 0x00007800ff707624 */ /* 0x000fe400078e00ff */
[----:B------:R-:W-:Y:S02]  /*0e30*/  IMAD.MOV.U32 R114, RZ, RZ, c[0x0][0x280] ;  /* 0x0000a000ff727624 */ /* 0x000fe400078e00ff */
[----:B------:R-:W-:Y:S01]  /*0e40*/  IMAD.MOV.U32 R116, RZ, RZ, c[0x0][0x290] ;  /* 0x0000a400ff747624 */ /* 0x000fe200078e00ff */
[CC--:B------:R-:W-:Y:S01]  /*0e50*/  SHF.L.U64.HI R110, R112.reuse, R113.reuse, c[0x0][0x1e4] ;  /* 0x00007900706e7619 */ /* 0x0c0fe20000010271 */
[----:B------:R-:W-:Y:S01]  /*0e60*/  IMAD.SHL.U32 R112, R112, 0x40, RZ ;  /* 0x0000004070707824 */ /* 0x000fe200078e00ff */
[CC--:B------:R-:W-:Y:S01]  /*0e70*/  SHF.L.U64.HI R111, R114.reuse, R113.reuse, c[0x0][0x284] ;  /* 0x0000a100726f7619 */ /* 0x0c0fe20000010271 */
[----:B------:R-:W-:Y:S01]  /*0e80*/  IMAD.SHL.U32 R114, R114, 0x40, RZ ;  /* 0x0000004072727824 */ /* 0x000fe200078e00ff */
[C---:B------:R-:W-:Y:S01]  /*0e90*/  SHF.L.U64.HI R113, R116.reuse, R113, c[0x0][0x294] ;  /* 0x0000a50074717619 */ /* 0x040fe20000010271 */
[----:B------:R-:W-:Y:S01]  /*0ea0*/  IMAD.SHL.U32 R116, R116, 0x40, RZ ;  /* 0x0000004074747824 */ /* 0x000fe200078e00ff */
[----:B--2---:R-:W-:Y:S01]  /*0eb0*/  @P2 SHF.R.S32.HI R13, RZ, 0x1f, R12 ;  /* 0x0000001fff0d2819 */ /* 0x004fe2000001140c */
[----:B------:R-:W-:-:S02]  /*0ec0*/  @!P2 IMAD.MOV.U32 R12, RZ, RZ, R208 ;  /* 0x000000ffff0ca224 */ /* 0x000fc400078e00d0 */
[----:B------:R-:W-:Y:S01]  /*0ed0*/  @!P2 IMAD.MOV.U32 R13, RZ, RZ, R11 ;  /* 0x000000ffff0da224 */ /* 0x000fe200078e000b */
[----:B------:R-:W-:Y:S02]  /*0ee0*/  ISETP.GE.AND P2, PT, R107, 0x1, PT ;  /* 0x000000016b00780c */ /* 0x000fe40003f46270 */
[----:B------:R-:W-:Y:S02]  /*0ef0*/  IADD3 R11, -R20, c[0x0][0x1d4], RZ ;  /* 0x00007500140b7a10 */ /* 0x000fe40007ffe1ff */
[----:B------:R-:W-:Y:S02]  /*0f00*/  P2R R0, PR, RZ, 0x4 ;  /* 0x00000004ff007803 */ /* 0x000fe40000000000 */
[----:B------:R-:W-:Y:S02]  /*0f10*/  @P1 LEA R28, P2, R26, c[0x0][0x220], 0x1 ;  /* 0x000088001a1c1a11 */ /* 0x000fe400078408ff */
[----:B------:R-:W-:Y:S01]  /*0f20*/  SEL R4, R13, RZ, !P6 ;  /* 0x000000ff0d047207 */ /* 0x000fe20007000000 */
[----:B------:R-:W-:Y:S01]  /*0f30*/  IMAD.IADD R13, R16, 0x1, R15 ;  /* 0x00000001100d7824 */ /* 0x000fe200078e020f */
[----:B------:R-:W-:-:S02]  /*0f40*/  @P1 LEA.HI.X R29, R26, c[0x0][0x224], R22, 0x1, P2 ;  /* 0x000089001a1d1a11 */ /* 0x000fc400010f0c16 */
[----:B------:R-:W-:Y:S01]  /*0f50*/  ISETP.GE.AND P2, PT, R18, c[0x0][0x27c], PT ;  /* 0x00009f0012007a0c */ /* 0x000fe20003f46270 */
[----:B------:R-:W-:Y:S01]  /*0f60*/  IMAD R105, R4, c[0x0][0x1f0], RZ ;  /* 0x00007c0004697a24 */ /* 0x000fe200078e02ff */
[----:B------:R-:W-:Y:S01]  /*0f70*/  SEL R160, R12, RZ, !P6 ;  /* 0x000000ff0ca07207 */ /* 0x000fe20007000000 */
[----:B------:R-:W-:Y:S01]  /*0f80*/  IMAD.IADD R12, R16, 0x1, R14 ;  /* 0x00000001100c7824 */ /* 0x000fe200078e020e */
[----:B------:R-:W-:Y:S01]  /*0f90*/  SEL R9, RZ, c[0x0][0x27c], !P2 ;  /* 0x00009f00ff097a07 */ /* 0x000fe20005000000 */
[----:B------:R-:W-:Y:S01]  /*0fa0*/  @!PT LDS RZ, [RZ] ;  /* 0x00000000fffff984 */ /* 0x000fe20000000800 */
[----:B------:R-:W-:Y:S01]  /*0fb0*/  @!PT LDS RZ, [RZ] ;  /* 0x00000000fffff984 */ /* 0x000fe20000000800 */
[----:B------:R-:W-:Y:S01]  /*0fc0*/  @!PT LDS RZ, [RZ] ;  /* 0x00000000fffff984 */ /* 0x000fe20000000800 */
[----:B------:R1:W-:Y:S01]  /*0fd0*/  @P1 LDGSTS.E.BYPASS.LTC128B.128 [R140+0x6100], [R28.64], !P5 ;  /* 0x061000001c8c1fae */ /* 0x0003e2000e901d46 */
[-C--:B------:R-:W-:Y:S01]  /*0fe0*/  SEL R7, R20, R11.reuse, !P2 ;  /* 0x0000000b14077207 */ /* 0x080fe20005000000 */
[----:B------:R-:W-:Y:S01]  /*0ff0*/  IMAD R97, R4, c[0x0][0x218], RZ ;  /* 0x0000860004617a24 */ /* 0x000fe200078e02ff */
[----:B------:R-:W-:Y:S01]  /*1000*/  ISETP.GE.AND P2, PT, R13, c[0x0][0x27c], PT ;  /* 0x00009f000d007a0c */ /* 0x000fe20003f46270 */
[----:B------:R-:W-:Y:S01]  /*1010*/  IMAD.IADD R24, R18, 0x1, R9 ;  /* 0x0000000112187824 */ /* 0x000fe200078e0209 */
[----:B------:R-:W-:Y:S01]  /*1020*/  SHF.R.S32.HI R136, RZ, 0x1f, R7 ;  /* 0x0000001fff887819 */ /* 0x000fe20000011407 */
[----:B------:R1:W-:Y:S01]  /*1030*/  @P1 LDGSTS.E.BYPASS.LTC128B.128 [R140+0x8100], [R28.64+0x80], !P4 ;  /* 0x081000801c8c1fae */ /* 0x0003e2000e101d46 */
[----:B------:R-:W-:Y:S01]  /*1040*/  SEL R8, RZ, c[0x0][0x27c], !P2 ;  /* 0x00009f00ff087a07 */ /* 0x000fe20005000000 */
[----:B------:R-:W-:Y:S01]  /*1050*/  IMAD.WIDE.U32 R166, R160, c[0x0][0x1f0], R166 ;  /* 0x00007c00a0a67a25 */ /* 0x000fe200078e00a6 */
[----:B------:R-:W-:Y:S01]  /*1060*/  SEL R10, R20, R11, !P2 ;  /* 0x0000000b140a7207 */ /* 0x000fe20005000000 */
[----:B------:R1:W-:Y:S01]  /*1070*/  @P1 LDGSTS.E.BYPASS.LTC128B.128 [R140+0xa100], [R28.64+0x100], !P3 ;  /* 0x0a1001001c8c1fae */ /* 0x0003e2000d901d46 */
[----:B------:R-:W-:Y:S01]  /*1080*/  ISETP.GE.AND P2, PT, R12, c[0x0][0x27c], PT ;  /* 0x00009f000c007a0c */ /* 0x000fe20003f46270 */
[----:B------:R-:W-:Y:S01]  /*1090*/  IMAD.IADD R8, R8, 0x1, R13 ;  /* 0x0000000108087824 */ /* 0x000fe200078e020d */
[----:B------:R-:W-:Y:S01]  /*10a0*/  LEA.HI R136, R136, R7, RZ, 0x4 ;  /* 0x0000000788887211 */ /* 0x000fe200078f20ff */
[C---:B------:R-:W-:Y:S01]  /*10b0*/  IMAD R105, R160.reuse, c[0x0][0x1f4], R105 ;  /* 0x00007d00a0697a24 */ /* 0x040fe200078e0269 */
[----:B------:R-:W-:Y:S01]  /*10c0*/  SHF.R.S32.HI R7, RZ, 0x1f, R10 ;  /* 0x0000001fff077819 */ /* 0x000fe2000001140a */
[----:B------:R-:W-:Y:S01]  /*10d0*/  IMAD R97, R160, c[0x0][0x21c], R97 ;  /* 0x00008700a0617a24 */ /* 0x000fe200078e0261 */
[----:B------:R-:W-:Y:S01]  /*10e0*/  SEL R9, RZ, c[0x0][0x27c], !P2 ;  /* 0x00009f00ff097a07 */ /* 0x000fe20005000000 */
[----:B------:R-:W-:Y:S01]  /*10f0*/  IMAD.IADD R105, R167, 0x1, R105 ;  /* 0x00000001a7697824 */ /* 0x000fe200078e0269 */
[----:B------:R-:W-:Y:S01]  /*1100*/  SEL R11, R20, R11, !P2 ;  /* 0x0000000b140b7207 */ /* 0x000fe20005000000 */
[----:B------:R-:W-:Y:S01]  /*1110*/  IMAD R20, R87, c[0x0][0x260], RZ ;  /* 0x0000980057147a24 */ /* 0x000fe200078e02ff */
[----:B------:R-:W-:Y:S01]  /*1120*/  LEA.HI R7, R7, R10, RZ, 0x4 ;  /* 0x0000000a07077211 */ /* 0x000fe200078f20ff */
[----:B------:R-:W-:Y:S01]  /*1130*/  IMAD.IADD R10, R9, 0x1, R12 ;  /* 0x00000001090a7824 */ /* 0x000fe200078e020c */
[----:B------:R-:W-:Y:S01]  /*1140*/  SHF.R.S32.HI R6, RZ, 0x1f, R11 ;  /* 0x0000001fff067819 */ /* 0x000fe2000001140b */
[----:B------:R-:W-:Y:S01]  /*1150*/  IMAD R20, R207, c[0x0][0x264], R20 ;  /* 0x00009900cf147a24 */ /* 0x000fe200078e0214 */
[C---:B------:R-:W-:Y:S01]  /*1160*/  LOP3.LUT P2, RZ, R119.reuse, 0x4, RZ, 0xc0, !PT ;  /* 0x0000000477ff7812 */ /* 0x040fe2000784c0ff */
[----:B------:R-:W-:Y:S01]  /*1170*/  IMAD.SHL.U32 R119, R119, 0x40, RZ ;  /* 0x0000004077777824 */ /* 0x000fe200078e00ff */
[----:B------:R-:W-:Y:S01]  /*1180*/  SHF.R.S32.HI R129, RZ, 0x1f, R24 ;  /* 0x0000001fff817819 */ /* 0x000fe20000011418 */
[----:B------:R-:W-:Y:S01]  /*1190*/  IMAD.IADD R21, R31, 0x1, R20 ;  /* 0x000000011f157824 */ /* 0x000fe200078e0214 */
[----:B------:R-:W-:Y:S01]  /*11a0*/  SHF.R.S32.HI R125, RZ, 0x1f, R8 ;  /* 0x0000001fff7d7819 */ /* 0x000fe20000011408 */
[----:B------:R-:W-:Y:S01]  /*11b0*/  IMAD.MOV.U32 R20, RZ, RZ, R30 ;  /* 0x000000ffff147224 */ /* 0x000fe200078e001e */
[----:B------:R-:W-:Y:S01]  /*11c0*/  LEA.HI R6, R6, R11, RZ, 0x4 ;  /* 0x0000000b06067211 */ /* 0x000fe200078f20ff */
[----:B------:R-:W-:Y:S01]  /*11d0*/  IMAD.WIDE.U32 R30, R207, c[0x0][0x210], R18 ;  /* 0x00008400cf1e7a25 */ /* 0x000fe200078e0012 */
[----:B------:R-:W-:-:S02]  /*11e0*/  SHF.R.S32.HI R121, RZ, 0x1f, R10 ;  /* 0x0000001fff797819 */ /* 0x000fc4000001140a */
[----:B------:R-:W-:Y:S01]  /*11f0*/  LEA.HI R139, R129, R24, RZ, 0x3 ;  /* 0x00000018818b7211 */ /* 0x000fe200078f18ff */
[----:B------:R-:W-:Y:S01]  /*1200*/  IMAD.WIDE.U32 R162, R162, c[0x0][0x268], R20 ;  /* 0x00009a00a2a27a25 */ /* 0x000fe200078e0014 */
[----:B------:R-:W-:Y:S02]  /*1210*/  LOP3.LUT R119, R119, 0x1c0, RZ, 0xc0, !PT ;  /* 0x000001c077777812 */ /* 0x000fe400078ec0ff */
[----:B------:R-:W-:Y:S01]  /*1220*/  LEA.HI R138, R125, R8, RZ, 0x3 ;  /* 0x000000087d8a7211 */ /* 0x000fe200078f18ff */
[----:B------:R-:W-:Y:S01]  /*1230*/  IMAD.IADD R101, R163, 0x1, R101 ;  /* 0x00000001a3657824 */ /* 0x000fe200078e0265 */
[----:B------:R-:W-:Y:S02]  /*1240*/  SHF.R.S32.HI R136, RZ, 0x4, R136 ;  /* 0x00000004ff887819 */ /* 0x000fe40000011488 */
[----:B------:R-:W-:Y:S02]  /*1250*/  SHF.R.S32.HI R7, RZ, 0x4, R7 ;  /* 0x00000004ff077819 */ /* 0x000fe40000011407 */
[----:B------:R-:W-:-:S02]  /*1260*/  LEA.HI R137, R121, R10, RZ, 0x3 ;  /* 0x0000000a79897211 */ /* 0x000fc400078f18ff */
[----:B------:R-:W-:Y:S02]  /*1270*/  SHF.R.S32.HI R6, RZ, 0x4, R6 ;  /* 0x00000004ff067819 */ /* 0x000fe40000011406 */
[----:B------:R-:W-:Y:S02]  /*1280*/  LEA.HI R125, R125, R8, RZ, 0x6 ;  /* 0x000000087d7d7211 */ /* 0x000fe400078f30ff */
[----:B------:R-:W-:Y:S02]  /*1290*/  SHF.R.U32.HI R8, RZ, 0x3, R119 ;  /* 0x00000003ff087819 */ /* 0x000fe40000011677 */
[----:B------:R-:W-:Y:S01]  /*12a0*/  LOP3.LUT R9, R119, 0x38, R139, 0xf8, !PT ;  /* 0x0000003877097812 */ /* 0x000fe200078ef88b */
[----:B------:R-:W-:Y:S01]  /*12b0*/  IMAD.SHL.U32 R125, R125, 0x40, RZ ;  /* 0x000000407d7d7824 */ /* 0x000fe200078e00ff */
[----:B------:R-:W-:Y:S02]  /*12c0*/  LEA.HI.SX32 R136, R139, R136, 0x1d ;  /* 0x000000888b887211 */ /* 0x000fe400078feaff */
[----:B------:R-:W-:-:S02]  /*12d0*/  LEA.HI.SX32 R132, R138, R7, 0x1d ;  /* 0x000000078a847211 */ /* 0x000fc400078feaff */
[----:B------:R-:W-:Y:S02]  /*12e0*/  LEA.HI.SX32 R131, R137, R6, 0x1d ;  /* 0x0000000689837211 */ /* 0x000fe400078feaff */
[----:B------:R-:W-:Y:S02]  /*12f0*/  LOP3.LUT R20, R9, R8, RZ, 0x3c, !PT ;  /* 0x0000000809147212 */ /* 0x000fe400078e3cff */
[----:B------:R-:W-:Y:S01]  /*1300*/  LEA.HI R129, R129, R24, RZ, 0x6 ;  /* 0x0000001881817211 */ /* 0x000fe200078f30ff */
[----:B------:R-:W-:Y:S01]  /*1310*/  IMAD R24, R87, c[0x0][0x210], RZ ;  /* 0x0000840057187a24 */ /* 0x000fe200078e02ff */
[----:B------:R-:W-:Y:S02]  /*1320*/  LOP3.LUT R9, R119, 0x38, R138, 0xf8, !PT ;  /* 0x0000003877097812 */ /* 0x000fe400078ef88a */
[----:B------:R-:W-:Y:S01]  /*1330*/  LEA.HI R121, R121, R10, RZ, 0x6 ;  /* 0x0000000a79797211 */ /* 0x000fe200078f30ff */
[----:B------:R-:W-:Y:S01]  /*1340*/  IMAD.SHL.U32 R129, R129, 0x40, RZ ;  /* 0x0000004081817824 */ /* 0x000fe200078e00ff */
[----:B------:R-:W-:Y:S01]  /*1350*/  SHF.R.S32.HI R7, RZ, 0x1f, R136 ;  /* 0x0000001fff077819 */ /* 0x000fe20000011488 */
[----:B------:R-:W-:Y:S01]  /*1360*/  IMAD R24, R207, c[0x0][0x214], R24 ;  /* 0x00008500cf187a24 */ /* 0x000fe200078e0218 */
[----:B------:R-:W-:Y:S01]  /*1370*/  SHF.R.S32.HI R123, RZ, 0x1f, R132 ;  /* 0x0000001fff7b7819 */ /* 0x000fe20000011484 */
[----:B------:R-:W-:Y:S01]  /*1380*/  IMAD.SHL.U32 R121, R121, 0x40, RZ ;  /* 0x0000004079797824 */ /* 0x000fe200078e00ff */
[----:B------:R-:W-:Y:S01]  /*1390*/  SHF.R.S32.HI R6, RZ, 0x1f, R131 ;  /* 0x0000001fff067819 */ /* 0x000fe20000011483 */
[----:B------:R-:W-:Y:S01]  /*13a0*/  IMAD.IADD R25, R31, 0x1, R24 ;  /* 0x000000011f197824 */ /* 0x000fe200078e0218 */
[----:B------:R-:W-:Y:S01]  /*13b0*/  LOP3.LUT R125, R125, 0x7ffff000, RZ, 0xc0, !PT ;  /* 0x7ffff0007d7d7812 */ /* 0x000fe200078ec0ff */
[----:B------:R-:W-:Y:S01]  /*13c0*/  IMAD.MOV.U32 R24, RZ, RZ, R30 ;  /* 0x000000ffff187224 */ /* 0x000fe200078e001e */
[----:B------:R-:W-:-:S02]  /*13d0*/  LOP3.LUT R10, R9, R8, RZ, 0x3c, !PT ;  /* 0x00000008090a7212 */ /* 0x000fc400078e3cff */
[----:B------:R-:W-:Y:S01]  /*13e0*/  LEA.HI R7, R7, R136, RZ, 0x3 ;  /* 0x0000008807077211 */ /* 0x000fe200078f18ff */
[----:B------:R-:W-:Y:S01]  /*13f0*/  IMAD.SHL.U32 R136, R136, 0x8, RZ ;  /* 0x0000000888887824 */ /* 0x000fe200078e00ff */
[----:B------:R-:W-:Y:S01]  /*1400*/  LEA.HI R123, R123, R132, RZ, 0x3 ;  /* 0x000000847b7b7211 */ /* 0x000fe200078f18ff */
[----:B------:R-:W-:Y:S01]  /*1410*/  IMAD.SHL.U32 R132, R132, 0x8, RZ ;  /* 0x0000000884847824 */ /* 0x000fe200078e00ff */
[----:B------:R-:W-:Y:S01]  /*1420*/  LOP3.LUT R9, R119, 0x38, R137, 0xf8, !PT ;  /* 0x0000003877097812 */ /* 0x000fe200078ef889 */
[----:B------:R-:W-:Y:S01]  /*1430*/  IMAD.SHL.U32 R7, R7, 0x200, RZ ;  /* 0x0000020007077824 */ /* 0x000fe200078e00ff */
[----:B------:R-:W-:Y:S01]  /*1440*/  LEA.HI R6, R6, R131, RZ, 0x3 ;  /* 0x0000008306067211 */ /* 0x000fe200078f18ff */
[----:B------:R-:W-:Y:S01]  /*1450*/  IMAD.SHL.U32 R131, R131, 0x8, RZ ;  /* 0x0000000883837824 */ /* 0x000fe200078e00ff */
[----:B------:R-:W-:Y:S01]  /*1460*/  IADD3 R125, R10, R125, R5 ;  /* 0x0000007d0a7d7210 */ /* 0x000fe20007ffe005 */
[----:B------:R-:W-:Y:S01]  /*1470*/  IMAD.SHL.U32 R123, R123, 0x200, RZ ;  /* 0x000002007b7b7824 */ /* 0x000fe200078e00ff */
[----:B------:R-:W-:Y:S01]  /*1480*/  LOP3.LUT R10, R9, R8, RZ, 0x3c, !PT ;  /* 0x00000008090a7212 */ /* 0x000fe200078e3cff */
[----:B------:R-:W-:Y:S01]  /*1490*/  IMAD.SHL.U32 R6, R6, 0x200, RZ ;  /* 0x0000020006067824 */ /* 0x000fe200078e00ff */
[----:B------:R-:W-:Y:S01]  /*14a0*/  LOP3.LUT R129, R129, 0x7ffff000, RZ, 0xc0, !PT ;  /* 0x7ffff00081817812 */ /* 0x000fe200078ec0ff */
[----:B------:R-:W-:Y:S01]  /*14b0*/  IMAD.WIDE.U32 R160, R160, c[0x0][0x218], R24 ;  /* 0x00008600a0a07a25 */ /* 0x000fe200078e0018 */
[----:B------:R-:W-:-:S02]  /*14c0*/  LOP3.LUT R121, R121, 0x7ffff000, RZ, 0xc0, !PT ;  /* 0x7ffff00079797812 */ /* 0x000fc400078ec0ff */
[----:B------:R-:W-:Y:S01]  /*14d0*/  LOP3.LUT R135, R119, 0x18, R18, 0xf8, !PT ;  /* 0x0000001877877812 */ /* 0x000fe200078ef812 */
[----:B------:R-:W-:Y:S01]  /*14e0*/  IMAD.IADD R97, R161, 0x1, R97 ;  /* 0x00000001a1617824 */ /* 0x000fe200078e0261 */
[----:B------:R-:W-:Y:S01]  /*14f0*/  LOP3.LUT R11, R119, 0x38, R136, 0xf8, !PT ;  /* 0x00000038770b7812 */ /* 0x000fe200078ef888 */
[----:B------:R-:W-:Y:S01]  /*1500*/  IMAD.SHL.U32 R125, R125, 0x2, RZ ;  /* 0x000000027d7d7824 */ /* 0x000fe200078e00ff */
[C---:B------:R-:W-:Y:S02]  /*1510*/  LOP3.LUT R9, R119.reuse, 0x38, R132, 0xf8, !PT ;  /* 0x0000003877097812 */ /* 0x040fe400078ef884 */
[----:B------:R-:W-:Y:S02]  /*1520*/  LOP3.LUT R119, R119, 0x38, R131, 0xf8, !PT ;  /* 0x0000003877777812 */ /* 0x000fe400078ef883 */
[--C-:B------:R-:W-:Y:S02]  /*1530*/  IADD3 R129, R20, R129, R5.reuse ;  /* 0x0000008114817210 */ /* 0x100fe40007ffe005 */
[----:B------:R-:W-:-:S02]  /*1540*/  IADD3 R121, R10, R121, R5 ;  /* 0x000000790a797210 */ /* 0x000fc40007ffe005 */
[----:B------:R-:W-:Y:S01]  /*1550*/  LOP3.LUT R135, R5, R135, R8, 0xf6, !PT ;  /* 0x0000008705877212 */ /* 0x000fe200078ef608 */
[----:B------:R-:W-:Y:S01]  /*1560*/  IMAD.SHL.U32 R129, R129, 0x2, RZ ;  /* 0x0000000281817824 */ /* 0x000fe200078e00ff */
[-C--:B------:R-:W-:Y:S01]  /*1570*/  LOP3.LUT R20, R11, R8.reuse, RZ, 0x3c, !PT ;  /* 0x000000080b147212 */ /* 0x080fe200078e3cff */
[----:B------:R-:W-:Y:S01]  /*1580*/  IMAD.SHL.U32 R121, R121, 0x2, RZ ;  /* 0x0000000279797824 */ /* 0x000fe200078e00ff */
[-C--:B------:R-:W-:Y:S02]  /*1590*/  LOP3.LUT R10, R9, R8.reuse, RZ, 0x3c, !PT ;  /* 0x00000008090a7212 */ /* 0x080fe400078e3cff */
[----:B------:R-:W-:Y:S02]  /*15a0*/  LOP3.LUT R119, R119, R8, RZ, 0x3c, !PT ;  /* 0x0000000877777212 */ /* 0x000fe400078e3cff */
[----:B------:R-:W-:Y:S02]  /*15b0*/  @P0 IADD3 R8, P1, R118, R26, RZ ;  /* 0x0000001a76080210 */ /* 0x000fe40007f3e0ff */
[----:B------:R-:W-:-:S02]  /*15c0*/  LOP3.LUT R127, R7, 0x7ffff000, RZ, 0xc0, !PT ;  /* 0x7ffff000077f7812 */ /* 0x000fc400078ec0ff */
[----:B------:R-:W-:Y:S01]  /*15d0*/  SHF.R.S32.HI R0, RZ, 0x1f, R145 ;  /* 0x0000001fff007819 */ /* 0x000fe20000011491 */
[----:B------:R-:W-:Y:S01]  /*15e0*/  @P0 IMAD.X R7, R117, 0x1, R22, P1 ;  /* 0x0000000175070824 */ /* 0x000fe200008e0616 */
[----:B------:R-:W-:Y:S02]  /*15f0*/  @P0 LEA R22, P1, R8, c[0x0][0x220], 0x1 ;  /* 0x0000880008160a11 */ /* 0x000fe400078208ff */
[----:B------:R-:W-:Y:S01]  /*1600*/  LOP3.LUT R123, R123, 0x7ffff000, RZ, 0xc0, !PT ;  /* 0x7ffff0007b7b7812 */ /* 0x000fe200078ec0ff */
[----:B------:R-:W-:Y:S01]  /*1610*/  IMAD R154, R0, c[0x0][0x280], RZ ;  /* 0x0000a000009a7a24 */ /* 0x000fe200078e02ff */
[----:B------:R-:W-:Y:S01]  /*1620*/  @P0 LEA.HI.X R23, R8, c[0x0][0x224], R7, 0x1, P1 ;  /* 0x0000890008170a11 */ /* 0x000fe200008f0c07 */
[----:B------:R-:W-:Y:S01]  /*1630*/  IMAD R152, R0, c[0x0][0x290], RZ ;  /* 0x0000a40000987a24 */ /* 0x000fe200078e02ff */
[----:B------:R-:W-:Y:S01]  /*1640*/  LOP3.LUT R6, R6, 0x7ffff000, RZ, 0xc0, !PT ;  /* 0x7ffff00006067812 */ /* 0x000fe200078ec0ff */
[C---:B------:R-:W-:Y:S01]  /*1650*/  IMAD R154, R145.reuse, c[0x0][0x284], R154 ;  /* 0x0000a100919a7a24 */ /* 0x040fe200078e029a */
[--C-:B------:R-:W-:Y:S01]  /*1660*/  IADD3 R127, R20, R127, R5.reuse ;  /* 0x0000007f147f7210 */ /* 0x100fe20007ffe005 */
[----:B------:R1:W-:Y:S01]  /*1670*/  @P0 LDGSTS.E.BYPASS.LTC128B.128 [R140+0x7100], [R22.64], !P5 ;  /* 0x07100000168c0fae */ /* 0x0003e2000e901d46 */
[----:B------:R-:W-:Y:S01]  /*1680*/  IMAD R152, R145, c[0x0][0x294], R152 ;  /* 0x0000a50091987a24 */ /* 0x000fe200078e0298 */
[--C-:B------:R-:W-:Y:S01]  /*1690*/  IADD3 R123, R10, R123, R5.reuse ;  /* 0x0000007b0a7b7210 */ /* 0x100fe20007ffe005 */
[----:B------:R-:W-:Y:S01]  /*16a0*/  IMAD.IADD R159, R159, 0x1, R154 ;  /* 0x000000019f9f7824 */ /* 0x000fe200078e029a */
[----:B------:R1:W-:Y:S01]  /*16b0*/  @P0 LDGSTS.E.BYPASS.LTC128B.128 [R140+0x9100], [R22.64+0x80], !P4 ;  /* 0x09100080168c0fae */ /* 0x0003e2000e101d46 */
[----:B------:R-:W-:Y:S01]  /*16c0*/  IMAD.IADD R157, R157, 0x1, R152 ;  /* 0x000000019d9d7824 */ /* 0x000fe200078e0298 */
[----:B------:R-:W-:Y:S01]  /*16d0*/  IADD3 R119, R119, R6, R5 ;  /* 0x0000000677777210 */ /* 0x000fe20007ffe005 */
[----:B------:R-:W-:Y:S01]  /*16e0*/  IMAD.IADD R155, R154, 0x1, R35 ;  /* 0x000000019a9b7824 */ /* 0x000fe200078e0223 */
[----:B------:R1:W-:Y:S01]  /*16f0*/  @P0 LDGSTS.E.BYPASS.LTC128B.128 [R140+0xb100], [R22.64+0x100], !P3 ;  /* 0x0b100100168c0fae */ /* 0x0003e2000d901d46 */
[----:B------:R-:W-:Y:S01]  /*1700*/  IADD3 R99, P0, R2, R145, RZ ;  /* 0x0000009102637210 */ /* 0x000fe20007f1e0ff */
[----:B------:R-:W-:Y:S01]  /*1710*/  IMAD.IADD R153, R152, 0x1, R33 ;  /* 0x0000000198997824 */ /* 0x000fe200078e0221 */
[----:B------:R-:W-:Y:S01]  /*1720*/  LEA R135, R135, 0x100, 0x1 ;  /* 0x0000010087877811 */ /* 0x000fe200078e08ff */
[----:B------:R-:W0:Y:S01]  /*1730*/  LDGDEPBAR ;  /* 0x00000000000079af */ /* 0x000e220000000000 */
[----:B------:R-:W-:Y:S01]  /*1740*/  IMAD.MOV.U32 R154, RZ, RZ, R34 ;  /* 0x000000ffff9a7224 */ /* 0x000fe200078e0022 */
[----:B------:R-:W-:Y:S01]  /*1750*/  LOP3.LUT R139, R139, 0xfffffff8, RZ, 0xc0, !PT ;  /* 0xfffffff88b8b7812 */ /* 0x000fe200078ec0ff */
[----:B------:R-:W-:Y:S01]  /*1760*/  IMAD.X R98, R3, 0x1, R0, P0 ;  /* 0x0000000103627824 */ /* 0x000fe200000e0600 */
[----:B-----5:R-:W-:Y:S01]  /*1770*/  SHF.R.S32.HI R3, RZ, 0x1f, R86 ;  /* 0x0000001fff037819 */ /* 0x020fe20000011456 */
[----:B------:R-:W-:Y:S01]  /*1780*/  IMAD R0, R0, c[0x0][0x1e0], RZ ;  /* 0x0000780000007a24 */ /* 0x000fe200078e02ff */
[----:B------:R-:W-:Y:S01]  /*1790*/  IADD3 R91, P1, P0, R166, R168, R18 ;  /* 0x000000a8a65b7210 */ /* 0x000fe2000783e012 */
[----:B------:R-:W-:Y:S01]  /*17a0*/  IMAD.MOV.U32 R152, RZ, RZ, R32 ;  /* 0x000000ffff987224 */ /* 0x000fe200078e0020 */
[----:B------:R-:W-:Y:S01]  /*17b0*/  LOP3.LUT R138, R138, 0xfffffff8, RZ, 0xc0, !PT ;  /* 0xfffffff88a8a7812 */ /* 0x000fe200078ec0ff */
[----:B------:R-:W-:Y:S01]  /*17c0*/  IMAD R115, R145, c[0x0][0x1e4], R0 ;  /* 0x0000790091737a24 */ /* 0x000fe200078e0200 */
[----:B------:R-:W-:Y:S01]  /*17d0*/  LOP3.LUT R137, R137, 0xfffffff8, RZ, 0xc0, !PT ;  /* 0xfffffff889897812 */ /* 0x000fe200078ec0ff */
[----:B------:R-:W-:Y:S01]  /*17e0*/  IMAD R93, R3, c[0x0][0x280], RZ ;  /* 0x0000a000035d7a24 */ /* 0x000fe200078e02ff */
[----:B------:R-:W-:Y:S01]  /*17f0*/  IADD3 R134, R135, 0x40, RZ ;  /* 0x0000004087867810 */ /* 0x000fe20007ffe0ff */
[----:B------:R-:W-:Y:S01]  /*1800*/  IMAD R3, R3, c[0x0][0x290], RZ ;  /* 0x0000a40003037a24 */ /* 0x000fe200078e02ff */
[----:B------:R-:W-:Y:S01]  /*1810*/  ISETP.NE.AND P6, PT, RZ, UR4, PT ;  /* 0x00000004ff007c0c */ /* 0x000fe2000bfc5270 */
[----:B------:R-:W-:Y:S01]  /*1820*/  IMAD.IADD R115, R169, 0x1, R115 ;  /* 0x00000001a9737824 */ /* 0x000fe200078e0273 */
[----:B------:R-:W-:Y:S01]  /*1830*/  IADD3 R11, R16, 0x30, RZ ;  /* 0x00000030100b7810 */ /* 0x000fe20007ffe0ff */
[----:B------:R-:W-:Y:S01]  /*1840*/  IMAD R93, R86, c[0x0][0x284], R93 ;  /* 0x0000a100565d7a24 */ /* 0x000fe200078e025d */
[----:B------:R-:W-:Y:S01]  /*1850*/  IADD3 R10, R16, 0x50, RZ ;  /* 0x00000050100a7810 */ /* 0x000fe20007ffe0ff */
[----:B------:R-:W-:Y:S01]  /*1860*/  IMAD.WIDE.U32 R158, R86, c[0x0][0x280], R158 ;  /* 0x0000a000569e7a25 */ /* 0x000fe200078e009e */
[----:B------:R-:W-:-:S02]  /*1870*/  IADD3.X R90, R105, R115, R19, P1, P0 ;  /* 0x00000073695a7210 */ /* 0x000fc40000fe0413 */
[----:B------:R-:W-:Y:S01]  /*1880*/  IADD3 R9, R16, 0x10, RZ ;  /* 0x0000001010097810 */ /* 0x000fe20007ffe0ff */
[C---:B------:R-:W-:Y:S01]  /*1890*/  IMAD R3, R86.reuse, c[0x0][0x294], R3 ;  /* 0x0000a50056037a24 */ /* 0x040fe200078e0203 */
[----:B------:R-:W-:Y:S01]  /*18a0*/  SHF.R.S32.HI R130, RZ, 0x1f, R139 ;  /* 0x0000001fff827819 */ /* 0x000fe2000001148b */
[C---:B------:R-:W-:Y:S01]  /*18b0*/  IMAD.WIDE.U32 R154, R86.reuse, c[0x0][0x280], R154 ;  /* 0x0000a000569a7a25 */ /* 0x040fe200078e009a */
[----:B------:R-:W-:Y:S02]  /*18c0*/  @P2 IADD3 R134, R135, -0x40, RZ ;  /* 0xffffffc087862810 */ /* 0x000fe40007ffe0ff */
[----:B------:R-:W-:Y:S01]  /*18d0*/  SHF.R.S32.HI R124, RZ, 0x1f, R136 ;  /* 0x0000001fff7c7819 */ /* 0x000fe20000011488 */
[C---:B------:R-:W-:Y:S01]  /*18e0*/  IMAD.WIDE.U32 R156, R86.reuse, c[0x0][0x290], R156 ;  /* 0x0000a400569c7a25 */ /* 0x040fe200078e009c */
[----:B------:R-:W-:Y:S02]  /*18f0*/  SHF.R.S32.HI R128, RZ, 0x1f, R138 ;  /* 0x0000001fff807819 */ /* 0x000fe4000001148a */
[----:B------:R-:W-:Y:S01]  /*1900*/  SHF.R.S32.HI R126, RZ, 0x1f, R137 ;  /* 0x0000001fff7e7819 */ /* 0x000fe20000011489 */
[----:B------:R-:W-:Y:S01]  /*1910*/  IMAD.WIDE.U32 R152, R86, c[0x0][0x290], R152 ;  /* 0x0000a40056987a25 */ /* 0x000fe200078e0098 */
[----:B------:R-:W-:-:S02]  /*1920*/  SHF.R.S32.HI R122, RZ, 0x1f, R132 ;  /* 0x0000001fff7a7819 */ /* 0x000fc40000011484 */
[----:B------:R-:W-:Y:S01]  /*1930*/  SHF.R.S32.HI R120, RZ, 0x1f, R131 ;  /* 0x0000001fff787819 */ /* 0x000fe20000011483 */
[----:B------:R-:W-:Y:S02]  /*1940*/  IMAD.IADD R95, R159, 0x1, R93 ;  /* 0x000000019f5f7824 */ /* 0x000fe400078e025d */
[----:B------:R-:W-:Y:S02]  /*1950*/  IMAD.IADD R93, R93, 0x1, R155 ;  /* 0x000000015d5d7824 */ /* 0x000fe400078e029b */
[----:B------:R-:W-:Y:S02]  /*1960*/  IMAD.IADD R94, R157, 0x1, R3 ;  /* 0x000000019d5e7824 */ /* 0x000fe400078e0203 */
[----:B------:R-:W-:Y:S02]  /*1970*/  IMAD.IADD R92, R3, 0x1, R153 ;  /* 0x00000001035c7824 */ /* 0x000fe400078e0299 */
[----:B------:R-:W-:Y:S02]  /*1980*/  IMAD.SHL.U32 R127, R127, 0x2, RZ ;  /* 0x000000027f7f7824 */ /* 0x000fe400078e00ff */
[----:B------:R-:W-:-:S02]  /*1990*/  IMAD.SHL.U32 R123, R123, 0x2, RZ ;  /* 0x000000027b7b7824 */ /* 0x000fc400078e00ff */
[----:B------:R-:W-:Y:S01]  /*19a0*/  IMAD.SHL.U32 R119, R119, 0x2, RZ ;  /* 0x0000000277777824 */ /* 0x000fe200078e00ff */
[----:B-1----:R-:W-:Y:S06]  /*19b0*/  BAR.SYNC.DEFER_BLOCKING 0x0 ;  /* 0x0000000000007b1d */ /* 0x002fec0000010000 */
.L_x_80:
[-C--:B------:R-:W-:Y:S01]  /*19c0*/  IMAD R5, R110, R141.reuse, RZ ;  /* 0x0000008d6e057224 */ /* 0x080fe200078e02ff */
[----:B------:R-:W-:Y:S01]  /*19d0*/  SHF.R.S32.HI R89, RZ, 0x1f, R141 ;  /* 0x0000001fff597819 */ /* 0x000fe2000001148d */
[----:B------:R-:W-:Y:S01]  /*19e0*/  IMAD.WIDE.U32 R24, R112, R141, RZ ;  /* 0x0000008d70187225 */ /* 0x000fe200078e00ff */
[----:B------:R-:W-:Y:S04]  /*19f0*/  DEPBAR.LE SB0, 0x0 ;  /* 0x000080000000791a */ /* 0x000fe80000000000 */
[----:B------:R-:W-:Y:S01]  /*1a00*/  BAR.SYNC.DEFER_BLOCKING 0x0 ;  /* 0x0000000000007b1d */ /* 0x000fe20000010000 */
[----:B------:R-:W-:Y:S01]  /*1a10*/  ISETP.GE.AND P2, PT, R107, 0x1, PT ;  /* 0x000000016b00780c */ /* 0x000fe20003f46270 */
[----:B------:R-:W-:Y:S01]  /*1a20*/  IMAD R5, R89, R112, R5 ;  /* 0x0000007059057224 */ /* 0x000fe200078e0205 */
[----:B-1----:R-:W-:Y:S03]  /*1a30*/  IADD3 R3, P1, R91, R24, RZ ;  /* 0x000000185b037210 */ /* 0x002fe60007f3e0ff */
[----:B------:R-:W-:Y:S01]  /*1a40*/  IMAD.IADD R96, R25, 0x1, R5 ;  /* 0x0000000119607824 */ /* 0x000fe200078e0205 */
[C---:B------:R-:W-:Y:S03]  /*1a50*/  LEA R72, P0, R3.reuse, c[0x0][0x1c8], 0x1 ;  /* 0x0000720003487a11 */ /* 0x040fe600078008ff */
[----:B------:R-:W-:Y:S05]  /*1a60*/  IMAD.X R0, R96, 0x1, R90, P1 ;  /* 0x0000000160007824 */ /* 0x000fea00008e065a */
[----:B------:R-:W-:Y:S01]  /*1a70*/  LEA.HI.X R73, R3, c[0x0][0x1cc], R0, 0x1, P0 ;  /* 0x0000730003497a11 */ /* 0x000fe200000f0c00 */
[----:B------:R-:W-:Y:S01]  /*1a80*/  BSSY B1, `(.L_x_56) ;  /* 0x0000395000017945 */ /* 0x000fe20003800000 */
[----:B------:R-:W-:-:S05]  /*1a90*/  @!P2 BRA `(.L_x_57) ;  /* 0x000037c00000a947 */ /* 0x000fca0003800000 */
[-C--:B------:R-:W-:Y:S02]  /*1aa0*/  IMAD R21, R111, R141.reuse, RZ ;  /* 0x0000008d6f157224 */ /* 0x080fe400078e02ff */
[-C--:B------:R-:W-:Y:S02]  /*1ab0*/  IMAD R3, R113, R141.reuse, RZ ;  /* 0x0000008d71037224 */ /* 0x080fe400078e02ff */
[----:B------:R-:W-:Y:S02]  /*1ac0*/  IMAD R2, R141, -0x40, R150 ;  /* 0xffffffc08d027824 */ /* 0x000fe400078e0296 */
[-C--:B------:R-:W-:Y:S03]  /*1ad0*/  IMAD.WIDE.U32 R6, R114, R141.reuse, RZ ;  /* 0x0000008d72067225 */ /* 0x080fe600078e00ff */
[----:B------:R-:W-:Y:S01]  /*1ae0*/  IMNMX R2, R2, 0x40, PT ;  /* 0x0000004002027817 */ /* 0x000fe20003800200 */
[----:B------:R-:W-:Y:S04]  /*1af0*/  IMAD.WIDE.U32 R4, R116, R141, RZ ;  /* 0x0000008d74047225 */ /* 0x000fe800078e00ff */
[C---:B------:R-:W-:Y:S02]  /*1b00*/  IMAD R21, R89.reuse, R114, R21 ;  /* 0x0000007259157224 */ /* 0x040fe400078e0215 */
[----:B------:R-:W-:Y:S03]  /*1b10*/  IMAD R3, R89, R116, R3 ;  /* 0x0000007459037224 */ /* 0x000fe600078e0203 */
[----:B------:R-:W-:Y:S02]  /*1b20*/  IADD3 R0, R7, R21, RZ ;  /* 0x0000001507007210 */ /* 0x000fe40007ffe0ff */
[----:B------:R-:W-:Y:S01]  /*1b30*/  IADD3 R3, R5, R3, RZ ;  /* 0x0000000305037210 */ /* 0x000fe20007ffe0ff */
[----:B------:R-:W-:-:S05]  /*1b40*/  @!P6 BRA `(.L_x_58) ;  /* 0x00001bc00000e947 */ /* 0x000fca0003800000 */
[----:B------:R-:W-:Y:S01]  /*1b50*/  ISETP.GE.AND P1, PT, R145, R2, PT ;  /* 0x000000029100720c */ /* 0x000fe20003f26270 */
[----:B------:R-:W-:Y:S01]  /*1b60*/  BSSY B0, `(.L_x_59) ;  /* 0x000003a000007945 */ /* 0x000fe20003800000 */
[----:B------:R-:W-:Y:S01]  /*1b70*/  CS2R R26, SRZ ;  /* 0x00000000001a7805 */ /* 0x000fe2000001ff00 */
        /* <DEDUP_REMOVED lines=11> */
[----:B------:R-:W-:-:S05]  /*1c30*/  @P1 BRA `(.L_x_60) ;  /* 0x000002c000001947 */ /* 0x000fca0003800000 */
[----:B------:R-:W-:Y:S01]  /*1c40*/  IADD3 R6, P0, R158, R6, RZ ;  /* 0x000000069e067210 */ /* 0x000fe20007f1e0ff */
[----:B------:R-:W-:Y:S01]  /*1c50*/  CS2R R42, SRZ ;  /* 0x00000000002a7805 */ /* 0x000fe2000001ff00 */
[----:B------:R-:W-:Y:S01]  /*1c60*/  CS2R R46, SRZ ;  /* 0x00000000002e7805 */ /* 0x000fe2000001ff00 */
[----:B------:R-:W-:Y:S01]  /*1c70*/  CS2R R44, SRZ ;  /* 0x00000000002c7805 */ /* 0x000fe2000001ff00 */
[----:B------:R-:W-:Y:S01]  /*1c80*/  CS2R R70, SRZ ;  /* 0x0000000000467805 */ /* 0x000fe2000001ff00 */
[----:B------:R-:W-:Y:S01]  /*1c90*/  IMAD.X R5, R0, 0x1, R95, P0 ;  /* 0x0000000100057824 */ /* 0x000fe200000e065f */
[----:B------:R-:W-:Y:S01]  /*1ca0*/  IADD3 R4, P0, R156, R4, RZ ;  /* 0x000000049c047210 */ /* 0x000fe20007f1e0ff */
[----:B------:R-:W-:Y:S01]  /*1cb0*/  CS2R R36, SRZ ;  /* 0x0000000000247805 */ /* 0x000fe2000001ff00 */
[----:B------:R-:W-:Y:S01]  /*1cc0*/  CS2R R66, SRZ ;  /* 0x0000000000427805 */ /* 0x000fe2000001ff00 */
[----:B------:R-:W-:Y:S01]  /*1cd0*/  CS2R R32, SRZ ;  /* 0x0000000000207805 */ /* 0x000fe2000001ff00 */
[----:B------:R-:W-:Y:S01]  /*1ce0*/  CS2R R62, SRZ ;  /* 0x00000000003e7805 */ /* 0x000fe2000001ff00 */
[----:B------:R-:W-:Y:S01]  /*1cf0*/  IMAD.X R3, R3, 0x1, R94, P0 ;  /* 0x0000000103037824 */ /* 0x000fe200000e065e */
[C---:B------:R-:W-:Y:S01]  /*1d00*/  LEA R20, P0, R6.reuse, c[0x0][0x270], 0x1 ;  /* 0x00009c0006147a11 */ /* 0x040fe200078008ff */
[----:B------:R-:W-:Y:S01]  /*1d10*/  CS2R R30, SRZ ;  /* 0x00000000001e7805 */ /* 0x000fe2000001ff00 */
[----:B------:R-:W-:Y:S01]  /*1d20*/  CS2R R58, SRZ ;  /* 0x00000000003a7805 */ /* 0x000fe2000001ff00 */
[----:B------:R-:W-:Y:S01]  /*1d30*/  CS2R R26, SRZ ;  /* 0x00000000001a7805 */ /* 0x000fe2000001ff00 */
[----:B------:R-:W-:Y:S01]  /*1d40*/  LEA.HI.X R21, R6, c[0x0][0x274], R5, 0x1, P0 ;  /* 0x00009d0006157a11 */ /* 0x000fe200000f0c05 */
[----:B------:R-:W-:Y:S01]  /*1d50*/  CS2R R54, SRZ ;  /* 0x0000000000367805 */ /* 0x000fe2000001ff00 */
[C---:B------:R-:W-:Y:S04]  /*1d60*/  LEA R6, P0, R4.reuse, c[0x0][0x288], 0x1 ;  /* 0x0000a20004067a11 */ /* 0x040fe800078008ff */
[----:B------:R-:W-:Y:S02]  /*1d70*/  LEA.HI.X R7, R4, c[0x0][0x28c], R3, 0x1, P0 ;  /* 0x0000a30004077a11 */ /* 0x000fe400000f0c03 */
[----:B------:R-:W-:Y:S11]  /*1d80*/  ISETP.GE.AND P0, PT, R16, c[0x0][0x27c], PT ;  /* 0x00009f0010007a0c */ /* 0x000ff60003f06270 */
[----:B------:R-:W-:Y:S02]  /*1d90*/  @!UPT UIADD3 URZ, URZ, URZ, URZ ;  /* 0x0000003f3f3ff290 */ /* 0x000fe4000fffe03f */
[----:B------:R1:W5:Y:S04]  /*1da0*/  @!P0 LDG.E.64 R42, [R20.64] ;  /* 0x00000006142a8981 */ /* 0x000368000c1e1b00 */
[----:B------:R1:W5:Y:S01]  /*1db0*/  @!P0 LDG.E.64 R46, [R6.64] ;  /* 0x00000006062e8981 */ /* 0x000362000c1e1b00 */
[----:B------:R-:W-:Y:S11]  /*1dc0*/  ISETP.GE.AND P0, PT, R9, c[0x0][0x27c], PT ;  /* 0x00009f0009007a0c */ /* 0x000ff60003f06270 */
[----:B------:R-:W-:Y:S02]  /*1dd0*/  @!UPT UIADD3 URZ, URZ, URZ, URZ ;  /* 0x0000003f3f3ff290 */ /* 0x000fe4000fffe03f */
[----:B------:R1:W5:Y:S04]  /*1de0*/  @!P0 LDG.E.64 R44, [R20.64+0x20] ;  /* 0x00002006142c8981 */ /* 0x000368000c1e1b00 */
[----:B------:R1:W5:Y:S01]  /*1df0*/  @!P0 LDG.E.64 R70, [R6.64+0x20] ;  /* 0x0000200606468981 */ /* 0x000362000c1e1b00 */
        /* <DEDUP_REMOVED lines=15> */
[----:B------:R1:W5:Y:S02]  /*1ef0*/  @!P0 LDG.E.64 R54, [R6.64+0xa0] ;  /* 0x0000a00606368981 */ /* 0x000364000c1e1b00 */
.L_x_60:
[----:B------:R-:W-:Y:S05]  /*1f00*/  BSYNC B0 ;  /* 0x0000000000007941 */ /* 0x000fea0003800000 */
.L_x_59:
[----:B------:R-:W-:-:S05]  /*1f10*/  @P1 BRA `(.L_x_61) ;  /* 0x000034b000001947 */ /* 0x000fca0003800000 */
[----:B------:R-:W-:Y:S01]  /*1f20*/  ISETP.GE.AND P0, PT, R18, c[0x0][0x1d4], PT ;  /* 0x0000750012007a0c */ /* 0x000fe20003f06270 */
[----:B-----5:R-:W-:Y:S01]  /*1f30*/  IMAD.MOV.U32 R2, RZ, RZ, R30 ;  /* 0x000000ffff027224 */ /* 0x020fe200078e001e */
[----:B------:R-:W-:Y:S01]  /*1f40*/  BSSY B0, `(.L_x_62) ;  /* 0x0000060000007945 */ /* 0x000fe20003800000 */
[----:B------:R-:W-:Y:S02]  /*1f50*/  IMAD.MOV.U32 R0, RZ, RZ, R31 ;  /* 0x000000ffff007224 */ /* 0x000fe400078e001f */
[----:B-1----:R-:W-:Y:S01]  /*1f60*/  IMAD.MOV.U32 R21, RZ, RZ, R54 ;  /* 0x000000ffff157224 */ /* 0x002fe200078e0036 */
[----:B------:R-:W-:Y:S01]  /*1f70*/  PRMT R8, R2, 0x7610, R8 ;  /* 0x0000761002087816 */ /* 0x000fe20000000008 */
[----:B------:R-:W-:Y:S01]  /*1f80*/  IMAD.MOV.U32 R20, RZ, RZ, R55 ;  /* 0x000000ffff147224 */ /* 0x000fe200078e0037 */
        /* <DEDUP_REMOVED lines=32> */
[----:B------:R-:W-:Y:S02]  /*2190*/  PRMT R64, R22, 0x7610, R64 ;  /* 0x0000761016407816 */ /* 0x000fe40000000040 */
[----:B------:R-:W-:Y:S02]  /*21a0*/  PRMT R69, R21, 0x7610, R69 ;  /* 0x0000761015457816 */ /* 0x000fe40000000045 */
[----:B------:R-:W-:Y:S01]  /*21b0*/  PRMT R68, R20, 0x7610, R68 ;  /* 0x0000761014447816 */ /* 0x000fe20000000044 */
[----:B------:R-:W-:-:S05]  /*21c0*/  @P0 BRA `(.L_x_63) ;  /* 0x0000037000000947 */ /* 0x000fca0003800000 */
[----:B------:R-:W-:Y:S01]  /*21d0*/  ISETP.GE.AND P0, PT, R16, c[0x0][0x27c], PT ;  /* 0x00009f0010007a0c */ /* 0x000fe20003f06270 */
[----:B------:R-:W1:Y:S01]  /*21e0*/  LDS.128 R20, [R135+0x6000] ;  /* 0x0060000087147984 */ /* 0x000e620000000c00 */
[----:B------:R-:W-:Y:S01]  /*21f0*/  MOV R40, R42 ;  /* 0x0000002a00287202 */ /* 0x000fe20000000f00 */
[----:B------:R-:W-:Y:S02]  /*2200*/  IMAD.MOV.U32 R48, RZ, RZ, R46 ;  /* 0x000000ffff307224 */ /* 0x000fe400078e002e */
[----:B------:R-:W-:Y:S02]  /*2210*/  IMAD.MOV.U32 R41, RZ, RZ, R43 ;  /* 0x000000ffff297224 */ /* 0x000fe400078e002b */
[--C-:B------:R-:W-:Y:S06]  /*2220*/  IMAD.MOV.U32 R51, RZ, RZ, R47.reuse ;  /* 0x000000ffff337224 */ /* 0x100fec00078e002f */
[----:B------:R-:W-:Y:S02]  /*2230*/  @!P0 SHF.R.U64 R49, R46, 0x10, R47 ;  /* 0x000000102e318819 */ /* 0x000fe4000000122f */
[--C-:B------:R-:W-:Y:S02]  /*2240*/  @!P0 SHF.R.U64 R39, R42, 0x10, R43.reuse ;  /* 0x000000102a278819 */ /* 0x100fe4000000122b */
[----:B------:R-:W-:Y:S02]  /*2250*/  @!P0 SHF.R.U32.HI R38, RZ, 0x10, R43 ;  /* 0x00000010ff268819 */ /* 0x000fe4000001162b */
[----:B------:R-:W-:Y:S02]  /*2260*/  @!P0 PRMT R49, R48, 0x5410, R49 ;  /* 0x0000541030318816 */ /* 0x000fe40000000031 */
[----:B------:R-:W-:Y:S02]  /*2270*/  @!P0 SHF.R.U32.HI R46, RZ, 0x10, R47 ;  /* 0x00000010ff2e8819 */ /* 0x000fe4000001162f */
[----:B------:R-:W-:Y:S02]  /*2280*/  @!P0 PRMT R39, R40, 0x5410, R39 ;  /* 0x0000541028278816 */ /* 0x000fe40000000027 */
[----:B------:R-:W-:Y:S02]  /*2290*/  @!P0 PRMT R38, R41, 0x5410, R38 ;  /* 0x0000541029268816 */ /* 0x000fe40000000026 */
[----:B------:R-:W-:Y:S01]  /*22a0*/  @!P0 PRMT R51, R51, 0x5410, R46 ;  /* 0x0000541033338816 */ /* 0x000fe2000000002e */
[C---:B------:R-:W-:Y:S01]  /*22b0*/  @!P0 IMAD.U32 R46, R49.reuse, 0x10000, RZ ;  /* 0x00010000312e8824 */ /* 0x040fe200078e00ff */
[----:B------:R-:W-:Y:S02]  /*22c0*/  @!P0 LOP3.LUT R49, R49, 0xffff0000, RZ, 0xc0, !PT ;  /* 0xffff000031318812 */ /* 0x000fe400078ec0ff */
[C---:B------:R-:W-:Y:S02]  /*22d0*/  @!P0 SHF.L.U32 R40, R39.reuse, 0x10, RZ ;  /* 0x0000001027288819 */ /* 0x040fe400000006ff */
[----:B------:R-:W-:Y:S01]  /*22e0*/  @!P0 LOP3.LUT R39, R39, 0xffff0000, RZ, 0xc0, !PT ;  /* 0xffff000027278812 */ /* 0x000fe200078ec0ff */
[C---:B-1----:R-:W-:Y:S01]  /*22f0*/  @!P0 IMAD.U32 R47, R20.reuse, 0x10000, RZ ;  /* 0x00010000142f8824 */ /* 0x042fe200078e00ff */
[----:B------:R-:W-:Y:S02]  /*2300*/  @!P0 LOP3.LUT R41, R20, 0xffff0000, RZ, 0xc0, !PT ;  /* 0xffff000014298812 */ /* 0x000fe400078ec0ff */
[C---:B------:R-:W-:Y:S02]  /*2310*/  @!P0 LOP3.LUT R42, R21.reuse, 0xffff0000, RZ, 0xc0, !PT ;  /* 0xffff0000152a8812 */ /* 0x040fe400078ec0ff */
[----:B------:R-:W-:Y:S01]  /*2320*/  @!P0 SHF.L.U32 R48, R21, 0x10, RZ ;  /* 0x0000001015308819 */ /* 0x000fe200000006ff */
[C---:B------:R-:W-:Y:S01]  /*2330*/  @!P0 FMUL.FTZ R75, R41.reuse, R46 ;  /* 0x0000002e294b8220 */ /* 0x040fe20000410000 */
[----:B------:R-:W-:Y:S01]  /*2340*/  @!P0 SHF.L.U32 R50, R22, 0x10, RZ ;  /* 0x0000001016328819 */ /* 0x000fe200000006ff */
[----:B------:R-:W-:Y:S02]  /*2350*/  @!P0 FMUL.FTZ R77, R42, R49 ;  /* 0x000000312a4d8220 */ /* 0x000fe40000410000 */
[-C--:B------:R-:W-:Y:S01]  /*2360*/  @!P0 FMUL.FTZ R0, R41, R40.reuse ;  /* 0x0000002829008220 */ /* 0x080fe20000410000 */
[----:B------:R-:W-:Y:S01]  /*2370*/  @!P0 LOP3.LUT R41, R23, 0xffff0000, RZ, 0xc0, !PT ;  /* 0xffff000017298812 */ /* 0x000fe200078ec0ff */
[----:B------:R-:W-:Y:S01]  /*2380*/  @!P0 FFMA.FTZ R75, R47, R40, -R75 ;  /* 0x000000282f4b8223 */ /* 0x000fe2000001084b */
[----:B------:R-:W-:Y:S01]  /*2390*/  @!P0 LOP3.LUT R40, R22, 0xffff0000, RZ, 0xc0, !PT ;  /* 0xffff000016288812 */ /* 0x000fe200078ec0ff */
[-C--:B------:R-:W-:Y:S02]  /*23a0*/  @!P0 FMUL.FTZ R2, R42, R39.reuse ;  /* 0x000000272a028220 */ /* 0x080fe40000410000 */
[----:B------:R-:W-:Y:S02]  /*23b0*/  @!P0 FFMA.FTZ R77, R48, R39, -R77 ;  /* 0x00000027304d8223 */ /* 0x000fe4000001084d */
[C---:B------:R-:W-:Y:S01]  /*23c0*/  @!P0 IMAD.U32 R39, R38.reuse, 0x10000, RZ ;  /* 0x0001000026278824 */ /* 0x040fe200078e00ff */
[----:B------:R-:W-:Y:S01]  /*23d0*/  @!P0 LOP3.LUT R38, R38, 0xffff0000, RZ, 0xc0, !PT ;  /* 0xffff000026268812 */ /* 0x000fe200078ec0ff */
[----:B------:R-:W-:Y:S01]  /*23e0*/  @!P0 FFMA.FTZ R0, R46, R47, R0 ;  /* 0x0000002f2e008223 */ /* 0x000fe20000010000 */
[C---:B------:R-:W-:Y:S01]  /*23f0*/  @!P0 LOP3.LUT R47, R51.reuse, 0xffff0000, RZ, 0xc0, !PT ;  /* 0xffff0000332f8812 */ /* 0x040fe200078ec0ff */
[----:B------:R-:W-:Y:S01]  /*2400*/  @!P0 IMAD.U32 R46, R51, 0x10000, RZ ;  /* 0x00010000332e8824 */ /* 0x000fe200078e00ff */
[----:B------:R-:W-:Y:S01]  /*2410*/  @!P0 SHF.L.U32 R51, R23, 0x10, RZ ;  /* 0x0000001017338819 */ /* 0x000fe200000006ff */
[----:B------:R-:W-:Y:S01]  /*2420*/  @!P0 FMUL.FTZ R3, R40, R39 ;  /* 0x0000002728038220 */ /* 0x000fe20000410000 */
[----:B------:R-:W-:Y:S01]  /*2430*/  @!P0 F2FP.BF16.PACK_AB R75, R0, R75 ;  /* 0x0000004b004b823e */ /* 0x000fe200000010ff */
[----:B------:R-:W-:Y:S02]  /*2440*/  @!P0 FMUL.FTZ R74, R40, R46 ;  /* 0x0000002e284a8220 */ /* 0x000fe40000410000 */
[C---:B------:R-:W-:Y:S02]  /*2450*/  @!P0 FMUL.FTZ R76, R41.reuse, R47 ;  /* 0x0000002f294c8220 */ /* 0x040fe40000410000 */
[----:B------:R-:W-:Y:S02]  /*2460*/  @!P0 FMUL.FTZ R4, R41, R38 ;  /* 0x0000002629048220 */ /* 0x000fe40000410000 */
[----:B------:R-:W-:Y:S02]  /*2470*/  @!P0 FFMA.FTZ R2, R49, R48, R2 ;  /* 0x0000003031028223 */ /* 0x000fe40000010002 */
[----:B------:R-:W-:Y:S02]  /*2480*/  @!P0 FFMA.FTZ R3, R46, R50, R3 ;  /* 0x000000322e038223 */ /* 0x000fe40000010003 */
[----:B------:R-:W-:Y:S01]  /*2490*/  @!P0 FFMA.FTZ R74, R50, R39, -R74 ;  /* 0x00000027324a8223 */ /* 0x000fe2000001084a */
[----:B------:R-:W-:Y:S01]  /*24a0*/  @!P0 F2FP.BF16.PACK_AB R78, R2, R77 ;  /* 0x0000004d024e823e */ /* 0x000fe200000010ff */
[----:B------:R-:W-:Y:S02]  /*24b0*/  @!P0 FFMA.FTZ R76, R51, R38, -R76 ;  /* 0x00000026334c8223 */ /* 0x000fe4000001084c */
[----:B------:R-:W-:Y:S01]  /*24c0*/  @!P0 FFMA.FTZ R4, R47, R51, R4 ;  /* 0x000000332f048223 */ /* 0x000fe20000010004 */
[----:B------:R-:W-:Y:S01]  /*24d0*/  @!P0 F2FP.BF16.PACK_AB R74, R3, R74 ;  /* 0x0000004a034a823e */ /* 0x000fe200000010ff */
[----:B------:R-:W-:Y:S01]  /*24e0*/  @!P0 IMAD.MOV.U32 R20, RZ, RZ, R75 ;  /* 0x000000ffff148224 */ /* 0x000fe200078e004b */
[----:B------:R-:W-:Y:S02]  /*24f0*/  @!P0 MOV R21, R78 ;  /* 0x0000004e00158202 */ /* 0x000fe40000000f00 */
[----:B------:R-:W-:Y:S01]  /*2500*/  @!P0 F2FP.BF16.PACK_AB R77, R4, R76 ;  /* 0x0000004c044d823e */ /* 0x000fe200000010ff */
[----:B------:R-:W-:Y:S03]  /*2510*/  @!P0 IMAD.MOV.U32 R22, RZ, RZ, R74 ;  /* 0x000000ffff168224 */ /* 0x000fe600078e004a */
[----:B------:R-:W-:Y:S05]  /*2520*/  @!P0 MOV R23, R77 ;  /* 0x0000004d00178202 */ /* 0x000fea0000000f00 */
[----:B------:R1:W-:Y:S02]  /*2530*/  STG.E.128 [R72.64], R20 ;  /* 0x0000001448007986 */ /* 0x0003e4000c101d06 */
.L_x_63:
[----:B------:R-:W-:Y:S05]  /*2540*/  BSYNC B0 ;  /* 0x0000000000007941 */ /* 0x000fea0003800000 */
.L_x_62:
[----:B------:R-:W-:Y:S01]  /*2550*/  ISETP.GE.AND P0, PT, R13, c[0x0][0x1d4], PT ;  /* 0x000075000d007a0c */ /* 0x000fe20003f06270 */
[----:B------:R-:W-:Y:S01]  /*2560*/  @!UPT UIADD3 URZ, URZ, URZ, URZ ;  /* 0x0000003f3f3ff290 */ /* 0x000fe2000fffe03f */
[----:B------:R-:W-:Y:S11]  /*2570*/  BSSY B0, `(.L_x_64) ;  /* 0x0000036000007945 */ /* 0x000ff60003800000 */
[----:B------:R-:W-:-:S05]  /*2580*/  @P0 BRA `(.L_x_65) ;  /* 0x0000034000000947 */ /* 0x000fca0003800000 */
[----:B------:R-:W-:Y:S01]  /*2590*/  ISETP.GE.AND P0, PT, R9, c[0x0][0x27c], PT ;  /* 0x00009f0009007a0c */ /* 0x000fe20003f06270 */
[----:B-1----:R-:W1:Y:S11]  /*25a0*/  LDS.128 R20, [R134+0x6000] ;  /* 0x0060000086147984 */ /* 0x002e760000000c00 */
[----:B------:R-:W-:Y:S01]  /*25b0*/  @!UPT UIADD3 URZ, URZ, URZ, URZ ;  /* 0x0000003f3f3ff290 */ /* 0x000fe2000fffe03f */
[----:B------:R-:W-:Y:S02]  /*25c0*/  @!P0 SHF.R.U64 R42, R70, 0x10, R71 ;  /* 0x00000010462a8819 */ /* 0x000fe40000001247 */
[--C-:B------:R-:W-:Y:S02]  /*25d0*/  @!P0 SHF.R.U64 R38, R44, 0x10, R45.reuse ;  /* 0x000000102c268819 */ /* 0x100fe4000000122d */
[----:B------:R-:W-:Y:S02]  /*25e0*/  @!P0 PRMT R69, R69, 0x5410, R42 ;  /* 0x0000541045458816 */ /* 0x000fe4000000002a */
[----:B------:R-:W-:Y:S02]  /*25f0*/  @!P0 PRMT R35, R35, 0x5410, R38 ;  /* 0x0000541023238816 */ /* 0x000fe40000000026 */
[C---:B------:R-:W-:Y:S01]  /*2600*/  @!P0 LOP3.LUT R47, R69.reuse, 0xffff0000, RZ, 0xc0, !PT ;  /* 0xffff0000452f8812 */ /* 0x040fe200078ec0ff */
[----:B------:R-:W-:Y:S01]  /*2610*/  @!P0 IMAD.U32 R41, R69, 0x10000, RZ ;  /* 0x0001000045298824 */ /* 0x000fe200078e00ff */
[----:B------:R-:W-:Y:S01]  /*2620*/  @!P0 SHF.R.U32.HI R45, RZ, 0x10, R45 ;  /* 0x00000010ff2d8819 */ /* 0x000fe2000001162d */
[C---:B------:R-:W-:Y:S01]  /*2630*/  @!P0 IMAD.U32 R38, R35.reuse, 0x10000, RZ ;  /* 0x0001000023268824 */ /* 0x040fe200078e00ff */
[----:B------:R-:W-:Y:S02]  /*2640*/  @!P0 SHF.R.U32.HI R71, RZ, 0x10, R71 ;  /* 0x00000010ff478819 */ /* 0x000fe40000011647 */
[----:B------:R-:W-:Y:S02]  /*2650*/  @!P0 LOP3.LUT R35, R35, 0xffff0000, RZ, 0xc0, !PT ;  /* 0xffff000023238812 */ /* 0x000fe400078ec0ff */
[----:B------:R-:W-:Y:S02]  /*2660*/  @!P0 PRMT R34, R34, 0x5410, R45 ;  /* 0x0000541022228816 */ /* 0x000fe4000000002d */
[----:B------:R-:W-:Y:S01]  /*2670*/  @!P0 PRMT R68, R68, 0x5410, R71 ;  /* 0x0000541044448816 */ /* 0x000fe20000000047 */
[C---:B-1----:R-:W-:Y:S01]  /*2680*/  @!P0 IMAD.U32 R42, R21.reuse, 0x10000, RZ ;  /* 0x00010000152a8824 */ /* 0x042fe200078e00ff */
[C---:B------:R-:W-:Y:S02]  /*2690*/  @!P0 LOP3.LUT R39, R20.reuse, 0xffff0000, RZ, 0xc0, !PT ;  /* 0xffff000014278812 */ /* 0x040fe400078ec0ff */
[----:B------:R-:W-:Y:S02]  /*26a0*/  @!P0 LOP3.LUT R40, R21, 0xffff0000, RZ, 0xc0, !PT ;  /* 0xffff000015288812 */ /* 0x000fe400078ec0ff */
[----:B------:R-:W-:Y:S01]  /*26b0*/  @!P0 SHF.L.U32 R43, R20, 0x10, RZ ;  /* 0x00000010142b8819 */ /* 0x000fe200000006ff */
[----:B------:R-:W-:Y:S01]  /*26c0*/  @!P0 FMUL.FTZ R51, R39, R41 ;  /* 0x0000002927338220 */ /* 0x000fe20000410000 */
[----:B------:R-:W-:Y:S01]  /*26d0*/  @!P0 SHF.L.U32 R46, R22, 0x10, RZ ;  /* 0x00000010162e8819 */ /* 0x000fe200000006ff */
[----:B------:R-:W-:Y:S01]  /*26e0*/  @!P0 FMUL.FTZ R75, R40, R47 ;  /* 0x0000002f284b8220 */ /* 0x000fe20000410000 */
[----:B------:R-:W-:Y:S01]  /*26f0*/  @!P0 SHF.L.U32 R49, R23, 0x10, RZ ;  /* 0x0000001017318819 */ /* 0x000fe200000006ff */
        /* <DEDUP_REMOVED lines=10> */
[----:B------:R-:W-:Y:S02]  /*27a0*/  @!P0 IMAD.U32 R41, R68, 0x10000, RZ ;  /* 0x0001000044298824 */ /* 0x000fe400078e00ff */
        /* <DEDUP_REMOVED lines=17> */
[----:B------:R1:W-:Y:S02]  /*28c0*/  STG.E.128 [R72.64+0x40], R20 ;  /* 0x0000401448007986 */ /* 0x0003e4000c101d06 */
.L_x_65:
[----:B------:R-:W-:Y:S05]  /*28d0*/  BSYNC B0 ;  /* 0x0000000000007941 */ /* 0x000fea0003800000 */
.L_x_64:
        /* <DEDUP_REMOVED lines=56> */
.L_x_67:
[----:B------:R-:W-:Y:S05]  /*2c60*/  BSYNC B0 ;  /* 0x0000000000007941 */ /* 0x000fea0003800000 */
.L_x_66:
        /* <DEDUP_REMOVED lines=56> */
.L_x_69:
[----:B------:R-:W-:Y:S05]  /*2ff0*/  BSYNC B0 ;  /* 0x0000000000007941 */ /* 0x000fea0003800000 */
.L_x_68:
        /* <DEDUP_REMOVED lines=8> */
[----:B------:R-:W-:Y:S02]  /*3080*/  @!P0 SHF.R.U64 R25, R30, 0x10, R31 ;  /* 0x000000101e198819 */ /* 0x000fe4000000121f */
        /* <DEDUP_REMOVED lines=9> */
[----:B------:R-:W-:Y:S04]  /*3120*/  @!P0 PRMT R56, R56, 0x5410, R59 ;  /* 0x0000541038388816 */ /* 0x000fe8000000003b */
[----:B------:R-:W-:Y:S01]  /*3130*/  @!P0 LOP3.LUT R37, R56, 0xffff0000, RZ, 0xc0, !PT ;  /* 0xffff000038258812 */ /* 0x000fe200078ec0ff */
[C---:B-1----:R-:W-:Y:S01]  /*3140*/  @!P0 IMAD.U32 R35, R21.reuse, 0x10000, RZ ;  /* 0x0001000015238824 */ /* 0x042fe200078e00ff */
[----:B------:R-:W-:Y:S02]  /*3150*/  @!P0 LOP3.LUT R25, R21, 0xffff0000, RZ, 0xc0, !PT ;  /* 0xffff000015198812 */ /* 0x000fe400078ec0ff */
[C---:B------:R-:W-:Y:S02]  /*3160*/  @!P0 LOP3.LUT R29, R20.reuse, 0xffff0000, RZ, 0xc0, !PT ;  /* 0xffff0000141d8812 */ /* 0x040fe400078ec0ff */
[----:B------:R-:W-:Y:S01]  /*3170*/  @!P0 SHF.L.U32 R33, R20, 0x10, RZ ;  /* 0x0000001014218819 */ /* 0x000fe200000006ff */
[----:B------:R-:W-:Y:S01]  /*3180*/  @!P0 FMUL.FTZ R41, R25, R32 ;  /* 0x0000002019298220 */ /* 0x000fe20000410000 */
[----:B------:R-:W-:Y:S01]  /*3190*/  @!P0 SHF.L.U32 R34, R23, 0x10, RZ ;  /* 0x0000001017228819 */ /* 0x000fe200000006ff */
[C---:B------:R-:W-:Y:S02]  /*31a0*/  @!P0 FMUL.FTZ R39, R29.reuse, R28 ;  /* 0x0000001c1d278220 */ /* 0x040fe40000410000 */
[----:B------:R-:W-:Y:S02]  /*31b0*/  @!P0 FMUL.FTZ R0, R29, R24 ;  /* 0x000000181d008220 */ /* 0x000fe40000410000 */
[-C--:B------:R-:W-:Y:S01]  /*31c0*/  @!P0 FMUL.FTZ R2, R25, R8.reuse ;  /* 0x0000000819028220 */ /* 0x080fe20000410000 */
[----:B------:R-:W-:Y:S01]  /*31d0*/  @!P0 LOP3.LUT R25, R22, 0xffff0000, RZ, 0xc0, !PT ;  /* 0xffff000016198812 */ /* 0x000fe200078ec0ff */
[----:B------:R-:W-:Y:S02]  /*31e0*/  @!P0 FFMA.FTZ R41, R35, R8, -R41 ;  /* 0x0000000823298223 */ /* 0x000fe40000010829 */
[C---:B------:R-:W-:Y:S01]  /*31f0*/  @!P0 IMAD.U32 R8, R7.reuse, 0x10000, RZ ;  /* 0x0001000007088824 */ /* 0x040fe200078e00ff */
[----:B------:R-:W-:Y:S01]  /*3200*/  @!P0 LOP3.LUT R7, R7, 0xffff0000, RZ, 0xc0, !PT ;  /* 0xffff000007078812 */ /* 0x000fe200078ec0ff */
[----:B------:R-:W-:Y:S01]  /*3210*/  @!P0 FFMA.FTZ R39, R33, R24, -R39 ;  /* 0x0000001821278223 */ /* 0x000fe20000010827 */
[----:B------:R-:W-:Y:S01]  /*3220*/  @!P0 LOP3.LUT R24, R23, 0xffff0000, RZ, 0xc0, !PT ;  /* 0xffff000017188812 */ /* 0x000fe200078ec0ff */
[----:B------:R-:W-:Y:S01]  /*3230*/  @!P0 FFMA.FTZ R0, R28, R33, R0 ;  /* 0x000000211c008223 */ /* 0x000fe20000010000 */
[----:B------:R-:W-:Y:S01]  /*3240*/  @!P0 SHF.L.U32 R33, R22, 0x10, RZ ;  /* 0x0000001016218819 */ /* 0x000fe200000006ff */
[----:B------:R-:W-:Y:S02]  /*3250*/  @!P0 IMAD.U32 R28, R56, 0x10000, RZ ;  /* 0x00010000381c8824 */ /* 0x000fe400078e00ff */
[C---:B------:R-:W-:Y:S01]  /*3260*/  @!P0 FMUL.FTZ R3, R25.reuse, R8 ;  /* 0x0000000819038220 */ /* 0x040fe20000410000 */
        /* <DEDUP_REMOVED lines=17> */
.L_x_71:
[----:B------:R-:W-:Y:S05]  /*3380*/  BSYNC B0 ;  /* 0x0000000000007941 */ /* 0x000fea0003800000 */
.L_x_70:
[----:B------:R-:W-:Y:S11]  /*3390*/  ISETP.GE.AND P0, PT, R142, c[0x0][0x1d4], PT ;  /* 0x000075008e007a0c */ /* 0x000ff60003f06270 */
[----:B------:R-:W-:Y:S02]  /*33a0*/  @!UPT UIADD3 URZ, URZ, URZ, URZ ;  /* 0x0000003f3f3ff290 */ /* 0x000fe4000fffe03f */
        /* <DEDUP_REMOVED lines=18> */
[C---:B------:R-:W-:Y:S02]  /*34d0*/  @!P0 LOP3.LUT R8, R20.reuse, 0xffff0000, RZ, 0xc0, !PT ;  /* 0xffff000014088812 */ /* 0x040fe400078ec0ff */
[----:B------:R-:W-:Y:S02]  /*34e0*/  @!P0 LOP3.LUT R25, R21, 0xffff0000, RZ, 0xc0, !PT ;  /* 0xffff000015198812 */ /* 0x000fe400078ec0ff */
[----:B------:R-:W-:Y:S01]  /*34f0*/  @!P0 SHF.L.U32 R24, R20, 0x10, RZ ;  /* 0x0000001014188819 */ /* 0x000fe200000006ff */
[C---:B------:R-:W-:Y:S01]  /*3500*/  @!P0 FMUL.FTZ R35, R8.reuse, R29 ;  /* 0x0000001d08238220 */ /* 0x040fe20000410000 */
[----:B------:R-:W-:Y:S01]  /*3510*/  @!P0 SHF.L.U32 R30, R23, 0x10, RZ ;  /* 0x00000010171e8819 */ /* 0x000fe200000006ff */
[----:B------:R-:W-:Y:S02]  /*3520*/  @!P0 FMUL.FTZ R37, R25, R28 ;  /* 0x0000001c19258220 */ /* 0x000fe40000410000 */
[-C--:B------:R-:W-:Y:S01]  /*3530*/  @!P0 FMUL.FTZ R0, R8, R7.reuse ;  /* 0x0000000708008220 */ /* 0x080fe20000410000 */
[----:B------:R-:W-:Y:S01]  /*3540*/  @!P0 LOP3.LUT R8, R23, 0xffff0000, RZ, 0xc0, !PT ;  /* 0xffff000017088812 */ /* 0x000fe200078ec0ff */
[----:B------:R-:W-:Y:S01]  /*3550*/  @!P0 FFMA.FTZ R35, R24, R7, -R35 ;  /* 0x0000000718238223 */ /* 0x000fe20000010823 */
[C---:B------:R-:W-:Y:S01]  /*3560*/  @!P0 LOP3.LUT R7, R22.reuse, 0xffff0000, RZ, 0xc0, !PT ;  /* 0xffff000016078812 */ /* 0x040fe200078ec0ff */
[-C--:B------:R-:W-:Y:S02]  /*3570*/  @!P0 FMUL.FTZ R2, R25, R6.reuse ;  /* 0x0000000619028220 */ /* 0x080fe40000410000 */
[----:B------:R-:W-:Y:S02]  /*3580*/  @!P0 FFMA.FTZ R37, R31, R6, -R37 ;  /* 0x000000061f258223 */ /* 0x000fe40000010825 */
[C---:B------:R-:W-:Y:S01]  /*3590*/  @!P0 IMAD.U32 R6, R5.reuse, 0x10000, RZ ;  /* 0x0001000005068824 */ /* 0x040fe200078e00ff */
        /* <DEDUP_REMOVED lines=21> */
[----:B------:R1:W-:Y:S01]  /*36f0*/  STG.E.128 [R72.64+0x140], R20 ;  /* 0x0001401448007986 */ /* 0x0003e2000c101d06 */
[----:B------:R-:W-:-:S05]  /*3700*/  BRA `(.L_x_61) ;  /* 0x00001cc000007947 */ /* 0x000fca0003800000 */
.L_x_58:
        /* <DEDUP_REMOVED lines=37> */
[----:B------:R1:W5:Y:S04]  /*3960*/  @!P0 LDG.E.128 R40, [R26.64] ;  /* 0x000000061a288981 */ /* 0x000368000c1e1d00 */
[----:B------:R1:W5:Y:S01]  /*3970*/  @!P0 LDG.E.128 R52, [R2.64] ;  /* 0x0000000602348981 */ /* 0x000362000c1e1d00 */
[----:B------:R-:W-:Y:S11]  /*3980*/  ISETP.GE.AND P0, PT, R13, c[0x0][0x27c], PT ;  /* 0x00009f000d007a0c */ /* 0x000ff60003f06270 */
[----:B------:R-:W-:Y:S02]  /*3990*/  @!UPT UIADD3 URZ, URZ, URZ, URZ ;  /* 0x0000003f3f3ff290 */ /* 0x000fe4000fffe03f */
[----:B------:R1:W5:Y:S04]  /*39a0*/  @!P0 LDG.E.128 R28, [R26.64+0x40] ;  /* 0x000040061a1c8981 */ /* 0x000368000c1e1d00 */
[----:B------:R1:W5:Y:S01]  /*39b0*/  @!P0 LDG.E.128 R68, [R2.64+0x40] ;  /* 0x0000400602448981 */ /* 0x000362000c1e1d00 */
[----:B------:R-:W-:Y:S11]  /*39c0*/  ISETP.GE.AND P0, PT, R12, c[0x0][0x27c], PT ;  /* 0x00009f000c007a0c */ /* 0x000ff60003f06270 */
[----:B------:R-:W-:Y:S02]  /*39d0*/  @!UPT UIADD3 URZ, URZ, URZ, URZ ;  /* 0x0000003f3f3ff290 */ /* 0x000fe4000fffe03f */
[----:B------:R1:W5:Y:S04]  /*39e0*/  @!P0 LDG.E.128 R20, [R26.64+0x80] ;  /* 0x000080061a148981 */ /* 0x000368000c1e1d00 */
[----:B------:R1:W5:Y:S02]  /*39f0*/  @!P0 LDG.E.128 R64, [R2.64+0x80] ;  /* 0x0000800602408981 */ /* 0x000364000c1e1d00 */
.L_x_73:
[----:B------:R-:W-:Y:S05]  /*3a00*/  BSYNC B0 ;  /* 0x0000000000007941 */ /* 0x000fea0003800000 */
.L_x_72:
[----:B------:R-:W-:Y:S04]  /*3a10*/  IADD3 R149, P0, R168, R24, RZ ;  /* 0x00000018a8957210 */ /* 0x000fe80007f1e0ff */
[----:B------:R-:W-:Y:S01]  /*3a20*/  IADD3.X R96, R115, R96, RZ, P0, !PT ;  /* 0x0000006073607210 */ /* 0x000fe200007fe4ff */
[----:B------:R-:W-:-:S05]  /*3a30*/  @P1 BRA `(.L_x_61) ;  /* 0x0000199000001947 */ /* 0x000fca0003800000 */
[----:B------:R-:W-:Y:S01]  /*3a40*/  ISETP.GE.AND P0, PT, R18, c[0x0][0x1d4], PT ;  /* 0x0000750012007a0c */ /* 0x000fe20003f06270 */
[----:B-----5:R-:W-:Y:S01]  /*3a50*/  IMAD.MOV.U32 R4, RZ, RZ, R22 ;  /* 0x000000ffff047224 */ /* 0x020fe200078e0016 */
[----:B------:R-:W-:Y:S01]  /*3a60*/  BSSY B0, `(.L_x_74) ;  /* 0x0000098000007945 */ /* 0x000fe20003800000 */
[----:B-1----:R-:W-:Y:S02]  /*3a70*/  IMAD.MOV.U32 R3, RZ, RZ, R23 ;  /* 0x000000ffff037224 */ /* 0x002fe400078e0017 */
        /* <DEDUP_REMOVED lines=33> */
[CC--:B------:R-:W-:Y:S01]  /*3c90*/  IADD3 R173, P1, P0, R166.reuse, R149.reuse, R139 ;  /* 0x00000095a6ad7210 */ /* 0x0c0fe2000783e08b */
[----:B------:R-:W-:Y:S01]  /*3ca0*/  IMAD.MOV.U32 R48, RZ, RZ, R53 ;  /* 0x000000ffff307224 */ /* 0x000fe200078e0035 */
[----:B------:R-:W-:Y:S01]  /*3cb0*/  MOV R59, R54 ;  /* 0x00000036003b7202 */ /* 0x000fe20000000f00 */
[----:B------:R-:W-:Y:S01]  /*3cc0*/  IMAD.MOV.U32 R46, RZ, RZ, R42 ;  /* 0x000000ffff2e7224 */ /* 0x000fe200078e002a */
[CC--:B------:R-:W-:Y:S01]  /*3cd0*/  IADD3.X R172, R105.reuse, R96.reuse, R130, P1, P0 ;  /* 0x0000006069ac7210 */ /* 0x0c0fe20000fe0482 */
[----:B------:R-:W-:Y:S02]  /*3ce0*/  IMAD.MOV.U32 R63, RZ, RZ, R55 ;  /* 0x000000ffff3f7224 */ /* 0x000fe400078e0037 */
[----:B------:R-:W2:Y:S01]  /*3cf0*/  LDS.128 R72, [R129+0x6100] ;  /* 0x0061000081487984 */ /* 0x000ea20000000c00 */
[----:B------:R-:W-:Y:S02]  /*3d00*/  IMAD.MOV.U32 R50, RZ, RZ, R52 ;  /* 0x000000ffff327224 */ /* 0x000fe400078e0034 */
[--C-:B------:R-:W-:Y:S01]  /*3d10*/  IMAD.MOV.U32 R44, RZ, RZ, R41.reuse ;  /* 0x000000ffff2c7224 */ /* 0x100fe200078e0029 */
[----:B------:R-:W-:Y:S01]  /*3d20*/  @!P2 IADD3 R151, P1, P0, R166, R149, R136 ;  /* 0x00000095a697a210 */ /* 0x000fe2000783e088 */
[----:B------:R-:W-:Y:S03]  /*3d30*/  IMAD.MOV.U32 R45, RZ, RZ, R40 ;  /* 0x000000ffff2d7224 */ /* 0x000fe600078e0028 */
[----:B------:R-:W-:Y:S02]  /*3d40*/  @!P2 IADD3.X R100, R105, R96, R124, P1, P0 ;  /* 0x000000606964a210 */ /* 0x000fe40000fe047c */
[C---:B------:R-:W-:Y:S04]  /*3d50*/  LEA R174, P0, R173.reuse, c[0x0][0x1c8], 0x1 ;  /* 0x00007200adae7a11 */ /* 0x040fe800078008ff */
[----:B------:R-:W-:Y:S02]  /*3d60*/  LEA.HI.X R175, R173, c[0x0][0x1cc], R172, 0x1, P0 ;  /* 0x00007300adaf7a11 */ /* 0x000fe400000f0cac */
[C---:B------:R-:W-:Y:S04]  /*3d70*/  @!P2 LEA R172, P0, R151.reuse, c[0x0][0x1c8], 0x1 ;  /* 0x0000720097acaa11 */ /* 0x040fe800078008ff */
[----:B------:R-:W-:Y:S02]  /*3d80*/  @!P2 LEA.HI.X R173, R151, c[0x0][0x1cc], R100, 0x1, P0 ;  /* 0x0000730097adaa11 */ /* 0x000fe400000f0c64 */
[----:B------:R-:W-:Y:S11]  /*3d90*/  ISETP.GE.AND P0, PT, R18, c[0x0][0x27c], PT ;  /* 0x00009f0012007a0c */ /* 0x000ff60003f06270 */
[----:B------:R-:W-:Y:S02]  /*3da0*/  @!UPT UIADD3 URZ, URZ, URZ, URZ ;  /* 0x0000003f3f3ff290 */ /* 0x000fe4000fffe03f */
[----:B------:R-:W-:Y:S02]  /*3db0*/  @!P0 SHF.R.U32.HI R47, RZ, 0x10, R41 ;  /* 0x00000010ff2f8819 */ /* 0x000fe40000011629 */
[----:B------:R-:W-:Y:S02]  /*3dc0*/  @!P0 SHF.R.U64 R56, R54, 0x10, R55 ;  /* 0x0000001036388819 */ /* 0x000fe40000001237 */
[----:B------:R-:W-:Y:S02]  /*3dd0*/  @!P0 PRMT R44, R44, 0x5410, R47 ;  /* 0x000054102c2c8816 */ /* 0x000fe4000000002f */
[----:B-1----:R-:W-:Y:S02]  /*3de0*/  @!P0 SHF.L.U32 R47, R25, 0x10, RZ ;  /* 0x00000010192f8819 */ /* 0x002fe400000006ff */
[C---:B--2---:R-:W-:Y:S02]  /*3df0*/  @!P0 SHF.L.U32 R57, R74.reuse, 0x10, RZ ;  /* 0x000000104a398819 */ /* 0x044fe400000006ff */
[C---:B------:R-:W-:Y:S02]  /*3e00*/  @!P0 SHF.L.U32 R61, R75.reuse, 0x10, RZ ;  /* 0x000000104b3d8819 */ /* 0x040fe400000006ff */
[----:B------:R-:W-:Y:S02]  /*3e10*/  @!P0 LOP3.LUT R60, R75, 0xffff0000, RZ, 0xc0, !PT ;  /* 0xffff00004b3c8812 */ /* 0x000fe400078ec0ff */
[----:B------:R-:W-:Y:S02]  /*3e20*/  @!P0 PRMT R59, R59, 0x5410, R56 ;  /* 0x000054103b3b8816 */ /* 0x000fe40000000038 */
[----:B------:R-:W-:Y:S02]  /*3e30*/  @!P0 LOP3.LUT R56, R74, 0xffff0000, RZ, 0xc0, !PT ;  /* 0xffff00004a388812 */ /* 0x000fe400078ec0ff */
[----:B------:R-:W-:Y:S02]  /*3e40*/  @!P0 SHF.R.U32.HI R58, RZ, 0x10, R55 ;  /* 0x00000010ff3a8819 */ /* 0x000fe40000011637 */
[C---:B------:R-:W-:Y:S02]  /*3e50*/  @!P0 LOP3.LUT R55, R73.reuse, 0xffff0000, RZ, 0xc0, !PT ;  /* 0xffff000049378812 */ /* 0x040fe400078ec0ff */
[--C-:B------:R-:W-:Y:S02]  /*3e60*/  @!P0 SHF.R.U64 R51, R52, 0x10, R53.reuse ;  /* 0x0000001034338819 */ /* 0x100fe40000001235 */
[----:B------:R-:W-:Y:S02]  /*3e70*/  @!P0 SHF.R.U32.HI R53, RZ, 0x10, R53 ;  /* 0x00000010ff358819 */ /* 0x000fe40000011635 */
[----:B------:R-:W-:Y:S02]  /*3e80*/  @!P0 SHF.R.U64 R49, R42, 0x10, R43 ;  /* 0x000000102a318819 */ /* 0x000fe4000000122b */
[----:B------:R-:W-:Y:S01]  /*3e90*/  @!P0 PRMT R52, R48, 0x5410, R53 ;  /* 0x0000541030348816 */ /* 0x000fe20000000035 */
[----:B------:R-:W-:Y:S01]  /*3ea0*/  @!P0 IMAD.U32 R53, R73, 0x10000, RZ ;  /* 0x0001000049358824 */ /* 0x000fe200078e00ff */
[----:B------:R-:W-:Y:S02]  /*3eb0*/  @!P0 SHF.L.U32 R48, R72, 0x10, RZ ;  /* 0x0000001048308819 */ /* 0x000fe400000006ff */
[----:B------:R-:W-:Y:S02]  /*3ec0*/  @!P0 SHF.R.U32.HI R42, RZ, 0x10, R43 ;  /* 0x00000010ff2a8819 */ /* 0x000fe4000001162b */
[----:B------:R-:W-:Y:S01]  /*3ed0*/  @!P0 SHF.R.U64 R40, R40, 0x10, R41 ;  /* 0x0000001028288819 */ /* 0x000fe20000001229 */
[----:B------:R-:W-:Y:S01]  /*3ee0*/  IMAD.MOV.U32 R41, RZ, RZ, R43 ;  /* 0x000000ffff297224 */ /* 0x000fe200078e002b */
[----:B------:R-:W-:Y:S01]  /*3ef0*/  @!P0 PRMT R43, R46, 0x5410, R49 ;  /* 0x000054102e2b8816 */ /* 0x000fe20000000031 */
[----:B------:R-:W-:Y:S01]  /*3f00*/  @!P0 IMAD.U32 R46, R24, 0x10000, RZ ;  /* 0x00010000182e8824 */ /* 0x000fe200078e00ff */
[----:B------:R-:W-:Y:S02]  /*3f10*/  @!P0 PRMT R40, R45, 0x5410, R40 ;  /* 0x000054102d288816 */ /* 0x000fe40000000028 */
[----:B------:R-:W-:Y:S01]  /*3f20*/  @!P0 PRMT R41, R41, 0x5410, R42 ;  /* 0x0000541029298816 */ /* 0x000fe2000000002a */
[C---:B------:R-:W-:Y:S01]  /*3f30*/  @!P0 IMAD.U32 R42, R44.reuse, 0x10000, RZ ;  /* 0x000100002c2a8824 */ /* 0x040fe200078e00ff */
[----:B------:R-:W-:Y:S01]  /*3f40*/  @!P0 LOP3.LUT R44, R44, 0xffff0000, RZ, 0xc0, !PT ;  /* 0xffff00002c2c8812 */ /* 0x000fe200078ec0ff */
[----:B------:R-:W-:Y:S01]  /*3f50*/  @!P0 IMAD.U32 R45, R40, 0x10000, RZ ;  /* 0x00010000282d8824 */ /* 0x000fe200078e00ff */
[----:B------:R-:W-:Y:S01]  /*3f60*/  @!P0 PRMT R54, R50, 0x5410, R51 ;  /* 0x0000541032368816 */ /* 0x000fe20000000033 */
[C---:B------:R-:W-:Y:S01]  /*3f70*/  @!P0 IMAD.U32 R50, R52.reuse, 0x10000, RZ ;  /* 0x0001000034328824 */ /* 0x040fe200078e00ff */
[----:B------:R-:W-:Y:S01]  /*3f80*/  @!P0 LOP3.LUT R52, R52, 0xffff0000, RZ, 0xc0, !PT ;  /* 0xffff000034348812 */ /* 0x000fe200078ec0ff */
[----:B------:R-:W-:Y:S01]  /*3f90*/  @!P0 FMUL.FTZ R0, R46, R45 ;  /* 0x0000002d2e008220 */ /* 0x000fe20000410000 */
[----:B------:R-:W-:Y:S01]  /*3fa0*/  @!P0 PRMT R63, R63, 0x5410, R58 ;  /* 0x000054103f3f8816 */ /* 0x000fe2000000003a */
[----:B------:R-:W-:Y:S02]  /*3fb0*/  @!P0 IMAD.U32 R51, R54, 0x10000, RZ ;  /* 0x0001000036338824 */ /* 0x000fe400078e00ff */
[----:B------:R-:W-:Y:S02]  /*3fc0*/  @!P0 FMUL.FTZ R151, R47, R50 ;  /* 0x000000322f978220 */ /* 0x000fe40000410000 */
[----:B------:R-:W-:Y:S02]  /*3fd0*/  @!P0 FMUL.FTZ R100, R46, R51 ;  /* 0x000000332e648220 */ /* 0x000fe40000410000 */
[----:B------:R-:W-:Y:S01]  /*3fe0*/  @!P0 FFMA.FTZ R0, R51, R48, R0 ;  /* 0x0000003033008223 */ /* 0x000fe20000010000 */
[----:B------:R-:W-:Y:S01]  /*3ff0*/  @!P0 LOP3.LUT R51, R54, 0xffff0000, RZ, 0xc0, !PT ;  /* 0xffff000036338812 */ /* 0x000fe200078ec0ff */
[----:B------:R-:W-:Y:S01]  /*4000*/  @!P0 FFMA.FTZ R100, R48, R45, -R100 ;  /* 0x0000002d30648223 */ /* 0x000fe20000010864 */
[----:B------:R-:W-:Y:S01]  /*4010*/  @!P0 LOP3.LUT R48, R72, 0xffff0000, RZ, 0xc0, !PT ;  /* 0xffff000048308812 */ /* 0x000fe200078ec0ff */
[-C--:B------:R-:W-:Y:S01]  /*4020*/  @!P0 FMUL.FTZ R3, R47, R42.reuse ;  /* 0x0000002a2f038220 */ /* 0x080fe20000410000 */
[----:B------:R-:W-:Y:S01]  /*4030*/  @!P0 LOP3.LUT R47, R25, 0xffff0000, RZ, 0xc0, !PT ;  /* 0xffff0000192f8812 */ /* 0x000fe200078ec0ff */
[----:B------:R-:W-:Y:S01]  /*4040*/  @!P0 FFMA.FTZ R151, R53, R42, -R151 ;  /* 0x0000002a35978223 */ /* 0x000fe20000010897 */
[----:B------:R-:W-:Y:S01]  /*4050*/  @!P0 LOP3.LUT R42, R24, 0xffff0000, RZ, 0xc0, !PT ;  /* 0xffff0000182a8812 */ /* 0x000fe200078ec0ff */
[----:B------:R-:W-:Y:S01]  /*4060*/  @!P0 IMAD.U32 R54, R59, 0x10000, RZ ;  /* 0x000100003b368824 */ /* 0x000fe200078e00ff */
[----:B------:R-:W-:Y:S01]  /*4070*/  @!P0 LOP3.LUT R45, R40, 0xffff0000, RZ, 0xc0, !PT ;  /* 0xffff0000282d8812 */ /* 0x000fe200078ec0ff */
[C---:B------:R-:W-:Y:S01]  /*4080*/  @!P0 IMAD.U32 R40, R43.reuse, 0x10000, RZ ;  /* 0x000100002b288824 */ /* 0x040fe200078e00ff */
[----:B------:R-:W-:Y:S01]  /*4090*/  @!P0 LOP3.LUT R43, R43, 0xffff0000, RZ, 0xc0, !PT ;  /* 0xffff00002b2b8812 */ /* 0x000fe200078ec0ff */
[C---:B------:R-:W-:Y:S01]  /*40a0*/  @!P0 FMUL.FTZ R177, R42.reuse, R51 ;  /* 0x000000332ab18220 */ /* 0x040fe20000410000 */
[----:B------:R-:W-:Y:S01]  /*40b0*/  @!P0 LOP3.LUT R59, R59, 0xffff0000, RZ, 0xc0, !PT ;  /* 0xffff00003b3b8812 */ /* 0x000fe200078ec0ff */
[-C--:B------:R-:W-:Y:S01]  /*40c0*/  @!P0 FMUL.FTZ R2, R42, R45.reuse ;  /* 0x0000002d2a028220 */ /* 0x080fe20000410000 */
[----:B------:R-:W-:Y:S01]  /*40d0*/  @!P0 LOP3.LUT R42, R26, 0xffff0000, RZ, 0xc0, !PT ;  /* 0xffff00001a2a8812 */ /* 0x000fe200078ec0ff */
[----:B------:R-:W-:Y:S02]  /*40e0*/  @!P0 FFMA.FTZ R177, R48, R45, -R177 ;  /* 0x0000002d30b18223 */ /* 0x000fe400000108b1 */
[----:B------:R-:W-:Y:S02]  /*40f0*/  @!P0 IMAD.U32 R45, R26, 0x10000, RZ ;  /* 0x000100001a2d8824 */ /* 0x000fe400078e00ff */
[C---:B------:R-:W-:Y:S01]  /*4100*/  @!P0 FMUL.FTZ R179, R42.reuse, R59 ;  /* 0x0000003b2ab38220 */ /* 0x040fe20000410000 */
[----:B------:R-:W-:Y:S01]  /*4110*/  @!P0 F2FP.BF16.PACK_AB R100, R177, R100 ;  /* 0x00000064b164823e */ /* 0x000fe200000010ff */
[----:B------:R-:W-:Y:S02]  /*4120*/  @!P0 FMUL.FTZ R178, R45, R54 ;  /* 0x000000362db28220 */ /* 0x000fe40000410000 */
[-C--:B------:R-:W-:Y:S01]  /*4130*/  @!P0 FMUL.FTZ R6, R42, R43.reuse ;  /* 0x0000002b2a068220 */ /* 0x080fe20000410000 */
[----:B------:R-:W-:Y:S01]  /*4140*/  @!P0 MOV R72, R100 ;  /* 0x0000006400488202 */ /* 0x000fe20000000f00 */
[----:B------:R-:W-:Y:S01]  /*4150*/  @!P0 IMAD.U32 R58, R63, 0x10000, RZ ;  /* 0x000100003f3a8824 */ /* 0x000fe200078e00ff */
[----:B------:R-:W-:Y:S01]  /*4160*/  @!P0 LOP3.LUT R42, R27, 0xffff0000, RZ, 0xc0, !PT ;  /* 0xffff00001b2a8812 */ /* 0x000fe200078ec0ff */
[----:B------:R-:W-:Y:S01]  /*4170*/  @!P0 FFMA.FTZ R179, R56, R43, -R179 ;  /* 0x0000002b38b38223 */ /* 0x000fe200000108b3 */
[----:B------:R-:W-:Y:S01]  /*4180*/  @!P0 LOP3.LUT R63, R63, 0xffff0000, RZ, 0xc0, !PT ;  /* 0xffff00003f3f8812 */ /* 0x000fe200078ec0ff */
[----:B------:R-:W-:Y:S02]  /*4190*/  @!P0 IMAD.U32 R43, R27, 0x10000, RZ ;  /* 0x000100001b2b8824 */ /* 0x000fe400078e00ff */
[C---:B------:R-:W-:Y:S02]  /*41a0*/  @!P0 FMUL.FTZ R176, R47.reuse, R52 ;  /* 0x000000342fb08220 */ /* 0x040fe40000410000 */
[----:B------:R-:W-:Y:S02]  /*41b0*/  @!P0 FMUL.FTZ R4, R47, R44 ;  /* 0x0000002c2f048220 */ /* 0x000fe40000410000 */
[-C--:B------:R-:W-:Y:S02]  /*41c0*/  @!P0 FMUL.FTZ R5, R45, R40.reuse ;  /* 0x000000282d058220 */ /* 0x080fe40000410000 */
[----:B------:R-:W-:Y:S02]  /*41d0*/  @!P0 FFMA.FTZ R178, R57, R40, -R178 ;  /* 0x0000002839b28223 */ /* 0x000fe400000108b2 */
[C---:B------:R-:W-:Y:S01]  /*41e0*/  @!P0 IMAD.U32 R40, R41.reuse, 0x10000, RZ ;  /* 0x0001000029288824 */ /* 0x040fe200078e00ff */
[----:B------:R-:W-:Y:S01]  /*41f0*/  @!P0 LOP3.LUT R41, R41, 0xffff0000, RZ, 0xc0, !PT ;  /* 0xffff000029298812 */ /* 0x000fe200078ec0ff */
[----:B------:R-:W-:Y:S01]  /*4200*/  @!P0 FFMA.FTZ R2, R51, R48, R2 ;  /* 0x0000003033028223 */ /* 0x000fe20000010002 */
[----:B------:R-:W-:Y:S01]  /*4210*/  @!P0 F2FP.BF16.PACK_AB R178, R179, R178 ;  /* 0x000000b2b3b2823e */ /* 0x000fe200000010ff */
[----:B------:R-:W-:Y:S02]  /*4220*/  @!P0 FMUL.FTZ R181, R43, R58 ;  /* 0x0000003a2bb58220 */ /* 0x000fe40000410000 */
[----:B------:R-:W-:Y:S01]  /*4230*/  @!P0 FMUL.FTZ R180, R42, R63 ;  /* 0x0000003f2ab48220 */ /* 0x000fe20000410000 */
[----:B------:R-:W-:Y:S01]  /*4240*/  @!P0 F2FP.BF16.PACK_AB R100, R2, R0 ;  /* 0x000000000264823e */ /* 0x000fe200000010ff */
[----:B------:R-:W-:Y:S02]  /*4250*/  @!P0 FFMA.FTZ R3, R50, R53, R3 ;  /* 0x0000003532038223 */ /* 0x000fe40000010003 */
[----:B------:R-:W-:Y:S02]  /*4260*/  @!P0 FFMA.FTZ R176, R55, R44, -R176 ;  /* 0x0000002c37b08223 */ /* 0x000fe400000108b0 */
[----:B------:R-:W-:Y:S02]  /*4270*/  @!P0 FFMA.FTZ R4, R52, R55, R4 ;  /* 0x0000003734048223 */ /* 0x000fe40000010004 */
[-C--:B------:R-:W-:Y:S01]  /*4280*/  @!P0 FFMA.FTZ R181, R61, R40.reuse, -R181 ;  /* 0x000000283db58223 */ /* 0x080fe200000108b5 */
[----:B------:R-:W-:Y:S01]  /*4290*/  @!P0 F2FP.BF16.PACK_AB R151, R176, R151 ;  /* 0x00000097b097823e */ /* 0x000fe200000010ff */
[----:B------:R-:W-:Y:S02]  /*42a0*/  @!P0 FFMA.FTZ R180, R60, R41, -R180 ;  /* 0x000000293cb48223 */ /* 0x000fe400000108b4 */
[----:B------:R-:W-:Y:S02]  /*42b0*/  @!P0 FMUL.FTZ R7, R43, R40 ;  /* 0x000000282b078220 */ /* 0x000fe40000410000 */
[----:B------:R-:W-:Y:S01]  /*42c0*/  @!P0 FFMA.FTZ R5, R54, R57, R5 ;  /* 0x0000003936058223 */ /* 0x000fe20000010005 */
[----:B------:R-:W-:Y:S01]  /*42d0*/  @!P0 F2FP.BF16.PACK_AB R181, R180, R181 ;  /* 0x000000b5b4b5823e */ /* 0x000fe200000010ff */
[----:B------:R-:W-:Y:S02]  /*42e0*/  @!P0 FMUL.FTZ R8, R42, R41 ;  /* 0x000000292a088220 */ /* 0x000fe40000410000 */
[----:B------:R-:W-:Y:S01]  /*42f0*/  @!P0 FFMA.FTZ R6, R59, R56, R6 ;  /* 0x000000383b068223 */ /* 0x000fe20000010006 */
[----:B------:R-:W-:Y:S01]  /*4300*/  @!P0 MOV R75, R181 ;  /* 0x000000b5004b8202 */ /* 0x000fe20000000f00 */
[----:B------:R-:W-:Y:S02]  /*4310*/  @!P0 FFMA.FTZ R7, R58, R61, R7 ;  /* 0x0000003d3a078223 */ /* 0x000fe40000010007 */
[----:B------:R-:W-:Y:S01]  /*4320*/  @!P0 FFMA.FTZ R8, R63, R60, R8 ;  /* 0x0000003c3f088223 */ /* 0x000fe20000010008 */
[----:B------:R-:W-:Y:S01]  /*4330*/  @!P0 F2FP.BF16.PACK_AB R176, R6, R5 ;  /* 0x0000000506b0823e */ /* 0x000fe200000010ff */
[----:B------:R-:W-:Y:S01]  /*4340*/  @!P0 IMAD.MOV.U32 R73, RZ, RZ, R151 ;  /* 0x000000ffff498224 */ /* 0x000fe200078e0097 */
[----:B------:R-:W-:Y:S01]  /*4350*/  @!P0 F2FP.BF16.PACK_AB R151, R4, R3 ;  /* 0x000000030497823e */ /* 0x000fe200000010ff */
[----:B------:R-:W-:Y:S01]  /*4360*/  @!P0 IMAD.MOV.U32 R74, RZ, RZ, R178 ;  /* 0x000000ffff4a8224 */ /* 0x000fe200078e00b2 */
[----:B------:R-:W-:Y:S01]  /*4370*/  @!P0 F2FP.BF16.PACK_AB R177, R8, R7 ;  /* 0x0000000708b1823e */ /* 0x000fe200000010ff */
[----:B------:R-:W-:Y:S01]  /*4380*/  @!P0 IMAD.MOV.U32 R24, RZ, RZ, R100 ;  /* 0x000000ffff188224 */ /* 0x000fe200078e0064 */
[----:B------:R-:W-:Y:S01]  /*4390*/  @!P0 MOV R26, R176 ;  /* 0x000000b0001a8202 */ /* 0x000fe20000000f00 */
[----:B------:R-:W-:Y:S01]  /*43a0*/  @!P0 IMAD.MOV.U32 R25, RZ, RZ, R151 ;  /* 0x000000ffff198224 */ /* 0x000fe200078e0097 */
[----:B------:R1:W-:Y:S01]  /*43b0*/  STG.E.128 [R174.64], R72 ;  /* 0x00000048ae007986 */ /* 0x0003e2000c101d06 */
[----:B------:R-:W-:Y:S07]  /*43c0*/  @!P0 IMAD.MOV.U32 R27, RZ, RZ, R177 ;  /* 0x000000ffff1b8224 */ /* 0x000fee00078e00b1 */
[----:B------:R1:W-:Y:S02]  /*43d0*/  @!P2 STG.E.128 [R172.64], R24 ;  /* 0x00000018ac00a986 */ /* 0x0003e4000c101d06 */
.L_x_75:
[----:B------:R-:W-:Y:S05]  /*43e0*/  BSYNC B0 ;  /* 0x0000000000007941 */ /* 0x000fea0003800000 */
.L_x_74:
[----:B------:R-:W-:Y:S01]  /*43f0*/  ISETP.GE.AND P0, PT, R13, c[0x0][0x1d4], PT ;  /* 0x000075000d007a0c */ /* 0x000fe20003f06270 */
[----:B------:R-:W-:Y:S01]  /*4400*/  @!UPT UIADD3 URZ, URZ, URZ, URZ ;  /* 0x0000003f3f3ff290 */ /* 0x000fe2000fffe03f */
[----:B------:R-:W-:Y:S11]  /*4410*/  BSSY B0, `(.L_x_76) ;  /* 0x0000071000007945 */ /* 0x000ff60003800000 */
[----:B------:R-:W-:-:S05]  /*4420*/  @P0 BRA `(.L_x_77) ;  /* 0x000006f000000947 */ /* 0x000fca0003800000 */
[----:B------:R-:W-:Y:S01]  /*4430*/  ISETP.GE.AND P2, PT, R132, c[0x0][0x1d4], PT ;  /* 0x0000750084007a0c */ /* 0x000fe20003f46270 */
[----:B-1----:R-:W1:Y:S01]  /*4440*/  LDS.128 R24, [R123+0x6100] ;  /* 0x006100007b187984 */ /* 0x002e620000000c00 */
[CC--:B------:R-:W-:Y:S04]  /*4450*/  IADD3 R63, P1, P0, R166.reuse, R149.reuse, R138 ;  /* 0x00000095a63f7210 */ /* 0x0c0fe8000783e08a */
[CC--:B------:R-:W-:Y:S03]  /*4460*/  IADD3.X R60, R105.reuse, R96.reuse, R128, P1, P0 ;  /* 0x00000060693c7210 */ /* 0x0c0fe60000fe0480 */
[----:B------:R-:W2:Y:S04]  /*4470*/  LDS.128 R56, [R125+0x6100] ;  /* 0x006100007d387984 */ /* 0x000ea80000000c00 */
[----:B------:R-:W-:Y:S04]  /*4480*/  @!P2 IADD3 R61, P1, P0, R166, R149, R132 ;  /* 0x00000095a63da210 */ /* 0x000fe8000783e084 */
[----:B------:R-:W-:Y:S02]  /*4490*/  @!P2 IADD3.X R54, R105, R96, R122, P1, P0 ;  /* 0x000000606936a210 */ /* 0x000fe40000fe047a */
[C---:B------:R-:W-:Y:S04]  /*44a0*/  LEA R72, P0, R63.reuse, c[0x0][0x1c8], 0x1 ;  /* 0x000072003f487a11 */ /* 0x040fe800078008ff */
[----:B------:R-:W-:Y:S02]  /*44b0*/  LEA.HI.X R73, R63, c[0x0][0x1cc], R60, 0x1, P0 ;  /* 0x000073003f497a11 */ /* 0x000fe400000f0c3c */
[C---:B------:R-:W-:Y:S04]  /*44c0*/  @!P2 LEA R60, P0, R61.reuse, c[0x0][0x1c8], 0x1 ;  /* 0x000072003d3caa11 */ /* 0x040fe800078008ff */
[----:B------:R-:W-:Y:S02]  /*44d0*/  @!P2 LEA.HI.X R61, R61, c[0x0][0x1cc], R54, 0x1, P0 ;  /* 0x000073003d3daa11 */ /* 0x000fe400000f0c36 */
[----:B------:R-:W-:Y:S11]  /*44e0*/  ISETP.GE.AND P0, PT, R13, c[0x0][0x27c], PT ;  /* 0x00009f000d007a0c */ /* 0x000ff60003f06270 */
[----:B------:R-:W-:Y:S02]  /*44f0*/  @!UPT UIADD3 URZ, URZ, URZ, URZ ;  /* 0x0000003f3f3ff290 */ /* 0x000fe4000fffe03f */
[----:B------:R-:W-:Y:S02]  /*4500*/  @!P0 SHF.R.U64 R30, R30, 0x10, R31 ;  /* 0x000000101e1e8819 */ /* 0x000fe4000000121f */
[----:B------:R-:W-:Y:S02]  /*4510*/  @!P0 SHF.R.U32.HI R45, RZ, 0x10, R71 ;  /* 0x00000010ff2d8819 */ /* 0x000fe40000011647 */
[----:B------:R-:W-:Y:S01]  /*4520*/  @!P0 PRMT R39, R39, 0x5410, R30 ;  /* 0x0000541027278816 */ /* 0x000fe2000000001e */
[----:B-1----:R-:W-:Y:S01]  /*4530*/  @!P0 IMAD.U32 R30, R24, 0x10000, RZ ;  /* 0x00010000181e8824 */ /* 0x002fe200078e00ff */
[----:B--2---:R-:W-:Y:S01]  /*4540*/  @!P0 LOP3.LUT R47, R57, 0xffff0000, RZ, 0xc0, !PT ;  /* 0xffff0000392f8812 */ /* 0x004fe200078ec0ff */
[----:B------:R-:W-:Y:S01]  /*4550*/  @!P0 IMAD.U32 R40, R56, 0x10000, RZ ;  /* 0x0001000038288824 */ /* 0x000fe200078e00ff */
[----:B------:R-:W-:Y:S01]  /*4560*/  @!P0 LOP3.LUT R55, R59, 0xffff0000, RZ, 0xc0, !PT ;  /* 0xffff00003b378812 */ /* 0x000fe200078ec0ff */
[----:B------:R-:W-:Y:S01]  /*4570*/  @!P0 IMAD.U32 R44, R57, 0x10000, RZ ;  /* 0x00010000392c8824 */ /* 0x000fe200078e00ff */
[C---:B------:R-:W-:Y:S01]  /*4580*/  @!P0 LOP3.LUT R51, R58.reuse, 0xffff0000, RZ, 0xc0, !PT ;  /* 0xffff00003a338812 */ /* 0x040fe200078ec0ff */
[----:B------:R-:W-:Y:S01]  /*4590*/  @!P0 IMAD.U32 R52, R59, 0x10000, RZ ;  /* 0x000100003b348824 */ /* 0x000fe200078e00ff */
[----:B------:R-:W-:Y:S01]  /*45a0*/  @!P0 SHF.R.U32.HI R41, RZ, 0x10, R31 ;  /* 0x00000010ff298819 */ /* 0x000fe2000001161f */
[----:B------:R-:W-:Y:S01]  /*45b0*/  @!P0 IMAD.U32 R48, R58, 0x10000, RZ ;  /* 0x000100003a308824 */ /* 0x000fe200078e00ff */
[----:B------:R-:W-:Y:S02]  /*45c0*/  @!P0 LOP3.LUT R31, R24, 0xffff0000, RZ, 0xc0, !PT ;  /* 0xffff0000181f8812 */ /* 0x000fe400078ec0ff */
[----:B------:R-:W-:Y:S02]  /*45d0*/  @!P0 PRMT R80, R80, 0x5410, R45 ;  /* 0x0000541050508816 */ /* 0x000fe4000000002d */
[----:B------:R-:W-:Y:S02]  /*45e0*/  @!P0 LOP3.LUT R45, R56, 0xffff0000, RZ, 0xc0, !PT ;  /* 0xffff0000382d8812 */ /* 0x000fe400078ec0ff */
[C---:B------:R-:W-:Y:S01]  /*45f0*/  @!P0 LOP3.LUT R53, R80.reuse, 0xffff0000, RZ, 0xc0, !PT ;  /* 0xffff000050358812 */ /* 0x040fe200078ec0ff */
[----:B------:R-:W-:Y:S01]  /*4600*/  @!P0 IMAD.U32 R50, R80, 0x10000, RZ ;  /* 0x0001000050328824 */ /* 0x000fe200078e00ff */
[----:B------:R-:W-:Y:S02]  /*4610*/  @!P0 SHF.R.U64 R28, R28, 0x10, R29 ;  /* 0x000000101c1c8819 */ /* 0x000fe4000000121d */
[----:B------:R-:W-:Y:S02]  /*4620*/  @!P0 SHF.R.U64 R43, R68, 0x10, R69 ;  /* 0x00000010442b8819 */ /* 0x000fe40000001245 */
[----:B------:R-:W-:Y:S02]  /*4630*/  @!P0 PRMT R37, R37, 0x5410, R28 ;  /* 0x0000541025258816 */ /* 0x000fe4000000001c */
[----:B------:R-:W-:Y:S02]  /*4640*/  @!P0 SHF.R.U32.HI R29, RZ, 0x10, R29 ;  /* 0x00000010ff1d8819 */ /* 0x000fe4000001161d */
[C---:B------:R-:W-:Y:S02]  /*4650*/  @!P0 LOP3.LUT R28, R37.reuse, 0xffff0000, RZ, 0xc0, !PT ;  /* 0xffff0000251c8812 */ /* 0x040fe400078ec0ff */
[----:B------:R-:W-:Y:S02]  /*4660*/  @!P0 PRMT R82, R82, 0x5410, R43 ;  /* 0x0000541052528816 */ /* 0x000fe4000000002b */
[----:B------:R-:W-:Y:S01]  /*4670*/  @!P0 PRMT R36, R36, 0x5410, R29 ;  /* 0x0000541024248816 */ /* 0x000fe2000000001d */
[----:B------:R-:W-:Y:S01]  /*4680*/  @!P0 IMAD.U32 R29, R37, 0x10000, RZ ;  /* 0x00010000251d8824 */ /* 0x000fe200078e00ff */
[C---:B------:R-:W-:Y:S01]  /*4690*/  @!P0 LOP3.LUT R42, R82.reuse, 0xffff0000, RZ, 0xc0, !PT ;  /* 0xffff0000522a8812 */ /* 0x040fe200078ec0ff */
[----:B------:R-:W-:Y:S01]  /*46a0*/  @!P0 IMAD.U32 R43, R82, 0x10000, RZ ;  /* 0x00010000522b8824 */ /* 0x000fe200078e00ff */
[----:B------:R-:W-:Y:S01]  /*46b0*/  @!P0 PRMT R38, R38, 0x5410, R41 ;  /* 0x0000541026268816 */ /* 0x000fe20000000029 */
[C---:B------:R-:W-:Y:S01]  /*46c0*/  @!P0 FMUL.FTZ R0, R30.reuse, R29 ;  /* 0x0000001d1e008220 */ /* 0x040fe20000410000 */
[----:B------:R-:W-:Y:S01]  /*46d0*/  @!P0 SHF.R.U32.HI R68, RZ, 0x10, R69 ;  /* 0x00000010ff448819 */ /* 0x000fe20000011645 */
[----:B------:R-:W-:Y:S01]  /*46e0*/  @!P0 FMUL.FTZ R54, R30, R43 ;  /* 0x0000002b1e368220 */ /* 0x000fe20000410000 */
[----:B------:R-:W-:Y:S01]  /*46f0*/  @!P0 SHF.R.U64 R70, R70, 0x10, R71 ;  /* 0x0000001046468819 */ /* 0x000fe20000001247 */
[----:B------:R-:W-:Y:S01]  /*4700*/  @!P0 FMUL.FTZ R63, R31, R42 ;  /* 0x0000002a1f3f8220 */ /* 0x000fe20000410000 */
[----:B------:R-:W-:Y:S01]  /*4710*/  @!P0 PRMT R81, R81, 0x5410, R68 ;  /* 0x0000541051518816 */ /* 0x000fe20000000044 */
[----:B------:R-:W-:Y:S01]  /*4720*/  @!P0 FFMA.FTZ R0, R43, R40, R0 ;  /* 0x000000282b008223 */ /* 0x000fe20000010000 */
[----:B------:R-:W-:Y:S01]  /*4730*/  @!P0 PRMT R79, R79, 0x5410, R70 ;  /* 0x000054104f4f8816 */ /* 0x000fe20000000046 */
[-C--:B------:R-:W-:Y:S01]  /*4740*/  @!P0 FMUL.FTZ R2, R31, R28.reuse ;  /* 0x0000001c1f028220 */ /* 0x080fe20000410000 */
[----:B------:R-:W-:Y:S01]  /*4750*/  @!P0 LOP3.LUT R31, R25, 0xffff0000, RZ, 0xc0, !PT ;  /* 0xffff0000191f8812 */ /* 0x000fe200078ec0ff */
[----:B------:R-:W-:Y:S01]  /*4760*/  @!P0 FFMA.FTZ R54, R40, R29, -R54 ;  /* 0x0000001d28368223 */ /* 0x000fe20000010836 */
[----:B------:R-:W-:Y:S01]  /*4770*/  @!P0 LOP3.LUT R43, R81, 0xffff0000, RZ, 0xc0, !PT ;  /* 0xffff0000512b8812 */ /* 0x000fe200078ec0ff */
[----:B------:R-:W-:Y:S01]  /*4780*/  @!P0 IMAD.U32 R30, R25, 0x10000, RZ ;  /* 0x00010000191e8824 */ /* 0x000fe200078e00ff */
[----:B------:R-:W-:Y:S01]  /*4790*/  @!P0 SHF.L.U32 R40, R81, 0x10, RZ ;  /* 0x0000001051288819 */ /* 0x000fe200000006ff */
[----:B------:R-:W-:Y:S01]  /*47a0*/  @!P0 FFMA.FTZ R63, R45, R28, -R63 ;  /* 0x0000001c2d3f8223 */ /* 0x000fe2000001083f */
[C---:B------:R-:W-:Y:S01]  /*47b0*/  @!P0 LOP3.LUT R28, R36.reuse, 0xffff0000, RZ, 0xc0, !PT ;  /* 0xffff0000241c8812 */ /* 0x040fe200078ec0ff */
[----:B------:R-:W-:Y:S01]  /*47c0*/  @!P0 IMAD.U32 R29, R36, 0x10000, RZ ;  /* 0x00010000241d8824 */ /* 0x000fe200078e00ff */
[----:B------:R-:W-:Y:S01]  /*47d0*/  @!P0 LOP3.LUT R49, R79, 0xffff0000, RZ, 0xc0, !PT ;  /* 0xffff00004f318812 */ /* 0x000fe200078ec0ff */
[----:B------:R-:W-:Y:S01]  /*47e0*/  @!P0 FMUL.FTZ R75, R31, R43 ;  /* 0x0000002b1f4b8220 */ /* 0x000fe20000410000 */
[----:B------:R-:W-:Y:S01]  /*47f0*/  @!P0 F2FP.BF16.PACK_AB R54, R63, R54 ;  /* 0x000000363f36823e */ /* 0x000fe200000010ff */
[C---:B------:R-:W-:Y:S02]  /*4800*/  @!P0 FMUL.FTZ R74, R30.reuse, R40 ;  /* 0x000000281e4a8220 */ /* 0x040fe40000410000 */
[-C--:B------:R-:W-:Y:S01]  /*4810*/  @!P0 FMUL.FTZ R3, R30, R29.reuse ;  /* 0x0000001d1e038220 */ /* 0x080fe20000410000 */
[----:B------:R-:W-:Y:S01]  /*4820*/  @!P0 MOV R56, R54 ;  /* 0x0000003600388202 */ /* 0x000fe20000000f00 */
[-C--:B------:R-:W-:Y:S01]  /*4830*/  @!P0 FMUL.FTZ R4, R31, R28.reuse ;  /* 0x0000001c1f048220 */ /* 0x080fe20000410000 */
[----:B------:R-:W-:Y:S01]  /*4840*/  @!P0 LOP3.LUT R31, R27, 0xffff0000, RZ, 0xc0, !PT ;  /* 0xffff00001b1f8812 */ /* 0x000fe200078ec0ff */
[----:B------:R-:W-:Y:S01]  /*4850*/  @!P0 FFMA.FTZ R75, R47, R28, -R75 ;  /* 0x0000001c2f4b8223 */ /* 0x000fe2000001084b */
[----:B------:R-:W-:Y:S01]  /*4860*/  @!P0 LOP3.LUT R28, R38, 0xffff0000, RZ, 0xc0, !PT ;  /* 0xffff0000261c8812 */ /* 0x000fe200078ec0ff */
[----:B------:R-:W-:Y:S02]  /*4870*/  @!P0 IMAD.U32 R30, R27, 0x10000, RZ ;  /* 0x000100001b1e8824 */ /* 0x000fe400078e00ff */
[----:B------:R-:W-:Y:S01]  /*4880*/  @!P0 FFMA.FTZ R74, R44, R29, -R74 ;  /* 0x0000001d2c4a8223 */ /* 0x000fe2000001084a */
[----:B------:R-:W-:Y:S01]  /*4890*/  @!P0 SHF.L.U32 R29, R38, 0x10, RZ ;  /* 0x00000010261d8819 */ /* 0x000fe200000006ff */
[----:B------:R-:W-:Y:S02]  /*48a0*/  @!P0 FMUL.FTZ R100, R30, R50 ;  /* 0x000000321e648220 */ /* 0x000fe40000410000 */
[----:B------:R-:W-:Y:S01]  /*48b0*/  @!P0 FMUL.FTZ R151, R31, R53 ;  /* 0x000000351f978220 */ /* 0x000fe20000410000 */
[----:B------:R-:W-:Y:S01]  /*48c0*/  @!P0 F2FP.BF16.PACK_AB R75, R75, R74 ;  /* 0x0000004a4b4b823e */ /* 0x000fe200000010ff */
[-C--:B------:R-:W-:Y:S01]  /*48d0*/  @!P0 FMUL.FTZ R8, R31, R28.reuse ;  /* 0x0000001c1f088220 */ /* 0x080fe20000410000 */
[----:B------:R-:W-:Y:S01]  /*48e0*/  @!P0 LOP3.LUT R31, R26, 0xffff0000, RZ, 0xc0, !PT ;  /* 0xffff00001a1f8812 */ /* 0x000fe200078ec0ff */
[-C--:B------:R-:W-:Y:S02]  /*48f0*/  @!P0 FMUL.FTZ R7, R30, R29.reuse ;  /* 0x0000001d1e078220 */ /* 0x080fe40000410000 */
[----:B------:R-:W-:Y:S02]  /*4900*/  @!P0 IMAD.U32 R30, R26, 0x10000, RZ ;  /* 0x000100001a1e8824 */ /* 0x000fe400078e00ff */
[----:B------:R-:W-:Y:S02]  /*4910*/  @!P0 IMAD.U32 R46, R79, 0x10000, RZ ;  /* 0x000100004f2e8824 */ /* 0x000fe400078e00ff */
[----:B------:R-:W-:Y:S02]  /*4920*/  @!P0 FFMA.FTZ R100, R52, R29, -R100 ;  /* 0x0000001d34648223 */ /* 0x000fe40000010864 */
[----:B------:R-:W-:Y:S02]  /*4930*/  @!P0 IMAD.U32 R29, R39, 0x10000, RZ ;  /* 0x00010000271d8824 */ /* 0x000fe400078e00ff */
[----:B------:R-:W-:Y:S01]  /*4940*/  @!P0 FFMA.FTZ R151, R55, R28, -R151 ;  /* 0x0000001c37978223 */ /* 0x000fe20000010897 */
[----:B------:R-:W-:Y:S01]  /*4950*/  @!P0 LOP3.LUT R28, R39, 0xffff0000, RZ, 0xc0, !PT ;  /* 0xffff0000271c8812 */ /* 0x000fe200078ec0ff */
[----:B------:R-:W-:Y:S02]  /*4960*/  @!P0 FMUL.FTZ R173, R30, R46 ;  /* 0x0000002e1ead8220 */ /* 0x000fe40000410000 */
[----:B------:R-:W-:Y:S01]  /*4970*/  @!P0 FMUL.FTZ R172, R31, R49 ;  /* 0x000000311fac8220 */ /* 0x000fe20000410000 */
[----:B------:R-:W-:Y:S01]  /*4980*/  @!P0 F2FP.BF16.PACK_AB R100, R151, R100 ;  /* 0x000000649764823e */ /* 0x000fe200000010ff */
[----:B------:R-:W-:Y:S02]  /*4990*/  @!P0 FFMA.FTZ R2, R42, R45, R2 ;  /* 0x0000002d2a028223 */ /* 0x000fe40000010002 */
[-C--:B------:R-:W-:Y:S02]  /*49a0*/  @!P0 FMUL.FTZ R5, R30, R29.reuse ;  /* 0x0000001d1e058220 */ /* 0x080fe40000410000 */
[----:B------:R-:W-:Y:S01]  /*49b0*/  @!P0 FFMA.FTZ R3, R40, R44, R3 ;  /* 0x0000002c28038223 */ /* 0x000fe20000010003 */
[----:B------:R-:W-:Y:S01]  /*49c0*/  @!P0 F2FP.BF16.PACK_AB R54, R2, R0 ;  /* 0x000000000236823e */ /* 0x000fe200000010ff */
[----:B------:R-:W-:Y:S02]  /*49d0*/  @!P0 FFMA.FTZ R173, R48, R29, -R173 ;  /* 0x0000001d30ad8223 */ /* 0x000fe400000108ad */
[-C--:B------:R-:W-:Y:S02]  /*49e0*/  @!P0 FMUL.FTZ R6, R31, R28.reuse ;  /* 0x0000001c1f068220 */ /* 0x080fe40000410000 */
[----:B------:R-:W-:Y:S02]  /*49f0*/  @!P0 FFMA.FTZ R172, R51, R28, -R172 ;  /* 0x0000001c33ac8223 */ /* 0x000fe400000108ac */
[----:B------:R-:W-:Y:S02]  /*4a00*/  @!P0 FFMA.FTZ R4, R43, R47, R4 ;  /* 0x0000002f2b048223 */ /* 0x000fe40000010004 */
[----:B------:R-:W-:Y:S01]  /*4a10*/  @!P0 FFMA.FTZ R5, R46, R48, R5 ;  /* 0x000000302e058223 */ /* 0x000fe20000010005 */
[----:B------:R-:W-:Y:S01]  /*4a20*/  @!P0 F2FP.BF16.PACK_AB R173, R172, R173 ;  /* 0x000000adacad823e */ /* 0x000fe200000010ff */
[----:B------:R-:W-:Y:S01]  /*4a30*/  @!P0 FFMA.FTZ R6, R49, R51, R6 ;  /* 0x0000003331068223 */ /* 0x000fe20000010006 */
[----:B------:R-:W-:Y:S01]  /*4a40*/  @!P0 F2FP.BF16.PACK_AB R63, R4, R3 ;  /* 0x00000003043f823e */ /* 0x000fe200000010ff */
[----:B------:R-:W-:Y:S02]  /*4a50*/  @!P0 FFMA.FTZ R7, R50, R52, R7 ;  /* 0x0000003432078223 */ /* 0x000fe40000010007 */
[----:B------:R-:W-:Y:S01]  /*4a60*/  @!P0 FFMA.FTZ R8, R53, R55, R8 ;  /* 0x0000003735088223 */ /* 0x000fe20000010008 */
[----:B------:R-:W-:Y:S01]  /*4a70*/  @!P0 F2FP.BF16.PACK_AB R74, R6, R5 ;  /* 0x00000005064a823e */ /* 0x000fe200000010ff */
[----:B------:R-:W-:Y:S01]  /*4a80*/  @!P0 IMAD.MOV.U32 R57, RZ, RZ, R75 ;  /* 0x000000ffff398224 */ /* 0x000fe200078e004b */
[----:B------:R-:W-:Y:S01]  /*4a90*/  @!P0 MOV R25, R63 ;  /* 0x0000003f00198202 */ /* 0x000fe20000000f00 */
[----:B------:R-:W-:Y:S01]  /*4aa0*/  @!P0 IMAD.MOV.U32 R58, RZ, RZ, R173 ;  /* 0x000000ffff3a8224 */ /* 0x000fe200078e00ad */
[----:B------:R-:W-:Y:S01]  /*4ab0*/  @!P0 F2FP.BF16.PACK_AB R75, R8, R7 ;  /* 0x00000007084b823e */ /* 0x000fe200000010ff */
[----:B------:R-:W-:Y:S02]  /*4ac0*/  @!P0 IMAD.MOV.U32 R59, RZ, RZ, R100 ;  /* 0x000000ffff3b8224 */ /* 0x000fe400078e0064 */
[----:B------:R-:W-:Y:S02]  /*4ad0*/  @!P0 IMAD.MOV.U32 R24, RZ, RZ, R54 ;  /* 0x000000ffff188224 */ /* 0x000fe400078e0036 */
[----:B------:R-:W-:Y:S01]  /*4ae0*/  @!P0 IMAD.MOV.U32 R26, RZ, RZ, R74 ;  /* 0x000000ffff1a8224 */ /* 0x000fe200078e004a */
[----:B------:R1:W-:Y:S01]  /*4af0*/  STG.E.128 [R72.64], R56 ;  /* 0x0000003848007986 */ /* 0x0003e2000c101d06 */
[----:B------:R-:W-:Y:S07]  /*4b00*/  @!P0 IMAD.MOV.U32 R27, RZ, RZ, R75 ;  /* 0x000000ffff1b8224 */ /* 0x000fee00078e004b */
[----:B------:R1:W-:Y:S02]  /*4b10*/  @!P2 STG.E.128 [R60.64], R24 ;  /* 0x000000183c00a986 */ /* 0x0003e4000c101d06 */
.L_x_77:
[----:B------:R-:W-:Y:S05]  /*4b20*/  BSYNC B0 ;  /* 0x0000000000007941 */ /* 0x000fea0003800000 */
.L_x_76:
[----:B------:R-:W-:Y:S11]  /*4b30*/  ISETP.GE.AND P0, PT, R12, c[0x0][0x1d4], PT ;  /* 0x000075000c007a0c */ /* 0x000ff60003f06270 */
[----:B------:R-:W-:Y:S02]  /*4b40*/  @!UPT UIADD3 URZ, URZ, URZ, URZ ;  /* 0x0000003f3f3ff290 */ /* 0x000fe4000fffe03f */
[----:B------:R-:W-:-:S05]  /*4b50*/  @P0 BRA `(.L_x_61) ;  /* 0x0000087000000947 */ /* 0x000fca0003800000 */
[----:B-1----:R-:W-:Y:S01]  /*4b60*/  IADD3 R58, P1, P0, R166, R149, R137 ;  /* 0x00000095a63a7210 */ /* 0x002fe2000783e089 */
[----:B------:R-:W1:Y:S03]  /*4b70*/  LDS.128 R24, [R119+0x6100] ;  /* 0x0061000077187984 */ /* 0x000e660000000c00 */
[----:B------:R-:W-:Y:S02]  /*4b80*/  IADD3.X R57, R105, R96, R126, P1, P0 ;  /* 0x0000006069397210 */ /* 0x000fe40000fe047e */
[----:B------:R-:W-:Y:S02]  /*4b90*/  ISETP.GE.AND P0, PT, R12, c[0x0][0x27c], PT ;  /* 0x00009f000c007a0c */ /* 0x000fe40003f06270 */
[C---:B------:R-:W-:Y:S01]  /*4ba0*/  LEA R56, P1, R58.reuse, c[0x0][0x1c8], 0x1 ;  /* 0x000072003a387a11 */ /* 0x040fe200078208ff */
[----:B------:R-:W2:Y:S03]  /*4bb0*/  LDS.128 R52, [R121+0x6100] ;  /* 0x0061000079347984 */ /* 0x000ea60000000c00 */
[----:B------:R-:W-:Y:S02]  /*4bc0*/  LEA.HI.X R57, R58, c[0x0][0x1cc], R57, 0x1, P1 ;  /* 0x000073003a397a11 */ /* 0x000fe400008f0c39 */
[----:B------:R-:W-:Y:S05]  /*4bd0*/  ISETP.GE.AND P1, PT, R131, c[0x0][0x1d4], PT ;  /* 0x0000750083007a0c */ /* 0x000fea0003f26270 */
[----:B------:R-:W-:Y:S02]  /*4be0*/  @!P0 SHF.R.U32.HI R39, RZ, 0x10, R65 ;  /* 0x00000010ff278819 */ /* 0x000fe40000011641 */
[----:B------:R-:W-:Y:S02]  /*4bf0*/  @!P0 SHF.R.U64 R20, R20, 0x10, R21 ;  /* 0x0000001014148819 */ /* 0x000fe40000001215 */
[----:B------:R-:W-:Y:S02]  /*4c00*/  @!P0 PRMT R78, R78, 0x5410, R39 ;  /* 0x000054104e4e8816 */ /* 0x000fe40000000027 */
[----:B------:R-:W-:Y:S02]  /*4c10*/  @!P0 PRMT R33, R33, 0x5410, R20 ;  /* 0x0000541021218816 */ /* 0x000fe40000000014 */
[C---:B------:R-:W-:Y:S01]  /*4c20*/  @!P0 LOP3.LUT R42, R78.reuse, 0xffff0000, RZ, 0xc0, !PT ;  /* 0xffff00004e2a8812 */ /* 0x040fe200078ec0ff */
[----:B------:R-:W-:Y:S01]  /*4c30*/  @!P0 IMAD.U32 R40, R78, 0x10000, RZ ;  /* 0x000100004e288824 */ /* 0x000fe200078e00ff */
[----:B------:R-:W-:Y:S02]  /*4c40*/  @!P0 SHF.R.U32.HI R29, RZ, 0x10, R21 ;  /* 0x00000010ff1d8819 */ /* 0x000fe40000011615 */
[----:B------:R-:W-:Y:S02]  /*4c50*/  @!P0 SHF.R.U32.HI R21, RZ, 0x10, R23 ;  /* 0x00000010ff158819 */ /* 0x000fe40000011617 */
[----:B------:R-:W-:Y:S02]  /*4c60*/  @!P0 PRMT R32, R32, 0x5410, R29 ;  /* 0x0000541020208816 */ /* 0x000fe4000000001d */
[----:B------:R-:W-:Y:S01]  /*4c70*/  @!P0 PRMT R34, R34, 0x5410, R21 ;  /* 0x0000541022228816 */ /* 0x000fe20000000015 */
[----:B------:R-:W-:Y:S01]  /*4c80*/  @!P0 IMAD.U32 R21, R33, 0x10000, RZ ;  /* 0x0001000021158824 */ /* 0x000fe200078e00ff */
[----:B------:R-:W-:Y:S01]  /*4c90*/  @!P0 SHF.R.U32.HI R37, RZ, 0x10, R67 ;  /* 0x00000010ff258819 */ /* 0x000fe20000011643 */
[C---:B------:R-:W-:Y:S01]  /*4ca0*/  @!P0 IMAD.U32 R20, R32.reuse, 0x10000, RZ ;  /* 0x0001000020148824 */ /* 0x040fe200078e00ff */
[----:B------:R-:W-:Y:S01]  /*4cb0*/  @!P0 LOP3.LUT R32, R32, 0xffff0000, RZ, 0xc0, !PT ;  /* 0xffff000020208812 */ /* 0x000fe200078ec0ff */
[C---:B-1----:R-:W-:Y:S01]  /*4cc0*/  @!P0 IMAD.U32 R31, R26.reuse, 0x10000, RZ ;  /* 0x000100001a1f8824 */ /* 0x042fe200078e00ff */
[----:B------:R-:W-:Y:S02]  /*4cd0*/  @!P0 LOP3.LUT R29, R26, 0xffff0000, RZ, 0xc0, !PT ;  /* 0xffff00001a1d8812 */ /* 0x000fe400078ec0ff */
[----:B------:R-:W-:Y:S01]  /*4ce0*/  @!P0 SHF.R.U64 R22, R22, 0x10, R23 ;  /* 0x0000001016168819 */ /* 0x000fe20000001217 */
[----:B------:R-:W-:Y:S01]  /*4cf0*/  @!P0 IMAD.U32 R23, R25, 0x10000, RZ ;  /* 0x0001000019178824 */ /* 0x000fe200078e00ff */
[----:B------:R-:W-:Y:S02]  /*4d00*/  @!P0 PRMT R62, R62, 0x5410, R37 ;  /* 0x000054103e3e8816 */ /* 0x000fe40000000025 */
[----:B------:R-:W-:Y:S01]  /*4d10*/  @!P0 PRMT R35, R35, 0x5410, R22 ;  /* 0x0000541023238816 */ /* 0x000fe20000000016 */
[----:B--2---:R-:W-:Y:S01]  /*4d20*/  @!P0 IMAD.U32 R41, R53, 0x10000, RZ ;  /* 0x0001000035298824 */ /* 0x004fe200078e00ff */
[C---:B------:R-:W-:Y:S01]  /*4d30*/  @!P0 SHF.L.U32 R36, R52.reuse, 0x10, RZ ;  /* 0x0000001034248819 */ /* 0x040fe200000006ff */
[----:B------:R-:W-:Y:S01]  /*4d40*/  @!P0 FMUL.FTZ R58, R23, R40 ;  /* 0x00000028173a8220 */ /* 0x000fe20000410000 */
[----:B------:R-:W-:Y:S01]  /*4d50*/  @!P0 LOP3.LUT R39, R52, 0xffff0000, RZ, 0xc0, !PT ;  /* 0xffff000034278812 */ /* 0x000fe200078ec0ff */
[----:B------:R-:W-:Y:S01]  /*4d60*/  @!P0 IMAD.U32 R22, R24, 0x10000, RZ ;  /* 0x0001000018168824 */ /* 0x000fe200078e00ff */
[----:B------:R-:W-:Y:S01]  /*4d70*/  @!P0 LOP3.LUT R43, R53, 0xffff0000, RZ, 0xc0, !PT ;  /* 0xffff0000352b8812 */ /* 0x000fe200078ec0ff */
[-C--:B------:R-:W-:Y:S01]  /*4d80*/  @!P0 FMUL.FTZ R3, R23, R20.reuse ;  /* 0x0000001417038220 */ /* 0x080fe20000410000 */
[----:B------:R-:W-:Y:S01]  /*4d90*/  @!P0 LOP3.LUT R47, R54, 0xffff0000, RZ, 0xc0, !PT ;  /* 0xffff0000362f8812 */ /* 0x000fe200078ec0ff */
[----:B------:R-:W-:Y:S01]  /*4da0*/  @!P0 FFMA.FTZ R58, R41, R20, -R58 ;  /* 0x00000014293a8223 */ /* 0x000fe2000001083a */
[----:B------:R-:W-:Y:S01]  /*4db0*/  @!P0 SHF.R.U64 R64, R64, 0x10, R65 ;  /* 0x0000001040408819 */ /* 0x000fe20000001241 */
[----:B------:R-:W-:Y:S01]  /*4dc0*/  @!P0 FMUL.FTZ R0, R22, R21 ;  /* 0x0000001516008220 */ /* 0x000fe20000410000 */
[----:B------:R-:W-:Y:S01]  /*4dd0*/  @!P0 SHF.L.U32 R49, R55, 0x10, RZ ;  /* 0x0000001037318819 */ /* 0x000fe200000006ff */
[----:B------:R-:W-:Y:S01]  /*4de0*/  @!P0 IMAD.U32 R45, R54, 0x10000, RZ ;  /* 0x00010000362d8824 */ /* 0x000fe200078e00ff */
[----:B------:R-:W-:Y:S01]  /*4df0*/  @!P0 PRMT R77, R77, 0x5410, R64 ;  /* 0x000054104d4d8816 */ /* 0x000fe20000000040 */
[----:B------:R-:W-:Y:S01]  /*4e00*/  @!P0 IMAD.U32 R30, R35, 0x10000, RZ ;  /* 0x00010000231e8824 */ /* 0x000fe200078e00ff */
[----:B------:R-:W-:Y:S02]  /*4e10*/  @!P0 LOP3.LUT R51, R55, 0xffff0000, RZ, 0xc0, !PT ;  /* 0xffff000037338812 */ /* 0x000fe400078ec0ff */
[----:B------:R-:W-:Y:S01]  /*4e20*/  @!P0 LOP3.LUT R20, R33, 0xffff0000, RZ, 0xc0, !PT ;  /* 0xffff000021148812 */ /* 0x000fe200078ec0ff */
[----:B------:R-:W-:Y:S01]  /*4e30*/  @!P0 IMAD.U32 R37, R77, 0x10000, RZ ;  /* 0x000100004d258824 */ /* 0x000fe200078e00ff */
[----:B------:R-:W-:Y:S01]  /*4e40*/  @!P0 SHF.R.U64 R67, R66, 0x10, R67 ;  /* 0x0000001042438819 */ /* 0x000fe20000001243 */
[----:B------:R-:W-:Y:S01]  /*4e50*/  @!P0 FMUL.FTZ R5, R31, R30 ;  /* 0x0000001e1f058220 */ /* 0x000fe20000410000 */
[----:B------:R-:W-:Y:S01]  /*4e60*/  @!P0 LOP3.LUT R28, R35, 0xffff0000, RZ, 0xc0, !PT ;  /* 0xffff0000231c8812 */ /* 0x000fe200078ec0ff */
[----:B------:R-:W-:Y:S01]  /*4e70*/  @!P0 FMUL.FTZ R59, R22, R37 ;  /* 0x00000025163b8220 */ /* 0x000fe20000410000 */
[----:B------:R-:W-:Y:S01]  /*4e80*/  @!P0 LOP3.LUT R23, R24, 0xffff0000, RZ, 0xc0, !PT ;  /* 0xffff000018178812 */ /* 0x000fe200078ec0ff */
[----:B------:R-:W-:Y:S01]  /*4e90*/  @!P0 IMAD.U32 R22, R34, 0x10000, RZ ;  /* 0x0001000022168824 */ /* 0x000fe200078e00ff */
[----:B------:R-:W-:Y:S01]  /*4ea0*/  @!P0 LOP3.LUT R38, R77, 0xffff0000, RZ, 0xc0, !PT ;  /* 0xffff00004d268812 */ /* 0x000fe200078ec0ff */
[----:B------:R-:W-:Y:S01]  /*4eb0*/  @!P0 FFMA.FTZ R59, R36, R21, -R59 ;  /* 0x00000015243b8223 */ /* 0x000fe2000001083b */
[----:B------:R-:W-:Y:S01]  /*4ec0*/  @!P0 PRMT R76, R76, 0x5410, R67 ;  /* 0x000054104c4c8816 */ /* 0x000fe20000000043 */
[----:B------:R-:W-:Y:S01]  /*4ed0*/  @!P0 FMUL.FTZ R2, R23, R20 ;  /* 0x0000001417028220 */ /* 0x000fe20000410000 */
[----:B------:R-:W-:Y:S01]  /*4ee0*/  @!P0 LOP3.LUT R33, R25, 0xffff0000, RZ, 0xc0, !PT ;  /* 0xffff000019218812 */ /* 0x000fe200078ec0ff */
[----:B------:R-:W-:Y:S01]  /*4ef0*/  @!P0 FMUL.FTZ R60, R23, R38 ;  /* 0x00000026173c8220 */ /* 0x000fe20000410000 */
[C---:B------:R-:W-:Y:S01]  /*4f00*/  @!P0 LOP3.LUT R46, R76.reuse, 0xffff0000, RZ, 0xc0, !PT ;  /* 0xffff00004c2e8812 */ /* 0x040fe200078ec0ff */
[----:B------:R-:W-:Y:S01]  /*4f10*/  @!P0 IMAD.U32 R44, R76, 0x10000, RZ ;  /* 0x000100004c2c8824 */ /* 0x000fe200078e00ff */
[C---:B------:R-:W-:Y:S01]  /*4f20*/  @!P0 LOP3.LUT R21, R27.reuse, 0xffff0000, RZ, 0xc0, !PT ;  /* 0xffff00001b158812 */ /* 0x040fe200078ec0ff */
[----:B------:R-:W-:Y:S01]  /*4f30*/  @!P0 IMAD.U32 R23, R27, 0x10000, RZ ;  /* 0x000100001b178824 */ /* 0x000fe200078e00ff */
[C---:B------:R-:W-:Y:S01]  /*4f40*/  @!P0 SHF.L.U32 R48, R62.reuse, 0x10, RZ ;  /* 0x000000103e308819 */ /* 0x040fe200000006ff */
[----:B------:R-:W-:Y:S01]  /*4f50*/  @!P0 FFMA.FTZ R60, R39, R20, -R60 ;  /* 0x00000014273c8223 */ /* 0x000fe2000001083c */
[----:B------:R-:W-:Y:S01]  /*4f60*/  @!P0 LOP3.LUT R50, R62, 0xffff0000, RZ, 0xc0, !PT ;  /* 0xffff00003e328812 */ /* 0x000fe200078ec0ff */
[----:B------:R-:W-:Y:S01]  /*4f70*/  @!P0 FMUL.FTZ R69, R33, R42 ;  /* 0x0000002a21458220 */ /* 0x000fe20000410000 */
[----:B------:R-:W-:Y:S01]  /*4f80*/  @!P0 LOP3.LUT R20, R34, 0xffff0000, RZ, 0xc0, !PT ;  /* 0xffff000022148812 */ /* 0x000fe200078ec0ff */
[----:B------:R-:W-:Y:S01]  /*4f90*/  @!P0 FMUL.FTZ R70, R31, R44 ;  /* 0x0000002c1f468220 */ /* 0x000fe20000410000 */
[----:B------:R-:W-:Y:S01]  /*4fa0*/  @!P0 F2FP.BF16.PACK_AB R59, R60, R59 ;  /* 0x0000003b3c3b823e */ /* 0x000fe200000010ff */
[----:B------:R-:W-:Y:S02]  /*4fb0*/  @!P0 FMUL.FTZ R63, R29, R46 ;  /* 0x0000002e1d3f8220 */ /* 0x000fe40000410000 */
[----:B------:R-:W-:Y:S01]  /*4fc0*/  @!P0 FMUL.FTZ R68, R23, R48 ;  /* 0x0000003017448220 */ /* 0x000fe20000410000 */
[----:B------:R-:W-:Y:S01]  /*4fd0*/  @!P0 MOV R52, R59 ;  /* 0x0000003b00348202 */ /* 0x000fe20000000f00 */
[----:B------:R-:W-:Y:S02]  /*4fe0*/  @!P0 FMUL.FTZ R61, R21, R50 ;  /* 0x00000032153d8220 */ /* 0x000fe40000410000 */
[----:B------:R-:W-:Y:S02]  /*4ff0*/  @!P0 FFMA.FTZ R69, R43, R32, -R69 ;  /* 0x000000202b458223 */ /* 0x000fe40000010845 */
[----:B------:R-:W-:Y:S02]  /*5000*/  @!P0 FFMA.FTZ R70, R45, R30, -R70 ;  /* 0x0000001e2d468223 */ /* 0x000fe40000010846 */
[----:B------:R-:W-:Y:S01]  /*5010*/  @!P0 FFMA.FTZ R63, R47, R28, -R63 ;  /* 0x0000001c2f3f8223 */ /* 0x000fe2000001083f */
[----:B------:R-:W-:Y:S01]  /*5020*/  @!P0 F2FP.BF16.PACK_AB R58, R69, R58 ;  /* 0x0000003a453a823e */ /* 0x000fe200000010ff */
[----:B------:R-:W-:Y:S02]  /*5030*/  @!P0 FFMA.FTZ R68, R49, R22, -R68 ;  /* 0x0000001631448223 */ /* 0x000fe40000010844 */
[----:B------:R-:W-:Y:S01]  /*5040*/  @!P0 FFMA.FTZ R61, R51, R20, -R61 ;  /* 0x00000014333d8223 */ /* 0x000fe2000001083d */
[----:B------:R-:W-:Y:S01]  /*5050*/  @!P0 F2FP.BF16.PACK_AB R70, R63, R70 ;  /* 0x000000463f46823e */ /* 0x000fe200000010ff */
[----:B------:R-:W-:Y:S02]  /*5060*/  @!P0 IMAD.MOV.U32 R53, RZ, RZ, R58 ;  /* 0x000000ffff358224 */ /* 0x000fe400078e003a */
[----:B------:R-:W-:Y:S01]  /*5070*/  @!P0 FFMA.FTZ R0, R37, R36, R0 ;  /* 0x0000002425008223 */ /* 0x000fe20000010000 */
[----:B------:R-:W-:Y:S01]  /*5080*/  @!P0 F2FP.BF16.PACK_AB R61, R61, R68 ;  /* 0x000000443d3d823e */ /* 0x000fe200000010ff */
[----:B------:R-:W-:Y:S02]  /*5090*/  @!P0 IMAD.MOV.U32 R54, RZ, RZ, R70 ;  /* 0x000000ffff368224 */ /* 0x000fe400078e0046 */
[----:B------:R-:W-:Y:S01]  /*50a0*/  @!P0 FMUL.FTZ R4, R33, R32 ;  /* 0x0000002021048220 */ /* 0x000fe20000410000 */
[----:B------:R-:W-:Y:S01]  /*50b0*/  @!P0 MOV R55, R61 ;  /* 0x0000003d00378202 */ /* 0x000fe20000000f00 */
[----:B------:R-:W-:Y:S02]  /*50c0*/  @!P0 FFMA.FTZ R2, R38, R39, R2 ;  /* 0x0000002726028223 */ /* 0x000fe40000010002 */
[----:B------:R-:W-:Y:S02]  /*50d0*/  @!P0 FFMA.FTZ R3, R40, R41, R3 ;  /* 0x0000002928038223 */ /* 0x000fe40000010003 */
[----:B------:R-:W-:Y:S01]  /*50e0*/  @!P0 FMUL.FTZ R6, R29, R28 ;  /* 0x0000001c1d068220 */ /* 0x000fe20000410000 */
[----:B------:R1:W-:Y:S01]  /*50f0*/  STG.E.128 [R56.64], R52 ;  /* 0x0000003438007986 */ /* 0x0003e2000c101d06 */
[----:B------:R-:W-:Y:S01]  /*5100*/  @!P0 FFMA.FTZ R4, R42, R43, R4 ;  /* 0x0000002b2a048223 */ /* 0x000fe20000010004 */
[----:B------:R-:W-:Y:S01]  /*5110*/  @!P0 F2FP.BF16.PACK_AB R58, R2, R0 ;  /* 0x00000000023a823e */ /* 0x000fe200000010ff */
[----:B------:R-:W-:Y:S02]  /*5120*/  @!P0 FMUL.FTZ R7, R23, R22 ;  /* 0x0000001617078220 */ /* 0x000fe40000410000 */
[----:B------:R-:W-:Y:S02]  /*5130*/  @!P0 FFMA.FTZ R5, R44, R45, R5 ;  /* 0x0000002d2c058223 */ /* 0x000fe40000010005 */
[----:B------:R-:W-:Y:S02]  /*5140*/  @!P0 FMUL.FTZ R8, R21, R20 ;  /* 0x0000001415088220 */ /* 0x000fe40000410000 */
[----:B------:R-:W-:Y:S02]  /*5150*/  @!P0 FFMA.FTZ R6, R46, R47, R6 ;  /* 0x0000002f2e068223 */ /* 0x000fe40000010006 */
[----:B------:R-:W-:Y:S02]  /*5160*/  @!P0 FFMA.FTZ R7, R48, R49, R7 ;  /* 0x0000003130078223 */ /* 0x000fe40000010007 */
[----:B------:R-:W-:Y:S02]  /*5170*/  @!P0 FFMA.FTZ R8, R50, R51, R8 ;  /* 0x0000003332088223 */ /* 0x000fe40000010008 */
[----:B------:R-:W-:Y:S03]  /*5180*/  @!P0 IMAD.MOV.U32 R24, RZ, RZ, R58 ;  /* 0x000000ffff188224 */ /* 0x000fe600078e003a */
[----:B------:R-:W-:Y:S05]  /*5190*/  @!P0 F2FP.BF16.PACK_AB R59, R8, R7 ;  /* 0x00000007083b823e */ /* 0x000fea00000010ff */
[----:B------:R-:W-:Y:S01]  /*51a0*/  @!P0 IMAD.MOV.U32 R27, RZ, RZ, R59 ;  /* 0x000000ffff1b8224 */ /* 0x000fe200078e003b */
[----:B-1----:R-:W-:Y:S02]  /*51b0*/  @!P0 F2FP.BF16.PACK_AB R57, R4, R3 ;  /* 0x000000030439823e */ /* 0x002fe400000010ff */
[----:B------:R-:W-:Y:S03]  /*51c0*/  @!P0 F2FP.BF16.PACK_AB R56, R6, R5 ;  /* 0x000000050638823e */ /* 0x000fe600000010ff */
[----:B------:R-:W-:Y:S01]  /*51d0*/  @!P0 IMAD.MOV.U32 R25, RZ, RZ, R57 ;  /* 0x000000ffff198224 */ /* 0x000fe200078e0039 */
[----:B------:R-:W-:Y:S01]  /*51e0*/  @!P0 MOV R26, R56 ;  /* 0x00000038001a8202 */ /* 0x000fe20000000f00 */
[----:B------:R-:W-:-:S05]  /*51f0*/  @P1 BRA `(.L_x_61) ;  /* 0x000001d000001947 */ /* 0x000fca0003800000 */
[----:B------:R-:W-:Y:S04]  /*5200*/  IADD3 R149, P1, P0, R166, R149, R131 ;  /* 0x00000095a6957210 */ /* 0x000fe8000783e083 */
[----:B------:R-:W-:Y:S02]  /*5210*/  IADD3.X R96, R105, R96, R120, P1, P0 ;  /* 0x0000006069607210 */ /* 0x000fe40000fe0478 */
[C---:B------:R-:W-:Y:S04]  /*5220*/  LEA R2, P0, R149.reuse, c[0x0][0x1c8], 0x1 ;  /* 0x0000720095027a11 */ /* 0x040fe800078008ff */
[----:B------:R-:W-:Y:S05]  /*5230*/  LEA.HI.X R3, R149, c[0x0][0x1cc], R96, 0x1, P0 ;  /* 0x0000730095037a11 */ /* 0x000fea00000f0c60 */
[----:B------:R1:W-:Y:S01]  /*5240*/  STG.E.128 [R2.64], R24 ;  /* 0x0000001802007986 */ /* 0x0003e2000c101d06 */
[----:B------:R-:W-:-:S05]  /*5250*/  BRA `(.L_x_61) ;  /* 0x0000017000007947 */ /* 0x000fca0003800000 */
.L_x_57:
[----:B------:R-:W-:Y:S05]  /*5260*/  IMAD R0, R141, -0x40, R150 ;  /* 0xffffffc08d007824 */ /* 0x000fea00078e0296 */
[----:B------:R-:W-:Y:S04]  /*5270*/  IMNMX R0, R0, 0x40, PT ;  /* 0x0000004000007817 */ /* 0x000fe80003800200 */
[----:B------:R-:W-:Y:S11]  /*5280*/  ISETP.GE.AND P0, PT, R145, R0, PT ;  /* 0x000000009100720c */ /* 0x000ff60003f06270 */
[----:B------:R-:W-:Y:S02]  /*5290*/  @!UPT UIADD3 URZ, URZ, URZ, URZ ;  /* 0x0000003f3f3ff290 */ /* 0x000fe4000fffe03f */
[----:B------:R-:W-:-:S05]  /*52a0*/  @P0 BRA `(.L_x_61) ;  /* 0x0000012000000947 */ /* 0x000fca0003800000 */
[----:B------:R-:W-:Y:S02]  /*52b0*/  ISETP.GE.AND P0, PT, R18, c[0x0][0x1d4], PT ;  /* 0x0000750012007a0c */ /* 0x000fe40003f06270 */
[----:B------:R-:W-:Y:S02]  /*52c0*/  ISETP.GE.AND P1, PT, R12, c[0x0][0x1d4], PT ;  /* 0x000075000c007a0c */ /* 0x000fe40003f26270 */
[----:B------:R-:W-:Y:S09]  /*52d0*/  ISETP.GE.AND P2, PT, R13, c[0x0][0x1d4], PT ;  /* 0x000075000d007a0c */ /* 0x000ff20003f46270 */
[----:B------:R-:W1:Y:S04]  /*52e0*/  @!P0 LDS.128 R4, [R135+0x6000] ;  /* 0x0060000087048984 */ /* 0x000e680000000c00 */
[----:B------:R-:W2:Y:S04]  /*52f0*/  @!P1 LDS.128 R28, [R135+0x8000] ;  /* 0x00800000871c9984 */ /* 0x000ea80000000c00 */
[----:B------:R-:W3:Y:S04]  /*5300*/  @!P2 LDS.128 R32, [R134+0x6000] ;  /* 0x006000008620a984 */ /* 0x000ee80000000c00 */
[----:B-1----:R-:W-:Y:S01]  /*5310*/  @!P0 STG.E.128 [R72.64], R4 ;  /* 0x0000000448008986 */ /* 0x002fe2000c101d06 */
[----:B------:R-:W-:Y:S03]  /*5320*/  ISETP.GE.AND P0, PT, R144, c[0x0][0x1d4], PT ;  /* 0x0000750090007a0c */ /* 0x000fe60003f06270 */
[----:B--2---:R-:W-:Y:S01]  /*5330*/  @!P1 STG.E.128 [R72.64+0x80], R28 ;  /* 0x0000801c48009986 */ /* 0x004fe2000c101d06 */
[----:B------:R-:W-:Y:S03]  /*5340*/  ISETP.GE.AND P1, PT, R143, c[0x0][0x1d4], PT ;  /* 0x000075008f007a0c */ /* 0x000fe60003f26270 */
[----:B---3--:R-:W-:Y:S06]  /*5350*/  @!P2 STG.E.128 [R72.64+0x40], R32 ;  /* 0x000040204800a986 */ /* 0x008fec000c101d06 */
[----:B------:R-:W1:Y:S04]  /*5360*/  @!P0 LDS.128 R24, [R134+0x8000] ;  /* 0x0080000086188984 */ /* 0x000e680000000c00 */
[----:B------:R-:W2:Y:S04]  /*5370*/  @!P1 LDS.128 R20, [R135+0xa000] ;  /* 0x00a0000087149984 */ /* 0x000ea80000000c00 */
[----:B-1----:R-:W-:Y:S01]  /*5380*/  @!P0 STG.E.128 [R72.64+0xc0], R24 ;  /* 0x0000c01848008986 */ /* 0x002fe2000c101d06 */
[----:B------:R-:W-:Y:S03]  /*5390*/  ISETP.GE.AND P0, PT, R142, c[0x0][0x1d4], PT ;  /* 0x000075008e007a0c */ /* 0x000fe60003f06270 */
[----:B--2---:R-:W-:Y:S10]  /*53a0*/  @!P1 STG.E.128 [R72.64+0x100], R20 ;  /* 0x0001001448009986 */ /* 0x004ff4000c101d06 */
[----:B------:R-:W1:Y:S04]  /*53b0*/  @!P0 LDS.128 R4, [R134+0xa000] ;  /* 0x00a0000086048984 */ /* 0x000e680000000c00 */
[----:B-1----:R1:W-:Y:S02]  /*53c0*/  @!P0 STG.E.128 [R72.64+0x140], R4 ;  /* 0x0001400448008986 */ /* 0x0023e4000c101d06 */
.L_x_61:
[----:B------:R-:W-:Y:S05]  /*53d0*/  BSYNC B1 ;  /* 0x0000000000017941 */ /* 0x000fea0003800000 */
.L_x_56:
[C---:B-1----:R-:W-:Y:S01]  /*53e0*/  IMAD.SHL.U32 R3, R141.reuse, 0x40, RZ ;  /* 0x000000408d037824 */ /* 0x042fe200078e00ff */
[----:B------:R-:W-:Y:S01]  /*53f0*/  SHF.L.U64.HI R89, R141, 0x6, R89 ;  /* 0x000000068d597819 */ /* 0x000fe20000010259 */
[----:B------:R-:W-:Y:S02]  /*5400*/  BSSY B0, `(.L_x_78) ;  /* 0x0000047000007945 */ /* 0x000fe40003800000 */
[----:B------:R-:W-:Y:S01]  /*5410*/  IMAD.IADD R0, R102, 0x1, -R3 ;  /* 0x0000000166007824 */ /* 0x000fe200078e0a03 */
[----:B------:R-:W-:Y:S04]  /*5420*/  IADD3 R5, P1, R3, R104, RZ ;  /* 0x0000006803057210 */ /* 0x000fe80007f3e0ff */
[C---:B------:R-:W-:Y:S01]  /*5430*/  ISETP.GE.AND P0, PT, R0.reuse, 0x21, PT ;  /* 0x000000210000780c */ /* 0x040fe20003f06270 */
[----:B------:R-:W-:Y:S11]  /*5440*/  IMAD.X R2, R89, 0x1, R103, P1 ;  /* 0x0000000159027824 */ /* 0x000ff600008e0667 */
[----:B------:R-:W-:Y:S01]  /*5450*/  @!UPT UIADD3 URZ, URZ, URZ, URZ ;  /* 0x0000003f3f3ff290 */ /* 0x000fe2000fffe03f */
[----:B------:R-:W-:Y:S04]  /*5460*/  @P0 IADD3 R7, P1, R5, 0x20, RZ ;  /* 0x0000002005070810 */ /* 0x000fe80007f3e0ff */
[----:B------:R-:W-:Y:S02]  /*5470*/  @P0 IADD3.X R4, RZ, R2, RZ, P1, !PT ;  /* 0x00000002ff040210 */ /* 0x000fe40000ffe4ff */
[----:B------:R-:W-:Y:S02]  /*5480*/  ISETP.GE.AND P1, PT, R0, 0x1, PT ;  /* 0x000000010000780c */ /* 0x000fe40003f26270 */
[----:B------:R-:W-:Y:S01]  /*5490*/  IADD3 R0, -R3, R150, RZ ;  /* 0x0000009603007210 */ /* 0x000fe20007ffe1ff */
[----:B------:R-:W-:Y:S03]  /*54a0*/  @P0 IMAD R4, R4, c[0x0][0x258], RZ ;  /* 0x0000960004040a24 */ /* 0x000fe600078e02ff */
[----:B------:R-:W-:Y:S01]  /*54b0*/  IMNMX R0, R0, 0x40, PT ;  /* 0x0000004000007817 */ /* 0x000fe20003800200 */
[----:B------:R-:W-:Y:S06]  /*54c0*/  @P0 IMAD R4, R7, c[0x0][0x25c], R4 ;  /* 0x0000970007040a24 */ /* 0x000fec00078e0204 */
[----:B------:R-:W-:Y:S02]  /*54d0*/  @P1 IMAD.MOV.U32 R100, RZ, RZ, R162 ;  /* 0x000000ffff641224 */ /* 0x000fe400078e00a2 */
[----:B------:R-:W-:Y:S02]  /*54e0*/  @P1 IMAD R2, R2, c[0x0][0x258], RZ ;  /* 0x0000960002021a24 */ /* 0x000fe400078e02ff */
[C---:B-----5:R-:W-:Y:S01]  /*54f0*/  @P1 IMAD.WIDE.U32 R20, R5.reuse, c[0x0][0x258], R100 ;  /* 0x0000960005141a25 */ /* 0x060fe200078e0064 */
[----:B------:R-:W-:Y:S03]  /*5500*/  @P0 MOV R100, R162 ;  /* 0x000000a200640202 */ /* 0x000fe60000000f00 */
[----:B------:R-:W-:Y:S01]  /*5510*/  @P1 IMAD R2, R5, c[0x0][0x25c], R2 ;  /* 0x0000970005021a24 */ /* 0x000fe200078e0202 */
[C---:B------:R-:W-:Y:S03]  /*5520*/  @P1 LEA R22, P2, R20.reuse, c[0x0][0x250], 0x1 ;  /* 0x0000940014161a11 */ /* 0x040fe600078408ff */
[----:B------:R-:W-:Y:S05]  /*5530*/  @P1 IMAD.IADD R2, R21, 0x1, R2 ;  /* 0x0000000115021824 */ /* 0x000fea00078e0202 */
[----:B------:R-:W-:Y:S01]  /*5540*/  @P1 LEA.HI.X R23, R20, c[0x0][0x254], R2, 0x1, P2 ;  /* 0x0000950014171a11 */ /* 0x000fe200010f0c02 */
[----:B------:R-:W-:Y:S04]  /*5550*/  @P0 IMAD.WIDE.U32 R20, R7, c[0x0][0x258], R100 ;  /* 0x0000960007140a25 */ /* 0x000fe800078e0064 */
[----:B------:R-:W-:Y:S01]  /*5560*/  @!PT LDS RZ, [RZ] ;  /* 0x00000000fffff984 */ /* 0x000fe20000000800 */
[----:B------:R-:W-:Y:S01]  /*5570*/  @!PT LDS RZ, [RZ] ;  /* 0x00000000fffff984 */ /* 0x000fe20000000800 */
[----:B------:R-:W-:Y:S01]  /*5580*/  @!PT LDS RZ, [RZ] ;  /* 0x00000000fffff984 */ /* 0x000fe20000000800 */
[----:B------:R1:W-:Y:S01]  /*5590*/  @P1 LDGSTS.E.BYPASS.LTC128B.128 [R140+0x100], [R22.64], !P5 ;  /* 0x00100000168c1fae */ /* 0x0003e2000e901d46 */
[----:B------:R-:W-:Y:S01]  /*55a0*/  @P0 IMAD.IADD R4, R21, 0x1, R4 ;  /* 0x0000000115040824 */ /* 0x000fe200078e0204 */
[C---:B------:R-:W-:Y:S02]  /*55b0*/  @P0 LEA R6, P2, R20.reuse, c[0x0][0x250], 0x1 ;  /* 0x0000940014060a11 */ /* 0x040fe400078408ff */
[----:B------:R1:W-:Y:S02]  /*55c0*/  @P1 LDGSTS.E.BYPASS.LTC128B.128 [R140+0x2100], [R22.64+0x80], !P4 ;  /* 0x02100080168c1fae */ /* 0x0003e4000e101d46 */
[----:B------:R-:W-:Y:S02]  /*55d0*/  @P0 LEA.HI.X R7, R20, c[0x0][0x254], R4, 0x1, P2 ;  /* 0x0000950014070a11 */ /* 0x000fe400010f0c04 */
[----:B------:R1:W-:Y:S04]  /*55e0*/  @P1 LDGSTS.E.BYPASS.LTC128B.128 [R140+0x4100], [R22.64+0x100], !P3 ;  /* 0x04100100168c1fae */ /* 0x0003e8000d901d46 */
[----:B------:R1:W-:Y:S04]  /*55f0*/  @P0 LDGSTS.E.BYPASS.LTC128B.128 [R140+0x1100], [R6.64], !P5 ;  /* 0x01100000068c0fae */ /* 0x0003e8000e901d46 */
[----:B------:R1:W-:Y:S04]  /*5600*/  @P0 LDGSTS.E.BYPASS.LTC128B.128 [R140+0x3100], [R6.64+0x80], !P4 ;  /* 0x03100080068c0fae */ /* 0x0003e8000e101d46 */
[----:B------:R1:W-:Y:S01]  /*5610*/  @P0 LDGSTS.E.BYPASS.LTC128B.128 [R140+0x5100], [R6.64+0x100], !P3 ;  /* 0x05100100068c0fae */ /* 0x0003e2000d901d46 */
[----:B------:R-:W-:Y:S03]  /*5620*/  ISETP.GE.AND P0, PT, R145, R0, PT ;  /* 0x000000009100720c */ /* 0x000fe60003f06270 */
[----:B------:R-:W0:Y:S01]  /*5630*/  LDGDEPBAR ;  /* 0x00000000000079af */ /* 0x000e220000000000 */
[----:B------:R-:W-:Y:S04]  /*5640*/  DEPBAR.LE SB0, 0x0 ;  /* 0x000080000000791a */ /* 0x000fe80000000000 */
[----:B------:R-:W-:Y:S06]  /*5650*/  BAR.SYNC.DEFER_BLOCKING 0x0 ;  /* 0x0000000000007b1d */ /* 0x000fec0000010000 */
[----:B------:R-:W-:-:S05]  /*5660*/  @P0 BRA `(.L_x_79) ;  /* 0x0000020000000947 */ /* 0x000fca0003800000 */
[----:B-1----:R-:W-:Y:S01]  /*5670*/  IADD3 R3, P0, R3, R99, RZ ;  /* 0x0000006303037210 */ /* 0x002fe20007f1e0ff */
[----:B------:R-:W-:Y:S01]  /*5680*/  IMAD.MOV.U32 R96, RZ, RZ, R160 ;  /* 0x000000ffff607224 */ /* 0x000fe200078e00a0 */
[----:B------:R-:W-:Y:S03]  /*5690*/  ISETP.GE.AND P1, PT, R18, c[0x0][0x1d4], PT ;  /* 0x0000750012007a0c */ /* 0x000fe60003f26270 */
[----:B------:R-:W-:Y:S02]  /*56a0*/  IMAD.X R0, R89, 0x1, R98, P0 ;  /* 0x0000000159007824 */ /* 0x000fe400000e0662 */
[C---:B------:R-:W-:Y:S04]  /*56b0*/  IMAD.WIDE.U32 R20, R3.reuse, c[0x0][0x208], R96 ;  /* 0x0000820003147a25 */ /* 0x040fe800078e0060 */
[----:B------:R-:W-:Y:S01]  /*56c0*/  IMAD R0, R0, c[0x0][0x208], RZ ;  /* 0x0000820000007a24 */ /* 0x000fe200078e02ff */
[C---:B------:R-:W-:Y:S03]  /*56d0*/  LEA R2, P0, R20.reuse, c[0x0][0x1f8], 0x1 ;  /* 0x00007e0014027a11 */ /* 0x040fe600078008ff */
[----:B------:R-:W1:Y:S01]  /*56e0*/  @!P1 LDS.128 R4, [R135] ;  /* 0x0000000087049984 */ /* 0x000e620000000c00 */
[----:B------:R-:W-:Y:S04]  /*56f0*/  IMAD R0, R3, c[0x0][0x20c], R0 ;  /* 0x0000830003007a24 */ /* 0x000fe800078e0200 */
[----:B------:R-:W-:Y:S05]  /*5700*/  IMAD.IADD R0, R21, 0x1, R0 ;  /* 0x0000000115007824 */ /* 0x000fea00078e0200 */
[----:B------:R-:W-:Y:S02]  /*5710*/  LEA.HI.X R3, R20, c[0x0][0x1fc], R0, 0x1, P0 ;  /* 0x00007f0014037a11 */ /* 0x000fe400000f0c00 */
[----:B------:R-:W-:Y:S11]  /*5720*/  ISETP.GE.AND P0, PT, R13, c[0x0][0x1d4], PT ;  /* 0x000075000d007a0c */ /* 0x000ff60003f06270 */
[----:B------:R-:W-:Y:S02]  /*5730*/  @!UPT UIADD3 URZ, URZ, URZ, URZ ;  /* 0x0000003f3f3ff290 */ /* 0x000fe4000fffe03f */
[----:B------:R-:W2:Y:S04]  /*5740*/  @!P0 LDS.128 R32, [R134] ;  /* 0x0000000086208984 */ /* 0x000ea80000000c00 */
[----:B-1----:R-:W-:Y:S01]  /*5750*/  @!P1 STG.E.128 [R2.64], R4 ;  /* 0x0000000402009986 */ /* 0x002fe2000c101d06 */
[----:B------:R-:W-:Y:S11]  /*5760*/  ISETP.GE.AND P1, PT, R12, c[0x0][0x1d4], PT ;  /* 0x000075000c007a0c */ /* 0x000ff60003f26270 */
[----:B------:R-:W-:Y:S02]  /*5770*/  @!UPT UIADD3 URZ, URZ, URZ, URZ ;  /* 0x0000003f3f3ff290 */ /* 0x000fe4000fffe03f */
[----:B------:R-:W1:Y:S04]  /*5780*/  @!P1 LDS.128 R28, [R135+0x2000] ;  /* 0x00200000871c9984 */ /* 0x000e680000000c00 */
[----:B--2---:R-:W-:Y:S01]  /*5790*/  @!P0 STG.E.128 [R2.64+0x40], R32 ;  /* 0x0000402002008986 */ /* 0x004fe2000c101d06 */
[----:B------:R-:W-:Y:S11]  /*57a0*/  ISETP.GE.AND P0, PT, R144, c[0x0][0x1d4], PT ;  /* 0x0000750090007a0c */ /* 0x000ff60003f06270 */
[----:B------:R-:W-:Y:S02]  /*57b0*/  @!UPT UIADD3 URZ, URZ, URZ, URZ ;  /* 0x0000003f3f3ff290 */ /* 0x000fe4000fffe03f */
[----:B------:R-:W2:Y:S04]  /*57c0*/  @!P0 LDS.128 R24, [R134+0x2000] ;  /* 0x0020000086188984 */ /* 0x000ea80000000c00 */
[----:B-1----:R-:W-:Y:S01]  /*57d0*/  @!P1 STG.E.128 [R2.64+0x80], R28 ;  /* 0x0000801c02009986 */ /* 0x002fe2000c101d06 */
[----:B------:R-:W-:Y:S11]  /*57e0*/  ISETP.GE.AND P1, PT, R143, c[0x0][0x1d4], PT ;  /* 0x000075008f007a0c */ /* 0x000ff60003f26270 */
[----:B------:R-:W-:Y:S02]  /*57f0*/  @!UPT UIADD3 URZ, URZ, URZ, URZ ;  /* 0x0000003f3f3ff290 */ /* 0x000fe4000fffe03f */
[----:B------:R-:W1:Y:S04]  /*5800*/  @!P1 LDS.128 R20, [R135+0x4000] ;  /* 0x0040000087149984 */ /* 0x000e680000000c00 */
[----:B--2---:R-:W-:Y:S01]  /*5810*/  @!P0 STG.E.128 [R2.64+0xc0], R24 ;  /* 0x0000c01802008986 */ /* 0x004fe2000c101d06 */
[----:B------:R-:W-:Y:S11]  /*5820*/  ISETP.GE.AND P0, PT, R142, c[0x0][0x1d4], PT ;  /* 0x000075008e007a0c */ /* 0x000ff60003f06270 */
[----:B------:R-:W-:Y:S02]  /*5830*/  @!UPT UIADD3 URZ, URZ, URZ, URZ ;  /* 0x0000003f3f3ff290 */ /* 0x000fe4000fffe03f */
[----:B------:R-:W2:Y:S04]  /*5840*/  @!P0 LDS.128 R4, [R134+0x4000] ;  /* 0x0040000086048984 */ /* 0x000ea80000000c00 */
[----:B-1----:R1:W-:Y:S04]  /*5850*/  @!P1 STG.E.128 [R2.64+0x100], R20 ;  /* 0x0001001402009986 */ /* 0x0023e8000c101d06 */
[----:B--2---:R1:W-:Y:S02]  /*5860*/  @!P0 STG.E.128 [R2.64+0x140], R4 ;  /* 0x0001400402008986 */ /* 0x0043e4000c101d06 */
.L_x_79:
[----:B-1----:R-:W-:Y:S05]  /*5870*/  BSYNC B0 ;  /* 0x0000000000007941 */ /* 0x002fea0003800000 */
.L_x_78:
[C---:B------:R-:W-:Y:S02]  /*5880*/  ISETP.GT.AND P0, PT, R141.reuse, R106, PT ;  /* 0x0000006a8d00720c */ /* 0x040fe40003f04270 */
[----:B------:R-:W-:Y:S11]  /*5890*/  IADD3 R141, R141, -0x1, RZ ;  /* 0xffffffff8d8d7810 */ /* 0x000ff60007ffe0ff */
[----:B------:R-:W-:Y:S01]  /*58a0*/  @P0 SHF.R.S32.HI R2, RZ, 0x1f, R141 ;  /* 0x0000001fff020819 */ /* 0x000fe2000001148d */
[----:B------:R-:W-:Y:S02]  /*58b0*/  @P0 IMAD R0, R108, R141, RZ ;  /* 0x0000008d6c000224 */ /* 0x000fe400078e02ff */
[----:B------:R-:W-:Y:S02]  /*58c0*/  @P0 IMAD.MOV.U32 R4, RZ, RZ, R164 ;  /* 0x000000ffff040224 */ /* 0x000fe400078e00a4 */
[----:B------:R-:W-:Y:S02]  /*58d0*/  @P0 IMAD.MOV.U32 R5, RZ, RZ, R171 ;  /* 0x000000ffff050224 */ /* 0x000fe400078e00ab */
[-C--:B------:R-:W-:Y:S02]  /*58e0*/  @P0 IMAD R0, R2, R109.reuse, R0 ;  /* 0x0000006d02000224 */ /* 0x080fe400078e0200 */
[----:B------:R-:W-:Y:S04]  /*58f0*/  @P0 IMAD.WIDE.U32 R4, R141, R109, R4 ;  /* 0x0000006d8d040225 */ /* 0x000fe800078e0004 */
[----:B------:R-:W-:Y:S01]  /*5900*/  @P0 IMAD.IADD R0, R5, 0x1, R0 ;  /* 0x0000000105000824 */ /* 0x000fe200078e0200 */
[C---:B------:R-:W-:Y:S04]  /*5910*/  @P0 LEA R6, P1, R4.reuse, c[0x0][0x220], 0x1 ;  /* 0x0000880004060a11 */ /* 0x040fe800078208ff */
[----:B------:R-:W-:Y:S02]  /*5920*/  @P0 LEA.HI.X R7, R4, c[0x0][0x224], R0, 0x1, P1 ;  /* 0x0000890004070a11 */ /* 0x000fe400008f0c00 */
[C---:B------:R-:W-:Y:S03]  /*5930*/  @P0 LEA R2, P1, R118.reuse, R6, 0x1 ;  /* 0x0000000676020211 */ /* 0x040fe600078208ff */
[----:B------:R-:W-:Y:S01]  /*5940*/  @!PT LDS RZ, [RZ] ;  /* 0x00000000fffff984 */ /* 0x000fe20000000800 */
[----:B------:R-:W-:Y:S01]  /*5950*/  @!PT LDS RZ, [RZ] ;  /* 0x00000000fffff984 */ /* 0x000fe20000000800 */
[----:B------:R-:W-:Y:S01]  /*5960*/  @!PT LDS RZ, [RZ] ;  /* 0x00000000fffff984 */ /* 0x000fe20000000800 */
[----:B------:R1:W-:Y:S01]  /*5970*/  @P0 LDGSTS.E.BYPASS.LTC128B.128 [R140+0x6100], [R6.64], !P5 ;  /* 0x06100000068c0fae */ /* 0x0003e2000e901d46 */
[----:B------:R-:W-:Y:S03]  /*5980*/  @P0 LEA.HI.X R3, R118, R7, R117, 0x1, P1 ;  /* 0x0000000776030211 */ /* 0x000fe600008f0c75 */
[----:B------:R1:W-:Y:S04]  /*5990*/  @P0 LDGSTS.E.BYPASS.LTC128B.128 [R140+0x8100], [R6.64+0x80], !P4 ;  /* 0x08100080068c0fae */ /* 0x0003e8000e101d46 */
[----:B------:R1:W-:Y:S04]  /*59a0*/  @P0 LDGSTS.E.BYPASS.LTC128B.128 [R140+0xa100], [R6.64+0x100], !P3 ;  /* 0x0a100100068c0fae */ /* 0x0003e8000d901d46 */
[----:B------:R1:W-:Y:S04]  /*59b0*/  @P0 LDGSTS.E.BYPASS.LTC128B.128 [R140+0x7100], [R2.64], !P5 ;  /* 0x07100000028c0fae */ /* 0x0003e8000e901d46 */
[----:B------:R1:W-:Y:S04]  /*59c0*/  @P0 LDGSTS.E.BYPASS.LTC128B.128 [R140+0x9100], [R2.64+0x80], !P4 ;  /* 0x09100080028c0fae */ /* 0x0003e8000e101d46 */
[----:B------:R1:W-:Y:S04]  /*59d0*/  @P0 LDGSTS.E.BYPASS.LTC128B.128 [R140+0xb100], [R2.64+0x100], !P3 ;  /* 0x0b100100028c0fae */ /* 0x0003e8000d901d46 */
[----:B------:R-:W0:Y:S01]  /*59e0*/  LDGDEPBAR ;  /* 0x00000000000079af */ /* 0x000e220000000000 */
[----:B------:R-:W-:-:S05]  /*59f0*/  @P0 BRA `(.L_x_80) ;  /* 0xffffbfc000000947 */ /* 0x000fca000383ffff */
[----:B------:R-:W-:Y:S06]  /*5a00*/  BAR.SYNC.DEFER_BLOCKING 0x0 ;  /* 0x0000000000007b1d */ /* 0x000fec0000010000 */
.L_x_55:
[----:B-1----:R-:W-:Y:S01]  /*5a10*/  ISETP.GE.AND P0, PT, R83, 0x1, PT ;  /* 0x000000015300780c */ /* 0x002fe20003f06270 */
[----:B------:R-:W-:Y:S01]  /*5a20*/  IMAD.IADD R147, R146, 0x1, R147 ;  /* 0x0000000192937824 */ /* 0x000fe200078e0293 */
[----:B------:R-:W-:Y:S01]  /*5a30*/  PLOP3.LUT P2, PT, PT, PT, PT, 0x80, 0x0 ;  /* 0x000000000000781c */ /* 0x000fe20003f4f070 */
[----:B------:R-:W-:Y:S01]  /*5a40*/  CS2R R98, SRZ ;  /* 0x0000000000627805 */ /* 0x000fe2000001ff00 */
[----:B------:R-:W-:Y:S01]  /*5a50*/  CS2R R96, SRZ ;  /* 0x0000000000607805 */ /* 0x000fe2000001ff00 */
[----:B------:R-:W-:Y:S01]  /*5a60*/  CS2R R94, SRZ ;  /* 0x00000000005e7805 */ /* 0x000fe2000001ff00 */
[----:B------:R-:W-:Y:S01]  /*5a70*/  CS2R R92, SRZ ;  /* 0x00000000005c7805 */ /* 0x000fe2000001ff00 */
[----:B------:R-:W-:Y:S01]  /*5a80*/  CS2R R90, SRZ ;  /* 0x00000000005a7805 */ /* 0x000fe2000001ff00 */
[----:B------:R-:W-:Y:S01]  /*5a90*/  MOV R89, RZ ;  /* 0x000000ff00597202 */ /* 0x000fe20000000f00 */
[----:B------:R-:W-:Y:S01]  /*5aa0*/  CS2R R8, SRZ ;  /* 0x0000000000087805 */ /* 0x000fe2000001ff00 */
[----:B------:R-:W-:Y:S01]  /*5ab0*/  CS2R R10, SRZ ;  /* 0x00000000000a7805 */ /* 0x000fe2000001ff00 */
[----:B------:R-:W-:Y:S01]  /*5ac0*/  IMAD.MOV.U32 R4, RZ, RZ, RZ ;  /* 0x000000ffff047224 */ /* 0x000fe200078e00ff */
[----:B------:R-:W-:Y:S01]  /*5ad0*/  CS2R R6, SRZ ;  /* 0x0000000000067805 */ /* 0x000fe2000001ff00 */
[----:B------:R-:W-:Y:S01]  /*5ae0*/  MOV R82, RZ ;  /* 0x000000ff00527202 */ /* 0x000fe20000000f00 */
        /* <DEDUP_REMOVED lines=39> */
[----:B------:R-:W-:Y:S01]  /*5d60*/  IMAD.MOV.U32 R12, RZ, RZ, RZ ;  /* 0x000000ffff0c7224 */ /* 0x000fe200078e00ff */
[----:B------:R-:W-:Y:S05]  /*5d70*/  @!P0 BRA `(.L_x_81) ;  /* 0x0000cc6000008947 */ /* 0x000fea0003800000 */
[----:B------:R-:W-:-:S04]  /*5d80*/  ISETP.NE.U32.AND P0, PT, RZ, c[0x0][0x340], PT ;  /* 0x0000d000ff007a0c */ /* 0x000fc80003f05070 */
[----:B------:R-:W-:-:S13]  /*5d90*/  ISETP.NE.AND.EX P1, PT, RZ, c[0x0][0x344], PT, P0 ;  /* 0x0000d100ff007a0c */ /* 0x000fda0003f25300 */
[----:B------:R-:W-:-:S04]  /*5da0*/  @P1 IMAD.MOV.U32 R7, RZ, RZ, 0x4 ;  /* 0x00000004ff071424 */ /* 0x000fc800078e00ff */
[----:B------:R-:W-:-:S05]  /*5db0*/  @P1 IMAD.WIDE R6, R208, R7, c[0x0][0x340] ;  /* 0x0000d000d0061625 */ /* 0x000fca00078e0207 */
[----:B------:R1:W2:Y:S01]  /*5dc0*/  @P1 LDG.E R0, [R6.64] ;  /* 0x0000000606001981 */ /* 0x0002a2000c1e1900 */
[----:B------:R-:W-:Y:S01]  /*5dd0*/  SHF.R.S32.HI R5, RZ, 0x1f, R148 ;  /* 0x0000001fff057819 */ /* 0x000fe20000011494 */
[C---:B------:R-:W-:Y:S01]  /*5de0*/  IMAD.WIDE.U32 R12, R148.reuse, c[0x0][0x178], RZ ;  /* 0x00005e00940c7a25 */ /* 0x040fe200078e00ff */
[----:B------:R-:W-:Y:S01]  /*5df0*/  SHF.R.S32.HI R9, RZ, 0x1f, R84 ;  /* 0x0000001fff097819 */ /* 0x000fe20000011454 */
[----:B------:R-:W-:Y:S01]  /*5e00*/  BSSY B0, `(.L_x_82) ;  /* 0x0000094000007945 */ /* 0x000fe20003800000 */
[----:B------:R-:W-:Y:S01]  /*5e10*/  ISETP.NE.U32.AND P0, PT, RZ, c[0x0][0x348], PT ;  /* 0x0000d200ff007a0c */ /* 0x000fe20003f05070 */
[----:B------:R-:W-:Y:S01]  /*5e20*/  IMAD R5, R5, c[0x0][0x178], RZ ;  /* 0x00005e0005057a24 */ /* 0x000fe200078e02ff */
[CC--:B------:R-:W-:Y:S01]  /*5e30*/  LEA.HI R3, R9.reuse, R84.reuse, RZ, 0x3 ;  /* 0x0000005409037211 */ /* 0x0c0fe200078f18ff */
[----:B------:R-:W-:Y:S01]  /*5e40*/  IMAD.MOV.U32 R2, RZ, RZ, c[0x0][0x2c4] ;  /* 0x0000b100ff027624 */ /* 0x000fe200078e00ff */
[----:B------:R-:W-:Y:S01]  /*5e50*/  LEA.HI R15, R9, R84, RZ, 0x4 ;  /* 0x00000054090f7211 */ /* 0x000fe200078f20ff */
[----:B------:R-:W-:Y:S01]  /*5e60*/  IMAD R5, R148, c[0x0][0x17c], R5 ;  /* 0x00005f0094057a24 */ /* 0x000fe200078e0205 */
[----:B------:R-:W-:Y:S01]  /*5e70*/  SHF.R.S32.HI R18, RZ, 0x3, R3 ;  /* 0x00000003ff127819 */ /* 0x000fe20000011403 */
[----:B------:R-:W-:Y:S01]  /*5e80*/  IMAD R46, R88, c[0x0][0x2c4], RZ ;  /* 0x0000b100582e7a24 */ /* 0x000fe200078e02ff */
[----:B------:R-:W-:Y:S01]  /*5e90*/  LOP3.LUT R3, R3, 0xfffffff8, RZ, 0xc0, !PT ;  /* 0xfffffff803037812 */ /* 0x000fe200078ec0ff */
[----:B------:R-:W-:Y:S01]  /*5ea0*/  IMAD.IADD R13, R13, 0x1, R5 ;  /* 0x000000010d0d7824 */ /* 0x000fe200078e0205 */
[----:B------:R-:W-:Y:S01]  /*5eb0*/  SHF.R.S32.HI R4, RZ, 0x4, R15 ;  /* 0x00000004ff047819 */ /* 0x000fe2000001140f */
[----:B------:R-:W-:Y:S01]  /*5ec0*/  IMAD.SHL.U32 R5, R18, 0x40, RZ ;  /* 0x0000004012057824 */ /* 0x000fe200078e00ff */
[----:B------:R-:W-:Y:S01]  /*5ed0*/  ISETP.NE.AND P2, PT, R2, 0x1, PT ;  /* 0x000000010200780c */ /* 0x000fe20003f45270 */
[----:B------:R-:W-:Y:S01]  /*5ee0*/  IMAD.IADD R3, R84, 0x1, -R3 ;  /* 0x0000000154037824 */ /* 0x000fe200078e0a03 */
[----:B------:R-:W-:Y:S01]  /*5ef0*/  LEA.HI R19, R15, R4, RZ, 0x1 ;  /* 0x000000040f137211 */ /* 0x000fe200078f08ff */
[----:B------:R-:W-:Y:S01]  /*5f00*/  IMAD R2, R87, c[0x0][0x1b8], RZ ;  /* 0x00006e0057027a24 */ /* 0x000fe200078e02ff */
[----:B------:R-:W-:Y:S01]  /*5f10*/  LOP3.LUT R5, R5, 0x1c0, RZ, 0xc0, !PT ;  /* 0x000001c005057812 */ /* 0x000fe200078ec0ff */
[----:B------:R-:W-:Y:S01]  /*5f20*/  IMAD.SHL.U32 R20, R3, 0x8, RZ ;  /* 0x0000000803147824 */ /* 0x000fe200078e00ff */
[----:B------:R-:W-:Y:S01]  /*5f30*/  LOP3.LUT R19, R19, 0xfffffffe, RZ, 0xc0, !PT ;  /* 0xfffffffe13137812 */ /* 0x000fe200078ec0ff */
[----:B------:R-:W-:Y:S01]  /*5f40*/  IMAD.WIDE.U32 R12, R207, c[0x0][0x1b8], R12 ;  /* 0x00006e00cf0c7a25 */ /* 0x000fe200078e000c */
[----:B------:R-:W-:-:S02]  /*5f50*/  SHF.R.U32.HI R16, RZ, 0x3, R5 ;  /* 0x00000003ff107819 */ /* 0x000fc40000011605 */
[----:B-1----:R-:W-:Y:S01]  /*5f60*/  LOP3.LUT R7, R5, 0x38, R20, 0xf8, !PT ;  /* 0x0000003805077812 */ /* 0x002fe200078ef814 */
[----:B------:R-:W-:Y:S01]  /*5f70*/  IMAD R5, R207, c[0x0][0x1bc], R2 ;  /* 0x00006f00cf057a24 */ /* 0x000fe200078e0202 */
[----:B------:R-:W-:Y:S01]  /*5f80*/  ISETP.NE.AND.EX P0, PT, RZ, c[0x0][0x34c], PT, P0 ;  /* 0x0000d300ff007a0c */ /* 0x000fe20003f05300 */
[----:B------:R-:W-:Y:S01]  /*5f90*/  IMAD.IADD R19, R4, 0x1, -R19 ;  /* 0x0000000104137824 */ /* 0x000fe200078e0a13 */
[----:B------:R-:W-:Y:S01]  /*5fa0*/  LOP3.LUT R16, R7, R16, RZ, 0x3c, !PT ;  /* 0x0000001007107212 */ /* 0x000fe200078e3cff */
[----:B------:R-:W-:Y:S01]  /*5fb0*/  IMAD.IADD R13, R13, 0x1, R5 ;  /* 0x000000010d0d7824 */ /* 0x000fe200078e0205 */
[----:B------:R-:W-:Y:S02]  /*5fc0*/  SHF.R.S32.HI R5, RZ, 0x1f, R208 ;  /* 0x0000001fff057819 */ /* 0x000fe400000114d0 */
[----:B------:R-:W-:Y:S02]  /*5fd0*/  LEA R4, R3, R18, 0x5 ;  /* 0x0000001203047211 */ /* 0x000fe400078e28ff */
[----:B------:R-:W-:-:S02]  /*5fe0*/  SEL R7, R5, RZ, !P0 ;  /* 0x000000ff05077207 */ /* 0x000fc40004000000 */
[----:B------:R-:W-:Y:S01]  /*5ff0*/  LOP3.LUT R15, R15, 0xfffffff0, RZ, 0xc0, !PT ;  /* 0xfffffff00f0f7812 */ /* 0x000fe200078ec0ff */
[----:B------:R-:W-:Y:S01]  /*6000*/  IMAD R4, R85, 0x80, R4 ;  /* 0x0000008055047824 */ /* 0x000fe200078e0204 */
[----:B------:R-:W-:Y:S01]  /*6010*/  SEL R22, R208, RZ, !P0 ;  /* 0x000000ffd0167207 */ /* 0x000fe20004000000 */
[----:B------:R-:W-:Y:S01]  /*6020*/  IMAD R7, R7, c[0x0][0x1c0], RZ ;  /* 0x0000700007077a24 */ /* 0x000fe200078e02ff */
[----:B------:R-:W-:Y:S01]  /*6030*/  IADD3 R2, R20, 0x80, RZ ;  /* 0x0000008014027810 */ /* 0x000fe20007ffe0ff */
[----:B------:R-:W-:Y:S01]  /*6040*/  IMAD.IADD R15, R84, 0x1, -R15 ;  /* 0x00000001540f7824 */ /* 0x000fe200078e0a0f */
[----:B------:R-:W-:Y:S01]  /*6050*/  SHF.R.S32.HI R11, RZ, 0x1f, R147 ;  /* 0x0000001fff0b7819 */ /* 0x000fe20000011493 */
[----:B------:R-:W-:Y:S01]  /*6060*/  @P2 IMAD.HI.U32 R6, R4, c[0x0][0x2c8], RZ ;  /* 0x0000b20004062a27 */ /* 0x000fe200078e00ff */
[----:B------:R-:W-:Y:S02]  /*6070*/  ISETP.GE.AND P3, PT, R2, c[0x0][0x1d4], PT ;  /* 0x0000750002007a0c */ /* 0x000fe40003f66270 */
[----:B------:R-:W-:Y:S01]  /*6080*/  IADD3 R147, P0, R18, R147, RZ ;  /* 0x0000009312937210 */ /* 0x000fe20007f1e0ff */
[C---:B------:R-:W-:Y:S01]  /*6090*/  IMAD R10, R22.reuse, c[0x0][0x1c4], R7 ;  /* 0x00007100160a7a24 */ /* 0x040fe200078e0207 */
[----:B------:R-:W-:Y:S01]  /*60a0*/  SHF.R.S32.HI R21, RZ, 0x1f, R20 ;  /* 0x0000001fff157819 */ /* 0x000fe20000011414 */
[----:B------:R-:W-:Y:S01]  /*60b0*/  IMAD.WIDE.U32 R22, R22, c[0x0][0x1c0], R12 ;  /* 0x0000700016167a25 */ /* 0x000fe200078e000c */
[----:B------:R-:W-:-:S02]  /*60c0*/  SHF.R.S32.HI R12, RZ, 0x1f, R15 ;  /* 0x0000001fff0c7819 */ /* 0x000fc4000001140f */
[----:B------:R-:W-:Y:S01]  /*60d0*/  P2R R211, PR, RZ, 0x8 ;  /* 0x00000008ffd37803 */ /* 0x000fe20000000000 */
[----:B------:R-:W-:Y:S01]  /*60e0*/  IMAD.MOV.U32 R2, RZ, RZ, R4 ;  /* 0x000000ffff027224 */ /* 0x000fe200078e0004 */
[----:B------:R-:W-:Y:S01]  /*60f0*/  @P2 SHF.R.U32.HI R2, RZ, c[0x0][0x2cc], R6 ;  /* 0x0000b300ff022a19 */ /* 0x000fe20000011606 */
[----:B------:R-:W-:Y:S01]  /*6100*/  IMAD.WIDE.U32 R26, R147, c[0x0][0x208], R20 ;  /* 0x00008200931a7a25 */ /* 0x000fe200078e0014 */
[----:B------:R-:W-:Y:S02]  /*6110*/  LEA.HI.X.SX32 R6, R18, R11, 0x1, P0 ;  /* 0x0000000b12067211 */ /* 0x000fe400000f0eff */
[----:B------:R-:W-:Y:S01]  /*6120*/  LEA.HI R13, R12, R15, RZ, 0x3 ;  /* 0x0000000f0c0d7211 */ /* 0x000fe200078f18ff */
[----:B------:R-:W-:Y:S01]  /*6130*/  IMAD.IADD R23, R23, 0x1, R10 ;  /* 0x0000000117177824 */ /* 0x000fe200078e020a */
[----:B------:R-:W-:Y:S01]  /*6140*/  LEA.HI R11, R9, R84, RZ, 0x6 ;  /* 0x00000054090b7211 */ /* 0x000fe200078f30ff */
[----:B------:R-:W-:Y:S01]  /*6150*/  IMAD R8, R6, c[0x0][0x1e0], RZ ;  /* 0x0000780006087a24 */ /* 0x000fe200078e02ff */
[----:B------:R-:W-:Y:S01]  /*6160*/  IADD3 R7, -R2, RZ, RZ ;  /* 0x000000ff02077210 */ /* 0x000fe20007ffe1ff */
[----:B------:R-:W-:Y:S01]  /*6170*/  IMAD R6, R6, c[0x0][0x208], RZ ;  /* 0x0000820006067a24 */ /* 0x000fe200078e02ff */
[----:B------:R-:W-:Y:S01]  /*6180*/  LOP3.LUT R12, R13, 0xfffffff8, RZ, 0xc0, !PT ;  /* 0xfffffff80d0c7812 */ /* 0x000fe200078ec0ff */
[----:B------:R-:W-:Y:S01]  /*6190*/  IMAD.SHL.U32 R11, R11, 0x8, RZ ;  /* 0x000000080b0b7824 */ /* 0x000fe200078e00ff */
[----:B------:R-:W-:Y:S01]  /*61a0*/  ISETP.NE.U32.AND P2, PT, RZ, c[0x0][0x350], PT ;  /* 0x0000d400ff007a0c */ /* 0x000fe20003f45070 */
[----:B------:R-:W-:Y:S01]  /*61b0*/  IMAD R7, R7, c[0x0][0x2c4], R4 ;  /* 0x0000b10007077a24 */ /* 0x000fe200078e0204 */
[----:B------:R-:W-:Y:S01]  /*61c0*/  SHF.R.S32.HI R4, RZ, 0x1f, R2 ;  /* 0x0000001fff047819 */ /* 0x000fe20000011402 */
[----:B------:R-:W-:Y:S01]  /*61d0*/  IMAD.IADD R12, R15, 0x1, -R12 ;  /* 0x000000010f0c7824 */ /* 0x000fe200078e0a0c */
[----:B------:R-:W-:Y:S01]  /*61e0*/  LOP3.LUT R16, R16, 0xfffffe00, R11, 0xf8, !PT ;  /* 0xfffffe0010107812 */ /* 0x000fe200078ef80b */
[----:B------:R-:W-:Y:S01]  /*61f0*/  IMAD R6, R147, c[0x0][0x20c], R6 ;  /* 0x0000830093067a24 */ /* 0x000fe200078e0206 */
[----:B------:R-:W-:Y:S01]  /*6200*/  ISETP.NE.AND.EX P2, PT, RZ, c[0x0][0x354], PT, P2 ;  /* 0x0000d500ff007a0c */ /* 0x000fe20003f45320 */
[----:B------:R-:W-:Y:S01]  /*6210*/  IMAD R11, R4, c[0x0][0x1b0], RZ ;  /* 0x00006c00040b7a24 */ /* 0x000fe200078e02ff */
[----:B------:R-:W-:Y:S01]  /*6220*/  LOP3.LUT P5, RZ, R12, 0x4, RZ, 0xc0, !PT ;  /* 0x000000040cff7812 */ /* 0x000fe200078ac0ff */
[----:B------:R-:W-:Y:S01]  /*6230*/  IMAD.WIDE.U32 R22, R2, c[0x0][0x1b0], R22 ;  /* 0x00006c0002167a25 */ /* 0x000fe200078e0016 */
[----:B------:R-:W-:-:S02]  /*6240*/  LOP3.LUT P3, RZ, R12, 0x2, RZ, 0xc0, !PT ;  /* 0x000000020cff7812 */ /* 0x000fc4000786c0ff */
[----:B------:R-:W-:Y:S01]  /*6250*/  IADD3 R27, R27, R6, RZ ;  /* 0x000000061b1b7210 */ /* 0x000fe20007ffe0ff */
[----:B------:R-:W-:Y:S01]  /*6260*/  IMAD.SHL.U32 R12, R12, 0x40, RZ ;  /* 0x000000400c0c7824 */ /* 0x000fe200078e00ff */
[----:B------:R-:W-:Y:S01]  /*6270*/  SHF.R.S32.HI R6, RZ, 0x1f, R7 ;  /* 0x0000001fff067819 */ /* 0x000fe20000011407 */
[----:B------:R-:W-:Y:S01]  /*6280*/  IMAD R11, R2, c[0x0][0x1b4], R11 ;  /* 0x00006d00020b7a24 */ /* 0x000fe200078e020b */
[----:B------:R-:W-:Y:S01]  /*6290*/  ISETP.GE.AND P6, PT, R20, c[0x0][0x1d4], PT ;  /* 0x0000750014007a0c */ /* 0x000fe20003fc6270 */
[C---:B------:R-:W-:Y:S01]  /*62a0*/  IMAD R8, R147.reuse, c[0x0][0x1e4], R8 ;  /* 0x0000790093087a24 */ /* 0x040fe200078e0208 */
[----:B------:R-:W-:Y:S01]  /*62b0*/  LOP3.LUT R15, R12, 0x1c0, RZ, 0xc0, !PT ;  /* 0x000001c00c0f7812 */ /* 0x000fe200078ec0ff */
[----:B------:R-:W-:-:S04]  /*62c0*/  IMAD.WIDE.U32 R24, R147, c[0x0][0x1e0], R20 ;  /* 0x0000780093187a25 */ /* 0x000fc800078e0014 */
[----:B------:R-:W-:Y:S02]  /*62d0*/  IMAD.SHL.U32 R10, R19, 0x8, RZ ;  /* 0x00000008130a7824 */ /* 0x000fe400078e00ff */
[----:B------:R-:W-:Y:S02]  /*62e0*/  IMAD.IADD R23, R23, 0x1, R11 ;  /* 0x0000000117177824 */ /* 0x000fe400078e020b */
[----:B------:R-:W-:Y:S01]  /*62f0*/  IMAD R6, R6, c[0x0][0x1a8], RZ ;  /* 0x00006a0006067a24 */ /* 0x000fe200078e02ff */
[----:B------:R-:W-:Y:S01]  /*6300*/  LOP3.LUT R2, R15, 0x8, R10, 0xf8, !PT ;  /* 0x000000080f027812 */ /* 0x000fe200078ef80a */
[----:B------:R-:W-:Y:S01]  /*6310*/  IMAD.IADD R25, R25, 0x1, R8 ;  /* 0x0000000119197824 */ /* 0x000fe200078e0208 */
[----:B------:R-:W-:Y:S01]  /*6320*/  SHF.R.U32.HI R15, RZ, 0x3, R15 ;  /* 0x00000003ff0f7819 */ /* 0x000fe2000001160f */
[C---:B------:R-:W-:Y:S02]  /*6330*/  IMAD R4, R87.reuse, c[0x0][0x1e8], RZ ;  /* 0x00007a0057047a24 */ /* 0x040fe400078e02ff */
[----:B------:R-:W-:Y:S01]  /*6340*/  IMAD R8, R87, c[0x0][0x210], RZ ;  /* 0x0000840057087a24 */ /* 0x000fe200078e02ff */
[----:B------:R-:W-:Y:S01]  /*6350*/  LOP3.LUT R2, R2, R15, RZ, 0x3c, !PT ;  /* 0x0000000f02027212 */ /* 0x000fe200078e3cff */
[C---:B------:R-:W-:Y:S01]  /*6360*/  IMAD R6, R7.reuse, c[0x0][0x1ac], R6 ;  /* 0x00006b0007067a24 */ /* 0x040fe200078e0206 */
[----:B------:R-:W-:Y:S01]  /*6370*/  IADD3 R15, R20, 0x40, RZ ;  /* 0x00000040140f7810 */ /* 0x000fe20007ffe0ff */
[----:B------:R-:W-:-:S04]  /*6380*/  IMAD.WIDE.U32 R10, R7, c[0x0][0x1a8], R22 ;  /* 0x00006a00070a7a25 */ /* 0x000fc800078e0016 */
[C---:B------:R-:W-:Y:S02]  /*6390*/  IMAD R4, R207.reuse, c[0x0][0x1ec], R4 ;  /* 0x00007b00cf047a24 */ /* 0x040fe400078e0204 */
[----:B------:R-:W-:-:S04]  /*63a0*/  IMAD.WIDE.U32 R216, R207, c[0x0][0x1e8], R24 ;  /* 0x00007a00cfd87a25 */ /* 0x000fc800078e0018 */
[C---:B------:R-:W-:Y:S02]  /*63b0*/  IMAD R8, R207.reuse, c[0x0][0x214], R8 ;  /* 0x00008500cf087a24 */ /* 0x040fe400078e0208 */
[----:B------:R-:W-:-:S04]  /*63c0*/  IMAD.WIDE.U32 R26, R207, c[0x0][0x210], R26 ;  /* 0x00008400cf1a7a25 */ /* 0x000fc800078e001a */
[----:B------:R-:W-:Y:S02]  /*63d0*/  IMAD.IADD R217, R4, 0x1, R217 ;  /* 0x0000000104d97824 */ /* 0x000fe400078e02d9 */
[----:B------:R-:W-:Y:S01]  /*63e0*/  IMAD.IADD R23, R8, 0x1, R27 ;  /* 0x0000000108177824 */ /* 0x000fe200078e021b */
[C---:B------:R-:W-:Y:S01]  /*63f0*/  LEA R8, P0, R10.reuse, c[0x0][0x160], 0x1 ;  /* 0x000058000a087a11 */ /* 0x040fe200078008ff */
[----:B------:R-:W-:Y:S01]  /*6400*/  IMAD.IADD R4, R11, 0x1, R6 ;  /* 0x000000010b047824 */ /* 0x000fe200078e0206 */
[----:B------:R-:W-:Y:S01]  /*6410*/  SHF.L.U32 R11, R3, 0x3, RZ ;  /* 0x00000003030b7819 */ /* 0x000fe200000006ff */
[----:B------:R-:W-:Y:S02]  /*6420*/  IMAD.MOV.U32 R22, RZ, RZ, R26 ;  /* 0x000000ffff167224 */ /* 0x000fe400078e001a */
[----:B------:R-:W-:Y:S01]  /*6430*/  IMAD.SHL.U32 R13, R13, 0x40, RZ ;  /* 0x000000400d0d7824 */ /* 0x000fe200078e00ff */
[----:B------:R-:W-:Y:S01]  /*6440*/  LEA.HI.X R4, R10, c[0x0][0x164], R4, 0x1, P0 ;  /* 0x000059000a047a11 */ /* 0x000fe200000f0c04 */
[----:B------:R1:W3:Y:S01]  /*6450*/  SHFL.IDX PT, R24, R8, RZ, 0x181f ;  /* 0x00181fff08187589 */ /* 0x0002e200000e0000 */
[----:B------:R-:W-:-:S02]  /*6460*/  IADD3 R10, R11, 0x80, RZ ;  /* 0x000000800b0a7810 */ /* 0x000fc40007ffe0ff */
[----:B------:R-:W-:Y:S01]  /*6470*/  LOP3.LUT R2, R2, 0xfffffe00, R13, 0xf8, !PT ;  /* 0xfffffe0002027812 */ /* 0x000fe200078ef80d */
[----:B------:R1:W4:Y:S01]  /*6480*/  SHFL.IDX PT, R25, R4, RZ, 0x181f ;  /* 0x00181fff04197589 */ /* 0x00032200000e0000 */
[----:B------:R-:W-:Y:S02]  /*6490*/  ISETP.GE.AND P4, PT, R10, c[0x0][0x198], PT ;  /* 0x000066000a007a0c */ /* 0x000fe40003f86270 */
[----:B--2---:R-:W-:Y:S01]  /*64a0*/  @P1 SHF.R.S32.HI R7, RZ, 0x1f, R0 ;  /* 0x0000001fff071819 */ /* 0x004fe20000011400 */
[----:B------:R-:W-:Y:S01]  /*64b0*/  @!P1 IMAD.MOV.U32 R7, RZ, RZ, R5 ;  /* 0x000000ffff079224 */ /* 0x000fe200078e0005 */
[----:B------:R-:W-:Y:S01]  /*64c0*/  @P1 MOV R6, R0 ;  /* 0x0000000000061202 */ /* 0x000fe20000000f00 */
[----:B------:R-:W-:Y:S01]  /*64d0*/  @!P1 IMAD.MOV.U32 R6, RZ, RZ, R208 ;  /* 0x000000ffff069224 */ /* 0x000fe200078e00d0 */
[----:B------:R-:W-:Y:S01]  /*64e0*/  ISETP.GE.AND P1, PT, R11, c[0x0][0x198], PT ;  /* 0x000066000b007a0c */ /* 0x000fe20003f26270 */
[----:B------:R-:W-:Y:S01]  /*64f0*/  IMAD.MOV.U32 R0, RZ, RZ, 0x10 ;  /* 0x00000010ff007424 */ /* 0x000fe200078e00ff */
[----:B------:R-:W-:Y:S01]  /*6500*/  SEL R209, R7, RZ, !P2 ;  /* 0x000000ff07d17207 */ /* 0x000fe20005000000 */
[----:B------:R-:W-:Y:S01]  /*6510*/  IMAD R7, R85, 0x80, R18 ;  /* 0x0000008055077824 */ /* 0x000fe200078e0212 */
[----:B------:R-:W-:Y:S01]  /*6520*/  SEL R214, R6, RZ, !P2 ;  /* 0x000000ff06d67207 */ /* 0x000fe20005000000 */
[----:B------:R-:W-:Y:S01]  /*6530*/  IMAD.MOV.U32 R5, RZ, RZ, 0x20 ;  /* 0x00000020ff057424 */ /* 0x000fe200078e00ff */
[----:B------:R-:W-:Y:S01]  /*6540*/  ISETP.GE.AND P2, PT, R15, c[0x0][0x1d4], PT ;  /* 0x000075000f007a0c */ /* 0x000fe20003f46270 */
[----:B------:R-:W-:Y:S01]  /*6550*/  IMAD R219, R209, c[0x0][0x1f0], RZ ;  /* 0x00007c00d1db7a24 */ /* 0x000fe200078e02ff */
[----:B------:R-:W-:Y:S01]  /*6560*/  ISETP.GE.AND P0, PT, R7, R46, PT ;  /* 0x0000002e0700720c */ /* 0x000fe20003f06270 */
[----:B------:R-:W-:Y:S01]  /*6570*/  IMAD R209, R209, c[0x0][0x218], RZ ;  /* 0x00008600d1d17a24 */ /* 0x000fe200078e02ff */
[----:B------:R-:W-:Y:S01]  /*6580*/  SEL R0, R0, 0xfffffff0, !P3 ;  /* 0xfffffff000007807 */ /* 0x000fe20005800000 */
[C---:B------:R-:W-:Y:S01]  /*6590*/  IMAD R219, R214.reuse, c[0x0][0x1f4], R219 ;  /* 0x00007d00d6db7a24 */ /* 0x040fe200078e02db */
[----:B------:R-:W-:Y:S01]  /*65a0*/  P2R R212, PR, RZ, 0x4 ;  /* 0x00000004ffd47803 */ /* 0x000fe20000000000 */
[C---:B------:R-:W-:Y:S01]  /*65b0*/  IMAD R209, R214.reuse, c[0x0][0x21c], R209 ;  /* 0x00008700d6d17a24 */ /* 0x040fe200078e02d1 */
[----:B------:R-:W-:Y:S01]  /*65c0*/  SEL R5, R5, 0xffffffe0, !P5 ;  /* 0xffffffe005057807 */ /* 0x000fe20006800000 */
[----:B------:R-:W-:Y:S01]  /*65d0*/  IMAD.WIDE.U32 R216, R214, c[0x0][0x1f0], R216 ;  /* 0x00007c00d6d87a25 */ /* 0x000fe200078e00d8 */
[----:B------:R-:W-:-:S02]  /*65e0*/  ISETP.GE.AND P3, PT, R15, c[0x0][0x198], PT ;  /* 0x000066000f007a0c */ /* 0x000fc40003f66270 */
[----:B------:R-:W-:Y:S01]  /*65f0*/  LEA.HI R6, R9, R84, RZ, 0x5 ;  /* 0x0000005409067211 */ /* 0x000fe200078f28ff */
[----:B------:R-:W-:Y:S01]  /*6600*/  IMAD.WIDE.U32 R214, R214, c[0x0][0x218], R22 ;  /* 0x00008600d6d67a25 */ /* 0x000fe200078e0016 */
[----:B------:R-:W-:-:S03]  /*6610*/  SEL R22, RZ, 0x1, P6 ;  /* 0x00000001ff167807 */ /* 0x000fc60003000000 */
[----:B------:R-:W-:Y:S02]  /*6620*/  IMAD.IADD R219, R217, 0x1, R219 ;  /* 0x00000001d9db7824 */ /* 0x000fe400078e02db */
[----:B------:R-:W-:Y:S01]  /*6630*/  IMAD.IADD R209, R215, 0x1, R209 ;  /* 0x00000001d7d17824 */ /* 0x000fe200078e02d1 */
[----:B------:R-:W-:Y:S05]  /*6640*/  @P0 BRA `(.L_x_83) ;  /* 0x000000f000000947 */ /* 0x000fea0003800000 */
[----:B-1-34-:R-:W-:Y:S02]  /*6650*/  SHF.R.S32.HI R12, RZ, 0x1f, R15 ;  /* 0x0000001fff0c7819 */ /* 0x01afe4000001140f */
[----:B------:R-:W-:Y:S02]  /*6660*/  SHF.R.S32.HI R13, RZ, 0x1f, R10 ;  /* 0x0000001fff0d7819 */ /* 0x000fe4000001140a */
[----:B------:R-:W-:Y:S02]  /*6670*/  LEA.HI R12, R12, R15, RZ, 0x3 ;  /* 0x0000000f0c0c7211 */ /* 0x000fe400078f18ff */
[----:B------:R-:W-:Y:S01]  /*6680*/  LEA.HI R13, R13, R10, RZ, 0x3 ;  /* 0x0000000a0d0d7211 */ /* 0x000fe200078f18ff */
[----:B------:R-:W-:Y:S01]  /*6690*/  IMAD.SHL.U32 R10, R16, 0x2, RZ ;  /* 0x00000002100a7824 */ /* 0x000fe200078e00ff */
[----:B------:R-:W-:-:S02]  /*66a0*/  LEA R26, P0, R11, R24, 0x1 ;  /* 0x000000180b1a7211 */ /* 0x000fc400078008ff */
[----:B------:R-:W-:Y:S02]  /*66b0*/  LOP3.LUT R12, R12, 0xfffffff8, RZ, 0xc0, !PT ;  /* 0xfffffff80c0c7812 */ /* 0x000fe400078ec0ff */
[----:B------:R-:W-:Y:S02]  /*66c0*/  LOP3.LUT R13, R13, 0xfffffff8, RZ, 0xc0, !PT ;  /* 0xfffffff80d0d7812 */ /* 0x000fe400078ec0ff */
[----:B------:R-:W-:Y:S01]  /*66d0*/  LEA.HI.X R27, R11, R25, R21, 0x1, P0 ;  /* 0x000000190b1b7211 */ /* 0x000fe200000f0c15 */
[----:B------:R-:W-:-:S04]  /*66e0*/  IMAD.WIDE R28, R12, 0x2, R24 ;  /* 0x000000020c1c7825 */ /* 0x000fc800078e0218 */
[----:B------:R-:W-:Y:S01]  /*66f0*/  IMAD.WIDE R24, R13, 0x2, R24 ;  /* 0x000000020d187825 */ /* 0x000fe200078e0218 */
[----:B------:R-:W-:Y:S01]  /*6700*/  @!PT LDS RZ, [RZ] ;  /* 0x00000000fffff984 */ /* 0x000fe20000000800 */
[----:B------:R1:W-:Y:S04]  /*6710*/  LDGSTS.E.BYPASS.LTC128B.128 [R10+0xc100], [R26.64], !P1 ;  /* 0x0c1000001a0a7fae */ /* 0x0003e8000c901d46 */
[----:B------:R1:W-:Y:S04]  /*6720*/  LDGSTS.E.BYPASS.LTC128B.128 [R10+0x10100], [R28.64], !P3 ;  /* 0x101000001c0a7fae */ /* 0x0003e8000d901d46 */
[----:B------:R1:W-:Y:S02]  /*6730*/  LDGSTS.E.BYPASS.LTC128B.128 [R10+0x14100], [R24.64], !P4 ;  /* 0x14100000180a7fae */ /* 0x0003e4000e101d46 */
.L_x_83:
[----:B-1-34-:R-:W-:Y:S05]  /*6740*/  BSYNC B0 ;  /* 0x0000000000007941 */ /* 0x01afea0003800000 */
.L_x_82:
[----:B------:R-:W-:Y:S01]  /*6750*/  IADD3 R13, R7, 0x20, RZ ;  /* 0x00000020070d7810 */ /* 0x000fe20007ffe0ff */
[----:B------:R1:W2:Y:S01]  /*6760*/  SHFL.IDX PT, R25, R4, 0x1, 0x181f ;  /* 0x00381f0004197f89 */ /* 0x0002a200000e0000 */
[----:B------:R-:W-:Y:S02]  /*6770*/  BSSY B0, `(.L_x_84) ;  /* 0x0000014000007945 */ /* 0x000fe40003800000 */
[----:B------:R-:W-:Y:S01]  /*6780*/  ISETP.GE.AND P0, PT, R13, R46, PT ;  /* 0x0000002e0d00720c */ /* 0x000fe20003f06270 */
[----:B------:R1:W3:-:S12]  /*6790*/  SHFL.IDX PT, R24, R8, 0x1, 0x181f ;  /* 0x00381f0008187f89 */ /* 0x0002d800000e0000 */
[----:B------:R-:W-:Y:S05]  /*67a0*/  @P0 BRA `(.L_x_85) ;  /* 0x0000010000000947 */ /* 0x000fea0003800000 */
[C---:B------:R-:W-:Y:S02]  /*67b0*/  IADD3 R13, R11.reuse, 0x80, RZ ;  /* 0x000000800b0d7810 */ /* 0x040fe40007ffe0ff */
[----:B------:R-:W-:Y:S02]  /*67c0*/  SHF.R.S32.HI R12, RZ, 0x1f, R15 ;  /* 0x0000001fff0c7819 */ /* 0x000fe4000001140f */
[----:B------:R-:W-:Y:S02]  /*67d0*/  SHF.R.S32.HI R10, RZ, 0x1f, R13 ;  /* 0x0000001fff0a7819 */ /* 0x000fe4000001140d */
[----:B------:R-:W-:Y:S02]  /*67e0*/  LEA.HI R12, R12, R15, RZ, 0x3 ;  /* 0x0000000f0c0c7211 */ /* 0x000fe400078f18ff */
[----:B------:R-:W-:Y:S01]  /*67f0*/  LEA.HI R10, R10, R13, RZ, 0x3 ;  /* 0x0000000d0a0a7211 */ /* 0x000fe200078f18ff */
[----:B------:R-:W-:Y:S01]  /*6800*/  IMAD.SHL.U32 R13, R16, 0x2, RZ ;  /* 0x00000002100d7824 */ /* 0x000fe200078e00ff */
[----:B---3--:R-:W-:-:S02]  /*6810*/  LEA R26, P0, R11, R24, 0x1 ;  /* 0x000000180b1a7211 */ /* 0x008fc400078008ff */
[----:B------:R-:W-:Y:S02]  /*6820*/  LOP3.LUT R12, R12, 0xfffffff8, RZ, 0xc0, !PT ;  /* 0xfffffff80c0c7812 */ /* 0x000fe400078ec0ff */
[----:B------:R-:W-:Y:S02]  /*6830*/  LOP3.LUT R10, R10, 0xfffffff8, RZ, 0xc0, !PT ;  /* 0xfffffff80a0a7812 */ /* 0x000fe400078ec0ff */
[----:B--2---:R-:W-:Y:S01]  /*6840*/  LEA.HI.X R27, R11, R25, R21, 0x1, P0 ;  /* 0x000000190b1b7211 */ /* 0x004fe200000f0c15 */
[----:B------:R-:W-:-:S04]  /*6850*/  IMAD.WIDE R28, R12, 0x2, R24 ;  /* 0x000000020c1c7825 */ /* 0x000fc800078e0218 */
[----:B------:R-:W-:Y:S01]  /*6860*/  IMAD.WIDE R24, R10, 0x2, R24 ;  /* 0x000000020a187825 */ /* 0x000fe200078e0218 */
[----:B------:R-:W-:Y:S01]  /*6870*/  @!PT LDS RZ, [RZ] ;  /* 0x00000000fffff984 */ /* 0x000fe20000000800 */
[----:B------:R2:W-:Y:S04]  /*6880*/  LDGSTS.E.BYPASS.LTC128B.128 [R13+0xd100], [R26.64], !P1 ;  /* 0x0d1000001a0d7fae */ /* 0x0005e8000c901d46 */
[----:B------:R2:W-:Y:S04]  /*6890*/  LDGSTS.E.BYPASS.LTC128B.128 [R13+0x11100], [R28.64], !P3 ;  /* 0x111000001c0d7fae */ /* 0x0005e8000d901d46 */
[----:B------:R2:W-:Y:S02]  /*68a0*/  LDGSTS.E.BYPASS.LTC128B.128 [R13+0x15100], [R24.64], !P4 ;  /* 0x15100000180d7fae */ /* 0x0005e4000e101d46 */
.L_x_85:
[----:B------:R-:W-:Y:S05]  /*68b0*/  BSYNC B0 ;  /* 0x0000000000007941 */ /* 0x000fea0003800000 */
.L_x_84:
[----:B--2---:R-:W-:Y:S01]  /*68c0*/  IADD3 R13, R7, 0x40, RZ ;  /* 0x00000040070d7810 */ /* 0x004fe20007ffe0ff */
[----:B------:R2:W4:Y:S01]  /*68d0*/  SHFL.IDX PT, R25, R4, 0x2, 0x181f ;  /* 0x00581f0004197f89 */ /* 0x00052200000e0000 */
[----:B------:R-:W-:Y:S02]  /*68e0*/  BSSY B0, `(.L_x_86) ;  /* 0x0000014000007945 */ /* 0x000fe40003800000 */
[----:B------:R-:W-:Y:S01]  /*68f0*/  ISETP.GE.AND P0, PT, R13, R46, PT ;  /* 0x0000002e0d00720c */ /* 0x000fe20003f06270 */
[----:B---3--:R2:W3:-:S12]  /*6900*/  SHFL.IDX PT, R24, R8, 0x2, 0x181f ;  /* 0x00581f0008187f89 */ /* 0x0084d800000e0000 */
        /* <DEDUP_REMOVED lines=10> */
[----:B----4-:R-:W-:Y:S01]  /*69b0*/  LEA.HI.X R27, R11, R25, R21, 0x1, P0 ;  /* 0x000000190b1b7211 */ /* 0x010fe200000f0c15 */
[----:B------:R-:W-:-:S04]  /*69c0*/  IMAD.WIDE R28, R12, 0x2, R24 ;  /* 0x000000020c1c7825 */ /* 0x000fc800078e0218 */
[----:B------:R-:W-:Y:S01]  /*69d0*/  IMAD.WIDE R24, R10, 0x2, R24 ;  /* 0x000000020a187825 */ /* 0x000fe200078e0218 */
[----:B------:R-:W-:Y:S01]  /*69e0*/  @!PT LDS RZ, [RZ] ;  /* 0x00000000fffff984 */ /* 0x000fe20000000800 */
[----:B------:R3:W-:Y:S04]  /*69f0*/  LDGSTS.E.BYPASS.LTC128B.128 [R13+0xe100], [R26.64], !P1 ;  /* 0x0e1000001a0d7fae */ /* 0x0007e8000c901d46 */
[----:B------:R3:W-:Y:S04]  /*6a00*/  LDGSTS.E.BYPASS.LTC128B.128 [R13+0x12100], [R28.64], !P3 ;  /* 0x121000001c0d7fae */ /* 0x0007e8000d901d46 */
[----:B------:R3:W-:Y:S02]  /*6a10*/  LDGSTS.E.BYPASS.LTC128B.128 [R13+0x16100], [R24.64], !P4 ;  /* 0x16100000180d7fae */ /* 0x0007e4000e101d46 */
.L_x_87:
[----:B------:R-:W-:Y:S05]  /*6a20*/  BSYNC B0 ;  /* 0x0000000000007941 */ /* 0x000fea0003800000 */
.L_x_86:
[----:B---3--:R3:W1:Y:S01]  /*6a30*/  SHFL.IDX PT, R24, R8, 0x3, 0x181f ;  /* 0x00781f0008187f89 */ /* 0x00866200000e0000 */
[----:B------:R-:W-:Y:S01]  /*6a40*/  IADD3 R7, R7, 0x60, RZ ;  /* 0x0000006007077810 */ /* 0x000fe20007ffe0ff */
[----:B------:R-:W-:Y:S01]  /*6a50*/  IMAD.IADD R14, R83, 0x1, -R18 ;  /* 0x00000001530e7824 */ /* 0x000fe200078e0a12 */
[----:B------:R-:W-:Y:S01]  /*6a60*/  LEA.HI.SX32 R17, R133, 0xffffffff, 0x1a ;  /* 0xffffffff85117811 */ /* 0x000fe200078fd2ff */
[----:B----4-:R4:W2:Y:S01]  /*6a70*/  SHFL.IDX PT, R25, R4, 0x3, 0x181f ;  /* 0x00781f0004197f89 */ /* 0x0108a200000e0000 */
[----:B------:R-:W-:Y:S01]  /*6a80*/  ISETP.GE.AND P0, PT, R7, R46, PT ;  /* 0x0000002e0700720c */ /* 0x000fe20003f06270 */
[----:B------:R-:W-:Y:S01]  /*6a90*/  IMAD.MOV.U32 R7, RZ, RZ, c[0x0][0x1e0] ;  /* 0x00007800ff077624 */ /* 0x000fe200078e00ff */
[----:B------:R-:W-:Y:S01]  /*6aa0*/  SHF.R.S32.HI R20, RZ, 0x1f, R17 ;  /* 0x0000001fff147819 */ /* 0x000fe20000011411 */
[----:B------:R-:W-:-:S02]  /*6ab0*/  IMAD.MOV.U32 R12, RZ, RZ, 0x6 ;  /* 0x00000006ff0c7424 */ /* 0x000fc400078e00ff */
[----:B------:R-:W-:Y:S02]  /*6ac0*/  IMAD.SHL.U32 R81, R7, 0x40, RZ ;  /* 0x0000004007517824 */ /* 0x000fe400078e00ff */
[----:B------:R-:W-:Y:S02]  /*6ad0*/  IMAD.MOV.U32 R218, RZ, RZ, R216 ;  /* 0x000000ffffda7224 */ /* 0x000fe400078e00d8 */
[----:B------:R-:W-:-:S04]  /*6ae0*/  IMAD.MOV.U32 R210, RZ, RZ, 0x5 ;  /* 0x00000005ffd27424 */ /* 0x000fc800078e00ff */
[----:B------:R-:W-:Y:S01]  /*6af0*/  @!P0 IMAD.SHL.U32 R10, R16, 0x2, RZ ;  /* 0x00000002100a8824 */ /* 0x000fe200078e00ff */
[----:B------:R-:W-:Y:S01]  /*6b00*/  SHF.L.U64.HI R210, R7, R210, c[0x0][0x1e4] ;  /* 0x0000790007d27619 */ /* 0x000fe200000102d2 */
[----:B-123--:R-:W-:Y:S01]  /*6b10*/  IMAD R8, R17, -0x40, R14 ;  /* 0xffffffc011087824 */ /* 0x00efe200078e020e */
[----:B------:R-:W-:Y:S02]  /*6b20*/  @!P0 LEA R28, P2, R11, R24, 0x1 ;  /* 0x000000180b1c8211 */ /* 0x000fe400078408ff */
[----:B----4-:R-:W-:Y:S01]  /*6b30*/  SHF.L.U64.HI R4, R7, R12, c[0x0][0x1e4] ;  /* 0x0000790007047619 */ /* 0x010fe2000001020c */
[----:B------:R-:W-:Y:S01]  /*6b40*/  IMAD.WIDE.U32 R12, R17, R81, R218 ;  /* 0x00000051110c7225 */ /* 0x000fe200078e00da */
[C---:B------:R-:W-:Y:S02]  /*6b50*/  @!P0 LEA.HI.X R29, R11.reuse, R25, R21, 0x1, P2 ;  /* 0x000000190b1d8211 */ /* 0x040fe400010f0c15 */
[----:B------:R-:W-:Y:S01]  /*6b60*/  ISETP.GE.AND P2, PT, R8, 0x1, PT ;  /* 0x000000010800780c */ /* 0x000fe20003f46270 */
[----:B------:R-:W-:Y:S01]  /*6b70*/  IMAD R21, R4, R17, RZ ;  /* 0x0000001104157224 */ /* 0x000fe200078e02ff */
[----:B------:R-:W-:Y:S01]  /*6b80*/  @!P0 IADD3 R11, R11, 0x80, RZ ;  /* 0x000000800b0b8810 */ /* 0x000fe20007ffe0ff */
[----:B------:R-:W-:Y:S01]  /*6b90*/  @!PT LDS RZ, [RZ] ;  /* 0x00000000fffff984 */ /* 0x000fe20000000800 */
[----:B------:R1:W-:Y:S01]  /*6ba0*/  @!P0 LDGSTS.E.BYPASS.LTC128B.128 [R10+0xf100], [R28.64], !P1 ;  /* 0x0f1000001c0a8fae */ /* 0x0003e2000c901d46 */
[----:B------:R-:W-:-:S02]  /*6bb0*/  IMAD.SHL.U32 R7, R7, 0x20, RZ ;  /* 0x0000002007077824 */ /* 0x000fc400078e00ff */
[----:B------:R-:W-:-:S04]  /*6bc0*/  IMAD R21, R20, R81, R21 ;  /* 0x0000005114157224 */ /* 0x000fc800078e0215 */
[----:B------:R-:W-:-:S03]  /*6bd0*/  IMAD.IADD R21, R13, 0x1, R21 ;  /* 0x000000010d157824 */ /* 0x000fc600078e0215 */
[----:B------:R-:W-:-:S04]  /*6be0*/  @P2 LEA R26, P1, R12, c[0x0][0x1c8], 0x1 ;  /* 0x000072000c1a2a11 */ /* 0x000fc800078208ff */
[----:B------:R-:W-:Y:S02]  /*6bf0*/  @P2 LEA.HI.X R27, R12, c[0x0][0x1cc], R21, 0x1, P1 ;  /* 0x000073000c1b2a11 */ /* 0x000fe400008f0c15 */
[----:B------:R-:W-:Y:S02]  /*6c00*/  ISETP.GE.AND P1, PT, R8, 0x21, PT ;  /* 0x000000210800780c */ /* 0x000fe40003f26270 */
[----:B------:R-:W-:-:S04]  /*6c10*/  @!P0 SHF.R.S32.HI R8, RZ, 0x1f, R15 ;  /* 0x0000001fff088819 */ /* 0x000fc8000001140f */
[----:B------:R-:W-:Y:S02]  /*6c20*/  @!P0 LEA.HI R15, R8, R15, RZ, 0x3 ;  /* 0x0000000f080f8211 */ /* 0x000fe400078f18ff */
[----:B------:R-:W-:Y:S02]  /*6c30*/  @!P0 SHF.R.S32.HI R8, RZ, 0x1f, R11 ;  /* 0x0000001fff088819 */ /* 0x000fe4000001140b */
[----:B------:R-:W-:Y:S02]  /*6c40*/  @!P0 LOP3.LUT R15, R15, 0xfffffff8, RZ, 0xc0, !PT ;  /* 0xfffffff80f0f8812 */ /* 0x000fe400078ec0ff */
[----:B------:R-:W-:Y:S02]  /*6c50*/  @!P0 LEA.HI R11, R8, R11, RZ, 0x3 ;  /* 0x0000000b080b8211 */ /* 0x000fe400078f18ff */
[----:B------:R-:W-:Y:S01]  /*6c60*/  @P1 IADD3 R13, P5, R7, R12, RZ ;  /* 0x0000000c070d1210 */ /* 0x000fe20007fbe0ff */
[----:B-1----:R-:W-:Y:S01]  /*6c70*/  @!P0 IMAD.WIDE R28, R15, 0x2, R24 ;  /* 0x000000020f1c8825 */ /* 0x002fe200078e0218 */
[----:B------:R-:W-:-:S03]  /*6c80*/  @!P0 LOP3.LUT R11, R11, 0xfffffff8, RZ, 0xc0, !PT ;  /* 0xfffffff80b0b8812 */ /* 0x000fc600078ec0ff */
[----:B------:R-:W-:Y:S01]  /*6c90*/  @P1 IMAD.X R12, R210, 0x1, R21, P5 ;  /* 0x00000001d20c1824 */ /* 0x000fe200028e0615 */
[----:B------:R1:W-:Y:S01]  /*6ca0*/  @!P0 LDGSTS.E.BYPASS.LTC128B.128 [R10+0x13100], [R28.64], !P3 ;  /* 0x131000001c0a8fae */ /* 0x0003e2000d901d46 */
[----:B------:R-:W-:Y:S01]  /*6cb0*/  @!P0 IMAD.WIDE R24, R11, 0x2, R24 ;  /* 0x000000020b188825 */ /* 0x000fe200078e0218 */
[----:B------:R-:W-:Y:S02]  /*6cc0*/  ISETP.NE.AND P5, PT, R211, RZ, PT ;  /* 0x000000ffd300720c */ /* 0x000fe40003fa5270 */
[C---:B------:R-:W-:Y:S01]  /*6cd0*/  @P1 LEA R14, P3, R13.reuse, c[0x0][0x1c8], 0x1 ;  /* 0x000072000d0e1a11 */ /* 0x040fe200078608ff */
[----:B------:R-:W-:Y:S01]  /*6ce0*/  @P1 IMAD.SHL.U32 R11, R16, 0x2, RZ ;  /* 0x00000002100b1824 */ /* 0x000fe200078e00ff */
[----:B------:R1:W-:Y:S01]  /*6cf0*/  @!P0 LDGSTS.E.BYPASS.LTC128B.128 [R10+0x17100], [R24.64], !P4 ;  /* 0x17100000180a8fae */ /* 0x0003e2000e101d46 */
[----:B------:R-:W-:Y:S02]  /*6d00*/  ISETP.NE.AND P4, PT, R212, RZ, PT ;  /* 0x000000ffd400720c */ /* 0x000fe40003f85270 */
[----:B------:R-:W-:Y:S01]  /*6d10*/  @P1 LEA.HI.X R15, R13, c[0x0][0x1cc], R12, 0x1, P3 ;  /* 0x000073000d0f1a11 */ /* 0x000fe200018f0c0c */
[----:B------:R-:W0:Y:S04]  /*6d20*/  LDGDEPBAR ;  /* 0x00000000000079af */ /* 0x000e280000000000 */
[----:B------:R-:W-:Y:S01]  /*6d30*/  BAR.SYNC.DEFER_BLOCKING 0x0 ;  /* 0x0000000000007b1d */ /* 0x000fe20000010000 */
[----:B------:R-:W-:Y:S01]  /*6d40*/  ISETP.LT.AND P0, PT, RZ, c[0x0][0x27c], PT ;  /* 0x00009f00ff007a0c */ /* 0x000fe20003f01270 */
[----:B------:R-:W-:Y:S01]  /*6d50*/  @P2 IMAD.SHL.U32 R13, R16, 0x2, RZ ;  /* 0x00000002100d2824 */ /* 0x000fe200078e00ff */
[----:B------:R-:W-:-:S04]  /*6d60*/  SHF.R.S32.HI R21, RZ, 0x5, R6 ;  /* 0x00000005ff157819 */ /* 0x000fc80000011406 */
[----:B------:R-:W-:Y:S01]  /*6d70*/  @!PT LDS RZ, [RZ] ;  /* 0x00000000fffff984 */ /* 0x000fe20000000800 */
[----:B------:R-:W-:Y:S01]  /*6d80*/  @!PT LDS RZ, [RZ] ;  /* 0x00000000fffff984 */ /* 0x000fe20000000800 */
[----:B------:R-:W-:Y:S01]  /*6d90*/  @!PT LDS RZ, [RZ] ;  /* 0x00000000fffff984 */ /* 0x000fe20000000800 */
[----:B------:R1:W-:Y:S04]  /*6da0*/  @P2 LDGSTS.E.BYPASS.LTC128B.128 [R13+0x6100], [R26.64], !P6 ;  /* 0x061000001a0d2fae */ /* 0x0003e8000f101d46 */
[----:B------:R1:W-:Y:S04]  /*6db0*/  @P2 LDGSTS.E.BYPASS.LTC128B.128 [R13+0x8100], [R26.64+0x80], !P4 ;  /* 0x081000801a0d2fae */ /* 0x0003e8000e101d46 */
[----:B------:R1:W-:Y:S04]  /*6dc0*/  @P2 LDGSTS.E.BYPASS.LTC128B.128 [R13+0xa100], [R26.64+0x100], !P5 ;  /* 0x0a1001001a0d2fae */ /* 0x0003e8000e901d46 */
[----:B------:R1:W-:Y:S04]  /*6dd0*/  @P1 LDGSTS.E.BYPASS.LTC128B.128 [R11+0x7100], [R14.64], !P6 ;  /* 0x071000000e0b1fae */ /* 0x0003e8000f101d46 */
[----:B------:R1:W-:Y:S04]  /*6de0*/  @P1 LDGSTS.E.BYPASS.LTC128B.128 [R11+0x9100], [R14.64+0x80], !P4 ;  /* 0x091000800e0b1fae */ /* 0x0003e8000e101d46 */
[----:B------:R1:W-:Y:S04]  /*6df0*/  @P1 LDGSTS.E.BYPASS.LTC128B.128 [R11+0xb100], [R14.64+0x100], !P5 ;  /* 0x0b1001000e0b1fae */ /* 0x0003e8000e901d46 */
[----:B------:R-:W0:Y:S01]  /*6e00*/  LDGDEPBAR ;  /* 0x00000000000079af */ /* 0x000e220000000000 */
[----:B------:R-:W-:Y:S05]  /*6e10*/  @P0 BRA `(.L_x_88) ;  /* 0x0000002000000947 */ /* 0x000fea0003800000 */
[----:B------:R-:W-:-:S04]  /*6e20*/  DEPBAR.LE SB0, 0x1 ;  /* 0x000080400000791a */ /* 0x000fc80000000000 */
[----:B------:R-:W-:Y:S05]  /*6e30*/  BRA `(.L_x_89) ;  /* 0x00005c1000007947 */ /* 0x000fea0003800000 */
.L_x_88:
[----:B-1---5:R-:W-:Y:S01]  /*6e40*/  SHF.R.S32.HI R11, RZ, 0x1f, R86 ;  /* 0x0000001fff0b7819 */ /* 0x022fe20000011456 */
[----:B------:R-:W-:Y:S01]  /*6e50*/  ULDC.U8 UR4, c[0x0][0x298] ;  /* 0x0000a60000047ab9 */ /* 0x000fe20000000000 */
[-C--:B------:R-:W-:Y:S01]  /*6e60*/  LEA.HI R9, R9, R84.reuse, RZ, 0x2 ;  /* 0x0000005409097211 */ /* 0x080fe200078f10ff */
[----:B------:R-:W-:Y:S01]  /*6e70*/  IMAD.WIDE.U32 R12, R86, c[0x0][0x280], RZ ;  /* 0x0000a000560c7a25 */ /* 0x000fe200078e00ff */
[----:B------:R-:W-:Y:S01]  /*6e80*/  ISETP.NE.AND P2, PT, RZ, UR4, PT ;  /* 0x00000004ff007c0c */ /* 0x000fe2000bf45270 */
[----:B------:R-:W-:Y:S01]  /*6e90*/  BSSY B2, `(.L_x_89) ;  /* 0x00005bb000027945 */ /* 0x000fe20003800000 */
[----:B------:R-:W-:Y:S01]  /*6ea0*/  LOP3.LUT R49, R9, 0xfffffffc, RZ, 0xc0, !PT ;  /* 0xfffffffc09317812 */ /* 0x000fe200078ec0ff */
[C---:B------:R-:W-:Y:S01]  /*6eb0*/  IMAD R15, R11.reuse, c[0x0][0x280], RZ ;  /* 0x0000a0000b0f7a24 */ /* 0x040fe200078e02ff */
[----:B------:R-:W-:Y:S01]  /*6ec0*/  SHF.R.S32.HI R24, RZ, 0x2, R9 ;  /* 0x00000002ff187819 */ /* 0x000fe20000011409 */
[----:B------:R-:W-:Y:S01]  /*6ed0*/  IMAD R11, R11, c[0x0][0x290], RZ ;  /* 0x0000a4000b0b7a24 */ /* 0x000fe200078e02ff */
[----:B------:R-:W-:Y:S01]  /*6ee0*/  LEA R52, P1, R12, c[0x0][0x270], 0x1 ;  /* 0x00009c000c347a11 */ /* 0x000fe200078208ff */
[C---:B------:R-:W-:Y:S01]  /*6ef0*/  IMAD R10, R86.reuse, c[0x0][0x284], R15 ;  /* 0x0000a100560a7a24 */ /* 0x040fe200078e020f */
[----:B------:R-:W-:Y:S01]  /*6f00*/  IADD3 R49, -R49, R84, RZ ;  /* 0x0000005431317210 */ /* 0x000fe20007ffe1ff */
[----:B------:R-:W-:-:S02]  /*6f10*/  IMAD R8, R86, c[0x0][0x294], R11 ;  /* 0x0000a50056087a24 */ /* 0x000fc400078e020b */
[----:B------:R-:W-:Y:S01]  /*6f20*/  IMAD.WIDE.U32 R86, R86, c[0x0][0x290], RZ ;  /* 0x0000a40056567a25 */ /* 0x000fe200078e00ff */
[----:B------:R-:W-:-:S03]  /*6f30*/  SHF.L.U32 R23, R49, 0x3, RZ ;  /* 0x0000000331177819 */ /* 0x000fc600000006ff */
[----:B------:R-:W-:Y:S01]  /*6f40*/  IMAD.IADD R10, R10, 0x1, R13 ;  /* 0x000000010a0a7824 */ /* 0x000fe200078e020d */
[----:B------:R-:W-:Y:S01]  /*6f50*/  LEA R44, P0, R86, c[0x0][0x288], 0x1 ;  /* 0x0000a200562c7a11 */ /* 0x000fe200078008ff */
[----:B------:R-:W-:Y:S02]  /*6f60*/  IMAD.IADD R8, R8, 0x1, R87 ;  /* 0x0000000108087824 */ /* 0x000fe400078e0257 */
[----:B------:R-:W-:Y:S01]  /*6f70*/  IMAD R9, R85, 0x80, R24 ;  /* 0x0000008055097824 */ /* 0x000fe200078e0218 */
[----:B------:R-:W-:Y:S02]  /*6f80*/  LEA.HI.X R53, R12, c[0x0][0x274], R10, 0x1, P1 ;  /* 0x00009d000c357a11 */ /* 0x000fe400008f0c0a */
[----:B------:R-:W-:Y:S01]  /*6f90*/  LEA.HI.X R45, R86, c[0x0][0x28c], R8, 0x1, P0 ;  /* 0x0000a300562d7a11 */ /* 0x000fe200000f0c08 */
[----:B------:R-:W-:Y:S05]  /*6fa0*/  @!P2 BRA `(.L_x_90) ;  /* 0x00002b000000a947 */ /* 0x000fea0003800000 */
[----:B------:R-:W-:Y:S01]  /*6fb0*/  ISETP.GE.AND P0, PT, R9, R46, PT ;  /* 0x0000002e0900720c */ /* 0x000fe20003f06270 */
[----:B------:R-:W-:Y:S01]  /*6fc0*/  BSSY B0, `(.L_x_91) ;  /* 0x000004d000007945 */ /* 0x000fe20003800000 */
[----:B------:R-:W-:Y:S01]  /*6fd0*/  SHF.L.U32 R13, R49, 0x2, RZ ;  /* 0x00000002310d7819 */ /* 0x000fe200000006ff */
        /* <DEDUP_REMOVED lines=12> */
[----:B------:R-:W-:Y:S05]  /*70a0*/  @P0 BRA `(.L_x_92) ;  /* 0x000003e000000947 */ /* 0x000fea0003800000 */
[C---:B------:R-:W-:Y:S01]  /*70b0*/  IADD3 R9, R13.reuse, 0x10, RZ ;  /* 0x000000100d097810 */ /* 0x040fe20007ffe0ff */
[----:B------:R-:W-:Y:S01]  /*70c0*/  CS2R R32, SRZ ;  /* 0x0000000000207805 */ /* 0x000fe2000001ff00 */
[----:B------:R-:W-:Y:S01]  /*70d0*/  ISETP.GE.AND P1, PT, R13, c[0x0][0x27c], PT ;  /* 0x00009f000d007a0c */ /* 0x000fe20003f26270 */
[----:B------:R-:W-:Y:S01]  /*70e0*/  CS2R R50, SRZ ;  /* 0x0000000000327805 */ /* 0x000fe2000001ff00 */
[----:B------:R-:W-:Y:S01]  /*70f0*/  ISETP.GE.AND P0, PT, R9, c[0x0][0x27c], PT ;  /* 0x00009f0009007a0c */ /* 0x000fe20003f06270 */
[----:B------:R-:W-:Y:S01]  /*7100*/  CS2R R30, SRZ ;  /* 0x00000000001e7805 */ /* 0x000fe2000001ff00 */
[----:B------:R-:W-:Y:S01]  /*7110*/  CS2R R48, SRZ ;  /* 0x0000000000307805 */ /* 0x000fe2000001ff00 */
[----:B------:R-:W-:-:S02]  /*7120*/  IADD3 R25, R13, 0x20, RZ ;  /* 0x000000200d197810 */ /* 0x000fc40007ffe0ff */
[C---:B------:R-:W-:Y:S02]  /*7130*/  IADD3 R15, R13.reuse, 0x30, RZ ;  /* 0x000000300d0f7810 */ /* 0x040fe40007ffe0ff */
[----:B------:R-:W-:-:S04]  /*7140*/  IADD3 R11, R13, 0x40, RZ ;  /* 0x000000400d0b7810 */ /* 0x000fc80007ffe0ff */
[C---:B------:R-:W-:Y:S02]  /*7150*/  @!P1 IMAD.WIDE R34, R13.reuse, 0x2, R52 ;  /* 0x000000020d229825 */ /* 0x040fe400078e0234 */
[----:B------:R-:W-:Y:S02]  /*7160*/  @!P0 SHF.R.S32.HI R8, RZ, 0x1f, R9 ;  /* 0x0000001fff088819 */ /* 0x000fe40000011409 */
[----:B------:R-:W-:Y:S01]  /*7170*/  @!P1 IMAD.WIDE R28, R13, 0x2, R44 ;  /* 0x000000020d1c9825 */ /* 0x000fe200078e022c */
[----:B------:R1:W5:Y:S01]  /*7180*/  @!P1 LD.E.64 R32, [R34.64] ;  /* 0x0000000622209980 */ /* 0x000362000c101b00 */
[----:B------:R-:W-:Y:S02]  /*7190*/  @!P0 LEA.HI R9, R8, R9, RZ, 0x2 ;  /* 0x0000000908098211 */ /* 0x000fe400078f10ff */
[----:B------:R-:W-:Y:S01]  /*71a0*/  ISETP.GE.AND P3, PT, R25, c[0x0][0x27c], PT ;  /* 0x00009f0019007a0c */ /* 0x000fe20003f66270 */
[----:B------:R2:W5:Y:S01]  /*71b0*/  @!P1 LD.E.64 R50, [R28.64] ;  /* 0x000000061c329980 */ /* 0x000562000c101b00 */
[----:B------:R-:W-:-:S05]  /*71c0*/  @!P0 LOP3.LUT R9, R9, 0xfffffffc, RZ, 0xc0, !PT ;  /* 0xfffffffc09098812 */ /* 0x000fca00078ec0ff */
[----:B------:R-:W-:-:S04]  /*71d0*/  @!P0 IMAD.WIDE R26, R9, 0x2, R52 ;  /* 0x00000002091a8825 */ /* 0x000fc800078e0234 */
[----:B------:R-:W-:Y:S01]  /*71e0*/  @!P0 IMAD.WIDE R36, R9, 0x2, R44 ;  /* 0x0000000209248825 */ /* 0x000fe200078e022c */
[----:B------:R-:W-:Y:S01]  /*71f0*/  IADD3 R9, R13, 0x50, RZ ;  /* 0x000000500d097810 */ /* 0x000fe20007ffe0ff */
[----:B------:R3:W5:Y:S01]  /*7200*/  @!P0 LD.E.64 R30, [R26.64] ;  /* 0x000000061a1e8980 */ /* 0x000762000c101b00 */
[----:B------:R-:W-:Y:S02]  /*7210*/  ISETP.GE.AND P2, PT, R15, c[0x0][0x27c], PT ;  /* 0x00009f000f007a0c */ /* 0x000fe40003f46270 */
[----:B------:R-:W-:Y:S01]  /*7220*/  ISETP.GE.AND P1, PT, R11, c[0x0][0x27c], PT ;  /* 0x00009f000b007a0c */ /* 0x000fe20003f26270 */
[----:B------:R4:W5:Y:S01]  /*7230*/  @!P0 LD.E.64 R48, [R36.64] ;  /* 0x0000000624308980 */ /* 0x000962000c101b00 */
[----:B------:R-:W-:Y:S02]  /*7240*/  ISETP.GE.AND P0, PT, R9, c[0x0][0x27c], PT ;  /* 0x00009f0009007a0c */ /* 0x000fe40003f06270 */
[----:B------:R-:W-:-:S07]  /*7250*/  @!P3 SHF.R.S32.HI R14, RZ, 0x1f, R25 ;  /* 0x0000001fff0eb819 */ /* 0x000fce0000011419 */
[----:B------:R-:W-:Y:S02]  /*7260*/  @!P2 SHF.R.S32.HI R12, RZ, 0x1f, R15 ;  /* 0x0000001fff0ca819 */ /* 0x000fe4000001140f */
[----:B------:R-:W-:Y:S02]  /*7270*/  @!P1 SHF.R.S32.HI R10, RZ, 0x1f, R11 ;  /* 0x0000001fff0a9819 */ /* 0x000fe4000001140b */
[----:B------:R-:W-:Y:S02]  /*7280*/  @!P0 SHF.R.S32.HI R8, RZ, 0x1f, R9 ;  /* 0x0000001fff088819 */ /* 0x000fe40000011409 */
[----:B------:R-:W-:Y:S02]  /*7290*/  @!P3 LEA.HI R25, R14, R25, RZ, 0x2 ;  /* 0x000000190e19b211 */ /* 0x000fe400078f10ff */
[----:B------:R-:W-:Y:S02]  /*72a0*/  @!P2 LEA.HI R15, R12, R15, RZ, 0x2 ;  /* 0x0000000f0c0fa211 */ /* 0x000fe400078f10ff */
[----:B------:R-:W-:-:S02]  /*72b0*/  @!P1 LEA.HI R11, R10, R11, RZ, 0x2 ;  /* 0x0000000b0a0b9211 */ /* 0x000fc400078f10ff */
[----:B------:R-:W-:Y:S02]  /*72c0*/  @!P0 LEA.HI R9, R8, R9, RZ, 0x2 ;  /* 0x0000000908098211 */ /* 0x000fe400078f10ff */
[----:B------:R-:W-:Y:S02]  /*72d0*/  @!P3 LOP3.LUT R25, R25, 0xfffffffc, RZ, 0xc0, !PT ;  /* 0xfffffffc1919b812 */ /* 0x000fe400078ec0ff */
[----:B------:R-:W-:Y:S02]  /*72e0*/  @!P2 LOP3.LUT R15, R15, 0xfffffffc, RZ, 0xc0, !PT ;  /* 0xfffffffc0f0fa812 */ /* 0x000fe400078ec0ff */
[----:B------:R-:W-:Y:S02]  /*72f0*/  @!P1 LOP3.LUT R11, R11, 0xfffffffc, RZ, 0xc0, !PT ;  /* 0xfffffffc0b0b9812 */ /* 0x000fe400078ec0ff */
[----:B------:R-:W-:Y:S01]  /*7300*/  @!P0 LOP3.LUT R9, R9, 0xfffffffc, RZ, 0xc0, !PT ;  /* 0xfffffffc09098812 */ /* 0x000fe200078ec0ff */
[----:B------:R-:W-:Y:S01]  /*7310*/  @!P3 IMAD.WIDE R54, R25, 0x2, R52 ;  /* 0x000000021936b825 */ /* 0x000fe200078e0234 */
[----:B--2---:R-:W-:Y:S01]  /*7320*/  CS2R R28, SRZ ;  /* 0x00000000001c7805 */ /* 0x004fe2000001ff00 */
[----:B------:R-:W-:-:S02]  /*7330*/  CS2R R70, SRZ ;  /* 0x0000000000467805 */ /* 0x000fc4000001ff00 */
[--C-:B------:R-:W-:Y:S01]  /*7340*/  @!P2 IMAD.WIDE R40, R15, 0x2, R52.reuse ;  /* 0x000000020f28a825 */ /* 0x100fe200078e0234 */
[----:B---3--:R-:W-:Y:S01]  /*7350*/  CS2R R26, SRZ ;  /* 0x00000000001a7805 */ /* 0x008fe2000001ff00 */
[----:B------:R-:W-:Y:S01]  /*7360*/  CS2R R42, SRZ ;  /* 0x00000000002a7805 */ /* 0x000fe2000001ff00 */
[----:B------:R-:W-:Y:S01]  /*7370*/  CS2R R68, SRZ ;  /* 0x0000000000447805 */ /* 0x000fe2000001ff00 */
[----:B-1----:R-:W-:Y:S01]  /*7380*/  @!P1 IMAD.WIDE R34, R11, 0x2, R52 ;  /* 0x000000020b229825 */ /* 0x002fe200078e0234 */
[----:B------:R1:W5:Y:S03]  /*7390*/  @!P3 LD.E.64 R28, [R54.64] ;  /* 0x00000006361cb980 */ /* 0x000366000c101b00 */
[--C-:B------:R-:W-:Y:S01]  /*73a0*/  @!P3 IMAD.WIDE R56, R25, 0x2, R44.reuse ;  /* 0x000000021938b825 */ /* 0x100fe200078e022c */
[----:B------:R1:W5:Y:S03]  /*73b0*/  @!P2 LD.E.64 R26, [R40.64] ;  /* 0x00000006281aa980 */ /* 0x000366000c101b00 */
[----:B----4-:R-:W-:Y:S01]  /*73c0*/  @!P2 IMAD.WIDE R36, R15, 0x2, R44 ;  /* 0x000000020f24a825 */ /* 0x010fe200078e022c */
[----:B------:R1:W5:Y:S01]  /*73d0*/  @!P3 LD.E.64 R70, [R56.64] ;  /* 0x000000063846b980 */ /* 0x000362000c101b00 */
[----:B------:R-:W-:-:S02]  /*73e0*/  CS2R R14, SRZ ;  /* 0x00000000000e7805 */ /* 0x000fc4000001ff00 */
[----:B------:R-:W-:Y:S02]  /*73f0*/  @!P1 IMAD.WIDE R38, R11, 0x2, R44 ;  /* 0x000000020b269825 */ /* 0x000fe400078e022c */
[----:B------:R-:W-:Y:S02]  /*7400*/  CS2R R10, SRZ ;  /* 0x00000000000a7805 */ /* 0x000fe4000001ff00 */
[C---:B------:R-:W-:Y:S01]  /*7410*/  @!P0 IMAD.WIDE R52, R9.reuse, 0x2, R52 ;  /* 0x0000000209348825 */ /* 0x040fe200078e0234 */
[----:B------:R1:W5:Y:S03]  /*7420*/  @!P1 LD.E.64 R14, [R34.64] ;  /* 0x00000006220e9980 */ /* 0x000366000c101b00 */
[----:B------:R-:W-:Y:S01]  /*7430*/  @!P0 IMAD.WIDE R44, R9, 0x2, R44 ;  /* 0x00000002092c8825 */ /* 0x000fe200078e022c */
[----:B------:R1:W5:Y:S01]  /*7440*/  @!P2 LD.E.64 R10, [R36.64] ;  /* 0x00000006240aa980 */ /* 0x000362000c101b00 */
[----:B------:R-:W-:-:S03]  /*7450*/  CS2R R8, SRZ ;  /* 0x0000000000087805 */ /* 0x000fc6000001ff00 */
[----:B------:R1:W5:Y:S04]  /*7460*/  @!P0 LD.E.64 R42, [R52.64] ;  /* 0x00000006342a8980 */ /* 0x000368000c101b00 */
[----:B------:R1:W5:Y:S04]  /*7470*/  @!P1 LD.E.64 R8, [R38.64] ;  /* 0x0000000626089980 */ /* 0x000368000c101b00 */
[----:B------:R1:W5:Y:S02]  /*7480*/  @!P0 LD.E.64 R68, [R44.64] ;  /* 0x000000062c448980 */ /* 0x000364000c101b00 */
.L_x_92:
[----:B------:R-:W-:Y:S05]  /*7490*/  BSYNC B0 ;  /* 0x0000000000007941 */ /* 0x000fea0003800000 */
.L_x_91:
[----:B------:R-:W-:Y:S01]  /*74a0*/  SHF.R.S32.HI R65, RZ, 0x1f, R24 ;  /* 0x0000001fff417819 */ /* 0x000fe20000011418 */
[--C-:B-----5:R-:W-:Y:S01]  /*74b0*/  IMAD.MOV.U32 R63, RZ, RZ, R31.reuse ;  /* 0x000000ffff3f7224 */ /* 0x120fe200078e001f */
[----:B-1----:R-:W-:Y:S01]  /*74c0*/  SHF.R.U64 R40, R30, 0x10, R31 ;  /* 0x000000101e287819 */ /* 0x002fe2000000121f */
[----:B------:R-:W-:Y:S01]  /*74d0*/  IMAD.MOV.U32 R59, RZ, RZ, R27 ;  /* 0x000000ffff3b7224 */ /* 0x000fe200078e001b */
[----:B------:R-:W-:Y:S01]  /*74e0*/  LEA.HI R65, R65, R24, RZ, 0x3 ;  /* 0x0000001841417211 */ /* 0x000fe200078f18ff */
[----:B------:R-:W-:Y:S01]  /*74f0*/  IMAD R85, R85, -0x80, R46 ;  /* 0xffffff8055557824 */ /* 0x000fe200078e022e */
[----:B------:R-:W-:Y:S01]  /*7500*/  SHF.R.U32.HI R39, RZ, 0x10, R31 ;  /* 0x00000010ff277819 */ /* 0x000fe2000001161f */
[----:B------:R-:W-:Y:S01]  /*7510*/  IMAD.MOV.U32 R66, RZ, RZ, R32 ;  /* 0x000000ffff427224 */ /* 0x000fe200078e0020 */
[----:B------:R-:W-:Y:S01]  /*7520*/  LOP3.LUT R65, R65, 0xfffffff8, RZ, 0xc0, !PT ;  /* 0xfffffff841417812 */ /* 0x000fe200078ec0ff */
[----:B------:R-:W-:Y:S01]  /*7530*/  IMAD.MOV.U32 R62, RZ, RZ, R28 ;  /* 0x000000ffff3e7224 */ /* 0x000fe200078e001c */
[----:B------:R-:W-:Y:S01]  /*7540*/  SHF.R.U32.HI R31, RZ, 0x10, R27 ;  /* 0x00000010ff1f7819 */ /* 0x000fe2000001161b */
[----:B------:R-:W-:Y:S01]  /*7550*/  IMAD.MOV.U32 R57, RZ, RZ, R15 ;  /* 0x000000ffff397224 */ /* 0x000fe200078e000f */
[----:B------:R-:W-:Y:S01]  /*7560*/  SHF.R.U64 R45, R32, 0x10, R33 ;  /* 0x00000010202d7819 */ /* 0x000fe20000001221 */
[----:B------:R-:W-:Y:S01]  /*7570*/  IMAD.IADD R46, R24, 0x1, -R65 ;  /* 0x00000001182e7824 */ /* 0x000fe200078e0a41 */
[----:B------:R-:W-:Y:S01]  /*7580*/  SHF.R.U64 R36, R28, 0x10, R29 ;  /* 0x000000101c247819 */ /* 0x000fe2000000121d */
[----:B------:R-:W-:Y:S01]  /*7590*/  IMAD.MOV.U32 R56, RZ, RZ, R42 ;  /* 0x000000ffff387224 */ /* 0x000fe200078e002a */
[----:B------:R-:W-:Y:S01]  /*75a0*/  SHF.R.U64 R32, R26, 0x10, R27 ;  /* 0x000000101a207819 */ /* 0x000fe2000000121b */
[----:B------:R-:W-:Y:S01]  /*75b0*/  IMAD.MOV.U32 R58, RZ, RZ, R14 ;  /* 0x000000ffff3a7224 */ /* 0x000fe200078e000e */
[----:B------:R-:W-:Y:S01]  /*75c0*/  SHF.R.U64 R28, R14, 0x10, R15 ;  /* 0x000000100e1c7819 */ /* 0x000fe2000000120f */
[----:B------:R-:W-:Y:S01]  /*75d0*/  IMAD.MOV.U32 R55, RZ, RZ, R43 ;  /* 0x000000ffff377224 */ /* 0x000fe200078e002b */
[----:B------:R-:W-:Y:S01]  /*75e0*/  SHF.R.U32.HI R27, RZ, 0x10, R15 ;  /* 0x00000010ff1b7819 */ /* 0x000fe2000001160f */
[----:B------:R-:W-:Y:S01]  /*75f0*/  IMAD.MOV.U32 R54, RZ, RZ, R50 ;  /* 0x000000ffff367224 */ /* 0x000fe200078e0032 */
[----:B------:R-:W-:Y:S01]  /*7600*/  PRMT R31, R59, 0x5410, R31 ;  /* 0x000054103b1f7816 */ /* 0x000fe2000000001f */
[----:B------:R-:W-:Y:S01]  /*7610*/  IMAD.SHL.U32 R59, R46, 0x40, RZ ;  /* 0x000000402e3b7824 */ /* 0x000fe200078e00ff */
[--C-:B------:R-:W-:Y:S01]  /*7620*/  SHF.R.U64 R15, R42, 0x10, R43.reuse ;  /* 0x000000102a0f7819 */ /* 0x100fe2000000122b */
[----:B------:R-:W-:Y:S01]  /*7630*/  IMAD.MOV.U32 R47, RZ, RZ, R70 ;  /* 0x000000ffff2f7224 */ /* 0x000fe200078e0046 */
[----:B------:R-:W-:Y:S01]  /*7640*/  SHF.R.U32.HI R14, RZ, 0x10, R43 ;  /* 0x00000010ff0e7819 */ /* 0x000fe2000001162b */
[----:B------:R-:W-:Y:S01]  /*7650*/  IMAD.MOV.U32 R67, RZ, RZ, R33 ;  /* 0x000000ffff437224 */ /* 0x000fe200078e0021 */
[----:B------:R-:W-:Y:S01]  /*7660*/  SHF.R.U64 R43, R50, 0x10, R51 ;  /* 0x00000010322b7819 */ /* 0x000fe20000001233 */
[----:B------:R-:W-:Y:S01]  /*7670*/  IMAD.MOV.U32 R50, RZ, RZ, R49 ;  /* 0x000000ffff327224 */ /* 0x000fe200078e0031 */
[----:B------:R-:W-:Y:S01]  /*7680*/  PRMT R15, R56, 0x5410, R15 ;  /* 0x00005410380f7816 */ /* 0x000fe2000000000f */
[----:B------:R-:W-:Y:S01]  /*7690*/  IMAD.MOV.U32 R60, RZ, RZ, R26 ;  /* 0x000000ffff3c7224 */ /* 0x000fe200078e001a */
[----:B------:R-:W-:Y:S01]  /*76a0*/  SHF.R.U64 R38, R70, 0x10, R71 ;  /* 0x0000001046267819 */ /* 0x000fe20000001247 */
[----:B------:R-:W-:Y:S01]  /*76b0*/  IMAD.MOV.U32 R53, RZ, RZ, R51 ;  /* 0x000000ffff357224 */ /* 0x000fe200078e0033 */
[----:B------:R-:W-:Y:S01]  /*76c0*/  LOP3.LUT R56, R59, 0x1c0, RZ, 0xc0, !PT ;  /* 0x000001c03b387812 */ /* 0x000fe200078ec0ff */
[----:B------:R-:W-:Y:S01]  /*76d0*/  IMAD.MOV.U32 R64, RZ, RZ, R30 ;  /* 0x000000ffff407224 */ /* 0x000fe200078e001e */
[----:B------:R-:W-:Y:S01]  /*76e0*/  PRMT R43, R54, 0x5410, R43 ;  /* 0x00005410362b7816 */ /* 0x000fe2000000002b */
[----:B------:R-:W-:Y:S01]  /*76f0*/  IMAD.MOV.U32 R61, RZ, RZ, R29 ;  /* 0x000000ffff3d7224 */ /* 0x000fe200078e001d */
[----:B------:R-:W-:Y:S01]  /*7700*/  LOP3.LUT R54, R56, 0x18, R23, 0xf8, !PT ;  /* 0x0000001838367812 */ /* 0x000fe200078ef817 */
[----:B------:R-:W-:Y:S01]  /*7710*/  IMAD.MOV.U32 R26, RZ, RZ, R11 ;  /* 0x000000ffff1a7224 */ /* 0x000fe200078e000b */
[----:B------:R-:W-:Y:S01]  /*7720*/  PRMT R38, R47, 0x5410, R38 ;  /* 0x000054102f267816 */ /* 0x000fe20000000026 */
[----:B------:R-:W-:Y:S01]  /*7730*/  IMAD.MOV.U32 R12, RZ, RZ, R8 ;  /* 0x000000ffff0c7224 */ /* 0x000fe200078e0008 */
[----:B------:R-:W-:Y:S01]  /*7740*/  SHF.R.U32.HI R23, RZ, 0x3, R56 ;  /* 0x00000003ff177819 */ /* 0x000fe20000011638 */
[----:B------:R-:W-:-:S04]  /*7750*/  DEPBAR.LE SB0, 0x1 ;  /* 0x000080400000791a */ /* 0x000fc80000000000 */
[----:B------:R-:W-:Y:S01]  /*7760*/  IMNMX R47, R85, 0x80, PT ;  /* 0x00000080552f7817 */ /* 0x000fe20003800200 */
[----:B------:R-:W-:Y:S01]  /*7770*/  BSSY B1, `(.L_x_93) ;  /* 0x0000130000017945 */ /* 0x000fe20003800000 */
[----:B------:R-:W-:Y:S02]  /*7780*/  LOP3.LUT P1, RZ, R46, 0x4, RZ, 0xc0, !PT ;  /* 0x000000042eff7812 */ /* 0x000fe4000782c0ff */
[----:B------:R-:W-:Y:S02]  /*7790*/  LOP3.LUT R54, R54, R23, RZ, 0x3c, !PT ;  /* 0x0000001736367212 */ /* 0x000fe400078e3cff */
[----:B------:R-:W-:Y:S02]  /*77a0*/  ISETP.GE.AND P0, PT, R24, R47, PT ;  /* 0x0000002f1800720c */ /* 0x000fe40003f06270 */
[--C-:B------:R-:W-:Y:S01]  /*77b0*/  SHF.R.U64 R42, R48, 0x10, R49.reuse ;  /* 0x00000010302a7819 */ /* 0x100fe20000001231 */
[----:B------:R-:W-:Y:S01]  /*77c0*/  IMAD R23, R21, 0x200, R54 ;  /* 0x0000020015177824 */ /* 0x000fe200078e0236 */
[----:B------:R-:W-:Y:S01]  /*77d0*/  SHF.R.U32.HI R41, RZ, 0x10, R49 ;  /* 0x00000010ff297819 */ /* 0x000fe20000011631 */
[--C-:B------:R-:W-:Y:S01]  /*77e0*/  IMAD.MOV.U32 R49, RZ, RZ, R71.reuse ;  /* 0x000000ffff317224 */ /* 0x100fe200078e0047 */
[----:B------:R-:W-:-:S02]  /*77f0*/  SHF.R.U32.HI R37, RZ, 0x10, R71 ;  /* 0x00000010ff257819 */ /* 0x000fc40000011647 */
[----:B------:R-:W-:Y:S02]  /*7800*/  SHF.R.U32.HI R44, RZ, 0x10, R33 ;  /* 0x00000010ff2c7819 */ /* 0x000fe40000011621 */
[----:B------:R-:W-:Y:S01]  /*7810*/  SHF.R.U32.HI R52, RZ, 0x10, R51 ;  /* 0x00000010ff347819 */ /* 0x000fe20000011633 */
[----:B------:R-:W-:Y:S01]  /*7820*/  IMAD.MOV.U32 R51, RZ, RZ, R48 ;  /* 0x000000ffff337224 */ /* 0x000fe200078e0030 */
[----:B------:R-:W-:Y:S01]  /*7830*/  SHF.R.U32.HI R35, RZ, 0x10, R29 ;  /* 0x00000010ff237819 */ /* 0x000fe2000001161d */
[----:B------:R-:W-:Y:S01]  /*7840*/  IMAD.MOV.U32 R48, RZ, RZ, R10 ;  /* 0x000000ffff307224 */ /* 0x000fe200078e000a */
[--C-:B------:R-:W-:Y:S01]  /*7850*/  SHF.R.U64 R34, R10, 0x10, R11.reuse ;  /* 0x000000100a227819 */ /* 0x100fe2000000120b */
[----:B------:R-:W-:Y:S01]  /*7860*/  IMAD.MOV.U32 R10, RZ, RZ, R68 ;  /* 0x000000ffff0a7224 */ /* 0x000fe200078e0044 */
[----:B------:R-:W-:Y:S01]  /*7870*/  SHF.R.U32.HI R33, RZ, 0x10, R11 ;  /* 0x00000010ff217819 */ /* 0x000fe2000001160b */
[--C-:B------:R-:W-:Y:S01]  /*7880*/  IMAD.MOV.U32 R11, RZ, RZ, R9.reuse ;  /* 0x000000ffff0b7224 */ /* 0x100fe200078e0009 */
[----:B------:R-:W-:-:S02]  /*7890*/  SHF.R.U64 R30, R8, 0x10, R9 ;  /* 0x00000010081e7819 */ /* 0x000fc40000001209 */
[----:B------:R-:W-:Y:S01]  /*78a0*/  SHF.R.U32.HI R29, RZ, 0x10, R9 ;  /* 0x00000010ff1d7819 */ /* 0x000fe20000011609 */
[----:B------:R-:W-:Y:S01]  /*78b0*/  IMAD.MOV.U32 R9, RZ, RZ, R69 ;  /* 0x000000ffff097224 */ /* 0x000fe200078e0045 */
[----:B------:R-:W-:Y:S02]  /*78c0*/  PRMT R37, R49, 0x5410, R37 ;  /* 0x0000541031257816 */ /* 0x000fe40000000025 */
[C---:B------:R-:W-:Y:S02]  /*78d0*/  IADD3 R49, R23.reuse, 0x20, RZ ;  /* 0x0000002017317810 */ /* 0x040fe40007ffe0ff */
[--C-:B------:R-:W-:Y:S02]  /*78e0*/  SHF.R.U64 R25, R68, 0x10, R69.reuse ;  /* 0x0000001044197819 */ /* 0x100fe40000001245 */
[----:B------:R-:W-:Y:S02]  /*78f0*/  SHF.R.U32.HI R8, RZ, 0x10, R69 ;  /* 0x00000010ff087819 */ /* 0x000fe40000011645 */
[----:B------:R-:W-:-:S02]  /*7900*/  @P1 IADD3 R49, R23, -0x20, RZ ;  /* 0xffffffe017311810 */ /* 0x000fc40007ffe0ff */
[----:B------:R-:W-:Y:S02]  /*7910*/  PRMT R33, R26, 0x5410, R33 ;  /* 0x000054101a217816 */ /* 0x000fe40000000021 */
[----:B------:R-:W-:Y:S02]  /*7920*/  PRMT R30, R12, 0x5410, R30 ;  /* 0x000054100c1e7816 */ /* 0x000fe4000000001e */
[----:B------:R-:W-:Y:S02]  /*7930*/  LEA R26, R23, 0xc100, 0x1 ;  /* 0x0000c100171a7811 */ /* 0x000fe400078e08ff */
[----:B------:R-:W-:Y:S02]  /*7940*/  PRMT R45, R66, 0x5410, R45 ;  /* 0x00005410422d7816 */ /* 0x000fe4000000002d */
[----:B------:R-:W-:Y:S02]  /*7950*/  PRMT R44, R67, 0x5410, R44 ;  /* 0x00005410432c7816 */ /* 0x000fe4000000002c */
[----:B------:R-:W-:-:S02]  /*7960*/  PRMT R40, R64, 0x5410, R40 ;  /* 0x0000541040287816 */ /* 0x000fc40000000028 */
[----:B------:R-:W-:Y:S02]  /*7970*/  PRMT R39, R63, 0x5410, R39 ;  /* 0x000054103f277816 */ /* 0x000fe40000000027 */
[----:B------:R-:W-:Y:S02]  /*7980*/  PRMT R36, R62, 0x5410, R36 ;  /* 0x000054103e247816 */ /* 0x000fe40000000024 */
[----:B------:R-:W-:Y:S02]  /*7990*/  PRMT R35, R61, 0x5410, R35 ;  /* 0x000054103d237816 */ /* 0x000fe40000000023 */
        /* <DEDUP_REMOVED lines=9> */
[----:B------:R-:W-:Y:S02]  /*7a30*/  LEA R12, R49, 0xc100, 0x1 ;  /* 0x0000c100310c7811 */ /* 0x000fe400078e08ff */
[----:B------:R-:W-:Y:S02]  /*7a40*/  PRMT R25, R10, 0x5410, R25 ;  /* 0x000054100a197816 */ /* 0x000fe40000000019 */
[----:B------:R-:W-:Y:S01]  /*7a50*/  PRMT R23, R9, 0x5410, R8 ;  /* 0x0000541009177816 */ /* 0x000fe20000000008 */
[----:B------:R-:W-:Y:S06]  /*7a60*/  BAR.SYNC.DEFER_BLOCKING 0x0 ;  /* 0x0000000000007b1d */ /* 0x000fec0000010000 */
[----:B------:R-:W-:Y:S05]  /*7a70*/  @P0 BRA `(.L_x_94) ;  /* 0x00000ff000000947 */ /* 0x000fea0003800000 */
[----:B------:R-:W-:Y:S01]  /*7a80*/  ISETP.GE.AND P0, PT, R13, c[0x0][0x27c], PT ;  /* 0x00009f000d007a0c */ /* 0x000fe20003f06270 */
[----:B------:R-:W-:-:S12]  /*7a90*/  BSSY B0, `(.L_x_95) ;  /* 0x0000028000007945 */ /* 0x000fd80003800000 */
[----:B------:R-:W-:Y:S05]  /*7aa0*/  @P0 BRA `(.L_x_96) ;  /* 0x0000026000000947 */ /* 0x000fea0003800000 */
[----:B------:R-:W1:Y:S01]  /*7ab0*/  LDS.128 R8, [R26] ;  /* 0x000000001a087984 */ /* 0x000e620000000c00 */
[----:B------:R-:W-:Y:S01]  /*7ac0*/  SHF.L.U32 R53, R45, 0x10, RZ ;  /* 0x000000102d357819 */ /* 0x000fe200000006ff */
[----:B------:R-:W-:Y:S01]  /*7ad0*/  IMAD.U32 R50, R43, 0x10000, RZ ;  /* 0x000100002b327824 */ /* 0x000fe200078e00ff */
[----:B------:R-:W-:Y:S02]  /*7ae0*/  LOP3.LUT R51, R45, 0xffff0000, RZ, 0xc0, !PT ;  /* 0xffff00002d337812 */ /* 0x000fe400078ec0ff */
[C---:B-1----:R-:W-:Y:S01]  /*7af0*/  SHF.L.U32 R49, R8.reuse, 0x10, RZ ;  /* 0x0000001008317819 */ /* 0x042fe200000006ff */
[----:B------:R-:W-:Y:S01]  /*7b00*/  IMAD.U32 R52, R11, 0x10000, RZ ;  /* 0x000100000b347824 */ /* 0x000fe200078e00ff */
[----:B------:R-:W-:Y:S02]  /*7b10*/  LOP3.LUT R48, R8, 0xffff0000, RZ, 0xc0, !PT ;  /* 0xffff000008307812 */ /* 0x000fe400078ec0ff */
[C---:B------:R-:W-:Y:S02]  /*7b20*/  SHF.L.U32 R8, R9.reuse, 0x10, RZ ;  /* 0x0000001009087819 */ /* 0x040fe400000006ff */
[----:B------:R-:W-:-:S02]  /*7b30*/  LOP3.LUT R56, R9, 0xffff0000, RZ, 0xc0, !PT ;  /* 0xffff000009387812 */ /* 0x000fc400078ec0ff */
[----:B------:R-:W-:Y:S02]  /*7b40*/  LOP3.LUT R9, R43, 0xffff0000, RZ, 0xc0, !PT ;  /* 0xffff00002b097812 */ /* 0x000fe400078ec0ff */
[C---:B------:R-:W-:Y:S02]  /*7b50*/  SHF.L.U32 R55, R10.reuse, 0x10, RZ ;  /* 0x000000100a377819 */ /* 0x040fe400000006ff */
[----:B------:R-:W-:Y:S01]  /*7b60*/  LOP3.LUT R54, R10, 0xffff0000, RZ, 0xc0, !PT ;  /* 0xffff00000a367812 */ /* 0x000fe200078ec0ff */
[CC--:B------:R-:W-:Y:S01]  /*7b70*/  FMUL.FTZ R10, R48.reuse, R50.reuse ;  /* 0x00000032300a7220 */ /* 0x0c0fe20000410000 */
[----:B------:R-:W-:Y:S01]  /*7b80*/  LOP3.LUT R57, R11, 0xffff0000, RZ, 0xc0, !PT ;  /* 0xffff00000b397812 */ /* 0x000fe200078ec0ff */
[----:B------:R-:W-:Y:S02]  /*7b90*/  FMUL.FTZ R48, R48, R53 ;  /* 0x0000003530307220 */ /* 0x000fe40000410000 */
[----:B------:R-:W-:Y:S02]  /*7ba0*/  FMUL.FTZ R11, R56, R9 ;  /* 0x00000009380b7220 */ /* 0x000fe40000410000 */
[C---:B------:R-:W-:Y:S01]  /*7bb0*/  FFMA.FTZ R10, R49.reuse, R53, -R10 ;  /* 0x00000035310a7223 */ /* 0x040fe2000001080a */
[----:B------:R-:W-:Y:S01]  /*7bc0*/  SHF.L.U32 R53, R44, 0x10, RZ ;  /* 0x000000102c357819 */ /* 0x000fe200000006ff */
[----:B------:R-:W-:Y:S01]  /*7bd0*/  FFMA.FTZ R49, R49, R50, R48 ;  /* 0x0000003231317223 */ /* 0x000fe20000010030 */
[----:B------:R-:W-:Y:S01]  /*7be0*/  SHF.L.U32 R50, R46, 0x10, RZ ;  /* 0x000000102e327819 */ /* 0x000fe200000006ff */
[-C--:B------:R-:W-:Y:S01]  /*7bf0*/  FMUL.FTZ R56, R56, R51.reuse ;  /* 0x0000003338387220 */ /* 0x080fe20000410000 */
[----:B------:R-:W-:Y:S01]  /*7c00*/  LOP3.LUT R48, R46, 0xffff0000, RZ, 0xc0, !PT ;  /* 0xffff00002e307812 */ /* 0x000fe200078ec0ff */
[----:B------:R-:W-:Y:S01]  /*7c10*/  FFMA.FTZ R11, R8, R51, -R11 ;  /* 0x00000033080b7223 */ /* 0x000fe2000001080b */
[----:B------:R-:W-:Y:S01]  /*7c20*/  LOP3.LUT R51, R44, 0xffff0000, RZ, 0xc0, !PT ;  /* 0xffff00002c337812 */ /* 0x000fe200078ec0ff */
[----:B------:R-:W-:-:S02]  /*7c30*/  FFMA.FTZ R56, R8, R9, R56 ;  /* 0x0000000908387223 */ /* 0x000fc40000010038 */
[C---:B------:R-:W-:Y:S02]  /*7c40*/  FMUL.FTZ R8, R54.reuse, R50 ;  /* 0x0000003236087220 */ /* 0x040fe40000410000 */
[C---:B------:R-:W-:Y:S02]  /*7c50*/  FMUL.FTZ R9, R57.reuse, R48 ;  /* 0x0000003039097220 */ /* 0x040fe40000410000 */
[----:B------:R-:W-:Y:S02]  /*7c60*/  FMUL.FTZ R54, R54, R53 ;  /* 0x0000003536367220 */ /* 0x000fe40000410000 */
[----:B------:R-:W-:Y:S02]  /*7c70*/  FMUL.FTZ R57, R57, R51 ;  /* 0x0000003339397220 */ /* 0x000fe40000410000 */
[----:B------:R-:W-:Y:S01]  /*7c80*/  FFMA.FTZ R53, R55, R53, -R8 ;  /* 0x0000003537357223 */ /* 0x000fe20000010808 */
[----:B------:R-:W-:Y:S01]  /*7c90*/  F2FP.BF16.PACK_AB R8, R49, R10 ;  /* 0x0000000a3108723e */ /* 0x000fe200000010ff */
[----:B------:R-:W-:-:S02]  /*7ca0*/  FFMA.FTZ R54, R55, R50, R54 ;  /* 0x0000003237367223 */ /* 0x000fc40000010036 */
[----:B------:R-:W-:Y:S01]  /*7cb0*/  FFMA.FTZ R51, R52, R51, -R9 ;  /* 0x0000003334337223 */ /* 0x000fe20000010809 */
[----:B------:R-:W-:Y:S01]  /*7cc0*/  F2FP.BF16.PACK_AB R9, R56, R11 ;  /* 0x0000000b3809723e */ /* 0x000fe200000010ff */
[----:B------:R-:W-:Y:S01]  /*7cd0*/  FFMA.FTZ R48, R52, R48, R57 ;  /* 0x0000003034307223 */ /* 0x000fe20000010039 */
[----:B------:R-:W-:-:S04]  /*7ce0*/  F2FP.BF16.PACK_AB R10, R54, R53 ;  /* 0x00000035360a723e */ /* 0x000fc800000010ff */
[----:B------:R-:W-:-:S05]  /*7cf0*/  F2FP.BF16.PACK_AB R11, R48, R51 ;  /* 0x00000033300b723e */ /* 0x000fca00000010ff */
[----:B------:R1:W-:Y:S02]  /*7d00*/  STS.128 [R26], R8 ;  /* 0x000000081a007388 */ /* 0x0003e40000000c00 */
.L_x_96:
[----:B------:R-:W-:Y:S05]  /*7d10*/  BSYNC B0 ;  /* 0x0000000000007941 */ /* 0x000fea0003800000 */
.L_x_95:
[----:B-1----:R-:W-:Y:S01]  /*7d20*/  IADD3 R8, R13, 0x10, RZ ;  /* 0x000000100d087810 */ /* 0x002fe20007ffe0ff */
[----:B------:R-:W-:Y:S03]  /*7d30*/  BSSY B0, `(.L_x_97) ;  /* 0x0000029000007945 */ /* 0x000fe60003800000 */
[----:B------:R-:W-:-:S13]  /*7d40*/  ISETP.GE.AND P0, PT, R8, c[0x0][0x27c], PT ;  /* 0x00009f0008007a0c */ /* 0x000fda0003f06270 */
        /* <DEDUP_REMOVED lines=16> */
[C---:B------:R-:W-:Y:S02]  /*7e50*/  FMUL.FTZ R11, R56.reuse, R9 ;  /* 0x00000009380b7220 */ /* 0x040fe40000410000 */
[----:B------:R-:W-:Y:S01]  /*7e60*/  FFMA.FTZ R10, R49, R53, -R10 ;  /* 0x00000035310a7223 */ /* 0x000fe2000001080a */
[----:B------:R-:W-:Y:S01]  /*7e70*/  SHF.L.U32 R53, R39, 0x10, RZ ;  /* 0x0000001027357819 */ /* 0x000fe200000006ff */
[----:B------:R-:W-:Y:S01]  /*7e80*/  FFMA.FTZ R49, R49, R50, R48 ;  /* 0x0000003231317223 */ /* 0x000fe20000010030 */
[C---:B------:R-:W-:Y:S01]  /*7e90*/  SHF.L.U32 R50, R41.reuse, 0x10, RZ ;  /* 0x0000001029327819 */ /* 0x040fe200000006ff */
[-C--:B------:R-:W-:Y:S01]  /*7ea0*/  FMUL.FTZ R56, R56, R51.reuse ;  /* 0x0000003338387220 */ /* 0x080fe20000410000 */
[----:B------:R-:W-:Y:S01]  /*7eb0*/  LOP3.LUT R48, R41, 0xffff0000, RZ, 0xc0, !PT ;  /* 0xffff000029307812 */ /* 0x000fe200078ec0ff */
[C---:B------:R-:W-:Y:S01]  /*7ec0*/  FFMA.FTZ R11, R8.reuse, R51, -R11 ;  /* 0x00000033080b7223 */ /* 0x040fe2000001080b */
        /* <DEDUP_REMOVED lines=15> */
.L_x_98:
[----:B------:R-:W-:Y:S05]  /*7fc0*/  BSYNC B0 ;  /* 0x0000000000007941 */ /* 0x000fea0003800000 */
.L_x_97:
[----:B-1----:R-:W-:Y:S01]  /*7fd0*/  IADD3 R8, R13, 0x20, RZ ;  /* 0x000000200d087810 */ /* 0x002fe20007ffe0ff */
[----:B------:R-:W-:Y:S03]  /*7fe0*/  BSSY B0, `(.L_x_99) ;  /* 0x0000029000007945 */ /* 0x000fe60003800000 */
[----:B------:R-:W-:-:S13]  /*7ff0*/  ISETP.GE.AND P0, PT, R8, c[0x0][0x27c], PT ;  /* 0x00009f0008007a0c */ /* 0x000fda0003f06270 */
[----:B------:R-:W-:Y:S05]  /*8000*/  @P0 BRA `(.L_x_100) ;  /* 0x0000026000000947 */ /* 0x000fea0003800000 */
[----:B------:R-:W1:Y:S01]  /*8010*/  LDS.128 R8, [R26+0x4000] ;  /* 0x004000001a087984 */ /* 0x000e620000000c00 */
        /* <DEDUP_REMOVED lines=36> */
[----:B------:R1:W-:Y:S02]  /*8260*/  STS.128 [R26+0x4000], R8 ;  /* 0x004000081a007388 */ /* 0x0003e40000000c00 */
.L_x_100:
[----:B------:R-:W-:Y:S05]  /*8270*/  BSYNC B0 ;  /* 0x0000000000007941 */ /* 0x000fea0003800000 */
.L_x_99:
        /* <DEDUP_REMOVED lines=42> */
.L_x_102:
[----:B------:R-:W-:Y:S05]  /*8520*/  BSYNC B0 ;  /* 0x0000000000007941 */ /* 0x000fea0003800000 */
.L_x_101:
        /* <DEDUP_REMOVED lines=42> */
.L_x_104:
[----:B------:R-:W-:Y:S05]  /*87d0*/  BSYNC B0 ;  /* 0x0000000000007941 */ /* 0x000fea0003800000 */
.L_x_103:
[----:B-1----:R-:W-:-:S04]  /*87e0*/  IADD3 R8, R13, 0x50, RZ ;  /* 0x000000500d087810 */ /* 0x002fc80007ffe0ff */
        /* <DEDUP_REMOVED lines=21> */
[C---:B------:R-:W-:Y:S01]  /*8940*/  SHF.L.U32 R50, R23.reuse, 0x10, RZ ;  /* 0x0000001017327819 */ /* 0x040fe200000006ff */
        /* <DEDUP_REMOVED lines=18> */
.L_x_94:
[----:B------:R-:W-:Y:S05]  /*8a70*/  BSYNC B1 ;  /* 0x0000000000017941 */ /* 0x000fea0003800000 */
.L_x_93:
[----:B------:R-:W-:-:S04]  /*8a80*/  IADD3 R24, R24, 0x40, RZ ;  /* 0x0000004018187810 */ /* 0x000fc80007ffe0ff */
[----:B------:R-:W-:-:S13]  /*8a90*/  ISETP.GE.AND P0, PT, R24, R47, PT ;  /* 0x0000002f1800720c */ /* 0x000fda0003f06270 */
[----:B------:R-:W-:Y:S05]  /*8aa0*/  @P0 BRA `(.L_x_105) ;  /* 0x00003f9000000947 */ /* 0x000fea0003800000 */
[----:B------:R-:W-:Y:S01]  /*8ab0*/  ISETP.GE.AND P0, PT, R13, c[0x0][0x27c], PT ;  /* 0x00009f000d007a0c */ /* 0x000fe20003f06270 */
[----:B------:R-:W-:-:S12]  /*8ac0*/  BSSY B0, `(.L_x_106) ;  /* 0x0000028000007945 */ /* 0x000fd80003800000 */
[----:B------:R-:W-:Y:S05]  /*8ad0*/  @P0 BRA `(.L_x_107) ;  /* 0x0000026000000947 */ /* 0x000fea0003800000 */
[----:B-1----:R-:W1:Y:S01]  /*8ae0*/  LDS.128 R8, [R26+0x2000] ;  /* 0x002000001a087984 */ /* 0x002e620000000c00 */
[----:B------:R-:W-:Y:S02]  /*8af0*/  LOP3.LUT R49, R45, 0xffff0000, RZ, 0xc0, !PT ;  /* 0xffff00002d317812 */ /* 0x000fe400078ec0ff */
[C---:B-1----:R-:W-:Y:S01]  /*8b00*/  SHF.L.U32 R47, R8.reuse, 0x10, RZ ;  /* 0x00000010082f7819 */ /* 0x042fe200000006ff */
[----:B------:R-:W-:Y:S01]  /*8b10*/  IMAD.U32 R50, R11, 0x10000, RZ ;  /* 0x000100000b327824 */ /* 0x000fe200078e00ff */
[----:B------:R-:W-:Y:S02]  /*8b20*/  LOP3.LUT R24, R8, 0xffff0000, RZ, 0xc0, !PT ;  /* 0xffff000008187812 */ /* 0x000fe400078ec0ff */
[C---:B------:R-:W-:Y:S02]  /*8b30*/  SHF.L.U32 R8, R9.reuse, 0x10, RZ ;  /* 0x0000001009087819 */ /* 0x040fe400000006ff */
[----:B------:R-:W-:Y:S02]  /*8b40*/  LOP3.LUT R48, R9, 0xffff0000, RZ, 0xc0, !PT ;  /* 0xffff000009307812 */ /* 0x000fe400078ec0ff */
[----:B------:R-:W-:Y:S01]  /*8b50*/  SHF.L.U32 R9, R45, 0x10, RZ ;  /* 0x000000102d097819 */ /* 0x000fe200000006ff */
[C---:B------:R-:W-:Y:S01]  /*8b60*/  IMAD.U32 R45, R43.reuse, 0x10000, RZ ;  /* 0x000100002b2d7824 */ /* 0x040fe200078e00ff */
[----:B------:R-:W-:-:S02]  /*8b70*/  LOP3.LUT R43, R43, 0xffff0000, RZ, 0xc0, !PT ;  /* 0xffff00002b2b7812 */ /* 0x000fc400078ec0ff */
[C---:B------:R-:W-:Y:S02]  /*8b80*/  SHF.L.U32 R52, R10.reuse, 0x10, RZ ;  /* 0x000000100a347819 */ /* 0x040fe400000006ff */
[----:B------:R-:W-:Y:S01]  /*8b90*/  LOP3.LUT R51, R10, 0xffff0000, RZ, 0xc0, !PT ;  /* 0xffff00000a337812 */ /* 0x000fe200078ec0ff */
[----:B------:R-:W-:Y:S01]  /*8ba0*/  FMUL.FTZ R10, R45, R24 ;  /* 0x000000182d0a7220 */ /* 0x000fe20000410000 */
[----:B------:R-:W-:Y:S01]  /*8bb0*/  LOP3.LUT R53, R11, 0xffff0000, RZ, 0xc0, !PT ;  /* 0xffff00000b357812 */ /* 0x000fe200078ec0ff */
[----:B------:R-:W-:Y:S02]  /*8bc0*/  FMUL.FTZ R11, R43, R48 ;  /* 0x000000302b0b7220 */ /* 0x000fe40000410000 */
[C---:B------:R-:W-:Y:S02]  /*8bd0*/  FMUL.FTZ R24, R9.reuse, R24 ;  /* 0x0000001809187220 */ /* 0x040fe40000410000 */
[-C--:B------:R-:W-:Y:S02]  /*8be0*/  FFMA.FTZ R10, R9, R47.reuse, -R10 ;  /* 0x0000002f090a7223 */ /* 0x080fe4000001080a */
[----:B------:R-:W-:Y:S01]  /*8bf0*/  FFMA.FTZ R9, R49, R8, -R11 ;  /* 0x0000000831097223 */ /* 0x000fe2000001080b */
[----:B------:R-:W-:Y:S01]  /*8c00*/  SHF.L.U32 R11, R46, 0x10, RZ ;  /* 0x000000102e0b7819 */ /* 0x000fe200000006ff */
[----:B------:R-:W-:Y:S01]  /*8c10*/  FFMA.FTZ R45, R45, R47, R24 ;  /* 0x0000002f2d2d7223 */ /* 0x000fe20000010018 */
[----:B------:R-:W-:Y:S01]  /*8c20*/  SHF.L.U32 R24, R44, 0x10, RZ ;  /* 0x000000102c187819 */ /* 0x000fe200000006ff */
[----:B------:R-:W-:Y:S01]  /*8c30*/  FMUL.FTZ R48, R49, R48 ;  /* 0x0000003031307220 */ /* 0x000fe20000410000 */
[----:B------:R-:W-:-:S02]  /*8c40*/  LOP3.LUT R46, R46, 0xffff0000, RZ, 0xc0, !PT ;  /* 0xffff00002e2e7812 */ /* 0x000fc400078ec0ff */
[----:B------:R-:W-:Y:S01]  /*8c50*/  LOP3.LUT R44, R44, 0xffff0000, RZ, 0xc0, !PT ;  /* 0xffff00002c2c7812 */ /* 0x000fe200078ec0ff */
[----:B------:R-:W-:Y:S01]  /*8c60*/  FFMA.FTZ R48, R43, R8, R48 ;  /* 0x000000082b307223 */ /* 0x000fe20000010030 */
[----:B------:R-:W-:Y:S01]  /*8c70*/  F2FP.BF16.PACK_AB R8, R45, R10 ;  /* 0x0000000a2d08723e */ /* 0x000fe200000010ff */
[-C--:B------:R-:W-:Y:S02]  /*8c80*/  FMUL.FTZ R43, R11, R51.reuse ;  /* 0x000000330b2b7220 */ /* 0x080fe40000410000 */
[----:B------:R-:W-:Y:S01]  /*8c90*/  FMUL.FTZ R51, R24, R51 ;  /* 0x0000003318337220 */ /* 0x000fe20000410000 */
[----:B------:R-:W-:Y:S01]  /*8ca0*/  F2FP.BF16.PACK_AB R9, R48, R9 ;  /* 0x000000093009723e */ /* 0x000fe200000010ff */
[-C--:B------:R-:W-:Y:S02]  /*8cb0*/  FMUL.FTZ R47, R46, R53.reuse ;  /* 0x000000352e2f7220 */ /* 0x080fe40000410000 */
[----:B------:R-:W-:Y:S02]  /*8cc0*/  FMUL.FTZ R53, R44, R53 ;  /* 0x000000352c357220 */ /* 0x000fe40000410000 */
[----:B------:R-:W-:-:S02]  /*8cd0*/  FFMA.FTZ R43, R24, R52, -R43 ;  /* 0x00000034182b7223 */ /* 0x000fc4000001082b */
[----:B------:R-:W-:Y:S02]  /*8ce0*/  FFMA.FTZ R52, R11, R52, R51 ;  /* 0x000000340b347223 */ /* 0x000fe40000010033 */
[-C--:B------:R-:W-:Y:S02]  /*8cf0*/  FFMA.FTZ R11, R44, R50.reuse, -R47 ;  /* 0x000000322c0b7223 */ /* 0x080fe4000001082f */
[----:B------:R-:W-:Y:S01]  /*8d00*/  FFMA.FTZ R46, R46, R50, R53 ;  /* 0x000000322e2e7223 */ /* 0x000fe20000010035 */
[----:B------:R-:W-:-:S04]  /*8d10*/  F2FP.BF16.PACK_AB R10, R52, R43 ;  /* 0x0000002b340a723e */ /* 0x000fc800000010ff */
[----:B------:R-:W-:-:S05]  /*8d20*/  F2FP.BF16.PACK_AB R11, R46, R11 ;  /* 0x0000000b2e0b723e */ /* 0x000fca00000010ff */
[----:B------:R1:W-:Y:S02]  /*8d30*/  STS.128 [R26+0x2000], R8 ;  /* 0x002000081a007388 */ /* 0x0003e40000000c00 */
.L_x_107:
[----:B------:R-:W-:Y:S05]  /*8d40*/  BSYNC B0 ;  /* 0x0000000000007941 */ /* 0x000fea0003800000 */
.L_x_106:
[----:B-1----:R-:W-:Y:S01]  /*8d50*/  IADD3 R8, R13, 0x10, RZ ;  /* 0x000000100d087810 */ /* 0x002fe20007ffe0ff */
[----:B------:R-:W-:Y:S03]  /*8d60*/  BSSY B0, `(.L_x_108) ;  /* 0x0000029000007945 */ /* 0x000fe60003800000 */
[----:B------:R-:W-:-:S13]  /*8d70*/  ISETP.GE.AND P0, PT, R8, c[0x0][0x27c], PT ;  /* 0x00009f0008007a0c */ /* 0x000fda0003f06270 */
[----:B------:R-:W-:Y:S05]  /*8d80*/  @P0 BRA `(.L_x_109) ;  /* 0x0000026000000947 */ /* 0x000fea0003800000 */
[----:B------:R-:W1:Y:S01]  /*8d90*/  LDS.128 R8, [R12+0x2000] ;  /* 0x002000000c087984 */ /* 0x000e620000000c00 */
[----:B------:R-:W-:Y:S02]  /*8da0*/  LOP3.LUT R45, R40, 0xffff0000, RZ, 0xc0, !PT ;  /* 0xffff0000282d7812 */ /* 0x000fe400078ec0ff */
[----:B------:R-:W-:Y:S02]  /*8db0*/  LOP3.LUT R47, R42, 0xffff0000, RZ, 0xc0, !PT ;  /* 0xffff00002a2f7812 */ /* 0x000fe400078ec0ff */
[C---:B-1----:R-:W-:Y:S02]  /*8dc0*/  SHF.L.U32 R43, R8.reuse, 0x10, RZ ;  /* 0x00000010082b7819 */ /* 0x042fe400000006ff */
[----:B------:R-:W-:Y:S02]  /*8dd0*/  LOP3.LUT R24, R8, 0xffff0000, RZ, 0xc0, !PT ;  /* 0xffff000008187812 */ /* 0x000fe400078ec0ff */
[C---:B------:R-:W-:Y:S02]  /*8de0*/  SHF.L.U32 R8, R9.reuse, 0x10, RZ ;  /* 0x0000001009087819 */ /* 0x040fe400000006ff */
[----:B------:R-:W-:-:S02]  /*8df0*/  LOP3.LUT R44, R9, 0xffff0000, RZ, 0xc0, !PT ;  /* 0xffff0000092c7812 */ /* 0x000fc400078ec0ff */
[----:B------:R-:W-:Y:S01]  /*8e00*/  SHF.L.U32 R9, R40, 0x10, RZ ;  /* 0x0000001028097819 */ /* 0x000fe200000006ff */
[----:B------:R-:W-:Y:S01]  /*8e10*/  IMAD.U32 R40, R42, 0x10000, RZ ;  /* 0x000100002a287824 */ /* 0x000fe200078e00ff */
[C---:B------:R-:W-:Y:S01]  /*8e20*/  SHF.L.U32 R48, R10.reuse, 0x10, RZ ;  /* 0x000000100a307819 */ /* 0x040fe200000006ff */
[C---:B------:R-:W-:Y:S01]  /*8e30*/  IMAD.U32 R42, R11.reuse, 0x10000, RZ ;  /* 0x000100000b2a7824 */ /* 0x040fe200078e00ff */
[----:B------:R-:W-:Y:S01]  /*8e40*/  LOP3.LUT R46, R10, 0xffff0000, RZ, 0xc0, !PT ;  /* 0xffff00000a2e7812 */ /* 0x000fe200078ec0ff */
[----:B------:R-:W-:Y:S01]  /*8e50*/  FMUL.FTZ R10, R40, R24 ;  /* 0x00000018280a7220 */ /* 0x000fe20000410000 */
[----:B------:R-:W-:Y:S01]  /*8e60*/  LOP3.LUT R49, R11, 0xffff0000, RZ, 0xc0, !PT ;  /* 0xffff00000b317812 */ /* 0x000fe200078ec0ff */
[----:B------:R-:W-:Y:S02]  /*8e70*/  FMUL.FTZ R11, R47, R44 ;  /* 0x0000002c2f0b7220 */ /* 0x000fe40000410000 */
[C---:B------:R-:W-:Y:S02]  /*8e80*/  FMUL.FTZ R24, R9.reuse, R24 ;  /* 0x0000001809187220 */ /* 0x040fe40000410000 */
[----:B------:R-:W-:-:S02]  /*8e90*/  FFMA.FTZ R10, R9, R43, -R10 ;  /* 0x0000002b090a7223 */ /* 0x000fc4000001080a */
[----:B------:R-:W-:Y:S01]  /*8ea0*/  FFMA.FTZ R9, R45, R8, -R11 ;  /* 0x000000082d097223 */ /* 0x000fe2000001080b */
[----:B------:R-:W-:Y:S01]  /*8eb0*/  SHF.L.U32 R11, R41, 0x10, RZ ;  /* 0x00000010290b7819 */ /* 0x000fe200000006ff */
[----:B------:R-:W-:Y:S01]  /*8ec0*/  FMUL.FTZ R44, R45, R44 ;  /* 0x0000002c2d2c7220 */ /* 0x000fe20000410000 */
[----:B------:R-:W-:Y:S01]  /*8ed0*/  SHF.L.U32 R45, R39, 0x10, RZ ;  /* 0x00000010272d7819 */ /* 0x000fe200000006ff */
[----:B------:R-:W-:Y:S01]  /*8ee0*/  FFMA.FTZ R43, R40, R43, R24 ;  /* 0x0000002b282b7223 */ /* 0x000fe20000010018 */
[----:B------:R-:W-:Y:S01]  /*8ef0*/  LOP3.LUT R41, R41, 0xffff0000, RZ, 0xc0, !PT ;  /* 0xffff000029297812 */ /* 0x000fe200078ec0ff */
[----:B------:R-:W-:Y:S01]  /*8f00*/  FFMA.FTZ R44, R47, R8, R44 ;  /* 0x000000082f2c7223 */ /* 0x000fe2000001002c */
[----:B------:R-:W-:Y:S01]  /*8f10*/  LOP3.LUT R39, R39, 0xffff0000, RZ, 0xc0, !PT ;  /* 0xffff000027277812 */ /* 0x000fe200078ec0ff */
[-C--:B------:R-:W-:Y:S02]  /*8f20*/  FMUL.FTZ R8, R11, R46.reuse ;  /* 0x0000002e0b087220 */ /* 0x080fe40000410000 */
[----:B------:R-:W-:Y:S01]  /*8f30*/  FMUL.FTZ R46, R45, R46 ;  /* 0x0000002e2d2e7220 */ /* 0x000fe20000410000 */
[----:B------:R-:W-:Y:S01]  /*8f40*/  F2FP.BF16.PACK_AB R9, R44, R9 ;  /* 0x000000092c09723e */ /* 0x000fe200000010ff */
[----:B------:R-:W-:-:S02]  /*8f50*/  FMUL.FTZ R24, R41, R49 ;  /* 0x0000003129187220 */ /* 0x000fc40000410000 */
[----:B------:R-:W-:Y:S02]  /*8f60*/  FMUL.FTZ R49, R39, R49 ;  /* 0x0000003127317220 */ /* 0x000fe40000410000 */
[----:B------:R-:W-:Y:S02]  /*8f70*/  FFMA.FTZ R46, R11, R48, R46 ;  /* 0x000000300b2e7223 */ /* 0x000fe4000001002e */
[----:B------:R-:W-:Y:S02]  /*8f80*/  FFMA.FTZ R11, R39, R42, -R24 ;  /* 0x0000002a270b7223 */ /* 0x000fe40000010818 */
[----:B------:R-:W-:Y:S01]  /*8f90*/  FFMA.FTZ R45, R45, R48, -R8 ;  /* 0x000000302d2d7223 */ /* 0x000fe20000010808 */
[----:B------:R-:W-:Y:S01]  /*8fa0*/  F2FP.BF16.PACK_AB R8, R43, R10 ;  /* 0x0000000a2b08723e */ /* 0x000fe200000010ff */
[----:B------:R-:W-:-:S03]  /*8fb0*/  FFMA.FTZ R42, R41, R42, R49 ;  /* 0x0000002a292a7223 */ /* 0x000fc60000010031 */
[----:B------:R-:W-:Y:S02]  /*8fc0*/  F2FP.BF16.PACK_AB R10, R46, R45 ;  /* 0x0000002d2e0a723e */ /* 0x000fe400000010ff */
[----:B------:R-:W-:-:S05]  /*8fd0*/  F2FP.BF16.PACK_AB R11, R42, R11 ;  /* 0x0000000b2a0b723e */ /* 0x000fca00000010ff */
[----:B------:R1:W-:Y:S02]  /*8fe0*/  STS.128 [R12+0x2000], R8 ;  /* 0x002000080c007388 */ /* 0x0003e40000000c00 */
.L_x_109:
[----:B------:R-:W-:Y:S05]  /*8ff0*/  BSYNC B0 ;  /* 0x0000000000007941 */ /* 0x000fea0003800000 */
.L_x_108:
        /* <DEDUP_REMOVED lines=42> */
.L_x_111:
[----:B------:R-:W-:Y:S05]  /*92a0*/  BSYNC B0 ;  /* 0x0000000000007941 */ /* 0x000fea0003800000 */
.L_x_110:
        /* <DEDUP_REMOVED lines=42> */
.L_x_113:
[----:B------:R-:W-:Y:S05]  /*9550*/  BSYNC B0 ;  /* 0x0000000000007941 */ /* 0x000fea0003800000 */
.L_x_112:
        /* <DEDUP_REMOVED lines=42> */
.L_x_115:
[----:B------:R-:W-:Y:S05]  /*9800*/  BSYNC B0 ;  /* 0x0000000000007941 */ /* 0x000fea0003800000 */
.L_x_114:
[----:B------:R-:W-:-:S04]  /*9810*/  IADD3 R13, R13, 0x50, RZ ;  /* 0x000000500d0d7810 */ /* 0x000fc80007ffe0ff */
[----:B------:R-:W-:-:S13]  /*9820*/  ISETP.GE.AND P0, PT, R13, c[0x0][0x27c], PT ;  /* 0x00009f000d007a0c */ /* 0x000fda0003f06270 */
        /* <DEDUP_REMOVED lines=13> */
[-C--:B------:R-:W-:Y:S01]  /*9900*/  FMUL.FTZ R10, R15, R13.reuse ;  /* 0x0000000d0f0a7220 */ /* 0x080fe20000410000 */
[----:B------:R-:W-:Y:S01]  /*9910*/  LOP3.LUT R31, R11, 0xffff0000, RZ, 0xc0, !PT ;  /* 0xffff00000b1f7812 */ /* 0x000fe200078ec0ff */
[----:B------:R-:W-:Y:S02]  /*9920*/  FMUL.FTZ R11, R25, R26 ;  /* 0x0000001a190b7220 */ /* 0x000fe40000410000 */
[C---:B------:R-:W-:Y:S02]  /*9930*/  FMUL.FTZ R13, R9.reuse, R13 ;  /* 0x0000000d090d7220 */ /* 0x040fe40000410000 */
[----:B------:R-:W-:Y:S02]  /*9940*/  FFMA.FTZ R10, R9, R24, -R10 ;  /* 0x00000018090a7223 */ /* 0x000fe4000001080a */
[----:B------:R-:W-:Y:S01]  /*9950*/  FFMA.FTZ R9, R27, R8, -R11 ;  /* 0x000000081b097223 */ /* 0x000fe2000001080b */
[----:B------:R-:W-:Y:S01]  /*9960*/  SHF.L.U32 R11, R23, 0x10, RZ ;  /* 0x00000010170b7819 */ /* 0x000fe200000006ff */
[----:B------:R-:W-:Y:S01]  /*9970*/  FFMA.FTZ R13, R15, R24, R13 ;  /* 0x000000180f0d7223 */ /* 0x000fe2000001000d */
[----:B------:R-:W-:Y:S01]  /*9980*/  SHF.L.U32 R15, R14, 0x10, RZ ;  /* 0x000000100e0f7819 */ /* 0x000fe200000006ff */
[----:B------:R-:W-:Y:S01]  /*9990*/  FMUL.FTZ R26, R27, R26 ;  /* 0x0000001a1b1a7220 */ /* 0x000fe20000410000 */
[----:B------:R-:W-:-:S02]  /*99a0*/  LOP3.LUT R23, R23, 0xffff0000, RZ, 0xc0, !PT ;  /* 0xffff000017177812 */ /* 0x000fc400078ec0ff */
[----:B------:R-:W-:Y:S01]  /*99b0*/  LOP3.LUT R14, R14, 0xffff0000, RZ, 0xc0, !PT ;  /* 0xffff00000e0e7812 */ /* 0x000fe200078ec0ff */
[----:B------:R-:W-:Y:S02]  /*99c0*/  FFMA.FTZ R26, R25, R8, R26 ;  /* 0x00000008191a7223 */ /* 0x000fe4000001001a */
[-C--:B------:R-:W-:Y:S02]  /*99d0*/  FMUL.FTZ R8, R11, R29.reuse ;  /* 0x0000001d0b087220 */ /* 0x080fe40000410000 */
[----:B------:R-:W-:Y:S01]  /*99e0*/  FMUL.FTZ R29, R15, R29 ;  /* 0x0000001d0f1d7220 */ /* 0x000fe20000410000 */
[----:B------:R-:W-:Y:S01]  /*99f0*/  F2FP.BF16.PACK_AB R9, R26, R9 ;  /* 0x000000091a09723e */ /* 0x000fe200000010ff */
[-C--:B------:R-:W-:Y:S02]  /*9a00*/  FMUL.FTZ R25, R23, R31.reuse ;  /* 0x0000001f17197220 */ /* 0x080fe40000410000 */
[----:B------:R-:W-:Y:S02]  /*9a10*/  FMUL.FTZ R31, R14, R31 ;  /* 0x0000001f0e1f7220 */ /* 0x000fe40000410000 */
[----:B------:R-:W-:Y:S01]  /*9a20*/  FFMA.FTZ R15, R15, R30, -R8 ;  /* 0x0000001e0f0f7223 */ /* 0x000fe20000010808 */
[----:B------:R-:W-:Y:S01]  /*9a30*/  F2FP.BF16.PACK_AB R8, R13, R10 ;  /* 0x0000000a0d08723e */ /* 0x000fe200000010ff */
[----:B------:R-:W-:-:S02]  /*9a40*/  FFMA.FTZ R30, R11, R30, R29 ;  /* 0x0000001e0b1e7223 */ /* 0x000fc4000001001d */
[-C--:B------:R-:W-:Y:S02]  /*9a50*/  FFMA.FTZ R11, R14, R28.reuse, -R25 ;  /* 0x0000001c0e0b7223 */ /* 0x080fe40000010819 */
[----:B------:R-:W-:Y:S01]  /*9a60*/  FFMA.FTZ R28, R23, R28, R31 ;  /* 0x0000001c171c7223 */ /* 0x000fe2000001001f */
[----:B------:R-:W-:-:S04]  /*9a70*/  F2FP.BF16.PACK_AB R10, R30, R15 ;  /* 0x0000000f1e0a723e */ /* 0x000fc800000010ff */
[----:B------:R-:W-:-:S05]  /*9a80*/  F2FP.BF16.PACK_AB R11, R28, R11 ;  /* 0x0000000b1c0b723e */ /* 0x000fca00000010ff */
[----:B------:R1:W-:Y:S01]  /*9a90*/  STS.128 [R12+0xa000], R8 ;  /* 0x00a000080c007388 */ /* 0x0003e20000000c00 */
[----:B------:R-:W-:Y:S05]  /*9aa0*/  BRA `(.L_x_105) ;  /* 0x00002f9000007947 */ /* 0x000fea0003800000 */
.L_x_90:
        /* <DEDUP_REMOVED lines=17> */
[----:B------:R-:W-:Y:S01]  /*9bc0*/  IADD3 R8, R23, 0x40, RZ ;  /* 0x0000004017087810 */ /* 0x000fe20007ffe0ff */
[----:B------:R-:W-:Y:S01]  /*9bd0*/  CS2R R36, SRZ ;  /* 0x0000000000247805 */ /* 0x000fe2000001ff00 */
[----:B------:R-:W-:-:S02]  /*9be0*/  ISETP.GE.AND P1, PT, R9, c[0x0][0x27c], PT ;  /* 0x00009f0009007a0c */ /* 0x000fc40003f26270 */
[----:B------:R-:W-:Y:S02]  /*9bf0*/  ISETP.GE.AND P0, PT, R8, c[0x0][0x27c], PT ;  /* 0x00009f0008007a0c */ /* 0x000fe40003f06270 */
[----:B------:R-:W-:-:S09]  /*9c00*/  ISETP.GE.AND P2, PT, R23, c[0x0][0x27c], PT ;  /* 0x00009f0017007a0c */ /* 0x000fd20003f46270 */
[----:B------:R-:W-:Y:S02]  /*9c10*/  @!P1 SHF.R.S32.HI R26, RZ, 0x1f, R9 ;  /* 0x0000001fff1a9819 */ /* 0x000fe40000011409 */
[----:B------:R-:W-:Y:S02]  /*9c20*/  @!P0 SHF.R.S32.HI R25, RZ, 0x1f, R8 ;  /* 0x0000001fff198819 */ /* 0x000fe40000011408 */
[----:B------:R-:W-:Y:S01]  /*9c30*/  @!P1 LEA.HI R26, R26, R9, RZ, 0x3 ;  /* 0x000000091a1a9211 */ /* 0x000fe200078f18ff */
[--C-:B------:R-:W-:Y:S01]  /*9c40*/  @!P2 IMAD.WIDE R28, R23, 0x2, R52.reuse ;  /* 0x00000002171ca825 */ /* 0x100fe200078e0234 */
[----:B------:R-:W-:Y:S02]  /*9c50*/  @!P0 LEA.HI R25, R25, R8, RZ, 0x3 ;  /* 0x0000000819198211 */ /* 0x000fe400078f18ff */
[----:B------:R-:W-:Y:S02]  /*9c60*/  @!P1 LOP3.LUT R26, R26, 0xfffffff8, RZ, 0xc0, !PT ;  /* 0xfffffff81a1a9812 */ /* 0x000fe400078ec0ff */
[----:B------:R-:W-:Y:S01]  /*9c70*/  @!P0 LOP3.LUT R25, R25, 0xfffffff8, RZ, 0xc0, !PT ;  /* 0xfffffff819198812 */ /* 0x000fe200078ec0ff */
[----:B------:R1:W5:Y:S01]  /*9c80*/  @!P2 LD.E.128 R36, [R28.64] ;  /* 0x000000061c24a980 */ /* 0x000362000c101d00 */
[----:B------:R-:W-:Y:S01]  /*9c90*/  CS2R R10, SRZ ;  /* 0x00000000000a7805 */ /* 0x000fe2000001ff00 */
[C---:B------:R-:W-:Y:S01]  /*9ca0*/  @!P1 IMAD.WIDE R50, R26.reuse, 0x2, R52 ;  /* 0x000000021a329825 */ /* 0x040fe200078e0234 */
[----:B------:R-:W-:Y:S01]  /*9cb0*/  CS2R R8, SRZ ;  /* 0x0000000000087805 */ /* 0x000fe2000001ff00 */
[----:B------:R-:W-:Y:S01]  /*9cc0*/  CS2R R42, SRZ ;  /* 0x00000000002a7805 */ /* 0x000fe2000001ff00 */
[----:B------:R-:W-:Y:S01]  /*9cd0*/  CS2R R40, SRZ ;  /* 0x0000000000287805 */ /* 0x000fe2000001ff00 */
[----:B------:R-:W-:Y:S01]  /*9ce0*/  CS2R R14, SRZ ;  /* 0x00000000000e7805 */ /* 0x000fe2000001ff00 */
[----:B------:R-:W-:Y:S01]  /*9cf0*/  CS2R R12, SRZ ;  /* 0x00000000000c7805 */ /* 0x000fe2000001ff00 */
[--C-:B------:R-:W-:Y:S01]  /*9d00*/  @!P1 IMAD.WIDE R26, R26, 0x2, R44.reuse ;  /* 0x000000021a1a9825 */ /* 0x100fe200078e022c */
[----:B------:R-:W-:Y:S01]  /*9d10*/  CS2R R34, SRZ ;  /* 0x0000000000227805 */ /* 0x000fe2000001ff00 */
[----:B------:R-:W-:Y:S01]  /*9d20*/  CS2R R32, SRZ ;  /* 0x0000000000207805 */ /* 0x000fe2000001ff00 */
[----:B------:R-:W-:Y:S01]  /*9d30*/  CS2R R30, SRZ ;  /* 0x00000000001e7805 */ /* 0x000fe2000001ff00 */
[C---:B------:R-:W-:Y:S01]  /*9d40*/  @!P0 IMAD.WIDE R54, R25.reuse, 0x2, R44 ;  /* 0x0000000219368825 */ /* 0x040fe200078e022c */
[----:B------:R2:W5:Y:S03]  /*9d50*/  @!P1 LD.E.128 R40, [R50.64] ;  /* 0x0000000632289980 */ /* 0x000566000c101d00 */
[----:B------:R-:W-:Y:S01]  /*9d60*/  @!P0 IMAD.WIDE R52, R25, 0x2, R52 ;  /* 0x0000000219348825 */ /* 0x000fe200078e0234 */
[----:B------:R2:W5:Y:S03]  /*9d70*/  @!P1 LD.E.128 R12, [R26.64] ;  /* 0x000000061a0c9980 */ /* 0x000566000c101d00 */
[----:B------:R-:W-:Y:S01]  /*9d80*/  @!P2 IMAD.WIDE R44, R23, 0x2, R44 ;  /* 0x00000002172ca825 */ /* 0x000fe200078e022c */
[----:B------:R2:W5:Y:S01]  /*9d90*/  @!P0 LD.E.128 R32, [R52.64] ;  /* 0x0000000634208980 */ /* 0x000562000c101d00 */
[----:B-1----:R-:W-:-:S03]  /*9da0*/  CS2R R28, SRZ ;  /* 0x00000000001c7805 */ /* 0x002fc6000001ff00 */
[----:B------:R2:W5:Y:S04]  /*9db0*/  @!P2 LD.E.128 R8, [R44.64] ;  /* 0x000000062c08a980 */ /* 0x000568000c101d00 */
[----:B------:R2:W5:Y:S02]  /*9dc0*/  @!P0 LD.E.128 R28, [R54.64] ;  /* 0x00000006361c8980 */ /* 0x000564000c101d00 */
.L_x_117:
[----:B------:R-:W-:Y:S05]  /*9dd0*/  BSYNC B0 ;  /* 0x0000000000007941 */ /* 0x000fea0003800000 */
.L_x_116:
[----:B--2--5:R-:W-:Y:S01]  /*9de0*/  IMAD.MOV.U32 R51, RZ, RZ, R8 ;  /* 0x000000ffff337224 */ /* 0x024fe200078e0008 */
[----:B------:R-:W-:Y:S01]  /*9df0*/  SHF.R.U64 R44, R8, 0x10, R9 ;  /* 0x00000010082c7819 */ /* 0x000fe20000001209 */
[----:B------:R-:W-:Y:S01]  /*9e00*/  IMAD R85, R85, -0x80, R46 ;  /* 0xffffff8055557824 */ /* 0x000fe200078e022e */
[--C-:B------:R-:W-:Y:S01]  /*9e10*/  SHF.R.U64 R48, R36, 0x10, R37.reuse ;  /* 0x0000001024307819 */ /* 0x100fe20000001225 */
[----:B------:R-:W-:Y:S01]  /*9e20*/  IMAD.MOV.U32 R68, RZ, RZ, R37 ;  /* 0x000000ffff447224 */ /* 0x000fe200078e0025 */
[----:B------:R-:W-:Y:S01]  /*9e30*/  PRMT R44, R51, 0x5410, R44 ;  /* 0x00005410332c7816 */ /* 0x000fe2000000002c */
[----:B------:R-:W-:Y:S01]  /*9e40*/  IMAD.MOV.U32 R67, RZ, RZ, R38 ;  /* 0x000000ffff437224 */ /* 0x000fe200078e0026 */
[----:B------:R-:W-:Y:S01]  /*9e50*/  IMNMX R51, R85, 0x80, PT ;  /* 0x0000008055337817 */ /* 0x000fe20003800200 */
[----:B------:R-:W-:Y:S01]  /*9e60*/  IMAD.MOV.U32 R61, RZ, RZ, R43 ;  /* 0x000000ffff3d7224 */ /* 0x000fe200078e002b */
[----:B------:R-:W-:Y:S01]  /*9e70*/  SHF.R.U32.HI R47, RZ, 0x10, R37 ;  /* 0x00000010ff2f7819 */ /* 0x000fe20000011625 */
[--C-:B------:R-:W-:Y:S01]  /*9e80*/  IMAD.MOV.U32 R65, RZ, RZ, R39.reuse ;  /* 0x000000ffff417224 */ /* 0x100fe200078e0027 */
[----:B------:R-:W-:Y:S01]  /*9e90*/  ISETP.GE.AND P0, PT, R24, R51, PT ;  /* 0x000000331800720c */ /* 0x000fe20003f06270 */
[----:B------:R-:W-:Y:S01]  /*9ea0*/  IMAD.MOV.U32 R64, RZ, RZ, R40 ;  /* 0x000000ffff407224 */ /* 0x000fe200078e0028 */
[----:B------:R-:W-:Y:S01]  /*9eb0*/  SHF.R.U64 R66, R38, 0x10, R39 ;  /* 0x0000001026427819 */ /* 0x000fe20000001227 */
[----:B------:R-:W-:Y:S01]  /*9ec0*/  IMAD.MOV.U32 R62, RZ, RZ, R42 ;  /* 0x000000ffff3e7224 */ /* 0x000fe200078e002a */
[----:B------:R-:W-:Y:S01]  /*9ed0*/  SHF.R.U64 R38, R42, 0x10, R43 ;  /* 0x000000102a267819 */ /* 0x000fe2000000122b */
[----:B------:R-:W-:Y:S01]  /*9ee0*/  IMAD.MOV.U32 R63, RZ, RZ, R41 ;  /* 0x000000ffff3f7224 */ /* 0x000fe200078e0029 */
[----:B------:R-:W-:Y:S01]  /*9ef0*/  SHF.R.U32.HI R37, RZ, 0x10, R43 ;  /* 0x00000010ff257819 */ /* 0x000fe2000001162b */
[----:B------:R-:W-:Y:S01]  /*9f00*/  IMAD.MOV.U32 R43, RZ, RZ, R9 ;  /* 0x000000ffff2b7224 */ /* 0x000fe200078e0009 */
[----:B------:R-:W-:Y:S01]  /*9f10*/  SHF.R.U32.HI R45, RZ, 0x10, R39 ;  /* 0x00000010ff2d7819 */ /* 0x000fe20000011627 */
[----:B------:R-:W-:Y:S01]  /*9f20*/  IMAD.MOV.U32 R69, RZ, RZ, R36 ;  /* 0x000000ffff457224 */ /* 0x000fe200078e0024 */
[----:B------:R-:W-:Y:S01]  /*9f30*/  SHF.R.U32.HI R8, RZ, 0x10, R9 ;  /* 0x00000010ff087819 */ /* 0x000fe20000011609 */
[----:B------:R-:W-:Y:S01]  /*9f40*/  IMAD.MOV.U32 R9, RZ, RZ, R10 ;  /* 0x000000ffff097224 */ /* 0x000fe200078e000a */
[----:B------:R-:W-:Y:S01]  /*9f50*/  SHF.R.U64 R40, R40, 0x10, R41 ;  /* 0x0000001028287819 */ /* 0x000fe20000001229 */
[----:B------:R-:W-:Y:S01]  /*9f60*/  IMAD.MOV.U32 R55, RZ, RZ, R35 ;  /* 0x000000ffff377224 */ /* 0x000fe200078e0023 */
[----:B------:R-:W-:Y:S01]  /*9f70*/  SHF.R.U32.HI R39, RZ, 0x10, R41 ;  /* 0x00000010ff277819 */ /* 0x000fe20000011629 */
[--C-:B------:R-:W-:Y:S01]  /*9f80*/  IMAD.MOV.U32 R41, RZ, RZ, R11.reuse ;  /* 0x000000ffff297224 */ /* 0x100fe200078e000b */
[--C-:B------:R-:W-:Y:S01]  /*9f90*/  SHF.R.U64 R42, R10, 0x10, R11.reuse ;  /* 0x000000100a2a7819 */ /* 0x100fe2000000120b */
[----:B------:R-:W-:Y:S01]  /*9fa0*/  IMAD.MOV.U32 R60, RZ, RZ, R32 ;  /* 0x000000ffff3c7224 */ /* 0x000fe200078e0020 */
[----:B------:R-:W-:Y:S01]  /*9fb0*/  SHF.R.U32.HI R10, RZ, 0x10, R11 ;  /* 0x00000010ff0a7819 */ /* 0x000fe2000001160b */
[----:B------:R-:W-:Y:S01]  /*9fc0*/  IMAD.MOV.U32 R11, RZ, RZ, R12 ;  /* 0x000000ffff0b7224 */ /* 0x000fe200078e000c */
[--C-:B------:R-:W-:Y:S01]  /*9fd0*/  SHF.R.U64 R56, R34, 0x10, R35.reuse ;  /* 0x0000001022387819 */ /* 0x100fe20000001223 */
[----:B------:R-:W-:Y:S01]  /*9fe0*/  IMAD.MOV.U32 R57, RZ, RZ, R34 ;  /* 0x000000ffff397224 */ /* 0x000fe200078e0022 */
[----:B------:R-:W-:Y:S01]  /*9ff0*/  SHF.R.U32.HI R54, RZ, 0x10, R35 ;  /* 0x00000010ff367819 */ /* 0x000fe20000011623 */
[--C-:B------:R-:W-:Y:S01]  /*a000*/  IMAD.MOV.U32 R35, RZ, RZ, R13.reuse ;  /* 0x000000ffff237224 */ /* 0x100fe200078e000d */
[----:B------:R-:W-:Y:S01]  /*a010*/  SHF.R.U64 R36, R12, 0x10, R13 ;  /* 0x000000100c247819 */ /* 0x000fe2000000120d */
        /* <DEDUP_REMOVED lines=11> */
[----:B------:R-:W-:Y:S01]  /*a0d0*/  SHF.R.U64 R28, R28, 0x10, R29 ;  /* 0x000000101c1c7819 */ /* 0x000fe2000000121d */
[----:B------:R-:W-:Y:S01]  /*a0e0*/  IMAD.MOV.U32 R25, RZ, RZ, R31 ;  /* 0x000000ffff197224 */ /* 0x000fe200078e001f */
[----:B------:R-:W-:Y:S01]  /*a0f0*/  SHF.R.U32.HI R50, RZ, 0x10, R29 ;  /* 0x00000010ff327819 */ /* 0x000fe2000001161d */
[----:B------:R-:W-:-:S04]  /*a100*/  DEPBAR.LE SB0, 0x1 ;  /* 0x000080400000791a */ /* 0x000fc80000000000 */
[--C-:B------:R-:W-:Y:S01]  /*a110*/  SHF.R.U64 R26, R30, 0x10, R31.reuse ;  /* 0x000000101e1a7819 */ /* 0x100fe2000000121f */
[----:B------:R-:W-:Y:S01]  /*a120*/  BSSY B1, `(.L_x_118) ;  /* 0x0000151000017945 */ /* 0x000fe20003800000 */
[----:B------:R-:W-:Y:S02]  /*a130*/  SHF.R.U32.HI R52, RZ, 0x10, R31 ;  /* 0x00000010ff347819 */ /* 0x000fe4000001161f */
        /* <DEDUP_REMOVED lines=22> */
[----:B------:R-:W-:Y:S01]  /*a2a0*/  PRMT R25, R25, 0x5410, R52 ;  /* 0x0000541019197816 */ /* 0x000fe20000000034 */
[----:B------:R-:W-:Y:S06]  /*a2b0*/  BAR.SYNC.DEFER_BLOCKING 0x0 ;  /* 0x0000000000007b1d */ /* 0x000fec0000010000 */
[----:B------:R-:W-:Y:S05]  /*a2c0*/  @P0 BRA `(.L_x_119) ;  /* 0x0000136000000947 */ /* 0x000fea0003800000 */
[----:B------:R-:W-:Y:S01]  /*a2d0*/  ISETP.GE.AND P0, PT, R23, c[0x0][0x27c], PT ;  /* 0x00009f0017007a0c */ /* 0x000fe20003f06270 */
[----:B------:R-:W-:-:S12]  /*a2e0*/  BSSY B0, `(.L_x_120) ;  /* 0x0000060000007945 */ /* 0x000fd80003800000 */
[----:B------:R-:W-:Y:S05]  /*a2f0*/  @P0 BRA `(.L_x_121) ;  /* 0x000005e000000947 */ /* 0x000fea0003800000 */
[----:B------:R-:W-:Y:S01]  /*a300*/  IMAD.MOV.U32 R14, RZ, RZ, c[0x0][0x27c] ;  /* 0x00009f00ff0e7624 */ /* 0x000fe200078e00ff */
[----:B------:R-:W-:Y:S01]  /*a310*/  SHF.L.U32 R10, R21, 0x9, RZ ;  /* 0x00000009150a7819 */ /* 0x000fe200000006ff */
[----:B------:R-:W-:Y:S01]  /*a320*/  IMAD.SHL.U32 R12, R24, 0x40, RZ ;  /* 0x00000040180c7824 */ /* 0x000fe200078e00ff */
[----:B------:R-:W-:Y:S01]  /*a330*/  LOP3.LUT R59, R46, 0xffff0000, RZ, 0xc0, !PT ;  /* 0xffff00002e3b7812 */ /* 0x000fe200078ec0ff */
[----:B------:R-:W-:Y:S01]  /*a340*/  IMAD.U32 R58, R42, 0x10000, RZ ;  /* 0x000100002a3a7824 */ /* 0x000fe200078e00ff */
[----:B------:R-:W-:Y:S01]  /*a350*/  LEA.HI R14, R14, R49, RZ, 0x1d ;  /* 0x000000310e0e7211 */ /* 0x000fe200078fe8ff */
[----:B------:R-:W-:Y:S01]  /*a360*/  IMAD.U32 R60, R46, 0x10000, RZ ;  /* 0x000100002e3c7824 */ /* 0x000fe200078e00ff */
[----:B------:R-:W-:Y:S01]  /*a370*/  LOP3.LUT R12, R12, 0x1c0, RZ, 0xc0, !PT ;  /* 0x000001c00c0c7812 */ /* 0x000fe200078ec0ff */
[----:B------:R-:W-:Y:S01]  /*a380*/  IMAD.U32 R68, R44, 0x10000, RZ ;  /* 0x000100002c447824 */ /* 0x000fe200078e00ff */
[----:B------:R-:W-:Y:S01]  /*a390*/  SHF.R.S32.HI R9, RZ, 0x1f, R14 ;  /* 0x0000001fff097819 */ /* 0x000fe2000001140e */
[----:B------:R-:W-:Y:S01]  /*a3a0*/  IMAD.SHL.U32 R8, R14, 0x8, RZ ;  /* 0x000000080e087824 */ /* 0x000fe200078e00ff */
[----:B------:R-:W-:Y:S01]  /*a3b0*/  SHF.R.U32.HI R11, RZ, 0x3, R12 ;  /* 0x00000003ff0b7819 */ /* 0x000fe2000001160c */
[----:B------:R-:W-:Y:S01]  /*a3c0*/  IMAD.U32 R63, R47, 0x10000, RZ ;  /* 0x000100002f3f7824 */ /* 0x000fe200078e00ff */
[----:B------:R-:W-:-:S02]  /*a3d0*/  LEA.HI R9, R9, R14, RZ, 0x3 ;  /* 0x0000000e09097211 */ /* 0x000fc400078f18ff */
[C---:B------:R-:W-:Y:S02]  /*a3e0*/  LOP3.LUT R8, R12.reuse, 0x38, R8, 0xf8, !PT ;  /* 0x000000380c087812 */ /* 0x040fe400078ef808 */
[----:B------:R-:W-:Y:S02]  /*a3f0*/  SHF.L.U32 R9, R9, 0xa, RZ ;  /* 0x0000000a09097819 */ /* 0x000fe400000006ff */
[----:B------:R-:W-:Y:S02]  /*a400*/  LOP3.LUT R52, R12, 0x38, R23, 0xf8, !PT ;  /* 0x000000380c347812 */ /* 0x000fe400078ef817 */
[----:B------:R-:W-:Y:S02]  /*a410*/  LOP3.LUT R8, R8, R11, RZ, 0x3c, !PT ;  /* 0x0000000b08087212 */ /* 0x000fe400078e3cff */
[----:B------:R-:W-:Y:S02]  /*a420*/  LOP3.LUT R9, R9, 0x7fffe000, RZ, 0xc0, !PT ;  /* 0x7fffe00009097812 */ /* 0x000fe400078ec0ff */
[----:B------:R-:W-:-:S02]  /*a430*/  LOP3.LUT R52, R10, R52, R11, 0xf6, !PT ;  /* 0x000000340a347212 */ /* 0x000fc400078ef60b */
[----:B------:R-:W-:Y:S02]  /*a440*/  IADD3 R8, R8, R9, R10 ;  /* 0x0000000908087210 */ /* 0x000fe40007ffe00a */
[----:B------:R-:W-:Y:S01]  /*a450*/  SHF.L.U32 R70, R48, 0x10, RZ ;  /* 0x0000001030467819 */ /* 0x000fe200000006ff */
[----:B------:R-:W-:Y:S01]  /*a460*/  IMAD.SHL.U32 R52, R52, 0x2, RZ ;  /* 0x0000000234347824 */ /* 0x000fe200078e00ff */
[----:B------:R-:W-:Y:S02]  /*a470*/  SHF.L.U32 R50, R8, 0x1, RZ ;  /* 0x0000000108327819 */ /* 0x000fe400000006ff */
[----:B------:R-:W-:Y:S02]  /*a480*/  LOP3.LUT R67, R47, 0xffff0000, RZ, 0xc0, !PT ;  /* 0xffff00002f437812 */ /* 0x000fe400078ec0ff */
[----:B------:R-:W1:Y:S04]  /*a490*/  LDS.128 R12, [R52+0xc100] ;  /* 0x00c10000340c7984 */ /* 0x000e680000000c00 */
[----:B------:R-:W2:Y:S01]  /*a4a0*/  LDS.128 R8, [R50+0xc100] ;  /* 0x00c1000032087984 */ /* 0x000ea20000000c00 */
[C---:B-1----:R-:W-:Y:S01]  /*a4b0*/  IMAD.U32 R53, R12.reuse, 0x10000, RZ ;  /* 0x000100000c357824 */ /* 0x042fe200078e00ff */
[----:B------:R-:W-:Y:S01]  /*a4c0*/  LOP3.LUT R54, R12, 0xffff0000, RZ, 0xc0, !PT ;  /* 0xffff00000c367812 */ /* 0x000fe200078ec0ff */
[----:B------:R-:W-:Y:S01]  /*a4d0*/  IMAD.U32 R57, R14, 0x10000, RZ ;  /* 0x000100000e397824 */ /* 0x000fe200078e00ff */
[----:B------:R-:W-:-:S02]  /*a4e0*/  SHF.L.U32 R56, R13, 0x10, RZ ;  /* 0x000000100d387819 */ /* 0x000fc400000006ff */
[----:B------:R-:W-:Y:S02]  /*a4f0*/  LOP3.LUT R12, R13, 0xffff0000, RZ, 0xc0, !PT ;  /* 0xffff00000d0c7812 */ /* 0x000fe400078ec0ff */
[----:B------:R-:W-:Y:S02]  /*a500*/  LOP3.LUT R55, R14, 0xffff0000, RZ, 0xc0, !PT ;  /* 0xffff00000e377812 */ /* 0x000fe400078ec0ff */
[----:B--2---:R-:W-:Y:S02]  /*a510*/  SHF.L.U32 R61, R10, 0x10, RZ ;  /* 0x000000100a3d7819 */ /* 0x004fe400000006ff */
[C---:B------:R-:W-:Y:S02]  /*a520*/  SHF.L.U32 R13, R15.reuse, 0x10, RZ ;  /* 0x000000100f0d7819 */ /* 0x040fe400000006ff */
[----:B------:R-:W-:Y:S01]  /*a530*/  LOP3.LUT R14, R15, 0xffff0000, RZ, 0xc0, !PT ;  /* 0xffff00000f0e7812 */ /* 0x000fe200078ec0ff */
[C---:B------:R-:W-:Y:S01]  /*a540*/  IMAD.U32 R15, R8.reuse, 0x10000, RZ ;  /* 0x00010000080f7824 */ /* 0x040fe200078e00ff */
[----:B------:R-:W-:Y:S01]  /*a550*/  LOP3.LUT R65, R8, 0xffff0000, RZ, 0xc0, !PT ;  /* 0xffff000008417812 */ /* 0x000fe200078ec0ff */
[----:B------:R-:W-:Y:S01]  /*a560*/  FMUL.FTZ R62, R61, R58 ;  /* 0x0000003a3d3e7220 */ /* 0x000fe20000410000 */
[----:B------:R-:W-:Y:S01]  /*a570*/  SHF.L.U32 R8, R9, 0x10, RZ ;  /* 0x0000001009087819 */ /* 0x000fe200000006ff */
[-C--:B------:R-:W-:Y:S01]  /*a580*/  FMUL.FTZ R61, R61, R60.reuse ;  /* 0x0000003c3d3d7220 */ /* 0x080fe20000410000 */
[----:B------:R-:W-:Y:S01]  /*a590*/  LOP3.LUT R64, R9, 0xffff0000, RZ, 0xc0, !PT ;  /* 0xffff000009407812 */ /* 0x000fe200078ec0ff */
[----:B------:R-:W-:Y:S01]  /*a5a0*/  FFMA.FTZ R62, R57, R60, -R62 ;  /* 0x0000003c393e7223 */ /* 0x000fe2000001083e */
[----:B------:R-:W-:Y:S01]  /*a5b0*/  SHF.L.U32 R9, R11, 0x10, RZ ;  /* 0x000000100b097819 */ /* 0x000fe200000006ff */
[----:B------:R-:W-:Y:S01]  /*a5c0*/  FFMA.FTZ R57, R57, R58, R61 ;  /* 0x0000003a39397223 */ /* 0x000fe2000001003d */
[----:B------:R-:W-:-:S02]  /*a5d0*/  LOP3.LUT R66, R11, 0xffff0000, RZ, 0xc0, !PT ;  /* 0xffff00000b427812 */ /* 0x000fc400078ec0ff */
[----:B------:R-:W-:Y:S02]  /*a5e0*/  LOP3.LUT R10, R10, 0xffff0000, RZ, 0xc0, !PT ;  /* 0xffff00000a0a7812 */ /* 0x000fe400078ec0ff */
[----:B------:R-:W-:Y:S02]  /*a5f0*/  LOP3.LUT R11, R42, 0xffff0000, RZ, 0xc0, !PT ;  /* 0xffff00002a0b7812 */ /* 0x000fe400078ec0ff */
[----:B------:R-:W-:-:S03]  /*a600*/  LOP3.LUT R58, R44, 0xffff0000, RZ, 0xc0, !PT ;  /* 0xffff00002c3a7812 */ /* 0x000fc600078ec0ff */
[C---:B------:R-:W-:Y:S02]  /*a610*/  FMUL.FTZ R60, R10.reuse, R11 ;  /* 0x0000000b0a3c7220 */ /* 0x040fe40000410000 */
[-C--:B------:R-:W-:Y:S02]  /*a620*/  FMUL.FTZ R10, R10, R59.reuse ;  /* 0x0000003b0a0a7220 */ /* 0x080fe40000410000 */
[----:B------:R-:W-:Y:S02]  /*a630*/  FFMA.FTZ R59, R55, R59, -R60 ;  /* 0x0000003b373b7223 */ /* 0x000fe4000001083c */
[C---:B------:R-:W-:Y:S02]  /*a640*/  FMUL.FTZ R60, R15.reuse, R68 ;  /* 0x000000440f3c7220 */ /* 0x040fe40000410000 */
[-C--:B------:R-:W-:Y:S02]  /*a650*/  FMUL.FTZ R15, R15, R70.reuse ;  /* 0x000000460f0f7220 */ /* 0x080fe40000410000 */
[----:B------:R-:W-:Y:S01]  /*a660*/  FFMA.FTZ R10, R55, R11, R10 ;  /* 0x0000000b370a7223 */ /* 0x000fe2000001000a */
[----:B------:R-:W-:Y:S01]  /*a670*/  LOP3.LUT R55, R48, 0xffff0000, RZ, 0xc0, !PT ;  /* 0xffff000030377812 */ /* 0x000fe200078ec0ff */
[----:B------:R-:W-:Y:S01]  /*a680*/  FFMA.FTZ R60, R53, R70, -R60 ;  /* 0x00000046353c7223 */ /* 0x000fe2000001083c */
[----:B------:R-:W-:Y:S01]  /*a690*/  SHF.L.U32 R11, R43, 0x10, RZ ;  /* 0x000000102b0b7819 */ /* 0x000fe200000006ff */
[----:B------:R-:W-:Y:S01]  /*a6a0*/  FFMA.FTZ R53, R53, R68, R15 ;  /* 0x0000004435357223 */ /* 0x000fe2000001000f */
[----:B------:R-:W-:Y:S01]  /*a6b0*/  SHF.L.U32 R70, R45, 0x10, RZ ;  /* 0x000000102d467819 */ /* 0x000fe200000006ff */
[C---:B------:R-:W-:Y:S01]  /*a6c0*/  FMUL.FTZ R15, R65.reuse, R58 ;  /* 0x0000003a410f7220 */ /* 0x040fe20000410000 */
[----:B------:R-:W-:Y:S01]  /*a6d0*/  F2FP.BF16.PACK_AB R10, R10, R57 ;  /* 0x000000390a0a723e */ /* 0x000fe200000010ff */
[----:B------:R-:W-:-:S02]  /*a6e0*/  FMUL.FTZ R65, R65, R55 ;  /* 0x0000003741417220 */ /* 0x000fc40000410000 */
[----:B------:R-:W-:Y:S02]  /*a6f0*/  FFMA.FTZ R55, R54, R55, -R15 ;  /* 0x0000003736377223 */ /* 0x000fe4000001080f */
[C---:B------:R-:W-:Y:S02]  /*a700*/  FMUL.FTZ R61, R8.reuse, R11 ;  /* 0x0000000b083d7220 */ /* 0x040fe40000410000 */
[-C--:B------:R-:W-:Y:S02]  /*a710*/  FMUL.FTZ R15, R8, R63.reuse ;  /* 0x0000003f080f7220 */ /* 0x080fe40000410000 */
[C---:B------:R-:W-:Y:S02]  /*a720*/  IMAD.U32 R68, R41.reuse, 0x10000, RZ ;  /* 0x0001000029447824 */ /* 0x040fe400078e00ff */
[----:B------:R-:W-:Y:S02]  /*a730*/  FFMA.FTZ R8, R54, R58, R65 ;  /* 0x0000003a36087223 */ /* 0x000fe40000010041 */
[C---:B------:R-:W-:Y:S01]  /*a740*/  FFMA.FTZ R58, R56.reuse, R63, -R61 ;  /* 0x0000003f383a7223 */ /* 0x040fe2000001083d */
[----:B------:R-:W-:Y:S01]  /*a750*/  LOP3.LUT R61, R41, 0xffff0000, RZ, 0xc0, !PT ;  /* 0xffff0000293d7812 */ /* 0x000fe200078ec0ff */
[----:B------:R-:W-:Y:S01]  /*a760*/  FFMA.FTZ R56, R56, R11, R15 ;  /* 0x0000000b38387223 */ /* 0x000fe2000001000f */
[----:B------:R-:W-:Y:S01]  /*a770*/  LOP3.LUT R15, R45, 0xffff0000, RZ, 0xc0, !PT ;  /* 0xffff00002d0f7812 */ /* 0x000fe200078ec0ff */
[C---:B------:R-:W-:Y:S01]  /*a780*/  FMUL.FTZ R54, R9.reuse, R68 ;  /* 0x0000004409367220 */ /* 0x040fe20000410000 */
[----:B------:R-:W-:Y:S01]  /*a790*/  F2FP.BF16.PACK_AB R8, R8, R53 ;  /* 0x000000350808723e */ /* 0x000fe200000010ff */
[-C--:B------:R-:W-:Y:S01]  /*a7a0*/  FMUL.FTZ R11, R9, R70.reuse ;  /* 0x00000046090b7220 */ /* 0x080fe20000410000 */
[----:B------:R-:W-:Y:S01]  /*a7b0*/  LOP3.LUT R9, R43, 0xffff0000, RZ, 0xc0, !PT ;  /* 0xffff00002b097812 */ /* 0x000fe200078ec0ff */
[----:B------:R-:W-:-:S02]  /*a7c0*/  FFMA.FTZ R54, R13, R70, -R54 ;  /* 0x000000460d367223 */ /* 0x000fc40000010836 */
[----:B------:R-:W-:Y:S02]  /*a7d0*/  FFMA.FTZ R11, R13, R68, R11 ;  /* 0x000000440d0b7223 */ /* 0x000fe4000001000b */
[C---:B------:R-:W-:Y:S02]  /*a7e0*/  FMUL.FTZ R13, R64.reuse, R9 ;  /* 0x00000009400d7220 */ /* 0x040fe40000410000 */
[----:B------:R-:W-:Y:S02]  /*a7f0*/  FMUL.FTZ R65, R64, R67 ;  /* 0x0000004340417220 */ /* 0x000fe40000410000 */
[C---:B------:R-:W-:Y:S02]  /*a800*/  FMUL.FTZ R64, R66.reuse, R61 ;  /* 0x0000003d42407220 */ /* 0x040fe40000410000 */
[----:B------:R-:W-:Y:S02]  /*a810*/  FMUL.FTZ R63, R66, R15 ;  /* 0x0000000f423f7220 */ /* 0x000fe40000410000 */
[----:B------:R-:W-:-:S02]  /*a820*/  FFMA.FTZ R13, R12, R67, -R13 ;  /* 0x000000430c0d7223 */ /* 0x000fc4000001080d */
[----:B------:R-:W-:Y:S02]  /*a830*/  FFMA.FTZ R15, R14, R15, -R64 ;  /* 0x0000000f0e0f7223 */ /* 0x000fe40000010840 */
[----:B------:R-:W-:Y:S01]  /*a840*/  FFMA.FTZ R9, R12, R9, R65 ;  /* 0x000000090c097223 */ /* 0x000fe20000010041 */
[----:B------:R-:W-:Y:S01]  /*a850*/  F2FP.BF16.PACK_AB R12, R55, R60 ;  /* 0x0000003c370c723e */ /* 0x000fe200000010ff */
[----:B------:R-:W-:Y:S01]  /*a860*/  FFMA.FTZ R64, R14, R61, R63 ;  /* 0x0000003d0e407223 */ /* 0x000fe2000001003f */
[----:B------:R-:W-:Y:S02]  /*a870*/  F2FP.BF16.PACK_AB R14, R59, R62 ;  /* 0x0000003e3b0e723e */ /* 0x000fe400000010ff */
[----:B------:R-:W-:Y:S02]  /*a880*/  F2FP.BF16.PACK_AB R13, R13, R58 ;  /* 0x0000003a0d0d723e */ /* 0x000fe400000010ff */
[----:B------:R-:W-:Y:S02]  /*a890*/  F2FP.BF16.PACK_AB R15, R15, R54 ;  /* 0x000000360f0f723e */ /* 0x000fe400000010ff */
[----:B------:R-:W-:-:S02]  /*a8a0*/  F2FP.BF16.PACK_AB R9, R9, R56 ;  /* 0x000000380909723e */ /* 0x000fc400000010ff */
[----:B------:R-:W-:Y:S01]  /*a8b0*/  F2FP.BF16.PACK_AB R11, R64, R11 ;  /* 0x0000000b400b723e */ /* 0x000fe200000010ff */
[----:B------:R1:W-:Y:S04]  /*a8c0*/  STS.128 [R52+0xc100], R12 ;  /* 0x00c1000c34007388 */ /* 0x0003e80000000c00 */
[----:B------:R1:W-:Y:S02]  /*a8d0*/  STS.128 [R50+0xc100], R8 ;  /* 0x00c1000832007388 */ /* 0x0003e40000000c00 */
.L_x_121:
[----:B------:R-:W-:Y:S05]  /*a8e0*/  BSYNC B0 ;  /* 0x0000000000007941 */ /* 0x000fea0003800000 */
.L_x_120:
[----:B-1----:R-:W-:Y:S01]  /*a8f0*/  IADD3 R12, R23, 0x20, RZ ;  /* 0x00000020170c7810 */ /* 0x002fe20007ffe0ff */
[----:B------:R-:W-:Y:S03]  /*a900*/  BSSY B0, `(.L_x_122) ;  /* 0x0000069000007945 */ /* 0x000fe60003800000 */
[----:B------:R-:W-:-:S13]  /*a910*/  ISETP.GE.AND P0, PT, R12, c[0x0][0x27c], PT ;  /* 0x00009f000c007a0c */ /* 0x000fda0003f06270 */
[----:B------:R-:W-:Y:S05]  /*a920*/  @P0 BRA `(.L_x_123) ;  /* 0x0000066000000947 */ /* 0x000fea0003800000 */
[----:B------:R-:W-:Y:S01]  /*a930*/  SHF.R.S32.HI R11, RZ, 0x1f, R12 ;  /* 0x0000001fff0b7819 */ /* 0x000fe2000001140c */
[----:B------:R-:W-:Y:S01]  /*a940*/  IMAD.MOV.U32 R8, RZ, RZ, c[0x0][0x27c] ;  /* 0x00009f00ff087624 */ /* 0x000fe200078e00ff */
[----:B------:R-:W-:Y:S01]  /*a950*/  SHF.L.U32 R58, R40, 0x10, RZ ;  /* 0x00000010283a7819 */ /* 0x000fe200000006ff */
[----:B------:R-:W-:Y:S01]  /*a960*/  IMAD.SHL.U32 R9, R24, 0x40, RZ ;  /* 0x0000004018097824 */ /* 0x000fe200078e00ff */
[CC--:B------:R-:W-:Y:S01]  /*a970*/  LEA.HI R10, R11.reuse, R12.reuse, RZ, 0x3 ;  /* 0x0000000c0b0a7211 */ /* 0x0c0fe200078f18ff */
[----:B------:R-:W-:Y:S01]  /*a980*/  IMAD.U32 R60, R36, 0x10000, RZ ;  /* 0x00010000243c7824 */ /* 0x000fe200078e00ff */
[----:B------:R-:W-:Y:S01]  /*a990*/  LEA.HI R11, R11, R12, RZ, 0x6 ;  /* 0x0000000c0b0b7211 */ /* 0x000fe200078f30ff */
[----:B------:R-:W-:Y:S01]  /*a9a0*/  IMAD.U32 R68, R33, 0x10000, RZ ;  /* 0x0001000021447824 */ /* 0x000fe200078e00ff */
[----:B------:R-:W-:Y:S02]  /*a9b0*/  SHF.R.S32.HI R13, RZ, 0x3, R10 ;  /* 0x00000003ff0d7819 */ /* 0x000fe4000001140a */
[----:B------:R-:W-:-:S02]  /*a9c0*/  LOP3.LUT R9, R9, 0x1c0, RZ, 0xc0, !PT ;  /* 0x000001c009097812 */ /* 0x000fc400078ec0ff */
[----:B------:R-:W-:Y:S02]  /*a9d0*/  LEA.HI R8, R8, R13, RZ, 0x1d ;  /* 0x0000000d08087211 */ /* 0x000fe400078fe8ff */
[----:B------:R-:W-:Y:S02]  /*a9e0*/  SHF.L.U32 R11, R11, 0x7, RZ ;  /* 0x000000070b0b7819 */ /* 0x000fe400000006ff */
[----:B------:R-:W-:Y:S02]  /*a9f0*/  SHF.R.S32.HI R13, RZ, 0x1f, R8 ;  /* 0x0000001fff0d7819 */ /* 0x000fe40000011408 */
[----:B------:R-:W-:Y:S02]  /*aa00*/  LOP3.LUT R15, R9, 0x38, R10, 0xf8, !PT ;  /* 0x00000038090f7812 */ /* 0x000fe400078ef80a */
[----:B------:R-:W-:Y:S01]  /*aa10*/  LEA.HI R13, R13, R8, RZ, 0x3 ;  /* 0x000000080d0d7211 */ /* 0x000fe200078f18ff */
[----:B------:R-:W-:Y:S01]  /*aa20*/  IMAD.SHL.U32 R8, R8, 0x8, RZ ;  /* 0x0000000808087824 */ /* 0x000fe200078e00ff */
[----:B------:R-:W-:-:S02]  /*aa30*/  SHF.R.U32.HI R10, RZ, 0x3, R9 ;  /* 0x00000003ff0a7819 */ /* 0x000fc40000011609 */
[----:B------:R-:W-:Y:S02]  /*aa40*/  SHF.L.U32 R13, R13, 0xa, RZ ;  /* 0x0000000a0d0d7819 */ /* 0x000fe400000006ff */
[----:B------:R-:W-:Y:S02]  /*aa50*/  LOP3.LUT R9, R9, 0x38, R8, 0xf8, !PT ;  /* 0x0000003809097812 */ /* 0x000fe400078ef808 */
[----:B------:R-:W-:Y:S02]  /*aa60*/  LOP3.LUT R12, R11, 0x7fffe000, RZ, 0xc0, !PT ;  /* 0x7fffe0000b0c7812 */ /* 0x000fe400078ec0ff */
[----:B------:R-:W-:Y:S02]  /*aa70*/  LOP3.LUT R8, R13, 0x7fffe000, RZ, 0xc0, !PT ;  /* 0x7fffe0000d087812 */ /* 0x000fe400078ec0ff */
[-C--:B------:R-:W-:Y:S01]  /*aa80*/  LOP3.LUT R15, R15, R10.reuse, RZ, 0x3c, !PT ;  /* 0x0000000a0f0f7212 */ /* 0x080fe200078e3cff */
[----:B------:R-:W-:Y:S01]  /*aa90*/  IMAD R12, R21, 0x200, R12 ;  /* 0x00000200150c7824 */ /* 0x000fe200078e020c */
[----:B------:R-:W-:-:S02]  /*aaa0*/  LOP3.LUT R9, R9, R10, RZ, 0x3c, !PT ;  /* 0x0000000a09097212 */ /* 0x000fc400078e3cff */
[----:B------:R-:W-:Y:S01]  /*aab0*/  LEA R8, R21, R8, 0x9 ;  /* 0x0000000815087211 */ /* 0x000fe200078e48ff */
[----:B------:R-:W-:Y:S01]  /*aac0*/  IMAD.IADD R12, R12, 0x1, R15 ;  /* 0x000000010c0c7824 */ /* 0x000fe200078e020f */
[----:B------:R-:W-:Y:S02]  /*aad0*/  LOP3.LUT R59, R40, 0xffff0000, RZ, 0xc0, !PT ;  /* 0xffff0000283b7812 */ /* 0x000fe400078ec0ff */
[----:B------:R-:W-:Y:S01]  /*aae0*/  SHF.L.U32 R70, R37, 0x10, RZ ;  /* 0x0000001025467819 */ /* 0x000fe200000006ff */
[----:B------:R-:W-:Y:S01]  /*aaf0*/  IMAD.IADD R50, R8, 0x1, R9 ;  /* 0x0000000108327824 */ /* 0x000fe200078e0209 */
[----:B------:R-:W-:Y:S01]  /*ab00*/  LOP3.LUT R67, R39, 0xffff0000, RZ, 0xc0, !PT ;  /* 0xffff000027437812 */ /* 0x000fe200078ec0ff */
[----:B------:R-:W-:Y:S02]  /*ab10*/  IMAD.SHL.U32 R52, R12, 0x2, RZ ;  /* 0x000000020c347824 */ /* 0x000fe400078e00ff */
[----:B------:R-:W-:-:S03]  /*ab20*/  IMAD.SHL.U32 R50, R50, 0x2, RZ ;  /* 0x0000000232327824 */ /* 0x000fc600078e00ff */
[----:B------:R-:W1:Y:S04]  /*ab30*/  LDS.128 R12, [R52+0xc100] ;  /* 0x00c10000340c7984 */ /* 0x000e680000000c00 */
[----:B------:R-:W2:Y:S01]  /*ab40*/  LDS.128 R8, [R50+0xc100] ;  /* 0x00c1000032087984 */ /* 0x000ea20000000c00 */
[C---:B-1----:R-:W-:Y:S01]  /*ab50*/  SHF.L.U32 R53, R12.reuse, 0x10, RZ ;  /* 0x000000100c357819 */ /* 0x042fe200000006ff */
[C---:B------:R-:W-:Y:S01]  /*ab60*/  IMAD.U32 R56, R13.reuse, 0x10000, RZ ;  /* 0x000100000d387824 */ /* 0x040fe200078e00ff */
[----:B------:R-:W-:Y:S01]  /*ab70*/  LOP3.LUT R57, R12, 0xffff0000, RZ, 0xc0, !PT ;  /* 0xffff00000c397812 */ /* 0x000fe200078ec0ff */
[----:B------:R-:W-:Y:S01]  /*ab80*/  IMAD.U32 R55, R14, 0x10000, RZ ;  /* 0x000100000e377824 */ /* 0x000fe200078e00ff */
[----:B------:R-:W-:Y:S01]  /*ab90*/  LOP3.LUT R12, R13, 0xffff0000, RZ, 0xc0, !PT ;  /* 0xffff00000d0c7812 */ /* 0x000fe200078ec0ff */
[----:B--2---:R-:W-:Y:S01]  /*aba0*/  IMAD.U32 R65, R8, 0x10000, RZ ;  /* 0x0001000008417824 */ /* 0x004fe200078e00ff */
[----:B------:R-:W-:Y:S01]  /*abb0*/  LOP3.LUT R54, R14, 0xffff0000, RZ, 0xc0, !PT ;  /* 0xffff00000e367812 */ /* 0x000fe200078ec0ff */
[----:B------:R-:W-:Y:S01]  /*abc0*/  IMAD.U32 R61, R10, 0x10000, RZ ;  /* 0x000100000a3d7824 */ /* 0x000fe200078e00ff */
[----:B------:R-:W-:Y:S01]  /*abd0*/  SHF.L.U32 R13, R15, 0x10, RZ ;  /* 0x000000100f0d7819 */ /* 0x000fe200000006ff */
[----:B------:R-:W-:Y:S01]  /*abe0*/  FMUL.FTZ R62, R65, R60 ;  /* 0x0000003c413e7220 */ /* 0x000fe20000410000 */
[----:B------:R-:W-:Y:S01]  /*abf0*/  LOP3.LUT R14, R15, 0xffff0000, RZ, 0xc0, !PT ;  /* 0xffff00000f0e7812 */ /* 0x000fe200078ec0ff */
[-C--:B------:R-:W-:Y:S01]  /*ac00*/  FMUL.FTZ R65, R65, R58.reuse ;  /* 0x0000003a41417220 */ /* 0x080fe20000410000 */
[----:B------:R-:W-:Y:S01]  /*ac10*/  SHF.L.U32 R15, R9, 0x10, RZ ;  /* 0x00000010090f7819 */ /* 0x000fe200000006ff */
[----:B------:R-:W-:Y:S01]  /*ac20*/  FFMA.FTZ R62, R53, R58, -R62 ;  /* 0x0000003a353e7223 */ /* 0x000fe2000001083e */
[----:B------:R-:W-:Y:S01]  /*ac30*/  LOP3.LUT R64, R9, 0xffff0000, RZ, 0xc0, !PT ;  /* 0xffff000009407812 */ /* 0x000fe200078ec0ff */
[----:B------:R-:W-:Y:S01]  /*ac40*/  FFMA.FTZ R53, R53, R60, R65 ;  /* 0x0000003c35357223 */ /* 0x000fe20000010041 */
[C---:B------:R-:W-:Y:S01]  /*ac50*/  SHF.L.U32 R9, R11.reuse, 0x10, RZ ;  /* 0x000000100b097819 */ /* 0x040fe200000006ff */
[----:B------:R-:W-:Y:S01]  /*ac60*/  IMAD.U32 R58, R34, 0x10000, RZ ;  /* 0x00010000223a7824 */ /* 0x000fe200078e00ff */
[----:B------:R-:W-:-:S02]  /*ac70*/  LOP3.LUT R66, R11, 0xffff0000, RZ, 0xc0, !PT ;  /* 0xffff00000b427812 */ /* 0x000fc400078ec0ff */
[----:B------:R-:W-:Y:S01]  /*ac80*/  LOP3.LUT R8, R8, 0xffff0000, RZ, 0xc0, !PT ;  /* 0xffff000008087812 */ /* 0x000fe200078ec0ff */
[----:B------:R-:W-:Y:S01]  /*ac90*/  FMUL.FTZ R65, R61, R58 ;  /* 0x0000003a3d417220 */ /* 0x000fe20000410000 */
[----:B------:R-:W-:Y:S02]  /*aca0*/  LOP3.LUT R11, R36, 0xffff0000, RZ, 0xc0, !PT ;  /* 0xffff0000240b7812 */ /* 0x000fe400078ec0ff */
[----:B------:R-:W-:Y:S02]  /*acb0*/  LOP3.LUT R63, R10, 0xffff0000, RZ, 0xc0, !PT ;  /* 0xffff00000a3f7812 */ /* 0x000fe400078ec0ff */
[----:B------:R-:W-:Y:S01]  /*acc0*/  SHF.L.U32 R60, R38, 0x10, RZ ;  /* 0x00000010263c7819 */ /* 0x000fe200000006ff */
[C---:B------:R-:W-:Y:S02]  /*acd0*/  FMUL.FTZ R10, R8.reuse, R11 ;  /* 0x0000000b080a7220 */ /* 0x040fe40000410000 */
[-C--:B------:R-:W-:Y:S02]  /*ace0*/  FMUL.FTZ R8, R8, R59.reuse ;  /* 0x0000003b08087220 */ /* 0x080fe40000410000 */
[----:B------:R-:W-:Y:S01]  /*acf0*/  FFMA.FTZ R59, R57, R59, -R10 ;  /* 0x0000003b393b7223 */ /* 0x000fe2000001080a */
[----:B------:R-:W-:Y:S01]  /*ad00*/  LOP3.LUT R10, R34, 0xffff0000, RZ, 0xc0, !PT ;  /* 0xffff0000220a7812 */ /* 0x000fe200078ec0ff */
[----:B------:R-:W-:-:S02]  /*ad10*/  FMUL.FTZ R61, R61, R60 ;  /* 0x0000003c3d3d7220 */ /* 0x000fc40000410000 */
[----:B------:R-:W-:Y:S01]  /*ad20*/  FFMA.FTZ R8, R57, R11, R8 ;  /* 0x0000000b39087223 */ /* 0x000fe20000010008 */
[----:B------:R-:W-:Y:S01]  /*ad30*/  LOP3.LUT R57, R38, 0xffff0000, RZ, 0xc0, !PT ;  /* 0xffff000026397812 */ /* 0x000fe200078ec0ff */
[----:B------:R-:W-:Y:S01]  /*ad40*/  FFMA.FTZ R60, R55, R60, -R65 ;  /* 0x0000003c373c7223 */ /* 0x000fe20000010841 */
[----:B------:R-:W-:Y:S01]  /*ad50*/  SHF.L.U32 R11, R35, 0x10, RZ ;  /* 0x00000010230b7819 */ /* 0x000fe200000006ff */
[----:B------:R-:W-:Y:S01]  /*ad60*/  FFMA.FTZ R55, R55, R58, R61 ;  /* 0x0000003a37377223 */ /* 0x000fe2000001003d */
[----:B------:R-:W-:Y:S01]  /*ad70*/  F2FP.BF16.PACK_AB R8, R8, R53 ;  /* 0x000000350808723e */ /* 0x000fe200000010ff */
[----:B------:R-:W-:Y:S02]  /*ad80*/  FMUL.FTZ R61, R63, R10 ;  /* 0x0000000a3f3d7220 */ /* 0x000fe40000410000 */
[----:B------:R-:W-:Y:S02]  /*ad90*/  IMAD.U32 R58, R39, 0x10000, RZ ;  /* 0x00010000273a7824 */ /* 0x000fe400078e00ff */
[----:B------:R-:W-:-:S02]  /*ada0*/  FMUL.FTZ R63, R63, R57 ;  /* 0x000000393f3f7220 */ /* 0x000fc40000410000 */
[----:B------:R-:W-:Y:S02]  /*adb0*/  FFMA.FTZ R57, R54, R57, -R61 ;  /* 0x0000003936397223 */ /* 0x000fe4000001083d */
[CC--:B------:R-:W-:Y:S02]  /*adc0*/  FMUL.FTZ R61, R15.reuse, R11.reuse ;  /* 0x0000000b0f3d7220 */ /* 0x0c0fe40000410000 */
[-C--:B------:R-:W-:Y:S02]  /*add0*/  FMUL.FTZ R15, R15, R58.reuse ;  /* 0x0000003a0f0f7220 */ /* 0x080fe40000410000 */
[----:B------:R-:W-:Y:S01]  /*ade0*/  FFMA.FTZ R58, R56, R58, -R61 ;  /* 0x0000003a383a7223 */ /* 0x000fe2000001083d */
[----:B------:R-:W-:Y:S01]  /*adf0*/  LOP3.LUT R61, R33, 0xffff0000, RZ, 0xc0, !PT ;  /* 0xffff0000213d7812 */ /* 0x000fe200078ec0ff */
[----:B------:R-:W-:Y:S02]  /*ae00*/  FFMA.FTZ R10, R54, R10, R63 ;  /* 0x0000000a360a7223 */ /* 0x000fe4000001003f */
        /* <DEDUP_REMOVED lines=24> */
.L_x_123:
[----:B------:R-:W-:Y:S05]  /*af90*/  BSYNC B0 ;  /* 0x0000000000007941 */ /* 0x000fea0003800000 */
.L_x_122:
[----:B-1----:R-:W-:-:S04]  /*afa0*/  IADD3 R12, R23, 0x40, RZ ;  /* 0x00000040170c7810 */ /* 0x002fc80007ffe0ff */
        /* <DEDUP_REMOVED lines=104> */
.L_x_119:
[----:B------:R-:W-:Y:S05]  /*b630*/  BSYNC B1 ;  /* 0x0000000000017941 */ /* 0x000fea0003800000 */
.L_x_118:
[----:B------:R-:W-:-:S04]  /*b640*/  IADD3 R24, R24, 0x40, RZ ;  /* 0x0000004018187810 */ /* 0x000fc80007ffe0ff */
[----:B------:R-:W-:-:S13]  /*b650*/  ISETP.GE.AND P0, PT, R24, R51, PT ;  /* 0x000000331800720c */ /* 0x000fda0003f06270 */
[----:B------:R-:W-:Y:S05]  /*b660*/  @P0 BRA `(.L_x_105) ;  /* 0x000013d000000947 */ /* 0x000fea0003800000 */
[----:B------:R-:W-:Y:S01]  /*b670*/  ISETP.GE.AND P0, PT, R23, c[0x0][0x27c], PT ;  /* 0x00009f0017007a0c */ /* 0x000fe20003f06270 */
[----:B------:R-:W-:-:S12]  /*b680*/  BSSY B0, `(.L_x_124) ;  /* 0x0000063000007945 */ /* 0x000fd80003800000 */
[----:B------:R-:W-:Y:S05]  /*b690*/  @P0 BRA `(.L_x_125) ;  /* 0x0000061000000947 */ /* 0x000fea0003800000 */
[----:B-1----:R-:W-:Y:S01]  /*b6a0*/  IMAD.MOV.U32 R12, RZ, RZ, c[0x0][0x27c] ;  /* 0x00009f00ff0c7624 */ /* 0x002fe200078e00ff */
[----:B------:R-:W-:Y:S01]  /*b6b0*/  SHF.R.S32.HI R9, RZ, 0x1f, R24 ;  /* 0x0000001fff097819 */ /* 0x000fe20000011418 */
[----:B------:R-:W-:Y:S02]  /*b6c0*/  IMAD.SHL.U32 R10, R24, 0x40, RZ ;  /* 0x00000040180a7824 */ /* 0x000fe400078e00ff */
[----:B------:R-:W-:Y:S01]  /*b6d0*/  IMAD.U32 R56, R42, 0x10000, RZ ;  /* 0x000100002a387824 */ /* 0x000fe200078e00ff */
[----:B------:R-:W-:Y:S01]  /*b6e0*/  LEA.HI R12, R12, R49, RZ, 0x1d ;  /* 0x000000310c0c7211 */ /* 0x000fe200078fe8ff */
[----:B------:R-:W-:Y:S01]  /*b6f0*/  IMAD.U32 R60, R46, 0x10000, RZ ;  /* 0x000100002e3c7824 */ /* 0x000fe200078e00ff */
[----:B------:R-:W-:Y:S02]  /*b700*/  LEA.HI R8, R9, R24, RZ, 0x3 ;  /* 0x0000001809087211 */ /* 0x000fe400078f18ff */
[----:B------:R-:W-:Y:S01]  /*b710*/  SHF.R.S32.HI R9, RZ, 0x1f, R12 ;  /* 0x0000001fff097819 */ /* 0x000fe2000001140c */
[----:B------:R-:W-:Y:S01]  /*b720*/  IMAD.SHL.U32 R11, R12, 0x8, RZ ;  /* 0x000000080c0b7824 */ /* 0x000fe200078e00ff */
[----:B------:R-:W-:-:S02]  /*b730*/  LOP3.LUT R10, R10, 0x1c0, RZ, 0xc0, !PT ;  /* 0x000001c00a0a7812 */ /* 0x000fc400078ec0ff */
[----:B------:R-:W-:Y:S02]  /*b740*/  LEA.HI R9, R9, R12, RZ, 0x3 ;  /* 0x0000000c09097211 */ /* 0x000fe400078f18ff */
[----:B------:R-:W-:Y:S02]  /*b750*/  SHF.L.U32 R8, R8, 0x6, RZ ;  /* 0x0000000608087819 */ /* 0x000fe400000006ff */
[C---:B------:R-:W-:Y:S01]  /*b760*/  LOP3.LUT R14, R10.reuse, 0x38, R23, 0xf8, !PT ;  /* 0x000000380a0e7812 */ /* 0x040fe200078ef817 */
[----:B------:R-:W-:Y:S01]  /*b770*/  IMAD.SHL.U32 R9, R9, 0x400, RZ ;  /* 0x0000040009097824 */ /* 0x000fe200078e00ff */
[----:B------:R-:W-:Y:S02]  /*b780*/  SHF.R.U32.HI R13, RZ, 0x3, R10 ;  /* 0x00000003ff0d7819 */ /* 0x000fe4000001160a */
[----:B------:R-:W-:Y:S02]  /*b790*/  LOP3.LUT R10, R10, 0x38, R11, 0xf8, !PT ;  /* 0x000000380a0a7812 */ /* 0x000fe400078ef80b */
[----:B------:R-:W-:-:S02]  /*b7a0*/  LOP3.LUT R8, R8, 0xfffffe00, RZ, 0xc0, !PT ;  /* 0xfffffe0008087812 */ /* 0x000fc400078ec0ff */
[----:B------:R-:W-:Y:S02]  /*b7b0*/  LOP3.LUT R49, R10, R13, RZ, 0x3c, !PT ;  /* 0x0000000d0a317212 */ /* 0x000fe400078e3cff */
[----:B------:R-:W-:Y:S02]  /*b7c0*/  LOP3.LUT R9, R9, 0x7fffe000, RZ, 0xc0, !PT ;  /* 0x7fffe00009097812 */ /* 0x000fe400078ec0ff */
[----:B------:R-:W-:Y:S02]  /*b7d0*/  LOP3.LUT R14, R8, R14, R13, 0xf6, !PT ;  /* 0x0000000e080e7212 */ /* 0x000fe400078ef60d */
[----:B------:R-:W-:Y:S02]  /*b7e0*/  IADD3 R49, R49, R9, R8 ;  /* 0x0000000931317210 */ /* 0x000fe40007ffe008 */
[----:B------:R-:W-:Y:S02]  /*b7f0*/  SHF.L.U32 R50, R14, 0x1, RZ ;  /* 0x000000010e327819 */ /* 0x000fe400000006ff */
[----:B------:R-:W-:Y:S01]  /*b800*/  LOP3.LUT R42, R42, 0xffff0000, RZ, 0xc0, !PT ;  /* 0xffff00002a2a7812 */ /* 0x000fe200078ec0ff */
[----:B------:R-:W-:-:S02]  /*b810*/  IMAD.SHL.U32 R49, R49, 0x2, RZ ;  /* 0x0000000231317824 */ /* 0x000fc400078e00ff */
[----:B------:R-:W1:Y:S04]  /*b820*/  LDS.128 R12, [R50+0xc100] ;  /* 0x00c10000320c7984 */ /* 0x000e680000000c00 */
[----:B------:R-:W2:Y:S01]  /*b830*/  LDS.128 R8, [R49+0xc100] ;  /* 0x00c1000031087984 */ /* 0x000ea20000000c00 */
[C---:B-1----:R-:W-:Y:S01]  /*b840*/  IMAD.U32 R52, R12.reuse, 0x10000, RZ ;  /* 0x000100000c347824 */ /* 0x042fe200078e00ff */
[----:B------:R-:W-:Y:S01]  /*b850*/  LOP3.LUT R51, R12, 0xffff0000, RZ, 0xc0, !PT ;  /* 0xffff00000c337812 */ /* 0x000fe200078ec0ff */
[----:B------:R-:W-:Y:S01]  /*b860*/  IMAD.U32 R53, R14, 0x10000, RZ ;  /* 0x000100000e357824 */ /* 0x000fe200078e00ff */
[C---:B------:R-:W-:Y:S01]  /*b870*/  SHF.L.U32 R12, R13.reuse, 0x10, RZ ;  /* 0x000000100d0c7819 */ /* 0x040fe200000006ff */
[----:B--2---:R-:W-:Y:S01]  /*b880*/  IMAD.U32 R57, R8, 0x10000, RZ ;  /* 0x0001000008397824 */ /* 0x004fe200078e00ff */
[----:B------:R-:W-:-:S02]  /*b890*/  LOP3.LUT R54, R13, 0xffff0000, RZ, 0xc0, !PT ;  /* 0xffff00000d367812 */ /* 0x000fc400078ec0ff */
[C---:B------:R-:W-:Y:S02]  /*b8a0*/  SHF.L.U32 R13, R15.reuse, 0x10, RZ ;  /* 0x000000100f0d7819 */ /* 0x040fe400000006ff */
[----:B------:R-:W-:Y:S02]  /*b8b0*/  LOP3.LUT R58, R15, 0xffff0000, RZ, 0xc0, !PT ;  /* 0xffff00000f3a7812 */ /* 0x000fe400078ec0ff */
[----:B------:R-:W-:Y:S02]  /*b8c0*/  SHF.L.U32 R15, R10, 0x10, RZ ;  /* 0x000000100a0f7819 */ /* 0x000fe400000006ff */
[----:B------:R-:W-:Y:S02]  /*b8d0*/  LOP3.LUT R55, R8, 0xffff0000, RZ, 0xc0, !PT ;  /* 0xffff000008377812 */ /* 0x000fe400078ec0ff */
[C---:B------:R-:W-:Y:S02]  /*b8e0*/  SHF.L.U32 R8, R9.reuse, 0x10, RZ ;  /* 0x0000001009087819 */ /* 0x040fe400000006ff */
[----:B------:R-:W-:Y:S01]  /*b8f0*/  LOP3.LUT R61, R9, 0xffff0000, RZ, 0xc0, !PT ;  /* 0xffff0000093d7812 */ /* 0x000fe200078ec0ff */
[-C--:B------:R-:W-:Y:S01]  /*b900*/  FMUL.FTZ R9, R56, R15.reuse ;  /* 0x0000000f38097220 */ /* 0x080fe20000410000 */
[----:B------:R-:W-:Y:S01]  /*b910*/  LOP3.LUT R59, R10, 0xffff0000, RZ, 0xc0, !PT ;  /* 0xffff00000a3b7812 */ /* 0x000fe200078ec0ff */
[----:B------:R-:W-:Y:S01]  /*b920*/  FMUL.FTZ R15, R60, R15 ;  /* 0x0000000f3c0f7220 */ /* 0x000fe20000410000 */
[----:B------:R-:W-:Y:S01]  /*b930*/  LOP3.LUT R14, R14, 0xffff0000, RZ, 0xc0, !PT ;  /* 0xffff00000e0e7812 */ /* 0x000fe200078ec0ff */
[-C--:B------:R-:W-:Y:S01]  /*b940*/  FFMA.FTZ R9, R60, R53.reuse, -R9 ;  /* 0x000000353c097223 */ /* 0x080fe20000010809 */
[----:B------:R-:W-:Y:S01]  /*b950*/  LOP3.LUT R60, R46, 0xffff0000, RZ, 0xc0, !PT ;  /* 0xffff00002e3c7812 */ /* 0x000fe200078ec0ff */
[----:B------:R-:W-:Y:S01]  /*b960*/  FFMA.FTZ R15, R56, R53, R15 ;  /* 0x00000035380f7223 */ /* 0x000fe2000001000f */
[----:B------:R-:W-:Y:S01]  /*b970*/  SHF.L.U32 R53, R48, 0x10, RZ ;  /* 0x0000001030357819 */ /* 0x000fe200000006ff */
[C---:B------:R-:W-:Y:S01]  /*b980*/  IMAD.U32 R46, R44.reuse, 0x10000, RZ ;  /* 0x000100002c2e7824 */ /* 0x040fe200078e00ff */
[----:B------:R-:W-:Y:S01]  /*b990*/  LOP3.LUT R44, R44, 0xffff0000, RZ, 0xc0, !PT ;  /* 0xffff00002c2c7812 */ /* 0x000fe200078ec0ff */
[----:B------:R-:W-:Y:S01]  /*b9a0*/  FMUL.FTZ R63, R42, R59 ;  /* 0x0000003b2a3f7220 */ /* 0x000fe20000410000 */
[----:B------:R-:W-:Y:S01]  /*b9b0*/  LOP3.LUT R48, R48, 0xffff0000, RZ, 0xc0, !PT ;  /* 0xffff000030307812 */ /* 0x000fe200078ec0ff */
[-C--:B------:R-:W-:Y:S01]  /*b9c0*/  FMUL.FTZ R56, R46, R57.reuse ;  /* 0x000000392e387220 */ /* 0x080fe20000410000 */
[----:B------:R-:W-:Y:S01]  /*b9d0*/  SHF.L.U32 R10, R11, 0x10, RZ ;  /* 0x000000100b0a7819 */ /* 0x000fe200000006ff */
[----:B------:R-:W-:Y:S01]  /*b9e0*/  FMUL.FTZ R57, R53, R57 ;  /* 0x0000003935397220 */ /* 0x000fe20000410000 */
[----:B------:R-:W-:Y:S01]  /*b9f0*/  LOP3.LUT R11, R11, 0xffff0000, RZ, 0xc0, !PT ;  /* 0xffff00000b0b7812 */ /* 0x000fe200078ec0ff */
[----:B------:R-:W-:-:S02]  /*ba00*/  FMUL.FTZ R59, R60, R59 ;  /* 0x0000003b3c3b7220 */ /* 0x000fc40000410000 */
[----:B------:R-:W-:Y:S02]  /*ba10*/  FFMA.FTZ R57, R46, R52, R57 ;  /* 0x000000342e397223 */ /* 0x000fe40000010039 */
[-C--:B------:R-:W-:Y:S02]  /*ba20*/  FMUL.FTZ R46, R44, R55.reuse ;  /* 0x000000372c2e7220 */ /* 0x080fe40000410000 */
[-C--:B------:R-:W-:Y:S02]  /*ba30*/  FFMA.FTZ R60, R60, R14.reuse, -R63 ;  /* 0x0000000e3c3c7223 */ /* 0x080fe4000001083f */
[----:B------:R-:W-:Y:S02]  /*ba40*/  FFMA.FTZ R42, R42, R14, R59 ;  /* 0x0000000e2a2a7223 */ /* 0x000fe4000001003b */
[----:B------:R-:W-:Y:S01]  /*ba50*/  FFMA.FTZ R56, R53, R52, -R56 ;  /* 0x0000003435387223 */ /* 0x000fe20000010838 */
[C---:B------:R-:W-:Y:S01]  /*ba60*/  SHF.L.U32 R53, R43.reuse, 0x10, RZ ;  /* 0x000000102b357819 */ /* 0x040fe200000006ff */
[C---:B------:R-:W-:Y:S01]  /*ba70*/  FMUL.FTZ R14, R48.reuse, R55 ;  /* 0x00000037300e7220 */ /* 0x040fe20000410000 */
[----:B------:R-:W-:Y:S01]  /*ba80*/  LOP3.LUT R43, R43, 0xffff0000, RZ, 0xc0, !PT ;  /* 0xffff00002b2b7812 */ /* 0x000fe200078ec0ff */
[-C--:B------:R-:W-:Y:S01]  /*ba90*/  FFMA.FTZ R55, R48, R51.reuse, -R46 ;  /* 0x0000003330377223 */ /* 0x080fe2000001082e */
[----:B------:R-:W-:Y:S01]  /*baa0*/  SHF.L.U32 R48, R45, 0x10, RZ ;  /* 0x000000102d307819 */ /* 0x000fe200000006ff */
[C---:B------:R-:W-:Y:S01]  /*bab0*/  IMAD.U32 R46, R41.reuse, 0x10000, RZ ;  /* 0x00010000292e7824 */ /* 0x040fe200078e00ff */
[----:B------:R-:W-:Y:S01]  /*bac0*/  LOP3.LUT R41, R41, 0xffff0000, RZ, 0xc0, !PT ;  /* 0xffff000029297812 */ /* 0x000fe200078ec0ff */
[C---:B------:R-:W-:Y:S01]  /*bad0*/  IMAD.U32 R59, R47.reuse, 0x10000, RZ ;  /* 0x000100002f3b7824 */ /* 0x040fe200078e00ff */
[----:B------:R-:W-:Y:S01]  /*bae0*/  LOP3.LUT R47, R47, 0xffff0000, RZ, 0xc0, !PT ;  /* 0xffff00002f2f7812 */ /* 0x000fe200078ec0ff */
[----:B------:R-:W-:Y:S01]  /*baf0*/  FFMA.FTZ R44, R44, R51, R14 ;  /* 0x000000332c2c7223 */ /* 0x000fe2000001000e */
[----:B------:R-:W-:Y:S01]  /*bb00*/  LOP3.LUT R45, R45, 0xffff0000, RZ, 0xc0, !PT ;  /* 0xffff00002d2d7812 */ /* 0x000fe200078ec0ff */
[----:B------:R-:W-:-:S02]  /*bb10*/  FMUL.FTZ R52, R53, R8 ;  /* 0x0000000835347220 */ /* 0x000fc40000410000 */
[----:B------:R-:W-:Y:S02]  /*bb20*/  FMUL.FTZ R14, R46, R10 ;  /* 0x0000000a2e0e7220 */ /* 0x000fe40000410000 */
[----:B------:R-:W-:Y:S02]  /*bb30*/  FMUL.FTZ R8, R59, R8 ;  /* 0x000000083b087220 */ /* 0x000fe40000410000 */
[C---:B------:R-:W-:Y:S02]  /*bb40*/  FMUL.FTZ R10, R48.reuse, R10 ;  /* 0x0000000a300a7220 */ /* 0x040fe40000410000 */
[----:B------:R-:W-:Y:S02]  /*bb50*/  FFMA.FTZ R53, R53, R12, R8 ;  /* 0x0000000c35357223 */ /* 0x000fe40000010008 */
[----:B------:R-:W-:Y:S01]  /*bb60*/  FFMA.FTZ R48, R48, R13, -R14 ;  /* 0x0000000d30307223 */ /* 0x000fe2000001080e */
[----:B------:R-:W-:Y:S01]  /*bb70*/  F2FP.BF16.PACK_AB R14, R60, R9 ;  /* 0x000000093c0e723e */ /* 0x000fe200000010ff */
[----:B------:R-:W-:Y:S01]  /*bb80*/  FFMA.FTZ R46, R46, R13, R10 ;  /* 0x0000000d2e2e7223 */ /* 0x000fe2000001000a */
[----:B------:R-:W-:Y:S01]  /*bb90*/  F2FP.BF16.PACK_AB R10, R42, R15 ;  /* 0x0000000f2a0a723e */ /* 0x000fe200000010ff */
[----:B------:R-:W-:-:S02]  /*bba0*/  FMUL.FTZ R13, R43, R61 ;  /* 0x0000003d2b0d7220 */ /* 0x000fc40000410000 */
[----:B------:R-:W-:Y:S02]  /*bbb0*/  FMUL.FTZ R8, R41, R11 ;  /* 0x0000000b29087220 */ /* 0x000fe40000410000 */
[----:B------:R-:W-:Y:S02]  /*bbc0*/  FMUL.FTZ R61, R47, R61 ;  /* 0x0000003d2f3d7220 */ /* 0x000fe40000410000 */
[----:B------:R-:W-:Y:S02]  /*bbd0*/  FMUL.FTZ R11, R45, R11 ;  /* 0x0000000b2d0b7220 */ /* 0x000fe40000410000 */
[----:B------:R-:W-:Y:S01]  /*bbe0*/  FFMA.FTZ R52, R59, R12, -R52 ;  /* 0x0000000c3b347223 */ /* 0x000fe20000010834 */
[----:B------:R-:W-:Y:S01]  /*bbf0*/  F2FP.BF16.PACK_AB R12, R55, R56 ;  /* 0x00000038370c723e */ /* 0x000fe200000010ff */
[----:B------:R-:W-:Y:S02]  /*bc00*/  FFMA.FTZ R13, R47, R54, -R13 ;  /* 0x000000362f0d7223 */ /* 0x000fe4000001080d */
[----:B------:R-:W-:Y:S01]  /*bc10*/  FFMA.FTZ R45, R45, R58, -R8 ;  /* 0x0000003a2d2d7223 */ /* 0x000fe20000010808 */
[----:B------:R-:W-:Y:S01]  /*bc20*/  F2FP.BF16.PACK_AB R8, R44, R57 ;  /* 0x000000392c08723e */ /* 0x000fe200000010ff */
[----:B------:R-:W-:Y:S01]  /*bc30*/  FFMA.FTZ R54, R43, R54, R61 ;  /* 0x000000362b367223 */ /* 0x000fe2000001003d */
[----:B------:R-:W-:Y:S01]  /*bc40*/  F2FP.BF16.PACK_AB R13, R13, R52 ;  /* 0x000000340d0d723e */ /* 0x000fe200000010ff */
[----:B------:R-:W-:Y:S01]  /*bc50*/  FFMA.FTZ R11, R41, R58, R11 ;  /* 0x0000003a290b7223 */ /* 0x000fe2000001000b */
[----:B------:R-:W-:-:S02]  /*bc60*/  F2FP.BF16.PACK_AB R15, R45, R48 ;  /* 0x000000302d0f723e */ /* 0x000fc400000010ff */
[----:B------:R-:W-:Y:S02]  /*bc70*/  F2FP.BF16.PACK_AB R9, R54, R53 ;  /* 0x000000353609723e */ /* 0x000fe400000010ff */
[----:B------:R-:W-:Y:S01]  /*bc80*/  F2FP.BF16.PACK_AB R11, R11, R46 ;  /* 0x0000002e0b0b723e */ /* 0x000fe200000010ff */
[----:B------:R1:W-:Y:S04]  /*bc90*/  STS.128 [R50+0xc100], R12 ;  /* 0x00c1000c32007388 */ /* 0x0003e80000000c00 */
[----:B------:R1:W-:Y:S02]  /*bca0*/  STS.128 [R49+0xc100], R8 ;  /* 0x00c1000831007388 */ /* 0x0003e40000000c00 */
.L_x_125:
[----:B------:R-:W-:Y:S05]  /*bcb0*/  BSYNC B0 ;  /* 0x0000000000007941 */ /* 0x000fea0003800000 */
.L_x_124:
[----:B-1----:R-:W-:Y:S01]  /*bcc0*/  IADD3 R11, R23, 0x20, RZ ;  /* 0x00000020170b7810 */ /* 0x002fe20007ffe0ff */
[----:B------:R-:W-:Y:S03]  /*bcd0*/  BSSY B0, `(.L_x_126) ;  /* 0x000006b000007945 */ /* 0x000fe60003800000 */
[----:B------:R-:W-:-:S13]  /*bce0*/  ISETP.GE.AND P0, PT, R11, c[0x0][0x27c], PT ;  /* 0x00009f000b007a0c */ /* 0x000fda0003f06270 */
[----:B------:R-:W-:Y:S05]  /*bcf0*/  @P0 BRA `(.L_x_127) ;  /* 0x0000068000000947 */ /* 0x000fea0003800000 */
[----:B------:R-:W-:Y:S01]  /*bd00*/  SHF.R.S32.HI R12, RZ, 0x1f, R11 ;  /* 0x0000001fff0c7819 */ /* 0x000fe2000001140b */
[----:B------:R-:W-:Y:S01]  /*bd10*/  IMAD.MOV.U32 R13, RZ, RZ, c[0x0][0x27c] ;  /* 0x00009f00ff0d7624 */ /* 0x000fe200078e00ff */
[----:B------:R-:W-:Y:S01]  /*bd20*/  SHF.R.S32.HI R9, RZ, 0x1f, R24 ;  /* 0x0000001fff097819 */ /* 0x000fe20000011418 */
[----:B------:R-:W-:Y:S01]  /*bd30*/  IMAD.SHL.U32 R14, R24, 0x40, RZ ;  /* 0x00000040180e7824 */ /* 0x000fe200078e00ff */
[-C--:B------:R-:W-:Y:S01]  /*bd40*/  LEA.HI R15, R12, R11.reuse, RZ, 0x3 ;  /* 0x0000000b0c0f7211 */ /* 0x080fe200078f18ff */
[----:B------:R-:W-:Y:S01]  /*bd50*/  IMAD.U32 R49, R40, 0x10000, RZ ;  /* 0x0001000028317824 */ /* 0x000fe200078e00ff */
[----:B------:R-:W-:Y:S02]  /*bd60*/  LEA.HI R12, R12, R11, RZ, 0x6 ;  /* 0x0000000b0c0c7211 */ /* 0x000fe400078f30ff */
[----:B------:R-:W-:Y:S02]  /*bd70*/  SHF.R.S32.HI R8, RZ, 0x3, R15 ;  /* 0x00000003ff087819 */ /* 0x000fe4000001140f */
[----:B------:R-:W-:Y:S01]  /*bd80*/  LOP3.LUT R14, R14, 0x1c0, RZ, 0xc0, !PT ;  /* 0x000001c00e0e7812 */ /* 0x000fe200078ec0ff */
[----:B------:R-:W-:Y:S01]  /*bd90*/  IMAD.SHL.U32 R12, R12, 0x80, RZ ;  /* 0x000000800c0c7824 */ /* 0x000fe200078e00ff */
[----:B------:R-:W-:-:S02]  /*bda0*/  LEA.HI R13, R13, R8, RZ, 0x1d ;  /* 0x000000080d0d7211 */ /* 0x000fc400078fe8ff */
[----:B------:R-:W-:Y:S02]  /*bdb0*/  LEA.HI R9, R9, R24, RZ, 0x3 ;  /* 0x0000001809097211 */ /* 0x000fe400078f18ff */
[----:B------:R-:W-:Y:S01]  /*bdc0*/  SHF.R.S32.HI R10, RZ, 0x1f, R13 ;  /* 0x0000001fff0a7819 */ /* 0x000fe2000001140d */
[----:B------:R-:W-:Y:S01]  /*bdd0*/  IMAD.SHL.U32 R11, R13, 0x8, RZ ;  /* 0x000000080d0b7824 */ /* 0x000fe200078e00ff */
[----:B------:R-:W-:Y:S02]  /*bde0*/  LOP3.LUT R15, R14, 0x38, R15, 0xf8, !PT ;  /* 0x000000380e0f7812 */ /* 0x000fe400078ef80f */
[----:B------:R-:W-:Y:S02]  /*bdf0*/  LEA.HI R10, R10, R13, RZ, 0x3 ;  /* 0x0000000d0a0a7211 */ /* 0x000fe400078f18ff */
[----:B------:R-:W-:Y:S02]  /*be00*/  SHF.R.U32.HI R8, RZ, 0x3, R14 ;  /* 0x00000003ff087819 */ /* 0x000fe4000001160e */
[----:B------:R-:W-:Y:S01]  /*be10*/  SHF.L.U32 R9, R9, 0x6, RZ ;  /* 0x0000000609097819 */ /* 0x000fe200000006ff */
[----:B------:R-:W-:Y:S01]  /*be20*/  IMAD.SHL.U32 R10, R10, 0x400, RZ ;  /* 0x000004000a0a7824 */ /* 0x000fe200078e00ff */
[----:B------:R-:W-:-:S02]  /*be30*/  LOP3.LUT R12, R12, 0x7fffe000, RZ, 0xc0, !PT ;  /* 0x7fffe0000c0c7812 */ /* 0x000fc400078ec0ff */
[----:B------:R-:W-:Y:S02]  /*be40*/  LOP3.LUT R15, R15, R8, RZ, 0x3c, !PT ;  /* 0x000000080f0f7212 */ /* 0x000fe400078e3cff */
[----:B------:R-:W-:Y:S02]  /*be50*/  LOP3.LUT R9, R9, 0xfffffe00, RZ, 0xc0, !PT ;  /* 0xfffffe0009097812 */ /* 0x000fe400078ec0ff */
[----:B------:R-:W-:Y:S02]  /*be60*/  LOP3.LUT R11, R14, 0x38, R11, 0xf8, !PT ;  /* 0x000000380e0b7812 */ /* 0x000fe400078ef80b */
[--C-:B------:R-:W-:Y:S02]  /*be70*/  IADD3 R12, R15, R12, R9.reuse ;  /* 0x0000000c0f0c7210 */ /* 0x100fe40007ffe009 */
[----:B------:R-:W-:Y:S02]  /*be80*/  LOP3.LUT R8, R11, R8, RZ, 0x3c, !PT ;  /* 0x000000080b087212 */ /* 0x000fe400078e3cff */
[----:B------:R-:W-:Y:S01]  /*be90*/  LOP3.LUT R10, R10, 0x7fffe000, RZ, 0xc0, !PT ;  /* 0x7fffe0000a0a7812 */ /* 0x000fe200078ec0ff */
[----:B------:R-:W-:Y:S01]  /*bea0*/  IMAD.SHL.U32 R42, R12, 0x2, RZ ;  /* 0x000000020c2a7824 */ /* 0x000fe200078e00ff */
[----:B------:R-:W-:Y:S01]  /*beb0*/  LOP3.LUT R54, R40, 0xffff0000, RZ, 0xc0, !PT ;  /* 0xffff000028367812 */ /* 0x000fe200078ec0ff */
[----:B------:R-:W-:Y:S01]  /*bec0*/  IMAD.U32 R40, R34, 0x10000, RZ ;  /* 0x0001000022287824 */ /* 0x000fe200078e00ff */
[----:B------:R-:W-:-:S02]  /*bed0*/  IADD3 R41, R8, R10, R9 ;  /* 0x0000000a08297210 */ /* 0x000fc40007ffe009 */
[----:B------:R-:W1:Y:S01]  /*bee0*/  LDS.128 R12, [R42+0xc100] ;  /* 0x00c100002a0c7984 */ /* 0x000e620000000c00 */
[----:B------:R-:W-:Y:S02]  /*bef0*/  LOP3.LUT R34, R34, 0xffff0000, RZ, 0xc0, !PT ;  /* 0xffff000022227812 */ /* 0x000fe400078ec0ff */
[----:B------:R-:W-:-:S05]  /*bf00*/  SHF.L.U32 R41, R41, 0x1, RZ ;  /* 0x0000000129297819 */ /* 0x000fca00000006ff */
[----:B------:R-:W2:Y:S01]  /*bf10*/  LDS.128 R8, [R41+0xc100] ;  /* 0x00c1000029087984 */ /* 0x000ea20000000c00 */
[C---:B-1----:R-:W-:Y:S01]  /*bf20*/  IMAD.U32 R44, R12.reuse, 0x10000, RZ ;  /* 0x000100000c2c7824 */ /* 0x042fe200078e00ff */
[----:B------:R-:W-:Y:S01]  /*bf30*/  LOP3.LUT R43, R12, 0xffff0000, RZ, 0xc0, !PT ;  /* 0xffff00000c2b7812 */ /* 0x000fe200078ec0ff */
[C---:B------:R-:W-:Y:S01]  /*bf40*/  IMAD.U32 R12, R13.reuse, 0x10000, RZ ;  /* 0x000100000d0c7824 */ /* 0x040fe200078e00ff */
[----:B------:R-:W-:Y:S01]  /*bf50*/  LOP3.LUT R46, R13, 0xffff0000, RZ, 0xc0, !PT ;  /* 0xffff00000d2e7812 */ /* 0x000fe200078ec0ff */
[C---:B------:R-:W-:Y:S01]  /*bf60*/  IMAD.U32 R13, R15.reuse, 0x10000, RZ ;  /* 0x000100000f0d7824 */ /* 0x040fe200078e00ff */
[----:B------:R-:W-:Y:S02]  /*bf70*/  LOP3.LUT R48, R15, 0xffff0000, RZ, 0xc0, !PT ;  /* 0xffff00000f307812 */ /* 0x000fe400078ec0ff */
[----:B------:R-:W-:Y:S01]  /*bf80*/  SHF.L.U32 R45, R14, 0x10, RZ ;  /* 0x000000100e2d7819 */ /* 0x000fe200000006ff */
[C---:B--2---:R-:W-:Y:S01]  /*bf90*/  IMAD.U32 R47, R8.reuse, 0x10000, RZ ;  /* 0x00010000082f7824 */ /* 0x044fe200078e00ff */
[----:B------:R-:W-:Y:S01]  /*bfa0*/  LOP3.LUT R15, R8, 0xffff0000, RZ, 0xc0, !PT ;  /* 0xffff0000080f7812 */ /* 0x000fe200078ec0ff */
[----:B------:R-:W-:Y:S01]  /*bfb0*/  IMAD.U32 R50, R11, 0x10000, RZ ;  /* 0x000100000b327824 */ /* 0x000fe200078e00ff */
[----:B------:R-:W-:-:S02]  /*bfc0*/  SHF.L.U32 R8, R9, 0x10, RZ ;  /* 0x0000001009087819 */ /* 0x000fc400000006ff */
[----:B------:R-:W-:Y:S01]  /*bfd0*/  LOP3.LUT R53, R9, 0xffff0000, RZ, 0xc0, !PT ;  /* 0xffff000009357812 */ /* 0x000fe200078ec0ff */
[----:B------:R-:W-:Y:S01]  /*bfe0*/  IMAD.U32 R9, R36, 0x10000, RZ ;  /* 0x0001000024097824 */ /* 0x000fe200078e00ff */
[C---:B------:R-:W-:Y:S02]  /*bff0*/  SHF.L.U32 R52, R10.reuse, 0x10, RZ ;  /* 0x000000100a347819 */ /* 0x040fe400000006ff */
[----:B------:R-:W-:Y:S01]  /*c000*/  LOP3.LUT R51, R10, 0xffff0000, RZ, 0xc0, !PT ;  /* 0xffff00000a337812 */ /* 0x000fe200078ec0ff */
[-C--:B------:R-:W-:Y:S01]  /*c010*/  FMUL.FTZ R10, R9, R47.reuse ;  /* 0x0000002f090a7220 */ /* 0x080fe20000410000 */
[----:B------:R-:W-:Y:S01]  /*c020*/  LOP3.LUT R36, R36, 0xffff0000, RZ, 0xc0, !PT ;  /* 0xffff000024247812 */ /* 0x000fe200078ec0ff */
[C---:B------:R-:W-:Y:S01]  /*c030*/  FMUL.FTZ R47, R49.reuse, R47 ;  /* 0x0000002f312f7220 */ /* 0x040fe20000410000 */
[----:B------:R-:W-:Y:S01]  /*c040*/  LOP3.LUT R14, R14, 0xffff0000, RZ, 0xc0, !PT ;  /* 0xffff00000e0e7812 */ /* 0x000fe200078ec0ff */
[----:B------:R-:W-:Y:S01]  /*c050*/  FFMA.FTZ R10, R49, R44, -R10 ;  /* 0x0000002c310a7223 */ /* 0x000fe2000001080a */
[----:B------:R-:W-:Y:S01]  /*c060*/  LOP3.LUT R11, R11, 0xffff0000, RZ, 0xc0, !PT ;  /* 0xffff00000b0b7812 */ /* 0x000fe200078ec0ff */
[----:B------:R-:W-:-:S02]  /*c070*/  FMUL.FTZ R49, R36, R15 ;  /* 0x0000000f24317220 */ /* 0x000fc40000410000 */
[----:B------:R-:W-:Y:S02]  /*c080*/  FMUL.FTZ R15, R54, R15 ;  /* 0x0000000f360f7220 */ /* 0x000fe40000410000 */
[----:B------:R-:W-:Y:S01]  /*c090*/  FFMA.FTZ R47, R9, R44, R47 ;  /* 0x0000002c092f7223 */ /* 0x000fe2000001002f */
[----:B------:R-:W-:Y:S01]  /*c0a0*/  SHF.L.U32 R9, R38, 0x10, RZ ;  /* 0x0000001026097819 */ /* 0x000fe200000006ff */
[-C--:B------:R-:W-:Y:S01]  /*c0b0*/  FFMA.FTZ R49, R54, R43.reuse, -R49 ;  /* 0x0000002b36317223 */ /* 0x080fe20000010831 */
[----:B------:R-:W-:Y:S01]  /*c0c0*/  LOP3.LUT R38, R38, 0xffff0000, RZ, 0xc0, !PT ;  /* 0xffff000026267812 */ /* 0x000fe200078ec0ff */
[----:B------:R-:W-:Y:S02]  /*c0d0*/  FFMA.FTZ R36, R36, R43, R15 ;  /* 0x0000002b24247223 */ /* 0x000fe4000001000f */
[----:B------:R-:W-:Y:S02]  /*c0e0*/  FMUL.FTZ R43, R34, R51 ;  /* 0x00000033222b7220 */ /* 0x000fe40000410000 */
[----:B------:R-:W-:-:S02]  /*c0f0*/  FMUL.FTZ R44, R40, R52 ;  /* 0x00000034282c7220 */ /* 0x000fc40000410000 */
[----:B------:R-:W-:Y:S02]  /*c100*/  FMUL.FTZ R52, R9, R52 ;  /* 0x0000003409347220 */ /* 0x000fe40000410000 */
[C---:B------:R-:W-:Y:S02]  /*c110*/  FMUL.FTZ R51, R38.reuse, R51 ;  /* 0x0000003326337220 */ /* 0x040fe40000410000 */
[----:B------:R-:W-:Y:S01]  /*c120*/  FFMA.FTZ R43, R38, R14, -R43 ;  /* 0x0000000e262b7223 */ /* 0x000fe2000001082b */
[C---:B------:R-:W-:Y:S01]  /*c130*/  SHF.L.U32 R38, R33.reuse, 0x10, RZ ;  /* 0x0000001021267819 */ /* 0x040fe200000006ff */
[-C--:B------:R-:W-:Y:S01]  /*c140*/  FFMA.FTZ R52, R40, R45.reuse, R52 ;  /* 0x0000002d28347223 */ /* 0x080fe20000010034 */
[----:B------:R-:W-:Y:S01]  /*c150*/  LOP3.LUT R33, R33, 0xffff0000, RZ, 0xc0, !PT ;  /* 0xffff000021217812 */ /* 0x000fe200078ec0ff */
[C---:B------:R-:W-:Y:S01]  /*c160*/  IMAD.U32 R40, R37.reuse, 0x10000, RZ ;  /* 0x0001000025287824 */ /* 0x040fe200078e00ff */
[----:B------:R-:W-:Y:S01]  /*c170*/  LOP3.LUT R37, R37, 0xffff0000, RZ, 0xc0, !PT ;  /* 0xffff000025257812 */ /* 0x000fe200078ec0ff */
[----:B------:R-:W-:-:S02]  /*c180*/  FFMA.FTZ R44, R9, R45, -R44 ;  /* 0x0000002d092c7223 */ /* 0x000fc4000001082c */
[----:B------:R-:W-:Y:S02]  /*c190*/  FFMA.FTZ R51, R34, R14, R51 ;  /* 0x0000000e22337223 */ /* 0x000fe40000010033 */
[C---:B------:R-:W-:Y:S01]  /*c1a0*/  IMAD.U32 R9, R35.reuse, 0x10000, RZ ;  /* 0x0001000023097824 */ /* 0x040fe200078e00ff */
[----:B------:R-:W-:Y:S01]  /*c1b0*/  LOP3.LUT R35, R35, 0xffff0000, RZ, 0xc0, !PT ;  /* 0xffff000023237812 */ /* 0x000fe200078ec0ff */
[-C--:B------:R-:W-:Y:S02]  /*c1c0*/  FMUL.FTZ R14, R38, R50.reuse ;  /* 0x00000032260e7220 */ /* 0x080fe40000410000 */
[C---:B------:R-:W-:Y:S01]  /*c1d0*/  IMAD.U32 R15, R39.reuse, 0x10000, RZ ;  /* 0x00010000270f7824 */ /* 0x040fe200078e00ff */
[----:B------:R-:W-:Y:S01]  /*c1e0*/  LOP3.LUT R39, R39, 0xffff0000, RZ, 0xc0, !PT ;  /* 0xffff000027277812 */ /* 0x000fe200078ec0ff */
[----:B------:R-:W-:Y:S02]  /*c1f0*/  FMUL.FTZ R50, R40, R50 ;  /* 0x0000003228327220 */ /* 0x000fe40000410000 */
[----:B------:R-:W-:-:S02]  /*c200*/  FMUL.FTZ R45, R9, R8 ;  /* 0x00000008092d7220 */ /* 0x000fc40000410000 */
[----:B------:R-:W-:Y:S02]  /*c210*/  FFMA.FTZ R50, R38, R13, R50 ;  /* 0x0000000d26327223 */ /* 0x000fe40000010032 */
[----:B------:R-:W-:Y:S02]  /*c220*/  FMUL.FTZ R34, R35, R53 ;  /* 0x0000003523227220 */ /* 0x000fe40000410000 */
[----:B------:R-:W-:Y:S02]  /*c230*/  FMUL.FTZ R38, R33, R11 ;  /* 0x0000000b21267220 */ /* 0x000fe40000410000 */
[----:B------:R-:W-:Y:S02]  /*c240*/  FMUL.FTZ R8, R15, R8 ;  /* 0x000000080f087220 */ /* 0x000fe40000410000 */
[----:B------:R-:W-:Y:S02]  /*c250*/  FMUL.FTZ R53, R39, R53 ;  /* 0x0000003527357220 */ /* 0x000fe40000410000 */
[----:B------:R-:W-:-:S02]  /*c260*/  FMUL.FTZ R11, R37, R11 ;  /* 0x0000000b250b7220 */ /* 0x000fc40000410000 */
[----:B------:R-:W-:Y:S02]  /*c270*/  FFMA.FTZ R45, R15, R12, -R45 ;  /* 0x0000000c0f2d7223 */ /* 0x000fe4000001082d */
[----:B------:R-:W-:Y:S01]  /*c280*/  FFMA.FTZ R15, R40, R13, -R14 ;  /* 0x0000000d280f7223 */ /* 0x000fe2000001080e */
[----:B------:R-:W-:Y:S01]  /*c290*/  F2FP.BF16.PACK_AB R14, R43, R44 ;  /* 0x0000002c2b0e723e */ /* 0x000fe200000010ff */
[----:B------:R-:W-:Y:S02]  /*c2a0*/  FFMA.FTZ R34, R39, R46, -R34 ;  /* 0x0000002e27227223 */ /* 0x000fe40000010822 */
[----:B------:R-:W-:Y:S02]  /*c2b0*/  FFMA.FTZ R38, R37, R48, -R38 ;  /* 0x0000003025267223 */ /* 0x000fe40000010826 */
[----:B------:R-:W-:Y:S01]  /*c2c0*/  FFMA.FTZ R9, R9, R12, R8 ;  /* 0x0000000c09097223 */ /* 0x000fe20000010008 */
[----:B------:R-:W-:Y:S01]  /*c2d0*/  F2FP.BF16.PACK_AB R12, R49, R10 ;  /* 0x0000000a310c723e */ /* 0x000fe200000010ff */
[----:B------:R-:W-:Y:S01]  /*c2e0*/  FFMA.FTZ R46, R35, R46, R53 ;  /* 0x0000002e232e7223 */ /* 0x000fe20000010035 */
[----:B------:R-:W-:Y:S01]  /*c2f0*/  F2FP.BF16.PACK_AB R13, R34, R45 ;  /* 0x0000002d220d723e */ /* 0x000fe200000010ff */
[----:B------:R-:W-:Y:S01]  /*c300*/  FFMA.FTZ R11, R33, R48, R11 ;  /* 0x00000030210b7223 */ /* 0x000fe2000001000b */
[----:B------:R-:W-:-:S02]  /*c310*/  F2FP.BF16.PACK_AB R15, R38, R15 ;  /* 0x0000000f260f723e */ /* 0x000fc400000010ff */
[----:B------:R-:W-:Y:S02]  /*c320*/  F2FP.BF16.PACK_AB R10, R51, R52 ;  /* 0x00000034330a723e */ /* 0x000fe400000010ff */
[----:B------:R-:W-:Y:S01]  /*c330*/  F2FP.BF16.PACK_AB R8, R36, R47 ;  /* 0x0000002f2408723e */ /* 0x000fe200000010ff */
[----:B------:R1:W-:Y:S01]  /*c340*/  STS.128 [R42+0xc100], R12 ;  /* 0x00c1000c2a007388 */ /* 0x0003e20000000c00 */
[----:B------:R-:W-:Y:S02]  /*c350*/  F2FP.BF16.PACK_AB R9, R46, R9 ;  /* 0x000000092e09723e */ /* 0x000fe400000010ff */
[----:B------:R-:W-:-:S05]  /*c360*/  F2FP.BF16.PACK_AB R11, R11, R50 ;  /* 0x000000320b0b723e */ /* 0x000fca00000010ff */
[----:B------:R1:W-:Y:S02]  /*c370*/  STS.128 [R41+0xc100], R8 ;  /* 0x00c1000829007388 */ /* 0x0003e40000000c00 */
.L_x_127:
[----:B------:R-:W-:Y:S05]  /*c380*/  BSYNC B0 ;  /* 0x0000000000007941 */ /* 0x000fea0003800000 */
.L_x_126:
[----:B-1----:R-:W-:-:S04]  /*c390*/  IADD3 R8, R23, 0x40, RZ ;  /* 0x0000004017087810 */ /* 0x002fc80007ffe0ff */
[----:B------:R-:W-:-:S13]  /*c3a0*/  ISETP.GE.AND P0, PT, R8, c[0x0][0x27c], PT ;  /* 0x00009f0008007a0c */ /* 0x000fda0003f06270 */
[----:B------:R-:W-:Y:S05]  /*c3b0*/  @P0 BRA `(.L_x_105) ;  /* 0x0000068000000947 */ /* 0x000fea0003800000 */
[----:B------:R-:W-:Y:S01]  /*c3c0*/  SHF.R.S32.HI R13, RZ, 0x1f, R8 ;  /* 0x0000001fff0d7819 */ /* 0x000fe20000011408 */
[----:B------:R-:W-:Y:S01]  /*c3d0*/  IMAD.MOV.U32 R11, RZ, RZ, c[0x0][0x27c] ;  /* 0x00009f00ff0b7624 */ /* 0x000fe200078e00ff */
[----:B------:R-:W-:Y:S01]  /*c3e0*/  SHF.R.S32.HI R15, RZ, 0x1f, R24 ;  /* 0x0000001fff0f7819 */ /* 0x000fe20000011418 */
[----:B------:R-:W-:Y:S01]  /*c3f0*/  IMAD.SHL.U32 R12, R24, 0x40, RZ ;  /* 0x00000040180c7824 */ /* 0x000fe200078e00ff */
[CC--:B------:R-:W-:Y:S01]  /*c400*/  LEA.HI R9, R13.reuse, R8.reuse, RZ, 0x3 ;  /* 0x000000080d097211 */ /* 0x0c0fe200078f18ff */
        /* <DEDUP_REMOVED lines=11> */
[----:B------:R-:W-:Y:S02]  /*c4c0*/  SHF.L.U32 R8, R8, 0x6, RZ ;  /* 0x0000000608087819 */ /* 0x000fe400000006ff */
[----:B------:R-:W-:Y:S01]  /*c4d0*/  SHF.R.U32.HI R9, RZ, 0x3, R12 ;  /* 0x00000003ff097819 */ /* 0x000fe2000001160c */
[----:B------:R-:W-:Y:S01]  /*c4e0*/  IMAD.SHL.U32 R11, R10, 0x400, RZ ;  /* 0x000004000a0b7824 */ /* 0x000fe200078e00ff */
[----:B------:R-:W-:-:S02]  /*c4f0*/  LOP3.LUT R12, R12, 0x38, R15, 0xf8, !PT ;  /* 0x000000380c0c7812 */ /* 0x000fc400078ef80f */
[----:B------:R-:W-:Y:S02]  /*c500*/  LOP3.LUT R13, R13, 0x7fffe000, RZ, 0xc0, !PT ;  /* 0x7fffe0000d0d7812 */ /* 0x000fe400078ec0ff */
[----:B------:R-:W-:Y:S02]  /*c510*/  LOP3.LUT R8, R8, 0xfffffe00, RZ, 0xc0, !PT ;  /* 0xfffffe0008087812 */ /* 0x000fe400078ec0ff */
[-C--:B------:R-:W-:Y:S02]  /*c520*/  LOP3.LUT R14, R14, R9.reuse, RZ, 0x3c, !PT ;  /* 0x000000090e0e7212 */ /* 0x080fe400078e3cff */
[----:B------:R-:W-:Y:S02]  /*c530*/  LOP3.LUT R10, R12, R9, RZ, 0x3c, !PT ;  /* 0x000000090c0a7212 */ /* 0x000fe400078e3cff */
[----:B------:R-:W-:Y:S02]  /*c540*/  IADD3 R13, R14, R13, R8 ;  /* 0x0000000d0e0d7210 */ /* 0x000fe40007ffe008 */
[----:B------:R-:W-:-:S02]  /*c550*/  LOP3.LUT R9, R11, 0x7fffe000, RZ, 0xc0, !PT ;  /* 0x7fffe0000b097812 */ /* 0x000fc400078ec0ff */
[----:B------:R-:W-:Y:S01]  /*c560*/  SHF.L.U32 R42, R30, 0x10, RZ ;  /* 0x000000101e2a7819 */ /* 0x000fe200000006ff */
[----:B------:R-:W-:Y:S01]  /*c570*/  IMAD.SHL.U32 R24, R13, 0x2, RZ ;  /* 0x000000020d187824 */ /* 0x000fe200078e00ff */
[----:B------:R-:W-:Y:S02]  /*c580*/  IADD3 R9, R10, R9, R8 ;  /* 0x000000090a097210 */ /* 0x000fe40007ffe008 */
[----:B------:R-:W-:Y:S02]  /*c590*/  LOP3.LUT R26, R26, 0xffff0000, RZ, 0xc0, !PT ;  /* 0xffff00001a1a7812 */ /* 0x000fe400078ec0ff */
[----:B------:R-:W-:Y:S01]  /*c5a0*/  SHF.L.U32 R23, R9, 0x1, RZ ;  /* 0x0000000109177819 */ /* 0x000fe200000006ff */
[----:B------:R-:W1:Y:S04]  /*c5b0*/  LDS.128 R12, [R24+0xc100] ;  /* 0x00c10000180c7984 */ /* 0x000e680000000c00 */
[----:B------:R-:W2:Y:S01]  /*c5c0*/  LDS.128 R8, [R23+0xc100] ;  /* 0x00c1000017087984 */ /* 0x000ea20000000c00 */
[C---:B-1----:R-:W-:Y:S01]  /*c5d0*/  IMAD.U32 R34, R12.reuse, 0x10000, RZ ;  /* 0x000100000c227824 */ /* 0x042fe200078e00ff */
[----:B------:R-:W-:Y:S01]  /*c5e0*/  LOP3.LUT R33, R12, 0xffff0000, RZ, 0xc0, !PT ;  /* 0xffff00000c217812 */ /* 0x000fe200078ec0ff */
[C---:B------:R-:W-:Y:S01]  /*c5f0*/  IMAD.U32 R12, R13.reuse, 0x10000, RZ ;  /* 0x000100000d0c7824 */ /* 0x040fe200078e00ff */
[----:B------:R-:W-:Y:S01]  /*c600*/  LOP3.LUT R36, R13, 0xffff0000, RZ, 0xc0, !PT ;  /* 0xffff00000d247812 */ /* 0x000fe200078ec0ff */
[C---:B------:R-:W-:Y:S01]  /*c610*/  IMAD.U32 R13, R15.reuse, 0x10000, RZ ;  /* 0x000100000f0d7824 */ /* 0x040fe200078e00ff */
[----:B------:R-:W-:Y:S01]  /*c620*/  LOP3.LUT R40, R15, 0xffff0000, RZ, 0xc0, !PT ;  /* 0xffff00000f287812 */ /* 0x000fe200078ec0ff */
[----:B--2---:R-:W-:Y:S01]  /*c630*/  IMAD.U32 R39, R8, 0x10000, RZ ;  /* 0x0001000008277824 */ /* 0x004fe200078e00ff */
[----:B------:R-:W-:-:S02]  /*c640*/  SHF.L.U32 R15, R10, 0x10, RZ ;  /* 0x000000100a0f7819 */ /* 0x000fc400000006ff */
[----:B------:R-:W-:Y:S01]  /*c650*/  LOP3.LUT R37, R8, 0xffff0000, RZ, 0xc0, !PT ;  /* 0xffff000008257812 */ /* 0x000fe200078ec0ff */
[C---:B------:R-:W-:Y:S01]  /*c660*/  IMAD.U32 R8, R9.reuse, 0x10000, RZ ;  /* 0x0001000009087824 */ /* 0x040fe200078e00ff */
[----:B------:R-:W-:Y:S02]  /*c670*/  SHF.L.U32 R35, R14, 0x10, RZ ;  /* 0x000000100e237819 */ /* 0x000fe400000006ff */
[----:B------:R-:W-:Y:S01]  /*c680*/  LOP3.LUT R43, R9, 0xffff0000, RZ, 0xc0, !PT ;  /* 0xffff0000092b7812 */ /* 0x000fe200078ec0ff */
[-C--:B------:R-:W-:Y:S01]  /*c690*/  FMUL.FTZ R9, R38, R15.reuse ;  /* 0x0000000f26097220 */ /* 0x080fe20000410000 */
[----:B------:R-:W-:Y:S01]  /*c6a0*/  LOP3.LUT R41, R10, 0xffff0000, RZ, 0xc0, !PT ;  /* 0xffff00000a297812 */ /* 0x000fe200078ec0ff */
[----:B------:R-:W-:Y:S01]  /*c6b0*/  FMUL.FTZ R15, R42, R15 ;  /* 0x0000000f2a0f7220 */ /* 0x000fe20000410000 */
[----:B------:R-:W-:Y:S01]  /*c6c0*/  LOP3.LUT R14, R14, 0xffff0000, RZ, 0xc0, !PT ;  /* 0xffff00000e0e7812 */ /* 0x000fe200078ec0ff */
[-C--:B------:R-:W-:Y:S01]  /*c6d0*/  FFMA.FTZ R9, R42, R35.reuse, -R9 ;  /* 0x000000232a097223 */ /* 0x080fe20000010809 */
[----:B------:R-:W-:Y:S01]  /*c6e0*/  LOP3.LUT R42, R30, 0xffff0000, RZ, 0xc0, !PT ;  /* 0xffff00001e2a7812 */ /* 0x000fe200078ec0ff */
[C---:B------:R-:W-:Y:S01]  /*c6f0*/  IMAD.U32 R30, R28.reuse, 0x10000, RZ ;  /* 0x000100001c1e7824 */ /* 0x040fe200078e00ff */
[----:B------:R-:W-:Y:S01]  /*c700*/  LOP3.LUT R28, R28, 0xffff0000, RZ, 0xc0, !PT ;  /* 0xffff00001c1c7812 */ /* 0x000fe200078ec0ff */
[----:B------:R-:W-:Y:S01]  /*c710*/  FFMA.FTZ R15, R38, R35, R15 ;  /* 0x00000023260f7223 */ /* 0x000fe2000001000f */
[----:B------:R-:W-:Y:S01]  /*c720*/  SHF.L.U32 R35, R32, 0x10, RZ ;  /* 0x0000001020237819 */ /* 0x000fe200000006ff */
[----:B------:R-:W-:Y:S01]  /*c730*/  FMUL.FTZ R45, R26, R41 ;  /* 0x000000291a2d7220 */ /* 0x000fe20000410000 */
[----:B------:R-:W-:Y:S01]  /*c740*/  LOP3.LUT R32, R32, 0xffff0000, RZ, 0xc0, !PT ;  /* 0xffff000020207812 */ /* 0x000fe200078ec0ff */
[----:B------:R-:W-:-:S02]  /*c750*/  FMUL.FTZ R38, R30, R39 ;  /* 0x000000271e267220 */ /* 0x000fc40000410000 */
[C---:B------:R-:W-:Y:S02]  /*c760*/  FMUL.FTZ R41, R42.reuse, R41 ;  /* 0x000000292a297220 */ /* 0x040fe40000410000 */
[----:B------:R-:W-:Y:S02]  /*c770*/  FFMA.FTZ R42, R42, R14, -R45 ;  /* 0x0000000e2a2a7223 */ /* 0x000fe4000001082d */
[C---:B------:R-:W-:Y:S02]  /*c780*/  FMUL.FTZ R39, R35.reuse, R39 ;  /* 0x0000002723277220 */ /* 0x040fe40000410000 */
[----:B------:R-:W-:Y:S02]  /*c790*/  FFMA.FTZ R38, R35, R34, -R38 ;  /* 0x0000002223267223 */ /* 0x000fe40000010826 */
[-C--:B------:R-:W-:Y:S02]  /*c7a0*/  FMUL.FTZ R45, R28, R37.reuse ;  /* 0x000000251c2d7220 */ /* 0x080fe40000410000 */
[----:B------:R-:W-:Y:S01]  /*c7b0*/  FFMA.FTZ R26, R26, R14, R41 ;  /* 0x0000000e1a1a7223 */ /* 0x000fe20000010029 */
[----:B------:R-:W-:Y:S01]  /*c7c0*/  SHF.L.U32 R14, R25, 0x10, RZ ;  /* 0x00000010190e7819 */ /* 0x000fe200000006ff */
[C---:B------:R-:W-:Y:S01]  /*c7d0*/  IMAD.U32 R35, R27.reuse, 0x10000, RZ ;  /* 0x000100001b237824 */ /* 0x040fe200078e00ff */
[----:B------:R-:W-:Y:S01]  /*c7e0*/  LOP3.LUT R27, R27, 0xffff0000, RZ, 0xc0, !PT ;  /* 0xffff00001b1b7812 */ /* 0x000fe200078ec0ff */
[C---:B------:R-:W-:Y:S01]  /*c7f0*/  IMAD.U32 R41, R31.reuse, 0x10000, RZ ;  /* 0x000100001f297824 */ /* 0x040fe200078e00ff */
[----:B------:R-:W-:Y:S01]  /*c800*/  LOP3.LUT R31, R31, 0xffff0000, RZ, 0xc0, !PT ;  /* 0xffff00001f1f7812 */ /* 0x000fe200078ec0ff */
[----:B------:R-:W-:-:S02]  /*c810*/  FMUL.FTZ R37, R32, R37 ;  /* 0x0000002520257220 */ /* 0x000fc40000410000 */
[-C--:B------:R-:W-:Y:S02]  /*c820*/  FFMA.FTZ R45, R32, R33.reuse, -R45 ;  /* 0x00000021202d7223 */ /* 0x080fe4000001082d */
[----:B------:R-:W-:Y:S02]  /*c830*/  FMUL.FTZ R32, R35, R8 ;  /* 0x0000000823207220 */ /* 0x000fe40000410000 */
[C---:B------:R-:W-:Y:S01]  /*c840*/  IMAD.U32 R10, R11.reuse, 0x10000, RZ ;  /* 0x000100000b0a7824 */ /* 0x040fe200078e00ff */
[----:B------:R-:W-:Y:S01]  /*c850*/  LOP3.LUT R11, R11, 0xffff0000, RZ, 0xc0, !PT ;  /* 0xffff00000b0b7812 */ /* 0x000fe200078ec0ff */
[----:B------:R-:W-:Y:S02]  /*c860*/  FFMA.FTZ R39, R30, R34, R39 ;  /* 0x000000221e277223 */ /* 0x000fe40000010027 */
[----:B------:R-:W-:Y:S02]  /*c870*/  FMUL.FTZ R8, R41, R8 ;  /* 0x0000000829087220 */ /* 0x000fe40000410000 */
[C---:B------:R-:W-:Y:S01]  /*c880*/  IMAD.U32 R30, R29.reuse, 0x10000, RZ ;  /* 0x000100001d1e7824 */ /* 0x040fe200078e00ff */
[----:B------:R-:W-:Y:S01]  /*c890*/  LOP3.LUT R29, R29, 0xffff0000, RZ, 0xc0, !PT ;  /* 0xffff00001d1d7812 */ /* 0x000fe200078ec0ff */
[----:B------:R-:W-:-:S02]  /*c8a0*/  FFMA.FTZ R28, R28, R33, R37 ;  /* 0x000000211c1c7223 */ /* 0x000fc40000010025 */
[----:B------:R-:W-:Y:S02]  /*c8b0*/  FMUL.FTZ R33, R14, R10 ;  /* 0x0000000a0e217220 */ /* 0x000fe40000410000 */
[----:B------:R-:W-:Y:S01]  /*c8c0*/  FFMA.FTZ R35, R35, R12, R8 ;  /* 0x0000000c23237223 */ /* 0x000fe20000010008 */
[----:B------:R-:W-:Y:S01]  /*c8d0*/  LOP3.LUT R8, R25, 0xffff0000, RZ, 0xc0, !PT ;  /* 0xffff000019087812 */ /* 0x000fe200078ec0ff */
[C---:B------:R-:W-:Y:S02]  /*c8e0*/  FMUL.FTZ R10, R30.reuse, R10 ;  /* 0x0000000a1e0a7220 */ /* 0x040fe40000410000 */
[-C--:B------:R-:W-:Y:S02]  /*c8f0*/  FFMA.FTZ R33, R30, R13.reuse, -R33 ;  /* 0x0000000d1e217223 */ /* 0x080fe40000010821 */
[----:B------:R-:W-:Y:S01]  /*c900*/  FFMA.FTZ R25, R14, R13, R10 ;  /* 0x0000000d0e197223 */ /* 0x000fe2000001000a */
[----:B------:R-:W-:Y:S01]  /*c910*/  F2FP.BF16.PACK_AB R10, R26, R15 ;  /* 0x0000000f1a0a723e */ /* 0x000fe200000010ff */
[----:B------:R-:W-:Y:S01]  /*c920*/  FMUL.FTZ R13, R27, R43 ;  /* 0x0000002b1b0d7220 */ /* 0x000fe20000410000 */
[----:B------:R-:W-:Y:S01]  /*c930*/  F2FP.BF16.PACK_AB R14, R42, R9 ;  /* 0x000000092a0e723e */ /* 0x000fe200000010ff */
[----:B------:R-:W-:-:S02]  /*c940*/  FMUL.FTZ R30, R8, R11 ;  /* 0x0000000b081e7220 */ /* 0x000fc40000410000 */
[----:B------:R-:W-:Y:S02]  /*c950*/  FMUL.FTZ R43, R31, R43 ;  /* 0x0000002b1f2b7220 */ /* 0x000fe40000410000 */
[----:B------:R-:W-:Y:S02]  /*c960*/  FMUL.FTZ R11, R29, R11 ;  /* 0x0000000b1d0b7220 */ /* 0x000fe40000410000 */
[----:B------:R-:W-:Y:S01]  /*c970*/  FFMA.FTZ R32, R41, R12, -R32 ;  /* 0x0000000c29207223 */ /* 0x000fe20000010820 */
[----:B------:R-:W-:Y:S01]  /*c980*/  F2FP.BF16.PACK_AB R12, R45, R38 ;  /* 0x000000262d0c723e */ /* 0x000fe200000010ff */
[----:B------:R-:W-:Y:S02]  /*c990*/  FFMA.FTZ R13, R31, R36, -R13 ;  /* 0x000000241f0d7223 */ /* 0x000fe4000001080d */
[----:B------:R-:W-:Y:S02]  /*c9a0*/  FFMA.FTZ R30, R29, R40, -R30 ;  /* 0x000000281d1e7223 */ /* 0x000fe4000001081e */
[----:B------:R-:W-:Y:S01]  /*c9b0*/  FFMA.FTZ R36, R27, R36, R43 ;  /* 0x000000241b247223 */ /* 0x000fe2000001002b */
[----:B------:R-:W-:Y:S01]  /*c9c0*/  F2FP.BF16.PACK_AB R13, R13, R32 ;  /* 0x000000200d0d723e */ /* 0x000fe200000010ff */
[----:B------:R-:W-:Y:S01]  /*c9d0*/  FFMA.FTZ R40, R8, R40, R11 ;  /* 0x0000002808287223 */ /* 0x000fe2000001000b */
[----:B------:R-:W-:-:S02]  /*c9e0*/  F2FP.BF16.PACK_AB R15, R30, R33 ;  /* 0x000000211e0f723e */ /* 0x000fc400000010ff */
[----:B------:R-:W-:Y:S02]  /*c9f0*/  F2FP.BF16.PACK_AB R8, R28, R39 ;  /* 0x000000271c08723e */ /* 0x000fe400000010ff */
[----:B------:R-:W-:Y:S01]  /*ca00*/  F2FP.BF16.PACK_AB R9, R36, R35 ;  /* 0x000000232409723e */ /* 0x000fe200000010ff */
[----:B------:R1:W-:Y:S01]  /*ca10*/  STS.128 [R24+0xc100], R12 ;  /* 0x00c1000c18007388 */ /* 0x0003e20000000c00 */
[----:B------:R-:W-:-:S05]  /*ca20*/  F2FP.BF16.PACK_AB R11, R40, R25 ;  /* 0x00000019280b723e */ /* 0x000fca00000010ff */
[----:B------:R1:W-:Y:S02]  /*ca30*/  STS.128 [R23+0xc100], R8 ;  /* 0x00c1000817007388 */ /* 0x0003e40000000c00 */
.L_x_105:
[----:B------:R-:W-:Y:S05]  /*ca40*/  BSYNC B2 ;  /* 0x0000000000027941 */ /* 0x000fea0003800000 */
.L_x_89:
[----:B-1----:R-:W-:Y:S01]  /*ca50*/  IMAD.SHL.U32 R10, R3, 0x40, RZ ;  /* 0x00000040030a7824 */ /* 0x002fe200078e00ff */
[----:B------:R-:W-:-:S04]  /*ca60*/  DEPBAR.LE SB0, 0x0 ;  /* 0x000080000000791a */ /* 0x000fc80000000000 */
[----:B------:R-:W-:Y:S01]  /*ca70*/  IMAD.SHL.U32 R15, R18, 0x8, RZ ;  /* 0x00000008120f7824 */ /* 0x000fe200078e00ff */
[----:B------:R-:W-:Y:S01]  /*ca80*/  LOP3.LUT R10, R10, 0x1c0, RZ, 0xc0, !PT ;  /* 0x000001c00a0a7812 */ /* 0x000fe200078ec0ff */
[----:B------:R-:W-:Y:S01]  /*ca90*/  IMAD R8, R20, c[0x0][0x208], RZ ;  /* 0x0000820014087a24 */ /* 0x000fe200078e02ff */
[----:B------:R-:W-:Y:S01]  /*caa0*/  SEL R9, RZ, 0x4, P5 ;  /* 0x00000004ff097807 */ /* 0x000fe20002800000 */
[C---:B------:R-:W-:Y:S01]  /*cab0*/  IMAD.WIDE.U32 R12, R17.reuse, c[0x0][0x208], RZ ;  /* 0x00008200110c7a25 */ /* 0x040fe200078e00ff */
[----:B------:R-:W-:Y:S02]  /*cac0*/  LOP3.LUT R15, R10, 0x8, R15, 0xf8, !PT ;  /* 0x000000080a0f7812 */ /* 0x000fe400078ef80f */
[----:B------:R-:W-:Y:S01]  /*cad0*/  SHF.R.U32.HI R10, RZ, 0x3, R10 ;  /* 0x00000003ff0a7819 */ /* 0x000fe2000001160a */
[----:B------:R-:W-:Y:S01]  /*cae0*/  IMAD R8, R17, c[0x0][0x20c], R8 ;  /* 0x0000830011087a24 */ /* 0x000fe200078e0208 */
[----:B------:R-:W-:Y:S01]  /*caf0*/  BAR.SYNC.DEFER_BLOCKING 0x0 ;  /* 0x0000000000007b1d */ /* 0x000fe20000010000 */
[----:B------:R-:W-:Y:S01]  /*cb00*/  LEA R11, P0, R12, R214, 0x6 ;  /* 0x000000d60c0b7211 */ /* 0x000fe200078030ff */
[----:B------:R-:W-:Y:S01]  /*cb10*/  IMAD R206, R21, 0x400, R2 ;  /* 0x0000040015ce7824 */ /* 0x000fe200078e0202 */
[----:B------:R-:W-:Y:S01]  /*cb20*/  LOP3.LUT R10, R15, R10, RZ, 0x3c, !PT ;  /* 0x0000000a0f0a7212 */ /* 0x000fe200078e3cff */
[----:B------:R-:W-:Y:S01]  /*cb30*/  IMAD.IADD R8, R13, 0x1, R8 ;  /* 0x000000010d087824 */ /* 0x000fe200078e0208 */
[----:B------:R-:W-:Y:S01]  /*cb40*/  SEL R13, RZ, 0x2, P4 ;  /* 0x00000002ff0d7807 */ /* 0x000fe20002000000 */
[----:B------:R-:W-:-:S02]  /*cb50*/  IMAD.SHL.U32 R206, R206, 0x2, RZ ;  /* 0x00000002cece7824 */ /* 0x000fc400078e00ff */
[----:B------:R-:W-:Y:S01]  /*cb60*/  IMAD R205, R19, 0x200, R10 ;  /* 0x0000020013cd7824 */ /* 0x000fe200078e020a */
[----:B------:R-:W-:Y:S01]  /*cb70*/  LEA.HI.X R8, R12, R209, R8, 0x6, P0 ;  /* 0x000000d10c087211 */ /* 0x000fe200000f3408 */
[----:B------:R-:W-:Y:S01]  /*cb80*/  IMAD R80, R17, -0x40, R83 ;  /* 0xffffffc011507824 */ /* 0x000fe200078e0253 */
[----:B------:R-:W-:Y:S01]  /*cb90*/  LEA R12, P0, R11, c[0x0][0x1f8], 0x1 ;  /* 0x00007e000b0c7a11 */ /* 0x000fe200078008ff */
[----:B------:R-:W-:Y:S01]  /*cba0*/  IMAD.SHL.U32 R205, R205, 0x2, RZ ;  /* 0x00000002cdcd7824 */ /* 0x000fe200078e00ff */
[----:B------:R-:W-:Y:S01]  /*cbb0*/  IADD3 R9, R9, R13, R22 ;  /* 0x0000000d09097210 */ /* 0x000fe20007ffe016 */
[----:B------:R-:W-:Y:S01]  /*cbc0*/  IMAD.MOV.U32 R15, RZ, RZ, c[0x0][0x208] ;  /* 0x00008200ff0f7624 */ /* 0x000fe200078e00ff */
[----:B------:R-:W-:Y:S01]  /*cbd0*/  LEA.HI.X R13, R11, c[0x0][0x1fc], R8, 0x1, P0 ;  /* 0x00007f000b0d7a11 */ /* 0x000fe200000f0c08 */
[----:B------:R-:W-:Y:S01]  /*cbe0*/  IMAD.MOV.U32 R11, RZ, RZ, c[0x0][0x20c] ;  /* 0x00008300ff0b7624 */ /* 0x000fe200078e00ff */
[----:B------:R-:W-:Y:S01]  /*cbf0*/  LOP3.LUT P0, RZ, R3, 0x2, RZ, 0xc0, !PT ;  /* 0x0000000203ff7812 */ /* 0x000fe2000780c0ff */
[--C-:B------:R-:W-:Y:S01]  /*cc00*/  IMAD R202, R0, 0x2, R206.reuse ;  /* 0x0000000200ca7824 */ /* 0x100fe200078e02ce */
[C---:B------:R-:W-:Y:S01]  /*cc10*/  IADD3 R8, R205.reuse, 0x6100, RZ ;  /* 0x00006100cd087810 */ /* 0x040fe20007ffe0ff */
[----:B------:R-:W-:Y:S01]  /*cc20*/  IMAD.SHL.U32 R213, R16, 0x2, RZ ;  /* 0x0000000210d57824 */ /* 0x000fe200078e00ff */
[----:B------:R-:W-:Y:S01]  /*cc30*/  IADD3 R204, R205, 0x6120, RZ ;  /* 0x00006120cdcc7810 */ /* 0x000fe20007ffe0ff */
[----:B------:R-:W-:Y:S01]  /*cc40*/  IMAD R201, R5, 0x2, R206 ;  /* 0x0000000205c97824 */ /* 0x000fe200078e02ce */
[----:B------:R-:W-:Y:S01]  /*cc50*/  LOP3.LUT P1, RZ, R9, 0x2, RZ, 0xc0, !PT ;  /* 0x0000000209ff7812 */ /* 0x000fe2000782c0ff */
[----:B------:R-:W-:Y:S01]  /*cc60*/  LDSM.16.M88.4 R48, [R206+0xc100] ;  /* 0x00c10000ce30783b */ /* 0x000fe20000000200 */
[----:B------:R-:W-:Y:S01]  /*cc70*/  LEA R24, P2, R15, R12, 0x6 ;  /* 0x0000000c0f187211 */ /* 0x000fe200078430ff */
[----:B------:R-:W-:-:S02]  /*cc80*/  IMAD R199, R5, 0x2, R202 ;  /* 0x0000000205c77824 */ /* 0x000fc400078e02ca */
[----:B------:R-:W1:Y:S01]  /*cc90*/  LDSM.16.M88.4 R20, [R205+0x6100] ;  /* 0x00610000cd14783b */ /* 0x000e620000000200 */
[----:B------:R-:W-:Y:S01]  /*cca0*/  LEA.HI.X R25, R15, R13, R11, 0x6, P2 ;  /* 0x0000000d0f197211 */ /* 0x000fe200010f340b */
[----:B------:R-:W-:Y:S01]  /*ccb0*/  IMAD.SHL.U32 R203, R2, 0x2, RZ ;  /* 0x0000000202cb7824 */ /* 0x000fe200078e00ff */
[----:B------:R-:W-:Y:S01]  /*ccc0*/  @P0 IADD3 R204, R8, -0x20, RZ ;  /* 0xffffffe008cc0810 */ /* 0x000fe20007ffe0ff */
[----:B------:R-:W-:Y:S01]  /*ccd0*/  IMAD.IADD R8, R80, 0x1, -R18 ;  /* 0x0000000150087824 */ /* 0x000fe200078e0a12 */
[----:B------:R-:W-:Y:S01]  /*cce0*/  LOP3.LUT P0, RZ, R9, 0x4, RZ, 0xc0, !PT ;  /* 0x0000000409ff7812 */ /* 0x000fe2000780c0ff */
[----:B------:R-:W-:Y:S01]  /*ccf0*/  LDSM.16.M88.4 R36, [R202+0xc100] ;  /* 0x00c10000ca24783b */ /* 0x000fe20000000200 */
[C-C-:B------:R-:W-:Y:S02]  /*cd00*/  IMAD R197, R5.reuse, 0x2, R203.reuse ;  /* 0x0000000205c57824 */ /* 0x140fe400078e02cb */
[C---:B------:R-:W-:Y:S01]  /*cd10*/  ISETP.LT.OR P4, PT, R8.reuse, 0x1, P6 ;  /* 0x000000010800780c */ /* 0x040fe20003781670 */
[----:B------:R-:W-:Y:S01]  /*cd20*/  LDSM.16.M88.4 R76, [R204] ;  /* 0x00000000cc4c783b */ /* 0x000fe20000000200 */
[----:B------:R-:W-:Y:S01]  /*cd30*/  ISETP.LT.OR P3, PT, R8, 0x1, !P1 ;  /* 0x000000010800780c */ /* 0x000fe20004f61670 */
[----:B------:R-:W-:Y:S01]  /*cd40*/  IMAD R198, R0, 0x2, R203 ;  /* 0x0000000200c67824 */ /* 0x000fe200078e02cb */
[C---:B------:R-:W-:Y:S01]  /*cd50*/  ISETP.LT.OR P2, PT, R8.reuse, 0x1, !P0 ;  /* 0x000000010800780c */ /* 0x040fe20004741670 */
[----:B------:R-:W2:Y:S01]  /*cd60*/  LDSM.16.M88.4 R44, [R205+0x6900] ;  /* 0x00690000cd2c783b */ /* 0x000ea20000000200 */
[C---:B------:R-:W-:Y:S01]  /*cd70*/  ISETP.LT.OR P1, PT, R8.reuse, 0x21, !P1 ;  /* 0x000000210800780c */ /* 0x040fe20004f21670 */
[----:B------:R-:W-:Y:S01]  /*cd80*/  IMAD R196, R5, 0x2, R198 ;  /* 0x0000000205c47824 */ /* 0x000fe200078e02c6 */
[----:B------:R-:W-:Y:S01]  /*cd90*/  ISETP.LT.OR P0, PT, R8, 0x21, !P0 ;  /* 0x000000210800780c */ /* 0x000fe20004701670 */
[----:B------:R-:W3:Y:S04]  /*cda0*/  LDSM.16.M88.4 R60, [R205+0x7100] ;  /* 0x00710000cd3c783b */ /* 0x000ee80000000200 */
[----:B------:R-:W4:Y:S04]  /*cdb0*/  LDSM.16.M88.4 R68, [R205+0x7900] ;  /* 0x00790000cd44783b */ /* 0x000f280000000200 */
[----:B------:R-:W-:Y:S04]  /*cdc0*/  LDSM.16.M88.4 R16, [R204+0x800] ;  /* 0x00080000cc10783b */ /* 0x000fe80000000200 */
[----:B------:R-:W-:Y:S04]  /*cdd0*/  LDSM.16.M88.4 R28, [R204+0x1000] ;  /* 0x00100000cc1c783b */ /* 0x000fe80000000200 */
[----:B------:R-:W-:Y:S04]  /*cde0*/  LDSM.16.M88.4 R52, [R204+0x1800] ;  /* 0x00180000cc34783b */ /* 0x000fe80000000200 */
[----:B------:R-:W-:Y:S01]  /*cdf0*/  @!PT LDS RZ, [RZ] ;  /* 0x00000000fffff984 */ /* 0x000fe20000000800 */
[----:B------:R-:W-:Y:S01]  /*ce00*/  @!PT LDS RZ, [RZ] ;  /* 0x00000000fffff984 */ /* 0x000fe20000000800 */
[----:B------:R-:W-:Y:S01]  /*ce10*/  @!PT LDS RZ, [RZ] ;  /* 0x00000000fffff984 */ /* 0x000fe20000000800 */
[----:B------:R2:W-:Y:S04]  /*ce20*/  LDGSTS.E.BYPASS.LTC128B.128 [R213+0x100], [R12.64], !P4 ;  /* 0x001000000cd57fae */ /* 0x0005e8000e101d46 */
[----:B------:R3:W-:Y:S01]  /*ce30*/  LDGSTS.E.BYPASS.LTC128B.128 [R213+0x2100], [R12.64+0x80], !P3 ;  /* 0x021000800cd57fae */ /* 0x0007e2000d901d46 */
[----:B------:R-:W-:Y:S01]  /*ce40*/  LOP3.LUT P3, RZ, R3, 0x4, RZ, 0xc0, !PT ;  /* 0x0000000403ff7812 */ /* 0x000fe2000786c0ff */
[----:B------:R-:W-:-:S02]  /*ce50*/  IMAD.MOV.U32 R3, RZ, RZ, 0x40 ;  /* 0x00000040ff037424 */ /* 0x000fc400078e00ff */
[----:B------:R3:W-:Y:S01]  /*ce60*/  LDGSTS.E.BYPASS.LTC128B.128 [R213+0x4100], [R12.64+0x100], !P2 ;  /* 0x041001000cd57fae */ /* 0x0007e2000d101d46 */
[----:B------:R-:W-:Y:S02]  /*ce70*/  ISETP.LT.OR P2, PT, R8, 0x21, P6 ;  /* 0x000000210800780c */ /* 0x000fe40003741670 */
[----:B------:R-:W-:Y:S01]  /*ce80*/  SEL R3, R3, 0xffffffc0, !P3 ;  /* 0xffffffc003037807 */ /* 0x000fe20005800000 */
[----:B-1----:R-:W-:Y:S04]  /*ce90*/  HMMA.16816.F32.BF16 R8, R48, R20, RZ ;  /* 0x000000143008723c */ /* 0x002fe800000418ff */
[----:B------:R-:W-:Y:S02]  /*cea0*/  IMAD.IADD R200, R205, 0x1, R3 ;  /* 0x00000001cdc87824 */ /* 0x000fe400078e0203 */
[----:B------:R-:W-:-:S02]  /*ceb0*/  IMAD.IADD R192, R3, 0x1, R204 ;  /* 0x0000000103c07824 */ /* 0x000fc400078e02cc */
[C---:B------:R-:W-:Y:S02]  /*cec0*/  HMMA.16816.F32.BF16 R20, R48.reuse, R22, RZ ;  /* 0x000000163014723c */ /* 0x040fe400000418ff */
[----:B------:R1:W-:Y:S04]  /*ced0*/  LDGSTS.E.BYPASS.LTC128B.128 [R213+0x1100], [R24.64], !P2 ;  /* 0x0110000018d57fae */ /* 0x0003e8000d101d46 */
[----:B------:R1:W-:Y:S02]  /*cee0*/  LDGSTS.E.BYPASS.LTC128B.128 [R213+0x3100], [R24.64+0x80], !P1 ;  /* 0x0310008018d57fae */ /* 0x0003e4000c901d46 */
[----:B--2---:R-:W-:Y:S02]  /*cef0*/  HMMA.16816.F32.BF16 R32, R48, R44, RZ ;  /* 0x0000002c3020723c */ /* 0x004fe400000418ff */
[----:B------:R1:W-:Y:S04]  /*cf00*/  LDGSTS.E.BYPASS.LTC128B.128 [R213+0x5100], [R24.64+0x100], !P0 ;  /* 0x0510010018d57fae */ /* 0x0003e8000c101d46 */
[----:B------:R-:W-:Y:S02]  /*cf10*/  LDSM.16.M88.4 R88, [R201+0xc100] ;  /* 0x00c10000c958783b */ /* 0x000fe40000000200 */
[----:B------:R-:W-:Y:S02]  /*cf20*/  HMMA.16816.F32.BF16 R8, R36, R76, R8 ;  /* 0x0000004c2408723c */ /* 0x000fe40000041808 */
[----:B------:R-:W2:Y:S04]  /*cf30*/  LDSM.16.M88.4 R72, [R200+0x6100] ;  /* 0x00610000c848783b */ /* 0x000ea80000000200 */
[----:B------:R-:W-:Y:S02]  /*cf40*/  LDSM.16.M88.4 R40, [R199+0xc100] ;  /* 0x00c10000c728783b */ /* 0x000fe40000000200 */
[----:B---3--:R-:W-:Y:S02]  /*cf50*/  HMMA.16816.F32.BF16 R64, R48, R60, RZ ;  /* 0x0000003c3040723c */ /* 0x008fe400000418ff */
[----:B------:R-:W3:Y:S04]  /*cf60*/  LDSM.16.M88.4 R96, [R192] ;  /* 0x00000000c060783b */ /* 0x000ee80000000200 */
[----:B------:R-:W3:Y:S02]  /*cf70*/  LDSM.16.M88.4 R12, [R200+0x6900] ;  /* 0x00690000c80c783b */ /* 0x000ee40000000200 */
[----:B------:R-:W-:Y:S02]  /*cf80*/  HMMA.16816.F32.BF16 R20, R36, R78, R20 ;  /* 0x0000004e2414723c */ /* 0x000fe40000041814 */
[----:B------:R-:W-:Y:S04]  /*cf90*/  LDSM.16.M88.4 R76, [R205+0x8100] ;  /* 0x00810000cd4c783b */ /* 0x000fe80000000200 */
[----:B-1----:R-:W1:Y:S02]  /*cfa0*/  LDSM.16.M88.4 R24, [R200+0x7100] ;  /* 0x00710000c818783b */ /* 0x002e640000000200 */
[C---:B------:R-:W-:Y:S02]  /*cfb0*/  HMMA.16816.F32.BF16 R44, R48.reuse, R46, RZ ;  /* 0x0000002e302c723c */ /* 0x040fe400000418ff */
[----:B------:R-:W-:Y:S04]  /*cfc0*/  LDSM.16.M88.4 R92, [R200+0x7900] ;  /* 0x00790000c85c783b */ /* 0x000fe80000000200 */
[----:B------:R-:W-:Y:S02]  /*cfd0*/  LDSM.16.M88.4 R104, [R205+0xa900] ;  /* 0x00a90000cd68783b */ /* 0x000fe40000000200 */
[C---:B------:R-:W-:Y:S02]  /*cfe0*/  HMMA.16816.F32.BF16 R60, R48.reuse, R62, RZ ;  /* 0x0000003e303c723c */ /* 0x040fe400000418ff */
[----:B------:R-:W-:Y:S04]  /*cff0*/  LDSM.16.M88.4 R100, [R200+0xa100] ;  /* 0x00a10000c864783b */ /* 0x000fe80000000200 */
[----:B------:R-:W0:Y:S02]  /*d000*/  LDGDEPBAR ;  /* 0x00000000000079af */ /* 0x000e240000000000 */
[----:B----4-:R-:W-:Y:S08]  /*d010*/  HMMA.16816.F32.BF16 R56, R48, R68, RZ ;  /* 0x000000443038723c */ /* 0x010ff000000418ff */
[----:B--2---:R-:W-:Y:S08]  /*d020*/  HMMA.16816.F32.BF16 R8, R88, R72, R8 ;  /* 0x000000485808723c */ /* 0x004ff00000041808 */
[----:B------:R-:W-:Y:S01]  /*d030*/  HMMA.16816.F32.BF16 R48, R48, R70, RZ ;  /* 0x000000463030723c */ /* 0x000fe200000418ff */
[----:B------:R-:W-:Y:S07]  /*d040*/  LDSM.16.M88.4 R68, [R192+0x1000] ;  /* 0x00100000c044783b */ /* 0x000fee0000000200 */
[----:B------:R-:W-:Y:S01]  /*d050*/  HMMA.16816.F32.BF16 R20, R88, R74, R20 ;  /* 0x0000004a5814723c */ /* 0x000fe20000041814 */
[----:B------:R-:W-:Y:S07]  /*d060*/  LDSM.16.M88.4 R72, [R192+0x1800] ;  /* 0x00180000c048783b */ /* 0x000fee0000000200 */
[C---:B------:R-:W-:Y:S08]  /*d070*/  HMMA.16816.F32.BF16 R32, R36.reuse, R16, R32 ;  /* 0x000000102420723c */ /* 0x040ff00000041820 */
[C---:B------:R-:W-:Y:S01]  /*d080*/  HMMA.16816.F32.BF16 R44, R36.reuse, R18, R44 ;  /* 0x00000012242c723c */ /* 0x040fe2000004182c */
[----:B------:R-:W-:Y:S07]  /*d090*/  LDSM.16.M88.4 R16, [R192+0x800] ;  /* 0x00080000c010783b */ /* 0x000fee0000000200 */
[C---:B------:R-:W-:Y:S08]  /*d0a0*/  HMMA.16816.F32.BF16 R64, R36.reuse, R28, R64 ;  /* 0x0000001c2440723c */ /* 0x040ff00000041840 */
[----:B------:R-:W-:Y:S01]  /*d0b0*/  HMMA.16816.F32.BF16 R60, R36, R30, R60 ;  /* 0x0000001e243c723c */ /* 0x000fe2000004183c */
[----:B------:R-:W2:Y:S07]  /*d0c0*/  LDSM.16.M88.4 R28, [R206+0x10100] ;  /* 0x01010000ce1c783b */ /* 0x000eae0000000200 */
[----:B---3--:R-:W-:Y:S08]  /*d0d0*/  HMMA.16816.F32.BF16 R8, R40, R96, R8 ;  /* 0x000000602808723c */ /* 0x008ff00000041808 */
[C---:B------:R-:W-:Y:S08]  /*d0e0*/  HMMA.16816.F32.BF16 R56, R36.reuse, R52, R56 ;  /* 0x000000342438723c */ /* 0x040ff00000041838 */
[----:B------:R-:W-:Y:S01]  /*d0f0*/  HMMA.16816.F32.BF16 R36, R36, R54, R48 ;  /* 0x000000362424723c */ /* 0x000fe20000041830 */
[----:B------:R-:W-:Y:S04]  /*d100*/  LDSM.16.M88.4 R52, [R204+0x2000] ;  /* 0x00200000cc34783b */ /* 0x000fe80000000200 */
[----:B------:R-:W-:Y:S03]  /*d110*/  LDSM.16.M88.4 R48, [R205+0x9100] ;  /* 0x00910000cd30783b */ /* 0x000fe60000000200 */
[----:B------:R-:W-:Y:S01]  /*d120*/  HMMA.16816.F32.BF16 R20, R40, R98, R20 ;  /* 0x000000622814723c */ /* 0x000fe20000041814 */
[----:B------:R-:W-:Y:S07]  /*d130*/  LDSM.16.M88.4 R96, [R200+0x9900] ;  /* 0x00990000c860783b */ /* 0x000fee0000000200 */
[C---:B------:R-:W-:Y:S08]  /*d140*/  HMMA.16816.F32.BF16 R32, R88.reuse, R12, R32 ;  /* 0x0000000c5820723c */ /* 0x040ff00000041820 */
[C---:B------:R-:W-:Y:S01]  /*d150*/  HMMA.16816.F32.BF16 R44, R88.reuse, R14, R44 ;  /* 0x0000000e582c723c */ /* 0x040fe2000004182c */
[----:B------:R-:W-:Y:S07]  /*d160*/  LDSM.16.M88.4 R12, [R205+0x8900] ;  /* 0x00890000cd0c783b */ /* 0x000fee0000000200 */
[C---:B-1----:R-:W-:Y:S08]  /*d170*/  HMMA.16816.F32.BF16 R64, R88.reuse, R24, R64 ;  /* 0x000000185840723c */ /* 0x042ff00000041840 */
[----:B------:R-:W-:Y:S01]  /*d180*/  HMMA.16816.F32.BF16 R60, R88, R26, R60 ;  /* 0x0000001a583c723c */ /* 0x000fe2000004183c */
[----:B------:R-:W1:Y:S07]  /*d190*/  LDSM.16.M88.4 R24, [R202+0x10100] ;  /* 0x01010000ca18783b */ /* 0x000e6e0000000200 */
[----:B--2---:R-:W-:Y:S08]  /*d1a0*/  HMMA.16816.F32.BF16 R8, R28, R76, R8 ;  /* 0x0000004c1c08723c */ /* 0x004ff00000041808 */
        /* <DEDUP_REMOVED lines=12> */
[----:B-1----:R-:W-:Y:S08]  /*d270*/  HMMA.16816.F32.BF16 R8, R24, R52, R8 ;  /* 0x000000341808723c */ /* 0x002ff00000041808 */
        /* <DEDUP_REMOVED lines=11> */
[----:B------:R-:W1:Y:S07]  /*d330*/  LDSM.16.M88.4 R48, [R192+0x2000] ;  /* 0x00200000c030783b */ /* 0x000e6e0000000200 */
[----:B--2---:R-:W-:Y:S08]  /*d340*/  HMMA.16816.F32.BF16 R8, R92, R68, R8 ;  /* 0x000000445c08723c */ /* 0x004ff00000041808 */
[C---:B------:R-:W-:Y:S08]  /*d350*/  HMMA.16816.F32.BF16 R56, R28.reuse, R36, R56 ;  /* 0x000000241c38723c */ /* 0x040ff00000041838 */
[----:B------:R-:W-:Y:S01]  /*d360*/  HMMA.16816.F32.BF16 R88, R28, R38, R88 ;  /* 0x000000261c58723c */ /* 0x000fe20000041858 */
[----:B------:R-:W2:Y:S04]  /*d370*/  LDSM.16.M88.4 R36, [R200+0x8900] ;  /* 0x00890000c824783b */ /* 0x000ea80000000200 */
[----:B------:R-:W-:Y:S03]  /*d380*/  LDSM.16.M88.4 R28, [R200+0x9100] ;  /* 0x00910000c81c783b */ /* 0x000fe60000000200 */
[----:B------:R-:W-:Y:S01]  /*d390*/  HMMA.16816.F32.BF16 R20, R92, R70, R20 ;  /* 0x000000465c14723c */ /* 0x000fe20000041814 */
[----:B------:R-:W-:Y:S07]  /*d3a0*/  LDSM.16.M88.4 R68, [R192+0x3800] ;  /* 0x00380000c044783b */ /* 0x000fee0000000200 */
[C---:B------:R-:W-:Y:S08]  /*d3b0*/  HMMA.16816.F32.BF16 R32, R24.reuse, R16, R32 ;  /* 0x000000101820723c */ /* 0x040ff00000041820 */
[----:B------:R-:W-:Y:S01]  /*d3c0*/  HMMA.16816.F32.BF16 R44, R24, R18, R44 ;  /* 0x00000012182c723c */ /* 0x000fe2000004182c */
[----:B------:R-:W3:Y:S07]  /*d3d0*/  LDSM.16.M88.4 R16, [R205+0xa100] ;  /* 0x00a10000cd10783b */ /* 0x000eee0000000200 */
[----:B-1----:R-:W-:Y:S08]  /*d3e0*/  HMMA.16816.F32.BF16 R8, R76, R48, R8 ;  /* 0x000000304c08723c */ /* 0x002ff00000041808 */
[C---:B------:R-:W-:Y:S08]  /*d3f0*/  HMMA.16816.F32.BF16 R64, R24.reuse, R12, R64 ;  /* 0x0000000c1840723c */ /* 0x040ff00000041840 */
[----:B------:R-:W-:Y:S01]  /*d400*/  HMMA.16816.F32.BF16 R60, R24, R14, R60 ;  /* 0x0000000e183c723c */ /* 0x000fe2000004183c */
[----:B------:R-:W1:Y:S07]  /*d410*/  LDSM.16.M88.4 R12, [R192+0x2800] ;  /* 0x00280000c00c783b */ /* 0x000e6e0000000200 */
[----:B------:R-:W-:Y:S01]  /*d420*/  HMMA.16816.F32.BF16 R20, R76, R50, R20 ;  /* 0x000000324c14723c */ /* 0x000fe20000041814 */
[----:B------:R-:W-:Y:S07]  /*d430*/  LDSM.16.M88.4 R48, [R205+0xb100] ;  /* 0x00b10000cd30783b */ /* 0x000fee0000000200 */
[C---:B------:R-:W-:Y:S08]  /*d440*/  HMMA.16816.F32.BF16 R56, R24.reuse, R40, R56 ;  /* 0x000000281838723c */ /* 0x040ff00000041838 */
[----:B------:R-:W-:Y:S01]  /*d450*/  HMMA.16816.F32.BF16 R88, R24, R42, R88 ;  /* 0x0000002a1858723c */ /* 0x000fe20000041858 */
[----:B------:R-:W-:Y:S04]  /*d460*/  LDSM.16.M88.4 R40, [R202+0x14100] ;  /* 0x01410000ca28783b */ /* 0x000fe80000000200 */
[----:B------:R-:W4:Y:S03]  /*d470*/  LDSM.16.M88.4 R24, [R204+0x4000] ;  /* 0x00400000cc18783b */ /* 0x000f260000000200 */
[C---:B--2---:R-:W-:Y:S08]  /*d480*/  HMMA.16816.F32.BF16 R32, R92.reuse, R36, R32 ;  /* 0x000000245c20723c */ /* 0x044ff00000041820 */
[----:B------:R-:W-:Y:S01]  /*d490*/  HMMA.16816.F32.BF16 R44, R92, R38, R44 ;  /* 0x000000265c2c723c */ /* 0x000fe2000004182c */
[----:B------:R-:W-:Y:S07]  /*d4a0*/  LDSM.16.M88.4 R36, [R204+0x4800] ;  /* 0x00480000cc24783b */ /* 0x000fee0000000200 */
[C---:B---3--:R-:W-:Y:S08]  /*d4b0*/  HMMA.16816.F32.BF16 R8, R52.reuse, R16, R8 ;  /* 0x000000103408723c */ /* 0x048ff00000041808 */
[----:B------:R-:W-:Y:S01]  /*d4c0*/  HMMA.16816.F32.BF16 R20, R52, R18, R20 ;  /* 0x000000123414723c */ /* 0x000fe20000041814 */
[----:B------:R-:W-:Y:S07]  /*d4d0*/  LDSM.16.M88.4 R16, [R199+0x14100] ;  /* 0x01410000c710783b */ /* 0x000fee0000000200 */
[C---:B------:R-:W-:Y:S08]  /*d4e0*/  HMMA.16816.F32.BF16 R64, R92.reuse, R28, R64 ;  /* 0x0000001c5c40723c */ /* 0x040ff00000041840 */
[----:B------:R-:W-:Y:S01]  /*d4f0*/  HMMA.16816.F32.BF16 R60, R92, R30, R60 ;  /* 0x0000001e5c3c723c */ /* 0x000fe2000004183c */
[----:B------:R-:W2:Y:S07]  /*d500*/  LDSM.16.M88.4 R28, [R201+0x14100] ;  /* 0x01410000c91c783b */ /* 0x000eae0000000200 */
[----:B-1----:R-:W-:Y:S08]  /*d510*/  HMMA.16816.F32.BF16 R32, R76, R12, R32 ;  /* 0x0000000c4c20723c */ /* 0x002ff00000041820 */
[----:B----4-:R-:W-:Y:S08]  /*d520*/  HMMA.16816.F32.BF16 R8, R40, R24, R8 ;  /* 0x000000182808723c */ /* 0x010ff00000041808 */
[----:B------:R-:W-:Y:S01]  /*d530*/  HMMA.16816.F32.BF16 R44, R76, R14, R44 ;  /* 0x0000000e4c2c723c */ /* 0x000fe2000004182c */
[----:B------:R-:W1:Y:S07]  /*d540*/  LDSM.16.M88.4 R12, [R192+0x4000] ;  /* 0x00400000c00c783b */ /* 0x000e6e0000000200 */
[----:B------:R-:W-:Y:S01]  /*d550*/  HMMA.16816.F32.BF16 R20, R40, R26, R20 ;  /* 0x0000001a2814723c */ /* 0x000fe20000041814 */
[----:B------:R-:W3:Y:S07]  /*d560*/  LDSM.16.M88.4 R24, [R200+0xa900] ;  /* 0x00a90000c818783b */ /* 0x000eee0000000200 */
[----:B------:R-:W-:Y:S08]  /*d570*/  HMMA.16816.F32.BF16 R32, R52, R104, R32 ;  /* 0x000000683420723c */ /* 0x000ff00000041820 */
[----:B------:R-:W-:Y:S08]  /*d580*/  HMMA.16816.F32.BF16 R64, R76, R72, R64 ;  /* 0x000000484c40723c */ /* 0x000ff00000041840 */
[----:B--2---:R-:W-:Y:S08]  /*d590*/  HMMA.16816.F32.BF16 R8, R28, R100, R8 ;  /* 0x000000641c08723c */ /* 0x004ff00000041808 */
[----:B------:R-:W-:Y:S08]  /*d5a0*/  HMMA.16816.F32.BF16 R44, R52, R106, R44 ;  /* 0x0000006a342c723c */ /* 0x000ff0000004182c */
[----:B------:R-:W-:Y:S08]  /*d5b0*/  HMMA.16816.F32.BF16 R56, R92, R96, R56 ;  /* 0x000000605c38723c */ /* 0x000ff00000041838 */
[----:B------:R-:W-:Y:S01]  /*d5c0*/  HMMA.16816.F32.BF16 R60, R76, R74, R60 ;  /* 0x0000004a4c3c723c */ /* 0x000fe2000004183c */
[----:B------:R-:W2:Y:S07]  /*d5d0*/  LDSM.16.M88.4 R72, [R204+0x5000] ;  /* 0x00500000cc48783b */ /* 0x000eae0000000200 */
[----:B------:R-:W-:Y:S08]  /*d5e0*/  HMMA.16816.F32.BF16 R20, R28, R102, R20 ;  /* 0x000000661c14723c */ /* 0x000ff00000041814 */
[----:B------:R-:W-:Y:S08]  /*d5f0*/  HMMA.16816.F32.BF16 R88, R92, R98, R88 ;  /* 0x000000625c58723c */ /* 0x000ff00000041858 */
[----:B------:R-:W-:Y:S08]  /*d600*/  HMMA.16816.F32.BF16 R32, R40, R36, R32 ;  /* 0x000000242820723c */ /* 0x000ff00000041820 */
[----:B------:R-:W-:Y:S08]  /*d610*/  HMMA.16816.F32.BF16 R64, R52, R48, R64 ;  /* 0x000000303440723c */ /* 0x000ff00000041840 */
[----:B-1----:R-:W-:Y:S08]  /*d620*/  HMMA.16816.F32.BF16 R8, R16, R12, R8 ;  /* 0x0000000c1008723c */ /* 0x002ff00000041808 */
[----:B------:R-:W-:Y:S01]  /*d630*/  HMMA.16816.F32.BF16 R44, R40, R38, R44 ;  /* 0x00000026282c723c */ /* 0x000fe2000004182c */
[----:B------:R-:W1:Y:S07]  /*d640*/  LDSM.16.M88.4 R36, [R205+0xb900] ;  /* 0x00b90000cd24783b */ /* 0x000e6e0000000200 */
[----:B------:R-:W-:Y:S01]  /*d650*/  HMMA.16816.F32.BF16 R92, R76, R68, R56 ;  /* 0x000000444c5c723c */ /* 0x000fe20000041838 */
[----:B------:R-:W4:Y:S07]  /*d660*/  LDSM.16.M88.4 R56, [R192+0x4800] ;  /* 0x00480000c038783b */ /* 0x000f2e0000000200 */
[----:B------:R-:W-:Y:S01]  /*d670*/  HMMA.16816.F32.BF16 R20, R16, R14, R20 ;  /* 0x0000000e1014723c */ /* 0x000fe20000041814 */
[----:B------:R-:W4:Y:S01]  /*d680*/  LDSM.16.M88.4 R12, [R200+0xb100] ;  /* 0x00b10000c80c783b */ /* 0x000f220000000200 */
[----:B------:R-:W-:-:S02]  /*d690*/  FMUL.FTZ R3, R8, c[0x0][0x320] ;  /* 0x0000c80008037a20 */ /* 0x000fc40000410000 */
[----:B------:R-:W-:Y:S02]  /*d6a0*/  FMUL.FTZ R48, R9, c[0x0][0x320] ;  /* 0x0000c80009307a20 */ /* 0x000fe40000410000 */
[----:B------:R-:W-:Y:S02]  /*d6b0*/  FMUL.FTZ R49, R10, c[0x0][0x320] ;  /* 0x0000c8000a317a20 */ /* 0x000fe40000410000 */
[----:B------:R-:W-:Y:S01]  /*d6c0*/  HMMA.16816.F32.BF16 R88, R76, R70, R88 ;  /* 0x000000464c58723c */ /* 0x000fe20000041858 */
[----:B------:R-:W-:Y:S01]  /*d6d0*/  FMUL.FTZ R68, R11, c[0x0][0x320] ;  /* 0x0000c8000b447a20 */ /* 0x000fe20000410000 */
[----:B------:R-:W1:Y:S01]  /*d6e0*/  MUFU.TANH R3, R3 ;  /* 0x0000000300037308 */ /* 0x000e620000002400 */
[----:B------:R-:W4:Y:S05]  /*d6f0*/  LDSM.16.M88.4 R8, [R204+0x5800] ;  /* 0x00580000cc08783b */ /* 0x000f2a0000000200 */
[----:B---3--:R-:W-:Y:S02]  /*d700*/  HMMA.16816.F32.BF16 R32, R28, R24, R32 ;  /* 0x000000181c20723c */ /* 0x008fe40000041820 */
[----:B------:R-:W3:Y:S06]  /*d710*/  MUFU.TANH R48, R48 ;  /* 0x0000003000307308 */ /* 0x000eec0000002400 */
[----:B--2---:R-:W-:Y:S01]  /*d720*/  HMMA.16816.F32.BF16 R64, R40, R72, R64 ;  /* 0x000000482840723c */ /* 0x004fe20000041840 */
[----:B------:R-:W-:Y:S01]  /*d730*/  FMUL.FTZ R20, R20, c[0x0][0x320] ;  /* 0x0000c80014147a20 */ /* 0x000fe20000410000 */
[----:B------:R-:W2:Y:S01]  /*d740*/  MUFU.TANH R49, R49 ;  /* 0x0000003100317308 */ /* 0x000ea20000002400 */
[----:B------:R-:W-:-:S05]  /*d750*/  FMUL.FTZ R21, R21, c[0x0][0x320] ;  /* 0x0000c80015157a20 */ /* 0x000fca0000410000 */
[C---:B------:R-:W-:Y:S02]  /*d760*/  HMMA.16816.F32.BF16 R60, R52.reuse, R50, R60 ;  /* 0x00000032343c723c */ /* 0x040fe4000004183c */
[----:B------:R-:W-:Y:S06]  /*d770*/  MUFU.TANH R50, R21 ;  /* 0x0000001500327308 */ /* 0x000fec0000002400 */
[C---:B-1----:R-:W-:Y:S02]  /*d780*/  HMMA.16816.F32.BF16 R92, R52.reuse, R36, R92 ;  /* 0x00000024345c723c */ /* 0x042fe4000004185c */
[----:B------:R-:W-:Y:S05]  /*d790*/  MUFU.TANH R68, R68 ;  /* 0x0000004400447308 */ /* 0x000fea0000002400 */
[----:B------:R-:W-:Y:S01]  /*d7a0*/  FMUL.FTZ R36, R22, c[0x0][0x320] ;  /* 0x0000c80016247a20 */ /* 0x000fe20000410000 */
[----:B------:R-:W-:Y:S05]  /*d7b0*/  HMMA.16816.F32.BF16 R88, R52, R38, R88 ;  /* 0x000000263458723c */ /* 0x000fea0000041858 */
[----:B------:R-:W-:Y:S03]  /*d7c0*/  MUFU.TANH R36, R36 ;  /* 0x0000002400247308 */ /* 0x000fe60000002400 */
[----:B----4-:R-:W-:Y:S05]  /*d7d0*/  HMMA.16816.F32.BF16 R32, R16, R56, R32 ;  /* 0x000000381020723c */ /* 0x010fea0000041820 */
[----:B------:R1:W-:Y:S03]  /*d7e0*/  MUFU.TANH R56, R20 ;  /* 0x0000001400387308 */ /* 0x0003e60000002400 */
[----:B------:R-:W-:Y:S07]  /*d7f0*/  HMMA.16816.F32.BF16 R64, R28, R12, R64 ;  /* 0x0000000c1c40723c */ /* 0x000fee0000041840 */
[----:B------:R-:W-:Y:S01]  /*d800*/  FMUL.FTZ R12, R23, c[0x0][0x320] ;  /* 0x0000c800170c7a20 */ /* 0x000fe20000410000 */
[----:B------:R-:W-:Y:S01]  /*d810*/  HMMA.16816.F32.BF16 R60, R40, R74, R60 ;  /* 0x0000004a283c723c */ /* 0x000fe2000004183c */
[----:B-1----:R-:W1:Y:S04]  /*d820*/  LDSM.16.M88.4 R20, [R200+0xb900] ;  /* 0x00b90000c814783b */ /* 0x002e680000000200 */
[----:B------:R-:W-:Y:S03]  /*d830*/  MUFU.TANH R12, R12 ;  /* 0x0000000c000c7308 */ /* 0x000fe60000002400 */
[----:B------:R-:W-:Y:S01]  /*d840*/  HMMA.16816.F32.BF16 R44, R28, R26, R44 ;  /* 0x0000001a1c2c723c */ /* 0x000fe2000004182c */
[----:B------:R-:W4:Y:S01]  /*d850*/  LDSM.16.M88.4 R24, [R192+0x5000] ;  /* 0x00500000c018783b */ /* 0x000f220000000200 */
[----:B------:R-:W-:-:S02]  /*d860*/  FMUL.FTZ R13, R32, c[0x0][0x320] ;  /* 0x0000c800200d7a20 */ /* 0x000fc40000410000 */
[----:B------:R-:W-:Y:S02]  /*d870*/  FMUL.FTZ R32, R33, c[0x0][0x320] ;  /* 0x0000c80021207a20 */ /* 0x000fe40000410000 */
[----:B------:R-:W-:Y:S02]  /*d880*/  FMUL.FTZ R33, R34, c[0x0][0x320] ;  /* 0x0000c80022217a20 */ /* 0x000fe40000410000 */
[----:B------:R-:W-:Y:S01]  /*d890*/  HMMA.16816.F32.BF16 R92, R40, R8, R92 ;  /* 0x00000008285c723c */ /* 0x000fe2000004185c */
[----:B------:R-:W1:Y:S01]  /*d8a0*/  MUFU.TANH R13, R13 ;  /* 0x0000000d000d7308 */ /* 0x000e620000002400 */
[----:B------:R-:W-:-:S06]  /*d8b0*/  FMUL.FTZ R34, R35, c[0x0][0x320] ;  /* 0x0000c80023227a20 */ /* 0x000fcc0000410000 */
[----:B------:R-:W-:Y:S01]  /*d8c0*/  HMMA.16816.F32.BF16 R88, R40, R10, R88 ;  /* 0x0000000a2858723c */ /* 0x000fe20000041858 */
[----:B------:R-:W2:Y:S01]  /*d8d0*/  LDSM.16.M88.4 R8, [R192+0x5800] ;  /* 0x00580000c008783b */ /* 0x000ea20000000200 */
[----:B------:R-:W1:Y:S01]  /*d8e0*/  MUFU.TANH R32, R32 ;  /* 0x0000002000207308 */ /* 0x000e620000002400 */
[----:B------:R-:W-:-:S05]  /*d8f0*/  DEPBAR.LE SB0, 0x0 ;  /* 0x000080000000791a */ /* 0x000fca0000000000 */
[----:B------:R-:W-:Y:S02]  /*d900*/  HMMA.16816.F32.BF16 R60, R28, R14, R60 ;  /* 0x0000000e1c3c723c */ /* 0x000fe4000004183c */
[----:B------:R-:W-:Y:S05]  /*d910*/  MUFU.TANH R33, R33 ;  /* 0x0000002100217308 */ /* 0x000fea0000002400 */
[----:B------:R-:W-:Y:S01]  /*d920*/  LOP3.LUT R15, R6, 0xffffffe0, RZ, 0xc0, !PT ;  /* 0xffffffe0060f7812 */ /* 0x000fe200078ec0ff */
[----:B------:R-:W-:Y:S02]  /*d930*/  HMMA.16816.F32.BF16 R44, R16, R58, R44 ;  /* 0x0000003a102c723c */ /* 0x000fe4000004182c */
[----:B------:R-:W-:Y:S02]  /*d940*/  MUFU.TANH R34, R34 ;  /* 0x0000002200227308 */ /* 0x000fe40000002400 */
[----:B------:R-:W-:-:S04]  /*d950*/  IMAD.IADD R84, R84, 0x1, -R15 ;  /* 0x0000000154547824 */ /* 0x000fc800078e0a0f */
[----:B-1----:R-:W-:Y:S01]  /*d960*/  HMMA.16816.F32.BF16 R92, R28, R20, R92 ;  /* 0x000000141c5c723c */ /* 0x002fe2000004185c */
[----:B------:R-:W-:-:S04]  /*d970*/  SHF.R.S32.HI R15, RZ, 0x1f, R84 ;  /* 0x0000001fff0f7819 */ /* 0x000fc80000011454 */
[----:B------:R-:W-:-:S03]  /*d980*/  LEA.HI R15, R15, R84, RZ, 0x2 ;  /* 0x000000540f0f7211 */ /* 0x000fc600078f10ff */
[----:B------:R-:W-:Y:S01]  /*d990*/  HMMA.16816.F32.BF16 R88, R28, R22, R88 ;  /* 0x000000161c58723c */ /* 0x000fe20000041858 */
[----:B------:R-:W-:-:S05]  /*d9a0*/  LOP3.LUT R15, R15, 0x7ffffffc, RZ, 0xc0, !PT ;  /* 0x7ffffffc0f0f7812 */ /* 0x000fca00078ec0ff */
[----:B------:R-:W-:Y:S02]  /*d9b0*/  IMAD.IADD R15, R84, 0x1, -R15 ;  /* 0x00000001540f7824 */ /* 0x000fe400078e0a0f */
[C---:B----4-:R-:W-:Y:S01]  /*d9c0*/  HMMA.16816.F32.BF16 R64, R16.reuse, R24, R64 ;  /* 0x000000181040723c */ /* 0x050fe20000041840 */
[----:B------:R-:W-:Y:S02]  /*d9d0*/  FMUL.FTZ R35, R47, c[0x0][0x320] ;  /* 0x0000c8002f237a20 */ /* 0x000fe40000410000 */
[----:B------:R-:W-:Y:S02]  /*d9e0*/  IMAD R80, R15, -0x2, R80 ;  /* 0xfffffffe0f507824 */ /* 0x000fe400078e0250 */
[----:B------:R-:W-:Y:S02]  /*d9f0*/  FMUL.FTZ R37, R46, c[0x0][0x320] ;  /* 0x0000c8002e257a20 */ /* 0x000fe40000410000 */
[----:B------:R-:W-:Y:S01]  /*da00*/  FMUL.FTZ R24, R44, c[0x0][0x320] ;  /* 0x0000c8002c187a20 */ /* 0x000fe20000410000 */
[----:B------:R-:W-:Y:S01]  /*da10*/  HMMA.16816.F32.BF16 R60, R16, R26, R60 ;  /* 0x0000001a103c723c */ /* 0x000fe2000004183c */
[C---:B------:R-:W-:Y:S01]  /*da20*/  ISETP.GT.AND P0, PT, R80.reuse, RZ, PT ;  /* 0x000000ff5000720c */ /* 0x040fe20003f04270 */
[----:B------:R-:W-:Y:S01]  /*da30*/  FMUL.FTZ R25, R45, c[0x0][0x320] ;  /* 0x0000c8002d197a20 */ /* 0x000fe20000410000 */
[C---:B------:R-:W-:Y:S01]  /*da40*/  ISETP.GT.AND P2, PT, R80.reuse, 0x1, PT ;  /* 0x000000015000780c */ /* 0x040fe20003f44270 */
[----:B------:R-:W-:Y:S01]  /*da50*/  MUFU.TANH R35, R35 ;  /* 0x0000002300237308 */ /* 0x000fe20000002400 */
[----:B------:R-:W-:-:S02]  /*da60*/  ISETP.GT.AND P3, PT, R80, 0x8, PT ;  /* 0x000000085000780c */ /* 0x000fc40003f64270 */
[----:B------:R-:W-:Y:S01]  /*da70*/  FSEL R3, R3, -INF , P0 ;  /* 0xff80000003037808 */ /* 0x000fe20000000000 */
[C---:B--2---:R-:W-:Y:S01]  /*da80*/  HMMA.16816.F32.BF16 R92, R16.reuse, R8, R92 ;  /* 0x00000008105c723c */ /* 0x044fe2000004185c */
[----:B---3--:R-:W-:Y:S02]  /*da90*/  FSEL R48, R48, -INF , P2 ;  /* 0xff80000030307808 */ /* 0x008fe40001000000 */
[C---:B------:R-:W-:Y:S01]  /*daa0*/  ISETP.GT.AND P4, PT, R80.reuse, 0x9, PT ;  /* 0x000000095000780c */ /* 0x040fe20003f84270 */
[----:B------:R-:W1:Y:S01]  /*dab0*/  MUFU.TANH R24, R24 ;  /* 0x0000001800187308 */ /* 0x000e620000002400 */
[----:B------:R-:W-:Y:S02]  /*dac0*/  ISETP.GT.AND P1, PT, R80, 0x10, PT ;  /* 0x000000105000780c */ /* 0x000fe40003f24270 */
[----:B------:R-:W-:Y:S01]  /*dad0*/  FSEL R49, R49, -INF , P0 ;  /* 0xff80000031317808 */ /* 0x000fe20000000000 */
[----:B------:R-:W-:Y:S01]  /*dae0*/  HMMA.16816.F32.BF16 R88, R16, R10, R88 ;  /* 0x0000000a1058723c */ /* 0x000fe20000041858 */
[----:B------:R-:W-:Y:S01]  /*daf0*/  FMUL.FTZ R64, R64, c[0x0][0x320] ;  /* 0x0000c80040407a20 */ /* 0x000fe20000410000 */
[----:B------:R-:W-:Y:S01]  /*db00*/  ISETP.GT.AND P0, PT, R80, 0x11, PT ;  /* 0x000000115000780c */ /* 0x000fe20003f04270 */
[----:B------:R-:W-:Y:S01]  /*db10*/  FMUL.FTZ R65, R65, c[0x0][0x320] ;  /* 0x0000c80041417a20 */ /* 0x000fe20000410000 */
[----:B------:R-:W2:Y:S01]  /*db20*/  MUFU.TANH R25, R25 ;  /* 0x0000001900197308 */ /* 0x000ea20000002400 */
[----:B------:R-:W-:Y:S01]  /*db30*/  FSEL R15, R13, -INF , P1 ;  /* 0xff8000000d0f7808 */ /* 0x000fe20000800000 */
[----:B------:R-:W-:Y:S01]  /*db40*/  FMUL.FTZ R66, R66, c[0x0][0x320] ;  /* 0x0000c80042427a20 */ /* 0x000fe20000410000 */
[----:B------:R-:W-:Y:S01]  /*db50*/  FSEL R19, R56, -INF , P3 ;  /* 0xff80000038137808 */ /* 0x000fe20001800000 */
[----:B------:R-:W-:Y:S01]  /*db60*/  FMUL.FTZ R60, R60, c[0x0][0x320] ;  /* 0x0000c8003c3c7a20 */ /* 0x000fe20000410000 */
[----:B------:R-:W-:Y:S01]  /*db70*/  FMNMX.FTZ R16, R3, R48, !PT ;  /* 0x0000003003107209 */ /* 0x000fe20007810000 */
[----:B------:R-:W-:Y:S01]  /*db80*/  FMUL.FTZ R61, R61, c[0x0][0x320] ;  /* 0x0000c8003d3d7a20 */ /* 0x000fe20000410000 */
[----:B------:R-:W-:Y:S01]  /*db90*/  FSEL R17, R50, -INF , P4 ;  /* 0xff80000032117808 */ /* 0x000fe20002000000 */
[----:B------:R-:W3:Y:S01]  /*dba0*/  MUFU.TANH R167, R64 ;  /* 0x0000004000a77308 */ /* 0x000ee20000002400 */
[----:B------:R-:W-:Y:S01]  /*dbb0*/  FMNMX.FTZ R16, R19, R16, !PT ;  /* 0x0000001013107209 */ /* 0x000fe20007810000 */
[----:B------:R-:W-:Y:S01]  /*dbc0*/  FMUL.FTZ R67, R67, c[0x0][0x320] ;  /* 0x0000c80043437a20 */ /* 0x000fe20000410000 */
[----:B------:R-:W-:Y:S01]  /*dbd0*/  FSEL R36, R36, -INF , P3 ;  /* 0xff80000024247808 */ /* 0x000fe20001800000 */
[----:B------:R-:W-:Y:S01]  /*dbe0*/  FMUL.FTZ R92, R92, c[0x0][0x320] ;  /* 0x0000c8005c5c7a20 */ /* 0x000fe20000410000 */
[----:B------:R-:W-:Y:S01]  /*dbf0*/  FMNMX.FTZ R16, R17, R16, !PT ;  /* 0x0000001011107209 */ /* 0x000fe20007810000 */
[----:B------:R-:W-:Y:S01]  /*dc00*/  FMUL.FTZ R93, R93, c[0x0][0x320] ;  /* 0x0000c8005d5d7a20 */ /* 0x000fe20000410000 */
[----:B------:R-:W-:Y:S01]  /*dc10*/  ISETP.GT.AND P3, PT, R80, 0x18, PT ;  /* 0x000000185000780c */ /* 0x000fe20003f64270 */
[----:B------:R-:W4:Y:S01]  /*dc20*/  MUFU.TANH R159, R65 ;  /* 0x00000041009f7308 */ /* 0x000f220000002400 */
[----:B------:R-:W-:Y:S01]  /*dc30*/  FSEL R13, R32, -INF , P0 ;  /* 0xff800000200d7808 */ /* 0x000fe20000000000 */
[----:B------:R-:W-:Y:S01]  /*dc40*/  FMUL.FTZ R62, R62, c[0x0][0x320] ;  /* 0x0000c8003e3e7a20 */ /* 0x000fe20000410000 */
[----:B------:R-:W-:Y:S01]  /*dc50*/  FMNMX.FTZ R16, R15, R16, !PT ;  /* 0x000000100f107209 */ /* 0x000fe20007810000 */
[----:B------:R-:W-:Y:S01]  /*dc60*/  FMUL.FTZ R88, R88, c[0x0][0x320] ;  /* 0x0000c80058587a20 */ /* 0x000fe20000410000 */
[----:B------:R-:W-:Y:S01]  /*dc70*/  FSEL R6, R12, -INF , P4 ;  /* 0xff8000000c067808 */ /* 0x000fe20002000000 */
[----:B------:R-:W-:Y:S01]  /*dc80*/  FMUL.FTZ R89, R89, c[0x0][0x320] ;  /* 0x0000c80059597a20 */ /* 0x000fe20000410000 */
[----:B------:R-:W-:Y:S01]  /*dc90*/  ISETP.GT.AND P4, PT, R80, 0x19, PT ;  /* 0x000000195000780c */ /* 0x000fe20003f84270 */
[----:B------:R-:W3:Y:S01]  /*dca0*/  MUFU.TANH R165, R60 ;  /* 0x0000003c00a57308 */ /* 0x000ee20000002400 */
[----:B-1----:R-:W-:Y:S01]  /*dcb0*/  FSEL R11, R24, -INF , P3 ;  /* 0xff800000180b7808 */ /* 0x002fe20001800000 */
[----:B------:R-:W-:Y:S01]  /*dcc0*/  FMUL.FTZ R63, R63, c[0x0][0x320] ;  /* 0x0000c8003f3f7a20 */ /* 0x000fe20000410000 */
[----:B------:R-:W-:Y:S01]  /*dcd0*/  FMNMX.FTZ R16, R13, R16, !PT ;  /* 0x000000100d107209 */ /* 0x000fe20007810000 */
[----:B------:R-:W-:Y:S01]  /*dce0*/  FMUL.FTZ R94, R94, c[0x0][0x320] ;  /* 0x0000c8005e5e7a20 */ /* 0x000fe20000410000 */
[----:B------:R-:W-:Y:S01]  /*dcf0*/  FSEL R68, R68, -INF , P2 ;  /* 0xff80000044447808 */ /* 0x000fe20001000000 */
[----:B------:R-:W-:Y:S01]  /*dd00*/  FMUL.FTZ R95, R95, c[0x0][0x320] ;  /* 0x0000c8005f5f7a20 */ /* 0x000fe20000410000 */
[----:B------:R-:W-:Y:S01]  /*dd10*/  ISETP.GT.AND P2, PT, R80, 0x20, PT ;  /* 0x000000205000780c */ /* 0x000fe20003f44270 */
[----:B------:R-:W1:Y:S01]  /*dd20*/  MUFU.TANH R37, R37 ;  /* 0x0000002500257308 */ /* 0x000e620000002400 */
[----:B--2---:R-:W-:Y:S01]  /*dd30*/  FSEL R9, R25, -INF , P4 ;  /* 0xff80000019097808 */ /* 0x004fe20002000000 */
[----:B------:R-:W-:Y:S01]  /*dd40*/  FMUL.FTZ R90, R90, c[0x0][0x320] ;  /* 0x0000c8005a5a7a20 */ /* 0x000fe20000410000 */
[----:B------:R-:W-:Y:S01]  /*dd50*/  FMNMX.FTZ R16, R11, R16, !PT ;  /* 0x000000100b107209 */ /* 0x000fe20007810000 */
[----:B------:R-:W-:Y:S01]  /*dd60*/  FMUL.FTZ R91, R91, c[0x0][0x320] ;  /* 0x0000c8005b5b7a20 */ /* 0x000fe20000410000 */
[----:B------:R-:W-:-:S02]  /*dd70*/  FSEL R14, R33, -INF , P1 ;  /* 0xff800000210e7808 */ /* 0x000fc40000800000 */
[----:B------:R-:W-:Y:S01]  /*dd80*/  ISETP.GT.AND P1, PT, R80, 0x21, PT ;  /* 0x000000215000780c */ /* 0x000fe20003f24270 */
[----:B------:R-:W2:Y:S01]  /*dd90*/  MUFU.TANH R161, R61 ;  /* 0x0000003d00a17308 */ /* 0x000ea20000002400 */
[----:B---3--:R-:W-:Y:S02]  /*dda0*/  FSEL R167, R167, -INF , P2 ;  /* 0xff800000a7a77808 */ /* 0x008fe40001000000 */
[----:B------:R-:W-:Y:S02]  /*ddb0*/  FMNMX.FTZ R16, R9, R16, !PT ;  /* 0x0000001009107209 */ /* 0x000fe40007810000 */
[----:B------:R-:W-:Y:S02]  /*ddc0*/  FMNMX.FTZ R21, R49, R68, !PT ;  /* 0x0000004431157209 */ /* 0x000fe40007810000 */
[----:B------:R-:W-:Y:S01]  /*ddd0*/  FSEL R12, R34, -INF , P0 ;  /* 0xff800000220c7808 */ /* 0x000fe20000000000 */
[----:B------:R-:W3:Y:S01]  /*dde0*/  MUFU.TANH R160, R66 ;  /* 0x0000004200a07308 */ /* 0x000ee20000002400 */
[----:B------:R-:W-:-:S02]  /*ddf0*/  ISETP.GT.AND P0, PT, R80, 0x28, PT ;  /* 0x000000285000780c */ /* 0x000fc40003f04270 */
[----:B----4-:R-:W-:Y:S02]  /*de00*/  FSEL R159, R159, -INF , P1 ;  /* 0xff8000009f9f7808 */ /* 0x010fe40000800000 */
[----:B------:R-:W-:Y:S02]  /*de10*/  FMNMX.FTZ R16, R167, R16, !PT ;  /* 0x00000010a7107209 */ /* 0x000fe40007810000 */
[----:B------:R-:W-:Y:S01]  /*de20*/  FMNMX.FTZ R21, R36, R21, !PT ;  /* 0x0000001524157209 */ /* 0x000fe20007810000 */
[----:B------:R-:W4:Y:S01]  /*de30*/  MUFU.TANH R171, R92 ;  /* 0x0000005c00ab7308 */ /* 0x000f220000002400 */
[----:B------:R-:W-:Y:S02]  /*de40*/  FSEL R8, R35, -INF , P4 ;  /* 0xff80000023087808 */ /* 0x000fe40002000000 */
[----:B------:R-:W-:Y:S02]  /*de50*/  ISETP.GT.AND P4, PT, R80, 0x29, PT ;  /* 0x000000295000780c */ /* 0x000fe40003f84270 */
[----:B------:R-:W-:-:S02]  /*de60*/  FSEL R165, R165, -INF , P0 ;  /* 0xff800000a5a57808 */ /* 0x000fc40000000000 */
[----:B------:R-:W-:Y:S01]  /*de70*/  FMNMX.FTZ R16, R159, R16, !PT ;  /* 0x000000109f107209 */ /* 0x000fe20007810000 */
[----:B------:R-:W4:Y:S01]  /*de80*/  MUFU.TANH R170, R67 ;  /* 0x0000004300aa7308 */ /* 0x000f220000002400 */
[----:B------:R-:W-:Y:S02]  /*de90*/  FMNMX.FTZ R21, R6, R21, !PT ;  /* 0x0000001506157209 */ /* 0x000fe40007810000 */
[----:B-1----:R-:W-:Y:S02]  /*dea0*/  FSEL R10, R37, -INF , P3 ;  /* 0xff800000250a7808 */ /* 0x002fe40001800000 */
[----:B------:R-:W-:Y:S02]  /*deb0*/  ISETP.GT.AND P3, PT, R80, 0x30, PT ;  /* 0x000000305000780c */ /* 0x000fe40003f64270 */
[----:B--2---:R-:W-:Y:S01]  /*dec0*/  FSEL R161, R161, -INF , P4 ;  /* 0xff800000a1a17808 */ /* 0x004fe20002000000 */
[----:B------:R-:W1:Y:S01]  /*ded0*/  MUFU.TANH R169, R93 ;  /* 0x0000005d00a97308 */ /* 0x000e620000002400 */
[----:B------:R-:W-:-:S02]  /*dee0*/  FMNMX.FTZ R16, R165, R16, !PT ;  /* 0x00000010a5107209 */ /* 0x000fc40007810000 */
[----:B------:R-:W-:Y:S02]  /*def0*/  FMNMX.FTZ R21, R14, R21, !PT ;  /* 0x000000150e157209 */ /* 0x000fe40007810000 */
[----:B---3--:R-:W-:Y:S02]  /*df00*/  FSEL R160, R160, -INF , P2 ;  /* 0xff800000a0a07808 */ /* 0x008fe40001000000 */
[----:B------:R-:W-:Y:S01]  /*df10*/  ISETP.GT.AND P2, PT, R80, 0x31, PT ;  /* 0x000000315000780c */ /* 0x000fe20003f44270 */
[----:B------:R-:W2:Y:S01]  /*df20*/  MUFU.TANH R162, R62 ;  /* 0x0000003e00a27308 */ /* 0x000ea20000002400 */
[----:B----4-:R-:W-:Y:S02]  /*df30*/  FSEL R171, R171, -INF , P3 ;  /* 0xff800000abab7808 */ /* 0x010fe40001800000 */
[----:B------:R-:W-:Y:S02]  /*df40*/  FMNMX.FTZ R16, R161, R16, !PT ;  /* 0x00000010a1107209 */ /* 0x000fe40007810000 */
[----:B------:R-:W-:-:S02]  /*df50*/  FMNMX.FTZ R21, R12, R21, !PT ;  /* 0x000000150c157209 */ /* 0x000fc40007810000 */
[----:B------:R-:W-:Y:S01]  /*df60*/  FSEL R170, R170, -INF , P1 ;  /* 0xff800000aaaa7808 */ /* 0x000fe20000800000 */
[----:B------:R-:W3:Y:S01]  /*df70*/  MUFU.TANH R143, R88 ;  /* 0x00000058008f7308 */ /* 0x000ee20000002400 */
[----:B------:R-:W-:Y:S02]  /*df80*/  ISETP.GT.AND P1, PT, R80, 0x38, PT ;  /* 0x000000385000780c */ /* 0x000fe40003f24270 */
[----:B-1----:R-:W-:Y:S02]  /*df90*/  FSEL R169, R169, -INF , P2 ;  /* 0xff800000a9a97808 */ /* 0x002fe40001000000 */
[----:B------:R-:W-:Y:S02]  /*dfa0*/  FMNMX.FTZ R16, R171, R16, !PT ;  /* 0x00000010ab107209 */ /* 0x000fe40007810000 */
[----:B------:R-:W-:Y:S01]  /*dfb0*/  FMNMX.FTZ R21, R10, R21, !PT ;  /* 0x000000150a157209 */ /* 0x000fe20007810000 */
[----:B------:R-:W1:Y:S01]  /*dfc0*/  MUFU.TANH R141, R89 ;  /* 0x00000059008d7308 */ /* 0x000e620000002400 */
[----:B--2---:R-:W-:-:S02]  /*dfd0*/  FSEL R162, R162, -INF , P0 ;  /* 0xff800000a2a27808 */ /* 0x004fc40000000000 */
[----:B------:R-:W-:Y:S02]  /*dfe0*/  ISETP.GT.AND P0, PT, R80, 0x39, PT ;  /* 0x000000395000780c */ /* 0x000fe40003f04270 */
[----:B------:R-:W-:Y:S02]  /*dff0*/  FMNMX.FTZ R16, R169, R16, !PT ;  /* 0x00000010a9107209 */ /* 0x000fe40007810000 */
[----:B------:R-:W-:Y:S01]  /*e000*/  FMNMX.FTZ R21, R8, R21, !PT ;  /* 0x0000001508157209 */ /* 0x000fe20007810000 */
[----:B------:R-:W2:Y:S01]  /*e010*/  MUFU.TANH R168, R63 ;  /* 0x0000003f00a87308 */ /* 0x000ea20000002400 */
[----:B---3--:R-:W-:Y:S02]  /*e020*/  FSEL R143, R143, -INF , P1 ;  /* 0xff8000008f8f7808 */ /* 0x008fe40000800000 */
[----:B------:R-:W-:Y:S02]  /*e030*/  FMNMX.FTZ R21, R160, R21, !PT ;  /* 0x00000015a0157209 */ /* 0x000fe40007810000 */
[----:B------:R-:W-:-:S02]  /*e040*/  FMNMX.FTZ R16, R143, R16, !PT ;  /* 0x000000108f107209 */ /* 0x000fc40007810000 */
[----:B------:R-:W-:Y:S01]  /*e050*/  FMNMX.FTZ R23, R170, R21, !PT ;  /* 0x00000015aa177209 */ /* 0x000fe20007810000 */
[----:B------:R-:W3:Y:S01]  /*e060*/  MUFU.TANH R164, R94 ;  /* 0x0000005e00a47308 */ /* 0x000ee20000002400 */
[----:B-1----:R-:W-:Y:S02]  /*e070*/  FSEL R141, R141, -INF , P0 ;  /* 0xff8000008d8d7808 */ /* 0x002fe40000000000 */
[----:B------:R-:W-:Y:S02]  /*e080*/  FMNMX.FTZ R23, R162, R23, !PT ;  /* 0x00000017a2177209 */ /* 0x000fe40007810000 */
[----:B------:R-:W-:-:S03]  /*e090*/  FMNMX.FTZ R16, R141, R16, !PT ;  /* 0x000000108d107209 */ /* 0x000fc60007810000 */
[----:B------:R-:W1:Y:S01]  /*e0a0*/  MUFU.TANH R142, R95 ;  /* 0x0000005f008e7308 */ /* 0x000e620000002400 */
[----:B--2---:R-:W-:Y:S01]  /*e0b0*/  FSEL R168, R168, -INF , P4 ;  /* 0xff800000a8a87808 */ /* 0x004fe20002000000 */
[----:B------:R-:W2:Y:S04]  /*e0c0*/  SHFL.BFLY PT, R21, R16, 0x2, 0x1f ;  /* 0x0c401f0010157f89 */ /* 0x000ea800000e0000 */
[----:B------:R-:W-:Y:S01]  /*e0d0*/  BAR.SYNC.DEFER_BLOCKING 0x0 ;  /* 0x0000000000007b1d */ /* 0x000fe20000010000 */
[----:B------:R-:W-:Y:S02]  /*e0e0*/  FMNMX.FTZ R23, R168, R23, !PT ;  /* 0x00000017a8177209 */ /* 0x000fe40007810000 */
[----:B---3--:R-:W-:Y:S02]  /*e0f0*/  FSEL R164, R164, -INF , P3 ;  /* 0xff800000a4a47808 */ /* 0x008fe40001800000 */
[----:B------:R-:W-:Y:S01]  /*e100*/  ISETP.NE.AND P4, PT, R212, RZ, PT ;  /* 0x000000ffd400720c */ /* 0x000fe20003f85270 */
[----:B------:R-:W3:Y:S01]  /*e110*/  MUFU.TANH R140, R90 ;  /* 0x0000005a008c7308 */ /* 0x000ee20000002400 */
[----:B------:R-:W-:-:S02]  /*e120*/  FMNMX.FTZ R23, R164, R23, !PT ;  /* 0x00000017a4177209 */ /* 0x000fc40007810000 */
[----:B-1----:R-:W-:-:S05]  /*e130*/  FSEL R142, R142, -INF , P2 ;  /* 0xff8000008e8e7808 */ /* 0x002fca0001000000 */
[----:B------:R-:W1:Y:S01]  /*e140*/  MUFU.TANH R158, R91 ;  /* 0x0000005b009e7308 */ /* 0x000e620000002400 */
[----:B------:R-:W-:Y:S02]  /*e150*/  FMNMX.FTZ R23, R142, R23, !PT ;  /* 0x000000178e177209 */ /* 0x000fe40007810000 */
[----:B---3--:R-:W-:-:S04]  /*e160*/  FSEL R140, R140, -INF , P1 ;  /* 0xff8000008c8c7808 */ /* 0x008fc80000800000 */
[----:B------:R-:W-:Y:S02]  /*e170*/  FMNMX.FTZ R23, R140, R23, !PT ;  /* 0x000000178c177209 */ /* 0x000fe40007810000 */
[----:B-1----:R-:W-:Y:S02]  /*e180*/  FSEL R158, R158, -INF , P0 ;  /* 0xff8000009e9e7808 */ /* 0x002fe40000000000 */
[----:B------:R-:W-:Y:S02]  /*e190*/  ISETP.GE.AND P0, PT, R83, 0x41, PT ;  /* 0x000000415300780c */ /* 0x000fe40003f06270 */
[----:B------:R-:W-:Y:S02]  /*e1a0*/  FMNMX.FTZ R18, R158, R23, !PT ;  /* 0x000000179e127209 */ /* 0x000fe40007810000 */
[----:B--2---:R-:W-:-:S03]  /*e1b0*/  FMNMX.FTZ R23, R16, R21, !PT ;  /* 0x0000001510177209 */ /* 0x004fc60007810000 */
[----:B------:R-:W1:Y:S04]  /*e1c0*/  SHFL.BFLY PT, R21, R18, 0x2, 0x1f ;  /* 0x0c401f0012157f89 */ /* 0x000e6800000e0000 */
[----:B------:R-:W2:Y:S02]  /*e1d0*/  SHFL.BFLY PT, R132, R23, 0x1, 0x1f ;  /* 0x0c201f0017847f89 */ /* 0x000ea400000e0000 */
[----:B------:R-:W-:-:S05]  /*e1e0*/  @P0 LEA.HI.SX32 R25, R133, 0xfffffffe, 0x1a ;  /* 0xfffffffe85190811 */ /* 0x000fca00078fd2ff */
[----:B------:R-:W-:Y:S01]  /*e1f0*/  @P0 IMAD R4, R4, R25, RZ ;  /* 0x0000001904040224 */ /* 0x000fe200078e02ff */
[----:B-1----:R-:W-:Y:S02]  /*e200*/  FMNMX.FTZ R21, R18, R21, !PT ;  /* 0x0000001512157209 */ /* 0x002fe40007810000 */
[----:B------:R-:W-:Y:S01]  /*e210*/  @P0 SHF.R.S32.HI R18, RZ, 0x1f, R25 ;  /* 0x0000001fff120819 */ /* 0x000fe20000011419 */
[-C--:B------:R-:W-:Y:S01]  /*e220*/  @P0 IMAD.WIDE.U32 R24, R25, R81.reuse, R218 ;  /* 0x0000005119180225 */ /* 0x080fe200078e00da */
[----:B--2---:R-:W-:Y:S01]  /*e230*/  FMNMX.FTZ R132, R23, R132, !PT ;  /* 0x0000008417847209 */ /* 0x004fe20007810000 */
[----:B------:R-:W1:Y:S02]  /*e240*/  SHFL.BFLY PT, R16, R21, 0x1, 0x1f ;  /* 0x0c201f0015107f89 */ /* 0x000e6400000e0000 */
[----:B------:R-:W-:Y:S01]  /*e250*/  @P0 IMAD R81, R18, R81, R4 ;  /* 0x0000005112510224 */ /* 0x000fe200078e0204 */
[C---:B------:R-:W-:Y:S01]  /*e260*/  FSETP.NEU.FTZ.AND P1, PT, R132.reuse, -INF , PT ;  /* 0xff8000008400780b */ /* 0x040fe20003f3d000 */
[----:B------:R-:W-:-:S02]  /*e270*/  FMUL.FTZ R166, R132, c[0x0][0x2d0] ;  /* 0x0000b40084a67a20 */ /* 0x000fc40000410000 */
[----:B------:R-:W-:-:S03]  /*e280*/  @P0 IMAD.IADD R81, R25, 0x1, R81 ;  /* 0x0000000119510824 */ /* 0x000fc600078e0251 */
[----:B------:R-:W-:Y:S02]  /*e290*/  FSEL R166, R166, RZ, P1 ;  /* 0x000000ffa6a67208 */ /* 0x000fe40000800000 */
[----:B------:R-:W-:-:S03]  /*e2a0*/  @P0 LEA R22, P1, R24, c[0x0][0x1c8], 0x1 ;  /* 0x0000720018160a11 */ /* 0x000fc600078208ff */
[--C-:B------:R-:W-:Y:S01]  /*e2b0*/  FFMA.FTZ R151, R19, c[0x0][0x2d0], -R166.reuse ;  /* 0x0000b40013977a23 */ /* 0x100fe200000108a6 */
[----:B------:R-:W-:Y:S01]  /*e2c0*/  @P0 LEA.HI.X R23, R24, c[0x0][0x1cc], R81, 0x1, P1 ;  /* 0x0000730018170a11 */ /* 0x000fe200008f0c51 */
[--C-:B------:R-:W-:Y:S01]  /*e2d0*/  FFMA.FTZ R153, R3, c[0x0][0x2d0], -R166.reuse ;  /* 0x0000b40003997a23 */ /* 0x100fe200000108a6 */
[C---:B------:R-:W-:Y:S01]  /*e2e0*/  @P0 LEA R18, P1, R7.reuse, R22, 0x1 ;  /* 0x0000001607120211 */ /* 0x040fe200078208ff */
[----:B------:R-:W-:Y:S02]  /*e2f0*/  FFMA.FTZ R150, R48, c[0x0][0x2d0], -R166 ;  /* 0x0000b40030967a23 */ /* 0x000fe400000108a6 */
[----:B------:R2:W-:Y:S01]  /*e300*/  @P0 LDGSTS.E.BYPASS.LTC128B.128 [R213+0x6100], [R22.64], !P6 ;  /* 0x0610000016d50fae */ /* 0x0005e2000f101d46 */
[----:B------:R-:W-:Y:S01]  /*e310*/  @P0 LEA.HI.X R19, R7, R23, R210, 0x1, P1 ;  /* 0x0000001707130211 */ /* 0x000fe200008f0cd2 */
[--C-:B------:R-:W-:Y:S01]  /*e320*/  FFMA.FTZ R146, R17, c[0x0][0x2d0], -R166.reuse ;  /* 0x0000b40011927a23 */ /* 0x100fe200000108a6 */
[----:B------:R-:W-:Y:S01]  /*e330*/  MUFU.EX2 R153, R153 ;  /* 0x0000009900997308 */ /* 0x000fe20000000800 */
[----:B------:R2:W-:Y:S01]  /*e340*/  @P0 LDGSTS.E.BYPASS.LTC128B.128 [R213+0x8100], [R22.64+0x80], !P4 ;  /* 0x0810008016d50fae */ /* 0x0005e2000e101d46 */
[----:B-1----:R-:W-:Y:S01]  /*e350*/  FMNMX.FTZ R3, R21, R16, !PT ;  /* 0x0000001015037209 */ /* 0x002fe20007810000 */
[----:B------:R-:W-:-:S02]  /*e360*/  FFMA.FTZ R145, R11, c[0x0][0x2d0], -R166 ;  /* 0x0000b4000b917a23 */ /* 0x000fc400000108a6 */
[----:B------:R2:W-:Y:S01]  /*e370*/  @P0 LDGSTS.E.BYPASS.LTC128B.128 [R213+0xa100], [R22.64+0x100], !P5 ;  /* 0x0a10010016d50fae */ /* 0x0005e2000e901d46 */
[C---:B------:R-:W-:Y:S01]  /*e380*/  FSETP.NEU.FTZ.AND P1, PT, R3.reuse, -INF , PT ;  /* 0xff8000000300780b */ /* 0x040fe20003f3d000 */
[----:B------:R-:W-:Y:S01]  /*e390*/  FMUL.FTZ R163, R3, c[0x0][0x2d0] ;  /* 0x0000b40003a37a20 */ /* 0x000fe20000410000 */
[----:B------:R-:W1:Y:S01]  /*e3a0*/  MUFU.EX2 R150, R150 ;  /* 0x0000009600967308 */ /* 0x000e620000000800 */
[----:B------:R3:W-:Y:S01]  /*e3b0*/  @P0 LDGSTS.E.BYPASS.LTC128B.128 [R213+0x7100], [R18.64], !P6 ;  /* 0x0710000012d50fae */ /* 0x0007e2000f101d46 */
[--C-:B------:R-:W-:Y:S02]  /*e3c0*/  FFMA.FTZ R2, R9, c[0x0][0x2d0], -R166.reuse ;  /* 0x0000b40009027a23 */ /* 0x100fe400000108a6 */
[----:B------:R-:W-:Y:S01]  /*e3d0*/  FSEL R163, R163, RZ, P1 ;  /* 0x000000ffa3a37208 */ /* 0x000fe20000800000 */
[----:B------:R3:W-:Y:S01]  /*e3e0*/  @P0 LDGSTS.E.BYPASS.LTC128B.128 [R213+0x9100], [R18.64+0x80], !P4 ;  /* 0x0910008012d50fae */ /* 0x0007e2000e101d46 */
[----:B------:R-:W-:Y:S02]  /*e3f0*/  FFMA.FTZ R149, R15, c[0x0][0x2d0], -R166 ;  /* 0x0000b4000f957a23 */ /* 0x000fe400000108a6 */
[----:B------:R-:W-:Y:S01]  /*e400*/  MUFU.EX2 R151, R151 ;  /* 0x0000009700977308 */ /* 0x000fe20000000800 */
[----:B------:R3:W-:Y:S01]  /*e410*/  @P0 LDGSTS.E.BYPASS.LTC128B.128 [R213+0xb100], [R18.64+0x100], !P5 ;  /* 0x0b10010012d50fae */ /* 0x0007e2000e901d46 */
[----:B------:R-:W-:-:S02]  /*e420*/  FFMA.FTZ R152, R49, c[0x0][0x2d0], -R163 ;  /* 0x0000b40031987a23 */ /* 0x000fc400000108a3 */
[--C-:B------:R-:W-:Y:S01]  /*e430*/  FFMA.FTZ R155, R68, c[0x0][0x2d0], -R163.reuse ;  /* 0x0000b400449b7a23 */ /* 0x100fe200000108a3 */
[----:B------:R-:W4:Y:S01]  /*e440*/  LDSM.16.MT88.4 R40, [R203+0x2100] ;  /* 0x00210000cb28783b */ /* 0x000f220000004200 */
[--C-:B------:R-:W-:Y:S02]  /*e450*/  FFMA.FTZ R157, R36, c[0x0][0x2d0], -R163.reuse ;  /* 0x0000b400249d7a23 */ /* 0x100fe400000108a3 */
[--C-:B------:R-:W-:Y:S01]  /*e460*/  FFMA.FTZ R148, R6, c[0x0][0x2d0], -R163.reuse ;  /* 0x0000b40006947a23 */ /* 0x100fe200000108a3 */
[----:B------:R-:W2:Y:S01]  /*e470*/  LDSM.16.MT88.4 R56, [R197+0x2100] ;  /* 0x00210000c538783b */ /* 0x000ea20000004200 */
[----:B------:R-:W3:Y:S01]  /*e480*/  MUFU.EX2 R146, R146 ;  /* 0x0000009200927308 */ /* 0x000ee20000000800 */
[--C-:B------:R-:W-:Y:S01]  /*e490*/  FFMA.FTZ R135, R10, c[0x0][0x2d0], -R163.reuse ;  /* 0x0000b4000a877a23 */ /* 0x100fe200000108a3 */
[----:B-1----:R-:W-:Y:S01]  /*e4a0*/  F2FP.BF16.PACK_AB R96, R150, R153 ;  /* 0x000000999660723e */ /* 0x002fe200000010ff */
[----:B------:R-:W1:Y:S01]  /*e4b0*/  LDSM.16.MT88.4 R124, [R203+0x100] ;  /* 0x00010000cb7c783b */ /* 0x000e620000004200 */
[----:B------:R-:W-:-:S02]  /*e4c0*/  FFMA.FTZ R0, R8, c[0x0][0x2d0], -R163 ;  /* 0x0000b40008007a23 */ /* 0x000fc400000108a3 */
[--C-:B------:R-:W-:Y:S01]  /*e4d0*/  FFMA.FTZ R144, R13, c[0x0][0x2d0], -R166.reuse ;  /* 0x0000b4000d907a23 */ /* 0x100fe200000108a6 */
[----:B------:R-:W1:Y:S01]  /*e4e0*/  LDSM.16.MT88.4 R116, [R198+0x100] ;  /* 0x00010000c674783b */ /* 0x000e620000004200 */
[----:B------:R-:W-:Y:S01]  /*e4f0*/  MUFU.EX2 R152, R152 ;  /* 0x0000009800987308 */ /* 0x000fe20000000800 */
[--C-:B------:R-:W-:Y:S02]  /*e500*/  FFMA.FTZ R147, R14, c[0x0][0x2d0], -R163.reuse ;  /* 0x0000b4000e937a23 */ /* 0x100fe400000108a3 */
[----:B------:R-:W1:Y:S01]  /*e510*/  LDSM.16.MT88.4 R108, [R197+0x100] ;  /* 0x00010000c56c783b */ /* 0x000e620000004200 */
[----:B------:R-:W-:Y:S02]  /*e520*/  FFMA.FTZ R134, R12, c[0x0][0x2d0], -R163 ;  /* 0x0000b4000c867a23 */ /* 0x000fe400000108a3 */
[--C-:B------:R-:W-:Y:S01]  /*e530*/  FFMA.FTZ R154, R167, c[0x0][0x2d0], -R166.reuse ;  /* 0x0000b400a79a7a23 */ /* 0x100fe200000108a6 */
[----:B------:R-:W1:Y:S01]  /*e540*/  LDSM.16.MT88.4 R100, [R196+0x100] ;  /* 0x00010000c464783b */ /* 0x000e620000004200 */
[----:B------:R-:W4:Y:S01]  /*e550*/  MUFU.EX2 R155, R155 ;  /* 0x0000009b009b7308 */ /* 0x000f220000000800 */
[----:B---3--:R-:W-:Y:S01]  /*e560*/  F2FP.BF16.PACK_AB R98, R146, R151 ;  /* 0x000000979262723e */ /* 0x008fe200000010ff */
[--C-:B------:R-:W-:Y:S01]  /*e570*/  FFMA.FTZ R156, R165, c[0x0][0x2d0], -R166.reuse ;  /* 0x0000b400a59c7a23 */ /* 0x100fe200000108a6 */
[----:B------:R-:W3:Y:S01]  /*e580*/  LDSM.16.MT88.4 R48, [R198+0x2100] ;  /* 0x00210000c630783b */ /* 0x000ee20000004200 */
[----:B------:R-:W-:-:S02]  /*e590*/  FFMA.FTZ R159, R159, c[0x0][0x2d0], -R166 ;  /* 0x0000b4009f9f7a23 */ /* 0x000fc400000108a6 */
[--C-:B------:R-:W-:Y:S01]  /*e5a0*/  FFMA.FTZ R161, R161, c[0x0][0x2d0], -R166.reuse ;  /* 0x0000b400a1a17a23 */ /* 0x100fe200000108a6 */
[----:B------:R-:W1:Y:S01]  /*e5b0*/  LDSM.16.MT88.4 R64, [R196+0x2100] ;  /* 0x00210000c440783b */ /* 0x000e620000004200 */
[----:B------:R-:W-:Y:S01]  /*e5c0*/  MUFU.EX2 R157, R157 ;  /* 0x0000009d009d7308 */ /* 0x000fe20000000800 */
[--C-:B------:R-:W-:Y:S02]  /*e5d0*/  FFMA.FTZ R160, R160, c[0x0][0x2d0], -R163.reuse ;  /* 0x0000b400a0a07a23 */ /* 0x100fe400000108a3 */
[----:B------:R-:W1:Y:S01]  /*e5e0*/  LDSM.16.MT88.4 R72, [R203+0x4100] ;  /* 0x00410000cb48783b */ /* 0x000e620000004200 */
[--C-:B------:R-:W-:Y:S02]  /*e5f0*/  FFMA.FTZ R165, R170, c[0x0][0x2d0], -R163.reuse ;  /* 0x0000b400aaa57a23 */ /* 0x100fe400000108a3 */
[--C-:B------:R-:W-:Y:S01]  /*e600*/  FFMA.FTZ R162, R162, c[0x0][0x2d0], -R163.reuse ;  /* 0x0000b400a2a27a23 */ /* 0x100fe200000108a3 */
[----:B------:R-:W1:Y:S01]  /*e610*/  LDSM.16.MT88.4 R80, [R198+0x4100] ;  /* 0x00410000c650783b */ /* 0x000e620000004200 */
[----:B------:R-:W2:Y:S01]  /*e620*/  MUFU.EX2 R148, R148 ;  /* 0x0000009400947308 */ /* 0x000ea20000000800 */
[----:B----4-:R-:W-:Y:S01]  /*e630*/  F2FP.BF16.PACK_AB R97, R155, R152 ;  /* 0x000000989b61723e */ /* 0x010fe200000010ff */
[----:B------:R-:W-:Y:S01]  /*e640*/  FFMA.FTZ R167, R168, c[0x0][0x2d0], -R163 ;  /* 0x0000b400a8a77a23 */ /* 0x000fe200000108a3 */
[----:B------:R-:W4:Y:S01]  /*e650*/  LDSM.16.MT88.4 R88, [R197+0x4100] ;  /* 0x00410000c558783b */ /* 0x000f220000004200 */
        /* <DEDUP_REMOVED lines=9> */
[----:B--2---:R-:W-:Y:S01]  /*e6f0*/  F2FP.BF16.PACK_AB R99, R148, R157 ;  /* 0x0000009d9463723e */ /* 0x004fe200000010ff */
[----:B------:R-:W2:Y:S01]  /*e700*/  MUFU.EX2 R144, R144 ;  /* 0x0000009000907308 */ /* 0x000ea20000000800 */
[--C-:B------:R-:W-:Y:S01]  /*e710*/  FFMA.FTZ R171, R142, c[0x0][0x2d0], -R163.reuse ;  /* 0x0000b4008eab7a23 */ /* 0x100fe200000108a3 */
[----:B------:R-:W2:Y:S01]  /*e720*/  LDSM.16.MT88.4 R20, [R203+0x900] ;  /* 0x00090000cb14783b */ /* 0x000ea20000004200 */
[----:B------:R-:W-:-:S02]  /*e730*/  FFMA.FTZ R166, R140, c[0x0][0x2d0], -R163 ;  /* 0x0000b4008ca67a23 */ /* 0x000fc400000108a3 */
[----:B------:R-:W-:Y:S01]  /*e740*/  FFMA.FTZ R233, R158, c[0x0][0x2d0], -R163 ;  /* 0x0000b4009ee97a23 */ /* 0x000fe200000108a3 */
[C---:B------:R-:W-:Y:S01]  /*e750*/  HMMA.16816.F32.BF16 R36, R96.reuse, R40, RZ ;  /* 0x000000286024723c */ /* 0x040fe200000418ff */
[----:B------:R-:W2:Y:S01]  /*e760*/  LDSM.16.MT88.4 R12, [R196+0x2900] ;  /* 0x00290000c40c783b */ /* 0x000ea20000004200 */
[----:B------:R-:W-:Y:S01]  /*e770*/  MUFU.EX2 R145, R145 ;  /* 0x0000009100917308 */ /* 0x000fe20000000800 */
[----:B------:R-:W-:Y:S02]  /*e780*/  FADD.FTZ R150, R153, R150 ;  /* 0x0000009699967221 */ /* 0x000fe40000010000 */
[----:B------:R-:W-:Y:S01]  /*e790*/  LDSM.16.MT88.4 R136, [R198+0x900] ;  /* 0x00090000c688783b */ /* 0x000fe20000004200 */
[----:B------:R-:W-:Y:S02]  /*e7a0*/  FADD.FTZ R152, R152, R155 ;  /* 0x0000009b98987221 */ /* 0x000fe40000010000 */
[----:B------:R-:W-:Y:S01]  /*e7b0*/  HMMA.16816.F32.BF16 R52, R96, R56, RZ ;  /* 0x000000386034723c */ /* 0x000fe200000418ff */
[----:B------:R-:W-:Y:S01]  /*e7c0*/  LDSM.16.MT88.4 R32, [R197+0x900] ;  /* 0x00090000c520783b */ /* 0x000fe20000004200 */
[----:B------:R-:W-:Y:S01]  /*e7d0*/  MUFU.EX2 R2, R2 ;  /* 0x0000000200027308 */ /* 0x000fe20000000800 */
[----:B------:R-:W-:-:S02]  /*e7e0*/  FADD.FTZ R151, R151, R150 ;  /* 0x0000009697977221 */ /* 0x000fc40000010000 */
[----:B------:R-:W-:Y:S01]  /*e7f0*/  LDSM.16.MT88.4 R28, [R196+0x900] ;  /* 0x00090000c41c783b */ /* 0x000fe20000004200 */
[----:B------:R-:W-:Y:S02]  /*e800*/  FADD.FTZ R157, R157, R152 ;  /* 0x000000989d9d7221 */ /* 0x000fe40000010000 */
[C---:B------:R-:W-:Y:S01]  /*e810*/  HMMA.16816.F32.BF16 R40, R96.reuse, R42, RZ ;  /* 0x0000002a6028723c */ /* 0x040fe200000418ff */
[----:B------:R-:W-:Y:S01]  /*e820*/  LDSM.16.MT88.4 R24, [R198+0x2900] ;  /* 0x00290000c618783b */ /* 0x000fe20000004200 */
[----:B------:R-:W-:Y:S01]  /*e830*/  MUFU.EX2 R147, R147 ;  /* 0x0000009300937308 */ /* 0x000fe20000000800 */
[----:B------:R-:W-:Y:S02]  /*e840*/  FADD.FTZ R146, R146, R151 ;  /* 0x0000009792927221 */ /* 0x000fe40000010000 */
[----:B------:R-:W-:Y:S01]  /*e850*/  FADD.FTZ R148, R148, R157 ;  /* 0x0000009d94947221 */ /* 0x000fe20000010000 */
[----:B------:R-:W-:Y:S02]  /*e860*/  LDSM.16.MT88.4 R140, [R198+0x1900] ;  /* 0x00190000c68c783b */ /* 0x000fe40000004200 */
[C---:B------:R-:W-:Y:S02]  /*e870*/  HMMA.16816.F32.BF16 R56, R96.reuse, R58, RZ ;  /* 0x0000003a6038723c */ /* 0x040fe400000418ff */
[----:B------:R-:W2:Y:S01]  /*e880*/  MUFU.EX2 R134, R134 ;  /* 0x0000008600867308 */ /* 0x000ea20000000800 */
[----:B------:R-:W0:Y:S05]  /*e890*/  LDGDEPBAR ;  /* 0x00000000000079af */ /* 0x000e2a0000000000 */
[C---:B-1----:R-:W-:Y:S02]  /*e8a0*/  HMMA.16816.F32.BF16 R128, R96.reuse, R124, RZ ;  /* 0x0000007c6080723c */ /* 0x042fe400000418ff */
[----:B------:R-:W-:Y:S06]  /*e8b0*/  MUFU.EX2 R135, R135 ;  /* 0x0000008700877308 */ /* 0x000fec0000000800 */
[C---:B------:R-:W-:Y:S02]  /*e8c0*/  HMMA.16816.F32.BF16 R120, R96.reuse, R116, RZ ;  /* 0x000000746078723c */ /* 0x040fe400000418ff */
[----:B------:R-:W1:Y:S06]  /*e8d0*/  MUFU.EX2 R0, R0 ;  /* 0x0000000000007308 */ /* 0x000e6c0000000800 */
[C---:B------:R-:W-:Y:S02]  /*e8e0*/  HMMA.16816.F32.BF16 R112, R96.reuse, R108, RZ ;  /* 0x0000006c6070723c */ /* 0x040fe400000418ff */
[----:B------:R-:W-:Y:S06]  /*e8f0*/  MUFU.EX2 R154, R154 ;  /* 0x0000009a009a7308 */ /* 0x000fec0000000800 */
[C---:B------:R-:W-:Y:S02]  /*e900*/  HMMA.16816.F32.BF16 R104, R96.reuse, R100, RZ ;  /* 0x000000646068723c */ /* 0x040fe400000418ff */
[----:B------:R-:W1:Y:S06]  /*e910*/  MUFU.EX2 R159, R159 ;  /* 0x0000009f009f7308 */ /* 0x000e6c0000000800 */
[C---:B---3--:R-:W-:Y:S02]  /*e920*/  HMMA.16816.F32.BF16 R44, R96.reuse, R48, RZ ;  /* 0x00000030602c723c */ /* 0x048fe400000418ff */
[----:B------:R-:W-:Y:S06]  /*e930*/  MUFU.EX2 R156, R156 ;  /* 0x0000009c009c7308 */ /* 0x000fec0000000800 */
[C---:B------:R-:W-:Y:S02]  /*e940*/  HMMA.16816.F32.BF16 R60, R96.reuse, R64, RZ ;  /* 0x00000040603c723c */ /* 0x040fe400000418ff */
[----:B------:R-:W3:Y:S06]  /*e950*/  MUFU.EX2 R161, R161 ;  /* 0x000000a100a17308 */ /* 0x000eec0000000800 */
[C---:B------:R-:W-:Y:S02]  /*e960*/  HMMA.16816.F32.BF16 R68, R96.reuse, R72, RZ ;  /* 0x000000486044723c */ /* 0x040fe400000418ff */
[----:B------:R-:W-:Y:S06]  /*e970*/  MUFU.EX2 R160, R160 ;  /* 0x000000a000a07308 */ /* 0x000fec0000000800 */
[C---:B------:R-:W-:Y:S02]  /*e980*/  HMMA.16816.F32.BF16 R76, R96.reuse, R80, RZ ;  /* 0x00000050604c723c */ /* 0x040fe400000418ff */
[----:B------:R-:W1:Y:S06]  /*e990*/  MUFU.EX2 R165, R165 ;  /* 0x000000a500a57308 */ /* 0x000e6c0000000800 */
[C---:B----45:R-:W-:Y:S02]  /*e9a0*/  HMMA.16816.F32.BF16 R84, R96.reuse, R88, RZ ;  /* 0x000000586054723c */ /* 0x070fe400000418ff */
[----:B------:R-:W-:Y:S06]  /*e9b0*/  MUFU.EX2 R162, R162 ;  /* 0x000000a200a27308 */ /* 0x000fec0000000800 */
[C---:B------:R-:W-:Y:S02]  /*e9c0*/  HMMA.16816.F32.BF16 R124, R96.reuse, R126, RZ ;  /* 0x0000007e607c723c */ /* 0x040fe400000418ff */
[----:B------:R-:W4:Y:S06]  /*e9d0*/  MUFU.EX2 R167, R167 ;  /* 0x000000a700a77308 */ /* 0x000f2c0000000800 */
[C---:B------:R-:W-:Y:S02]  /*e9e0*/  HMMA.16816.F32.BF16 R116, R96.reuse, R118, RZ ;  /* 0x000000766074723c */ /* 0x040fe400000418ff */
[----:B------:R-:W-:Y:S06]  /*e9f0*/  MUFU.EX2 R168, R168 ;  /* 0x000000a800a87308 */ /* 0x000fec0000000800 */
[C---:B------:R-:W-:Y:S02]  /*ea00*/  HMMA.16816.F32.BF16 R108, R96.reuse, R110, RZ ;  /* 0x0000006e606c723c */ /* 0x040fe400000418ff */
[----:B------:R-:W1:Y:S06]  /*ea10*/  MUFU.EX2 R169, R169 ;  /* 0x000000a900a97308 */ /* 0x000e6c0000000800 */
        /* <DEDUP_REMOVED lines=12> */
[C---:B------:R-:W-:Y:S07]  /*eae0*/  HMMA.16816.F32.BF16 R92, R96.reuse, R4, RZ ;  /* 0x00000004605c723c */ /* 0x040fee00000418ff */
[----:B--2---:R-:W-:Y:S01]  /*eaf0*/  F2FP.BF16.PACK_AB R4, R144, R149 ;  /* 0x000000959004723e */ /* 0x004fe200000010ff */
[----:B------:R-:W-:Y:S01]  /*eb00*/  HMMA.16816.F32.BF16 R96, R96, R6, RZ ;  /* 0x000000066060723c */ /* 0x000fe200000418ff */
[----:B------:R-:W-:Y:S01]  /*eb10*/  F2FP.BF16.PACK_AB R5, R134, R147 ;  /* 0x000000938605723e */ /* 0x000fe200000010ff */
[----:B------:R-:W-:-:S02]  /*eb20*/  FADD.FTZ R149, R149, R146 ;  /* 0x0000009295957221 */ /* 0x000fc40000010000 */
[----:B------:R-:W-:Y:S02]  /*eb30*/  FADD.FTZ R147, R147, R148 ;  /* 0x0000009493937221 */ /* 0x000fe40000010000 */
[----:B------:R-:W-:Y:S01]  /*eb40*/  FADD.FTZ R144, R144, R149 ;  /* 0x0000009590907221 */ /* 0x000fe20000010000 */
[----:B------:R-:W-:Y:S01]  /*eb50*/  F2FP.BF16.PACK_AB R6, R2, R145 ;  /* 0x000000910206723e */ /* 0x000fe200000010ff */
[----:B------:R-:W-:Y:S01]  /*eb60*/  FADD.FTZ R134, R134, R147 ;  /* 0x0000009386867221 */ /* 0x000fe20000010000 */
[----:B-1----:R-:W-:Y:S01]  /*eb70*/  F2FP.BF16.PACK_AB R7, R0, R135 ;  /* 0x000000870007723e */ /* 0x002fe200000010ff */
[----:B------:R-:W-:Y:S02]  /*eb80*/  FADD.FTZ R145, R145, R144 ;  /* 0x0000009091917221 */ /* 0x000fe40000010000 */
[----:B------:R-:W-:Y:S02]  /*eb90*/  FADD.FTZ R135, R135, R134 ;  /* 0x0000008687877221 */ /* 0x000fe40000010000 */
[----:B------:R-:W-:-:S02]  /*eba0*/  FADD.FTZ R145, R2, R145 ;  /* 0x0000009102917221 */ /* 0x000fc40000010000 */
[----:B------:R-:W-:Y:S01]  /*ebb0*/  HMMA.16816.F32.BF16 R36, R4, R8, R36 ;  /* 0x000000080424723c */ /* 0x000fe20000041824 */
[----:B------:R-:W-:-:S07]  /*ebc0*/  FADD.FTZ R135, R0, R135 ;  /* 0x0000008700877221 */ /* 0x000fce0000010000 */
[C---:B------:R-:W-:Y:S01]  /*ebd0*/  HMMA.16816.F32.BF16 R40, R4.reuse, R10, R40 ;  /* 0x0000000a0428723c */ /* 0x040fe20000041828 */
[----:B------:R-:W1:Y:S07]  /*ebe0*/  LDSM.16.MT88.4 R8, [R198+0x4900] ;  /* 0x00490000c608783b */ /* 0x000e6e0000004200 */
[C---:B------:R-:W-:Y:S08]  /*ebf0*/  HMMA.16816.F32.BF16 R52, R4.reuse, R16, R52 ;  /* 0x000000100434723c */ /* 0x040ff00000041834 */
[C---:B------:R-:W-:Y:S01]  /*ec00*/  HMMA.16816.F32.BF16 R56, R4.reuse, R18, R56 ;  /* 0x000000120438723c */ /* 0x040fe20000041838 */
[----:B------:R-:W2:Y:S07]  /*ec10*/  LDSM.16.MT88.4 R16, [R197+0x4900] ;  /* 0x00490000c510783b */ /* 0x000eae0000004200 */
[C---:B------:R-:W-:Y:S08]  /*ec20*/  HMMA.16816.F32.BF16 R128, R4.reuse, R20, R128 ;  /* 0x000000140480723c */ /* 0x040ff00000041880 */
[C---:B------:R-:W-:Y:S01]  /*ec30*/  HMMA.16816.F32.BF16 R124, R4.reuse, R22, R124 ;  /* 0x00000016047c723c */ /* 0x040fe2000004187c */
[----:B------:R-:W3:Y:S07]  /*ec40*/  LDSM.16.MT88.4 R20, [R203+0x4900] ;  /* 0x00490000cb14783b */ /* 0x000eee0000004200 */
[C---:B------:R-:W-:Y:S08]  /*ec50*/  HMMA.16816.F32.BF16 R60, R4.reuse, R12, R60 ;  /* 0x0000000c043c723c */ /* 0x040ff0000004183c */
        /* <DEDUP_REMOVED lines=8> */
[C---:B------:R-:W-:Y:S08]  /*ece0*/  HMMA.16816.F32.BF16 R120, R4.reuse, R136, R120 ;  /* 0x000000880478723c */ /* 0x040ff00000041878 */
[C---:B------:R-:W-:Y:S01]  /*ecf0*/  HMMA.16816.F32.BF16 R116, R4.reuse, R138, R116 ;  /* 0x0000008a0474723c */ /* 0x040fe20000041874 */
[----:B------:R-:W-:Y:S07]  /*ed00*/  LDSM.16.MT88.4 R136, [R197+0x1900] ;  /* 0x00190000c588783b */ /* 0x000fee0000004200 */
        /* <DEDUP_REMOVED lines=9> */
[C---:B---3--:R-:W-:Y:S08]  /*eda0*/  HMMA.16816.F32.BF16 R68, R4.reuse, R20, R68 ;  /* 0x000000140444723c */ /* 0x048ff00000041844 */
[C---:B------:R-:W-:Y:S01]  /*edb0*/  HMMA.16816.F32.BF16 R72, R4.reuse, R22, R72 ;  /* 0x000000160448723c */ /* 0x040fe20000041848 */
[----:B------:R-:W-:Y:S07]  /*edc0*/  LDSM.16.MT88.4 R20, [R203+0x5100] ;  /* 0x00510000cb14783b */ /* 0x000fee0000004200 */
[C---:B------:R-:W-:Y:S08]  /*edd0*/  HMMA.16816.F32.BF16 R92, R4.reuse, R12, R92 ;  /* 0x0000000c045c723c */ /* 0x040ff0000004185c */
[----:B------:R-:W-:Y:S01]  /*ede0*/  HMMA.16816.F32.BF16 R96, R4, R14, R96 ;  /* 0x0000000e0460723c */ /* 0x000fe20000041860 */
[----:B------:R-:W3:Y:S06]  /*edf0*/  LDSM.16.MT88.4 R12, [R203+0x3100] ;  /* 0x00310000cb0c783b */ /* 0x000eec0000004200 */
[----:B------:R-:W-:Y:S01]  /*ee00*/  F2FP.BF16.PACK_AB R4, R159, R154 ;  /* 0x0000009a9f04723e */ /* 0x000fe200000010ff */
[----:B------:R-:W-:Y:S01]  /*ee10*/  FADD.FTZ R154, R154, R145 ;  /* 0x000000919a9a7221 */ /* 0x000fe20000010000 */
[----:B------:R-:W-:-:S02]  /*ee20*/  F2FP.BF16.PACK_AB R6, R161, R156 ;  /* 0x0000009ca106723e */ /* 0x000fc400000010ff */
[----:B------:R-:W-:Y:S01]  /*ee30*/  F2FP.BF16.PACK_AB R5, R165, R160 ;  /* 0x000000a0a505723e */ /* 0x000fe200000010ff */
[----:B------:R-:W-:Y:S01]  /*ee40*/  FADD.FTZ R160, R160, R135 ;  /* 0x00000087a0a07221 */ /* 0x000fe20000010000 */
[----:B----4-:R-:W-:Y:S01]  /*ee50*/  F2FP.BF16.PACK_AB R7, R167, R162 ;  /* 0x000000a2a707723e */ /* 0x010fe200000010ff */
[----:B------:R-:W-:Y:S02]  /*ee60*/  FADD.FTZ R159, R159, R154 ;  /* 0x0000009a9f9f7221 */ /* 0x000fe40000010000 */
[----:B------:R-:W-:Y:S02]  /*ee70*/  FADD.FTZ R165, R165, R160 ;  /* 0x000000a0a5a57221 */ /* 0x000fe40000010000 */
[----:B------:R-:W-:Y:S02]  /*ee80*/  FADD.FTZ R156, R156, R159 ;  /* 0x0000009f9c9c7221 */ /* 0x000fe40000010000 */
[----:B-1----:R-:W-:Y:S01]  /*ee90*/  HMMA.16816.F32.BF16 R128, R4, R8, R128 ;  /* 0x000000080480723c */ /* 0x002fe20000041880 */
[----:B------:R-:W-:-:S02]  /*eea0*/  FADD.FTZ R162, R162, R165 ;  /* 0x000000a5a2a27221 */ /* 0x000fc40000010000 */
[----:B------:R-:W-:Y:S02]  /*eeb0*/  FADD.FTZ R161, R161, R156 ;  /* 0x0000009ca1a17221 */ /* 0x000fe40000010000 */
[----:B------:R-:W-:-:S03]  /*eec0*/  FADD.FTZ R167, R167, R162 ;  /* 0x000000a2a7a77221 */ /* 0x000fc60000010000 */
[C---:B------:R-:W-:Y:S01]  /*eed0*/  HMMA.16816.F32.BF16 R124, R4.reuse, R10, R124 ;  /* 0x0000000a047c723c */ /* 0x040fe2000004187c */
[----:B------:R-:W1:Y:S07]  /*eee0*/  LDSM.16.MT88.4 R8, [R197+0x3100] ;  /* 0x00310000c508783b */ /* 0x000e6e0000004200 */
[C---:B--2---:R-:W-:Y:S08]  /*eef0*/  HMMA.16816.F32.BF16 R120, R4.reuse, R16, R120 ;  /* 0x000000100478723c */ /* 0x044ff00000041878 */
[C---:B------:R-:W-:Y:S01]  /*ef00*/  HMMA.16816.F32.BF16 R116, R4.reuse, R18, R116 ;  /* 0x000000120474723c */ /* 0x040fe20000041874 */
[----:B------:R-:W2:Y:S07]  /*ef10*/  LDSM.16.MT88.4 R16, [R196+0x3100] ;  /* 0x00310000c410783b */ /* 0x000eae0000004200 */
[C---:B---3--:R-:W-:Y:S08]  /*ef20*/  HMMA.16816.F32.BF16 R36, R4.reuse, R12, R36 ;  /* 0x0000000c0424723c */ /* 0x048ff00000041824 */
[C---:B------:R-:W-:Y:S01]  /*ef30*/  HMMA.16816.F32.BF16 R40, R4.reuse, R14, R40 ;  /* 0x0000000e0428723c */ /* 0x040fe20000041828 */
[----:B------:R-:W3:Y:S07]  /*ef40*/  LDSM.16.MT88.4 R12, [R198+0x5100] ;  /* 0x00510000c60c783b */ /* 0x000eee0000004200 */
[C---:B------:R-:W-:Y:S08]  /*ef50*/  HMMA.16816.F32.BF16 R68, R4.reuse, R20, R68 ;  /* 0x000000140444723c */ /* 0x040ff00000041844 */
[C---:B-1----:R-:W-:Y:S08]  /*ef60*/  HMMA.16816.F32.BF16 R52, R4.reuse, R8, R52 ;  /* 0x000000080434723c */ /* 0x042ff00000041834 */
        /* <DEDUP_REMOVED lines=8> */
[C---:B------:R-:W-:Y:S01]  /*eff0*/  HMMA.16816.F32.BF16 R72, R4.reuse, R22, R72 ;  /* 0x000000160448723c */ /* 0x040fe20000041848 */
[----:B------:R-:W-:Y:S07]  /*f000*/  LDSM.16.MT88.4 R20, [R196+0x3900] ;  /* 0x00390000c414783b */ /* 0x000fee0000004200 */
        /* <DEDUP_REMOVED lines=8> */
[----:B------:R-:W4:Y:S07]  /*f090*/  LDSM.16.MT88.4 R32, [R196+0x1900] ;  /* 0x00190000c420783b */ /* 0x000f2e0000004200 */
[C---:B------:R-:W-:Y:S08]  /*f0a0*/  HMMA.16816.F32.BF16 R104, R4.reuse, R28, R104 ;  /* 0x0000001c0468723c */ /* 0x040ff00000041868 */
[C---:B------:R-:W-:Y:S01]  /*f0b0*/  HMMA.16816.F32.BF16 R100, R4.reuse, R30, R100 ;  /* 0x0000001e0464723c */ /* 0x040fe20000041864 */
[----:B------:R-:W1:Y:S07]  /*f0c0*/  LDSM.16.MT88.4 R28, [R198+0x3900] ;  /* 0x00390000c61c783b */ /* 0x000e6e0000004200 */
[C---:B------:R-:W-:Y:S08]  /*f0d0*/  HMMA.16816.F32.BF16 R44, R4.reuse, R24, R44 ;  /* 0x00000018042c723c */ /* 0x040ff0000004182c */
[----:B------:R-:W-:Y:S01]  /*f0e0*/  HMMA.16816.F32.BF16 R48, R4, R26, R48 ;  /* 0x0000001a0430723c */ /* 0x000fe20000041830 */
[----:B------:R-:W2:Y:S06]  /*f0f0*/  LDSM.16.MT88.4 R24, [R197+0x3900] ;  /* 0x00390000c518783b */ /* 0x000eac0000004200 */
[----:B------:R-:W-:Y:S01]  /*f100*/  F2FP.BF16.PACK_AB R4, R169, R168 ;  /* 0x000000a8a904723e */ /* 0x000fe200000010ff */
[----:B------:R-:W-:Y:S01]  /*f110*/  FADD.FTZ R168, R168, R161 ;  /* 0x000000a1a8a87221 */ /* 0x000fe20000010000 */
[----:B------:R-:W-:-:S02]  /*f120*/  F2FP.BF16.PACK_AB R6, R235, R170 ;  /* 0x000000aaeb06723e */ /* 0x000fc400000010ff */
[----:B------:R-:W-:Y:S01]  /*f130*/  F2FP.BF16.PACK_AB R5, R171, R164 ;  /* 0x000000a4ab05723e */ /* 0x000fe200000010ff */
[----:B------:R-:W-:Y:S01]  /*f140*/  FADD.FTZ R164, R164, R167 ;  /* 0x000000a7a4a47221 */ /* 0x000fe20000010000 */
[----:B------:R-:W-:Y:S01]  /*f150*/  F2FP.BF16.PACK_AB R7, R233, R166 ;  /* 0x000000a6e907723e */ /* 0x000fe200000010ff */
[----:B------:R-:W-:Y:S02]  /*f160*/  FADD.FTZ R169, R169, R168 ;  /* 0x000000a8a9a97221 */ /* 0x000fe40000010000 */
[----:B------:R-:W-:Y:S02]  /*f170*/  FADD.FTZ R171, R171, R164 ;  /* 0x000000a4abab7221 */ /* 0x000fe40000010000 */
[----:B------:R-:W-:Y:S02]  /*f180*/  FADD.FTZ R170, R170, R169 ;  /* 0x000000a9aaaa7221 */ /* 0x000fe40000010000 */
[----:B---3--:R-:W-:Y:S01]  /*f190*/  HMMA.16816.F32.BF16 R128, R4, R12, R128 ;  /* 0x0000000c0480723c */ /* 0x008fe20000041880 */
[----:B------:R-:W-:-:S02]  /*f1a0*/  FADD.FTZ R166, R166, R171 ;  /* 0x000000aba6a67221 */ /* 0x000fc40000010000 */
[----:B------:R-:W-:Y:S02]  /*f1b0*/  FADD.FTZ R235, R235, R170 ;  /* 0x000000aaebeb7221 */ /* 0x000fe40000010000 */
[----:B------:R-:W-:-:S03]  /*f1c0*/  FADD.FTZ R233, R233, R166 ;  /* 0x000000a6e9e97221 */ /* 0x000fc60000010000 */
        /* <DEDUP_REMOVED lines=9> */
[C---:B------:R-:W-:Y:S08]  /*f260*/  HMMA.16816.F32.BF16 R116, R4.reuse, R142, R116 ;  /* 0x0000008e0474723c */ /* 0x040ff00000041874 */
[C---:B------:R-:W-:Y:S08]  /*f270*/  HMMA.16816.F32.BF16 R112, R4.reuse, R136, R112 ;  /* 0x000000880470723c */ /* 0x040ff00000041870 */
[C---:B------:R-:W-:Y:S08]  /*f280*/  HMMA.16816.F32.BF16 R108, R4.reuse, R138, R108 ;  /* 0x0000008a046c723c */ /* 0x040ff0000004186c */
[C---:B----4-:R-:W-:Y:S08]  /*f290*/  HMMA.16816.F32.BF16 R104, R4.reuse, R32, R104 ;  /* 0x000000200468723c */ /* 0x050ff00000041868 */
[C---:B------:R-:W-:Y:S08]  /*f2a0*/  HMMA.16816.F32.BF16 R100, R4.reuse, R34, R100 ;  /* 0x000000220464723c */ /* 0x040ff00000041864 */
[C---:B------:R-:W-:Y:S08]  /*f2b0*/  HMMA.16816.F32.BF16 R44, R4.reuse, R28, R44 ;  /* 0x0000001c042c723c */ /* 0x040ff0000004182c */
[C---:B------:R-:W-:Y:S08]  /*f2c0*/  HMMA.16816.F32.BF16 R48, R4.reuse, R30, R48 ;  /* 0x0000001e0430723c */ /* 0x040ff00000041830 */
[C---:B------:R-:W-:Y:S08]  /*f2d0*/  HMMA.16816.F32.BF16 R52, R4.reuse, R24, R52 ;  /* 0x000000180434723c */ /* 0x040ff00000041834 */
[C---:B------:R-:W-:Y:S08]  /*f2e0*/  HMMA.16816.F32.BF16 R56, R4.reuse, R26, R56 ;  /* 0x0000001a0438723c */ /* 0x040ff00000041838 */
[C---:B------:R-:W-:Y:S08]  /*f2f0*/  HMMA.16816.F32.BF16 R60, R4.reuse, R20, R60 ;  /* 0x00000014043c723c */ /* 0x040ff0000004183c */
[C---:B------:R-:W-:Y:S08]  /*f300*/  HMMA.16816.F32.BF16 R64, R4.reuse, R22, R64 ;  /* 0x000000160440723c */ /* 0x040ff00000041840 */
[C---:B---3--:R-:W-:Y:S08]  /*f310*/  HMMA.16816.F32.BF16 R76, R4.reuse, R12, R76 ;  /* 0x0000000c044c723c */ /* 0x048ff0000004184c */
[C---:B------:R-:W-:Y:S08]  /*f320*/  HMMA.16816.F32.BF16 R80, R4.reuse, R14, R80 ;  /* 0x0000000e0450723c */ /* 0x040ff00000041850 */
[C---:B-1----:R-:W-:Y:S08]  /*f330*/  HMMA.16816.F32.BF16 R84, R4.reuse, R8, R84 ;  /* 0x000000080454723c */ /* 0x042ff00000041854 */
[C---:B------:R-:W-:Y:S08]  /*f340*/  HMMA.16816.F32.BF16 R88, R4.reuse, R10, R88 ;  /* 0x0000000a0458723c */ /* 0x040ff00000041858 */
[C---:B--2---:R-:W-:Y:S08]  /*f350*/  HMMA.16816.F32.BF16 R92, R4.reuse, R16, R92 ;  /* 0x00000010045c723c */ /* 0x044ff0000004185c */
[----:B------:R-:W-:Y:S01]  /*f360*/  HMMA.16816.F32.BF16 R96, R4, R18, R96 ;  /* 0x000000120460723c */ /* 0x000fe20000041860 */
[----:B------:R-:W-:Y:S07]  /*f370*/  @!P0 BRA `(.L_x_128) ;  /* 0x00002eb000008947 */ /* 0x000fee0003800000 */
[C---:B------:R-:W-:Y:S01]  /*f380*/  IADD3 RZ, P3, R214.reuse, 0x40, RZ ;  /* 0x00000040d6ff7810 */ /* 0x040fe20007f7e0ff */
[----:B------:R-:W-:Y:S01]  /*f390*/  IMAD.MOV.U32 R224, RZ, RZ, c[0x0][0x1e0] ;  /* 0x00007800ffe07624 */ /* 0x000fe200078e00ff */
[----:B------:R-:W-:Y:S01]  /*f3a0*/  IADD3 RZ, P2, R214, 0x80, RZ ;  /* 0x00000080d6ff7810 */ /* 0x000fe20007f5e0ff */
[----:B------:R-:W-:Y:S01]  /*f3b0*/  IMAD.MOV.U32 R0, RZ, RZ, R3 ;  /* 0x000000ffff007224 */ /* 0x000fe200078e0003 */
[C---:B------:R-:W-:Y:S01]  /*f3c0*/  IADD3 RZ, P1, R216.reuse, 0x40, RZ ;  /* 0x00000040d8ff7810 */ /* 0x040fe20007f3e0ff */
[----:B------:R-:W-:Y:S01]  /*f3d0*/  IMAD.MOV.U32 R135, RZ, RZ, R132 ;  /* 0x000000ffff877224 */ /* 0x000fe200078e0084 */
[----:B------:R-:W-:Y:S01]  /*f3e0*/  IADD3 RZ, P0, R216, 0x80, RZ ;  /* 0x00000080d8ff7810 */ /* 0x000fe20007f1e0ff */
[--C-:B------:R-:W-:Y:S01]  /*f3f0*/  IMAD.X R230, RZ, RZ, R209.reuse, P3 ;  /* 0x000000ffffe67224 */ /* 0x100fe200018e06d1 */
[----:B------:R-:W-:Y:S01]  /*f400*/  LEA.HI.SX32 R231, R133, 0xfffffffe, 0x1a ;  /* 0xfffffffe85e77811 */ /* 0x000fe200078fd2ff */
[----:B------:R-:W-:Y:S01]  /*f410*/  IMAD.X R229, RZ, RZ, R209, P2 ;  /* 0x000000ffffe57224 */ /* 0x000fe200010e06d1 */
[C---:B------:R-:W-:Y:S01]  /*f420*/  IADD3 R195, R204.reuse, 0x800, RZ ;  /* 0x00000800ccc37810 */ /* 0x040fe20007ffe0ff */
[--C-:B------:R-:W-:Y:S01]  /*f430*/  IMAD.X R228, RZ, RZ, R219.reuse, P1 ;  /* 0x000000ffffe47224 */ /* 0x100fe200008e06db */
[C---:B------:R-:W-:Y:S01]  /*f440*/  IADD3 R194, R204.reuse, 0x1000, RZ ;  /* 0x00001000ccc27810 */ /* 0x040fe20007ffe0ff */
[----:B------:R-:W-:Y:S01]  /*f450*/  IMAD.X R227, RZ, RZ, R219, P0 ;  /* 0x000000ffffe37224 */ /* 0x000fe200000e06db */
[C---:B------:R-:W-:Y:S01]  /*f460*/  IADD3 R193, R204.reuse, 0x1800, RZ ;  /* 0x00001800ccc17810 */ /* 0x040fe20007ffe0ff */
[----:B------:R-:W-:Y:S01]  /*f470*/  IMAD.MOV.U32 R226, RZ, RZ, c[0x0][0x208] ;  /* 0x00008200ffe27624 */ /* 0x000fe200078e00ff */
[C---:B------:R-:W-:Y:S01]  /*f480*/  IADD3 R191, R204.reuse, 0x2000, RZ ;  /* 0x00002000ccbf7810 */ /* 0x040fe20007ffe0ff */
[----:B------:R-:W-:Y:S01]  /*f490*/  IMAD.MOV.U32 R225, RZ, RZ, c[0x0][0x20c] ;  /* 0x00008300ffe17624 */ /* 0x000fe200078e00ff */
[----:B------:R-:W-:Y:S01]  /*f4a0*/  IADD3 R190, R204, 0x2800, RZ ;  /* 0x00002800ccbe7810 */ /* 0x000fe20007ffe0ff */
[----:B------:R-:W-:Y:S01]  /*f4b0*/  IMAD.SHL.U32 R224, R224, 0x20, RZ ;  /* 0x00000020e0e07824 */ /* 0x000fe200078e00ff */
[C---:B------:R-:W-:Y:S01]  /*f4c0*/  IADD3 R189, R204.reuse, 0x3000, RZ ;  /* 0x00003000ccbd7810 */ /* 0x040fe20007ffe0ff */
[----:B------:R-:W-:Y:S01]  /*f4d0*/  ULDC.64 UR4, c[0x0][0x118] ;  /* 0x0000460000047ab9 */ /* 0x000fe20000000a00 */
[----:B------:R-:W-:-:S02]  /*f4e0*/  IADD3 R188, R204, 0x3800, RZ ;  /* 0x00003800ccbc7810 */ /* 0x000fc40007ffe0ff */
[C---:B------:R-:W-:Y:S02]  /*f4f0*/  IADD3 R187, R204.reuse, 0x4000, RZ ;  /* 0x00004000ccbb7810 */ /* 0x040fe40007ffe0ff */
[C---:B------:R-:W-:Y:S02]  /*f500*/  IADD3 R186, R204.reuse, 0x4800, RZ ;  /* 0x00004800ccba7810 */ /* 0x040fe40007ffe0ff */
[C---:B------:R-:W-:Y:S02]  /*f510*/  IADD3 R185, R204.reuse, 0x5000, RZ ;  /* 0x00005000ccb97810 */ /* 0x040fe40007ffe0ff */
[----:B------:R-:W-:Y:S02]  /*f520*/  IADD3 R184, R204, 0x5800, RZ ;  /* 0x00005800ccb87810 */ /* 0x000fe40007ffe0ff */
[C---:B------:R-:W-:Y:S02]  /*f530*/  IADD3 R223, R214.reuse, 0x40, RZ ;  /* 0x00000040d6df7810 */ /* 0x040fe40007ffe0ff */
[----:B------:R-:W-:-:S02]  /*f540*/  IADD3 R222, R214, 0x80, RZ ;  /* 0x00000080d6de7810 */ /* 0x000fc40007ffe0ff */
[C---:B------:R-:W-:Y:S02]  /*f550*/  IADD3 R221, R216.reuse, 0x40, RZ ;  /* 0x00000040d8dd7810 */ /* 0x040fe40007ffe0ff */
[----:B------:R-:W-:Y:S02]  /*f560*/  IADD3 R220, R216, 0x80, RZ ;  /* 0x00000080d8dc7810 */ /* 0x000fe40007ffe0ff */
.L_x_129:
[----:B------:R-:W-:Y:S04]  /*f570*/  DEPBAR.LE SB0, 0x0 ;  /* 0x000080000000791a */ /* 0x000fe80000000000 */
[----:B------:R-:W-:Y:S01]  /*f580*/  BAR.SYNC.DEFER_BLOCKING 0x0 ;  /* 0x0000000000007b1d */ /* 0x000fe20000010000 */
[----:B------:R-:W-:Y:S01]  /*f590*/  SHF.R.S32.HI R12, RZ, 0x1f, R231 ;  /* 0x0000001fff0c7819 */ /* 0x000fe200000114e7 */
[C---:B------:R-:W-:Y:S04]  /*f5a0*/  IMAD.WIDE.U32 R2, R231.reuse, c[0x0][0x208], RZ ;  /* 0x00008200e7027a25 */ /* 0x040fe800078e00ff */
[----:B------:R-:W-:Y:S01]  /*f5b0*/  IMAD R12, R12, c[0x0][0x208], RZ ;  /* 0x000082000c0c7a24 */ /* 0x000fe200078e02ff */
[C---:B------:R-:W-:Y:S03]  /*f5c0*/  SHF.L.U32 R5, R2.reuse, 0x6, RZ ;  /* 0x0000000602057819 */ /* 0x040fe600000006ff */
[----:B------:R-:W-:Y:S01]  /*f5d0*/  IMAD R12, R231, c[0x0][0x20c], R12 ;  /* 0x00008300e70c7a24 */ /* 0x000fe200078e020c */
[----:B------:R-:W-:Y:S04]  /*f5e0*/  IADD3 R7, P1, R5, R223, RZ ;  /* 0x000000df05077210 */ /* 0x000fe80007f3e0ff */
[----:B------:R-:W-:Y:S02]  /*f5f0*/  IADD3 R12, R3, R12, RZ ;  /* 0x0000000c030c7210 */ /* 0x000fe40007ffe0ff */
[----:B------:R-:W-:Y:S02]  /*f600*/  IADD3 R3, P3, R5, R214, RZ ;  /* 0x000000d605037210 */ /* 0x000fe40007f7e0ff */
[----:B------:R-:W-:Y:S02]  /*f610*/  SHF.L.U64.HI R12, R2, 0x6, R12 ;  /* 0x00000006020c7819 */ /* 0x000fe4000001020c */
[C---:B------:R-:W-:Y:S02]  /*f620*/  LEA R16, P2, R3.reuse, c[0x0][0x1f8], 0x1 ;  /* 0x00007e0003107a11 */ /* 0x040fe400078408ff */
[C---:B------:R-:W-:Y:S01]  /*f630*/  IADD3.X R2, R12.reuse, R209, RZ, P3, !PT ;  /* 0x000000d10c027210 */ /* 0x040fe20001ffe4ff */
[----:B------:R-:W-:Y:S01]  /*f640*/  LDSM.16.M88.4 R136, [R206+0xc100] ;  /* 0x00c10000ce88783b */ /* 0x000fe20000000200 */
[----:B------:R-:W-:Y:S02]  /*f650*/  IADD3.X R4, R12, R230, RZ, P1, !PT ;  /* 0x000000e60c047210 */ /* 0x000fe40000ffe4ff */
[----:B------:R-:W-:Y:S02]  /*f660*/  LEA.HI.X R17, R3, c[0x0][0x1fc], R2, 0x1, P2 ;  /* 0x00007f0003117a11 */ /* 0x000fe400010f0c02 */
[C---:B------:R-:W-:Y:S02]  /*f670*/  LEA R3, P1, R226.reuse, R5, 0x5 ;  /* 0x00000005e2037211 */ /* 0x040fe400078228ff */
[----:B------:R-:W-:Y:S01]  /*f680*/  LEA R20, P0, R7, c[0x0][0x1f8], 0x1 ;  /* 0x00007e0007147a11 */ /* 0x000fe200078008ff */
[----:B------:R-:W1:Y:S01]  /*f690*/  LDSM.16.M88.4 R140, [R205+0x6100] ;  /* 0x00610000cd8c783b */ /* 0x000e620000000200 */
[----:B------:R-:W-:Y:S02]  /*f6a0*/  IADD3 R8, P4, R3, R223, RZ ;  /* 0x000000df03087210 */ /* 0x000fe40007f9e0ff */
[----:B------:R-:W-:Y:S02]  /*f6b0*/  LEA.HI.X R2, R226, R12, R225, 0x5, P1 ;  /* 0x0000000ce2027211 */ /* 0x000fe400008f2ce1 */
[----:B------:R-:W-:Y:S02]  /*f6c0*/  LEA.HI.X R21, R7, c[0x0][0x1fc], R4, 0x1, P0 ;  /* 0x00007f0007157a11 */ /* 0x000fe400000f0c04 */
[----:B------:R-:W-:Y:S01]  /*f6d0*/  IADD3 R4, P2, R5, R222, RZ ;  /* 0x000000de05047210 */ /* 0x000fe20007f5e0ff */
[----:B------:R-:W2:Y:S01]  /*f6e0*/  LDSM.16.M88.4 R144, [R205+0x6900] ;  /* 0x00690000cd90783b */ /* 0x000ea20000000200 */
[C---:B------:R-:W-:Y:S02]  /*f6f0*/  IADD3 R6, P0, R3.reuse, R214, RZ ;  /* 0x000000d603067210 */ /* 0x040fe40007f1e0ff */
[----:B------:R-:W-:Y:S02]  /*f700*/  IADD3.X R7, R2, R230, RZ, P4, !PT ;  /* 0x000000e602077210 */ /* 0x000fe400027fe4ff */
[----:B------:R-:W-:Y:S02]  /*f710*/  ISETP.NE.AND P4, PT, R212, RZ, PT ;  /* 0x000000ffd400720c */ /* 0x000fe40003f85270 */
[----:B------:R-:W-:Y:S01]  /*f720*/  LEA R24, P5, R4, c[0x0][0x1f8], 0x1 ;  /* 0x00007e0004187a11 */ /* 0x000fe200078a08ff */
[----:B------:R-:W3:Y:S01]  /*f730*/  LDSM.16.M88.4 R148, [R205+0x7100] ;  /* 0x00710000cd94783b */ /* 0x000ee20000000200 */
[----:B------:R-:W-:Y:S02]  /*f740*/  LEA R132, P1, R8, c[0x0][0x1f8], 0x1 ;  /* 0x00007e0008847a11 */ /* 0x000fe400078208ff */
[----:B------:R-:W-:Y:S02]  /*f750*/  IADD3 R10, P3, R3, R222, RZ ;  /* 0x000000de030a7210 */ /* 0x000fe40007f7e0ff */
[----:B------:R-:W-:Y:S02]  /*f760*/  IADD3.X R3, R12, R229, RZ, P2, !PT ;  /* 0x000000e50c037210 */ /* 0x000fe400017fe4ff */
[----:B------:R-:W-:Y:S01]  /*f770*/  LEA R32, P2, R6, c[0x0][0x1f8], 0x1 ;  /* 0x00007e0006207a11 */ /* 0x000fe200078408ff */
[----:B------:R-:W4:Y:S01]  /*f780*/  LDSM.16.M88.4 R152, [R205+0x7900] ;  /* 0x00790000cd98783b */ /* 0x000f220000000200 */
[----:B------:R-:W-:Y:S02]  /*f790*/  IADD3.X R5, R2, R209, RZ, P0, !PT ;  /* 0x000000d102057210 */ /* 0x000fe400007fe4ff */
[----:B------:R-:W-:Y:S02]  /*f7a0*/  LEA.HI.X R25, R4, c[0x0][0x1fc], R3, 0x1, P5 ;  /* 0x00007f0004197a11 */ /* 0x000fe400028f0c03 */
[----:B------:R-:W-:Y:S02]  /*f7b0*/  LEA.HI.X R33, R6, c[0x0][0x1fc], R5, 0x1, P2 ;  /* 0x00007f0006217a11 */ /* 0x000fe400010f0c05 */
[----:B------:R-:W-:Y:S01]  /*f7c0*/  LEA.HI.X R133, R8, c[0x0][0x1fc], R7, 0x1, P1 ;  /* 0x00007f0008857a11 */ /* 0x000fe200008f0c07 */
[----:B------:R-:W-:Y:S01]  /*f7d0*/  LDSM.16.M88.4 R156, [R202+0xc100] ;  /* 0x00c10000ca9c783b */ /* 0x000fe20000000200 */
[----:B------:R-:W-:Y:S02]  /*f7e0*/  ISETP.NE.AND P5, PT, R211, RZ, PT ;  /* 0x000000ffd300720c */ /* 0x000fe40003fa5270 */
[----:B------:R-:W-:Y:S02]  /*f7f0*/  IADD3.X R9, R2, R229, RZ, P3, !PT ;  /* 0x000000e502097210 */ /* 0x000fe40001ffe4ff */
[C---:B------:R-:W-:Y:S01]  /*f800*/  LEA R2, P0, R10.reuse, c[0x0][0x1f8], 0x1 ;  /* 0x00007e000a027a11 */ /* 0x040fe200078008ff */
[C---:B-1----:R-:W-:Y:S02]  /*f810*/  HMMA.16816.F32.BF16 R4, R136.reuse, R140, RZ ;  /* 0x0000008c8804723c */ /* 0x042fe400000418ff */
[----:B------:R-:W1:Y:S01]  /*f820*/  LDSM.16.M88.4 R160, [R204] ;  /* 0x00000000cca0783b */ /* 0x000e620000000200 */
[----:B------:R-:W-:Y:S02]  /*f830*/  LEA.HI.X R3, R10, c[0x0][0x1fc], R9, 0x1, P0 ;  /* 0x00007f000a037a11 */ /* 0x000fe400000f0c09 */
[C---:B------:R-:W-:Y:S02]  /*f840*/  ISETP.GT.AND P0, PT, R231.reuse, RZ, PT ;  /* 0x000000ffe700720c */ /* 0x040fe40003f04270 */
[----:B------:R-:W-:Y:S01]  /*f850*/  IADD3 R231, R231, -0x1, RZ ;  /* 0xffffffffe7e77810 */ /* 0x000fe20007ffe0ff */
[C---:B------:R-:W-:Y:S02]  /*f860*/  HMMA.16816.F32.BF16 R8, R136.reuse, R142, RZ ;  /* 0x0000008e8808723c */ /* 0x040fe400000418ff */
[----:B------:R-:W5:Y:S06]  /*f870*/  LDSM.16.M88.4 R164, [R195] ;  /* 0x00000000c3a4783b */ /* 0x000f6c0000000200 */
[C---:B--2---:R-:W-:Y:S02]  /*f880*/  HMMA.16816.F32.BF16 R12, R136.reuse, R144, RZ ;  /* 0x00000090880c723c */ /* 0x044fe400000418ff */
[----:B------:R-:W2:Y:S08]  /*f890*/  LDSM.16.M88.4 R168, [R194] ;  /* 0x00000000c2a8783b */ /* 0x000eb00000000200 */
[----:B------:R-:W1:Y:S08]  /*f8a0*/  LDSM.16.M88.4 R172, [R193] ;  /* 0x00000000c1ac783b */ /* 0x000e700000000200 */
[----:B------:R-:W-:Y:S01]  /*f8b0*/  @!PT LDS RZ, [RZ] ;  /* 0x00000000fffff984 */ /* 0x000fe20000000800 */
[----:B------:R-:W-:Y:S01]  /*f8c0*/  @!PT LDS RZ, [RZ] ;  /* 0x00000000fffff984 */ /* 0x000fe20000000800 */
[----:B------:R-:W-:Y:S01]  /*f8d0*/  @!PT LDS RZ, [RZ] ;  /* 0x00000000fffff984 */ /* 0x000fe20000000800 */
[----:B------:R2:W-:Y:S08]  /*f8e0*/  LDGSTS.E.BYPASS.LTC128B.128 [R213+0x100], [R16.64], !P6 ;  /* 0x0010000010d57fae */ /* 0x0005f0000f101d44 */
[----:B------:R3:W-:Y:S08]  /*f8f0*/  LDGSTS.E.BYPASS.LTC128B.128 [R213+0x2100], [R20.64], !P4 ;  /* 0x0210000014d57fae */ /* 0x0007f0000e101d44 */
[----:B------:R1:W-:Y:S08]  /*f900*/  LDGSTS.E.BYPASS.LTC128B.128 [R213+0x4100], [R24.64], !P5 ;  /* 0x0410000018d57fae */ /* 0x0003f0000e901d44 */
[----:B------:R4:W-:Y:S01]  /*f910*/  LDGSTS.E.BYPASS.LTC128B.128 [R213+0x1100], [R32.64], !P6 ;  /* 0x0110000020d57fae */ /* 0x0009e2000f101d44 */
[C---:B--2---:R-:W-:Y:S07]  /*f920*/  HMMA.16816.F32.BF16 R16, R136.reuse, R146, RZ ;  /* 0x000000928810723c */ /* 0x044fee00000418ff */
[----:B------:R2:W-:Y:S01]  /*f930*/  LDGSTS.E.BYPASS.LTC128B.128 [R213+0x3100], [R132.64], !P4 ;  /* 0x0310000084d57fae */ /* 0x0005e2000e101d44 */
[C---:B---3--:R-:W-:Y:S07]  /*f940*/  HMMA.16816.F32.BF16 R20, R136.reuse, R148, RZ ;  /* 0x000000948814723c */ /* 0x048fee00000418ff */
[----:B------:R3:W-:Y:S01]  /*f950*/  LDGSTS.E.BYPASS.LTC128B.128 [R213+0x5100], [R2.64], !P5 ;  /* 0x0510000002d57fae */ /* 0x0007e2000e901d44 */
[C---:B-1----:R-:W-:Y:S07]  /*f960*/  HMMA.16816.F32.BF16 R24, R136.reuse, R150, RZ ;  /* 0x000000968818723c */ /* 0x042fee00000418ff */
[----:B------:R-:W-:Y:S01]  /*f970*/  LDSM.16.M88.4 R176, [R201+0xc100] ;  /* 0x00c10000c9b0783b */ /* 0x000fe20000000200 */
[C---:B----4-:R-:W-:Y:S07]  /*f980*/  HMMA.16816.F32.BF16 R28, R136.reuse, R152, RZ ;  /* 0x00000098881c723c */ /* 0x050fee00000418ff */
[----:B------:R-:W0:Y:S01]  /*f990*/  LDGDEPBAR ;  /* 0x00000000000079af */ /* 0x000e220000000000 */
[----:B------:R-:W-:Y:S07]  /*f9a0*/  HMMA.16816.F32.BF16 R32, R136, R154, RZ ;  /* 0x0000009a8820723c */ /* 0x000fee00000418ff */
[----:B------:R-:W1:Y:S01]  /*f9b0*/  LDSM.16.M88.4 R180, [R200+0x6100] ;  /* 0x00610000c8b4783b */ /* 0x000e620000000200 */
[C---:B------:R-:W-:Y:S07]  /*f9c0*/  HMMA.16816.F32.BF16 R4, R156.reuse, R160, R4 ;  /* 0x000000a09c04723c */ /* 0x040fee0000041804 */
[----:B------:R-:W4:Y:S01]  /*f9d0*/  LDSM.16.M88.4 R136, [R200+0x6900] ;  /* 0x00690000c888783b */ /* 0x000f220000000200 */
[C---:B------:R-:W-:Y:S07]  /*f9e0*/  HMMA.16816.F32.BF16 R8, R156.reuse, R162, R8 ;  /* 0x000000a29c08723c */ /* 0x040fee0000041808 */
[----:B------:R-:W1:Y:S01]  /*f9f0*/  LDSM.16.M88.4 R140, [R200+0x7100] ;  /* 0x00710000c88c783b */ /* 0x000e620000000200 */
[C---:B-----5:R-:W-:Y:S07]  /*fa00*/  HMMA.16816.F32.BF16 R12, R156.reuse, R164, R12 ;  /* 0x000000a49c0c723c */ /* 0x060fee000004180c */
[----:B------:R-:W5:Y:S01]  /*fa10*/  LDSM.16.M88.4 R144, [R200+0x7900] ;  /* 0x00790000c890783b */ /* 0x000f620000000200 */
[C---:B------:R-:W-:Y:S07]  /*fa20*/  HMMA.16816.F32.BF16 R16, R156.reuse, R166, R16 ;  /* 0x000000a69c10723c */ /* 0x040fee0000041810 */
[----:B------:R-:W-:Y:S01]  /*fa30*/  LDSM.16.M88.4 R148, [R199+0xc100] ;  /* 0x00c10000c794783b */ /* 0x000fe20000000200 */
[C---:B------:R-:W-:Y:S07]  /*fa40*/  HMMA.16816.F32.BF16 R20, R156.reuse, R168, R20 ;  /* 0x000000a89c14723c */ /* 0x040fee0000041814 */
[----:B------:R-:W2:Y:S01]  /*fa50*/  LDSM.16.M88.4 R152, [R192] ;  /* 0x00000000c098783b */ /* 0x000ea20000000200 */
[C---:B------:R-:W-:Y:S07]  /*fa60*/  HMMA.16816.F32.BF16 R24, R156.reuse, R170, R24 ;  /* 0x000000aa9c18723c */ /* 0x040fee0000041818 */
[----:B------:R-:W-:Y:S01]  /*fa70*/  LDSM.16.M88.4 R160, [R192+0x1000] ;  /* 0x00100000c0a0783b */ /* 0x000fe20000000200 */
[C---:B------:R-:W-:Y:S07]  /*fa80*/  HMMA.16816.F32.BF16 R28, R156.reuse, R172, R28 ;  /* 0x000000ac9c1c723c */ /* 0x040fee000004181c */
[----:B------:R-:W-:Y:S01]  /*fa90*/  LDSM.16.M88.4 R164, [R192+0x1800] ;  /* 0x00180000c0a4783b */ /* 0x000fe20000000200 */
[----:B------:R-:W-:Y:S07]  /*faa0*/  HMMA.16816.F32.BF16 R32, R156, R174, R32 ;  /* 0x000000ae9c20723c */ /* 0x000fee0000041820 */
[----:B------:R-:W2:Y:S01]  /*fab0*/  LDSM.16.M88.4 R156, [R192+0x800] ;  /* 0x00080000c09c783b */ /* 0x000ea20000000200 */
[C---:B-1----:R-:W-:Y:S07]  /*fac0*/  HMMA.16816.F32.BF16 R4, R176.reuse, R180, R4 ;  /* 0x000000b4b004723c */ /* 0x042fee0000041804 */
[----:B------:R-:W-:Y:S01]  /*fad0*/  LDSM.16.M88.4 R168, [R206+0x10100] ;  /* 0x01010000cea8783b */ /* 0x000fe20000000200 */
[C---:B------:R-:W-:Y:S07]  /*fae0*/  HMMA.16816.F32.BF16 R8, R176.reuse, R182, R8 ;  /* 0x000000b6b008723c */ /* 0x040fee0000041808 */
[----:B------:R-:W1:Y:S01]  /*faf0*/  LDSM.16.M88.4 R172, [R205+0x8100] ;  /* 0x00810000cdac783b */ /* 0x000e620000000200 */
[C---:B----4-:R-:W-:Y:S07]  /*fb00*/  HMMA.16816.F32.BF16 R12, R176.reuse, R136, R12 ;  /* 0x00000088b00c723c */ /* 0x050fee000004180c */
[----:B------:R-:W-:Y:S01]  /*fb10*/  LDSM.16.M88.4 R180, [R191] ;  /* 0x00000000bfb4783b */ /* 0x000fe20000000200 */
[C---:B------:R-:W-:Y:S07]  /*fb20*/  HMMA.16816.F32.BF16 R16, R176.reuse, R138, R16 ;  /* 0x0000008ab010723c */ /* 0x040fee0000041810 */
[----:B------:R-:W4:Y:S01]  /*fb30*/  LDSM.16.M88.4 R136, [R205+0x8900] ;  /* 0x00890000cd88783b */ /* 0x000f220000000200 */
[C---:B------:R-:W-:Y:S08]  /*fb40*/  HMMA.16816.F32.BF16 R20, R176.reuse, R140, R20 ;  /* 0x0000008cb014723c */ /* 0x040ff00000041814 */
[C---:B------:R-:W-:Y:S01]  /*fb50*/  HMMA.16816.F32.BF16 R24, R176.reuse, R142, R24 ;  /* 0x0000008eb018723c */ /* 0x040fe20000041818 */
[----:B------:R-:W1:Y:S07]  /*fb60*/  LDSM.16.M88.4 R140, [R205+0x9100] ;  /* 0x00910000cd8c783b */ /* 0x000e6e0000000200 */
[C---:B-----5:R-:W-:Y:S08]  /*fb70*/  HMMA.16816.F32.BF16 R28, R176.reuse, R144, R28 ;  /* 0x00000090b01c723c */ /* 0x060ff0000004181c */
[----:B------:R-:W-:Y:S01]  /*fb80*/  HMMA.16816.F32.BF16 R32, R176, R146, R32 ;  /* 0x00000092b020723c */ /* 0x000fe20000041820 */
[----:B------:R-:W5:Y:S07]  /*fb90*/  LDSM.16.M88.4 R144, [R205+0x9900] ;  /* 0x00990000cd90783b */ /* 0x000f6e0000000200 */
[C---:B--2---:R-:W-:Y:S01]  /*fba0*/  HMMA.16816.F32.BF16 R4, R148.reuse, R152, R4 ;  /* 0x000000989404723c */ /* 0x044fe20000041804 */
[----:B------:R-:W2:Y:S07]  /*fbb0*/  LDSM.16.M88.4 R176, [R202+0x10100] ;  /* 0x01010000cab0783b */ /* 0x000eae0000000200 */
[C---:B------:R-:W-:Y:S01]  /*fbc0*/  HMMA.16816.F32.BF16 R8, R148.reuse, R154, R8 ;  /* 0x0000009a9408723c */ /* 0x040fe20000041808 */
[----:B------:R-:W-:Y:S07]  /*fbd0*/  LDSM.16.M88.4 R152, [R189] ;  /* 0x00000000bd98783b */ /* 0x000fee0000000200 */
[C---:B------:R-:W-:Y:S08]  /*fbe0*/  HMMA.16816.F32.BF16 R12, R148.reuse, R156, R12 ;  /* 0x0000009c940c723c */ /* 0x040ff0000004180c */
[C---:B------:R-:W-:Y:S01]  /*fbf0*/  HMMA.16816.F32.BF16 R16, R148.reuse, R158, R16 ;  /* 0x0000009e9410723c */ /* 0x040fe20000041810 */
[----:B------:R-:W-:Y:S07]  /*fc00*/  LDSM.16.M88.4 R156, [R188] ;  /* 0x00000000bc9c783b */ /* 0x000fee0000000200 */
[C---:B------:R-:W-:Y:S08]  /*fc10*/  HMMA.16816.F32.BF16 R20, R148.reuse, R160, R20 ;  /* 0x000000a09414723c */ /* 0x040ff00000041814 */
[C---:B------:R-:W-:Y:S01]  /*fc20*/  HMMA.16816.F32.BF16 R24, R148.reuse, R162, R24 ;  /* 0x000000a29418723c */ /* 0x040fe20000041818 */
[----:B------:R-:W-:Y:S07]  /*fc30*/  LDSM.16.M88.4 R160, [R201+0x10100] ;  /* 0x01010000c9a0783b */ /* 0x000fee0000000200 */
[C---:B------:R-:W-:Y:S08]  /*fc40*/  HMMA.16816.F32.BF16 R28, R148.reuse, R164, R28 ;  /* 0x000000a4941c723c */ /* 0x040ff0000004181c */
[----:B------:R-:W-:Y:S01]  /*fc50*/  HMMA.16816.F32.BF16 R32, R148, R166, R32 ;  /* 0x000000a69420723c */ /* 0x000fe20000041820 */
[----:B------:R-:W2:Y:S07]  /*fc60*/  LDSM.16.M88.4 R148, [R190] ;  /* 0x00000000be94783b */ /* 0x000eae0000000200 */
[C---:B-1----:R-:W-:Y:S01]  /*fc70*/  HMMA.16816.F32.BF16 R4, R168.reuse, R172, R4 ;  /* 0x000000aca804723c */ /* 0x042fe20000041804 */
[----:B------:R-:W1:Y:S07]  /*fc80*/  LDSM.16.M88.4 R164, [R200+0x8100] ;  /* 0x00810000c8a4783b */ /* 0x000e6e0000000200 */
[C---:B------:R-:W-:Y:S01]  /*fc90*/  HMMA.16816.F32.BF16 R8, R168.reuse, R174, R8 ;  /* 0x000000aea808723c */ /* 0x040fe20000041808 */
[----:B------:R-:W-:Y:S07]  /*fca0*/  LDSM.16.M88.4 R172, [R192+0x2000] ;  /* 0x00200000c0ac783b */ /* 0x000fee0000000200 */
[C---:B----4-:R-:W-:Y:S08]  /*fcb0*/  HMMA.16816.F32.BF16 R12, R168.reuse, R136, R12 ;  /* 0x00000088a80c723c */ /* 0x050ff0000004180c */
[C---:B------:R-:W-:Y:S01]  /*fcc0*/  HMMA.16816.F32.BF16 R16, R168.reuse, R138, R16 ;  /* 0x0000008aa810723c */ /* 0x040fe20000041810 */
[----:B------:R-:W4:Y:S07]  /*fcd0*/  LDSM.16.M88.4 R136, [R200+0x8900] ;  /* 0x00890000c888783b */ /* 0x000f2e0000000200 */
        /* <DEDUP_REMOVED lines=9> */
[----:B------:R-:W-:Y:S07]  /*fd70*/  LDSM.16.M88.4 R180, [R205+0xa100] ;  /* 0x00a10000cdb4783b */ /* 0x000fee0000000200 */
[C---:B------:R-:W-:Y:S08]  /*fd80*/  HMMA.16816.F32.BF16 R12, R176.reuse, R148, R12 ;  /* 0x00000094b00c723c */ /* 0x040ff0000004180c */
[C---:B------:R-:W-:Y:S01]  /*fd90*/  HMMA.16816.F32.BF16 R16, R176.reuse, R150, R16 ;  /* 0x00000096b010723c */ /* 0x040fe20000041810 */
[----:B------:R-:W2:Y:S07]  /*fda0*/  LDSM.16.M88.4 R148, [R192+0x2800] ;  /* 0x00280000c094783b */ /* 0x000eae0000000200 */
[C---:B------:R-:W-:Y:S08]  /*fdb0*/  HMMA.16816.F32.BF16 R20, R176.reuse, R152, R20 ;  /* 0x00000098b014723c */ /* 0x040ff00000041814 */
[C---:B------:R-:W-:Y:S01]  /*fdc0*/  HMMA.16816.F32.BF16 R24, R176.reuse, R154, R24 ;  /* 0x0000009ab018723c */ /* 0x040fe20000041818 */
[----:B------:R-:W2:Y:S07]  /*fdd0*/  LDSM.16.M88.4 R152, [R192+0x3000] ;  /* 0x00300000c098783b */ /* 0x000eae0000000200 */
[C---:B------:R-:W-:Y:S08]  /*fde0*/  HMMA.16816.F32.BF16 R28, R176.reuse, R156, R28 ;  /* 0x0000009cb01c723c */ /* 0x040ff0000004181c */
[----:B------:R-:W-:Y:S01]  /*fdf0*/  HMMA.16816.F32.BF16 R32, R176, R158, R32 ;  /* 0x0000009eb020723c */ /* 0x000fe20000041820 */
[----:B------:R-:W2:Y:S07]  /*fe00*/  LDSM.16.M88.4 R156, [R192+0x3800] ;  /* 0x00380000c09c783b */ /* 0x000eae0000000200 */
[C---:B-1----:R-:W-:Y:S01]  /*fe10*/  HMMA.16816.F32.BF16 R4, R160.reuse, R164, R4 ;  /* 0x000000a4a004723c */ /* 0x042fe20000041804 */
[----:B------:R-:W1:Y:S07]  /*fe20*/  LDSM.16.M88.4 R176, [R206+0x14100] ;  /* 0x01410000ceb0783b */ /* 0x000e6e0000000200 */
[C---:B------:R-:W-:Y:S01]  /*fe30*/  HMMA.16816.F32.BF16 R8, R160.reuse, R166, R8 ;  /* 0x000000a6a008723c */ /* 0x040fe20000041808 */
[----:B------:R-:W-:Y:S07]  /*fe40*/  LDSM.16.M88.4 R164, [R187] ;  /* 0x00000000bba4783b */ /* 0x000fee0000000200 */
        /* <DEDUP_REMOVED lines=15> */
[----:B------:R-:W2:Y:S07]  /*ff40*/  LDSM.16.M88.4 R148, [R186] ;  /* 0x00000000ba94783b */ /* 0x000eae0000000200 */
[C---:B------:R-:W-:Y:S08]  /*ff50*/  HMMA.16816.F32.BF16 R20, R168.reuse, R152, R20 ;  /* 0x00000098a814723c */ /* 0x040ff00000041814 */
[C---:B------:R-:W-:Y:S01]  /*ff60*/  HMMA.16816.F32.BF16 R24, R168.reuse, R154, R24 ;  /* 0x0000009aa818723c */ /* 0x040fe20000041818 */
[----:B------:R-:W2:Y:S07]  /*ff70*/  LDSM.16.M88.4 R152, [R185] ;  /* 0x00000000b998783b */ /* 0x000eae0000000200 */
        /* <DEDUP_REMOVED lines=18> */
[C---:B------:R-:W-:Y:S08]  /*100a0*/  HMMA.16816.F32.BF16 R8, R160.reuse, R166, R8 ;  /* 0x000000a6a008723c */ /* 0x040ff00000041808 */
[C---:B------:R-:W-:Y:S08]  /*100b0*/  HMMA.16816.F32.BF16 R12, R160.reuse, R148, R12 ;  /* 0x00000094a00c723c */ /* 0x040ff0000004180c */
[C---:B------:R-:W-:Y:S08]  /*100c0*/  HMMA.16816.F32.BF16 R16, R160.reuse, R150, R16 ;  /* 0x00000096a010723c */ /* 0x040ff00000041810 */
[C---:B------:R-:W-:Y:S08]  /*100d0*/  HMMA.16816.F32.BF16 R20, R160.reuse, R152, R20 ;  /* 0x00000098a014723c */ /* 0x040ff00000041814 */
[C---:B------:R-:W-:Y:S08]  /*100e0*/  HMMA.16816.F32.BF16 R24, R160.reuse, R154, R24 ;  /* 0x0000009aa018723c */ /* 0x040ff00000041818 */
[C---:B------:R-:W-:Y:S08]  /*100f0*/  HMMA.16816.F32.BF16 R28, R160.reuse, R156, R28 ;  /* 0x0000009ca01c723c */ /* 0x040ff0000004181c */
[----:B------:R-:W-:Y:S08]  /*10100*/  HMMA.16816.F32.BF16 R32, R160, R158, R32 ;  /* 0x0000009ea020723c */ /* 0x000ff00000041820 */
[C---:B-1----:R-:W-:Y:S08]  /*10110*/  HMMA.16816.F32.BF16 R4, R168.reuse, R172, R4 ;  /* 0x000000aca804723c */ /* 0x042ff00000041804 */
[C---:B------:R-:W-:Y:S08]  /*10120*/  HMMA.16816.F32.BF16 R8, R168.reuse, R174, R8 ;  /* 0x000000aea808723c */ /* 0x040ff00000041808 */
[C---:B----4-:R-:W-:Y:S08]  /*10130*/  HMMA.16816.F32.BF16 R12, R168.reuse, R136, R12 ;  /* 0x00000088a80c723c */ /* 0x050ff0000004180c */
[C---:B------:R-:W-:Y:S01]  /*10140*/  HMMA.16816.F32.BF16 R16, R168.reuse, R138, R16 ;  /* 0x0000008aa810723c */ /* 0x040fe20000041810 */
[----:B------:R-:W1:Y:S07]  /*10150*/  LDSM.16.M88.4 R136, [R192+0x4800] ;  /* 0x00480000c088783b */ /* 0x000e6e0000000200 */
[C---:B------:R-:W-:Y:S08]  /*10160*/  HMMA.16816.F32.BF16 R20, R168.reuse, R140, R20 ;  /* 0x0000008ca814723c */ /* 0x040ff00000041814 */
[C---:B------:R-:W-:Y:S08]  /*10170*/  HMMA.16816.F32.BF16 R24, R168.reuse, R142, R24 ;  /* 0x0000008ea818723c */ /* 0x040ff00000041818 */
[C---:B-----5:R-:W-:Y:S08]  /*10180*/  HMMA.16816.F32.BF16 R28, R168.reuse, R144, R28 ;  /* 0x00000090a81c723c */ /* 0x060ff0000004181c */
[----:B------:R-:W-:Y:S08]  /*10190*/  HMMA.16816.F32.BF16 R32, R168, R146, R32 ;  /* 0x00000092a820723c */ /* 0x000ff00000041820 */
[C---:B--2---:R-:W-:Y:S08]  /*101a0*/  HMMA.16816.F32.BF16 R4, R176.reuse, R180, R4 ;  /* 0x000000b4b004723c */ /* 0x044ff00000041804 */
[C---:B------:R-:W-:Y:S08]  /*101b0*/  HMMA.16816.F32.BF16 R8, R176.reuse, R182, R8 ;  /* 0x000000b6b008723c */ /* 0x040ff00000041808 */
[C---:B-1----:R-:W-:Y:S08]  /*101c0*/  HMMA.16816.F32.BF16 R12, R176.reuse, R136, R12 ;  /* 0x00000088b00c723c */ /* 0x042ff0000004180c */
[C---:B------:R-:W-:Y:S04]  /*101d0*/  HMMA.16816.F32.BF16 R16, R176.reuse, R138, R16 ;  /* 0x0000008ab010723c */ /* 0x040fe80000041810 */
[----:B------:R-:W-:Y:S02]  /*101e0*/  FMUL.FTZ R166, R4, c[0x0][0x320] ;  /* 0x0000c80004a67a20 */ /* 0x000fe40000410000 */
[----:B------:R-:W-:Y:S02]  /*101f0*/  FMUL.FTZ R161, R5, c[0x0][0x320] ;  /* 0x0000c80005a17a20 */ /* 0x000fe40000410000 */
[----:B------:R-:W-:Y:S02]  /*10200*/  FMUL.FTZ R9, R9, c[0x0][0x320] ;  /* 0x0000c80009097a20 */ /* 0x000fe40000410000 */
[----:B------:R-:W3:Y:S02]  /*10210*/  MUFU.TANH R166, R166 ;  /* 0x000000a600a67308 */ /* 0x000ee40000002400 */
[----:B------:R-:W-:Y:S02]  /*10220*/  FMUL.FTZ R10, R10, c[0x0][0x320] ;  /* 0x0000c8000a0a7a20 */ /* 0x000fe40000410000 */
[----:B------:R-:W-:Y:S02]  /*10230*/  FMUL.FTZ R11, R11, c[0x0][0x320] ;  /* 0x0000c8000b0b7a20 */ /* 0x000fe40000410000 */
[----:B------:R-:W-:Y:S02]  /*10240*/  FMUL.FTZ R165, R6, c[0x0][0x320] ;  /* 0x0000c80006a57a20 */ /* 0x000fe40000410000 */
[----:B------:R-:W-:Y:S02]  /*10250*/  FMUL.FTZ R164, R7, c[0x0][0x320] ;  /* 0x0000c80007a47a20 */ /* 0x000fe40000410000 */
[----:B------:R-:W-:Y:S01]  /*10260*/  MUFU.TANH R247, R9 ;  /* 0x0000000900f77308 */ /* 0x000fe20000002400 */
[----:B------:R-:W1:Y:S01]  /*10270*/  LDSM.16.M88.4 R4, [R192+0x5000] ;  /* 0x00500000c004783b */ /* 0x000e620000000200 */
[----:B------:R-:W-:Y:S02]  /*10280*/  FMUL.FTZ R167, R8, c[0x0][0x320] ;  /* 0x0000c80008a77a20 */ /* 0x000fe40000410000 */
[----:B------:R-:W-:Y:S02]  /*10290*/  FMUL.FTZ R171, R12, c[0x0][0x320] ;  /* 0x0000c8000cab7a20 */ /* 0x000fe40000410000 */
[----:B------:R-:W-:Y:S02]  /*102a0*/  FMUL.FTZ R14, R14, c[0x0][0x320] ;  /* 0x0000c8000e0e7a20 */ /* 0x000fe40000410000 */
[----:B------:R-:W-:Y:S02]  /*102b0*/  FMUL.FTZ R15, R15, c[0x0][0x320] ;  /* 0x0000c8000f0f7a20 */ /* 0x000fe40000410000 */
[----:B------:R-:W-:Y:S01]  /*102c0*/  MUFU.TANH R246, R10 ;  /* 0x0000000a00f67308 */ /* 0x000fe20000002400 */
[----:B------:R-:W-:Y:S02]  /*102d0*/  FMUL.FTZ R16, R16, c[0x0][0x320] ;  /* 0x0000c80010107a20 */ /* 0x000fe40000410000 */
[----:B------:R-:W-:Y:S01]  /*102e0*/  FMUL.FTZ R13, R13, c[0x0][0x320] ;  /* 0x0000c8000d0d7a20 */ /* 0x000fe20000410000 */
[----:B---3--:R-:W-:Y:S01]  /*102f0*/  FMNMX.FTZ R2, R166, R135, !PT ;  /* 0x00000087a6027209 */ /* 0x008fe20007810000 */
[----:B------:R-:W-:Y:S02]  /*10300*/  FMUL.FTZ R17, R17, c[0x0][0x320] ;  /* 0x0000c80011117a20 */ /* 0x000fe40000410000 */
[----:B------:R-:W-:Y:S02]  /*10310*/  FMUL.FTZ R18, R18, c[0x0][0x320] ;  /* 0x0000c80012127a20 */ /* 0x000fe40000410000 */
[----:B------:R-:W-:Y:S01]  /*10320*/  FMUL.FTZ R19, R19, c[0x0][0x320] ;  /* 0x0000c80013137a20 */ /* 0x000fe20000410000 */
[----:B------:R2:W-:Y:S10]  /*10330*/  MUFU.TANH R244, R11 ;  /* 0x0000000b00f47308 */ /* 0x0005f40000002400 */
[----:B------:R-:W-:Y:S10]  /*10340*/  MUFU.TANH R242, R14 ;  /* 0x0000000e00f27308 */ /* 0x000ff40000002400 */
[----:B------:R-:W-:Y:S01]  /*10350*/  MUFU.TANH R180, R15 ;  /* 0x0000000f00b47308 */ /* 0x000fe20000002400 */
[C---:B-1----:R-:W-:Y:S01]  /*10360*/  HMMA.16816.F32.BF16 R20, R176.reuse, R4, R20 ;  /* 0x00000004b014723c */ /* 0x042fe20000041814 */
[----:B--2---:R-:W1:Y:S01]  /*10370*/  LDSM.16.M88.4 R8, [R192+0x5800] ;  /* 0x00580000c008783b */ /* 0x004e620000000200 */
[----:B------:R-:W-:Y:S06]  /*10380*/  DEPBAR.LE SB0, 0x0 ;  /* 0x000080000000791a */ /* 0x000fec0000000000 */
[C---:B------:R-:W-:Y:S01]  /*10390*/  HMMA.16816.F32.BF16 R24, R176.reuse, R6, R24 ;  /* 0x00000006b018723c */ /* 0x040fe20000041818 */
[----:B------:R-:W2:Y:S01]  /*103a0*/  MUFU.TANH R161, R161 ;  /* 0x000000a100a17308 */ /* 0x000ea20000002400 */
[----:B------:R-:W-:Y:S11]  /*103b0*/  BAR.SYNC.DEFER_BLOCKING 0x0 ;  /* 0x0000000000007b1d */ /* 0x000ff60000010000 */
[----:B------:R-:W-:Y:S03]  /*103c0*/  @!UPT UIADD3 URZ, URZ, URZ, URZ ;  /* 0x0000003f3f3ff290 */ /* 0x000fe6000fffe03f */
[----:B------:R-:W-:Y:S02]  /*103d0*/  FMUL.FTZ R20, R20, c[0x0][0x320] ;  /* 0x0000c80014147a20 */ /* 0x000fe40000410000 */
[----:B------:R-:W-:Y:S02]  /*103e0*/  FMUL.FTZ R21, R21, c[0x0][0x320] ;  /* 0x0000c80015157a20 */ /* 0x000fe40000410000 */
[----:B------:R-:W-:Y:S02]  /*103f0*/  FMUL.FTZ R22, R22, c[0x0][0x320] ;  /* 0x0000c80016167a20 */ /* 0x000fe40000410000 */
[----:B------:R-:W-:Y:S02]  /*10400*/  FMUL.FTZ R23, R23, c[0x0][0x320] ;  /* 0x0000c80017177a20 */ /* 0x000fe40000410000 */
[----:B------:R-:W-:Y:S01]  /*10410*/  FMUL.FTZ R24, R24, c[0x0][0x320] ;  /* 0x0000c80018187a20 */ /* 0x000fe20000410000 */
[----:B--2---:R-:W-:Y:S01]  /*10420*/  FMNMX.FTZ R2, R161, R2, !PT ;  /* 0x00000002a1027209 */ /* 0x004fe20007810000 */
[----:B------:R-:W-:Y:S01]  /*10430*/  FMUL.FTZ R25, R25, c[0x0][0x320] ;  /* 0x0000c80019197a20 */ /* 0x000fe20000410000 */
[----:B------:R-:W2:Y:S01]  /*10440*/  MUFU.TANH R165, R165 ;  /* 0x000000a500a57308 */ /* 0x000ea20000002400 */
[----:B------:R-:W-:Y:S02]  /*10450*/  FMUL.FTZ R26, R26, c[0x0][0x320] ;  /* 0x0000c8001a1a7a20 */ /* 0x000fe40000410000 */
[----:B------:R-:W-:Y:S01]  /*10460*/  FMUL.FTZ R27, R27, c[0x0][0x320] ;  /* 0x0000c8001b1b7a20 */ /* 0x000fe20000410000 */
[C---:B-1----:R-:W-:Y:S06]  /*10470*/  HMMA.16816.F32.BF16 R28, R176.reuse, R8, R28 ;  /* 0x00000008b01c723c */ /* 0x042fec000004181c */
[----:B------:R-:W1:Y:S02]  /*10480*/  MUFU.TANH R167, R167 ;  /* 0x000000a700a77308 */ /* 0x000e640000002400 */
[----:B------:R-:W-:Y:S08]  /*10490*/  HMMA.16816.F32.BF16 R32, R176, R10, R32 ;  /* 0x0000000ab020723c */ /* 0x000ff00000041820 */
[----:B------:R-:W3:Y:S01]  /*104a0*/  MUFU.TANH R164, R164 ;  /* 0x000000a400a47308 */ /* 0x000ee20000002400 */
[----:B--2---:R-:W-:Y:S09]  /*104b0*/  FMNMX.FTZ R3, R165, R0, !PT ;  /* 0x00000000a5037209 */ /* 0x004ff20007810000 */
[----:B------:R-:W2:Y:S01]  /*104c0*/  MUFU.TANH R171, R171 ;  /* 0x000000ab00ab7308 */ /* 0x000ea20000002400 */
[----:B------:R-:W-:Y:S01]  /*104d0*/  FMUL.FTZ R28, R28, c[0x0][0x320] ;  /* 0x0000c8001c1c7a20 */ /* 0x000fe20000410000 */
[----:B-1----:R-:W-:Y:S01]  /*104e0*/  FMNMX.FTZ R2, R167, R2, !PT ;  /* 0x00000002a7027209 */ /* 0x002fe20007810000 */
[----:B------:R-:W-:Y:S02]  /*104f0*/  FMUL.FTZ R29, R29, c[0x0][0x320] ;  /* 0x0000c8001d1d7a20 */ /* 0x000fe40000410000 */
[----:B------:R-:W-:Y:S01]  /*10500*/  FMUL.FTZ R30, R30, c[0x0][0x320] ;  /* 0x0000c8001e1e7a20 */ /* 0x000fe20000410000 */
[----:B------:R-:W-:Y:S01]  /*10510*/  FMNMX.FTZ R2, R247, R2, !PT ;  /* 0x00000002f7027209 */ /* 0x000fe20007810000 */
[----:B------:R-:W-:Y:S03]  /*10520*/  FMUL.FTZ R31, R31, c[0x0][0x320] ;  /* 0x0000c8001f1f7a20 */ /* 0x000fe60000410000 */
[----:B------:R-:W1:Y:S01]  /*10530*/  MUFU.TANH R245, R13 ;  /* 0x0000000d00f57308 */ /* 0x000e620000002400 */
[----:B------:R-:W-:Y:S02]  /*10540*/  FMUL.FTZ R32, R32, c[0x0][0x320] ;  /* 0x0000c80020207a20 */ /* 0x000fe40000410000 */
[----:B------:R-:W-:Y:S01]  /*10550*/  FMUL.FTZ R33, R33, c[0x0][0x320] ;  /* 0x0000c80021217a20 */ /* 0x000fe20000410000 */
[----:B---3--:R-:W-:Y:S01]  /*10560*/  FMNMX.FTZ R3, R164, R3, !PT ;  /* 0x00000003a4037209 */ /* 0x008fe20007810000 */
[----:B------:R-:W-:Y:S02]  /*10570*/  FMUL.FTZ R34, R34, c[0x0][0x320] ;  /* 0x0000c80022227a20 */ /* 0x000fe40000410000 */
[----:B------:R-:W-:Y:S01]  /*10580*/  FMUL.FTZ R35, R35, c[0x0][0x320] ;  /* 0x0000c80023237a20 */ /* 0x000fe20000410000 */
[----:B------:R-:W-:Y:S02]  /*10590*/  FMNMX.FTZ R3, R246, R3, !PT ;  /* 0x00000003f6037209 */ /* 0x000fe40007810000 */
[----:B------:R-:W3:Y:S02]  /*105a0*/  MUFU.TANH R243, R16 ;  /* 0x0000001000f37308 */ /* 0x000ee40000002400 */
[----:B------:R-:W-:Y:S02]  /*105b0*/  FMNMX.FTZ R3, R244, R3, !PT ;  /* 0x00000003f4037209 */ /* 0x000fe40007810000 */
[----:B--2---:R-:W-:Y:S02]  /*105c0*/  FMNMX.FTZ R2, R171, R2, !PT ;  /* 0x00000002ab027209 */ /* 0x004fe40007810000 */
[----:B------:R-:W-:Y:S04]  /*105d0*/  FMNMX.FTZ R3, R242, R3, !PT ;  /* 0x00000003f2037209 */ /* 0x000fe80007810000 */
[----:B------:R-:W2:Y:S01]  /*105e0*/  MUFU.TANH R181, R17 ;  /* 0x0000001100b57308 */ /* 0x000ea20000002400 */
[----:B------:R-:W-:Y:S02]  /*105f0*/  FMNMX.FTZ R3, R180, R3, !PT ;  /* 0x00000003b4037209 */ /* 0x000fe40007810000 */
[----:B-1----:R-:W-:Y:S07]  /*10600*/  FMNMX.FTZ R2, R245, R2, !PT ;  /* 0x00000002f5027209 */ /* 0x002fee0007810000 */
[----:B------:R-:W1:Y:S01]  /*10610*/  MUFU.TANH R240, R18 ;  /* 0x0000001200f07308 */ /* 0x000e620000002400 */
[----:B---3--:R-:W-:Y:S09]  /*10620*/  FMNMX.FTZ R2, R243, R2, !PT ;  /* 0x00000002f3027209 */ /* 0x008ff20007810000 */
[----:B------:R-:W3:Y:S01]  /*10630*/  MUFU.TANH R239, R20 ;  /* 0x0000001400ef7308 */ /* 0x000ee20000002400 */
[----:B--2---:R-:W-:Y:S09]  /*10640*/  FMNMX.FTZ R2, R181, R2, !PT ;  /* 0x00000002b5027209 */ /* 0x004ff20007810000 */
[----:B------:R-:W2:Y:S01]  /*10650*/  MUFU.TANH R182, R19 ;  /* 0x0000001300b67308 */ /* 0x000ea20000002400 */
[----:B-1----:R-:W-:Y:S09]  /*10660*/  FMNMX.FTZ R3, R240, R3, !PT ;  /* 0x00000003f0037209 */ /* 0x002ff20007810000 */
        /* <DEDUP_REMOVED lines=25> */
[----:B---3--:R-:W-:Y:S01]  /*10800*/  FMNMX.FTZ R2, R172, R9, !PT ;  /* 0x00000009ac027209 */ /* 0x008fe20007810000 */
[----:B------:R-:W-:Y:S08]  /*10810*/  @P0 IMAD.WIDE.U32 R8, R231, c[0x0][0x1e0], RZ ;  /* 0x00007800e7080a25 */ /* 0x000ff000078e00ff */
[----:B------:R-:W3:Y:S01]  /*10820*/  MUFU.TANH R134, R34 ;  /* 0x0000002200867308 */ /* 0x000ee20000002400 */
[----:B--2---:R-:W-:Y:S09]  /*10830*/  FMNMX.FTZ R3, R160, R3, !PT ;  /* 0x00000003a0037209 */ /* 0x004ff20007810000 */
[----:B------:R-:W2:Y:S01]  /*10840*/  MUFU.TANH R133, R35 ;  /* 0x0000002300857308 */ /* 0x000ea20000002400 */
[----:B-1----:R-:W-:Y:S02]  /*10850*/  FMNMX.FTZ R6, R163, R2, !PT ;  /* 0x00000002a3067209 */ /* 0x002fe40007810000 */
[----:B---3--:R-:W-:Y:S03]  /*10860*/  FMNMX.FTZ R2, R134, R3, !PT ;  /* 0x0000000386027209 */ /* 0x008fe60007810000 */
[----:B------:R-:W1:Y:S01]  /*10870*/  SHFL.BFLY PT, R3, R6, 0x2, 0x1f ;  /* 0x0c401f0006037f89 */ /* 0x000e6200000e0000 */
[----:B--2---:R-:W-:Y:S07]  /*10880*/  FMNMX.FTZ R5, R133, R2, !PT ;  /* 0x0000000285057209 */ /* 0x004fee0007810000 */
[----:B------:R-:W2:Y:S01]  /*10890*/  SHFL.BFLY PT, R2, R5, 0x2, 0x1f ;  /* 0x0c401f0005027f89 */ /* 0x000ea200000e0000 */
[----:B-1----:R-:W-:Y:S07]  /*108a0*/  FMNMX.FTZ R7, R6, R3, !PT ;  /* 0x0000000306077209 */ /* 0x002fee0007810000 */
[----:B------:R-:W1:Y:S01]  /*108b0*/  SHFL.BFLY PT, R132, R7, 0x1, 0x1f ;  /* 0x0c201f0007847f89 */ /* 0x000e6200000e0000 */
[----:B--2---:R-:W-:Y:S07]  /*108c0*/  FMNMX.FTZ R4, R5, R2, !PT ;  /* 0x0000000205047209 */ /* 0x004fee0007810000 */
[----:B------:R-:W2:Y:S01]  /*108d0*/  SHFL.BFLY PT, R3, R4, 0x1, 0x1f ;  /* 0x0c201f0004037f89 */ /* 0x000ea200000e0000 */
[----:B-1----:R-:W-:Y:S02]  /*108e0*/  FMNMX.FTZ R132, R7, R132, !PT ;  /* 0x0000008407847209 */ /* 0x002fe40007810000 */
[----:B------:R-:W-:Y:S03]  /*108f0*/  @P0 SHF.R.S32.HI R7, RZ, 0x1f, R231 ;  /* 0x0000001fff070819 */ /* 0x000fe600000114e7 */
[C---:B------:R-:W-:Y:S02]  /*10900*/  FADD.FTZ R2, -R132.reuse, R135 ;  /* 0x0000008784027221 */ /* 0x040fe40000010100 */
[----:B------:R-:W-:Y:S02]  /*10910*/  FMUL.FTZ R174, R132, c[0x0][0x2d0] ;  /* 0x0000b40084ae7a20 */ /* 0x000fe40000410000 */
[----:B------:R-:W-:Y:S02]  /*10920*/  FMUL.FTZ R6, R2, c[0x0][0x2d0] ;  /* 0x0000b40002067a20 */ /* 0x000fe40000410000 */
[--C-:B------:R-:W-:Y:S02]  /*10930*/  FFMA.FTZ R169, R161, c[0x0][0x2d0], -R174.reuse ;  /* 0x0000b400a1a97a23 */ /* 0x100fe400000108ae */
[----:B------:R1:W3:Y:S01]  /*10940*/  MUFU.EX2 R2, R6 ;  /* 0x0000000600027308 */ /* 0x0002e20000000800 */
[----:B--2---:R-:W-:Y:S01]  /*10950*/  FMNMX.FTZ R3, R4, R3, !PT ;  /* 0x0000000304037209 */ /* 0x004fe20007810000 */
[--C-:B------:R-:W-:Y:S02]  /*10960*/  FFMA.FTZ R170, R166, c[0x0][0x2d0], -R174.reuse ;  /* 0x0000b400a6aa7a23 */ /* 0x100fe400000108ae */
[----:B------:R-:W-:Y:S02]  /*10970*/  FFMA.FTZ R168, R167, c[0x0][0x2d0], -R174 ;  /* 0x0000b400a7a87a23 */ /* 0x000fe400000108ae */
[C---:B------:R-:W-:Y:S02]  /*10980*/  FADD.FTZ R5, -R3.reuse, R0 ;  /* 0x0000000003057221 */ /* 0x040fe40000010100 */
[----:B------:R-:W-:Y:S02]  /*10990*/  FMUL.FTZ R161, R3, c[0x0][0x2d0] ;  /* 0x0000b40003a17a20 */ /* 0x000fe40000410000 */
[----:B------:R-:W-:Y:S01]  /*109a0*/  FMUL.FTZ R0, R5, c[0x0][0x2d0] ;  /* 0x0000b40005007a20 */ /* 0x000fe20000410000 */
[----:B------:R-:W-:Y:S01]  /*109b0*/  MUFU.EX2 R170, R170 ;  /* 0x000000aa00aa7308 */ /* 0x000fe20000000800 */
[----:B------:R-:W-:Y:S01]  /*109c0*/  @P0 IMAD R5, R7, c[0x0][0x1e0], RZ ;  /* 0x0000780007050a24 */ /* 0x000fe200078e02ff */
[----:B------:R-:W-:Y:S01]  /*109d0*/  @P0 SHF.L.U32 R7, R8, 0x6, RZ ;  /* 0x0000000608070819 */ /* 0x000fe200000006ff */
[----:B------:R-:W-:Y:S02]  /*109e0*/  FFMA.FTZ R167, R247, c[0x0][0x2d0], -R174 ;  /* 0x0000b400f7a77a23 */ /* 0x000fe400000108ae */
[----:B------:R-:W-:Y:S01]  /*109f0*/  @P0 IMAD R5, R231, c[0x0][0x1e4], R5 ;  /* 0x00007900e7050a24 */ /* 0x000fe200078e0205 */
[----:B------:R-:W-:Y:S01]  /*10a00*/  @P0 IADD3 R4, P3, R7, R220, RZ ;  /* 0x000000dc07040210 */ /* 0x000fe20007f7e0ff */
[--C-:B------:R-:W-:Y:S02]  /*10a10*/  FFMA.FTZ R166, R165, c[0x0][0x2d0], -R161.reuse ;  /* 0x0000b400a5a67a23 */ /* 0x100fe400000108a1 */
[--C-:B------:R-:W-:Y:S01]  /*10a20*/  FFMA.FTZ R165, R164, c[0x0][0x2d0], -R161.reuse ;  /* 0x0000b400a4a57a23 */ /* 0x100fe200000108a1 */
[----:B------:R-:W-:Y:S01]  /*10a30*/  @P0 IADD3 R5, R9, R5, RZ ;  /* 0x0000000509050210 */ /* 0x000fe20007ffe0ff */
[--C-:B------:R-:W-:Y:S01]  /*10a40*/  FFMA.FTZ R164, R246, c[0x0][0x2d0], -R161.reuse ;  /* 0x0000b400f6a47a23 */ /* 0x100fe200000108a1 */
[----:B------:R-:W2:Y:S01]  /*10a50*/  MUFU.EX2 R0, R0 ;  /* 0x0000000000007308 */ /* 0x000ea20000000800 */
[----:B-1----:R-:W-:Y:S01]  /*10a60*/  @P0 IADD3 R6, P1, R7, R216, RZ ;  /* 0x000000d807060210 */ /* 0x002fe20007f3e0ff */
[----:B------:R-:W-:Y:S01]  /*10a70*/  FFMA.FTZ R135, R244, c[0x0][0x2d0], -R161 ;  /* 0x0000b400f4877a23 */ /* 0x000fe200000108a1 */
[----:B------:R-:W-:Y:S01]  /*10a80*/  @P0 SHF.L.U64.HI R5, R8, 0x6, R5 ;  /* 0x0000000608050819 */ /* 0x000fe20000010205 */
[----:B---3--:R-:W-:Y:S01]  /*10a90*/  FMUL.FTZ R32, R2, R100 ;  /* 0x0000006402207220 */ /* 0x008fe20000410000 */
[----:B------:R-:W-:Y:S01]  /*10aa0*/  @P0 LEA R16, P4, R6, c[0x0][0x1c8], 0x1 ;  /* 0x0000720006100a11 */ /* 0x000fe200078808ff */
[C---:B------:R-:W-:Y:S01]  /*10ab0*/  FMUL.FTZ R33, R2.reuse, R101 ;  /* 0x0000006502217220 */ /* 0x040fe20000410000 */
[----:B------:R-:W-:Y:S01]  /*10ac0*/  @P0 IADD3.X R9, R5, R219, RZ, P1, !PT ;  /* 0x000000db05090210 */ /* 0x000fe20000ffe4ff */
[----:B------:R-:W-:Y:S01]  /*10ad0*/  FMUL.FTZ R36, R2, R36 ;  /* 0x0000002402247220 */ /* 0x000fe20000410000 */
[----:B------:R-:W-:Y:S01]  /*10ae0*/  @P0 IADD3 R8, P2, R7, R221, RZ ;  /* 0x000000dd07080210 */ /* 0x000fe20007f5e0ff */
[----:B------:R-:W1:Y:S01]  /*10af0*/  MUFU.EX2 R169, R169 ;  /* 0x000000a900a97308 */ /* 0x000e620000000800 */
[----:B------:R-:W-:Y:S01]  /*10b00*/  @P0 LEA.HI.X R17, R6, c[0x0][0x1cc], R9, 0x1, P4 ;  /* 0x0000730006110a11 */ /* 0x000fe200020f0c09 */
[----:B------:R-:W-:Y:S01]  /*10b10*/  FMUL.FTZ R37, R2, R37 ;  /* 0x0000002502257220 */ /* 0x000fe20000410000 */
[----:B------:R-:W-:Y:S01]  /*10b20*/  ISETP.NE.AND P4, PT, R212, RZ, PT ;  /* 0x000000ffd400720c */ /* 0x000fe20003f85270 */
[----:B------:R-:W-:Y:S01]  /*10b30*/  FMUL.FTZ R40, R2, R40 ;  /* 0x0000002802287220 */ /* 0x000fe20000410000 */
[----:B------:R-:W-:Y:S01]  /*10b40*/  @P0 LEA R18, P1, R8, c[0x0][0x1c8], 0x1 ;  /* 0x0000720008120a11 */ /* 0x000fe200078208ff */
[----:B------:R3:W-:Y:S01]  /*10b50*/  @P0 LDGSTS.E.BYPASS.LTC128B.128 [R213+0x6100], [R16.64], !P6 ;  /* 0x0610000010d50fae */ /* 0x0007e2000f101d44 */
[C---:B------:R-:W-:Y:S01]  /*10b60*/  @P0 IADD3.X R11, R5.reuse, R228, RZ, P2, !PT ;  /* 0x000000e4050b0210 */ /* 0x040fe200017fe4ff */
[----:B------:R-:W-:Y:S01]  /*10b70*/  FMUL.FTZ R41, R2, R41 ;  /* 0x0000002902297220 */ /* 0x000fe20000410000 */
[----:B------:R-:W-:Y:S01]  /*10b80*/  @P0 IADD3.X R9, R5, R227, RZ, P3, !PT ;  /* 0x000000e305090210 */ /* 0x000fe20001ffe4ff */
[----:B------:R-:W-:Y:S01]  /*10b90*/  MUFU.EX2 R168, R168 ;  /* 0x000000a800a87308 */ /* 0x000fe20000000800 */
[----:B------:R-:W-:Y:S01]  /*10ba0*/  @P0 LEA.HI.X R19, R8, c[0x0][0x1cc], R11, 0x1, P1 ;  /* 0x0000730008130a11 */ /* 0x000fe200008f0c0b */
[----:B------:R-:W-:Y:S01]  /*10bb0*/  FMUL.FTZ R44, R2, R44 ;  /* 0x0000002c022c7220 */ /* 0x000fe20000410000 */
[----:B------:R-:W-:Y:S01]  /*10bc0*/  @P0 LEA R8, P2, R4, c[0x0][0x1c8], 0x1 ;  /* 0x0000720004080a11 */ /* 0x000fe200078408ff */
[----:B--2---:R-:W-:Y:S01]  /*10bd0*/  FMUL.FTZ R34, R0, R102 ;  /* 0x0000006600227220 */ /* 0x004fe20000410000 */
[----:B------:R-:W-:Y:S01]  /*10be0*/  @P0 IADD3 R7, P1, R224, R7, RZ ;  /* 0x00000007e0070210 */ /* 0x000fe20007f3e0ff */
[----:B------:R2:W-:Y:S01]  /*10bf0*/  @P0 LDGSTS.E.BYPASS.LTC128B.128 [R213+0x8100], [R18.64], !P4 ;  /* 0x0810000012d50fae */ /* 0x0005e2000e101d44 */
[----:B------:R-:W-:Y:S01]  /*10c00*/  @P0 LEA.HI.X R9, R4, c[0x0][0x1cc], R9, 0x1, P2 ;  /* 0x0000730004090a11 */ /* 0x000fe200010f0c09 */
[----:B------:R-:W-:Y:S01]  /*10c10*/  FMUL.FTZ R35, R0, R103 ;  /* 0x0000006700237220 */ /* 0x000fe20000410000 */
[----:B------:R-:W-:Y:S01]  /*10c20*/  @P0 IADD3.X R5, R210, R5, RZ, P1, !PT ;  /* 0x00000005d2050210 */ /* 0x000fe20000ffe4ff */
[----:B------:R-:W4:Y:S01]  /*10c30*/  MUFU.EX2 R167, R167 ;  /* 0x000000a700a77308 */ /* 0x000f220000000800 */
[C---:B------:R-:W-:Y:S01]  /*10c40*/  @P0 IADD3 R4, P3, R7.reuse, R216, RZ ;  /* 0x000000d807040210 */ /* 0x040fe20007f7e0ff */
[C---:B------:R-:W-:Y:S01]  /*10c50*/  FMUL.FTZ R38, R0.reuse, R38 ;  /* 0x0000002600267220 */ /* 0x040fe20000410000 */
[----:B------:R-:W-:Y:S01]  /*10c60*/  @P0 IADD3 R6, P2, R7, R221, RZ ;  /* 0x000000dd07060210 */ /* 0x000fe20007f5e0ff */
[----:B------:R5:W-:Y:S01]  /*10c70*/  @P0 LDGSTS.E.BYPASS.LTC128B.128 [R213+0xa100], [R8.64], !P5 ;  /* 0x0a10000008d50fae */ /* 0x000be2000e901d44 */
[C---:B------:R-:W-:Y:S01]  /*10c80*/  @P0 IADD3.X R11, R5.reuse, R219, RZ, P3, !PT ;  /* 0x000000db050b0210 */ /* 0x040fe20001ffe4ff */
[----:B------:R-:W-:Y:S01]  /*10c90*/  FMUL.FTZ R39, R0, R39 ;  /* 0x0000002700277220 */ /* 0x000fe20000410000 */
[----:B------:R-:W-:Y:S01]  /*10ca0*/  @P0 LEA R24, P3, R4, c[0x0][0x1c8], 0x1 ;  /* 0x0000720004180a11 */ /* 0x000fe200078608ff */
[----:B------:R-:W-:Y:S01]  /*10cb0*/  FMUL.FTZ R42, R0, R42 ;  /* 0x0000002a002a7220 */ /* 0x000fe20000410000 */
[----:B------:R-:W-:Y:S01]  /*10cc0*/  @P0 IADD3.X R13, R5, R228, RZ, P2, !PT ;  /* 0x000000e4050d0210 */ /* 0x000fe200017fe4ff */
[----:B------:R-:W-:Y:S01]  /*10cd0*/  MUFU.EX2 R166, R166 ;  /* 0x000000a600a67308 */ /* 0x000fe20000000800 */
[----:B------:R-:W-:Y:S01]  /*10ce0*/  @P0 LEA.HI.X R25, R4, c[0x0][0x1cc], R11, 0x1, P3 ;  /* 0x0000730004190a11 */ /* 0x000fe200018f0c0b */
[----:B------:R-:W-:Y:S01]  /*10cf0*/  FMUL.FTZ R4, R2, R128 ;  /* 0x0000008002047220 */ /* 0x000fe20000410000 */
[----:B------:R-:W-:Y:S01]  /*10d00*/  @P0 LEA R26, P2, R6, c[0x0][0x1c8], 0x1 ;  /* 0x00007200061a0a11 */ /* 0x000fe200078408ff */
[----:B------:R-:W-:Y:S01]  /*10d10*/  FMUL.FTZ R11, R0, R127 ;  /* 0x0000007f000b7220 */ /* 0x000fe20000410000 */
[----:B------:R-:W-:Y:S01]  /*10d20*/  @P0 IADD3 R7, P1, R7, R220, RZ ;  /* 0x000000dc07070210 */ /* 0x000fe20007f3e0ff */
[----:B------:R2:W-:Y:S01]  /*10d30*/  @P0 LDGSTS.E.BYPASS.LTC128B.128 [R213+0x7100], [R24.64], !P6 ;  /* 0x0710000018d50fae */ /* 0x0005e2000f101d44 */
[----:B------:R-:W-:Y:S01]  /*10d40*/  @P0 LEA.HI.X R27, R6, c[0x0][0x1cc], R13, 0x1, P2 ;  /* 0x00007300061b0a11 */ /* 0x000fe200010f0c0d */
[----:B------:R-:W-:Y:S01]  /*10d50*/  FMUL.FTZ R6, R0, R130 ;  /* 0x0000008200067220 */ /* 0x000fe20000410000 */
[----:B------:R-:W-:Y:S01]  /*10d60*/  @P0 IADD3.X R10, R5, R227, RZ, P1, !PT ;  /* 0x000000e3050a0210 */ /* 0x000fe20000ffe4ff */
[----:B------:R-:W2:Y:S01]  /*10d70*/  MUFU.EX2 R165, R165 ;  /* 0x000000a500a57308 */ /* 0x000ea20000000800 */
[----:B------:R-:W-:Y:S01]  /*10d80*/  @P0 LEA R28, P1, R7, c[0x0][0x1c8], 0x1 ;  /* 0x00007200071c0a11 */ /* 0x000fe200078208ff */
[----:B------:R-:W-:Y:S01]  /*10d90*/  FMUL.FTZ R5, R2, R129 ;  /* 0x0000008102057220 */ /* 0x000fe20000410000 */
[----:B-1----:R-:W-:Y:S01]  /*10da0*/  F2FP.BF16.PACK_AB R128, R169, R170 ;  /* 0x000000aaa980723e */ /* 0x002fe200000010ff */
[----:B------:R1:W-:Y:S01]  /*10db0*/  @P0 LDGSTS.E.BYPASS.LTC128B.128 [R213+0x9100], [R26.64], !P4 ;  /* 0x091000001ad50fae */ /* 0x0003e2000e101d44 */
[----:B------:R-:W-:Y:S01]  /*10dc0*/  @P0 LEA.HI.X R29, R7, c[0x0][0x1cc], R10, 0x1, P1 ;  /* 0x00007300071d0a11 */ /* 0x000fe200008f0c0a */
[C---:B------:R-:W-:Y:S01]  /*10dd0*/  FMUL.FTZ R7, R0.reuse, R131 ;  /* 0x0000008300077220 */ /* 0x040fe20000410000 */
[----:B----4-:R-:W-:Y:S01]  /*10de0*/  F2FP.BF16.PACK_AB R130, R167, R168 ;  /* 0x000000a8a782723e */ /* 0x010fe200000010ff */
[----:B------:R-:W-:Y:S02]  /*10df0*/  FMUL.FTZ R10, R0, R126 ;  /* 0x0000007e000a7220 */ /* 0x000fe40000410000 */
[----:B------:R-:W-:Y:S01]  /*10e00*/  MUFU.EX2 R164, R164 ;  /* 0x000000a400a47308 */ /* 0x000fe20000000800 */
[C---:B-----5:R-:W-:Y:S01]  /*10e10*/  FMUL.FTZ R8, R2.reuse, R124 ;  /* 0x0000007c02087220 */ /* 0x060fe20000410000 */
[----:B------:R4:W-:Y:S01]  /*10e20*/  @P0 LDGSTS.E.BYPASS.LTC128B.128 [R213+0xb100], [R28.64], !P5 ;  /* 0x0b1000001cd50fae */ /* 0x0009e2000e901d44 */
[C---:B------:R-:W-:Y:S02]  /*10e30*/  FMUL.FTZ R9, R2.reuse, R125 ;  /* 0x0000007d02097220 */ /* 0x040fe40000410000 */
[C---:B---3--:R-:W-:Y:S02]  /*10e40*/  FMUL.FTZ R16, R2.reuse, R116 ;  /* 0x0000007402107220 */ /* 0x048fe40000410000 */
[----:B------:R-:W-:Y:S02]  /*10e50*/  FMUL.FTZ R17, R2, R117 ;  /* 0x0000007502117220 */ /* 0x000fe40000410000 */
[C---:B--2---:R-:W-:Y:S01]  /*10e60*/  FMUL.FTZ R18, R0.reuse, R118 ;  /* 0x0000007600127220 */ /* 0x044fe20000410000 */
[----:B------:R-:W2:Y:S01]  /*10e70*/  LDSM.16.MT88.4 R12, [R203+0x100] ;  /* 0x00010000cb0c783b */ /* 0x000ea20000004200 */
[----:B------:R-:W3:Y:S01]  /*10e80*/  MUFU.EX2 R135, R135 ;  /* 0x0000008700877308 */ /* 0x000ee20000000800 */
[----:B------:R-:W-:Y:S01]  /*10e90*/  FMUL.FTZ R19, R0, R119 ;  /* 0x0000007700137220 */ /* 0x000fe20000410000 */
[----:B------:R-:W-:Y:S01]  /*10ea0*/  F2FP.BF16.PACK_AB R129, R165, R166 ;  /* 0x000000a6a581723e */ /* 0x000fe200000010ff */
[C---:B------:R-:W-:Y:S02]  /*10eb0*/  FMUL.FTZ R24, R2.reuse, R108 ;  /* 0x0000006c02187220 */ /* 0x040fe40000410000 */
[----:B------:R-:W-:Y:S02]  /*10ec0*/  FMUL.FTZ R25, R2, R109 ;  /* 0x0000006d02197220 */ /* 0x000fe40000410000 */
[----:B------:R-:W5:Y:S01]  /*10ed0*/  LDSM.16.MT88.4 R20, [R198+0x100] ;  /* 0x00010000c614783b */ /* 0x000f620000004200 */
[C---:B------:R-:W-:Y:S02]  /*10ee0*/  FMUL.FTZ R43, R0.reuse, R43 ;  /* 0x0000002b002b7220 */ /* 0x040fe40000410000 */
[C---:B-1----:R-:W-:Y:S02]  /*10ef0*/  FMUL.FTZ R26, R0.reuse, R110 ;  /* 0x0000006e001a7220 */ /* 0x042fe40000410000 */
[----:B------:R-:W-:Y:S02]  /*10f00*/  FMUL.FTZ R27, R0, R111 ;  /* 0x0000006f001b7220 */ /* 0x000fe40000410000 */
[----:B------:R-:W-:Y:S01]  /*10f10*/  FMUL.FTZ R45, R2, R45 ;  /* 0x0000002d022d7220 */ /* 0x000fe20000410000 */
[----:B------:R-:W-:Y:S01]  /*10f20*/  LDSM.16.MT88.4 R100, [R197+0x2100] ;  /* 0x00210000c564783b */ /* 0x000fe20000004200 */
[C---:B------:R-:W-:Y:S02]  /*10f30*/  FMUL.FTZ R46, R0.reuse, R46 ;  /* 0x0000002e002e7220 */ /* 0x040fe40000410000 */
[----:B------:R-:W-:Y:S02]  /*10f40*/  FMUL.FTZ R47, R0, R47 ;  /* 0x0000002f002f7220 */ /* 0x000fe40000410000 */
[C---:B------:R-:W-:Y:S02]  /*10f50*/  FMUL.FTZ R48, R2.reuse, R48 ;  /* 0x0000003002307220 */ /* 0x040fe40000410000 */
[----:B------:R-:W-:Y:S01]  /*10f60*/  FMUL.FTZ R49, R2, R49 ;  /* 0x0000003102317220 */ /* 0x000fe20000410000 */
[----:B----4-:R-:W1:Y:S01]  /*10f70*/  LDSM.16.MT88.4 R28, [R197+0x100] ;  /* 0x00010000c51c783b */ /* 0x010e620000004200 */
[----:B---3--:R-:W-:Y:S01]  /*10f80*/  F2FP.BF16.PACK_AB R131, R135, R164 ;  /* 0x000000a48783723e */ /* 0x008fe200000010ff */
[C---:B------:R-:W-:Y:S02]  /*10f90*/  FMUL.FTZ R50, R0.reuse, R50 ;  /* 0x0000003200327220 */ /* 0x040fe40000410000 */
[----:B------:R-:W-:Y:S02]  /*10fa0*/  FMUL.FTZ R51, R0, R51 ;  /* 0x0000003300337220 */ /* 0x000fe40000410000 */
[C---:B------:R-:W-:Y:S02]  /*10fb0*/  FMUL.FTZ R52, R2.reuse, R52 ;  /* 0x0000003402347220 */ /* 0x040fe40000410000 */
[----:B------:R-:W-:Y:S01]  /*10fc0*/  LDSM.16.MT88.4 R108, [R196+0x2100] ;  /* 0x00210000c46c783b */ /* 0x000fe20000004200 */
[----:B------:R-:W-:Y:S02]  /*10fd0*/  FMUL.FTZ R53, R2, R53 ;  /* 0x0000003502357220 */ /* 0x000fe40000410000 */
[C---:B------:R-:W-:Y:S02]  /*10fe0*/  FMUL.FTZ R54, R0.reuse, R54 ;  /* 0x0000003600367220 */ /* 0x040fe40000410000 */
[----:B------:R-:W-:Y:S02]  /*10ff0*/  FMUL.FTZ R55, R0, R55 ;  /* 0x0000003700377220 */ /* 0x000fe40000410000 */
[C---:B------:R-:W-:Y:S01]  /*11000*/  FMUL.FTZ R56, R2.reuse, R56 ;  /* 0x0000003802387220 */ /* 0x040fe20000410000 */
[C---:B--2---:R-:W-:Y:S01]  /*11010*/  HMMA.16816.F32.BF16 R4, R128.reuse, R12, R4 ;  /* 0x0000000c8004723c */ /* 0x044fe20000041804 */
[----:B------:R-:W-:Y:S04]  /*11020*/  LDSM.16.MT88.4 R116, [R197+0x900] ;  /* 0x00090000c574783b */ /* 0x000fe80000004200 */
[C---:B------:R-:W-:Y:S02]  /*11030*/  FMUL.FTZ R57, R2.reuse, R57 ;  /* 0x0000003902397220 */ /* 0x040fe40000410000 */
[C---:B------:R-:W-:Y:S01]  /*11040*/  FMUL.FTZ R12, R2.reuse, R120 ;  /* 0x00000078020c7220 */ /* 0x040fe20000410000 */
[C---:B------:R-:W-:Y:S01]  /*11050*/  HMMA.16816.F32.BF16 R8, R128.reuse, R14, R8 ;  /* 0x0000000e8008723c */ /* 0x040fe20000041808 */
[----:B------:R-:W-:Y:S03]  /*11060*/  LDSM.16.MT88.4 R124, [R203+0x2900] ;  /* 0x00290000cb7c783b */ /* 0x000fe60000004200 */
[----:B------:R-:W-:Y:S02]  /*11070*/  FMUL.FTZ R13, R2, R121 ;  /* 0x00000079020d7220 */ /* 0x000fe40000410000 */
[C---:B------:R-:W-:Y:S02]  /*11080*/  FMUL.FTZ R58, R0.reuse, R58 ;  /* 0x0000003a003a7220 */ /* 0x040fe40000410000 */
[C---:B------:R-:W-:Y:S01]  /*11090*/  FMUL.FTZ R14, R0.reuse, R122 ;  /* 0x0000007a000e7220 */ /* 0x040fe20000410000 */
[----:B------:R-:W-:Y:S03]  /*110a0*/  LDSM.16.MT88.4 R136, [R198+0x2900] ;  /* 0x00290000c688783b */ /* 0x000fe60000004200 */
[C---:B------:R-:W-:Y:S02]  /*110b0*/  FMUL.FTZ R15, R0.reuse, R123 ;  /* 0x0000007b000f7220 */ /* 0x040fe40000410000 */
[----:B------:R-:W-:Y:S02]  /*110c0*/  FMUL.FTZ R59, R0, R59 ;  /* 0x0000003b003b7220 */ /* 0x000fe40000410000 */
[C---:B------:R-:W-:Y:S01]  /*110d0*/  FMUL.FTZ R60, R2.reuse, R60 ;  /* 0x0000003c023c7220 */ /* 0x040fe20000410000 */
[----:B------:R-:W2:Y:S01]  /*110e0*/  LDSM.16.MT88.4 R120, [R196+0x100] ;  /* 0x00010000c478783b */ /* 0x000ea20000004200 */
[----:B------:R-:W-:Y:S01]  /*110f0*/  FMUL.FTZ R61, R2, R61 ;  /* 0x0000003d023d7220 */ /* 0x000fe20000410000 */
[C---:B-----5:R-:W-:Y:S03]  /*11100*/  HMMA.16816.F32.BF16 R12, R128.reuse, R20, R12 ;  /* 0x00000014800c723c */ /* 0x060fe6000004180c */
[C---:B------:R-:W-:Y:S02]  /*11110*/  FMUL.FTZ R62, R0.reuse, R62 ;  /* 0x0000003e003e7220 */ /* 0x040fe40000410000 */
[----:B------:R-:W-:Y:S01]  /*11120*/  FMUL.FTZ R63, R0, R63 ;  /* 0x0000003f003f7220 */ /* 0x000fe20000410000 */
[----:B------:R-:W-:Y:S01]  /*11130*/  LDSM.16.MT88.4 R140, [R197+0x2900] ;  /* 0x00290000c58c783b */ /* 0x000fe20000004200 */
[C---:B------:R-:W-:Y:S01]  /*11140*/  FMUL.FTZ R20, R2.reuse, R112 ;  /* 0x0000007002147220 */ /* 0x040fe20000410000 */
[C---:B------:R-:W-:Y:S04]  /*11150*/  HMMA.16816.F32.BF16 R16, R128.reuse, R22, R16 ;  /* 0x000000168010723c */ /* 0x040fe80000041810 */
[----:B------:R-:W-:Y:S02]  /*11160*/  FMUL.FTZ R21, R2, R113 ;  /* 0x0000007102157220 */ /* 0x000fe40000410000 */
[----:B------:R-:W-:Y:S01]  /*11170*/  LDSM.16.MT88.4 R144, [R203+0x3900] ;  /* 0x00390000cb90783b */ /* 0x000fe20000004200 */
[C---:B------:R-:W-:Y:S02]  /*11180*/  FMUL.FTZ R22, R0.reuse, R114 ;  /* 0x0000007200167220 */ /* 0x040fe40000410000 */
[----:B------:R-:W-:Y:S03]  /*11190*/  FMUL.FTZ R23, R0, R115 ;  /* 0x0000007300177220 */ /* 0x000fe60000410000 */
[C---:B------:R-:W-:Y:S02]  /*111a0*/  FMUL.FTZ R64, R2.reuse, R64 ;  /* 0x0000004002407220 */ /* 0x040fe40000410000 */
[----:B------:R-:W3:Y:S01]  /*111b0*/  LDSM.16.MT88.4 R112, [R203+0x2100] ;  /* 0x00210000cb70783b */ /* 0x000ee20000004200 */
[----:B------:R-:W-:Y:S01]  /*111c0*/  FMUL.FTZ R65, R2, R65 ;  /* 0x0000004102417220 */ /* 0x000fe20000410000 */
[C---:B-1----:R-:W-:Y:S03]  /*111d0*/  HMMA.16816.F32.BF16 R20, R128.reuse, R28, R20 ;  /* 0x0000001c8014723c */ /* 0x042fe60000041814 */
        /* <DEDUP_REMOVED lines=10> */
[----:B------:R-:W1:Y:S01]  /*11280*/  LDSM.16.MT88.4 R104, [R198+0x2100] ;  /* 0x00210000c668783b */ /* 0x000e620000004200 */
[----:B------:R-:W-:Y:S01]  /*11290*/  FMUL.FTZ R69, R2, R69 ;  /* 0x0000004502457220 */ /* 0x000fe20000410000 */
[C---:B--2---:R-:W-:Y:S03]  /*112a0*/  HMMA.16816.F32.BF16 R28, R128.reuse, R120, R28 ;  /* 0x00000078801c723c */ /* 0x044fe6000004181c */
[C---:B------:R-:W-:Y:S02]  /*112b0*/  FMUL.FTZ R70, R0.reuse, R70 ;  /* 0x0000004600467220 */ /* 0x040fe40000410000 */
[----:B------:R-:W-:Y:S01]  /*112c0*/  FMUL.FTZ R71, R0, R71 ;  /* 0x0000004700477220 */ /* 0x000fe20000410000 */
[----:B------:R-:W-:Y:S01]  /*112d0*/  LDSM.16.MT88.4 R156, [R196+0x3900] ;  /* 0x00390000c49c783b */ /* 0x000fe20000004200 */
[C---:B------:R-:W-:Y:S01]  /*112e0*/  FMUL.FTZ R72, R2.reuse, R72 ;  /* 0x0000004802487220 */ /* 0x040fe20000410000 */
[C---:B------:R-:W-:Y:S04]  /*112f0*/  HMMA.16816.F32.BF16 R32, R128.reuse, R122, R32 ;  /* 0x0000007a8020723c */ /* 0x040fe80000041820 */
[----:B------:R-:W-:Y:S02]  /*11300*/  FMUL.FTZ R73, R2, R73 ;  /* 0x0000004902497220 */ /* 0x000fe40000410000 */
[----:B------:R-:W-:Y:S01]  /*11310*/  LDSM.16.MT88.4 R120, [R196+0x900] ;  /* 0x00090000c478783b */ /* 0x000fe20000004200 */
[C---:B------:R-:W-:Y:S01]  /*11320*/  FMUL.FTZ R74, R0.reuse, R74 ;  /* 0x0000004a004a7220 */ /* 0x040fe20000410000 */
[C---:B---3--:R-:W-:Y:S04]  /*11330*/  HMMA.16816.F32.BF16 R36, R128.reuse, R112, R36 ;  /* 0x000000708024723c */ /* 0x048fe80000041824 */
[----:B------:R-:W-:Y:S02]  /*11340*/  FMUL.FTZ R75, R0, R75 ;  /* 0x0000004b004b7220 */ /* 0x000fe40000410000 */
[----:B------:R-:W0:Y:S01]  /*11350*/  LDGDEPBAR ;  /* 0x00000000000079af */ /* 0x000e220000000000 */
[C---:B------:R-:W-:Y:S01]  /*11360*/  FMUL.FTZ R84, R2.reuse, R84 ;  /* 0x0000005402547220 */ /* 0x040fe20000410000 */
[C---:B------:R-:W-:Y:S04]  /*11370*/  HMMA.16816.F32.BF16 R40, R128.reuse, R114, R40 ;  /* 0x000000728028723c */ /* 0x040fe80000041828 */
[----:B------:R-:W-:Y:S02]  /*11380*/  FMUL.FTZ R85, R2, R85 ;  /* 0x0000005502557220 */ /* 0x000fe40000410000 */
[----:B------:R-:W-:Y:S01]  /*11390*/  LDSM.16.MT88.4 R112, [R203+0x900] ;  /* 0x00090000cb70783b */ /* 0x000fe20000004200 */
[C---:B------:R-:W-:Y:S02]  /*113a0*/  FMUL.FTZ R86, R0.reuse, R86 ;  /* 0x0000005600567220 */ /* 0x040fe40000410000 */
[----:B------:R-:W-:Y:S03]  /*113b0*/  FMUL.FTZ R87, R0, R87 ;  /* 0x0000005700577220 */ /* 0x000fe60000410000 */
[--C-:B------:R-:W-:Y:S01]  /*113c0*/  FFMA.FTZ R171, R171, c[0x0][0x2d0], -R174.reuse ;  /* 0x0000b400abab7a23 */ /* 0x100fe200000108ae */
[C---:B-1----:R-:W-:Y:S03]  /*113d0*/  HMMA.16816.F32.BF16 R44, R128.reuse, R104, R44 ;  /* 0x00000068802c723c */ /* 0x042fe6000004182c */
[--C-:B------:R-:W-:Y:S02]  /*113e0*/  FFMA.FTZ R176, R245, c[0x0][0x2d0], -R174.reuse ;  /* 0x0000b400f5b07a23 */ /* 0x100fe400000108ae */
[----:B------:R-:W-:Y:S01]  /*113f0*/  MUFU.EX2 R171, R171 ;  /* 0x000000ab00ab7308 */ /* 0x000fe20000000800 */
[--C-:B------:R-:W-:Y:S02]  /*11400*/  FFMA.FTZ R177, R243, c[0x0][0x2d0], -R174.reuse ;  /* 0x0000b400f3b17a23 */ /* 0x100fe400000108ae */
[--C-:B------:R-:W-:Y:S01]  /*11410*/  FFMA.FTZ R243, R160, c[0x0][0x2d0], -R161.reuse ;  /* 0x0000b400a0f37a23 */ /* 0x100fe200000108a1 */
[C---:B------:R-:W-:Y:S01]  /*11420*/  HMMA.16816.F32.BF16 R48, R128.reuse, R106, R48 ;  /* 0x0000006a8030723c */ /* 0x040fe20000041830 */
[----:B------:R-:W1:Y:S02]  /*11430*/  LDSM.16.MT88.4 R104, [R203+0x4100] ;  /* 0x00410000cb68783b */ /* 0x000e640000004200 */
[--C-:B------:R-:W-:Y:S02]  /*11440*/  FFMA.FTZ R178, R181, c[0x0][0x2d0], -R174.reuse ;  /* 0x0000b400b5b27a23 */ /* 0x100fe400000108ae */
[--C-:B------:R-:W-:Y:S01]  /*11450*/  FFMA.FTZ R179, R242, c[0x0][0x2d0], -R161.reuse ;  /* 0x0000b400f2b37a23 */ /* 0x100fe200000108a1 */
[----:B------:R-:W2:Y:S02]  /*11460*/  MUFU.EX2 R176, R176 ;  /* 0x000000b000b07308 */ /* 0x000ea40000000800 */
[C---:B------:R-:W-:Y:S04]  /*11470*/  HMMA.16816.F32.BF16 R52, R128.reuse, R100, R52 ;  /* 0x000000648034723c */ /* 0x040fe80000041834 */
[--C-:B------:R-:W-:Y:S02]  /*11480*/  FFMA.FTZ R180, R180, c[0x0][0x2d0], -R161.reuse ;  /* 0x0000b400b4b47a23 */ /* 0x100fe400000108a1 */
[--C-:B------:R-:W-:Y:S02]  /*11490*/  FFMA.FTZ R181, R240, c[0x0][0x2d0], -R161.reuse ;  /* 0x0000b400f0b57a23 */ /* 0x100fe400000108a1 */
[C---:B------:R-:W-:Y:S01]  /*114a0*/  HMMA.16816.F32.BF16 R56, R128.reuse, R102, R56 ;  /* 0x000000668038723c */ /* 0x040fe20000041838 */
[----:B------:R-:W3:Y:S01]  /*114b0*/  LDSM.16.MT88.4 R100, [R198+0x4100] ;  /* 0x00410000c664783b */ /* 0x000ee20000004200 */
[----:B------:R-:W-:Y:S02]  /*114c0*/  MUFU.EX2 R177, R177 ;  /* 0x000000b100b17308 */ /* 0x000fe40000000800 */
[--C-:B------:R-:W-:Y:S02]  /*114d0*/  FFMA.FTZ R182, R182, c[0x0][0x2d0], -R161.reuse ;  /* 0x0000b400b6b67a23 */ /* 0x100fe400000108a1 */
[C---:B------:R-:W-:Y:S02]  /*114e0*/  FMUL.FTZ R88, R2.reuse, R88 ;  /* 0x0000005802587220 */ /* 0x040fe40000410000 */
[C---:B------:R-:W-:Y:S04]  /*114f0*/  HMMA.16816.F32.BF16 R60, R128.reuse, R108, R60 ;  /* 0x0000006c803c723c */ /* 0x040fe8000004183c */
[----:B------:R-:W-:Y:S01]  /*11500*/  FMUL.FTZ R89, R2, R89 ;  /* 0x0000005902597220 */ /* 0x000fe20000410000 */
[----:B------:R-:W-:Y:S01]  /*11510*/  MUFU.EX2 R178, R178 ;  /* 0x000000b200b27308 */ /* 0x000fe20000000800 */
[C---:B------:R-:W-:Y:S02]  /*11520*/  FMUL.FTZ R90, R0.reuse, R90 ;  /* 0x0000005a005a7220 */ /* 0x040fe40000410000 */
[C---:B------:R-:W-:Y:S01]  /*11530*/  HMMA.16816.F32.BF16 R64, R128.reuse, R110, R64 ;  /* 0x0000006e8040723c */ /* 0x040fe20000041840 */
[----:B------:R-:W4:Y:S03]  /*11540*/  LDSM.16.MT88.4 R108, [R197+0x4100] ;  /* 0x00410000c56c783b */ /* 0x000f260000004200 */
[----:B------:R-:W-:Y:S02]  /*11550*/  FMUL.FTZ R91, R0, R91 ;  /* 0x0000005b005b7220 */ /* 0x000fe40000410000 */
[C---:B------:R-:W-:Y:S01]  /*11560*/  FMUL.FTZ R92, R2.reuse, R92 ;  /* 0x0000005c025c7220 */ /* 0x040fe20000410000 */
[----:B------:R-:W-:Y:S01]  /*11570*/  MUFU.EX2 R179, R179 ;  /* 0x000000b300b37308 */ /* 0x000fe20000000800 */
[----:B------:R-:W-:Y:S01]  /*11580*/  FMUL.FTZ R93, R2, R93 ;  /* 0x0000005d025d7220 */ /* 0x000fe20000410000 */
[C---:B-1----:R-:W-:Y:S03]  /*11590*/  HMMA.16816.F32.BF16 R68, R128.reuse, R104, R68 ;  /* 0x000000688044723c */ /* 0x042fe60000041844 */
[C---:B------:R-:W-:Y:S02]  /*115a0*/  FMUL.FTZ R94, R0.reuse, R94 ;  /* 0x0000005e005e7220 */ /* 0x040fe40000410000 */
[----:B------:R-:W-:Y:S02]  /*115b0*/  FMUL.FTZ R95, R0, R95 ;  /* 0x0000005f005f7220 */ /* 0x000fe40000410000 */
[C---:B------:R-:W-:Y:S01]  /*115c0*/  FMUL.FTZ R96, R2.reuse, R96 ;  /* 0x0000006002607220 */ /* 0x040fe20000410000 */
[C---:B------:R-:W-:Y:S01]  /*115d0*/  HMMA.16816.F32.BF16 R72, R128.reuse, R106, R72 ;  /* 0x0000006a8048723c */ /* 0x040fe20000041848 */
[----:B------:R-:W1:Y:S01]  /*115e0*/  LDSM.16.MT88.4 R104, [R196+0x4100] ;  /* 0x00410000c468783b */ /* 0x000e620000004200 */
[----:B------:R-:W5:Y:S02]  /*115f0*/  MUFU.EX2 R180, R180 ;  /* 0x000000b400b47308 */ /* 0x000f640000000800 */
[C---:B------:R-:W-:Y:S02]  /*11600*/  FMUL.FTZ R76, R2.reuse, R76 ;  /* 0x0000004c024c7220 */ /* 0x040fe40000410000 */
[----:B------:R-:W-:Y:S02]  /*11610*/  FMUL.FTZ R77, R2, R77 ;  /* 0x0000004d024d7220 */ /* 0x000fe40000410000 */
[C---:B------:R-:W-:Y:S04]  /*11620*/  FMUL.FTZ R78, R0.reuse, R78 ;  /* 0x0000004e004e7220 */ /* 0x040fe80000410000 */
[----:B------:R-:W-:Y:S01]  /*11630*/  FMUL.FTZ R79, R0, R79 ;  /* 0x0000004f004f7220 */ /* 0x000fe20000410000 */
[----:B------:R-:W-:Y:S01]  /*11640*/  MUFU.EX2 R181, R181 ;  /* 0x000000b500b57308 */ /* 0x000fe20000000800 */
[----:B------:R-:W-:Y:S02]  /*11650*/  FMUL.FTZ R97, R2, R97 ;  /* 0x0000006102617220 */ /* 0x000fe40000410000 */
[C---:B------:R-:W-:Y:S02]  /*11660*/  FMUL.FTZ R98, R0.reuse, R98 ;  /* 0x0000006200627220 */ /* 0x040fe40000410000 */
[----:B------:R-:W-:Y:S01]  /*11670*/  FMUL.FTZ R99, R0, R99 ;  /* 0x0000006300637220 */ /* 0x000fe20000410000 */
[C---:B---3--:R-:W-:Y:S03]  /*11680*/  HMMA.16816.F32.BF16 R76, R128.reuse, R100, R76 ;  /* 0x00000064804c723c */ /* 0x048fe6000004184c */
[C---:B------:R-:W-:Y:S01]  /*11690*/  FMUL.FTZ R80, R2.reuse, R80 ;  /* 0x0000005002507220 */ /* 0x040fe20000410000 */
[----:B------:R-:W3:Y:S01]  /*116a0*/  MUFU.EX2 R182, R182 ;  /* 0x000000b600b67308 */ /* 0x000ee20000000800 */
[----:B------:R-:W-:Y:S02]  /*116b0*/  FMUL.FTZ R81, R2, R81 ;  /* 0x0000005102517220 */ /* 0x000fe40000410000 */
[----:B------:R-:W-:Y:S01]  /*116c0*/  FMUL.FTZ R82, R0, R82 ;  /* 0x0000005200527220 */ /* 0x000fe20000410000 */
[----:B--2---:R-:W-:Y:S01]  /*116d0*/  F2FP.BF16.PACK_AB R100, R176, R171 ;  /* 0x000000abb064723e */ /* 0x004fe200000010ff */
[----:B------:R-:W-:Y:S03]  /*116e0*/  FMUL.FTZ R83, R0, R83 ;  /* 0x0000005300537220 */ /* 0x000fe60000410000 */
[----:B-----5:R-:W-:Y:S01]  /*116f0*/  F2FP.BF16.PACK_AB R101, R180, R179 ;  /* 0x000000b3b465723e */ /* 0x020fe200000010ff */
[--C-:B------:R-:W-:Y:S01]  /*11700*/  FFMA.FTZ R239, R239, c[0x0][0x2d0], -R174.reuse ;  /* 0x0000b400efef7a23 */ /* 0x100fe200000108ae */
[----:B------:R-:W-:Y:S01]  /*11710*/  MUFU.EX2 R243, R243 ;  /* 0x000000f300f37308 */ /* 0x000fe20000000800 */
[--C-:B------:R-:W-:Y:S01]  /*11720*/  FFMA.FTZ R240, R237, c[0x0][0x2d0], -R174.reuse ;  /* 0x0000b400edf07a23 */ /* 0x100fe200000108ae */
[C---:B------:R-:W-:Y:S03]  /*11730*/  HMMA.16816.F32.BF16 R80, R128.reuse, R102, R80 ;  /* 0x000000668050723c */ /* 0x040fe60000041850 */
[--C-:B------:R-:W-:Y:S02]  /*11740*/  FFMA.FTZ R237, R241, c[0x0][0x2d0], -R174.reuse ;  /* 0x0000b400f1ed7a23 */ /* 0x100fe400000108ae */
[--C-:B------:R-:W-:Y:S02]  /*11750*/  FFMA.FTZ R242, R183, c[0x0][0x2d0], -R174.reuse ;  /* 0x0000b400b7f27a23 */ /* 0x100fe400000108ae */
[----:B------:R-:W-:Y:S01]  /*11760*/  F2FP.BF16.PACK_AB R102, R178, R177 ;  /* 0x000000b1b266723e */ /* 0x000fe200000010ff */
[C---:B----4-:R-:W-:Y:S01]  /*11770*/  HMMA.16816.F32.BF16 R84, R128.reuse, R108, R84 ;  /* 0x0000006c8054723c */ /* 0x050fe20000041854 */
[----:B------:R-:W-:Y:S03]  /*11780*/  MUFU.EX2 R239, R239 ;  /* 0x000000ef00ef7308 */ /* 0x000fe60000000800 */
[----:B---3--:R-:W-:Y:S01]  /*11790*/  F2FP.BF16.PACK_AB R103, R182, R181 ;  /* 0x000000b5b667723e */ /* 0x008fe200000010ff */
[--C-:B------:R-:W-:Y:S02]  /*117a0*/  FFMA.FTZ R183, R236, c[0x0][0x2d0], -R161.reuse ;  /* 0x0000b400ecb77a23 */ /* 0x100fe400000108a1 */
[--C-:B------:R-:W-:Y:S01]  /*117b0*/  FFMA.FTZ R234, R234, c[0x0][0x2d0], -R161.reuse ;  /* 0x0000b400eaea7a23 */ /* 0x100fe200000108a1 */
[C---:B------:R-:W-:Y:S01]  /*117c0*/  HMMA.16816.F32.BF16 R88, R128.reuse, R110, R88 ;  /* 0x0000006e8058723c */ /* 0x040fe20000041858 */
[----:B------:R-:W2:Y:S02]  /*117d0*/  LDSM.16.MT88.4 R108, [R198+0x900] ;  /* 0x00090000c66c783b */ /* 0x000ea40000004200 */
[----:B------:R-:W-:Y:S01]  /*117e0*/  MUFU.EX2 R240, R240 ;  /* 0x000000f000f07308 */ /* 0x000fe20000000800 */
[--C-:B------:R-:W-:Y:S02]  /*117f0*/  FFMA.FTZ R236, R238, c[0x0][0x2d0], -R161.reuse ;  /* 0x0000b400eeec7a23 */ /* 0x100fe400000108a1 */
[--C-:B------:R-:W-:Y:S02]  /*11800*/  FFMA.FTZ R238, R162, c[0x0][0x2d0], -R161.reuse ;  /* 0x0000b400a2ee7a23 */ /* 0x100fe400000108a1 */
[C---:B-1----:R-:W-:Y:S04]  /*11810*/  HMMA.16816.F32.BF16 R92, R128.reuse, R104, R92 ;  /* 0x00000068805c723c */ /* 0x042fe8000004185c */
[--C-:B------:R-:W-:Y:S01]  /*11820*/  FFMA.FTZ R241, R232, c[0x0][0x2d0], -R161.reuse ;  /* 0x0000b400e8f17a23 */ /* 0x100fe200000108a1 */
[----:B------:R-:W-:Y:S01]  /*11830*/  MUFU.EX2 R237, R237 ;  /* 0x000000ed00ed7308 */ /* 0x000fe20000000800 */
[--C-:B------:R-:W-:Y:S02]  /*11840*/  FFMA.FTZ R175, R175, c[0x0][0x2d0], -R174.reuse ;  /* 0x0000b400afaf7a23 */ /* 0x100fe400000108ae */
[----:B------:R-:W-:Y:S01]  /*11850*/  HMMA.16816.F32.BF16 R96, R128, R106, R96 ;  /* 0x0000006a8060723c */ /* 0x000fe20000041860 */
[----:B------:R-:W1:Y:S03]  /*11860*/  LDSM.16.MT88.4 R104, [R196+0x2900] ;  /* 0x00290000c468783b */ /* 0x000e660000004200 */
[--C-:B------:R-:W-:Y:S02]  /*11870*/  FFMA.FTZ R232, R173, c[0x0][0x2d0], -R174.reuse ;  /* 0x0000b400ade87a23 */ /* 0x100fe400000108ae */
[--C-:B------:R-:W-:Y:S01]  /*11880*/  FFMA.FTZ R172, R172, c[0x0][0x2d0], -R174.reuse ;  /* 0x0000b400acac7a23 */ /* 0x100fe200000108ae */
[----:B------:R-:W-:Y:S01]  /*11890*/  MUFU.EX2 R242, R242 ;  /* 0x000000f200f27308 */ /* 0x000fe20000000800 */
[C---:B------:R-:W-:Y:S05]  /*118a0*/  HMMA.16816.F32.BF16 R4, R100.reuse, R112, R4 ;  /* 0x000000706404723c */ /* 0x040fea0000041804 */
[----:B------:R-:W-:Y:S02]  /*118b0*/  FFMA.FTZ R174, R163, c[0x0][0x2d0], -R174 ;  /* 0x0000b400a3ae7a23 */ /* 0x000fe400000108ae */
[--C-:B------:R-:W-:Y:S01]  /*118c0*/  FFMA.FTZ R134, R134, c[0x0][0x2d0], -R161.reuse ;  /* 0x0000b40086867a23 */ /* 0x100fe200000108a1 */
[C---:B------:R-:W-:Y:S01]  /*118d0*/  HMMA.16816.F32.BF16 R8, R100.reuse, R114, R8 ;  /* 0x000000726408723c */ /* 0x040fe20000041808 */
[----:B------:R-:W-:Y:S01]  /*118e0*/  LDSM.16.MT88.4 R112, [R198+0x4900] ;  /* 0x00490000c670783b */ /* 0x000fe20000004200 */
[----:B------:R-:W-:Y:S02]  /*118f0*/  MUFU.EX2 R183, R183 ;  /* 0x000000b700b77308 */ /* 0x000fe40000000800 */
[----:B------:R-:W-:Y:S02]  /*11900*/  FFMA.FTZ R161, R133, c[0x0][0x2d0], -R161 ;  /* 0x0000b40085a17a23 */ /* 0x000fe400000108a1 */
[----:B------:R-:W-:Y:S02]  /*11910*/  FFMA.FTZ R170, R2, R235, R170 ;  /* 0x000000eb02aa7223 */ /* 0x000fe400000100aa */
[----:B------:R-:W-:Y:S01]  /*11920*/  FFMA.FTZ R166, R0, R233, R166 ;  /* 0x000000e900a67223 */ /* 0x000fe200000100a6 */
[C---:B--2---:R-:W-:Y:S03]  /*11930*/  HMMA.16816.F32.BF16 R12, R100.reuse, R108, R12 ;  /* 0x0000006c640c723c */ /* 0x044fe6000004180c */
[----:B------:R2:W-:Y:S01]  /*11940*/  MUFU.EX2 R133, R161 ;  /* 0x000000a100857308 */ /* 0x0005e20000000800 */
[----:B------:R-:W-:Y:S02]  /*11950*/  FADD.FTZ R169, R169, R170 ;  /* 0x000000aaa9a97221 */ /* 0x000fe40000010000 */
[----:B------:R-:W-:Y:S02]  /*11960*/  FADD.FTZ R165, R165, R166 ;  /* 0x000000a6a5a57221 */ /* 0x000fe40000010000 */
[C---:B------:R-:W-:Y:S01]  /*11970*/  HMMA.16816.F32.BF16 R16, R100.reuse, R110, R16 ;  /* 0x0000006e6410723c */ /* 0x040fe20000041810 */
[----:B------:R-:W3:Y:S03]  /*11980*/  LDSM.16.MT88.4 R108, [R203+0x4900] ;  /* 0x00490000cb6c783b */ /* 0x000ee60000004200 */
[----:B------:R-:W-:Y:S01]  /*11990*/  FADD.FTZ R0, R168, R169 ;  /* 0x000000a9a8007221 */ /* 0x000fe20000010000 */
[----:B------:R-:W-:Y:S01]  /*119a0*/  MUFU.EX2 R234, R234 ;  /* 0x000000ea00ea7308 */ /* 0x000fe20000000800 */
[----:B------:R-:W-:Y:S02]  /*119b0*/  FADD.FTZ R2, R164, R165 ;  /* 0x000000a5a4027221 */ /* 0x000fe40000010000 */
[C---:B------:R-:W-:Y:S04]  /*119c0*/  HMMA.16816.F32.BF16 R20, R100.reuse, R116, R20 ;  /* 0x000000746414723c */ /* 0x040fe80000041814 */
[----:B------:R-:W-:Y:S02]  /*119d0*/  FADD.FTZ R0, R167, R0 ;  /* 0x00000000a7007221 */ /* 0x000fe40000010000 */
[----:B------:R-:W-:Y:S01]  /*119e0*/  FADD.FTZ R2, R135, R2 ;  /* 0x0000000287027221 */ /* 0x000fe20000010000 */
[----:B------:R-:W-:Y:S01]  /*119f0*/  MUFU.EX2 R236, R236 ;  /* 0x000000ec00ec7308 */ /* 0x000fe20000000800 */
[C---:B------:R-:W-:Y:S01]  /*11a00*/  HMMA.16816.F32.BF16 R24, R100.reuse, R118, R24 ;  /* 0x000000766418723c */ /* 0x040fe20000041818 */
[----:B------:R-:W-:Y:S03]  /*11a10*/  LDSM.16.MT88.4 R116, [R196+0x4900] ;  /* 0x00490000c474783b */ /* 0x000fe60000004200 */
[----:B------:R-:W-:Y:S01]  /*11a20*/  MOV R135, R132 ;  /* 0x0000008400877202 */ /* 0x000fe20000000f00 */
[----:B------:R-:W-:Y:S01]  /*11a30*/  FADD.FTZ R171, R171, R0 ;  /* 0x00000000abab7221 */ /* 0x000fe20000010000 */
[----:B------:R-:W-:Y:S01]  /*11a40*/  MOV R0, R3 ;  /* 0x0000000300007202 */ /* 0x000fe20000000f00 */
[----:B------:R-:W-:Y:S01]  /*11a50*/  FADD.FTZ R179, R179, R2 ;  /* 0x00000002b3b37221 */ /* 0x000fe20000010000 */
[C---:B------:R-:W-:Y:S01]  /*11a60*/  HMMA.16816.F32.BF16 R28, R100.reuse, R120, R28 ;  /* 0x00000078641c723c */ /* 0x040fe2000004181c */
[----:B--2---:R-:W-:Y:S01]  /*11a70*/  LDSM.16.MT88.4 R160, [R203+0x5900] ;  /* 0x00590000cba0783b */ /* 0x004fe20000004200 */
[----:B------:R-:W-:Y:S02]  /*11a80*/  MUFU.EX2 R241, R241 ;  /* 0x000000f100f17308 */ /* 0x000fe40000000800 */
[----:B------:R-:W-:Y:S02]  /*11a90*/  FADD.FTZ R176, R176, R171 ;  /* 0x000000abb0b07221 */ /* 0x000fe40000010000 */
[----:B------:R-:W-:Y:S02]  /*11aa0*/  FADD.FTZ R180, R180, R179 ;  /* 0x000000b3b4b47221 */ /* 0x000fe40000010000 */
[C---:B------:R-:W-:Y:S01]  /*11ab0*/  HMMA.16816.F32.BF16 R32, R100.reuse, R122, R32 ;  /* 0x0000007a6420723c */ /* 0x040fe20000041820 */
[----:B------:R-:W-:Y:S03]  /*11ac0*/  LDSM.16.MT88.4 R120, [R198+0x1100] ;  /* 0x00110000c678783b */ /* 0x000fe60000004200 */
[----:B------:R-:W-:Y:S01]  /*11ad0*/  MUFU.EX2 R175, R175 ;  /* 0x000000af00af7308 */ /* 0x000fe20000000800 */
[----:B------:R-:W-:Y:S02]  /*11ae0*/  FADD.FTZ R177, R177, R176 ;  /* 0x000000b0b1b17221 */ /* 0x000fe40000010000 */
[----:B------:R-:W-:Y:S01]  /*11af0*/  FADD.FTZ R181, R181, R180 ;  /* 0x000000b4b5b57221 */ /* 0x000fe20000010000 */
[C---:B------:R-:W-:Y:S04]  /*11b00*/  HMMA.16816.F32.BF16 R36, R100.reuse, R124, R36 ;  /* 0x0000007c6424723c */ /* 0x040fe80000041824 */
[----:B------:R-:W-:Y:S02]  /*11b10*/  FADD.FTZ R178, R178, R177 ;  /* 0x000000b1b2b27221 */ /* 0x000fe40000010000 */
[----:B------:R-:W2:Y:S01]  /*11b20*/  MUFU.EX2 R232, R232 ;  /* 0x000000e800e87308 */ /* 0x000ea20000000800 */
[----:B------:R-:W-:Y:S01]  /*11b30*/  FADD.FTZ R182, R182, R181 ;  /* 0x000000b5b6b67221 */ /* 0x000fe20000010000 */
[C---:B------:R-:W-:Y:S01]  /*11b40*/  HMMA.16816.F32.BF16 R40, R100.reuse, R126, R40 ;  /* 0x0000007e6428723c */ /* 0x040fe20000041828 */
[----:B------:R-:W-:Y:S07]  /*11b50*/  LDSM.16.MT88.4 R124, [R196+0x1100] ;  /* 0x00110000c47c783b */ /* 0x000fee0000004200 */
[C---:B------:R-:W-:Y:S01]  /*11b60*/  HMMA.16816.F32.BF16 R44, R100.reuse, R136, R44 ;  /* 0x00000088642c723c */ /* 0x040fe2000004182c */
[----:B------:R-:W-:Y:S07]  /*11b70*/  MUFU.EX2 R172, R172 ;  /* 0x000000ac00ac7308 */ /* 0x000fee0000000800 */
[C---:B------:R-:W-:Y:S03]  /*11b80*/  HMMA.16816.F32.BF16 R48, R100.reuse, R138, R48 ;  /* 0x0000008a6430723c */ /* 0x040fe60000041830 */
[----:B------:R-:W4:Y:S01]  /*11b90*/  MUFU.EX2 R173, R174 ;  /* 0x000000ae00ad7308 */ /* 0x000f220000000800 */
[----:B--2---:R-:W-:Y:S04]  /*11ba0*/  F2FP.BF16.PACK_AB R136, R232, R175 ;  /* 0x000000afe888723e */ /* 0x004fe800000010ff */
[C---:B------:R-:W-:Y:S05]  /*11bb0*/  HMMA.16816.F32.BF16 R52, R100.reuse, R140, R52 ;  /* 0x0000008c6434723c */ /* 0x040fea0000041834 */
[----:B------:R-:W2:Y:S03]  /*11bc0*/  MUFU.EX2 R238, R238 ;  /* 0x000000ee00ee7308 */ /* 0x000ea60000000800 */
[C---:B------:R-:W-:Y:S01]  /*11bd0*/  HMMA.16816.F32.BF16 R56, R100.reuse, R142, R56 ;  /* 0x0000008e6438723c */ /* 0x040fe20000041838 */
[----:B------:R-:W-:Y:S06]  /*11be0*/  LDSM.16.MT88.4 R140, [R196+0x1900] ;  /* 0x00190000c48c783b */ /* 0x000fec0000004200 */
[----:B------:R-:W5:Y:S01]  /*11bf0*/  MUFU.EX2 R134, R134 ;  /* 0x0000008600867308 */ /* 0x000f620000000800 */
[C---:B-1----:R-:W-:Y:S04]  /*11c00*/  HMMA.16816.F32.BF16 R60, R100.reuse, R104, R60 ;  /* 0x00000068643c723c */ /* 0x042fe8000004183c */
[----:B----4-:R-:W-:Y:S04]  /*11c10*/  F2FP.BF16.PACK_AB R138, R173, R172 ;  /* 0x000000acad8a723e */ /* 0x010fe800000010ff */
[C---:B------:R-:W-:Y:S01]  /*11c20*/  HMMA.16816.F32.BF16 R64, R100.reuse, R106, R64 ;  /* 0x0000006a6440723c */ /* 0x040fe20000041840 */
[----:B------:R-:W1:Y:S03]  /*11c30*/  LDSM.16.MT88.4 R104, [R197+0x4900] ;  /* 0x00490000c568783b */ /* 0x000e660000004200 */
[----:B--2---:R-:W-:Y:S04]  /*11c40*/  F2FP.BF16.PACK_AB R137, R243, R238 ;  /* 0x000000eef389723e */ /* 0x004fe800000010ff */
[C---:B---3--:R-:W-:Y:S04]  /*11c50*/  HMMA.16816.F32.BF16 R68, R100.reuse, R108, R68 ;  /* 0x0000006c6444723c */ /* 0x048fe80000041844 */
[----:B-----5:R-:W-:Y:S04]  /*11c60*/  F2FP.BF16.PACK_AB R139, R133, R134 ;  /* 0x00000086858b723e */ /* 0x020fe800000010ff */
[C---:B------:R-:W-:Y:S01]  /*11c70*/  HMMA.16816.F32.BF16 R72, R100.reuse, R110, R72 ;  /* 0x0000006e6448723c */ /* 0x040fe20000041848 */
[----:B------:R-:W2:Y:S07]  /*11c80*/  LDSM.16.MT88.4 R108, [R203+0x1100] ;  /* 0x00110000cb6c783b */ /* 0x000eae0000004200 */
[C---:B------:R-:W-:Y:S08]  /*11c90*/  HMMA.16816.F32.BF16 R76, R100.reuse, R112, R76 ;  /* 0x00000070644c723c */ /* 0x040ff0000004184c */
[C---:B------:R-:W-:Y:S01]  /*11ca0*/  HMMA.16816.F32.BF16 R80, R100.reuse, R114, R80 ;  /* 0x000000726450723c */ /* 0x040fe20000041850 */
[----:B------:R-:W3:Y:S07]  /*11cb0*/  LDSM.16.MT88.4 R112, [R197+0x1100] ;  /* 0x00110000c570783b */ /* 0x000eee0000004200 */
[C---:B-1----:R-:W-:Y:S08]  /*11cc0*/  HMMA.16816.F32.BF16 R84, R100.reuse, R104, R84 ;  /* 0x000000686454723c */ /* 0x042ff00000041854 */
[C---:B------:R-:W-:Y:S01]  /*11cd0*/  HMMA.16816.F32.BF16 R88, R100.reuse, R106, R88 ;  /* 0x0000006a6458723c */ /* 0x040fe20000041858 */
[----:B------:R-:W1:Y:S07]  /*11ce0*/  LDSM.16.MT88.4 R104, [R203+0x3100] ;  /* 0x00310000cb68783b */ /* 0x000e6e0000004200 */
[C---:B------:R-:W-:Y:S08]  /*11cf0*/  HMMA.16816.F32.BF16 R92, R100.reuse, R116, R92 ;  /* 0x00000074645c723c */ /* 0x040ff0000004185c */
[----:B------:R-:W-:Y:S01]  /*11d00*/  HMMA.16816.F32.BF16 R96, R100, R118, R96 ;  /* 0x000000766460723c */ /* 0x000fe20000041860 */
[----:B------:R-:W4:Y:S06]  /*11d10*/  LDSM.16.MT88.4 R116, [R198+0x3100] ;  /* 0x00310000c674783b */ /* 0x000f2c0000004200 */
[----:B------:R-:W-:Y:S01]  /*11d20*/  F2FP.BF16.PACK_AB R100, R240, R239 ;  /* 0x000000eff064723e */ /* 0x000fe200000010ff */
[----:B------:R-:W-:Y:S01]  /*11d30*/  FADD.FTZ R239, R239, R178 ;  /* 0x000000b2efef7221 */ /* 0x000fe20000010000 */
[----:B------:R-:W-:Y:S03]  /*11d40*/  F2FP.BF16.PACK_AB R102, R242, R237 ;  /* 0x000000edf266723e */ /* 0x000fe600000010ff */
[----:B------:R-:W-:Y:S01]  /*11d50*/  F2FP.BF16.PACK_AB R101, R234, R183 ;  /* 0x000000b7ea65723e */ /* 0x000fe200000010ff */
[----:B------:R-:W-:Y:S01]  /*11d60*/  FADD.FTZ R240, R240, R239 ;  /* 0x000000eff0f07221 */ /* 0x000fe20000010000 */
[----:B------:R-:W-:Y:S03]  /*11d70*/  F2FP.BF16.PACK_AB R103, R241, R236 ;  /* 0x000000ecf167723e */ /* 0x000fe600000010ff */
[----:B------:R-:W-:Y:S04]  /*11d80*/  FADD.FTZ R237, R237, R240 ;  /* 0x000000f0eded7221 */ /* 0x000fe80000010000 */
[C---:B--2---:R-:W-:Y:S03]  /*11d90*/  HMMA.16816.F32.BF16 R4, R100.reuse, R108, R4 ;  /* 0x0000006c6404723c */ /* 0x044fe60000041804 */
[----:B------:R-:W-:Y:S04]  /*11da0*/  FADD.FTZ R242, R242, R237 ;  /* 0x000000edf2f27221 */ /* 0x000fe80000010000 */
[----:B------:R-:W-:Y:S01]  /*11db0*/  FADD.FTZ R175, R175, R242 ;  /* 0x000000f2afaf7221 */ /* 0x000fe20000010000 */
[C---:B------:R-:W-:Y:S01]  /*11dc0*/  HMMA.16816.F32.BF16 R8, R100.reuse, R110, R8 ;  /* 0x0000006e6408723c */ /* 0x040fe20000041808 */
[----:B------:R-:W2:Y:S03]  /*11dd0*/  LDSM.16.MT88.4 R108, [R197+0x3100] ;  /* 0x00310000c56c783b */ /* 0x000ea60000004200 */
[----:B------:R-:W-:Y:S04]  /*11de0*/  FADD.FTZ R175, R232, R175 ;  /* 0x000000afe8af7221 */ /* 0x000fe80000010000 */
[C---:B------:R-:W-:Y:S04]  /*11df0*/  HMMA.16816.F32.BF16 R12, R100.reuse, R120, R12 ;  /* 0x00000078640c723c */ /* 0x040fe8000004180c */
[----:B------:R-:W-:Y:S04]  /*11e00*/  FADD.FTZ R172, R172, R175 ;  /* 0x000000afacac7221 */ /* 0x000fe80000010000 */
[C---:B------:R-:W-:Y:S04]  /*11e10*/  HMMA.16816.F32.BF16 R16, R100.reuse, R122, R16 ;  /* 0x0000007a6410723c */ /* 0x040fe80000041810 */
[----:B------:R-:W-:Y:S04]  /*11e20*/  FADD.FTZ R235, R173, R172 ;  /* 0x000000acadeb7221 */ /* 0x000fe80000010000 */
[C---:B---3--:R-:W-:Y:S08]  /*11e30*/  HMMA.16816.F32.BF16 R20, R100.reuse, R112, R20 ;  /* 0x000000706414723c */ /* 0x048ff00000041814 */
[C---:B------:R-:W-:Y:S01]  /*11e40*/  HMMA.16816.F32.BF16 R24, R100.reuse, R114, R24 ;  /* 0x000000726418723c */ /* 0x040fe20000041818 */
[----:B------:R-:W3:Y:S07]  /*11e50*/  LDSM.16.MT88.4 R112, [R196+0x3100] ;  /* 0x00310000c470783b */ /* 0x000eee0000004200 */
[C---:B------:R-:W-:Y:S08]  /*11e60*/  HMMA.16816.F32.BF16 R28, R100.reuse, R124, R28 ;  /* 0x0000007c641c723c */ /* 0x040ff0000004181c */
[C---:B------:R-:W-:Y:S01]  /*11e70*/  HMMA.16816.F32.BF16 R32, R100.reuse, R126, R32 ;  /* 0x0000007e6420723c */ /* 0x040fe20000041820 */
[----:B------:R-:W-:Y:S07]  /*11e80*/  LDSM.16.MT88.4 R124, [R203+0x1900] ;  /* 0x00190000cb7c783b */ /* 0x000fee0000004200 */
[C---:B-1----:R-:W-:Y:S08]  /*11e90*/  HMMA.16816.F32.BF16 R36, R100.reuse, R104, R36 ;  /* 0x000000686424723c */ /* 0x042ff00000041824 */
[C---:B------:R-:W-:Y:S01]  /*11ea0*/  HMMA.16816.F32.BF16 R40, R100.reuse, R106, R40 ;  /* 0x0000006a6428723c */ /* 0x040fe20000041828 */
[----:B------:R-:W1:Y:S07]  /*11eb0*/  LDSM.16.MT88.4 R104, [R203+0x5100] ;  /* 0x00510000cb68783b */ /* 0x000e6e0000004200 */
[C---:B----4-:R-:W-:Y:S08]  /*11ec0*/  HMMA.16816.F32.BF16 R44, R100.reuse, R116, R44 ;  /* 0x00000074642c723c */ /* 0x050ff0000004182c */
[C---:B------:R-:W-:Y:S01]  /*11ed0*/  HMMA.16816.F32.BF16 R48, R100.reuse, R118, R48 ;  /* 0x000000766430723c */ /* 0x040fe20000041830 */
[----:B------:R-:W4:Y:S07]  /*11ee0*/  LDSM.16.MT88.4 R116, [R198+0x5100] ;  /* 0x00510000c674783b */ /* 0x000f2e0000004200 */
[C---:B--2---:R-:W-:Y:S08]  /*11ef0*/  HMMA.16816.F32.BF16 R52, R100.reuse, R108, R52 ;  /* 0x0000006c6434723c */ /* 0x044ff00000041834 */
[C---:B------:R-:W-:Y:S01]  /*11f00*/  HMMA.16816.F32.BF16 R56, R100.reuse, R110, R56 ;  /* 0x0000006e6438723c */ /* 0x040fe20000041838 */
[----:B------:R-:W2:Y:S07]  /*11f10*/  LDSM.16.MT88.4 R108, [R197+0x5100] ;  /* 0x00510000c56c783b */ /* 0x000eae0000004200 */
[C---:B---3--:R-:W-:Y:S08]  /*11f20*/  HMMA.16816.F32.BF16 R60, R100.reuse, R112, R60 ;  /* 0x00000070643c723c */ /* 0x048ff0000004183c */
[C---:B------:R-:W-:Y:S01]  /*11f30*/  HMMA.16816.F32.BF16 R64, R100.reuse, R114, R64 ;  /* 0x000000726440723c */ /* 0x040fe20000041840 */
[----:B------:R-:W3:Y:S07]  /*11f40*/  LDSM.16.MT88.4 R112, [R196+0x5100] ;  /* 0x00510000c470783b */ /* 0x000eee0000004200 */
[C---:B-1----:R-:W-:Y:S08]  /*11f50*/  HMMA.16816.F32.BF16 R68, R100.reuse, R104, R68 ;  /* 0x000000686444723c */ /* 0x042ff00000041844 */
[C---:B------:R-:W-:Y:S01]  /*11f60*/  HMMA.16816.F32.BF16 R72, R100.reuse, R106, R72 ;  /* 0x0000006a6448723c */ /* 0x040fe20000041848 */
[----:B------:R-:W-:Y:S07]  /*11f70*/  LDSM.16.MT88.4 R104, [R197+0x1900] ;  /* 0x00190000c568783b */ /* 0x000fee0000004200 */
[C---:B----4-:R-:W-:Y:S08]  /*11f80*/  HMMA.16816.F32.BF16 R76, R100.reuse, R116, R76 ;  /* 0x00000074644c723c */ /* 0x050ff0000004184c */
[C---:B------:R-:W-:Y:S01]  /*11f90*/  HMMA.16816.F32.BF16 R80, R100.reuse, R118, R80 ;  /* 0x000000766450723c */ /* 0x040fe20000041850 */
[----:B------:R-:W1:Y:S07]  /*11fa0*/  LDSM.16.MT88.4 R116, [R198+0x1900] ;  /* 0x00190000c674783b */ /* 0x000e6e0000004200 */
[C---:B--2---:R-:W-:Y:S08]  /*11fb0*/  HMMA.16816.F32.BF16 R84, R100.reuse, R108, R84 ;  /* 0x0000006c6454723c */ /* 0x044ff00000041854 */
[C---:B------:R-:W-:Y:S08]  /*11fc0*/  HMMA.16816.F32.BF16 R88, R100.reuse, R110, R88 ;  /* 0x0000006e6458723c */ /* 0x040ff00000041858 */
[C---:B---3--:R-:W-:Y:S08]  /*11fd0*/  HMMA.16816.F32.BF16 R92, R100.reuse, R112, R92 ;  /* 0x00000070645c723c */ /* 0x048ff0000004185c */
[----:B------:R-:W-:Y:S08]  /*11fe0*/  HMMA.16816.F32.BF16 R96, R100, R114, R96 ;  /* 0x000000726460723c */ /* 0x000ff00000041860 */
[C---:B------:R-:W-:Y:S01]  /*11ff0*/  HMMA.16816.F32.BF16 R128, R136.reuse, R124, R4 ;  /* 0x0000007c8880723c */ /* 0x040fe20000041804 */
[----:B------:R-:W2:Y:S07]  /*12000*/  LDSM.16.MT88.4 R4, [R198+0x5900] ;  /* 0x00590000c604783b */ /* 0x000eae0000004200 */
[C---:B------:R-:W-:Y:S01]  /*12010*/  HMMA.16816.F32.BF16 R124, R136.reuse, R126, R8 ;  /* 0x0000007e887c723c */ /* 0x040fe20000041808 */
[----:B------:R-:W3:Y:S07]  /*12020*/  LDSM.16.MT88.4 R8, [R197+0x5900] ;  /* 0x00590000c508783b */ /* 0x000eee0000004200 */
[C---:B-1----:R-:W-:Y:S01]  /*12030*/  HMMA.16816.F32.BF16 R120, R136.reuse, R116, R12 ;  /* 0x000000748878723c */ /* 0x042fe2000004180c */
[----:B------:R-:W1:Y:S07]  /*12040*/  LDSM.16.MT88.4 R12, [R196+0x5900] ;  /* 0x00590000c40c783b */ /* 0x000e6e0000004200 */
        /* <DEDUP_REMOVED lines=15> */
[C---:B--2---:R-:W-:Y:S07]  /*12140*/  HMMA.16816.F32.BF16 R76, R136.reuse, R4, R76 ;  /* 0x00000004884c723c */ /* 0x044fee000004184c */
[----:B------:R-:W-:Y:S01]  /*12150*/  FADD.FTZ R5, R183, R182 ;  /* 0x000000b6b7057221 */ /* 0x000fe20000010000 */
[C---:B------:R-:W-:Y:S04]  /*12160*/  HMMA.16816.F32.BF16 R80, R136.reuse, R6, R80 ;  /* 0x000000068850723c */ /* 0x040fe80000041850 */
[----:B------:R-:W-:Y:S04]  /*12170*/  FADD.FTZ R5, R234, R5 ;  /* 0x00000005ea057221 */ /* 0x000fe80000010000 */
[C---:B---3--:R-:W-:Y:S04]  /*12180*/  HMMA.16816.F32.BF16 R84, R136.reuse, R8, R84 ;  /* 0x000000088854723c */ /* 0x048fe80000041854 */
[----:B------:R-:W-:Y:S04]  /*12190*/  FADD.FTZ R236, R236, R5 ;  /* 0x00000005ecec7221 */ /* 0x000fe80000010000 */
[C---:B------:R-:W-:Y:S04]  /*121a0*/  HMMA.16816.F32.BF16 R88, R136.reuse, R10, R88 ;  /* 0x0000000a8858723c */ /* 0x040fe80000041858 */
[----:B------:R-:W-:Y:S04]  /*121b0*/  FADD.FTZ R241, R241, R236 ;  /* 0x000000ecf1f17221 */ /* 0x000fe80000010000 */
[C---:B-1----:R-:W-:Y:S04]  /*121c0*/  HMMA.16816.F32.BF16 R92, R136.reuse, R12, R92 ;  /* 0x0000000c885c723c */ /* 0x042fe8000004185c */
[----:B------:R-:W-:Y:S04]  /*121d0*/  FADD.FTZ R238, R238, R241 ;  /* 0x000000f1eeee7221 */ /* 0x000fe80000010000 */
[----:B------:R-:W-:Y:S04]  /*121e0*/  HMMA.16816.F32.BF16 R96, R136, R14, R96 ;  /* 0x0000000e8860723c */ /* 0x000fe80000041860 */
[----:B------:R-:W-:Y:S04]  /*121f0*/  FADD.FTZ R243, R243, R238 ;  /* 0x000000eef3f37221 */ /* 0x000fe80000010000 */
[----:B------:R-:W-:Y:S04]  /*12200*/  FADD.FTZ R134, R134, R243 ;  /* 0x000000f386867221 */ /* 0x000fe80000010000 */
[----:B------:R-:W-:Y:S01]  /*12210*/  FADD.FTZ R233, R133, R134 ;  /* 0x0000008685e97221 */ /* 0x000fe20000010000 */
[----:B------:R-:W-:-:S05]  /*12220*/  @P0 BRA `(.L_x_129) ;  /* 0xffffd34000000947 */ /* 0x000fca000383ffff */
.L_x_128:
[----:B------:R-:W1:Y:S01]  /*12230*/  SHFL.BFLY PT, R0, R233, 0x2, 0x1f ;  /* 0x0c401f00e9007f89 */ /* 0x000e6200000e0000 */
[----:B------:R-:W-:-:S02]  /*12240*/  MOV R2, RZ ;  /* 0x000000ff00027202 */ /* 0x000fc40000000f00 */
[----:B------:R-:W-:Y:S01]  /*12250*/  MOV R4, RZ ;  /* 0x000000ff00047202 */ /* 0x000fe20000000f00 */
[----:B------:R-:W2:Y:S01]  /*12260*/  SHFL.BFLY PT, R6, R235, 0x2, 0x1f ;  /* 0x0c401f00eb067f89 */ /* 0x000ea200000e0000 */
[----:B------:R-:W-:Y:S02]  /*12270*/  MOV R10, 0xff800000 ;  /* 0xff800000000a7802 */ /* 0x000fe40000000f00 */
[----:B------:R-:W-:Y:S02]  /*12280*/  MOV R12, 0xff800000 ;  /* 0xff800000000c7802 */ /* 0x000fe40000000f00 */
[----:B------:R-:W-:Y:S01]  /*12290*/  PLOP3.LUT P2, PT, PT, PT, PT, 0x8, 0x0 ;  /* 0x000000000000781c */ /* 0x000fe20003f4e170 */
[----:B-1----:R-:W-:Y:S02]  /*122a0*/  FADD.FTZ R7, R0, R233 ;  /* 0x000000e900077221 */ /* 0x002fe40000010000 */
[----:B--2---:R-:W-:-:S03]  /*122b0*/  FADD.FTZ R6, R6, R235 ;  /* 0x000000eb06067221 */ /* 0x004fc60000010000 */
[----:B------:R-:W1:Y:S04]  /*122c0*/  SHFL.BFLY PT, R0, R7, 0x1, 0x1f ;  /* 0x0c201f0007007f89 */ /* 0x000e6800000e0000 */
[----:B------:R-:W2:Y:S01]  /*122d0*/  SHFL.BFLY PT, R5, R6, 0x1, 0x1f ;  /* 0x0c201f0006057f89 */ /* 0x000ea200000e0000 */
[----:B-1----:R-:W-:Y:S02]  /*122e0*/  FADD.FTZ R0, R0, R7 ;  /* 0x0000000700007221 */ /* 0x002fe40000010000 */
[----:B--2---:R-:W-:-:S03]  /*122f0*/  FADD.FTZ R5, R6, R5 ;  /* 0x0000000506057221 */ /* 0x004fc60000010000 */
[----:B------:R-:W-:Y:S02]  /*12300*/  FSETP.NE.FTZ.AND P0, PT, R0, RZ, PT ;  /* 0x000000ff0000720b */ /* 0x000fe40003f15000 */
[----:B------:R-:W-:-:S11]  /*12310*/  FSETP.NE.FTZ.AND P1, PT, R5, RZ, PT ;  /* 0x000000ff0500720b */ /* 0x000fd60003f35000 */
[----:B------:R-:W1:Y:S01]  /*12320*/  @P0 MUFU.RCP R2, R0 ;  /* 0x0000000000020308 */ /* 0x000e620000001000 */
[----:B------:R-:W-:Y:S02]  /*12330*/  @P0 MOV R15, 0x3f317218 ;  /* 0x3f317218000f0802 */ /* 0x000fe40000000f00 */
[----:B------:R-:W-:-:S05]  /*12340*/  @P1 MOV R13, 0x3f317218 ;  /* 0x3f317218000d1802 */ /* 0x000fca0000000f00 */
[----:B------:R-:W2:Y:S01]  /*12350*/  @P1 MUFU.RCP R4, R5 ;  /* 0x0000000500041308 */ /* 0x000ea20000001000 */
[----:B------:R-:W-:-:S07]  /*12360*/  @P1 FMUL.FTZ R13, R13, c[0x0][0x2d0] ;  /* 0x0000b4000d0d1a20 */ /* 0x000fce0000410000 */
[----:B------:R-:W3:Y:S01]  /*12370*/  @P0 MUFU.LG2 R0, R0 ;  /* 0x0000000000000308 */ /* 0x000ee20000000c00 */
[C---:B-1----:R-:W-:Y:S02]  /*12380*/  FMUL.FTZ R130, R2.reuse, R130 ;  /* 0x0000008202827220 */ /* 0x042fe40000410000 */
[C---:B------:R-:W-:Y:S02]  /*12390*/  FMUL.FTZ R131, R2.reuse, R131 ;  /* 0x0000008302837220 */ /* 0x040fe40000410000 */
[C---:B------:R-:W-:Y:S02]  /*123a0*/  FMUL.FTZ R126, R2.reuse, R126 ;  /* 0x0000007e027e7220 */ /* 0x040fe40000410000 */
[----:B------:R-:W-:Y:S01]  /*123b0*/  FMUL.FTZ R127, R2, R127 ;  /* 0x0000007f027f7220 */ /* 0x000fe20000410000 */
[----:B------:R-:W1:Y:S01]  /*123c0*/  @P1 MUFU.LG2 R5, R5 ;  /* 0x0000000500051308 */ /* 0x000e620000000c00 */
[C---:B--2---:R-:W-:Y:S02]  /*123d0*/  FMUL.FTZ R128, R4.reuse, R128 ;  /* 0x0000008004807220 */ /* 0x044fe40000410000 */
[----:B------:R-:W-:-:S02]  /*123e0*/  FMUL.FTZ R129, R4, R129 ;  /* 0x0000008104817220 */ /* 0x000fc40000410000 */
[C---:B------:R-:W-:Y:S02]  /*123f0*/  FMUL.FTZ R124, R4.reuse, R124 ;  /* 0x0000007c047c7220 */ /* 0x040fe40000410000 */
[----:B------:R-:W-:Y:S02]  /*12400*/  FMUL.FTZ R125, R4, R125 ;  /* 0x0000007d047d7220 */ /* 0x000fe40000410000 */
[----:B---3--:R-:W-:Y:S02]  /*12410*/  @P0 FMUL.FTZ R14, R0, 0.69314718246459960938 ;  /* 0x3f317218000e0820 */ /* 0x008fe40000410000 */
[----:B------:R-:W-:Y:S02]  /*12420*/  @P0 FMUL.FTZ R0, R15, c[0x0][0x2d0] ;  /* 0x0000b4000f000a20 */ /* 0x000fe40000410000 */
[C---:B------:R-:W-:Y:S02]  /*12430*/  FMUL.FTZ R120, R4.reuse, R120 ;  /* 0x0000007804787220 */ /* 0x040fe40000410000 */
[----:B------:R-:W-:-:S02]  /*12440*/  FMUL.FTZ R121, R4, R121 ;  /* 0x0000007904797220 */ /* 0x000fc40000410000 */
[----:B-1----:R-:W-:Y:S02]  /*12450*/  @P1 FMUL.FTZ R5, R5, 0.69314718246459960938 ;  /* 0x3f31721805051820 */ /* 0x002fe40000410000 */
        /* <DEDUP_REMOVED lines=41> */
[----:B------:R-:W-:Y:S02]  /*126f0*/  FMUL.FTZ R97, R4, R97 ;  /* 0x0000006104617220 */ /* 0x000fe40000410000 */
        /* <DEDUP_REMOVED lines=43> */
[----:B------:R-:W-:Y:S02]  /*129b0*/  FMUL.FTZ R99, R2, R99 ;  /* 0x0000006302637220 */ /* 0x000fe40000410000 */
[----:B------:R-:W-:Y:S02]  /*129c0*/  @P1 FFMA.FTZ R10, R13, R132, R5 ;  /* 0x000000840d0a1223 */ /* 0x000fe40000010005 */
[----:B------:R-:W-:Y:S02]  /*129d0*/  @P0 FFMA.FTZ R12, R0, R3, R14 ;  /* 0x00000003000c0223 */ /* 0x000fe4000001000e */
.L_x_81:
[----:B------:R-:W-:Y:S01]  /*129e0*/  ULDC.64 UR4, c[0x0][0x118] ;  /* 0x0000460000047ab9 */ /* 0x000fe20000000a00 */
[----:B------:R-:W-:Y:S01]  /*129f0*/  SHF.R.S32.HI R0, RZ, 0x1f, R207 ;  /* 0x0000001fff007819 */ /* 0x000fe200000114cf */
[----:B------:R-:W-:Y:S05]  /*12a00*/  @P2 BRA `(.L_x_130) ;  /* 0x0000168000002947 */ /* 0x000fea0003800000 */
[----:B------:R-:W1:Y:S01]  /*12a10*/  S2R R2, SR_TID.X ;  /* 0x0000000000027919 */ /* 0x000e620000002100 */
[----:B------:R-:W-:-:S02]  /*12a20*/  F2FP.BF16.PACK_AB R4, R11, R4 ;  /* 0x000000040b04723e */ /* 0x000fc400000010ff */
[----:B------:R-:W-:Y:S01]  /*12a30*/  F2FP.BF16.PACK_AB R6, R7, R6 ;  /* 0x000000060706723e */ /* 0x000fe200000010ff */
[----:B------:R-:W-:Y:S01]  /*12a40*/  BAR.SYNC.DEFER_BLOCKING 0x1, 0x100 ;  /* 0x0044000000007b1d */ /* 0x000fe20000010000 */
        /* <DEDUP_REMOVED lines=12> */
[----:B------:R-:W-:Y:S02]  /*12b10*/  LEA.HI R5, R3, R2, RZ, 0x2 ;  /* 0x0000000203057211 */ /* 0x000fe400078f10ff */
[----:B------:R-:W-:Y:S02]  /*12b20*/  F2FP.BF16.PACK_AB R110, R111, R110 ;  /* 0x0000006e6f6e723e */ /* 0x000fe400000010ff */
[--C-:B------:R-:W-:Y:S02]  /*12b30*/  SHF.R.S32.HI R14, RZ, 0x2, R5.reuse ;  /* 0x00000002ff0e7819 */ /* 0x100fe40000011405 */
[----:B------:R-:W-:Y:S02]  /*12b40*/  SHF.R.S32.HI R13, RZ, 0x1f, R5 ;  /* 0x0000001fff0d7819 */ /* 0x000fe40000011405 */
[----:B------:R-:W-:-:S02]  /*12b50*/  LOP3.LUT R5, R5, 0xfffffffc, RZ, 0xc0, !PT ;  /* 0xfffffffc05057812 */ /* 0x000fc400078ec0ff */
[----:B------:R-:W-:Y:S02]  /*12b60*/  LEA.HI R13, R13, R14, RZ, 0x3 ;  /* 0x0000000e0d0d7211 */ /* 0x000fe400078f18ff */
[----:B------:R-:W-:Y:S01]  /*12b70*/  F2FP.BF16.PACK_AB R104, R105, R104 ;  /* 0x000000686968723e */ /* 0x000fe200000010ff */
[----:B------:R-:W-:Y:S01]  /*12b80*/  IMAD.IADD R18, R2, 0x1, -R5 ;  /* 0x0000000102127824 */ /* 0x000fe200078e0a05 */
[----:B------:R-:W-:Y:S02]  /*12b90*/  LOP3.LUT R13, R13, 0xfffffff8, RZ, 0xc0, !PT ;  /* 0xfffffff80d0d7812 */ /* 0x000fe400078ec0ff */
[----:B------:R-:W-:Y:S02]  /*12ba0*/  F2FP.BF16.PACK_AB R106, R107, R106 ;  /* 0x0000006a6b6a723e */ /* 0x000fe400000010ff */
[----:B------:R-:W-:Y:S01]  /*12bb0*/  F2FP.BF16.PACK_AB R100, R101, R100 ;  /* 0x000000646564723e */ /* 0x000fe200000010ff */
[----:B------:R-:W-:Y:S01]  /*12bc0*/  IMAD.IADD R14, R14, 0x1, -R13 ;  /* 0x000000010e0e7824 */ /* 0x000fe200078e0a0d */
[----:B------:R-:W-:-:S02]  /*12bd0*/  LEA.HI R13, R3, R2, RZ, 0x5 ;  /* 0x00000002030d7211 */ /* 0x000fc400078f28ff */
[----:B------:R-:W-:Y:S01]  /*12be0*/  F2FP.BF16.PACK_AB R102, R103, R102 ;  /* 0x000000666766723e */ /* 0x000fe200000010ff */
[C---:B------:R-:W-:Y:S01]  /*12bf0*/  IMAD.SHL.U32 R16, R14.reuse, 0x40, RZ ;  /* 0x000000400e107824 */ /* 0x040fe200078e00ff */
[----:B------:R-:W-:Y:S02]  /*12c00*/  SHF.R.S32.HI R15, RZ, 0x5, R13 ;  /* 0x00000005ff0f7819 */ /* 0x000fe4000001140d */
[----:B------:R-:W-:Y:S02]  /*12c10*/  LOP3.LUT R17, R14, 0x1, RZ, 0xc0, !PT ;  /* 0x000000010e117812 */ /* 0x000fe400078ec0ff */
        /* <DEDUP_REMOVED lines=11> */
[----:B------:R-:W-:Y:S02]  /*12cd0*/  F2FP.BF16.PACK_AB R40, R41, R40 ;  /* 0x000000282928723e */ /* 0x000fe400000010ff */
[----:B------:R-:W-:Y:S01]  /*12ce0*/  F2FP.BF16.PACK_AB R42, R43, R42 ;  /* 0x0000002a2b2a723e */ /* 0x000fe200000010ff */
[C---:B------:R-:W-:Y:S01]  /*12cf0*/  IMAD.IADD R17, R5.reuse, 0x1, R14 ;  /* 0x0000000105117824 */ /* 0x040fe200078e020e */
[C---:B------:R-:W-:Y:S01]  /*12d00*/  IADD3 R11, R5.reuse, 0x80, RZ ;  /* 0x00000080050b7810 */ /* 0x040fe20007ffe0ff */
[----:B------:R-:W-:Y:S01]  /*12d10*/  STS [R5+0x80], R128 ;  /* 0x0000808005007388 */ /* 0x000fe20000000800 */
[----:B------:R-:W-:-:S02]  /*12d20*/  IADD3 R7, R5, 0x70, RZ ;  /* 0x0000007005077810 */ /* 0x000fc40007ffe0ff */
[----:B------:R-:W-:Y:S01]  /*12d30*/  @P0 IADD3 R7, R11, 0x10, RZ ;  /* 0x000000100b070810 */ /* 0x000fe20007ffe0ff */
[----:B------:R-:W-:Y:S01]  /*12d40*/  IMAD.MOV.U32 R11, RZ, RZ, 0x40 ;  /* 0x00000040ff0b7424 */ /* 0x000fe200078e00ff */
[----:B------:R-:W-:Y:S01]  /*12d50*/  STS [R5+0x480], R130 ;  /* 0x0004808205007388 */ /* 0x000fe20000000800 */
[----:B------:R-:W-:Y:S02]  /*12d60*/  F2FP.BF16.PACK_AB R44, R45, R44 ;  /* 0x0000002c2d2c723e */ /* 0x000fe400000010ff */
[----:B------:R-:W-:Y:S01]  /*12d70*/  F2FP.BF16.PACK_AB R46, R47, R46 ;  /* 0x0000002e2f2e723e */ /* 0x000fe200000010ff */
[----:B------:R-:W-:Y:S01]  /*12d80*/  STS [R7], R124 ;  /* 0x0000007c07007388 */ /* 0x000fe20000000800 */
[----:B------:R-:W-:Y:S01]  /*12d90*/  SEL R16, R11, 0xffffffc0, !P2 ;  /* 0xffffffc00b107807 */ /* 0x000fe20005000000 */
[--C-:B------:R-:W-:Y:S01]  /*12da0*/  IMAD.IADD R11, R14, 0x1, R7.reuse ;  /* 0x000000010e0b7824 */ /* 0x100fe200078e0207 */
[----:B------:R-:W-:Y:S01]  /*12db0*/  F2FP.BF16.PACK_AB R48, R49, R48 ;  /* 0x000000303130723e */ /* 0x000fe200000010ff */
[----:B------:R-:W-:Y:S01]  /*12dc0*/  STS [R7+0x400], R126 ;  /* 0x0004007e07007388 */ /* 0x000fe20000000800 */
[----:B------:R-:W-:Y:S01]  /*12dd0*/  F2FP.BF16.PACK_AB R50, R51, R50 ;  /* 0x000000323332723e */ /* 0x000fe200000010ff */
[--C-:B------:R-:W-:Y:S01]  /*12de0*/  IMAD.IADD R19, R5, 0x1, R16.reuse ;  /* 0x0000000105137824 */ /* 0x100fe200078e0210 */
[----:B------:R-:W-:Y:S01]  /*12df0*/  F2FP.BF16.PACK_AB R52, R53, R52 ;  /* 0x000000343534723e */ /* 0x000fe200000010ff */
[C---:B------:R-:W-:Y:S01]  /*12e00*/  IMAD.IADD R21, R16.reuse, 0x1, R7 ;  /* 0x0000000110157824 */ /* 0x040fe200078e0207 */
[----:B------:R-:W-:Y:S01]  /*12e10*/  STS [R17+0x80], R120 ;  /* 0x0000807811007388 */ /* 0x000fe20000000800 */
[----:B------:R-:W-:Y:S01]  /*12e20*/  IMAD.IADD R23, R16, 0x1, R17 ;  /* 0x0000000110177824 */ /* 0x000fe200078e0211 */
[----:B------:R-:W-:Y:S01]  /*12e30*/  F2FP.BF16.PACK_AB R54, R55, R54 ;  /* 0x000000363736723e */ /* 0x000fe200000010ff */
[----:B------:R-:W-:Y:S01]  /*12e40*/  IMAD.IADD R25, R11, 0x1, R16 ;  /* 0x000000010b197824 */ /* 0x000fe200078e0210 */
[----:B------:R-:W-:Y:S01]  /*12e50*/  STS [R17+0x480], R122 ;  /* 0x0004807a11007388 */ /* 0x000fe20000000800 */
[----:B------:R-:W-:-:S02]  /*12e60*/  F2FP.BF16.PACK_AB R56, R57, R56 ;  /* 0x000000383938723e */ /* 0x000fc400000010ff */
[----:B------:R-:W-:Y:S01]  /*12e70*/  F2FP.BF16.PACK_AB R58, R59, R58 ;  /* 0x0000003a3b3a723e */ /* 0x000fe200000010ff */
[----:B------:R-:W-:Y:S01]  /*12e80*/  STS [R11], R116 ;  /* 0x000000740b007388 */ /* 0x000fe20000000800 */
        /* <DEDUP_REMOVED lines=23> */
[----:B------:R-:W-:Y:S01]  /*13000*/  STS [R25], R100 ;  /* 0x0000006419007388 */ /* 0x000fe20000000800 */
[----:B------:R-:W-:-:S02]  /*13010*/  F2FP.BF16.PACK_AB R96, R97, R96 ;  /* 0x000000606160723e */ /* 0x000fc400000010ff */
[----:B------:R-:W-:Y:S01]  /*13020*/  F2FP.BF16.PACK_AB R98, R99, R98 ;  /* 0x000000626362723e */ /* 0x000fe200000010ff */
[----:B------:R-:W-:Y:S01]  /*13030*/  STS [R25+0x400], R102 ;  /* 0x0004006619007388 */ /* 0x000fe20000000800 */
[----:B------:R-:W-:Y:S02]  /*13040*/  ISETP.NE.U32.AND P1, PT, RZ, c[0x0][0x508], PT ;  /* 0x00014200ff007a0c */ /* 0x000fe40003f25070 */
[----:B------:R-:W-:Y:S01]  /*13050*/  ISETP.NE.U32.AND P0, PT, RZ, c[0x0][0x500], PT ;  /* 0x00014000ff007a0c */ /* 0x000fe20003f05070 */
[----:B------:R-:W-:Y:S01]  /*13060*/  STS [R5+0x4080], R36 ;  /* 0x0040802405007388 */ /* 0x000fe20000000800 */
[----:B------:R-:W-:Y:S02]  /*13070*/  ISETP.NE.AND.EX P1, PT, RZ, c[0x0][0x50c], PT, P1 ;  /* 0x00014300ff007a0c */ /* 0x000fe40003f25310 */
[----:B------:R-:W-:Y:S01]  /*13080*/  ISETP.NE.AND.EX P0, PT, RZ, c[0x0][0x504], PT, P0 ;  /* 0x00014100ff007a0c */ /* 0x000fe20003f05300 */
        /* <DEDUP_REMOVED lines=20> */
[----:B------:R2:W-:Y:S04]  /*131d0*/  STS [R17+0x8480], R78 ;  /* 0x0084804e11007388 */ /* 0x0005e80000000800 */
[----:B------:R-:W-:Y:S04]  /*131e0*/  STS [R11+0x8000], R80 ;  /* 0x008000500b007388 */ /* 0x000fe80000000800 */
[----:B------:R-:W-:Y:S01]  /*131f0*/  STS [R11+0x8400], R9 ;  /* 0x008400090b007388 */ /* 0x000fe20000000800 */
[----:B-1----:R-:W-:-:S03]  /*13200*/  IMAD.MOV.U32 R5, RZ, RZ, 0x4 ;  /* 0x00000004ff057424 */ /* 0x002fc600078e00ff */
[----:B------:R-:W-:Y:S04]  /*13210*/  STS [R19+0x8080], R6 ;  /* 0x0080800613007388 */ /* 0x000fe80000000800 */
[----:B------:R1:W-:Y:S04]  /*13220*/  STS [R19+0x8480], R4 ;  /* 0x0084800413007388 */ /* 0x0003e80000000800 */
[----:B------:R3:W-:Y:S04]  /*13230*/  STS [R21+0x8000], R8 ;  /* 0x0080000815007388 */ /* 0x0007e80000000800 */
[----:B------:R4:W-:Y:S01]  /*13240*/  STS [R21+0x8400], R90 ;  /* 0x0084005a15007388 */ /* 0x0009e20000000800 */
[----:B--2---:R-:W-:-:S03]  /*13250*/  IMAD.WIDE R16, R208, R5, c[0x0][0x500] ;  /* 0x00014000d0107625 */ /* 0x004fc600078e0205 */
[----:B------:R2:W-:Y:S04]  /*13260*/  STS [R23+0x8080], R92 ;  /* 0x0080805c17007388 */ /* 0x0005e80000000800 */
[----:B------:R2:W-:Y:S04]  /*13270*/  STS [R23+0x8480], R94 ;  /* 0x0084805e17007388 */ /* 0x0005e80000000800 */
[----:B------:R2:W-:Y:S04]  /*13280*/  STS [R25+0x8000], R96 ;  /* 0x0080006019007388 */ /* 0x0005e80000000800 */
[----:B------:R2:W-:Y:S04]  /*13290*/  STS [R25+0x8400], R98 ;  /* 0x0084006219007388 */ /* 0x0005e80000000800 */
[----:B------:R-:W-:Y:S01]  /*132a0*/  BAR.SYNC.DEFER_BLOCKING 0x1, 0x100 ;  /* 0x0044000000007b1d */ /* 0x000fe20000010000 */
[----:B-1----:R-:W-:-:S02]  /*132b0*/  IMAD.MOV.U32 R4, RZ, RZ, c[0x0][0x388] ;  /* 0x0000e200ff047624 */ /* 0x002fc400078e00ff */
[----:B---3--:R-:W-:-:S03]  /*132c0*/  @P1 IMAD.WIDE R8, R208, R5, c[0x0][0x508] ;  /* 0x00014200d0081625 */ /* 0x008fc600078e0205 */
[----:B------:R-:W3:Y:S04]  /*132d0*/  @P0 LDG.E R7, [R16.64] ;  /* 0x0000000410070981 */ /* 0x000ee8000c1e1900 */
[----:B------:R2:W5:Y:S01]  /*132e0*/  @P1 LDG.E R4, [R8.64] ;  /* 0x0000000408041981 */ /* 0x000562000c1e1900 */
[----:B----4-:R-:W-:Y:S02]  /*132f0*/  CS2R R20, SRZ ;  /* 0x0000000000147805 */ /* 0x010fe4000001ff00 */
[--C-:B---3--:R-:W-:Y:S01]  /*13300*/  @P0 SHF.R.S32.HI R21, RZ, 0x1f, R7.reuse ;  /* 0x0000001fff150819 */ /* 0x108fe20000011407 */
[----:B------:R-:W-:Y:S01]  /*13310*/  @P0 IMAD.MOV.U32 R20, RZ, RZ, R7 ;  /* 0x000000ffff140224 */ /* 0x000fe200078e0007 */
[----:B------:R-:W-:Y:S05]  /*13320*/  @P1 BRA `(.L_x_131) ;  /* 0x0000004000001947 */ /* 0x000fea0003800000 */
[----:B--2---:R-:W-:Y:S05]  /*13330*/  @!P0 BRA `(.L_x_131) ;  /* 0x0000003000008947 */ /* 0x004fea0003800000 */
[----:B-----5:R-:W2:Y:S04]  /*13340*/  LDG.E R4, [R16.64] ;  /* 0x0000000410047981 */ /* 0x020ea8000c1e1900 */
[----:B------:R-:W2:Y:S02]  /*13350*/  LDG.E R5, [R16.64+0x4] ;  /* 0x0000040410057981 */ /* 0x000ea4000c1e1900 */
[----:B--2---:R-:W-:-:S02]  /*13360*/  IADD3 R4, -R4, R5, RZ ;  /* 0x0000000504047210 */ /* 0x004fc40007ffe1ff */
.L_x_131:
[----:B--2---:R-:W-:Y:S01]  /*13370*/  LOP3.LUT R13, R13, 0xffffffe0, RZ, 0xc0, !PT ;  /* 0xffffffe00d0d7812 */ /* 0x004fe200078ec0ff */
[----:B------:R-:W1:Y:S01]  /*13380*/  S2R R55, SR_CTAID.X ;  /* 0x0000000000377919 */ /* 0x000e620000002500 */
[----:B------:R-:W-:Y:S01]  /*13390*/  SHF.R.S32.HI R14, RZ, 0x1f, R15 ;  /* 0x0000001fff0e7819 */ /* 0x000fe2000001140f */
[----:B------:R-:W-:Y:S01]  /*133a0*/  IMAD.MOV.U32 R7, RZ, RZ, c[0x0][0x4e8] ;  /* 0x00013a00ff077624 */ /* 0x000fe200078e00ff */
[----:B------:R-:W-:Y:S01]  /*133b0*/  LEA.HI R8, R18, R18, RZ, 0x1 ;  /* 0x0000001212087211 */ /* 0x000fe200078f08ff */
[----:B------:R-:W-:Y:S01]  /*133c0*/  IMAD.IADD R6, R2, 0x1, -R13 ;  /* 0x0000000102067824 */ /* 0x000fe200078e0a0d */
[----:B------:R-:W-:Y:S01]  /*133d0*/  LEA.HI R14, R14, R15, RZ, 0x3 ;  /* 0x0000000f0e0e7211 */ /* 0x000fe200078f18ff */
[----:B------:R-:W-:Y:S01]  /*133e0*/  IMAD.MOV.U32 R19, RZ, RZ, R21 ;  /* 0x000000ffff137224 */ /* 0x000fe200078e0015 */
[----:B------:R-:W-:Y:S01]  /*133f0*/  LOP3.LUT R9, R8, 0x1ffffffe, RZ, 0xc0, !PT ;  /* 0x1ffffffe08097812 */ /* 0x000fe200078ec0ff */
[----:B------:R-:W-:Y:S01]  /*13400*/  BSSY B0, `(.L_x_132) ;  /* 0x0000080000007945 */ /* 0x000fe20003800000 */
[----:B------:R-:W-:-:S02]  /*13410*/  SHF.R.S32.HI R5, RZ, 0x1f, R6 ;  /* 0x0000001fff057819 */ /* 0x000fc40000011406 */
[----:B------:R-:W-:Y:S02]  /*13420*/  LOP3.LUT R14, R14, 0xffffff8, RZ, 0xc0, !PT ;  /* 0x0ffffff80e0e7812 */ /* 0x000fe400078ec0ff */
[----:B------:R-:W-:Y:S02]  /*13430*/  LEA.HI R5, R5, R6, RZ, 0x2 ;  /* 0x0000000605057211 */ /* 0x000fe400078f10ff */
[----:B------:R-:W-:Y:S01]  /*13440*/  IADD3 R15, -R14, R15, RZ ;  /* 0x0000000f0e0f7210 */ /* 0x000fe20007ffe1ff */
[----:B------:R-:W-:Y:S01]  /*13450*/  IMAD R14, R0, c[0x0][0x490], RZ ;  /* 0x00012400000e7a24 */ /* 0x000fe200078e02ff */
[----:B------:R-:W-:Y:S01]  /*13460*/  SHF.R.S32.HI R8, RZ, 0x2, R5 ;  /* 0x00000002ff087819 */ /* 0x000fe20000011405 */
[----:B------:R-:W-:Y:S01]  /*13470*/  IMAD.IADD R5, R18, 0x1, -R9 ;  /* 0x0000000112057824 */ /* 0x000fe200078e0a09 */
[----:B------:R-:W-:Y:S01]  /*13480*/  LOP3.LUT P2, RZ, R6, 0x3, RZ, 0xc0, !PT ;  /* 0x0000000306ff7812 */ /* 0x000fe2000784c0ff */
[----:B------:R-:W-:Y:S01]  /*13490*/  IMAD R11, R207, c[0x0][0x494], R14 ;  /* 0x00012500cf0b7a24 */ /* 0x000fe200078e020e */
[----:B------:R-:W-:Y:S01]  /*134a0*/  ISETP.NE.AND P1, PT, R7, 0x1, PT ;  /* 0x000000010700780c */ /* 0x000fe20003f25270 */
[----:B------:R-:W-:Y:S01]  /*134b0*/  IMAD R6, R15, 0x10, R8 ;  /* 0x000000100f067824 */ /* 0x000fe200078e0208 */
[----:B------:R-:W-:Y:S01]  /*134c0*/  MOV R18, R20 ;  /* 0x0000001400127202 */ /* 0x000fe20000000f00 */
[----:B------:R-:W-:Y:S01]  /*134d0*/  IMAD R7, R21, c[0x0][0x3a0], RZ ;  /* 0x0000e80015077a24 */ /* 0x000fe200078e02ff */
[-C--:B------:R-:W-:Y:S01]  /*134e0*/  LEA.HI R8, R3, R2.reuse, RZ, 0x3 ;  /* 0x0000000203087211 */ /* 0x080fe200078f18ff */
[----:B------:R-:W-:Y:S01]  /*134f0*/  IMAD R16, R5, 0x8, R6 ;  /* 0x0000000805107824 */ /* 0x000fe200078e0206 */
[----:B------:R-:W-:Y:S01]  /*13500*/  LEA.HI R3, R3, R2, RZ, 0x6 ;  /* 0x0000000203037211 */ /* 0x000fe200078f30ff */
[----:B------:R-:W-:Y:S01]  /*13510*/  IMAD.WIDE.U32 R18, R207, c[0x0][0x490], R18 ;  /* 0x00012400cf127a25 */ /* 0x000fe200078e0012 */
[----:B------:R-:W-:-:S02]  /*13520*/  LOP3.LUT R5, R8, 0xfffffff8, RZ, 0xc0, !PT ;  /* 0xfffffff808057812 */ /* 0x000fc400078ec0ff */
[----:B-1----:R-:W-:Y:S01]  /*13530*/  LEA R9, R55, R16, 0x7 ;  /* 0x0000001037097211 */ /* 0x002fe200078e38ff */
[C---:B------:R-:W-:Y:S01]  /*13540*/  IMAD R7, R20.reuse, c[0x0][0x3a4], R7 ;  /* 0x0000e90014077a24 */ /* 0x040fe200078e0207 */
[----:B------:R-:W-:Y:S01]  /*13550*/  SHF.R.S32.HI R8, RZ, 0x3, R8 ;  /* 0x00000003ff087819 */ /* 0x000fe20000011408 */
[----:B------:R-:W-:-:S04]  /*13560*/  IMAD.WIDE.U32 R14, R20, c[0x0][0x3a0], RZ ;  /* 0x0000e800140e7a25 */ /* 0x000fc800078e00ff */
[----:B------:R-:W-:Y:S01]  /*13570*/  IMAD.IADD R19, R19, 0x1, R11 ;  /* 0x0000000113137824 */ /* 0x000fe200078e020b */
[----:B------:R-:W-:Y:S01]  /*13580*/  IADD3 R15, R15, R7, RZ ;  /* 0x000000070f0f7210 */ /* 0x000fe20007ffe0ff */
[----:B------:R-:W-:-:S04]  /*13590*/  @P1 IMAD.HI.U32 R11, R9, c[0x0][0x4ec], RZ ;  /* 0x00013b00090b1a27 */ /* 0x000fc800078e00ff */
[----:B------:R-:W-:Y:S01]  /*135a0*/  IMAD.IADD R5, R2, 0x1, -R5 ;  /* 0x0000000102057824 */ /* 0x000fe200078e0a05 */
[----:B------:R-:W-:Y:S01]  /*135b0*/  SHF.R.S32.HI R2, RZ, 0x1f, R208 ;  /* 0x0000001fff027819 */ /* 0x000fe200000114d0 */
[----:B------:R-:W-:Y:S01]  /*135c0*/  IMAD.MOV.U32 R7, RZ, RZ, R9 ;  /* 0x000000ffff077224 */ /* 0x000fe200078e0009 */
[----:B------:R-:W-:Y:S01]  /*135d0*/  @P1 SHF.R.U32.HI R7, RZ, c[0x0][0x4f0], R11 ;  /* 0x00013c00ff071a19 */ /* 0x000fe2000001160b */
[----:B------:R-:W-:Y:S01]  /*135e0*/  IMAD R0, R0, c[0x0][0x3e8], RZ ;  /* 0x0000fa0000007a24 */ /* 0x000fe200078e02ff */
[----:B------:R-:W-:Y:S01]  /*135f0*/  SEL R208, R208, RZ, !P0 ;  /* 0x000000ffd0d07207 */ /* 0x000fe20004000000 */
[----:B------:R-:W-:Y:S01]  /*13600*/  IMAD.WIDE.U32 R14, R207, c[0x0][0x3e8], R14 ;  /* 0x0000fa00cf0e7a25 */ /* 0x000fe200078e000e */
[----:B------:R-:W-:-:S03]  /*13610*/  SEL R2, R2, RZ, !P0 ;  /* 0x000000ff02027207 */ /* 0x000fc60004000000 */
[----:B------:R-:W-:Y:S02]  /*13620*/  IMAD.MOV R16, RZ, RZ, -R7 ;  /* 0x000000ffff107224 */ /* 0x000fe400078e0a07 */
[----:B------:R-:W-:-:S04]  /*13630*/  IMAD.WIDE.U32 R18, R208, c[0x0][0x498], R18 ;  /* 0x00012600d0127a25 */ /* 0x000fc800078e0012 */
[----:B------:R-:W-:Y:S01]  /*13640*/  IMAD R11, R16, c[0x0][0x4e8], R9 ;  /* 0x00013a00100b7a24 */ /* 0x000fe200078e0209 */
[----:B------:R-:W-:Y:S01]  /*13650*/  IADD3 R20, P0, R7, R18, RZ ;  /* 0x0000001207147210 */ /* 0x000fe20007f1e0ff */
[----:B------:R-:W-:Y:S01]  /*13660*/  IMAD R13, R2, c[0x0][0x498], RZ ;  /* 0x00012600020d7a24 */ /* 0x000fe200078e02ff */
[----:B------:R-:W-:Y:S01]  /*13670*/  SHF.R.S32.HI R16, RZ, 0x1f, R7 ;  /* 0x0000001fff107819 */ /* 0x000fe20000011407 */
[----:B------:R-:W-:Y:S01]  /*13680*/  IMAD R17, R207, c[0x0][0x3ec], R0 ;  /* 0x0000fb00cf117a24 */ /* 0x000fe200078e0200 */
[----:B------:R-:W-:Y:S01]  /*13690*/  LEA R0, R5, R8, 0x5 ;  /* 0x0000000805007211 */ /* 0x000fe200078e28ff */
[----:B------:R-:W-:Y:S01]  /*136a0*/  IMAD R13, R208, c[0x0][0x49c], R13 ;  /* 0x00012700d00d7a24 */ /* 0x000fe200078e020d */
[----:B------:R-:W-:Y:S02]  /*136b0*/  SHF.R.S32.HI R18, RZ, 0x1f, R11 ;  /* 0x0000001fff127819 */ /* 0x000fe4000001140b */
[----:B------:R-:W-:Y:S01]  /*136c0*/  IADD3 R15, R15, R17, RZ ;  /* 0x000000110f0f7210 */ /* 0x000fe20007ffe0ff */
[----:B------:R-:W-:Y:S01]  /*136d0*/  IMAD R9, R55, 0x80, R0 ;  /* 0x0000008037097824 */ /* 0x000fe200078e0200 */
[----:B------:R-:W-:Y:S01]  /*136e0*/  IADD3.X R21, R16, R19, R13, P0, !PT ;  /* 0x0000001310157210 */ /* 0x000fe200007fe40d */
[----:B------:R-:W-:-:S02]  /*136f0*/  IMAD R18, R18, c[0x0][0x488], RZ ;  /* 0x0001220012127a24 */ /* 0x000fc400078e02ff */
[----:B------:R-:W-:Y:S02]  /*13700*/  IMAD.SHL.U32 R0, R8, 0x40, RZ ;  /* 0x0000004008007824 */ /* 0x000fe400078e00ff */
[----:B------:R-:W-:-:S03]  /*13710*/  @P1 IMAD.HI.U32 R17, R9, c[0x0][0x4ec], RZ ;  /* 0x00013b0009111a27 */ /* 0x000fc600078e00ff */
[----:B------:R-:W-:Y:S01]  /*13720*/  LOP3.LUT R13, R0, 0x1c0, RZ, 0xc0, !PT ;  /* 0x000001c0000d7812 */ /* 0x000fe200078ec0ff */
[----:B------:R-:W-:-:S04]  /*13730*/  IMAD.WIDE.U32 R20, R11, c[0x0][0x488], R20 ;  /* 0x000122000b147a25 */ /* 0x000fc800078e0014 */
[----:B------:R-:W-:Y:S01]  /*13740*/  IMAD R18, R11, c[0x0][0x48c], R18 ;  /* 0x000123000b127a24 */ /* 0x000fe200078e0212 */
[----:B------:R-:W-:Y:S01]  /*13750*/  LEA R11, P0, R20, c[0x0][0x450], 0x2 ;  /* 0x00011400140b7a11 */ /* 0x000fe200078010ff */
[----:B------:R-:W-:Y:S01]  /*13760*/  IMAD.MOV.U32 R7, RZ, RZ, R9 ;  /* 0x000000ffff077224 */ /* 0x000fe200078e0009 */
[----:B------:R-:W-:Y:S01]  /*13770*/  @P1 SHF.R.U32.HI R7, RZ, c[0x0][0x4f0], R17 ;  /* 0x00013c00ff071a19 */ /* 0x000fe20000011611 */
[----:B------:R-:W-:Y:S01]  /*13780*/  IMAD.SHL.U32 R0, R5, 0x8, RZ ;  /* 0x0000000805007824 */ /* 0x000fe200078e00ff */
[----:B------:R-:W-:Y:S01]  /*13790*/  IADD3 R17, R21, R18, RZ ;  /* 0x0000001215117210 */ /* 0x000fe20007ffe0ff */
[----:B------:R-:W-:Y:S01]  /*137a0*/  IMAD R5, R2, c[0x0][0x3f0], RZ ;  /* 0x0000fc0002057a24 */ /* 0x000fe200078e02ff */
[----:B------:R-:W-:Y:S01]  /*137b0*/  SHF.R.U32.HI R2, RZ, 0x3, R13 ;  /* 0x00000003ff027819 */ /* 0x000fe2000001160d */
[----:B------:R-:W-:Y:S01]  /*137c0*/  IMAD.WIDE.U32 R14, R208, c[0x0][0x3f0], R14 ;  /* 0x0000fc00d00e7a25 */ /* 0x000fe200078e000e */
[----:B------:R-:W-:Y:S01]  /*137d0*/  LEA.HI.X R17, R20, c[0x0][0x454], R17, 0x2, P0 ;  /* 0x0001150014117a11 */ /* 0x000fe200000f1411 */
[----:B------:R-:W-:Y:S01]  /*137e0*/  SHFL.IDX PT, R48, R11, RZ, 0x1c1f ;  /* 0x001c1fff0b307589 */ /* 0x000fe200000e0000 */
[----:B------:R-:W-:Y:S01]  /*137f0*/  LOP3.LUT R13, R13, 0x38, R0, 0xf8, !PT ;  /* 0x000000380d0d7812 */ /* 0x000fe200078ef800 */
[----:B------:R-:W-:Y:S01]  /*13800*/  IMAD R5, R208, c[0x0][0x3f4], R5 ;  /* 0x0000fd00d0057a24 */ /* 0x000fe200078e0205 */
[--C-:B------:R-:W-:Y:S01]  /*13810*/  SHF.R.S32.HI R16, RZ, 0x1f, R7.reuse ;  /* 0x0000001fff107819 */ /* 0x100fe20000011407 */
[----:B------:R-:W1:Y:S01]  /*13820*/  SHFL.IDX PT, R49, R17, RZ, 0x1c1f ;  /* 0x001c1fff11317589 */ /* 0x000e6200000e0000 */
[----:B------:R-:W-:Y:S01]  /*13830*/  LOP3.LUT R13, R13, R2, RZ, 0x3c, !PT ;  /* 0x000000020d0d7212 */ /* 0x000fe200078e3cff */
[----:B------:R-:W-:Y:S01]  /*13840*/  IMAD.MOV R2, RZ, RZ, -R7 ;  /* 0x000000ffff027224 */ /* 0x000fe200078e0a07 */
[----:B------:R-:W-:Y:S01]  /*13850*/  IADD3 R15, R15, R5, RZ ;  /* 0x000000050f0f7210 */ /* 0x000fe20007ffe0ff */
[----:B------:R-:W-:Y:S01]  /*13860*/  SHFL.IDX PT, R50, R11, 0x1, 0x1c1f ;  /* 0x003c1f000b327f89 */ /* 0x000fe200000e0000 */
[----:B------:R-:W-:Y:S01]  /*13870*/  IMAD R5, R55, 0x80, R6 ;  /* 0x0000008037057824 */ /* 0x000fe200078e0206 */
[----:B------:R-:W-:Y:S01]  /*13880*/  SHF.L.U32 R6, R3, 0x3, RZ ;  /* 0x0000000303067819 */ /* 0x000fe200000006ff */
[----:B------:R-:W-:Y:S01]  /*13890*/  IMAD R56, R2, c[0x0][0x4e8], R9 ;  /* 0x00013a0002387a24 */ /* 0x000fe200078e0209 */
[----:B------:R-:W2:Y:S01]  /*138a0*/  SHFL.IDX PT, R51, R17, 0x1, 0x1c1f ;  /* 0x003c1f0011337f89 */ /* 0x000ea200000e0000 */
[----:B-----5:R-:W-:Y:S01]  /*138b0*/  IMAD R2, R4, c[0x0][0x4e8], RZ ;  /* 0x00013a0004027a24 */ /* 0x020fe200078e02ff */
[----:B------:R-:W-:Y:S01]  /*138c0*/  IADD3 R9, R5, 0x8, RZ ;  /* 0x0000000805097810 */ /* 0x000fe20007ffe0ff */
[----:B------:R-:W-:Y:S01]  /*138d0*/  IMAD R16, R16, c[0x0][0x3e0], RZ ;  /* 0x0000f80010107a24 */ /* 0x000fe200078e02ff */
[----:B------:R-:W-:Y:S01]  /*138e0*/  LOP3.LUT R6, R13, 0x7ffffe00, R6, 0xf8, !PT ;  /* 0x7ffffe000d067812 */ /* 0x000fe200078ef806 */
[----:B------:R-:W-:Y:S01]  /*138f0*/  IMAD.WIDE.U32 R14, R7, c[0x0][0x3e0], R14 ;  /* 0x0000f800070e7a25 */ /* 0x000fe200078e000e */
[----:B------:R-:W-:-:S02]  /*13900*/  ISETP.GE.OR P1, PT, R5, R2, P2 ;  /* 0x000000020500720c */ /* 0x000fc40001726670 */
[----:B------:R-:W-:Y:S01]  /*13910*/  ISETP.GE.OR P0, PT, R9, R2, P2 ;  /* 0x000000020900720c */ /* 0x000fe20001706670 */
[----:B------:R-:W-:Y:S01]  /*13920*/  IMAD R16, R7, c[0x0][0x3e4], R16 ;  /* 0x0000f90007107a24 */ /* 0x000fe200078e0210 */
[----:B------:R-:W-:Y:S02]  /*13930*/  SHF.R.S32.HI R4, RZ, 0x1f, R56 ;  /* 0x0000001fff047819 */ /* 0x000fe40000011438 */
[----:B------:R-:W-:Y:S01]  /*13940*/  SHF.L.U32 R58, R6, 0x1, RZ ;  /* 0x00000001063a7819 */ /* 0x000fe200000006ff */
[----:B------:R-:W-:Y:S01]  /*13950*/  IMAD.IADD R15, R15, 0x1, R16 ;  /* 0x000000010f0f7824 */ /* 0x000fe200078e0210 */
[----:B------:R-:W-:Y:S01]  /*13960*/  LEA R55, R55, R8, 0x7 ;  /* 0x0000000837377211 */ /* 0x000fe200078e38ff */
[----:B------:R-:W-:-:S04]  /*13970*/  IMAD R3, R4, c[0x0][0x3d8], RZ ;  /* 0x0000f60004037a24 */ /* 0x000fc800078e02ff */
[----:B-1----:R1:W-:Y:S01]  /*13980*/  @!P1 ST.E [R48.64], R10 ;  /* 0x0000000a30009985 */ /* 0x0023e2000c101904 */
[C---:B------:R-:W-:Y:S02]  /*13990*/  IMAD R3, R56.reuse, c[0x0][0x3dc], R3 ;  /* 0x0000f70038037a24 */ /* 0x040fe400078e0203 */
[----:B------:R-:W-:Y:S01]  /*139a0*/  IMAD.WIDE.U32 R56, R56, c[0x0][0x3d8], R14 ;  /* 0x0000f60038387a25 */ /* 0x000fe200078e000e */
[----:B--2---:R1:W-:Y:S03]  /*139b0*/  @!P0 ST.E [R50.64], R12 ;  /* 0x0000000c32008985 */ /* 0x0043e6000c101904 */
[----:B------:R-:W-:Y:S01]  /*139c0*/  IMAD.IADD R3, R57, 0x1, R3 ;  /* 0x0000000139037824 */ /* 0x000fe200078e0203 */
[C---:B------:R-:W-:Y:S01]  /*139d0*/  LEA R57, P0, R56.reuse, c[0x0][0x380], 0x1 ;  /* 0x0000e00038397a11 */ /* 0x040fe200078008ff */
[----:B------:R1:W2:Y:S03]  /*139e0*/  LDS.128 R44, [R58+0x1080] ;  /* 0x001080003a2c7984 */ /* 0x0002a60000000c00 */
[----:B------:R-:W-:Y:S01]  /*139f0*/  LEA.HI.X R56, R56, c[0x0][0x384], R3, 0x1, P0 ;  /* 0x0000e10038387a11 */ /* 0x000fe200000f0c03 */
[----:B------:R1:W3:Y:S01]  /*13a00*/  LDS.128 R40, [R58+0x2080] ;  /* 0x002080003a287984 */ /* 0x0002e20000000c00 */
[----:B------:R-:W-:-:S03]  /*13a10*/  ISETP.GE.AND P0, PT, R55, R2, PT ;  /* 0x000000023700720c */ /* 0x000fc60003f06270 */
[----:B------:R1:W4:Y:S04]  /*13a20*/  LDS.128 R36, [R58+0x3080] ;  /* 0x003080003a247984 */ /* 0x0003280000000c00 */
[----:B------:R1:W1:Y:S04]  /*13a30*/  LDS.128 R32, [R58+0x5080] ;  /* 0x005080003a207984 */ /* 0x0002680000000c00 */
[----:B------:R1:W1:Y:S04]  /*13a40*/  LDS.128 R28, [R58+0x6080] ;  /* 0x006080003a1c7984 */ /* 0x0002680000000c00 */
[----:B------:R1:W1:Y:S04]  /*13a50*/  LDS.128 R24, [R58+0x7080] ;  /* 0x007080003a187984 */ /* 0x0002680000000c00 */
[----:B------:R1:W1:Y:S04]  /*13a60*/  LDS.128 R20, [R58+0x9080] ;  /* 0x009080003a147984 */ /* 0x0002680000000c00 */
[----:B------:R1:W1:Y:S04]  /*13a70*/  LDS.128 R16, [R58+0xa080] ;  /* 0x00a080003a107984 */ /* 0x0002680000000c00 */
[----:B------:R1:W1:Y:S04]  /*13a80*/  LDS.128 R4, [R58+0xb080] ;  /* 0x00b080003a047984 */ /* 0x0002680000000c00 */
[----:B------:R1:W1:Y:S04]  /*13a90*/  SHFL.IDX PT, R60, R57, RZ, 0x181f ;  /* 0x00181fff393c7589 */ /* 0x00026800000e0000 */
[----:B------:R1:W1:Y:S01]  /*13aa0*/  SHFL.IDX PT, R61, R56, RZ, 0x181f ;  /* 0x00181fff383d7589 */ /* 0x00026200000e0000 */
[----:B------:R-:W-:Y:S05]  /*13ab0*/  @P0 BRA `(.L_x_133) ;  /* 0x0000014000000947 */ /* 0x000fea0003800000 */
[----:B-12---:R-:W1:Y:S01]  /*13ac0*/  LDS.128 R48, [R58+0x80] ;  /* 0x000080003a307984 */ /* 0x006e620000000c00 */
[----:B------:R-:W-:-:S02]  /*13ad0*/  IADD3 R54, R0, 0x40, RZ ;  /* 0x0000004000367810 */ /* 0x000fc40007ffe0ff */
[----:B------:R-:W-:Y:S01]  /*13ae0*/  IADD3 R52, R0, 0x80, RZ ;  /* 0x0000008000347810 */ /* 0x000fe20007ffe0ff */
[----:B------:R-:W2:Y:S01]  /*13af0*/  LDS.128 R12, [R58+0x4080] ;  /* 0x004080003a0c7984 */ /* 0x000ea20000000c00 */
[----:B------:R-:W-:Y:S02]  /*13b00*/  ISETP.GE.AND P1, PT, R54, c[0x0][0x3c8], PT ;  /* 0x0000f20036007a0c */ /* 0x000fe40003f26270 */
[----:B------:R-:W-:Y:S01]  /*13b10*/  ISETP.GE.AND P0, PT, R52, c[0x0][0x3c8], PT ;  /* 0x0000f20034007a0c */ /* 0x000fe20003f06270 */
[----:B------:R5:W4:Y:S01]  /*13b20*/  LDS.128 R8, [R58+0x8080] ;  /* 0x008080003a087984 */ /* 0x000b220000000c00 */
[----:B------:R-:W-:-:S09]  /*13b30*/  ISETP.GE.AND P2, PT, R0, c[0x0][0x3c8], PT ;  /* 0x0000f20000007a0c */ /* 0x000fd20003f46270 */
[----:B------:R-:W-:Y:S02]  /*13b40*/  @!P1 SHF.R.S32.HI R53, RZ, 0x1f, R54 ;  /* 0x0000001fff359819 */ /* 0x000fe40000011436 */
[----:B------:R-:W-:Y:S02]  /*13b50*/  @!P0 SHF.R.S32.HI R3, RZ, 0x1f, R52 ;  /* 0x0000001fff038819 */ /* 0x000fe40000011434 */
[----:B------:R-:W-:Y:S02]  /*13b60*/  @!P1 LEA.HI R53, R53, R54, RZ, 0x3 ;  /* 0x0000003635359211 */ /* 0x000fe400078f18ff */
[----:B------:R-:W-:Y:S02]  /*13b70*/  @!P0 LEA.HI R3, R3, R52, RZ, 0x3 ;  /* 0x0000003403038211 */ /* 0x000fe400078f18ff */
[----:B------:R-:W-:Y:S02]  /*13b80*/  @!P1 LOP3.LUT R53, R53, 0xfffffff8, RZ, 0xc0, !PT ;  /* 0xfffffff835359812 */ /* 0x000fe400078ec0ff */
[----:B------:R-:W-:Y:S01]  /*13b90*/  @!P0 LOP3.LUT R3, R3, 0xfffffff8, RZ, 0xc0, !PT ;  /* 0xfffffff803038812 */ /* 0x000fe200078ec0ff */
[----:B-----5:R-:W-:-:S04]  /*13ba0*/  @!P2 IMAD.WIDE R58, R0, 0x2, R60 ;  /* 0x00000002003aa825 */ /* 0x020fc800078e023c */
[----:B------:R-:W-:-:S04]  /*13bb0*/  @!P1 IMAD.WIDE R52, R53, 0x2, R60 ;  /* 0x0000000235349825 */ /* 0x000fc800078e023c */
[----:B------:R-:W-:Y:S01]  /*13bc0*/  @!P0 IMAD.WIDE R60, R3, 0x2, R60 ;  /* 0x00000002033c8825 */ /* 0x000fe200078e023c */
[----:B-1----:R1:W-:Y:S04]  /*13bd0*/  @!P2 ST.E.128 [R58.64], R48 ;  /* 0x000000303a00a985 */ /* 0x0023e8000c101d04 */
[----:B--2---:R1:W-:Y:S04]  /*13be0*/  @!P1 ST.E.128 [R52.64], R12 ;  /* 0x0000000c34009985 */ /* 0x0043e8000c101d04 */
[----:B----4-:R1:W-:Y:S02]  /*13bf0*/  @!P0 ST.E.128 [R60.64], R8 ;  /* 0x000000083c008985 */ /* 0x0103e4000c101d04 */
.L_x_133:
[----:B--2---:R-:W-:Y:S05]  /*13c00*/  BSYNC B0 ;  /* 0x0000000000007941 */ /* 0x004fea0003800000 */
.L_x_132:
[----:B------:R-:W-:Y:S01]  /*13c10*/  IADD3 R3, R55, 0x20, RZ ;  /* 0x0000002037037810 */ /* 0x000fe20007ffe0ff */
[----:B-1----:R1:W2:Y:S01]  /*13c20*/  SHFL.IDX PT, R13, R56, 0x1, 0x181f ;  /* 0x00381f00380d7f89 */ /* 0x0022a200000e0000 */
[----:B------:R-:W-:Y:S02]  /*13c30*/  BSSY B0, `(.L_x_134) ;  /* 0x0000015000007945 */ /* 0x000fe40003800000 */
[----:B------:R-:W-:Y:S01]  /*13c40*/  ISETP.GE.AND P0, PT, R3, R2, PT ;  /* 0x000000020300720c */ /* 0x000fe20003f06270 */
[----:B------:R1:W4:-:S12]  /*13c50*/  SHFL.IDX PT, R12, R57, 0x1, 0x181f ;  /* 0x00381f00390c7f89 */ /* 0x00031800000e0000 */
[----:B------:R-:W-:Y:S05]  /*13c60*/  @P0 BRA `(.L_x_135) ;  /* 0x0000011000000947 */ /* 0x000fea0003800000 */
[C---:B------:R-:W-:Y:S02]  /*13c70*/  IADD3 R10, R0.reuse, 0x40, RZ ;  /* 0x00000040000a7810 */ /* 0x040fe40007ffe0ff */
[----:B------:R-:W-:Y:S02]  /*13c80*/  IADD3 R8, R0, 0x80, RZ ;  /* 0x0000008000087810 */ /* 0x000fe40007ffe0ff */
[----:B------:R-:W-:Y:S02]  /*13c90*/  ISETP.GE.AND P1, PT, R10, c[0x0][0x3c8], PT ;  /* 0x0000f2000a007a0c */ /* 0x000fe40003f26270 */
        /* <DEDUP_REMOVED lines=14> */
.L_x_135:
[----:B------:R-:W-:Y:S05]  /*13d80*/  BSYNC B0 ;  /* 0x0000000000007941 */ /* 0x000fea0003800000 */
.L_x_134:
[----:B------:R-:W-:Y:S01]  /*13d90*/  IADD3 R3, R55, 0x40, RZ ;  /* 0x0000004037037810 */ /* 0x000fe20007ffe0ff */
[----:B--2---:R2:W1:Y:S01]  /*13da0*/  SHFL.IDX PT, R13, R56, 0x2, 0x181f ;  /* 0x00581f00380d7f89 */ /* 0x00446200000e0000 */
[----:B------:R-:W-:Y:S02]  /*13db0*/  BSSY B0, `(.L_x_136) ;  /* 0x0000015000007945 */ /* 0x000fe40003800000 */
[----:B------:R-:W-:Y:S01]  /*13dc0*/  ISETP.GE.AND P0, PT, R3, R2, PT ;  /* 0x000000020300720c */ /* 0x000fe20003f06270 */
[----:B----4-:R2:W4:-:S12]  /*13dd0*/  SHFL.IDX PT, R12, R57, 0x2, 0x181f ;  /* 0x00581f00390c7f89 */ /* 0x01051800000e0000 */
        /* <DEDUP_REMOVED lines=13> */
[----:B---3--:R1:W-:Y:S02]  /*13eb0*/  @!P2 ST.E.128 [R10.64], R40 ;  /* 0x000000280a00a985 */ /* 0x0083e4000c101d04 */
[----:B------:R-:W-:-:S04]  /*13ec0*/  @!P1 IMAD.WIDE R8, R9, 0x2, R12 ;  /* 0x0000000209089825 */ /* 0x000fc800078e020c */
[----:B------:R-:W-:Y:S01]  /*13ed0*/  @!P0 IMAD.WIDE R12, R3, 0x2, R12 ;  /* 0x00000002030c8825 */ /* 0x000fe200078e020c */
[----:B------:R1:W-:Y:S04]  /*13ee0*/  @!P1 ST.E.128 [R8.64], R28 ;  /* 0x0000001c08009985 */ /* 0x0003e8000c101d04 */
[----:B------:R1:W-:Y:S02]  /*13ef0*/  @!P0 ST.E.128 [R12.64], R16 ;  /* 0x000000100c008985 */ /* 0x0003e4000c101d04 */
.L_x_137:
[----:B------:R-:W-:Y:S05]  /*13f00*/  BSYNC B0 ;  /* 0x0000000000007941 */ /* 0x000fea0003800000 */
.L_x_136:
[----:B------:R-:W-:Y:S01]  /*13f10*/  IADD3 R55, R55, 0x60, RZ ;  /* 0x0000006037377810 */ /* 0x000fe20007ffe0ff */
[----:B-1----:R1:W2:Y:S03]  /*13f20*/  SHFL.IDX PT, R9, R56, 0x3, 0x181f ;  /* 0x00781f0038097f89 */ /* 0x0022a600000e0000 */
[----:B------:R-:W-:Y:S01]  /*13f30*/  ISETP.GE.AND P0, PT, R55, R2, PT ;  /* 0x000000023700720c */ /* 0x000fe20003f06270 */
[----:B------:R1:W4:-:S12]  /*13f40*/  SHFL.IDX PT, R8, R57, 0x3, 0x181f ;  /* 0x00781f0039087f89 */ /* 0x00031800000e0000 */
[----:B------:R-:W-:Y:S05]  /*13f50*/  @P0 EXIT ;  /* 0x000000000000094d */ /* 0x000fea0003800000 */
[C---:B------:R-:W-:Y:S02]  /*13f60*/  IADD3 R3, R0.reuse, 0x40, RZ ;  /* 0x0000004000037810 */ /* 0x040fe40007ffe0ff */
[C---:B------:R-:W-:Y:S02]  /*13f70*/  ISETP.GE.AND P1, PT, R0.reuse, c[0x0][0x3c8], PT ;  /* 0x0000f20000007a0c */ /* 0x040fe40003f26270 */
[----:B------:R-:W-:Y:S02]  /*13f80*/  ISETP.GE.AND P0, PT, R3, c[0x0][0x3c8], PT ;  /* 0x0000f20003007a0c */ /* 0x000fe40003f06270 */
[----:B------:R-:W-:-:S09]  /*13f90*/  IADD3 R13, R0, 0x80, RZ ;  /* 0x00000080000d7810 */ /* 0x000fd20007ffe0ff */
[----:B--2-4-:R-:W-:Y:S02]  /*13fa0*/  @!P1 IMAD.WIDE R10, R0, 0x2, R8 ;  /* 0x00000002000a9825 */ /* 0x014fe400078e0208 */
[----:B------:R-:W-:-:S03]  /*13fb0*/  @!P0 SHF.R.S32.HI R2, RZ, 0x1f, R3 ;  /* 0x0000001fff028819 */ /* 0x000fc60000011403 */
[----:B------:R2:W-:Y:S01]  /*13fc0*/  @!P1 ST.E.128 [R10.64], R36 ;  /* 0x000000240a009985 */ /* 0x0005e2000c101d04 */
[----:B------:R-:W-:-:S04]  /*13fd0*/  @!P0 LEA.HI R2, R2, R3, RZ, 0x3 ;  /* 0x0000000302028211 */ /* 0x000fc800078f18ff */
[----:B------:R-:W-:-:S05]  /*13fe0*/  @!P0 LOP3.LUT R2, R2, 0xfffffff8, RZ, 0xc0, !PT ;  /* 0xfffffff802028812 */ /* 0x000fca00078ec0ff */
[----:B------:R-:W-:-:S05]  /*13ff0*/  @!P0 IMAD.WIDE R2, R2, 0x2, R8 ;  /* 0x0000000202028825 */ /* 0x000fca00078e0208 */
[----:B------:R2:W-:Y:S01]  /*14000*/  @!P0 ST.E.128 [R2.64], R24 ;  /* 0x0000001802008985 */ /* 0x0005e2000c101d04 */
[----:B------:R-:W-:-:S13]  /*14010*/  ISETP.GE.AND P0, PT, R13, c[0x0][0x3c8], PT ;  /* 0x0000f2000d007a0c */ /* 0x000fda0003f06270 */
[----:B------:R-:W-:Y:S05]  /*14020*/  @P0 EXIT ;  /* 0x000000000000094d */ /* 0x000fea0003800000 */
[----:B------:R-:W-:-:S04]  /*14030*/  SHF.R.S32.HI R0, RZ, 0x1f, R13 ;  /* 0x0000001fff007819 */ /* 0x000fc8000001140d */
[----:B------:R-:W-:-:S04]  /*14040*/  LEA.HI R0, R0, R13, RZ, 0x3 ;  /* 0x0000000d00007211 */ /* 0x000fc800078f18ff */
[----:B--2---:R-:W-:-:S05]  /*14050*/  LOP3.LUT R3, R0, 0xfffffff8, RZ, 0xc0, !PT ;  /* 0xfffffff800037812 */ /* 0x004fca00078ec0ff */
[----:B------:R-:W-:-:S05]  /*14060*/  IMAD.WIDE R8, R3, 0x2, R8 ;  /* 0x0000000203087825 */ /* 0x000fca00078e0208 */
[----:B------:R-:W-:Y:S01]  /*14070*/  ST.E.128 [R8.64], R4 ;  /* 0x0000000408007985 */ /* 0x000fe2000c101d04 */
[----:B------:R-:W-:Y:S05]  /*14080*/  EXIT ;  /* 0x000000000000794d */ /* 0x000fea0003800000 */
.L_x_130:
[----:B------:R-:W-:Y:S01]  /*14090*/  ISETP.NE.U32.AND P1, PT, RZ, c[0x0][0x508], PT ;  /* 0x00014200ff007a0c */ /* 0x000fe20003f25070 */
[----:B------:R-:W-:Y:S01]  /*140a0*/  IMAD.MOV.U32 R9, RZ, RZ, 0x4 ;  /* 0x00000004ff097424 */ /* 0x000fe200078e00ff */
[----:B------:R-:W-:Y:S02]  /*140b0*/  ISETP.NE.U32.AND P0, PT, RZ, c[0x0][0x500], PT ;  /* 0x00014000ff007a0c */ /* 0x000fe40003f05070 */
[----:B------:R-:W-:Y:S01]  /*140c0*/  ISETP.NE.AND.EX P1, PT, RZ, c[0x0][0x50c], PT, P1 ;  /* 0x00014300ff007a0c */ /* 0x000fe20003f25310 */
[----:B------:R-:W-:Y:S01]  /*140d0*/  IMAD.WIDE R6, R208, R9, c[0x0][0x500] ;  /* 0x00014000d0067625 */ /* 0x000fe200078e0209 */
[----:B------:R-:W-:-:S03]  /*140e0*/  ISETP.NE.AND.EX P0, PT, RZ, c[0x0][0x504], PT, P0 ;  /* 0x00014100ff007a0c */ /* 0x000fc60003f05300 */
[----:B------:R-:W-:-:S08]  /*140f0*/  IMAD.MOV.U32 R3, RZ, RZ, c[0x0][0x388] ;  /* 0x0000e200ff037624 */ /* 0x000fd000078e00ff */
        /* <DEDUP_REMOVED lines=8> */
[----:B-----5:R-:W2:Y:S04]  /*14180*/  LDG.E R3, [R6.64] ;  /* 0x0000000406037981 */ /* 0x020ea8000c1e1900 */
[----:B------:R-:W2:Y:S02]  /*14190*/  LDG.E R2, [R6.64+0x4] ;  /* 0x0000040406027981 */ /* 0x000ea4000c1e1900 */
[----:B--2---:R-:W-:-:S02]  /*141a0*/  IADD3 R3, -R3, R2, RZ ;  /* 0x0000000203037210 */ /* 0x004fc40007ffe1ff */
.L_x_138:
        /* <DEDUP_REMOVED lines=12> */
[----:B------:R-:W-:Y:S01]  /*14270*/  MOV R4, c[0x0][0x4e8] ;  /* 0x00013a0000047a02 */ /* 0x000fe20000000f00 */
[----:B------:R-:W-:Y:S01]  /*14280*/  IMAD.MOV.U32 R12, RZ, RZ, R10 ;  /* 0x000000ffff0c7224 */ /* 0x000fe200078e000a */
[----:B------:R-:W-:Y:S02]  /*14290*/  MOV R13, R11 ;  /* 0x0000000b000d7202 */ /* 0x000fe40000000f00 */
[----:B------:R-:W-:Y:S01]  /*142a0*/  ISETP.NE.AND P0, PT, R4, 0x1, PT ;  /* 0x000000010400780c */ /* 0x000fe20003f05270 */
[----:B------:R-:W-:Y:S01]  /*142b0*/  IMAD R4, R0, c[0x0][0x490], RZ ;  /* 0x0001240000047a24 */ /* 0x000fe200078e02ff */
[----:B------:R-:W-:Y:S01]  /*142c0*/  MOV R7, R8 ;  /* 0x0000000800077202 */ /* 0x000fe20000000f00 */
[----:B------:R-:W-:-:S04]  /*142d0*/  IMAD.WIDE.U32 R12, R207, c[0x0][0x490], R12 ;  /* 0x00012400cf0c7a25 */ /* 0x000fc800078e000c */
[----:B------:R-:W-:Y:S02]  /*142e0*/  IMAD R4, R207, c[0x0][0x494], R4 ;  /* 0x00012500cf047a24 */ /* 0x000fe400078e0204 */
[----:B------:R-:W-:Y:S02]  /*142f0*/  IMAD.MOV.U32 R14, RZ, RZ, R12 ;  /* 0x000000ffff0e7224 */ /* 0x000fe400078e000c */
[----:B------:R-:W-:Y:S02]  /*14300*/  IMAD.IADD R15, R4, 0x1, R13 ;  /* 0x00000001040f7824 */ /* 0x000fe400078e020d */
[----:B------:R-:W-:-:S04]  /*14310*/  @P0 IMAD.HI.U32 R6, R8, c[0x0][0x4ec], RZ ;  /* 0x00013b0008060a27 */ /* 0x000fc800078e00ff */
[----:B------:R-:W-:Y:S01]  /*14320*/  IMAD R13, R5, c[0x0][0x498], RZ ;  /* 0x00012600050d7a24 */ /* 0x000fe200078e02ff */
[----:B------:R-:W-:Y:S01]  /*14330*/  @P0 SHF.R.U32.HI R7, RZ, c[0x0][0x4f0], R6 ;  /* 0x00013c00ff070a19 */ /* 0x000fe20000011606 */
[----:B------:R-:W-:-:S03]  /*14340*/  IMAD.WIDE.U32 R14, R208, c[0x0][0x498], R14 ;  /* 0x00012600d00e7a25 */ /* 0x000fc600078e000e */
[C---:B------:R-:W-:Y:S01]  /*14350*/  IADD3 R9, -R7.reuse, RZ, RZ ;  /* 0x000000ff07097210 */ /* 0x040fe20007ffe1ff */
[----:B------:R-:W-:Y:S01]  /*14360*/  IMAD R13, R208, c[0x0][0x49c], R13 ;  /* 0x00012700d00d7a24 */ /* 0x000fe200078e020d */
[----:B------:R-:W-:Y:S02]  /*14370*/  SHF.R.S32.HI R4, RZ, 0x1f, R7 ;  /* 0x0000001fff047819 */ /* 0x000fe40000011407 */
[----:B------:R-:W-:Y:S01]  /*14380*/  IADD3 R12, P0, R7, R14, RZ ;  /* 0x0000000e070c7210 */ /* 0x000fe20007f1e0ff */
[----:B------:R-:W-:-:S03]  /*14390*/  IMAD R9, R9, c[0x0][0x4e8], R8 ;  /* 0x00013a0009097a24 */ /* 0x000fc600078e0208 */
[----:B------:R-:W-:Y:S02]  /*143a0*/  IADD3.X R13, R4, R15, R13, P0, !PT ;  /* 0x0000000f040d7210 */ /* 0x000fe400007fe40d */
[----:B------:R-:W-:Y:S02]  /*143b0*/  SHF.R.S32.HI R6, RZ, 0x1f, R9 ;  /* 0x0000001fff067819 */ /* 0x000fe40000011409 */
[----:B------:R-:W-:Y:S01]  /*143c0*/  MOV R4, 0xff800000 ;  /* 0xff80000000047802 */ /* 0x000fe20000000f00 */
[----:B------:R-:W-:-:S04]  /*143d0*/  IMAD.WIDE.U32 R12, R9, c[0x0][0x488], R12 ;  /* 0x00012200090c7a25 */ /* 0x000fc800078e000c */
[----:B------:R-:W-:-:S04]  /*143e0*/  IMAD R6, R6, c[0x0][0x488], RZ ;  /* 0x0001220006067a24 */ /* 0x000fc800078e02ff */
[----:B------:R-:W-:Y:S01]  /*143f0*/  IMAD R7, R9, c[0x0][0x48c], R6 ;  /* 0x0001230009077a24 */ /* 0x000fe200078e0206 */
[----:B------:R-:W-:-:S04]  /*14400*/  LEA R6, P0, R12, c[0x0][0x450], 0x2 ;  /* 0x000114000c067a11 */ /* 0x000fc800078010ff */
[----:B------:R-:W-:-:S04]  /*14410*/  IADD3 R7, R13, R7, RZ ;  /* 0x000000070d077210 */ /* 0x000fc80007ffe0ff */
[----:B------:R-:W-:-:S05]  /*14420*/  LEA.HI.X R7, R12, c[0x0][0x454], R7, 0x2, P0 ;  /* 0x000115000c077a11 */ /* 0x000fca00000f1407 */
[----:B------:R1:W-:Y:S02]  /*14430*/  STG.E [R6.64], R4 ;  /* 0x0000000406007986 */ /* 0x0003e4000c101904 */
.L_x_140:
[----:B------:R-:W-:Y:S05]  /*14440*/  BSYNC B0 ;  /* 0x0000000000007941 */ /* 0x000fea0003800000 */
.L_x_139:
[----:B-1----:R-:W1:Y:S01]  /*14450*/  S2R R6, SR_CTAID.X ;  /* 0x0000000000067919 */ /* 0x002e620000002500 */
[----:B------:R-:W-:Y:S01]  /*14460*/  SHF.R.S32.HI R9, RZ, 0x1f, R2 ;  /* 0x0000001fff097819 */ /* 0x000fe20000011402 */
[----:B------:R-:W-:Y:S01]  /*14470*/  IMAD R7, R11, c[0x0][0x3a0], RZ ;  /* 0x0000e8000b077a24 */ /* 0x000fe200078e02ff */
[----:B------:R-:W-:Y:S01]  /*14480*/  MOV R8, c[0x0][0x4e8] ;  /* 0x00013a0000087a02 */ /* 0x000fe20000000f00 */
[----:B------:R-:W-:Y:S01]  /*14490*/  IMAD R0, R0, c[0x0][0x3e8], RZ ;  /* 0x0000fa0000007a24 */ /* 0x000fe200078e02ff */
[----:B------:R-:W-:Y:S01]  /*144a0*/  LEA.HI R4, R9, R2, RZ, 0x3 ;  /* 0x0000000209047211 */ /* 0x000fe200078f18ff */
[----:B------:R-:W-:Y:S01]  /*144b0*/  IMAD R7, R10, c[0x0][0x3a4], R7 ;  /* 0x0000e9000a077a24 */ /* 0x000fe200078e0207 */
[----:B------:R-:W-:Y:S01]  /*144c0*/  ISETP.NE.AND P0, PT, R8, 0x1, PT ;  /* 0x000000010800780c */ /* 0x000fe20003f05270 */
[----:B------:R-:W-:Y:S01]  /*144d0*/  IMAD.WIDE.U32 R10, R10, c[0x0][0x3a0], RZ ;  /* 0x0000e8000a0a7a25 */ /* 0x000fe200078e00ff */
[----:B------:R-:W-:Y:S01]  /*144e0*/  LOP3.LUT R9, R4, 0xfffffff8, RZ, 0xc0, !PT ;  /* 0xfffffff804097812 */ /* 0x000fe200078ec0ff */
[----:B------:R-:W-:Y:S01]  /*144f0*/  BSSY B0, `(.L_x_141) ;  /* 0x0000036000007945 */ /* 0x000fe20003800000 */
[----:B------:R-:W-:Y:S01]  /*14500*/  SHF.R.S32.HI R4, RZ, 0x3, R4 ;  /* 0x00000003ff047819 */ /* 0x000fe20000011404 */
[----:B------:R-:W-:Y:S01]  /*14510*/  IMAD R0, R207, c[0x0][0x3ec], R0 ;  /* 0x0000fb00cf007a24 */ /* 0x000fe200078e0200 */
[----:B------:R-:W-:Y:S01]  /*14520*/  IADD3 R11, R11, R7, RZ ;  /* 0x000000070b0b7210 */ /* 0x000fe20007ffe0ff */
[----:B------:R-:W-:-:S02]  /*14530*/  IMAD.IADD R9, R2, 0x1, -R9 ;  /* 0x0000000102097824 */ /* 0x000fc400078e0a09 */
[----:B------:R-:W-:Y:S02]  /*14540*/  IMAD R5, R5, c[0x0][0x3f0], RZ ;  /* 0x0000fc0005057a24 */ /* 0x000fe400078e02ff */
[----:B------:R-:W-:Y:S01]  /*14550*/  IMAD.WIDE.U32 R10, R207, c[0x0][0x3e8], R10 ;  /* 0x0000fa00cf0a7a25 */ /* 0x000fe200078e000a */
[CC--:B------:R-:W-:Y:S02]  /*14560*/  LEA R7, R9.reuse, R4.reuse, 0x5 ;  /* 0x0000000409077211 */ /* 0x0c0fe400078e28ff */
[----:B------:R-:W-:Y:S01]  /*14570*/  SHF.L.U32 R9, R9, 0x3, RZ ;  /* 0x0000000309097819 */ /* 0x000fe200000006ff */
[----:B------:R-:W-:Y:S01]  /*14580*/  IMAD R5, R208, c[0x0][0x3f4], R5 ;  /* 0x0000fd00d0057a24 */ /* 0x000fe200078e0205 */
[----:B------:R-:W-:Y:S01]  /*14590*/  IADD3 R11, R0, R11, RZ ;  /* 0x0000000b000b7210 */ /* 0x000fe20007ffe0ff */
[C---:B-1----:R-:W-:Y:S01]  /*145a0*/  IMAD R7, R6.reuse, 0x80, R7 ;  /* 0x0000008006077824 */ /* 0x042fe200078e0207 */
[----:B------:R-:W-:Y:S01]  /*145b0*/  LEA R4, R6, R4, 0x7 ;  /* 0x0000000406047211 */ /* 0x000fe200078e38ff */
[----:B-----5:R-:W-:Y:S01]  /*145c0*/  IMAD R3, R3, c[0x0][0x4e8], RZ ;  /* 0x00013a0003037a24 */ /* 0x020fe200078e02ff */
[----:B------:R-:W-:Y:S01]  /*145d0*/  IADD3 R6, R9, 0x40, RZ ;  /* 0x0000004009067810 */ /* 0x000fe20007ffe0ff */
[----:B------:R-:W-:Y:S01]  /*145e0*/  @P0 IMAD.HI.U32 R0, R7, c[0x0][0x4ec], RZ ;  /* 0x00013b0007000a27 */ /* 0x000fe200078e00ff */
[----:B------:R-:W-:-:S03]  /*145f0*/  MOV R2, R7 ;  /* 0x0000000700027202 */ /* 0x000fc60000000f00 */
[----:B------:R-:W-:Y:S01]  /*14600*/  IMAD.WIDE.U32 R10, R208, c[0x0][0x3f0], R10 ;  /* 0x0000fc00d00a7a25 */ /* 0x000fe200078e000a */
[----:B------:R-:W-:-:S04]  /*14610*/  @P0 SHF.R.U32.HI R2, RZ, c[0x0][0x4f0], R0 ;  /* 0x00013c00ff020a19 */ /* 0x000fc80000011600 */
[--C-:B------:R-:W-:Y:S01]  /*14620*/  SHF.R.S32.HI R8, RZ, 0x1f, R2.reuse ;  /* 0x0000001fff087819 */ /* 0x100fe20000011402 */
[----:B------:R-:W-:Y:S01]  /*14630*/  IMAD.MOV R0, RZ, RZ, -R2 ;  /* 0x000000ffff007224 */ /* 0x000fe200078e0a02 */
[----:B------:R-:W-:-:S03]  /*14640*/  IADD3 R11, R11, R5, RZ ;  /* 0x000000050b0b7210 */ /* 0x000fc60007ffe0ff */
[----:B------:R-:W-:Y:S02]  /*14650*/  IMAD R5, R8, c[0x0][0x3e0], RZ ;  /* 0x0000f80008057a24 */ /* 0x000fe400078e02ff */
[----:B------:R-:W-:Y:S02]  /*14660*/  IMAD R0, R0, c[0x0][0x4e8], R7 ;  /* 0x00013a0000007a24 */ /* 0x000fe400078e0207 */
[----:B------:R-:W-:-:S04]  /*14670*/  IMAD.WIDE.U32 R10, R2, c[0x0][0x3e0], R10 ;  /* 0x0000f800020a7a25 */ /* 0x000fc800078e000a */
[----:B------:R-:W-:Y:S01]  /*14680*/  IMAD R5, R2, c[0x0][0x3e4], R5 ;  /* 0x0000f90002057a24 */ /* 0x000fe200078e0205 */
[----:B------:R-:W-:-:S04]  /*14690*/  SHF.R.S32.HI R2, RZ, 0x1f, R0 ;  /* 0x0000001fff027819 */ /* 0x000fc80000011400 */
        /* <DEDUP_REMOVED lines=9> */
[----:B------:R-:W-:-:S03]  /*14730*/  IADD3 R5, R9, 0x80, RZ ;  /* 0x0000008009057810 */ /* 0x000fc60007ffe0ff */
[----:B------:R1:W3:Y:S08]  /*14740*/  SHFL.IDX PT, R11, R0, RZ, 0x181f ;  /* 0x00181fff000b7589 */ /* 0x0002f000000e0000 */
[----:B------:R-:W-:Y:S05]  /*14750*/  @P0 BRA `(.L_x_142) ;  /* 0x000000f000000947 */ /* 0x000fea0003800000 */
[----:B------:R-:W-:Y:S02]  /*14760*/  ISETP.GE.AND P1, PT, R6, c[0x0][0x3c8], PT ;  /* 0x0000f20006007a0c */ /* 0x000fe40003f26270 */
[----:B------:R-:W-:-:S02]  /*14770*/  ISETP.GE.AND P0, PT, R5, c[0x0][0x3c8], PT ;  /* 0x0000f20005007a0c */ /* 0x000fc40003f06270 */
        /* <DEDUP_REMOVED lines=13> */
.L_x_142:
[----:B------:R-:W-:Y:S05]  /*14850*/  BSYNC B0 ;  /* 0x0000000000007941 */ /* 0x000fea0003800000 */
.L_x_141:
[----:B------:R-:W-:Y:S01]  /*14860*/  IADD3 R8, R4, 0x20, RZ ;  /* 0x0000002004087810 */ /* 0x000fe20007ffe0ff */
[----:B--23--:R2:W3:Y:S01]  /*14870*/  SHFL.IDX PT, R11, R0, 0x1, 0x181f ;  /* 0x00381f00000b7f89 */ /* 0x00c4e200000e0000 */
        /* <DEDUP_REMOVED lines=9> */
[----:B------:R-:W-:Y:S02]  /*14910*/  @!P1 LEA.HI R8, R7, R6, RZ, 0x3 ;  /* 0x0000000607089211 */ /* 0x000fe400078f18ff */
[----:B------:R-:W-:Y:S01]  /*14920*/  @!P0 LEA.HI R7, R12, R5, RZ, 0x3 ;  /* 0x000000050c078211 */ /* 0x000fe200078f18ff */
[----:B---34-:R-:W-:Y:S01]  /*14930*/  @!P2 IMAD.WIDE R12, R9, 0x2, R10 ;  /* 0x00000002090ca825 */ /* 0x018fe200078e020a */
[----:B------:R-:W-:Y:S02]  /*14940*/  @!P1 LOP3.LUT R8, R8, 0xfffffff8, RZ, 0xc0, !PT ;  /* 0xfffffff808089812 */ /* 0x000fe400078ec0ff */
[----:B------:R-:W-:-:S02]  /*14950*/  @!P0 LOP3.LUT R7, R7, 0xfffffff8, RZ, 0xc0, !PT ;  /* 0xfffffff807078812 */ /* 0x000fc400078ec0ff */
[----:B------:R3:W-:Y:S01]  /*14960*/  @!P2 ST.E.128 [R12.64], RZ ;  /* 0x000000ff0c00a985 */ /* 0x0007e2000c101d04 */
[----:B------:R-:W-:-:S04]  /*14970*/  @!P1 IMAD.WIDE R14, R8, 0x2, R10 ;  /* 0x00000002080e9825 */ /* 0x000fc800078e020a */
[----:B------:R-:W-:Y:S01]  /*14980*/  @!P0 IMAD.WIDE R10, R7, 0x2, R10 ;  /* 0x00000002070a8825 */ /* 0x000fe200078e020a */
[----:B------:R3:W-:Y:S04]  /*14990*/  @!P1 ST.E.128 [R14.64], RZ ;  /* 0x000000ff0e009985 */ /* 0x0007e8000c101d04 */
[----:B------:R3:W-:Y:S02]  /*149a0*/  @!P0 ST.E.128 [R10.64], RZ ;  /* 0x000000ff0a008985 */ /* 0x0007e4000c101d04 */
.L_x_144:
[----:B------:R-:W-:Y:S05]  /*149b0*/  BSYNC B0 ;  /* 0x0000000000007941 */ /* 0x000fea0003800000 */
.L_x_143:
[----:B------:R-:W-:Y:S01]  /*149c0*/  IADD3 R8, R4, 0x40, RZ ;  /* 0x0000004004087810 */ /* 0x000fe20007ffe0ff */
[----:B---3--:R3:W1:Y:S01]  /*149d0*/  SHFL.IDX PT, R11, R0, 0x2, 0x181f ;  /* 0x00581f00000b7f89 */ /* 0x00866200000e0000 */
        /* <DEDUP_REMOVED lines=11> */
[----:B-1--4-:R-:W-:Y:S01]  /*14a90*/  @!P2 IMAD.WIDE R12, R9, 0x2, R10 ;  /* 0x00000002090ca825 */ /* 0x012fe200078e020a */
[----:B------:R-:W-:Y:S02]  /*14aa0*/  @!P1 LOP3.LUT R8, R8, 0xfffffff8, RZ, 0xc0, !PT ;  /* 0xfffffff808089812 */ /* 0x000fe400078ec0ff */
[----:B------:R-:W-:-:S02]  /*14ab0*/  @!P0 LOP3.LUT R7, R7, 0xfffffff8, RZ, 0xc0, !PT ;  /* 0xfffffff807078812 */ /* 0x000fc400078ec0ff */
[----:B------:R1:W-:Y:S01]  /*14ac0*/  @!P2 ST.E.128 [R12.64], RZ ;  /* 0x000000ff0c00a985 */ /* 0x0003e2000c101d04 */
[----:B------:R-:W-:-:S04]  /*14ad0*/  @!P1 IMAD.WIDE R14, R8, 0x2, R10 ;  /* 0x00000002080e9825 */ /* 0x000fc800078e020a */
[----:B------:R-:W-:Y:S01]  /*14ae0*/  @!P0 IMAD.WIDE R10, R7, 0x2, R10 ;  /* 0x00000002070a8825 */ /* 0x000fe200078e020a */
[----:B------:R1:W-:Y:S04]  /*14af0*/  @!P1 ST.E.128 [R14.64], RZ ;  /* 0x000000ff0e009985 */ /* 0x0003e8000c101d04 */
[----:B------:R1:W-:Y:S02]  /*14b00*/  @!P0 ST.E.128 [R10.64], RZ ;  /* 0x000000ff0a008985 */ /* 0x0003e4000c101d04 */
.L_x_146:
[----:B------:R-:W-:Y:S05]  /*14b10*/  BSYNC B0 ;  /* 0x0000000000007941 */ /* 0x000fea0003800000 */
.L_x_145:
[----:B------:R-:W-:Y:S01]  /*14b20*/  IADD3 R4, R4, 0x60, RZ ;  /* 0x0000006004047810 */ /* 0x000fe20007ffe0ff */
[----:B-1----:R1:W2:Y:S03]  /*14b30*/  SHFL.IDX PT, R11, R0, 0x3, 0x181f ;  /* 0x00781f00000b7f89 */ /* 0x0022a600000e0000 */
[----:B------:R-:W-:Y:S01]  /*14b40*/  ISETP.GE.AND P0, PT, R4, R3, PT ;  /* 0x000000030400720c */ /* 0x000fe20003f06270 */
[----:B----4-:R1:W4:-:S12]  /*14b50*/  SHFL.IDX PT, R10, R2, 0x3, 0x181f ;  /* 0x00781f00020a7f89 */ /* 0x01031800000e0000 */
[----:B------:R-:W-:Y:S05]  /*14b60*/  @P0 EXIT ;  /* 0x000000000000094d */ /* 0x000fea0003800000 */
[----:B------:R-:W-:Y:S02]  /*14b70*/  ISETP.GE.AND P0, PT, R6, c[0x0][0x3c8], PT ;  /* 0x0000f20006007a0c */ /* 0x000fe40003f06270 */
[----:B------:R-:W-:-:S11]  /*14b80*/  ISETP.GE.AND P1, PT, R9, c[0x0][0x3c8], PT ;  /* 0x0000f20009007a0c */ /* 0x000fd60003f26270 */
[----:B------:R-:W-:-:S04]  /*14b90*/  @!P0 SHF.R.S32.HI R3, RZ, 0x1f, R6 ;  /* 0x0000001fff038819 */ /* 0x000fc80000011406 */
[----:B------:R-:W-:Y:S01]  /*14ba0*/  @!P0 LEA.HI R3, R3, R6, RZ, 0x3 ;  /* 0x0000000603038211 */ /* 0x000fe200078f18ff */
[----:B--2-4-:R-:W-:-:S03]  /*14bb0*/  @!P1 IMAD.WIDE R6, R9, 0x2, R10 ;  /* 0x0000000209069825 */ /* 0x014fc600078e020a */
[----:B------:R-:W-:Y:S02]  /*14bc0*/  @!P0 LOP3.LUT R3, R3, 0xfffffff8, RZ, 0xc0, !PT ;  /* 0xfffffff803038812 */ /* 0x000fe400078ec0ff */
[----:B------:R2:W-:Y:S03]  /*14bd0*/  @!P1 ST.E.128 [R6.64], RZ ;  /* 0x000000ff06009985 */ /* 0x0005e6000c101d04 */
[----:B-1-3--:R-:W-:-:S05]  /*14be0*/  @!P0 IMAD.WIDE R2, R3, 0x2, R10 ;  /* 0x0000000203028825 */ /* 0x00afca00078e020a */
[----:B------:R2:W-:Y:S01]  /*14bf0*/  @!P0 ST.E.128 [R2.64], RZ ;  /* 0x000000ff02008985 */ /* 0x0005e2000c101d04 */
[----:B------:R-:W-:-:S13]  /*14c00*/  ISETP.GE.AND P0, PT, R5, c[0x0][0x3c8], PT ;  /* 0x0000f20005007a0c */ /* 0x000fda0003f06270 */
[----:B------:R-:W-:Y:S05]  /*14c10*/  @P0 EXIT ;  /* 0x000000000000094d */ /* 0x000fea0003800000 */
[----:B------:R-:W-:-:S04]  /*14c20*/  SHF.R.S32.HI R0, RZ, 0x1f, R5 ;  /* 0x0000001fff007819 */ /* 0x000fc80000011405 */
[----:B------:R-:W-:-:S04]  /*14c30*/  LEA.HI R0, R0, R5, RZ, 0x3 ;  /* 0x0000000500007211 */ /* 0x000fc800078f18ff */
[----:B--2---:R-:W-:-:S05]  /*14c40*/  LOP3.LUT R3, R0, 0xfffffff8, RZ, 0xc0, !PT ;  /* 0xfffffff800037812 */ /* 0x004fca00078ec0ff */
[----:B------:R-:W-:-:S05]  /*14c50*/  IMAD.WIDE R10, R3, 0x2, R10 ;  /* 0x00000002030a7825 */ /* 0x000fca00078e020a */
[----:B------:R-:W-:Y:S01]  /*14c60*/  ST.E.128 [R10.64], RZ ;  /* 0x000000ff0a007985 */ /* 0x000fe2000c101d04 */
[----:B------:R-:W-:Y:S05]  /*14c70*/  EXIT ;  /* 0x000000000000794d */ /* 0x000fea0003800000 */
.L_x_147:
        /* <DEDUP_REMOVED lines=16> */
.L_x_2616:


//--------------------- .text._ZN7cutlass13device_kernelIN5flash19enable_sm80_to_sm89INS1_16FlashAttnFwdSm80INS1_25CollectiveMainloopFwdSm80ILi8ELi1ELb0EN4cute5tupleIJNS5_1CILi128EEENS7_ILi64EEENS7_ILi192EEEEEELi192ENS_10bfloat16_tEfNS_4arch4Sm80ELb0ELb1ELb1ELb0ELb0ELb0ELb1ELb0EEENS1_21CollectiveEpilogueFwdINS6_IJS8_SA_S9_EEENS6_IJNS7_ILi1EEESI_SI_EEESC_SE_Li256ELb0ELb1ELb0ELb0EEENS1_19SingleTileSchedulerILb0ELb0ELb1ELi128EEEEEEEEEvNT_6ParamsE --------------------------
	.section	.text._ZN7cutlass13device_kernelIN5flash19enable_sm80_to_sm89INS1_16FlashAttnFwdSm80INS1_25CollectiveMainloopFwdSm80ILi8ELi1ELb0EN4cute5tupleIJNS5_1CILi128EEENS7_ILi64EEENS7_ILi192EEEEEELi192ENS_10bfloat16_tEfNS_4arch4Sm80ELb0ELb1ELb1ELb0ELb0ELb0ELb1ELb0EEENS1_21CollectiveEpilogueFwdINS6_IJS8_SA_S9_EEENS6_IJNS7_ILi1EEESI_SI_EEESC_SE_Li256ELb0ELb1ELb0ELb0EEENS1_19SingleTileSchedulerILb0ELb0ELb1ELi128EEEEEEEEEvNT_6ParamsE,"ax",@progbits
	.sectioninfo	@"SHI_REGISTERS=255"
	.align	128
.text._ZN7cutlass13device_kernelIN5flash19enable_sm80_to_sm89INS1_16FlashAttnFwdSm80INS1_25CollectiveMainloopFwdSm80ILi8ELi1ELb0EN4cute5tupleIJNS5_1CILi128EEENS7_ILi64EEENS7_ILi192EEEEEELi192ENS_10bfloat16_tEfNS_4arch4Sm80ELb0ELb1ELb1ELb0ELb0ELb0ELb1ELb0EEENS1_21CollectiveEpilogueFwdINS6_IJS8_SA_S9_EEENS6_IJNS7_ILi1EEESI_SI_EEESC_SE_Li256ELb0ELb1ELb0ELb0EEENS1_19SingleTileSchedulerILb0ELb0ELb1ELi128EEEEEEEEEvNT_6ParamsE:
        .type           _ZN7cutlass13device_kernelIN5flash19enable_sm80_to_sm89INS1_16FlashAttnFwdSm80INS1_25CollectiveMainloopFwdSm80ILi8ELi1ELb0EN4cute5tupleIJNS5_1CILi128EEENS7_ILi64EEENS7_ILi192EEEEEELi192ENS_10bfloat16_tEfNS_4arch4Sm80ELb0ELb1ELb1ELb0ELb0ELb0ELb1ELb0EEENS1_21CollectiveEpilogueFwdINS6_IJS8_SA_S9_EEENS6_IJNS7_ILi1EEESI_SI_EEESC_SE_Li256ELb0ELb1ELb0ELb0EEENS1_19SingleTileSchedulerILb0ELb0ELb1ELi128EEEEEEEEEvNT_6ParamsE,@function
        .size           _ZN7cutlass13device_kernelIN5flash19enable_sm80_to_sm89INS1_16FlashAttnFwdSm80INS1_25CollectiveMainloopFwdSm80ILi8ELi1ELb0EN4cute5tupleIJNS5_1CILi128EEENS7_ILi64EEENS7_ILi192EEEEEELi192ENS_10bfloat16_tEfNS_4arch4Sm80ELb0ELb1ELb1ELb0ELb0ELb0ELb1ELb0EEENS1_21CollectiveEpilogueFwdINS6_IJS8_SA_S9_EEENS6_IJNS7_ILi1EEESI_SI_EEESC_SE_Li256ELb0ELb1ELb0ELb0EEENS1_19SingleTileSchedulerILb0ELb0ELb1ELi128EEEEEEEEEvNT_6ParamsE,(.L_x_2617 - _ZN7cutlass13device_kernelIN5flash19enable_sm80_to_sm89INS1_16FlashAttnFwdSm80INS1_25CollectiveMainloopFwdSm80ILi8ELi1ELb0EN4cute5tupleIJNS5_1CILi128EEENS7_ILi64EEENS7_ILi192EEEEEELi192ENS_10bfloat16_tEfNS_4arch4Sm80ELb0ELb1ELb1ELb0ELb0ELb0ELb1ELb0EEENS1_21CollectiveEpilogueFwdINS6_IJS8_SA_S9_EEENS6_IJNS7_ILi1EEESI_SI_EEESC_SE_Li256ELb0ELb1ELb0ELb0EEENS1_19SingleTileSchedulerILb0ELb0ELb1ELi128EEEEEEEEEvNT_6ParamsE)
        .other          _ZN7cutlass13device_kernelIN5flash19enable_sm80_to_sm89INS1_16FlashAttnFwdSm80INS1_25CollectiveMainloopFwdSm80ILi8ELi1ELb0EN4cute5tupleIJNS5_1CILi128EEENS7_ILi64EEENS7_ILi192EEEEEELi192ENS_10bfloat16_tEfNS_4arch4Sm80ELb0ELb1ELb1ELb0ELb0ELb0ELb1ELb0EEENS1_21CollectiveEpilogueFwdINS6_IJS8_SA_S9_EEENS6_IJNS7_ILi1EEESI_SI_EEESC_SE_Li256ELb0ELb1ELb0ELb0EEENS1_19SingleTileSchedulerILb0ELb0ELb1ELi128EEEEEEEEEvNT_6ParamsE,@"STO_CUDA_ENTRY STV_DEFAULT"
_ZN7cutlass13device_kernelIN5flash19enable_sm80_to_sm89INS1_16FlashAttnFwdSm80INS1_25CollectiveMainloopFwdSm80ILi8ELi1ELb0EN4cute5tupleIJNS5_1CILi128EEENS7_ILi64EEENS7_ILi192EEEEEELi192ENS_10bfloat16_tEfNS_4arch4Sm80ELb0ELb1ELb1ELb0ELb0ELb0ELb1ELb0EEENS1_21CollectiveEpilogueFwdINS6_IJS8_SA_S9_EEENS6_IJNS7_ILi1EEESI_SI_EEESC_SE_Li256ELb0ELb1ELb0ELb0EEENS1_19SingleTileSchedulerILb0ELb0ELb1ELi128EEEEEEEEEvNT_6ParamsE:
[----:B------:R-:W-:Y:S02]  /*0000*/  MOV R1, c[0x0][0x28] ;  /* 0x00000a0000017a02 */ /* 0x000fe40000000f00 */
[----:B------:R-:W1:Y:S02]  /*0010*/  S2R R0, SR_CTAID.Z ;  /* 0x0000000000007919 */ /* 0x000e640000002700 */
[----:B-1----:R-:W-:-:S13]  /*0020*/  ISETP.GE.AND P0, PT, R0, RZ, PT ;  /* 0x000000ff0000720c */ /* 0x002fda0003f06270 */
[----:B------:R-:W-:Y:S05]  /*0030*/  @!P0 EXIT ;  /* 0x000000000000894d */ /* 0x000fea0003800000 */
[----:B------:R-:W1:Y:S01]  /*0040*/  S2UR UR15, SR_CTAID.X ;  /* 0x00000000000f79c3 */ /* 0x000e620000002500 */
[----:B------:R-:W-:Y:S01]  /*0050*/  ULDC UR9, c[0x0][0x2c4] ;  /* 0x0000b10000097ab9 */ /* 0x000fe20000000800 */
[----:B------:R-:W2:Y:S01]  /*0060*/  S2R R88, SR_TID.X ;  /* 0x0000000000587919 */ /* 0x000ea20000002100 */
[----:B------:R-:W-:Y:S02]  /*0070*/  UISETP.NE.AND UP2, UPT, UR9, 0x1, UPT ;  /* 0x000000010900788c */ /* 0x000fe4000bf45270 */
[----:B------:R-:W-:Y:S02]  /*0080*/  ULDC.64 UR4, c[0x0][0x2c8] ;  /* 0x0000b20000047ab9 */ /* 0x000fe40000000a00 */
[----:B------:R-:W-:Y:S02]  /*0090*/  UMOV UR6, 0x1 ;  /* 0x0000000100067882 */ /* 0x000fe40000000000 */
[----:B------:R-:W-:Y:S02]  /*00a0*/  ULDC UR8, c[0x0][0x168] ;  /* 0x00005a0000087ab9 */ /* 0x000fe40000000800 */
[----:B------:R-:W-:-:S02]  /*00b0*/  UIADD3 UR8, UR6, -UR8, URZ ;  /* 0x8000000806087290 */ /* 0x000fc4000fffe03f */
[----:B-1----:R-:W-:-:S04]  /*00c0*/  USHF.L.U32 UR15, UR15, 0x7, URZ ;  /* 0x000000070f0f7899 */ /* 0x002fc8000800063f */
[----:B------:R-:W-:Y:S02]  /*00d0*/  @UP2 UIADD3 UR10, UR15, 0x7f, URZ ;  /* 0x0000007f0f0a2890 */ /* 0x000fe4000fffe03f */
[----:B------:R-:W-:Y:S02]  /*00e0*/  UIADD3 UR7, UR15, 0x7f, URZ ;  /* 0x0000007f0f077890 */ /* 0x000fe4000fffe03f */
[----:B------:R-:W-:-:S04]  /*00f0*/  UIMAD.WIDE.U32 UR10, UR10, UR4, URZ ;  /* 0x000000040a0a72a5 */ /* 0x000fc8000f8e003f */
[----:B------:R-:W-:-:S03]  /*0100*/  @UP2 USHF.R.U32.HI UR7, URZ, UR5, UR11 ;  /* 0x000000053f072299 */ /* 0x000fc6000801160b */
[----:B------:R-:W-:Y:S02]  /*0110*/  ULDC.64 UR4, c[0x0][0x328] ;  /* 0x0000ca0000047ab9 */ /* 0x000fe40000000a00 */
[----:B------:R-:W-:-:S03]  /*0120*/  UISETP.LE.AND UP1, UPT, UR6, UR5, UPT ;  /* 0x000000050600728c */ /* 0x000fc6000bf23270 */
[----:B------:R-:W-:Y:S02]  /*0130*/  ULDC UR5, c[0x0][0x1d0] ;  /* 0x0000740000057ab9 */ /* 0x000fe40000000800 */
[----:B------:R-:W-:Y:S01]  /*0140*/  UIADD3 UR5, UR7, UR5, UR8 ;  /* 0x0000000507057290 */ /* 0x000fe2000fffe008 */
[----:B------:R-:W-:-:S03]  /*0150*/  PLOP3.LUT P0, PT, PT, PT, UP1, 0x40, 0x0 ;  /* 0x000000000000781c */ /* 0x000fc60003f0e818 */
[----:B------:R-:W-:-:S10]  /*0160*/  UIADD3 UR7, UR5, UR4, URZ ;  /* 0x0000000405077290 */ /* 0x000fd4000fffe03f */
[----:B------:R-:W-:Y:S05]  /*0170*/  @P0 BRA `(.L_x_148) ;  /* 0x0000014000000947 */ /* 0x000fea0003800000 */
[----:B--2---:R-:W-:Y:S01]  /*0180*/  ISETP.LT.AND P0, PT, RZ, UR5, PT ;  /* 0x00000005ff007c0c */ /* 0x004fe2000bf01270 */
[----:B------:R-:W-:-:S12]  /*0190*/  UIADD3 UR8, UR5, -0x1, URZ ;  /* 0xffffffff05087890 */ /* 0x000fd8000fffe03f */
[----:B------:R-:W-:Y:S05]  /*01a0*/  @P0 BRA `(.L_x_149) ;  /* 0x0000008000000947 */ /* 0x000fea0003800000 */
[----:B------:R-:W-:Y:S02]  /*01b0*/  ULDC UR4, c[0x0][0x32c] ;  /* 0x0000cb0000047ab9 */ /* 0x000fe40000000800 */
[----:B------:R-:W-:Y:S02]  /*01c0*/  UISETP.NE.AND UP0, UPT, UR6, UR4, UPT ;  /* 0x000000040600728c */ /* 0x000fe4000bf05270 */
[----:B------:R-:W-:-:S03]  /*01d0*/  UIADD3 UR8, -UR5, URZ, URZ ;  /* 0x0000003f05087290 */ /* 0x000fc6000fffe13f */
[----:B------:R-:W-:Y:S02]  /*01e0*/  ULDC.64 UR4, c[0x0][0x330] ;  /* 0x0000cc0000047ab9 */ /* 0x000fe40000000a00 */
[----:B------:R-:W-:-:S04]  /*01f0*/  UIMAD.WIDE.U32 UR10, UR8, UR4, URZ ;  /* 0x00000004080a72a5 */ /* 0x000fc8000f8e003f */
[----:B------:R-:W-:-:S04]  /*0200*/  @UP0 USHF.R.U32.HI UR8, URZ, UR5, UR11 ;  /* 0x000000053f080299 */ /* 0x000fc8000801160b */
[----:B------:R-:W-:Y:S01]  /*0210*/  ULOP3.LUT UR8, URZ, UR8, URZ, 0x33, !UPT ;  /* 0x000000083f087292 */ /* 0x000fe2000f8e333f */
[----:B------:R-:W-:Y:S05]  /*0220*/  BRA `(.L_x_150) ;  /* 0x0000005000007947 */ /* 0x000fea0003800000 */
.L_x_149:
[----:B------:R-:W-:Y:S02]  /*0230*/  ULDC UR4, c[0x0][0x32c] ;  /* 0x0000cb0000047ab9 */ /* 0x000fe40000000800 */
[----:B------:R-:W-:-:S03]  /*0240*/  UISETP.NE.AND UP0, UPT, UR6, UR4, UPT ;  /* 0x000000040600728c */ /* 0x000fc6000bf05270 */
[----:B------:R-:W-:Y:S02]  /*0250*/  ULDC.64 UR4, c[0x0][0x330] ;  /* 0x0000cc0000047ab9 */ /* 0x000fe40000000a00 */
[----:B------:R-:W-:-:S06]  /*0260*/  UIMAD.WIDE.U32 UR10, UR8, UR4, URZ ;  /* 0x00000004080a72a5 */ /* 0x000fcc000f8e003f */
[----:B------:R-:W-:Y:S02]  /*0270*/  @UP0 USHF.R.U32.HI UR8, URZ, UR5, UR11 ;  /* 0x000000053f080299 */ /* 0x000fe4000801160b */
.L_x_150:
[----:B------:R-:W-:Y:S02]  /*0280*/  ULDC UR4, c[0x0][0x32c] ;  /* 0x0000cb0000047ab9 */ /* 0x000fe40000000800 */
[----:B------:R-:W-:-:S04]  /*0290*/  UIMAD UR4, UR8, UR4, UR4 ;  /* 0x00000004080472a4 */ /* 0x000fc8000f8e0204 */
[----:B------:R-:W-:-:S04]  /*02a0*/  UISETP.LT.AND UP0, UPT, UR7, UR4, UPT ;  /* 0x000000040700728c */ /* 0x000fc8000bf01270 */
[----:B------:R-:W-:-:S03]  /*02b0*/  USEL UR7, UR7, UR4, UP0 ;  /* 0x0000000407077287 */ /* 0x000fc60008000000 */
.L_x_148:
[----:B--2---:R-:W-:Y:S01]  /*02c0*/  ULDC.64 UR4, c[0x0][0x2c8] ;  /* 0x0000b20000047ab9 */ /* 0x004fe20000000a00 */
[----:B------:R-:W-:Y:S01]  /*02d0*/  PLOP3.LUT P0, PT, PT, PT, UP1, 0x40, 0x0 ;  /* 0x000000000000781c */ /* 0x000fe20003f0e818 */
[----:B------:R-:W-:Y:S02]  /*02e0*/  UIMAD.WIDE.U32 UR12, UR15, UR4, URZ ;  /* 0x000000040f0c72a5 */ /* 0x000fe4000f8e003f */
[----:B------:R-:W-:Y:S02]  /*02f0*/  UMOV UR8, 0x3f ;  /* 0x0000003f00087882 */ /* 0x000fe40000000000 */
[----:B------:R-:W-:Y:S02]  /*0300*/  ULDC UR4, c[0x0][0x1d0] ;  /* 0x0000740000047ab9 */ /* 0x000fe40000000800 */
[----:B------:R-:W-:Y:S02]  /*0310*/  UIADD3 UR7, UR7, 0x3f, URZ ;  /* 0x0000003f07077890 */ /* 0x000fe4000fffe03f */
[----:B------:R-:W-:-:S02]  /*0320*/  UIADD3 UR8, UR8, UR4, URZ ;  /* 0x0000000408087290 */ /* 0x000fc4000fffe03f */
[----:B------:R-:W-:Y:S02]  /*0330*/  UMOV UR10, UR15 ;  /* 0x0000000f000a7c82 */ /* 0x000fe40008000000 */
[----:B------:R-:W-:Y:S02]  /*0340*/  @UP2 USHF.R.U32.HI UR10, URZ, UR5, UR13 ;  /* 0x000000053f0a2299 */ /* 0x000fe4000801160d */
[----:B------:R-:W-:Y:S02]  /*0350*/  USHF.R.S32.HI UR12, URZ, 0x1f, UR7 ;  /* 0x0000001f3f0c7899 */ /* 0x000fe40008011407 */
[----:B------:R-:W-:Y:S02]  /*0360*/  USHF.R.S32.HI UR13, URZ, 0x1f, UR8 ;  /* 0x0000001f3f0d7899 */ /* 0x000fe40008011408 */
[----:B------:R-:W-:Y:S02]  /*0370*/  ULEA.HI UR12, UR12, UR7, URZ, 0x6 ;  /* 0x000000070c0c7291 */ /* 0x000fe4000f8f303f */
[----:B------:R-:W-:-:S02]  /*0380*/  ULEA.HI UR13, UR13, UR8, URZ, 0x6 ;  /* 0x000000080d0d7291 */ /* 0x000fc4000f8f303f */
[----:B------:R-:W-:Y:S02]  /*0390*/  ULDC UR11, c[0x0][0x168] ;  /* 0x00005a00000b7ab9 */ /* 0x000fe40000000800 */
[----:B------:R-:W-:Y:S02]  /*03a0*/  UIADD3 UR7, UR4, -UR11, URZ ;  /* 0x8000000b04077290 */ /* 0x000fe4000fffe03f */
[----:B------:R-:W-:Y:S02]  /*03b0*/  USHF.R.S32.HI UR12, URZ, 0x6, UR12 ;  /* 0x000000063f0c7899 */ /* 0x000fe4000801140c */
[----:B------:R-:W-:Y:S02]  /*03c0*/  USHF.R.S32.HI UR13, URZ, 0x6, UR13 ;  /* 0x000000063f0d7899 */ /* 0x000fe4000801140d */
[----:B------:R-:W-:Y:S02]  /*03d0*/  UIADD3 UR4, UR7, UR10, URZ ;  /* 0x0000000a07047290 */ /* 0x000fe4000fffe03f */
[----:B------:R-:W-:-:S02]  /*03e0*/  UISETP.LT.AND UP0, UPT, UR13, UR12, UPT ;  /* 0x0000000c0d00728c */ /* 0x000fc4000bf01270 */
[----:B------:R-:W-:Y:S02]  /*03f0*/  ULDC UR5, c[0x0][0x324] ;  /* 0x0000c90000057ab9 */ /* 0x000fe40000000800 */
[----:B------:R-:W-:Y:S02]  /*0400*/  UIADD3 UR8, UR4, -UR5, URZ ;  /* 0x8000000504087290 */ /* 0x000fe4000fffe03f */
[----:B------:R-:W-:Y:S01]  /*0410*/  USEL UR13, UR13, UR12, UP0 ;  /* 0x0000000c0d0d7287 */ /* 0x000fe20008000000 */
[----:B------:R-:W-:Y:S05]  /*0420*/  @P0 BRA `(.L_x_151) ;  /* 0x0000015000000947 */ /* 0x000fea0003800000 */
[----:B------:R-:W-:Y:S02]  /*0430*/  UMOV UR10, UR4 ;  /* 0x00000004000a7c82 */ /* 0x000fe40008000000 */
[----:B------:R-:W-:-:S06]  /*0440*/  UISETP.GT.AND UP0, UPT, UR10, -0x1, UPT ;  /* 0xffffffff0a00788c */ /* 0x000fcc000bf04270 */
[----:B------:R-:W-:-:S13]  /*0450*/  PLOP3.LUT P0, PT, PT, PT, UP0, 0x80, 0x0 ;  /* 0x000000000000781c */ /* 0x000fda0003f0f008 */
[----:B------:R-:W-:Y:S05]  /*0460*/  @P0 BRA `(.L_x_152) ;  /* 0x0000008000000947 */ /* 0x000fea0003800000 */
[----:B------:R-:W-:Y:S02]  /*0470*/  ULDC UR4, c[0x0][0x32c] ;  /* 0x0000cb0000047ab9 */ /* 0x000fe40000000800 */
[----:B------:R-:W-:Y:S02]  /*0480*/  UISETP.NE.AND UP0, UPT, UR4, 0x1, UPT ;  /* 0x000000010400788c */ /* 0x000fe4000bf05270 */
[----:B------:R-:W-:Y:S02]  /*0490*/  ULOP3.LUT UR10, URZ, UR10, URZ, 0x33, !UPT ;  /* 0x0000000a3f0a7292 */ /* 0x000fe4000f8e333f */
[----:B------:R-:W-:Y:S02]  /*04a0*/  ULDC.64 UR4, c[0x0][0x330] ;  /* 0x0000cc0000047ab9 */ /* 0x000fe40000000a00 */
[----:B------:R-:W-:-:S05]  /*04b0*/  UIMAD.WIDE.U32 UR16, UR10, UR4, URZ ;  /* 0x000000040a1072a5 */ /* 0x000fca000f8e003f */
[----:B------:R-:W-:-:S04]  /*04c0*/  @UP0 USHF.R.U32.HI UR10, URZ, UR5, UR17 ;  /* 0x000000053f0a0299 */ /* 0x000fc80008011611 */
[----:B------:R-:W-:Y:S01]  /*04d0*/  ULOP3.LUT UR10, URZ, UR10, URZ, 0x33, !UPT ;  /* 0x0000000a3f0a7292 */ /* 0x000fe2000f8e333f */
[----:B------:R-:W-:Y:S05]  /*04e0*/  BRA `(.L_x_153) ;  /* 0x0000005000007947 */ /* 0x000fea0003800000 */
.L_x_152:
[----:B------:R-:W-:Y:S02]  /*04f0*/  ULDC UR4, c[0x0][0x32c] ;  /* 0x0000cb0000047ab9 */ /* 0x000fe40000000800 */
[----:B------:R-:W-:-:S03]  /*0500*/  UISETP.NE.AND UP0, UPT, UR4, 0x1, UPT ;  /* 0x000000010400788c */ /* 0x000fc6000bf05270 */
[----:B------:R-:W-:Y:S02]  /*0510*/  ULDC.64 UR4, c[0x0][0x330] ;  /* 0x0000cc0000047ab9 */ /* 0x000fe40000000a00 */
[----:B------:R-:W-:-:S06]  /*0520*/  UIMAD.WIDE.U32 UR16, UR10, UR4, URZ ;  /* 0x000000040a1072a5 */ /* 0x000fcc000f8e003f */
[----:B------:R-:W-:Y:S02]  /*0530*/  @UP0 USHF.R.U32.HI UR10, URZ, UR5, UR17 ;  /* 0x000000053f0a0299 */ /* 0x000fe40008011611 */
.L_x_153:
[----:B------:R-:W-:Y:S02]  /*0540*/  ULDC UR4, c[0x0][0x32c] ;  /* 0x0000cb0000047ab9 */ /* 0x000fe40000000800 */
[----:B------:R-:W-:-:S04]  /*0550*/  UIMAD UR4, UR10, UR4, URZ ;  /* 0x000000040a0472a4 */ /* 0x000fc8000f8e023f */
[----:B------:R-:W-:-:S04]  /*0560*/  UISETP.LT.AND UP0, UPT, UR8, UR4, UPT ;  /* 0x000000040800728c */ /* 0x000fc8000bf01270 */
[----:B------:R-:W-:-:S04]  /*0570*/  USEL UR8, UR8, UR4, !UP0 ;  /* 0x0000000408087287 */ /* 0x000fc8000c000000 */
.L_x_151:
[----:B------:R-:W-:Y:S01]  /*0580*/  USHF.R.S32.HI UR4, URZ, 0x1f, UR8 ;  /* 0x0000001f3f047899 */ /* 0x000fe20008011408 */
[----:B------:R-:W-:Y:S01]  /*0590*/  PLOP3.LUT P2, PT, PT, PT, PT, 0x80, 0x0 ;  /* 0x000000000000781c */ /* 0x000fe20003f4f070 */
[----:B------:R-:W-:Y:S01]  /*05a0*/  ULDC.64 UR16, c[0x0][0x118] ;  /* 0x0000460000107ab9 */ /* 0x000fe20000000a00 */
[----:B------:R-:W-:Y:S01]  /*05b0*/  CS2R R98, SRZ ;  /* 0x0000000000627805 */ /* 0x000fe2000001ff00 */
[----:B------:R-:W-:Y:S01]  /*05c0*/  ULEA.HI UR8, UR4, UR8, URZ, 0x6 ;  /* 0x0000000804087291 */ /* 0x000fe2000f8f303f */
[----:B------:R-:W-:Y:S01]  /*05d0*/  IMAD.MOV.U32 R5, RZ, RZ, RZ ;  /* 0x000000ffff057224 */ /* 0x000fe200078e00ff */
[----:B------:R-:W-:Y:S01]  /*05e0*/  CS2R R94, SRZ ;  /* 0x00000000005e7805 */ /* 0x000fe2000001ff00 */
[----:B------:R-:W-:Y:S01]  /*05f0*/  IMAD.MOV.U32 R96, RZ, RZ, RZ ;  /* 0x000000ffff607224 */ /* 0x000fe200078e00ff */
[----:B------:R-:W-:Y:S01]  /*0600*/  USHF.R.S32.HI UR8, URZ, 0x6, UR8 ;  /* 0x000000063f087899 */ /* 0x000fe20008011408 */
[----:B------:R-:W-:Y:S01]  /*0610*/  CS2R R92, SRZ ;  /* 0x00000000005c7805 */ /* 0x000fe2000001ff00 */
[----:B------:R-:W-:Y:S01]  /*0620*/  CS2R R90, SRZ ;  /* 0x00000000005a7805 */ /* 0x000fe2000001ff00 */
[----:B------:R-:W-:Y:S01]  /*0630*/  MOV R89, RZ ;  /* 0x000000ff00597202 */ /* 0x000fe20000000f00 */
[----:B------:R-:W-:Y:S01]  /*0640*/  UISETP.LT.AND UP0, UPT, URZ, UR8, UPT ;  /* 0x000000083f00728c */ /* 0x000fe2000bf01270 */
[----:B------:R-:W-:Y:S01]  /*0650*/  CS2R R6, SRZ ;  /* 0x0000000000067805 */ /* 0x000fe2000001ff00 */
[----:B------:R-:W-:Y:S01]  /*0660*/  CS2R R86, SRZ ;  /* 0x0000000000567805 */ /* 0x000fe2000001ff00 */
[----:B------:R-:W-:Y:S01]  /*0670*/  CS2R R84, SRZ ;  /* 0x0000000000547805 */ /* 0x000fe2000001ff00 */
[----:B------:R-:W-:Y:S01]  /*0680*/  USEL UR8, URZ, UR8, !UP0 ;  /* 0x000000083f087287 */ /* 0x000fe2000c000000 */
[----:B------:R-:W-:Y:S01]  /*0690*/  CS2R R82, SRZ ;  /* 0x0000000000527805 */ /* 0x000fe2000001ff00 */
[----:B------:R-:W-:Y:S01]  /*06a0*/  CS2R R80, SRZ ;  /* 0x0000000000507805 */ /* 0x000fe2000001ff00 */
[----:B------:R-:W-:Y:S01]  /*06b0*/  CS2R R78, SRZ ;  /* 0x00000000004e7805 */ /* 0x000fe2000001ff00 */
[----:B------:R-:W-:Y:S01]  /*06c0*/  UISETP.GT.AND UP0, UPT, UR13, UR8, UPT ;  /* 0x000000080d00728c */ /* 0x000fe2000bf04270 */
[----:B------:R-:W-:Y:S01]  /*06d0*/  CS2R R76, SRZ ;  /* 0x00000000004c7805 */ /* 0x000fe2000001ff00 */
[----:B------:R-:W-:Y:S01]  /*06e0*/  CS2R R74, SRZ ;  /* 0x00000000004a7805 */ /* 0x000fe2000001ff00 */
[----:B------:R-:W-:Y:S01]  /*06f0*/  CS2R R72, SRZ ;  /* 0x0000000000487805 */ /* 0x000fe2000001ff00 */
[----:B------:R-:W-:Y:S01]  /*0700*/  CS2R R70, SRZ ;  /* 0x0000000000467805 */ /* 0x000fe2000001ff00 */
[----:B------:R-:W-:Y:S01]  /*0710*/  CS2R R68, SRZ ;  /* 0x0000000000447805 */ /* 0x000fe2000001ff00 */
[----:B------:R-:W-:Y:S01]  /*0720*/  PLOP3.LUT P0, PT, PT, PT, UP0, 0x80, 0x0 ;  /* 0x000000000000781c */ /* 0x000fe20003f0f008 */
        /* <DEDUP_REMOVED lines=34> */
[----:B------:R-:W-:Y:S01]  /*0950*/  ISETP.NE.U32.AND P3, PT, RZ, c[0x0][0x340], PT ;  /* 0x0000d000ff007a0c */ /* 0x000fe20003f65070 */
[----:B------:R-:W1:Y:S01]  /*0960*/  S2R R4, SR_CTAID.Y ;  /* 0x0000000000047919 */ /* 0x000e620000002600 */
[----:B------:R-:W-:-:S02]  /*0970*/  SHF.R.S32.HI R91, RZ, 0x1f, R88 ;  /* 0x0000001fff5b7819 */ /* 0x000fc40000011458 */
[----:B------:R-:W-:Y:S02]  /*0980*/  PLOP3.LUT P1, PT, PT, PT, UP2, 0x80, 0x0 ;  /* 0x000000000000781c */ /* 0x000fe40003f2f028 */
[----:B------:R-:W-:Y:S02]  /*0990*/  PLOP3.LUT P0, PT, PT, PT, UP2, 0x80, 0x0 ;  /* 0x000000000000781c */ /* 0x000fe40003f0f028 */
[----:B------:R-:W-:Y:S01]  /*09a0*/  SHF.R.S32.HI R5, RZ, 0x1f, R0 ;  /* 0x0000001fff057819 */ /* 0x000fe20000011400 */
[----:B------:R-:W-:Y:S01]  /*09b0*/  ULDC UR4, c[0x0][0x168] ;  /* 0x00005a0000047ab9 */ /* 0x000fe20000000800 */
[----:B------:R-:W-:Y:S01]  /*09c0*/  ISETP.NE.AND.EX P3, PT, RZ, c[0x0][0x344], PT, P3 ;  /* 0x0000d100ff007a0c */ /* 0x000fe20003f65330 */
[----:B------:R-:W-:Y:S02]  /*09d0*/  UIADD3 UR18, UR13, -0x1, URZ ;  /* 0xffffffff0d127890 */ /* 0x000fe4000fffe03f */
[----:B------:R-:W-:-:S10]  /*09e0*/  ULDC.64 UR10, c[0x0][0x1e0] ;  /* 0x00007800000a7ab9 */ /* 0x000fd40000000a00 */
[----:B------:R-:W-:-:S04]  /*09f0*/  @P3 IMAD.MOV.U32 R3, RZ, RZ, 0x4 ;  /* 0x00000004ff033424 */ /* 0x000fc800078e00ff */
[----:B------:R-:W-:-:S06]  /*0a00*/  @P3 IMAD.WIDE R208, R0, R3, c[0x0][0x340] ;  /* 0x0000d00000d03625 */ /* 0x000fcc00078e0203 */
[----:B------:R-:W2:Y:S01]  /*0a10*/  @P3 LDG.E R208, [R208.64] ;  /* 0x00000010d0d03981 */ /* 0x000ea2000c1e1900 */
[-C--:B------:R-:W-:Y:S01]  /*0a20*/  LEA.HI R9, R91, R88.reuse, RZ, 0x3 ;  /* 0x000000585b097211 */ /* 0x080fe200078f18ff */
[----:B-1----:R-:W-:Y:S01]  /*0a30*/  IMAD.WIDE.U32 R12, R4, c[0x0][0x1b8], RZ ;  /* 0x00006e00040c7a25 */ /* 0x002fe200078e00ff */
[----:B------:R-:W-:Y:S01]  /*0a40*/  SHF.R.S32.HI R7, RZ, 0x1f, R4 ;  /* 0x0000001fff077819 */ /* 0x000fe20000011404 */
[----:B------:R-:W-:Y:S01]  /*0a50*/  UIMAD UR4, UR9, UR4, URZ ;  /* 0x00000004090472a4 */ /* 0x000fe2000f8e023f */
[----:B------:R-:W-:Y:S01]  /*0a60*/  LOP3.LUT R3, R9, 0xfffffff8, RZ, 0xc0, !PT ;  /* 0xfffffff809037812 */ /* 0x000fe200078ec0ff */
[----:B------:R-:W-:Y:S01]  /*0a70*/  USHF.L.U32 UR14, UR18, 0x6, URZ ;  /* 0x00000006120e7899 */ /* 0x000fe2000800063f */
[----:B------:R-:W-:Y:S01]  /*0a80*/  SHF.R.S32.HI R9, RZ, 0x3, R9 ;  /* 0x00000003ff097819 */ /* 0x000fe20000011409 */
[----:B------:R-:W-:Y:S01]  /*0a90*/  IMAD R11, R7, c[0x0][0x1b8], RZ ;  /* 0x00006e00070b7a24 */ /* 0x000fe200078e02ff */
[----:B------:R-:W-:Y:S01]  /*0aa0*/  UMOV UR9, 0x6 ;  /* 0x0000000600097882 */ /* 0x000fe20000000000 */
[----:B------:R-:W-:Y:S01]  /*0ab0*/  IMAD.IADD R3, R88, 0x1, -R3 ;  /* 0x0000000158037824 */ /* 0x000fe200078e0a03 */
[----:B------:R-:W-:Y:S01]  /*0ac0*/  USHF.L.U32 UR20, UR10, 0x6, URZ ;  /* 0x000000060a147899 */ /* 0x000fe2000800063f */
[----:B------:R-:W-:Y:S01]  /*0ad0*/  IMAD R11, R4, c[0x0][0x1bc], R11 ;  /* 0x00006f00040b7a24 */ /* 0x000fe200078e020b */
[----:B------:R-:W-:Y:S01]  /*0ae0*/  USHF.L.U64.HI UR19, UR10, UR9, UR11 ;  /* 0x000000090a137299 */ /* 0x000fe2000801020b */
[----:B------:R-:W-:Y:S01]  /*0af0*/  IMAD R2, R3, 0x20, R9 ;  /* 0x0000002003027824 */ /* 0x000fe200078e0209 */
[----:B------:R-:W-:Y:S01]  /*0b00*/  USHF.R.S32.HI UR21, URZ, 0x1f, UR18 ;  /* 0x0000001f3f157899 */ /* 0x000fe20008011412 */
[----:B------:R-:W-:Y:S01]  /*0b10*/  IMAD.IADD R13, R13, 0x1, R11 ;  /* 0x000000010d0d7824 */ /* 0x000fe200078e020b */
[----:B------:R-:W-:Y:S01]  /*0b20*/  USHF.L.U32 UR12, UR10, 0x5, URZ ;  /* 0x000000050a0c7899 */ /* 0x000fe2000800063f */
[----:B------:R-:W-:Y:S01]  /*0b30*/  IMAD R11, R5, c[0x0][0x1c0], RZ ;  /* 0x00007000050b7a24 */ /* 0x000fe200078e02ff */
[----:B------:R-:W-:Y:S01]  /*0b40*/  IADD3 R2, R2, UR15, RZ ;  /* 0x0000000f02027c10 */ /* 0x000fe2000fffe0ff */
[----:B------:R-:W-:Y:S01]  /*0b50*/  IMAD.WIDE.U32 R12, R0, c[0x0][0x1c0], R12 ;  /* 0x00007000000c7a25 */ /* 0x000fe200078e000c */
[----:B------:R-:W-:Y:S01]  /*0b60*/  UMOV UR5, 0x5 ;  /* 0x0000000500057882 */ /* 0x000fe20000000000 */
[----:B------:R-:W-:Y:S01]  /*0b70*/  LEA.HI R89, R91, R88, RZ, 0x5 ;  /* 0x000000585b597211 */ /* 0x000fe200078f28ff */
[----:B------:R-:W-:Y:S01]  /*0b80*/  USHF.L.U64.HI UR11, UR10, UR5, UR11 ;  /* 0x000000050a0b7299 */ /* 0x000fe2000801020b */
[----:B------:R-:W-:Y:S01]  /*0b90*/  @P1 IMAD.HI.U32 R6, R2, c[0x0][0x2c8], RZ ;  /* 0x0000b20002061a27 */ /* 0x000fe200078e00ff */
[----:B------:R-:W-:-:S03]  /*0ba0*/  UISETP.GT.AND UP0, UPT, UR18, UR8, UPT ;  /* 0x000000081200728c */ /* 0x000fc6000bf04270 */
[----:B------:R-:W-:Y:S01]  /*0bb0*/  IMAD.MOV.U32 R10, RZ, RZ, R2 ;  /* 0x000000ffff0a7224 */ /* 0x000fe200078e0002 */
[----:B------:R-:W-:Y:S01]  /*0bc0*/  @P0 SHF.R.U32.HI R10, RZ, c[0x0][0x2cc], R6 ;  /* 0x0000b300ff0a0a19 */ /* 0x000fe20000011606 */
[----:B------:R-:W-:Y:S02]  /*0bd0*/  IMAD R6, R0, c[0x0][0x1c4], R11 ;  /* 0x0000710000067a24 */ /* 0x000fe400078e020b */
[----:B------:R-:W-:Y:S01]  /*0be0*/  IMAD.MOV.U32 R14, RZ, RZ, R12 ;  /* 0x000000ffff0e7224 */ /* 0x000fe200078e000c */
[--C-:B------:R-:W-:Y:S01]  /*0bf0*/  SHF.R.S32.HI R8, RZ, 0x1f, R10.reuse ;  /* 0x0000001fff087819 */ /* 0x100fe2000001140a */
[----:B------:R-:W-:Y:S02]  /*0c00*/  IMAD.MOV R11, RZ, RZ, -R10 ;  /* 0x000000ffff0b7224 */ /* 0x000fe400078e0a0a */
[----:B------:R-:W-:Y:S01]  /*0c10*/  IMAD.IADD R15, R13, 0x1, R6 ;  /* 0x000000010d0f7824 */ /* 0x000fe200078e0206 */
[----:B------:R-:W-:Y:S01]  /*0c20*/  IADD3 R6, R9, UR15, RZ ;  /* 0x0000000f09067c10 */ /* 0x000fe2000fffe0ff */
[----:B------:R-:W-:-:S02]  /*0c30*/  IMAD R11, R11, c[0x0][0x2c4], R2 ;  /* 0x0000b1000b0b7a24 */ /* 0x000fc400078e0202 */
[----:B------:R-:W-:Y:S01]  /*0c40*/  IMAD R13, R8, c[0x0][0x1b0], RZ ;  /* 0x00006c00080d7a24 */ /* 0x000fe200078e02ff */
[----:B------:R-:W-:Y:S01]  /*0c50*/  LEA.HI R8, R91, R88, RZ, 0x6 ;  /* 0x000000585b087211 */ /* 0x000fe200078f30ff */
[----:B------:R-:W-:Y:S01]  /*0c60*/  IMAD.WIDE.U32 R14, R10, c[0x0][0x1b0], R14 ;  /* 0x00006c000a0e7a25 */ /* 0x000fe200078e000e */
[----:B------:R-:W-:Y:S02]  /*0c70*/  SHF.R.S32.HI R2, RZ, 0x1f, R11 ;  /* 0x0000001fff027819 */ /* 0x000fe4000001140b */
[----:B------:R-:W-:Y:S01]  /*0c80*/  IADD3 R16, R6, 0x40, RZ ;  /* 0x0000004006107810 */ /* 0x000fe20007ffe0ff */
[----:B------:R-:W-:Y:S02]  /*0c90*/  IMAD R13, R10, c[0x0][0x1b4], R13 ;  /* 0x00006d000a0d7a24 */ /* 0x000fe400078e020d */
[----:B------:R-:W-:Y:S02]  /*0ca0*/  IMAD R2, R2, c[0x0][0x1a8], RZ ;  /* 0x00006a0002027a24 */ /* 0x000fe400078e02ff */
[----:B------:R-:W-:-:S02]  /*0cb0*/  IMAD.IADD R15, R15, 0x1, R13 ;  /* 0x000000010f0f7824 */ /* 0x000fc400078e020d */
[C---:B------:R-:W-:Y:S02]  /*0cc0*/  IMAD R2, R11.reuse, c[0x0][0x1ac], R2 ;  /* 0x00006b000b027a24 */ /* 0x040fe400078e0202 */
[----:B------:R-:W-:-:S04]  /*0cd0*/  IMAD.WIDE.U32 R12, R11, c[0x0][0x1a8], R14 ;  /* 0x00006a000b0c7a25 */ /* 0x000fc800078e000e */
[----:B------:R-:W-:Y:S02]  /*0ce0*/  IMAD.SHL.U32 R207, R9, 0x40, RZ ;  /* 0x0000004009cf7824 */ /* 0x000fe400078e00ff */
[----:B------:R-:W-:Y:S01]  /*0cf0*/  IMAD.IADD R11, R13, 0x1, R2 ;  /* 0x000000010d0b7824 */ /* 0x000fe200078e0202 */
[----:B------:R-:W-:Y:S01]  /*0d00*/  LEA R13, P0, R12, c[0x0][0x160], 0x1 ;  /* 0x000058000c0d7a11 */ /* 0x000fe200078008ff */
[----:B------:R-:W-:Y:S01]  /*0d10*/  IMAD.SHL.U32 R10, R3, 0x8, RZ ;  /* 0x00000008030a7824 */ /* 0x000fe200078e00ff */
[----:B------:R-:W-:Y:S01]  /*0d20*/  LOP3.LUT R207, R207, 0x1c0, RZ, 0xc0, !PT ;  /* 0x000001c0cfcf7812 */ /* 0x000fe200078ec0ff */
[----:B------:R-:W-:Y:S01]  /*0d30*/  IMAD.SHL.U32 R8, R8, 0x8, RZ ;  /* 0x0000000808087824 */ /* 0x000fe200078e00ff */
[----:B------:R-:W-:Y:S01]  /*0d40*/  LEA.HI.X R12, R12, c[0x0][0x164], R11, 0x1, P0 ;  /* 0x000059000c0c7a11 */ /* 0x000fe200000f0c0b */
[----:B------:R-:W-:Y:S01]  /*0d50*/  SHFL.IDX PT, R20, R13, RZ, 0x181f ;  /* 0x00181fff0d147589 */ /* 0x000fe200000e0000 */
[----:B------:R-:W-:Y:S01]  /*0d60*/  LOP3.LUT R2, R207, 0x38, R10, 0xf8, !PT ;  /* 0x00000038cf027812 */ /* 0x000fe200078ef80a */
[----:B------:R-:W-:Y:S01]  /*0d70*/  IMAD.MOV.U32 R44, RZ, RZ, 0x40 ;  /* 0x00000040ff2c7424 */ /* 0x000fe200078e00ff */
[----:B------:R-:W-:Y:S01]  /*0d80*/  SHF.R.U32.HI R207, RZ, 0x3, R207 ;  /* 0x00000003ffcf7819 */ /* 0x000fe200000116cf */
[----:B------:R-:W1:Y:S01]  /*0d90*/  SHFL.IDX PT, R21, R12, RZ, 0x181f ;  /* 0x00181fff0c157589 */ /* 0x000e6200000e0000 */
[----:B------:R-:W-:-:S02]  /*0da0*/  ISETP.GE.AND P0, PT, R6, UR4, PT ;  /* 0x0000000406007c0c */ /* 0x000fc4000bf06270 */
[----:B------:R-:W-:Y:S01]  /*0db0*/  LOP3.LUT R207, R2, R207, RZ, 0x3c, !PT ;  /* 0x000000cf02cf7212 */ /* 0x000fe200078e3cff */
[----:B------:R-:W3:Y:S01]  /*0dc0*/  SHFL.IDX PT, R18, R13, 0x1, 0x181f ;  /* 0x00381f000d127f89 */ /* 0x000ee200000e0000 */
[----:B------:R-:W-:Y:S02]  /*0dd0*/  IADD3 R2, R6, 0x20, RZ ;  /* 0x0000002006027810 */ /* 0x000fe40007ffe0ff */
[----:B------:R-:W-:Y:S01]  /*0de0*/  LOP3.LUT R207, R207, 0xfffffe00, R8, 0xf8, !PT ;  /* 0xfffffe00cfcf7812 */ /* 0x000fe200078ef808 */
[----:B------:R-:W4:Y:S01]  /*0df0*/  SHFL.IDX PT, R19, R12, 0x1, 0x181f ;  /* 0x00381f000c137f89 */ /* 0x000f2200000e0000 */
[----:B------:R-:W-:Y:S02]  /*0e00*/  IADD3 R8, R10, 0x40, RZ ;  /* 0x000000400a087810 */ /* 0x000fe40007ffe0ff */
[----:B------:R-:W-:Y:S01]  /*0e10*/  ISETP.GE.AND P5, PT, R2, UR4, PT ;  /* 0x0000000402007c0c */ /* 0x000fe2000bfa6270 */
[----:B------:R-:W-:Y:S01]  /*0e20*/  IMAD.SHL.U32 R207, R207, 0x2, RZ ;  /* 0x00000002cfcf7824 */ /* 0x000fe200078e00ff */
[----:B------:R-:W-:-:S02]  /*0e30*/  IADD3 R2, R10, 0x80, RZ ;  /* 0x000000800a027810 */ /* 0x000fc40007ffe0ff */
[----:B------:R-:W-:Y:S02]  /*0e40*/  @!P0 SHF.R.S32.HI R15, RZ, 0x1f, R8 ;  /* 0x0000001fff0f8819 */ /* 0x000fe40000011408 */
[----:B------:R-:W-:Y:S02]  /*0e50*/  @!P0 SHF.R.S32.HI R17, RZ, 0x1f, R2 ;  /* 0x0000001fff118819 */ /* 0x000fe40000011402 */
[----:B------:R-:W-:Y:S02]  /*0e60*/  @!P0 LEA.HI R15, R15, R8, RZ, 0x3 ;  /* 0x000000080f0f8211 */ /* 0x000fe400078f18ff */
[----:B------:R-:W-:Y:S02]  /*0e70*/  @!P0 LEA.HI R14, R17, R2, RZ, 0x3 ;  /* 0x00000002110e8211 */ /* 0x000fe400078f18ff */
[----:B------:R-:W-:Y:S02]  /*0e80*/  @!P0 LOP3.LUT R15, R15, 0xfffffff8, RZ, 0xc0, !PT ;  /* 0xfffffff80f0f8812 */ /* 0x000fe400078ec0ff */
[----:B------:R-:W-:-:S02]  /*0e90*/  @!P0 LOP3.LUT R14, R14, 0xfffffff8, RZ, 0xc0, !PT ;  /* 0xfffffff80e0e8812 */ /* 0x000fc400078ec0ff */
[----:B------:R-:W-:Y:S01]  /*0ea0*/  ISETP.GE.AND P2, PT, R10, c[0x0][0x198], PT ;  /* 0x000066000a007a0c */ /* 0x000fe20003f46270 */
[--C-:B-1----:R-:W-:Y:S01]  /*0eb0*/  @!P0 IMAD.WIDE R26, R15, 0x2, R20.reuse ;  /* 0x000000020f1a8825 */ /* 0x102fe200078e0214 */
[----:B------:R-:W-:Y:S02]  /*0ec0*/  ISETP.GE.AND P1, PT, R8, c[0x0][0x198], PT ;  /* 0x0000660008007a0c */ /* 0x000fe40003f26270 */
[----:B------:R-:W-:Y:S01]  /*0ed0*/  ISETP.GE.AND P4, PT, R2, c[0x0][0x198], PT ;  /* 0x0000660002007a0c */ /* 0x000fe20003f86270 */
[----:B------:R-:W-:Y:S01]  /*0ee0*/  @!P0 IMAD.WIDE R28, R14, 0x2, R20 ;  /* 0x000000020e1c8825 */ /* 0x000fe200078e0214 */
[----:B------:R-:W-:Y:S02]  /*0ef0*/  @!P5 SHF.R.S32.HI R15, RZ, 0x1f, R8 ;  /* 0x0000001fff0fd819 */ /* 0x000fe40000011408 */
[----:B------:R-:W-:Y:S02]  /*0f00*/  @!P5 SHF.R.S32.HI R17, RZ, 0x1f, R2 ;  /* 0x0000001fff11d819 */ /* 0x000fe40000011402 */
[----:B------:R-:W-:-:S02]  /*0f10*/  SHF.R.S32.HI R11, RZ, 0x1f, R10 ;  /* 0x0000001fff0b7819 */ /* 0x000fc4000001140a */
[C---:B------:R-:W-:Y:S02]  /*0f20*/  @!P0 LEA R22, P6, R10.reuse, R20, 0x1 ;  /* 0x000000140a168211 */ /* 0x040fe400078c08ff */
[----:B------:R-:W-:Y:S01]  /*0f30*/  SHFL.IDX PT, R20, R13, 0x2, 0x181f ;  /* 0x00581f000d147f89 */ /* 0x000fe200000e0000 */
[----:B------:R-:W-:Y:S02]  /*0f40*/  @!P5 LEA.HI R15, R15, R8, RZ, 0x3 ;  /* 0x000000080f0fd211 */ /* 0x000fe400078f18ff */
[----:B------:R-:W-:Y:S02]  /*0f50*/  @!P5 LEA.HI R14, R17, R2, RZ, 0x3 ;  /* 0x00000002110ed211 */ /* 0x000fe400078f18ff */
[----:B------:R-:W-:Y:S02]  /*0f60*/  @!P0 LEA.HI.X R23, R10, R21, R11, 0x1, P6 ;  /* 0x000000150a178211 */ /* 0x000fe400030f0c0b */
[----:B------:R-:W-:Y:S01]  /*0f70*/  ISETP.GE.AND P6, PT, R16, UR4, PT ;  /* 0x0000000410007c0c */ /* 0x000fe2000bfc6270 */
[----:B------:R-:W1:Y:S01]  /*0f80*/  SHFL.IDX PT, R21, R12, 0x2, 0x181f ;  /* 0x00581f000c157f89 */ /* 0x000e6200000e0000 */
[----:B------:R-:W-:-:S02]  /*0f90*/  @!P5 LOP3.LUT R15, R15, 0xfffffff8, RZ, 0xc0, !PT ;  /* 0xfffffff80f0fd812 */ /* 0x000fc400078ec0ff */
[----:B------:R-:W-:Y:S01]  /*0fa0*/  @!P5 LOP3.LUT R17, R14, 0xfffffff8, RZ, 0xc0, !PT ;  /* 0xfffffff80e11d812 */ /* 0x000fe200078ec0ff */
[----:B------:R5:W-:Y:S01]  /*0fb0*/  @!P0 LDGSTS.E.BYPASS.LTC128B.128 [R207+0xc100], [R22.64], !P2 ;  /* 0x0c10000016cf8fae */ /* 0x000be2000d101d50 */
[----:B------:R-:W-:-:S03]  /*0fc0*/  IADD3 R6, R6, 0x60, RZ ;  /* 0x0000006006067810 */ /* 0x000fc60007ffe0ff */
[----:B------:R1:W1:Y:S04]  /*0fd0*/  SHFL.IDX PT, R14, R13, 0x3, 0x181f ;  /* 0x00781f000d0e7f89 */ /* 0x00026800000e0000 */
[----:B------:R1:W-:Y:S04]  /*0fe0*/  @!P0 LDGSTS.E.BYPASS.LTC128B.128 [R207+0x10100], [R26.64], !P1 ;  /* 0x101000001acf8fae */ /* 0x0003e8000c901d50 */
[----:B------:R2:W-:Y:S01]  /*0ff0*/  @!P0 LDGSTS.E.BYPASS.LTC128B.128 [R207+0x14100], [R28.64], !P4 ;  /* 0x141000001ccf8fae */ /* 0x0005e2000e101d50 */
[----:B---3--:R-:W-:-:S04]  /*1000*/  @!P5 LEA R24, P0, R10, R18, 0x1 ;  /* 0x000000120a18d211 */ /* 0x008fc800078008ff */
[----:B----4-:R-:W-:Y:S02]  /*1010*/  @!P5 LEA.HI.X R25, R10, R19, R11, 0x1, P0 ;  /* 0x000000130a19d211 */ /* 0x010fe400000f0c0b */
[----:B------:R-:W-:Y:S01]  /*1020*/  ISETP.GE.AND P0, PT, R6, UR4, PT ;  /* 0x0000000406007c0c */ /* 0x000fe2000bf06270 */
[----:B------:R-:W-:Y:S02]  /*1030*/  UIMAD UR4, UR19, UR18, URZ ;  /* 0x00000012130472a4 */ /* 0x000fe4000f8e023f */
[----:B------:R3:W-:Y:S02]  /*1040*/  @!P5 LDGSTS.E.BYPASS.LTC128B.128 [R207+0xd100], [R24.64], !P2 ;  /* 0x0d10000018cfdfae */ /* 0x0007e4000d101d50 */
[----:B------:R-:W-:Y:S01]  /*1050*/  UIMAD UR4, UR21, UR20, UR4 ;  /* 0x00000014150472a4 */ /* 0x000fe2000f8e0204 */
[--C-:B-----5:R-:W-:Y:S02]  /*1060*/  @!P5 IMAD.WIDE R22, R15, 0x2, R18.reuse ;  /* 0x000000020f16d825 */ /* 0x120fe400078e0212 */
[----:B------:R4:W5:Y:S04]  /*1070*/  SHFL.IDX PT, R15, R12, 0x3, 0x181f ;  /* 0x00781f000c0f7f89 */ /* 0x00096800000e0000 */
[----:B------:R5:W-:Y:S01]  /*1080*/  @!P5 LDGSTS.E.BYPASS.LTC128B.128 [R207+0x11100], [R22.64], !P1 ;  /* 0x1110000016cfdfae */ /* 0x000be2000c901d50 */
[----:B-1----:R-:W-:Y:S01]  /*1090*/  @!P5 IMAD.WIDE R26, R17, 0x2, R18 ;  /* 0x00000002111ad825 */ /* 0x002fe200078e0212 */
[----:B------:R-:W-:-:S02]  /*10a0*/  @!P6 SHF.R.S32.HI R19, RZ, 0x1f, R8 ;  /* 0x0000001fff13e819 */ /* 0x000fc40000011408 */
[----:B------:R-:W-:Y:S02]  /*10b0*/  @!P6 SHF.R.S32.HI R17, RZ, 0x1f, R2 ;  /* 0x0000001fff11e819 */ /* 0x000fe40000011402 */
[----:B------:R-:W-:Y:S01]  /*10c0*/  @!P6 LEA.HI R19, R19, R8, RZ, 0x3 ;  /* 0x000000081313e211 */ /* 0x000fe200078f18ff */
[----:B------:R1:W-:Y:S01]  /*10d0*/  @!P5 LDGSTS.E.BYPASS.LTC128B.128 [R207+0x15100], [R26.64], !P4 ;  /* 0x151000001acfdfae */ /* 0x0003e2000e101d50 */
[----:B------:R-:W-:Y:S02]  /*10e0*/  @!P6 LEA.HI R6, R17, R2, RZ, 0x3 ;  /* 0x000000021106e211 */ /* 0x000fe400078f18ff */
[----:B------:R-:W-:Y:S02]  /*10f0*/  @!P6 LOP3.LUT R19, R19, 0xfffffff8, RZ, 0xc0, !PT ;  /* 0xfffffff81313e812 */ /* 0x000fe400078ec0ff */
[----:B------:R-:W-:Y:S02]  /*1100*/  LEA.HI R17, R91, R88, RZ, 0x4 ;  /* 0x000000585b117211 */ /* 0x000fe400078f20ff */
[----:B------:R-:W-:Y:S01]  /*1110*/  @!P6 LOP3.LUT R13, R6, 0xfffffff8, RZ, 0xc0, !PT ;  /* 0xfffffff8060de812 */ /* 0x000fe200078ec0ff */
[----:B------:R-:W-:Y:S01]  /*1120*/  IMAD.U32 R6, RZ, RZ, UR14 ;  /* 0x0000000eff067e24 */ /* 0x000fe2000f8e00ff */
[----:B------:R-:W-:Y:S01]  /*1130*/  SHF.R.S32.HI R16, RZ, 0x4, R17 ;  /* 0x00000004ff107819 */ /* 0x000fe20000011411 */
[----:B---3--:R-:W-:-:S03]  /*1140*/  @!P6 IMAD.WIDE R24, R19, 0x2, R20 ;  /* 0x000000021318e825 */ /* 0x008fc600078e0214 */
[----:B------:R-:W-:Y:S02]  /*1150*/  LEA.HI R205, R17, R16, RZ, 0x1 ;  /* 0x0000001011cd7211 */ /* 0x000fe400078f08ff */
[----:B----4-:R-:W-:Y:S02]  /*1160*/  IADD3 R12, -R6, c[0x0][0x1d0], -R9 ;  /* 0x00007400060c7a10 */ /* 0x010fe40007ffe909 */
[----:B------:R-:W-:Y:S02]  /*1170*/  LOP3.LUT R205, R205, 0xfffffffe, RZ, 0xc0, !PT ;  /* 0xfffffffecdcd7812 */ /* 0x000fe400078ec0ff */
[----:B-----5:R-:W-:-:S03]  /*1180*/  @!P6 LEA R22, P5, R10, R20, 0x1 ;  /* 0x000000140a16e211 */ /* 0x020fc600078a08ff */
[----:B------:R-:W-:Y:S01]  /*1190*/  IMAD.IADD R205, R16, 0x1, -R205 ;  /* 0x0000000110cd7824 */ /* 0x000fe200078e0acd */
[C---:B------:R-:W-:Y:S01]  /*11a0*/  @!P6 LEA.HI.X R23, R10.reuse, R21, R11, 0x1, P5 ;  /* 0x000000150a17e211 */ /* 0x040fe200028f0c0b */
[----:B------:R-:W-:Y:S01]  /*11b0*/  @!P6 IMAD.WIDE R20, R13, 0x2, R20 ;  /* 0x000000020d14e825 */ /* 0x000fe200078e0214 */
[C---:B------:R-:W-:Y:S02]  /*11c0*/  @!P0 LEA R18, P5, R10.reuse, R14, 0x1 ;  /* 0x0000000e0a128211 */ /* 0x040fe400078a08ff */
[----:B------:R-:W-:Y:S01]  /*11d0*/  @!P0 SHF.R.S32.HI R13, RZ, 0x1f, R8 ;  /* 0x0000001fff0d8819 */ /* 0x000fe20000011408 */
[----:B------:R3:W-:Y:S01]  /*11e0*/  @!P6 LDGSTS.E.BYPASS.LTC128B.128 [R207+0xe100], [R22.64], !P2 ;  /* 0x0e10000016cfefae */ /* 0x0007e2000d101d50 */
[----:B------:R-:W-:Y:S02]  /*11f0*/  @!P0 LEA.HI.X R19, R10, R15, R11, 0x1, P5 ;  /* 0x0000000f0a138211 */ /* 0x000fe400028f0c0b */
[----:B------:R-:W-:Y:S01]  /*1200*/  ISETP.GE.AND P5, PT, R12, 0x21, PT ;  /* 0x000000210c00780c */ /* 0x000fe20003fa6270 */
[----:B------:R4:W-:Y:S01]  /*1210*/  @!P6 LDGSTS.E.BYPASS.LTC128B.128 [R207+0x12100], [R24.64], !P1 ;  /* 0x1210000018cfefae */ /* 0x0009e2000c901d50 */
[----:B------:R-:W-:-:S03]  /*1220*/  @!P0 LEA.HI R13, R13, R8, RZ, 0x3 ;  /* 0x000000080d0d8211 */ /* 0x000fc600078f18ff */
[----:B------:R5:W-:Y:S01]  /*1230*/  @!P6 LDGSTS.E.BYPASS.LTC128B.128 [R207+0x16100], [R20.64], !P4 ;  /* 0x1610000014cfefae */ /* 0x000be2000e101d50 */
[----:B------:R-:W-:Y:S02]  /*1240*/  ISETP.GE.AND P6, PT, R12, 0x1, PT ;  /* 0x000000010c00780c */ /* 0x000fe40003fc6270 */
[----:B------:R-:W-:Y:S01]  /*1250*/  SHF.R.S32.HI R12, RZ, 0x1f, R9 ;  /* 0x0000001fff0c7819 */ /* 0x000fe20000011409 */
[----:B------:R1:W-:Y:S01]  /*1260*/  @!P0 LDGSTS.E.BYPASS.LTC128B.128 [R207+0xf100], [R18.64], !P2 ;  /* 0x0f10000012cf8fae */ /* 0x0003e2000d101d50 */
[----:B------:R-:W-:Y:S02]  /*1270*/  @!P0 LOP3.LUT R13, R13, 0xfffffff8, RZ, 0xc0, !PT ;  /* 0xfffffff80d0d8812 */ /* 0x000fe400078ec0ff */
[----:B------:R-:W-:Y:S01]  /*1280*/  ISETP.GE.AND P2, PT, R8, c[0x0][0x1d4], PT ;  /* 0x0000750008007a0c */ /* 0x000fe20003f46270 */
[----:B------:R-:W-:-:S04]  /*1290*/  IMAD R16, R12, c[0x0][0x1e0], RZ ;  /* 0x000078000c107a24 */ /* 0x000fc800078e02ff */
[----:B------:R-:W-:Y:S02]  /*12a0*/  IMAD R16, R9, c[0x0][0x1e4], R16 ;  /* 0x0000790009107a24 */ /* 0x000fe400078e0210 */
[----:B---3--:R-:W-:Y:S01]  /*12b0*/  @!P0 IMAD.WIDE R22, R13, 0x2, R14 ;  /* 0x000000020d168825 */ /* 0x008fe200078e020e */
[----:B------:R-:W-:-:S03]  /*12c0*/  LOP3.LUT R13, R17, 0xfffffff0, RZ, 0xc0, !PT ;  /* 0xfffffff0110d7812 */ /* 0x000fc600078ec0ff */
[----:B------:R-:W-:Y:S01]  /*12d0*/  IMAD.SHL.U32 R17, R3, 0x40, RZ ;  /* 0x0000004003117824 */ /* 0x000fe200078e00ff */
[----:B------:R3:W-:Y:S01]  /*12e0*/  @!P0 LDGSTS.E.BYPASS.LTC128B.128 [R207+0x13100], [R22.64], !P1 ;  /* 0x1310000016cf8fae */ /* 0x0007e2000c901d50 */
[----:B------:R-:W-:Y:S01]  /*12f0*/  IMAD.IADD R13, R88, 0x1, -R13 ;  /* 0x00000001580d7824 */ /* 0x000fe200078e0a0d */
[----:B------:R-:W-:Y:S01]  /*1300*/  ISETP.GE.AND P1, PT, R2, c[0x0][0x1d4], PT ;  /* 0x0000750002007a0c */ /* 0x000fe20003f26270 */
[----:B-----5:R-:W-:Y:S01]  /*1310*/  IMAD.WIDE.U32 R20, R9, c[0x0][0x1e0], R10 ;  /* 0x0000780009147a25 */ /* 0x020fe200078e000a */
[----:B------:R-:W-:-:S03]  /*1320*/  LOP3.LUT R17, R17, 0x1c0, RZ, 0xc0, !PT ;  /* 0x000001c011117812 */ /* 0x000fc600078ec0ff */
[----:B-1----:R-:W-:Y:S02]  /*1330*/  IMAD R19, R7, c[0x0][0x1e8], RZ ;  /* 0x00007a0007137a24 */ /* 0x002fe400078e02ff */
[----:B------:R-:W-:Y:S02]  /*1340*/  IMAD.IADD R21, R21, 0x1, R16 ;  /* 0x0000000115157824 */ /* 0x000fe400078e0210 */
[C---:B------:R-:W-:Y:S02]  /*1350*/  IMAD R210, R4.reuse, c[0x0][0x1ec], R19 ;  /* 0x00007b0004d27a24 */ /* 0x040fe400078e0213 */
[----:B------:R-:W-:-:S04]  /*1360*/  IMAD.WIDE.U32 R18, R4, c[0x0][0x1e8], R20 ;  /* 0x00007a0004127a25 */ /* 0x000fc800078e0014 */
[----:B------:R-:W-:Y:S02]  /*1370*/  IMAD.IADD R211, R19, 0x1, R210 ;  /* 0x0000000113d37824 */ /* 0x000fe400078e02d2 */
[----:B------:R-:W-:Y:S02]  /*1380*/  IMAD.MOV.U32 R210, RZ, RZ, R18 ;  /* 0x000000ffffd27224 */ /* 0x000fe400078e0012 */
[----:B------:R-:W-:Y:S02]  /*1390*/  IMAD R16, R12, c[0x0][0x208], RZ ;  /* 0x000082000c107a24 */ /* 0x000fe400078e02ff */
[----:B------:R-:W-:Y:S02]  /*13a0*/  IMAD R7, R7, c[0x0][0x210], RZ ;  /* 0x0000840007077a24 */ /* 0x000fe400078e02ff */
[----:B------:R-:W-:Y:S02]  /*13b0*/  IMAD R16, R9, c[0x0][0x20c], R16 ;  /* 0x0000830009107a24 */ /* 0x000fe400078e0210 */
[----:B------:R-:W-:Y:S01]  /*13c0*/  IMAD R7, R4, c[0x0][0x214], R7 ;  /* 0x0000850004077a24 */ /* 0x000fe200078e0207 */
[----:B--2---:R-:W-:Y:S01]  /*13d0*/  @P3 SHF.R.S32.HI R209, RZ, 0x1f, R208 ;  /* 0x0000001fffd13819 */ /* 0x004fe200000114d0 */
[----:B------:R-:W-:Y:S01]  /*13e0*/  @!P3 IMAD.MOV.U32 R209, RZ, RZ, R5 ;  /* 0x000000ffffd1b224 */ /* 0x000fe200078e0005 */
[----:B------:R-:W-:Y:S01]  /*13f0*/  @!P0 SHF.R.S32.HI R5, RZ, 0x1f, R2 ;  /* 0x0000001fff058819 */ /* 0x000fe20000011402 */
[----:B------:R-:W-:Y:S01]  /*1400*/  @!P3 IMAD.MOV.U32 R208, RZ, RZ, R0 ;  /* 0x000000ffffd0b224 */ /* 0x000fe200078e0000 */
[----:B------:R-:W-:Y:S01]  /*1410*/  ISETP.GE.AND P3, PT, R10, c[0x0][0x1d4], PT ;  /* 0x000075000a007a0c */ /* 0x000fe20003f66270 */
[----:B------:R-:W-:Y:S01]  /*1420*/  IMAD R217, R209, c[0x0][0x1f0], RZ ;  /* 0x00007c00d1d97a24 */ /* 0x000fe200078e02ff */
[----:B------:R-:W-:Y:S01]  /*1430*/  @!P0 LEA.HI R5, R5, R2, RZ, 0x3 ;  /* 0x0000000205058211 */ /* 0x000fe200078f18ff */
[----:B------:R-:W-:Y:S01]  /*1440*/  IMAD.SHL.U32 R0, R9, 0x8, RZ ;  /* 0x0000000809007824 */ /* 0x000fe200078e00ff */
[----:B------:R-:W-:Y:S01]  /*1450*/  SHF.R.S32.HI R2, RZ, 0x1f, R13 ;  /* 0x0000001fff027819 */ /* 0x000fe2000001140d */
[C---:B------:R-:W-:Y:S01]  /*1460*/  IMAD R217, R208.reuse, c[0x0][0x1f4], R217 ;  /* 0x00007d00d0d97a24 */ /* 0x040fe200078e02d9 */
[----:B------:R-:W-:Y:S01]  /*1470*/  @!P0 LOP3.LUT R5, R5, 0xfffffff8, RZ, 0xc0, !PT ;  /* 0xfffffff805058812 */ /* 0x000fe200078ec0ff */
[----:B------:R-:W-:Y:S01]  /*1480*/  IMAD.WIDE.U32 R210, R208, c[0x0][0x1f0], R210 ;  /* 0x00007c00d0d27a25 */ /* 0x000fe200078e00d2 */
[----:B------:R-:W-:-:S02]  /*1490*/  LEA.HI R2, R2, R13, RZ, 0x3 ;  /* 0x0000000d02027211 */ /* 0x000fc400078f18ff */
[----:B------:R-:W-:Y:S01]  /*14a0*/  LOP3.LUT R0, R17, 0x8, R0, 0xf8, !PT ;  /* 0x0000000811007812 */ /* 0x000fe200078ef800 */
[----:B------:R-:W-:Y:S01]  /*14b0*/  @!P0 IMAD.WIDE R18, R5, 0x2, R14 ;  /* 0x0000000205128825 */ /* 0x000fe200078e020e */
[----:B----4-:R-:W-:Y:S02]  /*14c0*/  LOP3.LUT R24, R2, 0xfffffff8, RZ, 0xc0, !PT ;  /* 0xfffffff802187812 */ /* 0x010fe400078ec0ff */
[----:B------:R-:W-:Y:S01]  /*14d0*/  SHF.R.U32.HI R17, RZ, 0x3, R17 ;  /* 0x00000003ff117819 */ /* 0x000fe20000011611 */
[----:B------:R-:W-:Y:S01]  /*14e0*/  IMAD.WIDE.U32 R10, R9, c[0x0][0x208], R10 ;  /* 0x00008200090a7a25 */ /* 0x000fe200078e000a */
[----:B------:R1:W-:Y:S02]  /*14f0*/  @!P0 LDGSTS.E.BYPASS.LTC128B.128 [R207+0x17100], [R18.64], !P4 ;  /* 0x1710000012cf8fae */ /* 0x0003e4000e101d50 */
[----:B------:R-:W-:Y:S01]  /*1500*/  LOP3.LUT R0, R0, R17, RZ, 0x3c, !PT ;  /* 0x0000001100007212 */ /* 0x000fe200078e3cff */
[----:B------:R-:W-:Y:S01]  /*1510*/  IMAD.IADD R217, R211, 0x1, R217 ;  /* 0x00000001d3d97824 */ /* 0x000fe200078e02d9 */
[----:B------:R-:W0:Y:S01]  /*1520*/  LDGDEPBAR ;  /* 0x00000000000079af */ /* 0x000e220000000000 */
[----:B------:R-:W-:-:S02]  /*1530*/  IMAD.U32 R5, RZ, RZ, UR20 ;  /* 0x00000014ff057e24 */ /* 0x000fc4000f8e00ff */
[----:B------:R-:W-:Y:S02]  /*1540*/  IMAD.MOV.U32 R216, RZ, RZ, R210 ;  /* 0x000000ffffd87224 */ /* 0x000fe400078e00d2 */
[----:B------:R-:W-:Y:S02]  /*1550*/  IMAD.IADD R24, R13, 0x1, -R24 ;  /* 0x000000010d187824 */ /* 0x000fe400078e0a18 */
[----:B------:R-:W-:Y:S02]  /*1560*/  IMAD.IADD R17, R11, 0x1, R16 ;  /* 0x000000010b117824 */ /* 0x000fe400078e0210 */
[----:B------:R-:W-:-:S04]  /*1570*/  IMAD.WIDE.U32 R12, R5, UR18, R216 ;  /* 0x00000012050c7c25 */ /* 0x000fc8000f8e00d8 */
[----:B------:R-:W-:Y:S01]  /*1580*/  IMAD.MOV.U32 R16, RZ, RZ, R10 ;  /* 0x000000ffff107224 */ /* 0x000fe200078e000a */
[----:B------:R-:W-:Y:S01]  /*1590*/  IADD3 R8, R13, UR4, RZ ;  /* 0x000000040d087c10 */ /* 0x000fe2000fffe0ff */
[----:B------:R-:W-:Y:S01]  /*15a0*/  IMAD.SHL.U32 R10, R24, 0x40, RZ ;  /* 0x00000040180a7824 */ /* 0x000fe200078e00ff */
[----:B------:R-:W-:Y:S01]  /*15b0*/  BAR.SYNC.DEFER_BLOCKING 0x0 ;  /* 0x0000000000007b1d */ /* 0x000fe20000010000 */
[----:B------:R-:W-:Y:S01]  /*15c0*/  IMAD.SHL.U32 R13, R205, 0x8, RZ ;  /* 0x00000008cd0d7824 */ /* 0x000fe200078e00ff */
[----:B------:R-:W-:Y:S01]  /*15d0*/  @P6 LEA R14, P4, R12, c[0x0][0x1c8], 0x1 ;  /* 0x000072000c0e6a11 */ /* 0x000fe200078808ff */
[----:B------:R-:W-:Y:S01]  /*15e0*/  IMAD.WIDE.U32 R16, R4, c[0x0][0x210], R16 ;  /* 0x0000840004107a25 */ /* 0x000fe200078e0010 */
[----:B------:R-:W-:Y:S02]  /*15f0*/  LOP3.LUT R10, R10, 0x1c0, RZ, 0xc0, !PT ;  /* 0x000001c00a0a7812 */ /* 0x000fe400078ec0ff */
[C---:B------:R-:W-:Y:S01]  /*1600*/  @P5 IADD3 R11, P0, R12.reuse, UR12, RZ ;  /* 0x0000000c0c0b5c10 */ /* 0x040fe2000ff1e0ff */
[----:B------:R-:W-:Y:S01]  /*1610*/  ULDC.64 UR4, c[0x0][0x208] ;  /* 0x0000820000047ab9 */ /* 0x000fe20000000a00 */
[----:B------:R-:W-:Y:S01]  /*1620*/  @P6 LEA.HI.X R15, R12, c[0x0][0x1cc], R8, 0x1, P4 ;  /* 0x000073000c0f6a11 */ /* 0x000fe200020f0c08 */
[----:B------:R-:W-:Y:S01]  /*1630*/  UIMAD UR10, UR21, UR4, URZ ;  /* 0x00000004150a72a4 */ /* 0x000fe2000f8e023f */
[----:B------:R-:W-:Y:S01]  /*1640*/  LOP3.LUT R13, R10, 0x8, R13, 0xf8, !PT ;  /* 0x000000080a0d7812 */ /* 0x000fe200078ef80d */
[----:B------:R-:W-:Y:S01]  /*1650*/  UIMAD.WIDE.U32 UR22, UR18, UR4, URZ ;  /* 0x00000004121672a5 */ /* 0x000fe2000f8e003f */
[----:B------:R-:W-:Y:S01]  /*1660*/  SHF.R.U32.HI R10, RZ, 0x3, R10 ;  /* 0x00000003ff0a7819 */ /* 0x000fe2000001160a */
[----:B------:R-:W-:Y:S01]  /*1670*/  UIMAD UR10, UR18, UR5, UR10 ;  /* 0x00000005120a72a4 */ /* 0x000fe2000f8e020a */
[----:B------:R-:W-:Y:S01]  /*1680*/  @P5 IADD3.X R8, R8, UR11, RZ, P0, !PT ;  /* 0x0000000b08085c10 */ /* 0x000fe200087fe4ff */
[----:B------:R-:W-:Y:S01]  /*1690*/  IMAD.IADD R17, R17, 0x1, R7 ;  /* 0x0000000111117824 */ /* 0x000fe200078e0207 */
[----:B------:R-:W-:Y:S01]  /*16a0*/  @P5 LEA R12, P0, R11, c[0x0][0x1c8], 0x1 ;  /* 0x000072000b0c5a11 */ /* 0x000fe200078008ff */
[----:B------:R-:W-:Y:S01]  /*16b0*/  IMAD R215, R209, c[0x0][0x218], RZ ;  /* 0x00008600d1d77a24 */ /* 0x000fe200078e02ff */
[----:B------:R-:W-:Y:S01]  /*16c0*/  LOP3.LUT R4, R13, R10, RZ, 0x3c, !PT ;  /* 0x0000000a0d047212 */ /* 0x000fe200078e3cff */
[----:B------:R-:W-:Y:S01]  /*16d0*/  IMAD.SHL.U32 R7, R2, 0x40, RZ ;  /* 0x0000004002077824 */ /* 0x000fe200078e00ff */
[----:B------:R-:W-:Y:S01]  /*16e0*/  @P5 LEA.HI.X R13, R11, c[0x0][0x1cc], R8, 0x1, P0 ;  /* 0x000073000b0d5a11 */ /* 0x000fe200000f0c08 */
[----:B------:R-:W-:Y:S01]  /*16f0*/  UIADD3 UR10, UR23, UR10, URZ ;  /* 0x0000000a170a7290 */ /* 0x000fe2000fffe03f */
[C---:B------:R-:W-:Y:S01]  /*1700*/  IMAD R215, R208.reuse, c[0x0][0x21c], R215 ;  /* 0x00008700d0d77a24 */ /* 0x040fe200078e02d7 */
[----:B------:R-:W-:Y:S01]  /*1710*/  LOP3.LUT P4, RZ, R3, 0x2, RZ, 0xc0, !PT ;  /* 0x0000000203ff7812 */ /* 0x000fe2000788c0ff */
[----:B------:R-:W-:Y:S01]  /*1720*/  @!PT LDS RZ, [RZ] ;  /* 0x00000000fffff984 */ /* 0x000fe20000000800 */
[----:B------:R-:W-:Y:S01]  /*1730*/  @!PT LDS RZ, [RZ] ;  /* 0x00000000fffff984 */ /* 0x000fe20000000800 */
[----:B------:R-:W-:Y:S01]  /*1740*/  @!PT LDS RZ, [RZ] ;  /* 0x00000000fffff984 */ /* 0x000fe20000000800 */
[----:B------:R2:W-:Y:S01]  /*1750*/  @P6 LDGSTS.E.BYPASS.LTC128B.128 [R207+0x6100], [R14.64], !P3 ;  /* 0x061000000ecf6fae */ /* 0x0005e2000d901d50 */
[----:B------:R-:W-:Y:S01]  /*1760*/  IMAD.WIDE.U32 R208, R208, c[0x0][0x218], R16 ;  /* 0x00008600d0d07a25 */ /* 0x000fe200078e0010 */
[----:B------:R-:W-:Y:S01]  /*1770*/  LOP3.LUT R4, R4, 0xfffffe00, R7, 0xf8, !PT ;  /* 0xfffffe0004047812 */ /* 0x000fe200078ef807 */
[----:B------:R-:W-:Y:S01]  /*1780*/  USHF.L.U64.HI UR9, UR4, UR9, UR5 ;  /* 0x0000000904097299 */ /* 0x000fe20008010205 */
[----:B------:R2:W-:Y:S01]  /*1790*/  @P6 LDGSTS.E.BYPASS.LTC128B.128 [R207+0x8100], [R14.64+0x80], !P2 ;  /* 0x081000800ecf6fae */ /* 0x0005e2000d101d50 */
[----:B------:R-:W-:Y:S01]  /*17a0*/  IMAD.U32 R10, RZ, RZ, UR22 ;  /* 0x00000016ff0a7e24 */ /* 0x000fe2000f8e00ff */
[----:B------:R-:W-:Y:S01]  /*17b0*/  SHF.R.S32.HI R7, RZ, 0x5, R89 ;  /* 0x00000005ff077819 */ /* 0x000fe20000011459 */
[----:B------:R-:W-:Y:S01]  /*17c0*/  IMAD R205, R205, 0x200, R0 ;  /* 0x00000200cdcd7824 */ /* 0x000fe200078e0200 */
[----:B------:R2:W-:Y:S01]  /*17d0*/  @P6 LDGSTS.E.BYPASS.LTC128B.128 [R207+0xa100], [R14.64+0x100], !P1 ;  /* 0x0a1001000ecf6fae */ /* 0x0005e2000c901d50 */
[----:B------:R-:W-:Y:S01]  /*17e0*/  IMAD.U32 R11, RZ, RZ, UR23 ;  /* 0x00000017ff0b7e24 */ /* 0x000fe2000f8e00ff */
[----:B------:R-:W-:Y:S01]  /*17f0*/  LEA R11, P0, R10, R208, 0x6 ;  /* 0x000000d00a0b7211 */ /* 0x000fe200078030ff */
[----:B------:R-:W-:Y:S01]  /*1800*/  IMAD.IADD R215, R209, 0x1, R215 ;  /* 0x00000001d1d77824 */ /* 0x000fe200078e02d7 */
[----:B------:R4:W-:Y:S01]  /*1810*/  @P5 LDGSTS.E.BYPASS.LTC128B.128 [R207+0x7100], [R12.64], !P3 ;  /* 0x071000000ccf5fae */ /* 0x0009e2000d901d50 */
[----:B------:R-:W-:Y:S01]  /*1820*/  IMAD.SHL.U32 R205, R205, 0x2, RZ ;  /* 0x00000002cdcd7824 */ /* 0x000fe200078e00ff */
[----:B------:R-:W-:Y:S01]  /*1830*/  SEL R8, RZ, 0x1, P3 ;  /* 0x00000001ff087807 */ /* 0x000fe20001800000 */
[----:B------:R-:W-:Y:S01]  /*1840*/  IMAD R206, R7, 0x400, R4 ;  /* 0x0000040007ce7824 */ /* 0x000fe200078e0204 */
[----:B------:R4:W-:Y:S01]  /*1850*/  @P5 LDGSTS.E.BYPASS.LTC128B.128 [R207+0x9100], [R12.64+0x80], !P2 ;  /* 0x091000800ccf5fae */ /* 0x0009e2000d101d50 */
[----:B------:R-:W-:Y:S01]  /*1860*/  LOP3.LUT R89, R89, 0xffffffe0, RZ, 0xc0, !PT ;  /* 0xffffffe059597812 */ /* 0x000fe200078ec0ff */
[----:B------:R-:W-:Y:S01]  /*1870*/  @UP0 UIADD3 UR5, UR13, -0x2, URZ ;  /* 0xfffffffe0d050890 */ /* 0x000fe2000fffe03f */
[----:B------:R-:W-:Y:S01]  /*1880*/  IMAD.SHL.U32 R206, R206, 0x2, RZ ;  /* 0x00000002cece7824 */ /* 0x000fe200078e00ff */
[----:B------:R4:W-:Y:S01]  /*1890*/  @P5 LDGSTS.E.BYPASS.LTC128B.128 [R207+0xb100], [R12.64+0x100], !P1 ;  /* 0x0b1001000ccf5fae */ /* 0x0009e2000c901d50 */
[C---:B------:R-:W-:Y:S01]  /*18a0*/  IADD3 R2, R205.reuse, 0x6100, RZ ;  /* 0x00006100cd027810 */ /* 0x040fe20007ffe0ff */
[----:B------:R-:W-:Y:S01]  /*18b0*/  @UP0 UIMAD UR19, UR19, UR5, URZ ;  /* 0x00000005131302a4 */ /* 0x000fe2000f8e023f */
[----:B------:R-:W-:Y:S01]  /*18c0*/  IADD3 R204, R205, 0x6120, RZ ;  /* 0x00006120cdcc7810 */ /* 0x000fe20007ffe0ff */
[----:B------:R-:W0:Y:S01]  /*18d0*/  LDGDEPBAR ;  /* 0x00000000000079af */ /* 0x000e220000000000 */
[----:B------:R-:W-:Y:S01]  /*18e0*/  @P4 IADD3 R204, R2, -0x20, RZ ;  /* 0xffffffe002cc4810 */ /* 0x000fe20007ffe0ff */
[----:B------:R-:W-:-:S03]  /*18f0*/  IMAD.MOV.U32 R2, RZ, RZ, 0x10 ;  /* 0x00000010ff027424 */ /* 0x000fc600078e00ff */
[C---:B------:R-:W-:Y:S02]  /*1900*/  IADD3 R195, R204.reuse, 0x800, RZ ;  /* 0x00000800ccc37810 */ /* 0x040fe40007ffe0ff */
[C---:B------:R-:W-:Y:S02]  /*1910*/  IADD3 R194, R204.reuse, 0x1000, RZ ;  /* 0x00001000ccc27810 */ /* 0x040fe40007ffe0ff */
[C---:B------:R-:W-:Y:S02]  /*1920*/  IADD3 R193, R204.reuse, 0x1800, RZ ;  /* 0x00001800ccc17810 */ /* 0x040fe40007ffe0ff */
[C---:B------:R-:W-:Y:S02]  /*1930*/  IADD3 R191, R204.reuse, 0x2000, RZ ;  /* 0x00002000ccbf7810 */ /* 0x040fe40007ffe0ff */
[C---:B------:R-:W-:Y:S02]  /*1940*/  IADD3 R190, R204.reuse, 0x2800, RZ ;  /* 0x00002800ccbe7810 */ /* 0x040fe40007ffe0ff */
[----:B------:R-:W-:-:S02]  /*1950*/  IADD3 R189, R204, 0x3000, RZ ;  /* 0x00003000ccbd7810 */ /* 0x000fc40007ffe0ff */
[C---:B------:R-:W-:Y:S02]  /*1960*/  IADD3 R188, R204.reuse, 0x3800, RZ ;  /* 0x00003800ccbc7810 */ /* 0x040fe40007ffe0ff */
[C---:B------:R-:W-:Y:S02]  /*1970*/  IADD3 R187, R204.reuse, 0x4000, RZ ;  /* 0x00004000ccbb7810 */ /* 0x040fe40007ffe0ff */
[----:B------:R-:W-:Y:S01]  /*1980*/  IADD3 R186, R204, 0x4800, RZ ;  /* 0x00004800ccba7810 */ /* 0x000fe20007ffe0ff */
[----:B----4-:R-:W-:Y:S01]  /*1990*/  IMAD.U32 R13, RZ, RZ, UR10 ;  /* 0x0000000aff0d7e24 */ /* 0x010fe2000f8e00ff */
[----:B------:R-:W-:-:S04]  /*19a0*/  DEPBAR.LE SB0, 0x1 ;  /* 0x000080400000791a */ /* 0x000fc80000000000 */
[----:B------:R-:W-:-:S04]  /*19b0*/  DEPBAR.LE SB0, 0x0 ;  /* 0x000080000000791a */ /* 0x000fc80000000000 */
[----:B------:R-:W-:Y:S01]  /*19c0*/  BAR.SYNC.DEFER_BLOCKING 0x0 ;  /* 0x0000000000007b1d */ /* 0x000fe20000010000 */
[----:B------:R-:W-:Y:S01]  /*19d0*/  LEA.HI.X R0, R10, R215, R13, 0x6, P0 ;  /* 0x000000d70a007211 */ /* 0x000fe200000f340d */
[----:B------:R-:W-:Y:S01]  /*19e0*/  USHF.L.U32 UR10, UR4, 0x6, URZ ;  /* 0x00000006040a7899 */ /* 0x000fe2000800063f */
[C---:B------:R-:W-:Y:S01]  /*19f0*/  LEA R46, P0, R11.reuse, c[0x0][0x1f8], 0x1 ;  /* 0x00007e000b2e7a11 */ /* 0x040fe200078008ff */
[----:B------:R-:W-:Y:S01]  /*1a00*/  @UP0 USHF.R.S32.HI UR4, URZ, 0x1f, UR5 ;  /* 0x0000001f3f040899 */ /* 0x000fe20008011405 */
[----:B------:R-:W-:Y:S02]  /*1a10*/  SEL R13, RZ, 0x2, P2 ;  /* 0x00000002ff0d7807 */ /* 0x000fe40001000000 */
[----:B------:R-:W-:Y:S01]  /*1a20*/  LEA.HI.X R47, R11, c[0x0][0x1fc], R0, 0x1, P0 ;  /* 0x00007f000b2f7a11 */ /* 0x000fe200000f0c00 */
[----:B------:R-:W-:Y:S01]  /*1a30*/  @UP0 UIMAD UR4, UR4, UR20, UR19 ;  /* 0x00000014040402a4 */ /* 0x000fe2000f8e0213 */
[----:B------:R-:W-:Y:S02]  /*1a40*/  IADD3 R0, -R9, c[0x0][0x1d0], -R6 ;  /* 0x0000740009007a10 */ /* 0x000fe40007ffe906 */
[----:B------:R-:W-:-:S02]  /*1a50*/  SEL R10, RZ, 0x4, P1 ;  /* 0x00000004ff0a7807 */ /* 0x000fc40000800000 */
[----:B------:R-:W-:Y:S02]  /*1a60*/  LOP3.LUT P0, RZ, R24, 0x2, RZ, 0xc0, !PT ;  /* 0x0000000218ff7812 */ /* 0x000fe4000780c0ff */
[----:B------:R-:W-:Y:S02]  /*1a70*/  ISETP.LT.OR P6, PT, R0, 0x1, P3 ;  /* 0x000000010000780c */ /* 0x000fe40001fc1670 */
[----:B------:R-:W-:Y:S02]  /*1a80*/  IADD3 R8, R10, R13, R8 ;  /* 0x0000000d0a087210 */ /* 0x000fe40007ffe008 */
[----:B------:R-:W-:Y:S02]  /*1a90*/  SEL R2, R2, 0xfffffff0, !P0 ;  /* 0xfffffff002027807 */ /* 0x000fe40004000000 */
[----:B------:R-:W-:Y:S02]  /*1aa0*/  IADD3 R80, P0, R46, UR10, RZ ;  /* 0x0000000a2e507c10 */ /* 0x000fe4000ff1e0ff */
[----:B------:R-:W-:Y:S01]  /*1ab0*/  LOP3.LUT P5, RZ, R8, 0x2, RZ, 0xc0, !PT ;  /* 0x0000000208ff7812 */ /* 0x000fe200078ac0ff */
[----:B-1----:R-:W-:Y:S01]  /*1ac0*/  LDSM.16.M88.4 R16, [R206+0xc100] ;  /* 0x00c10000ce10783b */ /* 0x002fe20000000200 */
[----:B------:R-:W-:Y:S01]  /*1ad0*/  IMAD R202, R2, 0x2, R206 ;  /* 0x0000000202ca7824 */ /* 0x000fe200078e02ce */
[----:B------:R-:W-:-:S02]  /*1ae0*/  IADD3.X R81, R47, UR9, RZ, P0, !PT ;  /* 0x000000092f517c10 */ /* 0x000fc400087fe4ff */
[----:B------:R-:W1:Y:S01]  /*1af0*/  LDSM.16.M88.4 R28, [R205+0x6900] ;  /* 0x00690000cd1c783b */ /* 0x000e620000000200 */
[----:B------:R-:W-:Y:S02]  /*1b00*/  ISETP.LT.OR P0, PT, R0, 0x1, !P5 ;  /* 0x000000010000780c */ /* 0x000fe40006f01670 */
[----:B------:R-:W-:Y:S01]  /*1b10*/  LOP3.LUT P4, RZ, R8, 0x4, RZ, 0xc0, !PT ;  /* 0x0000000408ff7812 */ /* 0x000fe2000788c0ff */
[----:B------:R-:W4:Y:S01]  /*1b20*/  LDSM.16.M88.4 R36, [R205+0x6100] ;  /* 0x00610000cd24783b */ /* 0x000f220000000200 */
[----:B------:R-:W-:Y:S02]  /*1b30*/  ISETP.LT.OR P5, PT, R0, 0x21, !P5 ;  /* 0x000000210000780c */ /* 0x000fe40006fa1670 */
[C---:B------:R-:W-:Y:S01]  /*1b40*/  IADD3 R185, R204.reuse, 0x5000, RZ ;  /* 0x00005000ccb97810 */ /* 0x040fe20007ffe0ff */
[----:B------:R-:W5:Y:S01]  /*1b50*/  LDSM.16.M88.4 R72, [R205+0x7100] ;  /* 0x00710000cd48783b */ /* 0x000f620000000200 */
[----:B------:R-:W-:-:S03]  /*1b60*/  IADD3 R184, R204, 0x5800, RZ ;  /* 0x00005800ccb87810 */ /* 0x000fc60007ffe0ff */
[----:B---3--:R-:W-:Y:S04]  /*1b70*/  LDSM.16.M88.4 R20, [R205+0x7900] ;  /* 0x00790000cd14783b */ /* 0x008fe80000000200 */
[----:B------:R-:W-:Y:S04]  /*1b80*/  LDSM.16.M88.4 R56, [R202+0xc100] ;  /* 0x00c10000ca38783b */ /* 0x000fe80000000200 */
[----:B--2---:R-:W-:Y:S04]  /*1b90*/  LDSM.16.M88.4 R12, [R204] ;  /* 0x00000000cc0c783b */ /* 0x004fe80000000200 */
[----:B------:R-:W2:Y:S04]  /*1ba0*/  LDSM.16.M88.4 R8, [R204+0x800] ;  /* 0x00080000cc08783b */ /* 0x000ea80000000200 */
[----:B------:R-:W3:Y:S04]  /*1bb0*/  LDSM.16.M88.4 R76, [R204+0x1000] ;  /* 0x00100000cc4c783b */ /* 0x000ee80000000200 */
[----:B------:R-:W-:Y:S04]  /*1bc0*/  LDSM.16.M88.4 R60, [R204+0x1800] ;  /* 0x00180000cc3c783b */ /* 0x000fe80000000200 */
[----:B------:R-:W-:Y:S01]  /*1bd0*/  @!PT LDS RZ, [RZ] ;  /* 0x00000000fffff984 */ /* 0x000fe20000000800 */
[----:B------:R-:W-:Y:S01]  /*1be0*/  @!PT LDS RZ, [RZ] ;  /* 0x00000000fffff984 */ /* 0x000fe20000000800 */
[----:B------:R-:W-:Y:S01]  /*1bf0*/  @!PT LDS RZ, [RZ] ;  /* 0x00000000fffff984 */ /* 0x000fe20000000800 */
[----:B------:R2:W-:Y:S01]  /*1c00*/  LDGSTS.E.BYPASS.LTC128B.128 [R207+0x100], [R46.64], !P6 ;  /* 0x001000002ecf7fae */ /* 0x0005e2000f101d50 */
[----:B------:R-:W-:-:S02]  /*1c10*/  ISETP.LT.OR P6, PT, R0, 0x1, !P4 ;  /* 0x000000010000780c */ /* 0x000fc400067c1670 */
[----:B------:R-:W-:Y:S01]  /*1c20*/  ISETP.LT.OR P4, PT, R0, 0x21, !P4 ;  /* 0x000000210000780c */ /* 0x000fe20006781670 */
[----:B------:R2:W-:Y:S01]  /*1c30*/  LDGSTS.E.BYPASS.LTC128B.128 [R207+0x2100], [R46.64+0x80], !P0 ;  /* 0x021000802ecf7fae */ /* 0x0005e2000c101d50 */
[----:B------:R-:W-:Y:S01]  /*1c40*/  LOP3.LUT P0, RZ, R24, 0x4, RZ, 0xc0, !PT ;  /* 0x0000000418ff7812 */ /* 0x000fe2000780c0ff */
[----:B------:R-:W-:Y:S01]  /*1c50*/  IMAD.MOV.U32 R24, RZ, RZ, 0x20 ;  /* 0x00000020ff187424 */ /* 0x000fe200078e00ff */
[C---:B-1----:R-:W-:Y:S07]  /*1c60*/  HMMA.16816.F32.BF16 R32, R16.reuse, R28, RZ ;  /* 0x0000001c1020723c */ /* 0x042fee00000418ff */
[----:B------:R2:W-:Y:S01]  /*1c70*/  LDGSTS.E.BYPASS.LTC128B.128 [R207+0x4100], [R46.64+0x100], !P6 ;  /* 0x041001002ecf7fae */ /* 0x0005e2000f101d50 */
[----:B------:R-:W-:Y:S01]  /*1c80*/  LOP3.LUT P6, RZ, R3, 0x4, RZ, 0xc0, !PT ;  /* 0x0000000403ff7812 */ /* 0x000fe200078cc0ff */
[----:B------:R-:W-:Y:S01]  /*1c90*/  HMMA.16816.F32.BF16 R28, R16, R30, RZ ;  /* 0x0000001e101c723c */ /* 0x000fe200000418ff */
[----:B------:R-:W-:-:S02]  /*1ca0*/  SEL R3, R24, 0xffffffe0, !P0 ;  /* 0xffffffe018037807 */ /* 0x000fc40004000000 */
[----:B------:R-:W-:Y:S02]  /*1cb0*/  ISETP.LT.OR P0, PT, R0, 0x21, P3 ;  /* 0x000000210000780c */ /* 0x000fe40001f01670 */
[----:B------:R-:W-:Y:S01]  /*1cc0*/  SEL R0, R44, 0xffffffc0, !P6 ;  /* 0xffffffc02c007807 */ /* 0x000fe20007000000 */
[C---:B------:R-:W-:Y:S02]  /*1cd0*/  IMAD R201, R3.reuse, 0x2, R206 ;  /* 0x0000000203c97824 */ /* 0x040fe400078e02ce */
[----:B----4-:R-:W-:Y:S01]  /*1ce0*/  HMMA.16816.F32.BF16 R40, R16, R36, RZ ;  /* 0x000000241028723c */ /* 0x010fe200000418ff */
[----:B------:R-:W-:Y:S02]  /*1cf0*/  IMAD R199, R3, 0x2, R202 ;  /* 0x0000000203c77824 */ /* 0x000fe400078e02ca */
[----:B------:R-:W-:Y:S02]  /*1d00*/  IMAD.IADD R200, R205, 0x1, R0 ;  /* 0x00000001cdc87824 */ /* 0x000fe400078e0200 */
[----:B------:R-:W-:-:S03]  /*1d10*/  IMAD.IADD R192, R0, 0x1, R204 ;  /* 0x0000000100c07824 */ /* 0x000fc600078e02cc */
[----:B------:R1:W-:Y:S01]  /*1d20*/  LDGSTS.E.BYPASS.LTC128B.128 [R207+0x1100], [R80.64], !P0 ;  /* 0x0110000050cf7fae */ /* 0x0003e2000c101d50 */
[----:B------:R-:W-:Y:S03]  /*1d30*/  HMMA.16816.F32.BF16 R36, R16, R38, RZ ;  /* 0x000000261024723c */ /* 0x000fe600000418ff */
[----:B------:R1:W-:Y:S01]  /*1d40*/  LDGSTS.E.BYPASS.LTC128B.128 [R207+0x3100], [R80.64+0x80], !P5 ;  /* 0x0310008050cf7fae */ /* 0x0003e2000e901d50 */
[----:B------:R-:W-:-:S03]  /*1d50*/  PLOP3.LUT P5, PT, PT, PT, UP0, 0x80, 0x0 ;  /* 0x000000000000781c */ /* 0x000fc60003faf008 */
[----:B------:R1:W-:Y:S01]  /*1d60*/  LDGSTS.E.BYPASS.LTC128B.128 [R207+0x5100], [R80.64+0x100], !P4 ;  /* 0x0510010050cf7fae */ /* 0x0003e2000e101d50 */
[C---:B-----5:R-:W-:Y:S01]  /*1d70*/  HMMA.16816.F32.BF16 R24, R16.reuse, R72, RZ ;  /* 0x000000481018723c */ /* 0x060fe200000418ff */
[----:B------:R-:W-:Y:S02]  /*1d80*/  PLOP3.LUT P4, PT, PT, PT, UP2, 0x80, 0x0 ;  /* 0x000000000000781c */ /* 0x000fe40003f8f028 */
[----:B------:R-:W-:Y:S04]  /*1d90*/  LDSM.16.M88.4 R64, [R201+0xc100] ;  /* 0x00c10000c940783b */ /* 0x000fe80000000200 */
[----:B------:R-:W4:Y:S01]  /*1da0*/  LDSM.16.M88.4 R48, [R200+0x6900] ;  /* 0x00690000c830783b */ /* 0x000f220000000200 */
[----:B------:R-:W-:Y:S03]  /*1db0*/  HMMA.16816.F32.BF16 R72, R16, R74, RZ ;  /* 0x0000004a1048723c */ /* 0x000fe600000418ff */
[----:B------:R-:W5:Y:S04]  /*1dc0*/  LDSM.16.M88.4 R52, [R200+0x6100] ;  /* 0x00610000c834783b */ /* 0x000f680000000200 */
[----:B--2---:R-:W2:Y:S01]  /*1dd0*/  LDSM.16.M88.4 R44, [R200+0x7100] ;  /* 0x00710000c82c783b */ /* 0x004ea20000000200 */
[C---:B------:R-:W-:Y:S03]  /*1de0*/  HMMA.16816.F32.BF16 R32, R56.reuse, R8, R32 ;  /* 0x000000083820723c */ /* 0x040fe60000041820 */
[----:B------:R-:W-:Y:S04]  /*1df0*/  LDSM.16.M88.4 R84, [R192+0x1000] ;  /* 0x00100000c054783b */ /* 0x000fe80000000200 */
[----:B------:R-:W0:Y:S01]  /*1e00*/  LDGDEPBAR ;  /* 0x00000000000079af */ /* 0x000e220000000000 */
[----:B------:R-:W-:Y:S03]  /*1e10*/  HMMA.16816.F32.BF16 R28, R56, R10, R28 ;  /* 0x0000000a381c723c */ /* 0x000fe6000004181c */
[----:B-1----:R-:W-:Y:S04]  /*1e20*/  LDSM.16.M88.4 R80, [R199+0xc100] ;  /* 0x00c10000c750783b */ /* 0x002fe80000000200 */
[----:B------:R-:W1:Y:S01]  /*1e30*/  LDSM.16.M88.4 R8, [R192+0x800] ;  /* 0x00080000c008783b */ /* 0x000e620000000200 */
[C---:B------:R-:W-:Y:S08]  /*1e40*/  HMMA.16816.F32.BF16 R68, R16.reuse, R20, RZ ;  /* 0x000000141044723c */ /* 0x040ff000000418ff */
[----:B------:R-:W-:Y:S01]  /*1e50*/  HMMA.16816.F32.BF16 R16, R16, R22, RZ ;  /* 0x000000161010723c */ /* 0x000fe200000418ff */
[----:B------:R-:W1:Y:S07]  /*1e60*/  LDSM.16.M88.4 R20, [R200+0x7900] ;  /* 0x00790000c814783b */ /* 0x000e6e0000000200 */
[C---:B------:R-:W-:Y:S08]  /*1e70*/  HMMA.16816.F32.BF16 R40, R56.reuse, R12, R40 ;  /* 0x0000000c3828723c */ /* 0x040ff00000041828 */
[C---:B------:R-:W-:Y:S01]  /*1e80*/  HMMA.16816.F32.BF16 R36, R56.reuse, R14, R36 ;  /* 0x0000000e3824723c */ /* 0x040fe20000041824 */
[----:B------:R-:W1:Y:S07]  /*1e90*/  LDSM.16.M88.4 R12, [R192] ;  /* 0x00000000c00c783b */ /* 0x000e6e0000000200 */
[C---:B---3--:R-:W-:Y:S08]  /*1ea0*/  HMMA.16816.F32.BF16 R24, R56.reuse, R76, R24 ;  /* 0x0000004c3818723c */ /* 0x048ff00000041818 */
[----:B------:R-:W-:Y:S01]  /*1eb0*/  HMMA.16816.F32.BF16 R72, R56, R78, R72 ;  /* 0x0000004e3848723c */ /* 0x000fe20000041848 */
[----:B------:R-:W-:Y:S07]  /*1ec0*/  LDSM.16.M88.4 R76, [R192+0x1800] ;  /* 0x00180000c04c783b */ /* 0x000fee0000000200 */
[C---:B----4-:R-:W-:Y:S08]  /*1ed0*/  HMMA.16816.F32.BF16 R32, R64.reuse, R48, R32 ;  /* 0x000000304020723c */ /* 0x050ff00000041820 */
[----:B------:R-:W-:Y:S01]  /*1ee0*/  HMMA.16816.F32.BF16 R28, R64, R50, R28 ;  /* 0x00000032401c723c */ /* 0x000fe2000004181c */
[----:B------:R-:W-:Y:S07]  /*1ef0*/  LDSM.16.M88.4 R48, [R205+0x9100] ;  /* 0x00910000cd30783b */ /* 0x000fee0000000200 */
[C---:B------:R-:W-:Y:S08]  /*1f00*/  HMMA.16816.F32.BF16 R68, R56.reuse, R60, R68 ;  /* 0x0000003c3844723c */ /* 0x040ff00000041844 */
[----:B------:R-:W-:Y:S01]  /*1f10*/  HMMA.16816.F32.BF16 R16, R56, R62, R16 ;  /* 0x0000003e3810723c */ /* 0x000fe20000041810 */
[----:B------:R-:W-:Y:S04]  /*1f20*/  LDSM.16.M88.4 R60, [R206+0x10100] ;  /* 0x01010000ce3c783b */ /* 0x000fe80000000200 */
[----:B------:R-:W-:Y:S03]  /*1f30*/  LDSM.16.M88.4 R56, [R205+0x8100] ;  /* 0x00810000cd38783b */ /* 0x000fe60000000200 */
[C---:B-----5:R-:W-:Y:S08]  /*1f40*/  HMMA.16816.F32.BF16 R40, R64.reuse, R52, R40 ;  /* 0x000000344028723c */ /* 0x060ff00000041828 */
[C---:B------:R-:W-:Y:S01]  /*1f50*/  HMMA.16816.F32.BF16 R36, R64.reuse, R54, R36 ;  /* 0x000000364024723c */ /* 0x040fe20000041824 */
[----:B------:R-:W3:Y:S07]  /*1f60*/  LDSM.16.M88.4 R52, [R205+0x8900] ;  /* 0x00890000cd34783b */ /* 0x000eee0000000200 */
[C---:B--2---:R-:W-:Y:S08]  /*1f70*/  HMMA.16816.F32.BF16 R24, R64.reuse, R44, R24 ;  /* 0x0000002c4018723c */ /* 0x044ff00000041818 */
[----:B------:R-:W-:Y:S01]  /*1f80*/  HMMA.16816.F32.BF16 R72, R64, R46, R72 ;  /* 0x0000002e4048723c */ /* 0x000fe20000041848 */
[----:B------:R-:W-:Y:S07]  /*1f90*/  LDSM.16.M88.4 R44, [R205+0x9900] ;  /* 0x00990000cd2c783b */ /* 0x000fee0000000200 */
[C---:B-1----:R-:W-:Y:S08]  /*1fa0*/  HMMA.16816.F32.BF16 R32, R80.reuse, R8, R32 ;  /* 0x000000085020723c */ /* 0x042ff00000041820 */
[----:B------:R-:W-:Y:S01]  /*1fb0*/  HMMA.16816.F32.BF16 R28, R80, R10, R28 ;  /* 0x0000000a501c723c */ /* 0x000fe2000004181c */
[----:B------:R-:W-:Y:S07]  /*1fc0*/  LDSM.16.M88.4 R8, [R204+0x3000] ;  /* 0x00300000cc08783b */ /* 0x000fee0000000200 */
[C---:B------:R-:W-:Y:S08]  /*1fd0*/  HMMA.16816.F32.BF16 R68, R64.reuse, R20, R68 ;  /* 0x000000144044723c */ /* 0x040ff00000041844 */
[----:B------:R-:W-:Y:S01]  /*1fe0*/  HMMA.16816.F32.BF16 R64, R64, R22, R16 ;  /* 0x000000164040723c */ /* 0x000fe20000041810 */
[----:B------:R-:W-:Y:S04]  /*1ff0*/  LDSM.16.M88.4 R20, [R202+0x10100] ;  /* 0x01010000ca14783b */ /* 0x000fe80000000200 */
[----:B------:R-:W-:Y:S03]  /*2000*/  LDSM.16.M88.4 R16, [R204+0x2000] ;  /* 0x00200000cc10783b */ /* 0x000fe60000000200 */
[C---:B------:R-:W-:Y:S08]  /*2010*/  HMMA.16816.F32.BF16 R40, R80.reuse, R12, R40 ;  /* 0x0000000c5028723c */ /* 0x040ff00000041828 */
[C---:B------:R-:W-:Y:S01]  /*2020*/  HMMA.16816.F32.BF16 R36, R80.reuse, R14, R36 ;  /* 0x0000000e5024723c */ /* 0x040fe20000041824 */
[----:B------:R-:W1:Y:S07]  /*2030*/  LDSM.16.M88.4 R12, [R204+0x2800] ;  /* 0x00280000cc0c783b */ /* 0x000e6e0000000200 */
[C---:B------:R-:W-:Y:S08]  /*2040*/  HMMA.16816.F32.BF16 R24, R80.reuse, R84, R24 ;  /* 0x000000545018723c */ /* 0x040ff00000041818 */
[----:B------:R-:W-:Y:S08]  /*2050*/  HMMA.16816.F32.BF16 R72, R80, R86, R72 ;  /* 0x000000565048723c */ /* 0x000ff00000041848 */
[C---:B---3--:R-:W-:Y:S08]  /*2060*/  HMMA.16816.F32.BF16 R32, R60.reuse, R52, R32 ;  /* 0x000000343c20723c */ /* 0x048ff00000041820 */
[----:B------:R-:W-:Y:S01]  /*2070*/  HMMA.16816.F32.BF16 R28, R60, R54, R28 ;  /* 0x000000363c1c723c */ /* 0x000fe2000004181c */
[----:B------:R-:W-:Y:S07]  /*2080*/  LDSM.16.M88.4 R52, [R201+0x10100] ;  /* 0x01010000c934783b */ /* 0x000fee0000000200 */
[C---:B------:R-:W-:Y:S08]  /*2090*/  HMMA.16816.F32.BF16 R68, R80.reuse, R76, R68 ;  /* 0x0000004c5044723c */ /* 0x040ff00000041844 */
[----:B------:R-:W-:Y:S01]  /*20a0*/  HMMA.16816.F32.BF16 R64, R80, R78, R64 ;  /* 0x0000004e5040723c */ /* 0x000fe20000041840 */
[----:B------:R-:W2:Y:S07]  /*20b0*/  LDSM.16.M88.4 R76, [R204+0x3800] ;  /* 0x00380000cc4c783b */ /* 0x000eae0000000200 */
[C---:B------:R-:W-:Y:S08]  /*20c0*/  HMMA.16816.F32.BF16 R40, R60.reuse, R56, R40 ;  /* 0x000000383c28723c */ /* 0x040ff00000041828 */
[C---:B------:R-:W-:Y:S08]  /*20d0*/  HMMA.16816.F32.BF16 R36, R60.reuse, R58, R36 ;  /* 0x0000003a3c24723c */ /* 0x040ff00000041824 */
[C---:B------:R-:W-:Y:S01]  /*20e0*/  HMMA.16816.F32.BF16 R56, R60.reuse, R48, R24 ;  /* 0x000000303c38723c */ /* 0x040fe20000041818 */
[----:B------:R-:W3:Y:S07]  /*20f0*/  LDSM.16.M88.4 R24, [R200+0x8100] ;  /* 0x00810000c818783b */ /* 0x000eee0000000200 */
[----:B------:R-:W-:Y:S01]  /*2100*/  HMMA.16816.F32.BF16 R72, R60, R50, R72 ;  /* 0x000000323c48723c */ /* 0x000fe20000041848 */
[----:B------:R-:W-:Y:S07]  /*2110*/  LDSM.16.M88.4 R48, [R199+0x10100] ;  /* 0x01010000c730783b */ /* 0x000fee0000000200 */
[C---:B-1----:R-:W-:Y:S08]  /*2120*/  HMMA.16816.F32.BF16 R32, R20.reuse, R12, R32 ;  /* 0x0000000c1420723c */ /* 0x042ff00000041820 */
[----:B------:R-:W-:Y:S01]  /*2130*/  HMMA.16816.F32.BF16 R28, R20, R14, R28 ;  /* 0x0000000e141c723c */ /* 0x000fe2000004181c */
[----:B------:R-:W1:Y:S07]  /*2140*/  LDSM.16.M88.4 R12, [R200+0x8900] ;  /* 0x00890000c80c783b */ /* 0x000e6e0000000200 */
[C---:B------:R-:W-:Y:S08]  /*2150*/  HMMA.16816.F32.BF16 R68, R60.reuse, R44, R68 ;  /* 0x0000002c3c44723c */ /* 0x040ff00000041844 */
[----:B------:R-:W-:Y:S01]  /*2160*/  HMMA.16816.F32.BF16 R64, R60, R46, R64 ;  /* 0x0000002e3c40723c */ /* 0x000fe20000041840 */
[----:B------:R-:W4:Y:S04]  /*2170*/  LDSM.16.M88.4 R44, [R200+0x9100] ;  /* 0x00910000c82c783b */ /* 0x000f280000000200 */
[----:B------:R-:W-:Y:S03]  /*2180*/  LDSM.16.M88.4 R60, [R192+0x2800] ;  /* 0x00280000c03c783b */ /* 0x000fe60000000200 */
[C---:B------:R-:W-:Y:S08]  /*2190*/  HMMA.16816.F32.BF16 R40, R20.reuse, R16, R40 ;  /* 0x000000101428723c */ /* 0x040ff00000041828 */
[C---:B------:R-:W-:Y:S01]  /*21a0*/  HMMA.16816.F32.BF16 R36, R20.reuse, R18, R36 ;  /* 0x000000121424723c */ /* 0x040fe20000041824 */
[----:B------:R-:W5:Y:S07]  /*21b0*/  LDSM.16.M88.4 R16, [R200+0x9900] ;  /* 0x00990000c810783b */ /* 0x000f6e0000000200 */
[C---:B------:R-:W-:Y:S08]  /*21c0*/  HMMA.16816.F32.BF16 R56, R20.reuse, R8, R56 ;  /* 0x000000081438723c */ /* 0x040ff00000041838 */
[C---:B------:R-:W-:Y:S01]  /*21d0*/  HMMA.16816.F32.BF16 R72, R20.reuse, R10, R72 ;  /* 0x0000000a1448723c */ /* 0x040fe20000041848 */
[----:B------:R-:W4:Y:S07]  /*21e0*/  LDSM.16.M88.4 R8, [R192+0x2000] ;  /* 0x00200000c008783b */ /* 0x000f2e0000000200 */
[C---:B--2---:R-:W-:Y:S08]  /*21f0*/  HMMA.16816.F32.BF16 R68, R20.reuse, R76, R68 ;  /* 0x0000004c1444723c */ /* 0x044ff00000041844 */
[----:B------:R-:W-:Y:S01]  /*2200*/  HMMA.16816.F32.BF16 R64, R20, R78, R64 ;  /* 0x0000004e1440723c */ /* 0x000fe20000041840 */
[----:B------:R-:W2:Y:S07]  /*2210*/  LDSM.16.M88.4 R20, [R192+0x3000] ;  /* 0x00300000c014783b */ /* 0x000eae0000000200 */
[C---:B---3--:R-:W-:Y:S08]  /*2220*/  HMMA.16816.F32.BF16 R40, R52.reuse, R24, R40 ;  /* 0x000000183428723c */ /* 0x048ff00000041828 */
[C---:B------:R-:W-:Y:S01]  /*2230*/  HMMA.16816.F32.BF16 R36, R52.reuse, R26, R36 ;  /* 0x0000001a3424723c */ /* 0x040fe20000041824 */
[----:B------:R-:W-:Y:S07]  /*2240*/  LDSM.16.M88.4 R24, [R206+0x14100] ;  /* 0x01410000ce18783b */ /* 0x000fee0000000200 */
[C---:B-1----:R-:W-:Y:S08]  /*2250*/  HMMA.16816.F32.BF16 R32, R52.reuse, R12, R32 ;  /* 0x0000000c3420723c */ /* 0x042ff00000041820 */
[C---:B------:R-:W-:Y:S01]  /*2260*/  HMMA.16816.F32.BF16 R28, R52.reuse, R14, R28 ;  /* 0x0000000e341c723c */ /* 0x040fe2000004181c */
[----:B------:R-:W1:Y:S07]  /*2270*/  LDSM.16.M88.4 R12, [R192+0x3800] ;  /* 0x00380000c00c783b */ /* 0x000e6e0000000200 */
[C---:B----4-:R-:W-:Y:S08]  /*2280*/  HMMA.16816.F32.BF16 R56, R52.reuse, R44, R56 ;  /* 0x0000002c3438723c */ /* 0x050ff00000041838 */
[C---:B------:R-:W-:Y:S01]  /*2290*/  HMMA.16816.F32.BF16 R72, R52.reuse, R46, R72 ;  /* 0x0000002e3448723c */ /* 0x040fe20000041848 */
[----:B------:R-:W-:Y:S07]  /*22a0*/  LDSM.16.M88.4 R44, [R205+0xb100] ;  /* 0x00b10000cd2c783b */ /* 0x000fee0000000200 */
[C---:B-----5:R-:W-:Y:S08]  /*22b0*/  HMMA.16816.F32.BF16 R68, R52.reuse, R16, R68 ;  /* 0x000000103444723c */ /* 0x060ff00000041844 */
[----:B------:R-:W-:Y:S01]  /*22c0*/  HMMA.16816.F32.BF16 R64, R52, R18, R64 ;  /* 0x000000123440723c */ /* 0x000fe20000041840 */
[----:B------:R-:W3:Y:S04]  /*22d0*/  LDSM.16.M88.4 R16, [R205+0xa100] ;  /* 0x00a10000cd10783b */ /* 0x000ee80000000200 */
[----:B------:R-:W-:Y:S03]  /*22e0*/  LDSM.16.M88.4 R52, [R202+0x14100] ;  /* 0x01410000ca34783b */ /* 0x000fe60000000200 */
[C---:B------:R-:W-:Y:S08]  /*22f0*/  HMMA.16816.F32.BF16 R40, R48.reuse, R8, R40 ;  /* 0x000000083028723c */ /* 0x040ff00000041828 */
[C---:B------:R-:W-:Y:S01]  /*2300*/  HMMA.16816.F32.BF16 R36, R48.reuse, R10, R36 ;  /* 0x0000000a3024723c */ /* 0x040fe20000041824 */
[----:B------:R-:W4:Y:S07]  /*2310*/  LDSM.16.M88.4 R8, [R205+0xa900] ;  /* 0x00a90000cd08783b */ /* 0x000f2e0000000200 */
[C---:B------:R-:W-:Y:S08]  /*2320*/  HMMA.16816.F32.BF16 R32, R48.reuse, R60, R32 ;  /* 0x0000003c3020723c */ /* 0x040ff00000041820 */
[C---:B------:R-:W-:Y:S01]  /*2330*/  HMMA.16816.F32.BF16 R28, R48.reuse, R62, R28 ;  /* 0x0000003e301c723c */ /* 0x040fe2000004181c */
[----:B------:R-:W-:Y:S07]  /*2340*/  LDSM.16.M88.4 R60, [R204+0x5000] ;  /* 0x00500000cc3c783b */ /* 0x000fee0000000200 */
[C---:B--2---:R-:W-:Y:S08]  /*2350*/  HMMA.16816.F32.BF16 R56, R48.reuse, R20, R56 ;  /* 0x000000143038723c */ /* 0x044ff00000041838 */
[C---:B------:R-:W-:Y:S01]  /*2360*/  HMMA.16816.F32.BF16 R72, R48.reuse, R22, R72 ;  /* 0x000000163048723c */ /* 0x040fe20000041848 */
[----:B------:R-:W2:Y:S07]  /*2370*/  LDSM.16.M88.4 R20, [R204+0x4000] ;  /* 0x00400000cc14783b */ /* 0x000eae0000000200 */
[C---:B-1----:R-:W-:Y:S08]  /*2380*/  HMMA.16816.F32.BF16 R68, R48.reuse, R12, R68 ;  /* 0x0000000c3044723c */ /* 0x042ff00000041844 */
[----:B------:R-:W-:Y:S01]  /*2390*/  HMMA.16816.F32.BF16 R64, R48, R14, R64 ;  /* 0x0000000e3040723c */ /* 0x000fe20000041840 */
[----:B------:R-:W1:Y:S04]  /*23a0*/  LDSM.16.M88.4 R12, [R205+0xb900] ;  /* 0x00b90000cd0c783b */ /* 0x000e680000000200 */
[----:B------:R-:W5:Y:S03]  /*23b0*/  LDSM.16.M88.4 R48, [R204+0x4800] ;  /* 0x00480000cc30783b */ /* 0x000f660000000200 */
[C---:B---3--:R-:W-:Y:S08]  /*23c0*/  HMMA.16816.F32.BF16 R40, R24.reuse, R16, R40 ;  /* 0x000000101828723c */ /* 0x048ff00000041828 */
[C---:B------:R-:W-:Y:S01]  /*23d0*/  HMMA.16816.F32.BF16 R36, R24.reuse, R18, R36 ;  /* 0x000000121824723c */ /* 0x040fe20000041824 */
[----:B------:R-:W-:Y:S07]  /*23e0*/  LDSM.16.M88.4 R16, [R201+0x14100] ;  /* 0x01410000c910783b */ /* 0x000fee0000000200 */
[C---:B----4-:R-:W-:Y:S08]  /*23f0*/  HMMA.16816.F32.BF16 R32, R24.reuse, R8, R32 ;  /* 0x000000081820723c */ /* 0x050ff00000041820 */
[C---:B------:R-:W-:Y:S01]  /*2400*/  HMMA.16816.F32.BF16 R28, R24.reuse, R10, R28 ;  /* 0x0000000a181c723c */ /* 0x040fe2000004181c */
[----:B------:R-:W3:Y:S07]  /*2410*/  LDSM.16.M88.4 R8, [R200+0xa100] ;  /* 0x00a10000c808783b */ /* 0x000eee0000000200 */
[----:B------:R-:W-:Y:S08]  /*2420*/  HMMA.16816.F32.BF16 R56, R24, R44, R56 ;  /* 0x0000002c1838723c */ /* 0x000ff00000041838 */
[----:B--2---:R-:W-:Y:S08]  /*2430*/  HMMA.16816.F32.BF16 R40, R52, R20, R40 ;  /* 0x000000143428723c */ /* 0x004ff00000041828 */
[C---:B------:R-:W-:Y:S01]  /*2440*/  HMMA.16816.F32.BF16 R72, R24.reuse, R46, R72 ;  /* 0x0000002e1848723c */ /* 0x040fe20000041848 */
[----:B------:R-:W-:Y:S07]  /*2450*/  LDSM.16.M88.4 R44, [R204+0x5800] ;  /* 0x00580000cc2c783b */ /* 0x000fee0000000200 */
[C---:B-1----:R-:W-:Y:S08]  /*2460*/  HMMA.16816.F32.BF16 R68, R24.reuse, R12, R68 ;  /* 0x0000000c1844723c */ /* 0x042ff00000041844 */
[----:B------:R-:W-:Y:S01]  /*2470*/  HMMA.16816.F32.BF16 R64, R24, R14, R64 ;  /* 0x0000000e1840723c */ /* 0x000fe20000041840 */
[----:B------:R-:W1:Y:S04]  /*2480*/  LDSM.16.M88.4 R24, [R200+0xa900] ;  /* 0x00a90000c818783b */ /* 0x000e680000000200 */
[----:B------:R-:W-:Y:S03]  /*2490*/  LDSM.16.M88.4 R12, [R199+0x14100] ;  /* 0x01410000c70c783b */ /* 0x000fe60000000200 */
[C---:B------:R-:W-:Y:S01]  /*24a0*/  HMMA.16816.F32.BF16 R36, R52.reuse, R22, R36 ;  /* 0x000000163424723c */ /* 0x040fe20000041824 */
[----:B------:R-:W-:Y:S07]  /*24b0*/  LDSM.16.M88.4 R20, [R192+0x4000] ;  /* 0x00400000c014783b */ /* 0x000fee0000000200 */
[----:B-----5:R-:W-:Y:S08]  /*24c0*/  HMMA.16816.F32.BF16 R32, R52, R48, R32 ;  /* 0x000000303420723c */ /* 0x020ff00000041820 */
[C---:B---3--:R-:W-:Y:S08]  /*24d0*/  HMMA.16816.F32.BF16 R40, R16.reuse, R8, R40 ;  /* 0x000000081028723c */ /* 0x048ff00000041828 */
[----:B------:R-:W-:Y:S01]  /*24e0*/  HMMA.16816.F32.BF16 R36, R16, R10, R36 ;  /* 0x0000000a1024723c */ /* 0x000fe20000041824 */
[----:B------:R-:W2:Y:S07]  /*24f0*/  LDSM.16.M88.4 R8, [R192+0x4800] ;  /* 0x00480000c008783b */ /* 0x000eae0000000200 */
[----:B------:R-:W-:Y:S01]  /*2500*/  HMMA.16816.F32.BF16 R28, R52, R50, R28 ;  /* 0x00000032341c723c */ /* 0x000fe2000004181c */
[----:B------:R-:W3:Y:S07]  /*2510*/  LDSM.16.M88.4 R48, [R200+0xb100] ;  /* 0x00b10000c830783b */ /* 0x000eee0000000200 */
[----:B-1----:R-:W-:Y:S07]  /*2520*/  HMMA.16816.F32.BF16 R32, R16, R24, R32 ;  /* 0x000000181020723c */ /* 0x002fee0000041820 */
[----:B------:R-:W-:Y:S01]  /*2530*/  LEA.HI R25, R91, R88, RZ, 0x2 ;  /* 0x000000585b197211 */ /* 0x000fe200078f10ff */
[----:B------:R-:W-:Y:S03]  /*2540*/  HMMA.16816.F32.BF16 R56, R52, R60, R56 ;  /* 0x0000003c3438723c */ /* 0x000fe60000041838 */
[----:B------:R-:W-:-:S05]  /*2550*/  LOP3.LUT R25, R25, 0xfffffffc, RZ, 0xc0, !PT ;  /* 0xfffffffc19197812 */ /* 0x000fca00078ec0ff */
[----:B------:R-:W-:Y:S01]  /*2560*/  HMMA.16816.F32.BF16 R72, R52, R62, R72 ;  /* 0x0000003e3448723c */ /* 0x000fe20000041848 */
[----:B------:R-:W1:Y:S07]  /*2570*/  LDSM.16.M88.4 R60, [R200+0xb900] ;  /* 0x00b90000c83c783b */ /* 0x000e6e0000000200 */
[----:B------:R-:W-:Y:S07]  /*2580*/  HMMA.16816.F32.BF16 R28, R16, R26, R28 ;  /* 0x0000001a101c723c */ /* 0x000fee000004181c */
[----:B------:R-:W-:Y:S01]  /*2590*/  SHF.R.S32.HI R26, RZ, 0x1f, R7 ;  /* 0x0000001fff1a7819 */ /* 0x000fe20000011407 */
[----:B--2---:R-:W-:Y:S03]  /*25a0*/  HMMA.16816.F32.BF16 R32, R12, R8, R32 ;  /* 0x000000080c20723c */ /* 0x004fe60000041820 */
[----:B------:R-:W-:-:S05]  /*25b0*/  LEA.HI R26, R26, R7, RZ, 0x3 ;  /* 0x000000071a1a7211 */ /* 0x000fca00078f18ff */
[C---:B------:R-:W-:Y:S08]  /*25c0*/  HMMA.16816.F32.BF16 R68, R52.reuse, R44, R68 ;  /* 0x0000002c3444723c */ /* 0x040ff00000041844 */
[----:B------:R-:W-:Y:S01]  /*25d0*/  HMMA.16816.F32.BF16 R64, R52, R46, R64 ;  /* 0x0000002e3440723c */ /* 0x000fe20000041840 */
[----:B------:R-:W2:Y:S07]  /*25e0*/  LDSM.16.M88.4 R44, [R192+0x5000] ;  /* 0x00500000c02c783b */ /* 0x000eae0000000200 */
[----:B------:R-:W-:Y:S01]  /*25f0*/  HMMA.16816.F32.BF16 R36, R12, R22, R36 ;  /* 0x000000160c24723c */ /* 0x000fe20000041824 */
[----:B------:R-:W-:Y:S01]  /*2600*/  FMUL.FTZ R24, R32, c[0x0][0x320] ;  /* 0x0000c80020187a20 */ /* 0x000fe20000410000 */
[----:B------:R-:W-:Y:S01]  /*2610*/  LOP3.LUT R32, R26, 0xffffff8, RZ, 0xc0, !PT ;  /* 0x0ffffff81a207812 */ /* 0x000fe200078ec0ff */
[----:B------:R-:W-:-:S02]  /*2620*/  IMAD.IADD R26, R88, 0x1, -R89 ;  /* 0x00000001581a7824 */ /* 0x000fc400078e0a59 */
[----:B------:R-:W-:Y:S02]  /*2630*/  IMAD.IADD R88, R88, 0x1, -R25 ;  /* 0x0000000158587824 */ /* 0x000fe400078e0a19 */
[----:B------:R-:W-:Y:S01]  /*2640*/  FMUL.FTZ R25, R33, c[0x0][0x320] ;  /* 0x0000c80021197a20 */ /* 0x000fe20000410000 */
[----:B------:R-:W-:Y:S01]  /*2650*/  HMMA.16816.F32.BF16 R40, R12, R20, R40 ;  /* 0x000000140c28723c */ /* 0x000fe20000041828 */
[----:B------:R-:W-:Y:S01]  /*2660*/  SHF.R.S32.HI R27, RZ, 0x1f, R26 ;  /* 0x0000001fff1b7819 */ /* 0x000fe2000001141a */
[----:B------:R-:W-:Y:S01]  /*2670*/  IMAD.IADD R32, R7, 0x1, -R32 ;  /* 0x0000000107207824 */ /* 0x000fe200078e0a20 */
[----:B------:R-:W4:Y:S02]  /*2680*/  MUFU.TANH R24, R24 ;  /* 0x0000001800187308 */ /* 0x000f240000002400 */
[----:B------:R-:W-:-:S03]  /*2690*/  LEA.HI R27, R27, R26, RZ, 0x2 ;  /* 0x0000001a1b1b7211 */ /* 0x000fc600078f10ff */
[----:B------:R-:W-:Y:S01]  /*26a0*/  HMMA.16816.F32.BF16 R28, R12, R10, R28 ;  /* 0x0000000a0c1c723c */ /* 0x000fe2000004181c */
[----:B------:R-:W5:Y:S01]  /*26b0*/  LDSM.16.M88.4 R8, [R192+0x5800] ;  /* 0x00580000c008783b */ /* 0x000f620000000200 */
[----:B------:R-:W-:Y:S01]  /*26c0*/  LEA.HI.SX32 R33, R27, UR15, 0x1e ;  /* 0x0000000f1b217c11 */ /* 0x000fe2000f8ff2ff */
[----:B------:R-:W-:-:S04]  /*26d0*/  DEPBAR.LE SB0, 0x0 ;  /* 0x000080000000791a */ /* 0x000fc80000000000 */
[----:B------:R-:W-:Y:S01]  /*26e0*/  IMAD R33, R32, 0x10, R33 ;  /* 0x0000001020217824 */ /* 0x000fe200078e0221 */
[----:B---3--:R-:W-:Y:S01]  /*26f0*/  HMMA.16816.F32.BF16 R56, R16, R48, R56 ;  /* 0x000000301038723c */ /* 0x008fe20000041838 */
[----:B------:R-:W-:Y:S01]  /*2700*/  FMUL.FTZ R22, R36, c[0x0][0x320] ;  /* 0x0000c80024167a20 */ /* 0x000fe20000410000 */
[----:B------:R-:W-:Y:S01]  /*2710*/  LOP3.LUT R213, R27, 0x7ffffffc, RZ, 0xc0, !PT ;  /* 0x7ffffffc1bd57812 */ /* 0x000fe200078ec0ff */
[----:B------:R-:W-:Y:S01]  /*2720*/  FMUL.FTZ R23, R37, c[0x0][0x320] ;  /* 0x0000c80025177a20 */ /* 0x000fe20000410000 */
[----:B------:R-:W3:Y:S01]  /*2730*/  MUFU.TANH R25, R25 ;  /* 0x0000001900197308 */ /* 0x000ee20000002400 */
[----:B------:R-:W-:-:S03]  /*2740*/  @P5 IMAD.WIDE.U32 R36, R5, UR5, R216 ;  /* 0x0000000505245c25 */ /* 0x000fc6000f8e00d8 */
[C---:B------:R-:W-:Y:S01]  /*2750*/  HMMA.16816.F32.BF16 R72, R16.reuse, R50, R72 ;  /* 0x000000321048723c */ /* 0x040fe20000041848 */
[----:B------:R-:W-:Y:S01]  /*2760*/  FMUL.FTZ R21, R41, c[0x0][0x320] ;  /* 0x0000c80029157a20 */ /* 0x000fe20000410000 */
[----:B------:R-:W-:Y:S01]  /*2770*/  LEA.HI R41, R88, R88, RZ, 0x1 ;  /* 0x0000005858297211 */ /* 0x000fe200078f08ff */
[----:B------:R-:W-:Y:S01]  /*2780*/  IMAD.IADD R213, R26, 0x1, -R213 ;  /* 0x000000011ad57824 */ /* 0x000fe200078e0ad5 */
[----:B------:R-:W2:Y:S01]  /*2790*/  MUFU.TANH R22, R22 ;  /* 0x0000001600167308 */ /* 0x000ea20000002400 */
[----:B------:R-:W-:Y:S01]  /*27a0*/  FMUL.FTZ R0, R40, c[0x0][0x320] ;  /* 0x0000c80028007a20 */ /* 0x000fe20000410000 */
[----:B------:R-:W-:Y:S01]  /*27b0*/  LOP3.LUT R41, R41, 0x1ffffffe, RZ, 0xc0, !PT ;  /* 0x1ffffffe29297812 */ /* 0x000fe200078ec0ff */
[----:B------:R-:W-:Y:S01]  /*27c0*/  IMAD.SHL.U32 R213, R213, 0x2, RZ ;  /* 0x00000002d5d57824 */ /* 0x000fe200078e00ff */
[----:B-1----:R-:W-:Y:S01]  /*27d0*/  HMMA.16816.F32.BF16 R68, R16, R60, R68 ;  /* 0x0000003c1044723c */ /* 0x002fe20000041844 */
[----:B------:R-:W-:Y:S02]  /*27e0*/  FMUL.FTZ R5, R29, c[0x0][0x320] ;  /* 0x0000c8001d057a20 */ /* 0x000fe40000410000 */
[----:B------:R-:W-:Y:S01]  /*27f0*/  IMAD.IADD R212, R88, 0x1, -R41 ;  /* 0x0000000158d47824 */ /* 0x000fe200078e0a29 */
[----:B------:R-:W1:Y:S01]  /*2800*/  MUFU.TANH R0, R0 ;  /* 0x0000000000007308 */ /* 0x000e620000002400 */
[----:B------:R-:W-:-:S02]  /*2810*/  IMAD.U32 R29, RZ, RZ, UR12 ;  /* 0x0000000cff1d7e24 */ /* 0x000fc4000f8e00ff */
[----:B------:R-:W-:Y:S01]  /*2820*/  IMAD R212, R212, 0x8, R33 ;  /* 0x00000008d4d47824 */ /* 0x000fe200078e0221 */
[----:B------:R-:W-:Y:S01]  /*2830*/  HMMA.16816.F32.BF16 R64, R16, R62, R64 ;  /* 0x0000003e1040723c */ /* 0x000fe20000041840 */
[----:B------:R-:W-:Y:S02]  /*2840*/  FMUL.FTZ R7, R28, c[0x0][0x320] ;  /* 0x0000c8001c077a20 */ /* 0x000fe40000410000 */
[----:B------:R-:W-:Y:S01]  /*2850*/  FMUL.FTZ R20, R42, c[0x0][0x320] ;  /* 0x0000c8002a147a20 */ /* 0x000fe20000410000 */
[----:B------:R-:W1:Y:S03]  /*2860*/  MUFU.TANH R21, R21 ;  /* 0x0000001500157308 */ /* 0x000e660000002400 */
[----:B------:R-:W-:Y:S01]  /*2870*/  @P5 IADD3 R17, R37, UR4, RZ ;  /* 0x0000000425115c10 */ /* 0x000fe2000fffe0ff */
[C---:B--2---:R-:W-:Y:S01]  /*2880*/  HMMA.16816.F32.BF16 R56, R12.reuse, R44, R56 ;  /* 0x0000002c0c38723c */ /* 0x044fe20000041838 */
[----:B------:R-:W-:Y:S01]  /*2890*/  @P5 LEA R16, P0, R36, c[0x0][0x1c8], 0x1 ;  /* 0x0000720024105a11 */ /* 0x000fe200078008ff */
[----:B------:R-:W-:Y:S01]  /*28a0*/  @P4 IMAD.HI.U32 R19, R212, c[0x0][0x2c8], RZ ;  /* 0x0000b200d4134a27 */ /* 0x000fe200078e00ff */
[----:B------:R-:W-:Y:S01]  /*28b0*/  ULDC UR4, c[0x0][0x1d0] ;  /* 0x0000740000047ab9 */ /* 0x000fe20000000800 */
[----:B------:R-:W2:Y:S01]  /*28c0*/  MUFU.TANH R20, R20 ;  /* 0x0000001400147308 */ /* 0x000ea20000002400 */
[----:B------:R-:W-:Y:S01]  /*28d0*/  @P5 LEA.HI.X R17, R36, c[0x0][0x1cc], R17, 0x1, P0 ;  /* 0x0000730024115a11 */ /* 0x000fe200000f0c11 */
[----:B------:R-:W-:Y:S01]  /*28e0*/  BAR.SYNC.DEFER_BLOCKING 0x0 ;  /* 0x0000000000007b1d */ /* 0x000fe20000010000 */
[----:B------:R-:W-:Y:S01]  /*28f0*/  PLOP3.LUT P0, PT, PT, PT, UP2, 0x80, 0x0 ;  /* 0x000000000000781c */ /* 0x000fe20003f0f028 */
[----:B------:R-:W-:Y:S01]  /*2900*/  HMMA.16816.F32.BF16 R72, R12, R46, R72 ;  /* 0x0000002e0c48723c */ /* 0x000fe20000041848 */
[----:B------:R-:W-:Y:S01]  /*2910*/  IMAD.U32 R18, RZ, RZ, UR12 ;  /* 0x0000000cff127e24 */ /* 0x000fe2000f8e00ff */
[----:B------:R-:W-:Y:S01]  /*2920*/  @P5 LEA R28, P4, R29, R16, 0x1 ;  /* 0x000000101d1c5211 */ /* 0x000fe200078808ff */
[----:B------:R-:W-:Y:S01]  /*2930*/  UIADD3 UR4, -UR14, UR4, UR6 ;  /* 0x000000040e047290 */ /* 0x000fe2000fffe106 */
[----:B------:R-:W1:Y:S02]  /*2940*/  MUFU.TANH R23, R23 ;  /* 0x0000001700177308 */ /* 0x000e640000002400 */
[----:B------:R-:W-:-:S02]  /*2950*/  ULDC UR14, c[0x0][0x324] ;  /* 0x0000c900000e7ab9 */ /* 0x000fc40000000800 */
[----:B-----5:R-:W-:Y:S01]  /*2960*/  HMMA.16816.F32.BF16 R68, R12, R8, R68 ;  /* 0x000000080c44723c */ /* 0x020fe20000041844 */
[----:B------:R-:W-:-:S03]  /*2970*/  ULOP3.LUT UR14, URZ, UR14, URZ, 0x33, !UPT ;  /* 0x0000000e3f0e7292 */ /* 0x000fc6000f8e333f */
[----:B------:R-:W1:Y:S03]  /*2980*/  MUFU.TANH R7, R7 ;  /* 0x0000000700077308 */ /* 0x000e660000002400 */
[----:B------:R-:W-:Y:S01]  /*2990*/  IMAD.U32 R9, RZ, RZ, UR11 ;  /* 0x0000000bff097e24 */ /* 0x000fe2000f8e00ff */
[----:B------:R-:W-:Y:S01]  /*29a0*/  HMMA.16816.F32.BF16 R64, R12, R10, R64 ;  /* 0x0000000a0c40723c */ /* 0x000fe20000041840 */
[----:B------:R-:W-:Y:S01]  /*29b0*/  IMAD.MOV.U32 R8, RZ, RZ, R212 ;  /* 0x000000ffff087224 */ /* 0x000fe200078e00d4 */
[----:B------:R-:W-:Y:S01]  /*29c0*/  @P0 SHF.R.U32.HI R8, RZ, c[0x0][0x2cc], R19 ;  /* 0x0000b300ff080a19 */ /* 0x000fe20000011613 */
[----:B------:R-:W-:Y:S01]  /*29d0*/  FMUL.FTZ R56, R56, c[0x0][0x320] ;  /* 0x0000c80038387a20 */ /* 0x000fe20000410000 */
[----:B------:R-:W-:Y:S01]  /*29e0*/  @P5 LEA.HI.X R29, R18, R17, R9, 0x1, P4 ;  /* 0x00000011121d5211 */ /* 0x000fe200020f0c09 */
[----:B------:R-:W-:Y:S01]  /*29f0*/  FMUL.FTZ R57, R57, c[0x0][0x320] ;  /* 0x0000c80039397a20 */ /* 0x000fe20000410000 */
[----:B------:R-:W-:Y:S01]  /*2a00*/  @!PT LDS RZ, [RZ] ;  /* 0x00000000fffff984 */ /* 0x000fe20000000800 */
[----:B------:R-:W-:Y:S01]  /*2a10*/  @!PT LDS RZ, [RZ] ;  /* 0x00000000fffff984 */ /* 0x000fe20000000800 */
[----:B------:R-:W-:Y:S01]  /*2a20*/  @!PT LDS RZ, [RZ] ;  /* 0x00000000fffff984 */ /* 0x000fe20000000800 */
[----:B------:R5:W-:Y:S01]  /*2a30*/  @P5 LDGSTS.E.BYPASS.LTC128B.128 [R207+0x6100], [R16.64], !P3 ;  /* 0x0610000010cf5fae */ /* 0x000be2000d901d50 */
[----:B------:R-:W-:Y:S01]  /*2a40*/  IMAD.U32 R10, RZ, RZ, UR4 ;  /* 0x00000004ff0a7e24 */ /* 0x000fe2000f8e00ff */
[----:B------:R-:W-:Y:S01]  /*2a50*/  PLOP3.LUT P0, PT, PT, PT, UP1, 0x40, 0x0 ;  /* 0x000000000000781c */ /* 0x000fe20003f0e818 */
[----:B------:R-:W-:Y:S01]  /*2a60*/  FMUL.FTZ R72, R72, c[0x0][0x320] ;  /* 0x0000c80048487a20 */ /* 0x000fe20000410000 */
[----:B------:R-:W1:Y:S01]  /*2a70*/  SHFL.IDX PT, R9, R8, RZ, 0x1c1f ;  /* 0x001c1fff08097589 */ /* 0x000e6200000e0000 */
[----:B------:R-:W-:Y:S01]  /*2a80*/  FMUL.FTZ R73, R73, c[0x0][0x320] ;  /* 0x0000c80049497a20 */ /* 0x000fe20000410000 */
[----:B------:R-:W1:Y:S02]  /*2a90*/  MUFU.TANH R5, R5 ;  /* 0x0000000500057308 */ /* 0x000e640000002400 */
[----:B------:R5:W-:Y:S02]  /*2aa0*/  @P5 LDGSTS.E.BYPASS.LTC128B.128 [R207+0x8100], [R16.64+0x80], !P2 ;  /* 0x0810008010cf5fae */ /* 0x000be4000d101d50 */
[----:B------:R-:W-:-:S02]  /*2ab0*/  FMUL.FTZ R68, R68, c[0x0][0x320] ;  /* 0x0000c80044447a20 */ /* 0x000fc40000410000 */
[----:B------:R-:W-:Y:S01]  /*2ac0*/  FMUL.FTZ R69, R69, c[0x0][0x320] ;  /* 0x0000c80045457a20 */ /* 0x000fe20000410000 */
[----:B------:R5:W-:Y:S01]  /*2ad0*/  @P5 LDGSTS.E.BYPASS.LTC128B.128 [R207+0xa100], [R16.64+0x100], !P1 ;  /* 0x0a10010010cf5fae */ /* 0x000be2000c901d50 */
[----:B------:R1:W1:Y:S03]  /*2ae0*/  MUFU.TANH R155, R56 ;  /* 0x00000038009b7308 */ /* 0x0002660000002400 */
[----:B------:R1:W-:Y:S01]  /*2af0*/  @P5 LDGSTS.E.BYPASS.LTC128B.128 [R207+0x7100], [R28.64], !P3 ;  /* 0x071000001ccf5fae */ /* 0x0003e2000d901d50 */
[----:B------:R-:W-:Y:S02]  /*2b00*/  FMUL.FTZ R64, R64, c[0x0][0x320] ;  /* 0x0000c80040407a20 */ /* 0x000fe40000410000 */
[----:B------:R-:W-:Y:S01]  /*2b10*/  FMUL.FTZ R65, R65, c[0x0][0x320] ;  /* 0x0000c80041417a20 */ /* 0x000fe20000410000 */
[----:B------:R1:W-:Y:S01]  /*2b20*/  @P5 LDGSTS.E.BYPASS.LTC128B.128 [R207+0x9100], [R28.64+0x80], !P2 ;  /* 0x091000801ccf5fae */ /* 0x0003e2000d101d50 */
[----:B------:R1:W1:Y:S03]  /*2b30*/  MUFU.TANH R161, R72 ;  /* 0x0000004800a17308 */ /* 0x0002660000002400 */
[----:B------:R2:W-:Y:S04]  /*2b40*/  @P5 LDGSTS.E.BYPASS.LTC128B.128 [R207+0xb100], [R28.64+0x100], !P1 ;  /* 0x0b1001001ccf5fae */ /* 0x0005e8000c901d50 */
[----:B------:R-:W0:Y:S01]  /*2b50*/  LDGDEPBAR ;  /* 0x00000000000079af */ /* 0x000e220000000000 */
[----:B------:R1:W1:Y:S08]  /*2b60*/  MUFU.TANH R157, R73 ;  /* 0x00000049009d7308 */ /* 0x0002700000002400 */
[----:B------:R2:W2:Y:S01]  /*2b70*/  MUFU.TANH R163, R57 ;  /* 0x0000003900a37308 */ /* 0x0004a20000002400 */
[----:B-----5:R-:W-:-:S02]  /*2b80*/  IADD3 R16, R10, -c[0x0][0x168], -R213 ;  /* 0x80005a000a107a10 */ /* 0x020fc40007ffe8d5 */
[----:B------:R-:W-:Y:S02]  /*2b90*/  IADD3 R10, -R213, c[0x0][0x1d0], -R6 ;  /* 0x00007400d50a7a10 */ /* 0x000fe40007ffe906 */
[----:B------:R-:W-:-:S03]  /*2ba0*/  IADD3 R17, R16, c[0x0][0x328], RZ ;  /* 0x0000ca0010117a10 */ /* 0x000fc60007ffe0ff */
[----:B------:R2:W2:Y:S01]  /*2bb0*/  MUFU.TANH R167, R68 ;  /* 0x0000004400a77308 */ /* 0x0004a20000002400 */
[----:B------:R-:W-:Y:S01]  /*2bc0*/  IADD3 R16, R16, UR14, RZ ;  /* 0x0000000e10107c10 */ /* 0x000fe2000fffe0ff */
[----:B-1----:R-:W-:-:S04]  /*2bd0*/  IMAD.IADD R19, R17, 0x1, R9 ;  /* 0x0000000111137824 */ /* 0x002fc800078e0209 */
[----:B------:R-:W-:Y:S02]  /*2be0*/  IMAD.IADD R18, R16, 0x1, R9 ;  /* 0x0000000110127824 */ /* 0x000fe400078e0209 */
[----:B------:R1:W1:Y:S01]  /*2bf0*/  MUFU.TANH R165, R69 ;  /* 0x0000004500a57308 */ /* 0x0002620000002400 */
[----:B------:R-:W-:-:S07]  /*2c00*/  IMNMX R19, R19, R10, PT ;  /* 0x0000000a13137217 */ /* 0x000fce0003800200 */
[----:B------:R1:W1:Y:S08]  /*2c10*/  MUFU.TANH R143, R64 ;  /* 0x00000040008f7308 */ /* 0x0002700000002400 */
[----:B------:R1:W1:Y:S01]  /*2c20*/  MUFU.TANH R141, R65 ;  /* 0x00000041008d7308 */ /* 0x0002620000002400 */
[----:B------:R-:W-:Y:S05]  /*2c30*/  @P0 BRA `(.L_x_155) ;  /* 0x0000018000000947 */ /* 0x000fea0003800000 */
[----:B--234-:R-:W-:Y:S01]  /*2c40*/  IADD3 R9, R9, c[0x0][0x1d0], RZ ;  /* 0x0000740009097a10 */ /* 0x01cfe20007ffe0ff */
[----:B------:R-:W-:Y:S03]  /*2c50*/  BSSY B0, `(.L_x_156) ;  /* 0x0000011000007945 */ /* 0x000fe60003800000 */
[----:B------:R-:W-:-:S04]  /*2c60*/  IADD3 R11, R9, -c[0x0][0x168], RZ ;  /* 0x80005a00090b7a10 */ /* 0x000fc80007ffe0ff */
[----:B------:R-:W-:-:S13]  /*2c70*/  ISETP.GT.AND P0, PT, R11, -0x1, PT ;  /* 0xffffffff0b00780c */ /* 0x000fda0003f04270 */
[----:B------:R-:W-:Y:S05]  /*2c80*/  @P0 BRA `(.L_x_157) ;  /* 0x0000008000000947 */ /* 0x000fea0003800000 */
[----:B------:R-:W-:Y:S01]  /*2c90*/  ULDC UR4, c[0x0][0x32c] ;  /* 0x0000cb0000047ab9 */ /* 0x000fe20000000800 */
[----:B------:R-:W-:Y:S01]  /*2ca0*/  LOP3.LUT R11, RZ, R11, RZ, 0x33, !PT ;  /* 0x0000000bff0b7212 */ /* 0x000fe200078e33ff */
[----:B------:R-:W-:-:S06]  /*2cb0*/  UISETP.NE.AND UP0, UPT, UR6, UR4, UPT ;  /* 0x000000040600728c */ /* 0x000fcc000bf05270 */
[----:B------:R-:W-:-:S13]  /*2cc0*/  PLOP3.LUT P0, PT, PT, PT, UP0, 0x80, 0x0 ;  /* 0x000000000000781c */ /* 0x000fda0003f0f008 */
[----:B------:R-:W-:-:S05]  /*2cd0*/  @P0 IMAD.HI.U32 R9, R11, c[0x0][0x330], RZ ;  /* 0x0000cc000b090a27 */ /* 0x000fca00078e00ff */
[----:B------:R-:W-:-:S04]  /*2ce0*/  @P0 SHF.R.U32.HI R11, RZ, c[0x0][0x334], R9 ;  /* 0x0000cd00ff0b0a19 */ /* 0x000fc80000011609 */
[----:B------:R-:W-:Y:S01]  /*2cf0*/  LOP3.LUT R11, RZ, R11, RZ, 0x33, !PT ;  /* 0x0000000bff0b7212 */ /* 0x000fe200078e33ff */
[----:B------:R-:W-:Y:S05]  /*2d00*/  BRA `(.L_x_158) ;  /* 0x0000005000007947 */ /* 0x000fea0003800000 */
.L_x_157:
[----:B------:R-:W-:Y:S02]  /*2d10*/  ULDC UR4, c[0x0][0x32c] ;  /* 0x0000cb0000047ab9 */ /* 0x000fe40000000800 */
[----:B------:R-:W-:-:S06]  /*2d20*/  UISETP.NE.AND UP0, UPT, UR6, UR4, UPT ;  /* 0x000000040600728c */ /* 0x000fcc000bf05270 */
[----:B------:R-:W-:-:S13]  /*2d30*/  PLOP3.LUT P0, PT, PT, PT, UP0, 0x80, 0x0 ;  /* 0x000000000000781c */ /* 0x000fda0003f0f008 */
[----:B------:R-:W-:-:S05]  /*2d40*/  @P0 IMAD.HI.U32 R9, R11, c[0x0][0x330], RZ ;  /* 0x0000cc000b090a27 */ /* 0x000fca00078e00ff */
[----:B------:R-:W-:Y:S02]  /*2d50*/  @P0 SHF.R.U32.HI R11, RZ, c[0x0][0x334], R9 ;  /* 0x0000cd00ff0b0a19 */ /* 0x000fe40000011609 */
.L_x_158:
[----:B------:R-:W-:Y:S05]  /*2d60*/  BSYNC B0 ;  /* 0x0000000000007941 */ /* 0x000fea0003800000 */
.L_x_156:
[----:B------:R-:W-:-:S04]  /*2d70*/  IMAD R12, R11, c[0x0][0x32c], -R6 ;  /* 0x0000cb000b0c7a24 */ /* 0x000fc800078e0a06 */
[----:B------:R-:W-:-:S05]  /*2d80*/  IMAD.IADD R9, R12, 0x1, -R213 ;  /* 0x000000010c097824 */ /* 0x000fca00078e0ad5 */
[----:B------:R-:W-:Y:S02]  /*2d90*/  IADD3 R12, R9, c[0x0][0x32c], RZ ;  /* 0x0000cb00090c7a10 */ /* 0x000fe40007ffe0ff */
[----:B------:R-:W-:Y:S02]  /*2da0*/  IMNMX R18, R18, R9, !PT ;  /* 0x0000000912127217 */ /* 0x000fe40007800200 */
[----:B------:R-:W-:Y:S02]  /*2db0*/  IMNMX R19, R19, R12, PT ;  /* 0x0000000c13137217 */ /* 0x000fe40003800200 */
.L_x_155:
[----:B--234-:R-:W-:Y:S01]  /*2dc0*/  ISETP.LT.AND P0, PT, RZ, UR13, PT ;  /* 0x0000000dff007c0c */ /* 0x01cfe2000bf01270 */
[----:B------:R-:W2:Y:S01]  /*2dd0*/  SHFL.IDX PT, R28, R8, 0x1, 0x1c1f ;  /* 0x003c1f00081c7f89 */ /* 0x000ea200000e0000 */
[----:B------:R-:W-:Y:S02]  /*2de0*/  FMUL.FTZ R14, R34, c[0x0][0x320] ;  /* 0x0000c800220e7a20 */ /* 0x000fe40000410000 */
[C---:B------:R-:W-:Y:S01]  /*2df0*/  ISETP.GT.AND P4, PT, R18.reuse, 0x1, P0 ;  /* 0x000000011200780c */ /* 0x040fe20000784270 */
[----:B------:R-:W-:Y:S01]  /*2e00*/  FMUL.FTZ R12, R35, c[0x0][0x320] ;  /* 0x0000c800230c7a20 */ /* 0x000fe20000410000 */
[----:B------:R-:W-:Y:S01]  /*2e10*/  ISETP.GT.AND P5, PT, R18, RZ, P0 ;  /* 0x000000ff1200720c */ /* 0x000fe200007a4270 */
[----:B------:R-:W-:Y:S01]  /*2e20*/  FMUL.FTZ R26, R39, c[0x0][0x320] ;  /* 0x0000c800271a7a20 */ /* 0x000fe20000410000 */
[----:B------:R-:W-:Y:S01]  /*2e30*/  ISETP.LT.OR P4, PT, R19, 0x2, P4 ;  /* 0x000000021300780c */ /* 0x000fe20002781670 */
[----:B------:R-:W-:Y:S01]  /*2e40*/  FMUL.FTZ R27, R43, c[0x0][0x320] ;  /* 0x0000c8002b1b7a20 */ /* 0x000fe20000410000 */
[----:B------:R-:W-:Y:S01]  /*2e50*/  ISETP.LT.OR P5, PT, R19, 0x1, P5 ;  /* 0x000000011300780c */ /* 0x000fe20002fa1670 */
[----:B------:R-:W-:Y:S01]  /*2e60*/  FMUL.FTZ R59, R59, c[0x0][0x320] ;  /* 0x0000c8003b3b7a20 */ /* 0x000fe20000410000 */
[----:B------:R-:W-:Y:S01]  /*2e70*/  FSEL R21, R21, -INF , !P4 ;  /* 0xff80000015157808 */ /* 0x000fe20006000000 */
[----:B------:R-:W-:Y:S01]  /*2e80*/  FMUL.FTZ R58, R58, c[0x0][0x320] ;  /* 0x0000c8003a3a7a20 */ /* 0x000fe20000410000 */
[----:B------:R-:W-:Y:S01]  /*2e90*/  ISETP.GT.AND P4, PT, R18, 0x10, P0 ;  /* 0x000000101200780c */ /* 0x000fe20000784270 */
[----:B------:R-:W-:Y:S01]  /*2ea0*/  FMUL.FTZ R74, R74, c[0x0][0x320] ;  /* 0x0000c8004a4a7a20 */ /* 0x000fe20000410000 */
[----:B------:R-:W-:Y:S01]  /*2eb0*/  FSEL R15, R0, -INF , !P5 ;  /* 0xff800000000f7808 */ /* 0x000fe20006800000 */
[----:B------:R-:W-:Y:S01]  /*2ec0*/  FMUL.FTZ R75, R75, c[0x0][0x320] ;  /* 0x0000c8004b4b7a20 */ /* 0x000fe20000410000 */
[----:B------:R-:W-:Y:S01]  /*2ed0*/  ISETP.LT.OR P4, PT, R19, 0x11, P4 ;  /* 0x000000111300780c */ /* 0x000fe20002781670 */
[----:B------:R-:W-:Y:S01]  /*2ee0*/  FMUL.FTZ R70, R70, c[0x0][0x320] ;  /* 0x0000c80046467a20 */ /* 0x000fe20000410000 */
[C---:B------:R-:W-:Y:S01]  /*2ef0*/  ISETP.GT.AND P6, PT, R18.reuse, 0x8, P0 ;  /* 0x000000081200780c */ /* 0x040fe200007c4270 */
[----:B------:R-:W-:Y:S01]  /*2f00*/  FMUL.FTZ R71, R71, c[0x0][0x320] ;  /* 0x0000c80047477a20 */ /* 0x000fe20000410000 */
[----:B------:R-:W-:Y:S01]  /*2f10*/  ISETP.GT.AND P5, PT, R18, 0x9, P0 ;  /* 0x000000091200780c */ /* 0x000fe200007a4270 */
[----:B------:R-:W-:Y:S01]  /*2f20*/  FMUL.FTZ R30, R30, c[0x0][0x320] ;  /* 0x0000c8001e1e7a20 */ /* 0x000fe20000410000 */
[----:B------:R-:W-:Y:S01]  /*2f30*/  FSEL R11, R24, -INF , !P4 ;  /* 0xff800000180b7808 */ /* 0x000fe20006000000 */
[----:B------:R-:W-:Y:S01]  /*2f40*/  FMUL.FTZ R31, R31, c[0x0][0x320] ;  /* 0x0000c8001f1f7a20 */ /* 0x000fe20000410000 */
[----:B------:R-:W-:Y:S01]  /*2f50*/  ISETP.GT.AND P4, PT, R18, 0x19, P0 ;  /* 0x000000191200780c */ /* 0x000fe20000784270 */
[----:B------:R-:W-:Y:S01]  /*2f60*/  FMUL.FTZ R66, R66, c[0x0][0x320] ;  /* 0x0000c80042427a20 */ /* 0x000fe20000410000 */
[----:B------:R-:W-:Y:S01]  /*2f70*/  ISETP.LT.OR P6, PT, R19, 0x9, P6 ;  /* 0x000000091300780c */ /* 0x000fe200037c1670 */
[----:B------:R-:W-:Y:S01]  /*2f80*/  FMUL.FTZ R67, R67, c[0x0][0x320] ;  /* 0x0000c80043437a20 */ /* 0x000fe20000410000 */
[C---:B------:R-:W-:Y:S01]  /*2f90*/  ISETP.LT.OR P5, PT, R19.reuse, 0xa, P5 ;  /* 0x0000000a1300780c */ /* 0x040fe20002fa1670 */
[----:B------:R3:W4:Y:S01]  /*2fa0*/  MUFU.TANH R162, R59 ;  /* 0x0000003b00a27308 */ /* 0x0007220000002400 */
[----:B------:R-:W-:Y:S01]  /*2fb0*/  ISETP.LT.OR P4, PT, R19, 0x1a, P4 ;  /* 0x0000001a1300780c */ /* 0x000fe20002781670 */
[----:B--2---:R-:W-:Y:S01]  /*2fc0*/  IMAD.IADD R17, R17, 0x1, R28 ;  /* 0x0000000111117824 */ /* 0x004fe200078e021c */
[----:B------:R-:W-:Y:S01]  /*2fd0*/  FSEL R13, R22, -INF , !P6 ;  /* 0xff800000160d7808 */ /* 0x000fe20007000000 */
[----:B------:R-:W-:Y:S01]  /*2fe0*/  FMUL.FTZ R22, R38, c[0x0][0x320] ;  /* 0x0000c80026167a20 */ /* 0x000fe20000410000 */
[----:B------:R-:W-:-:S02]  /*2ff0*/  FSEL R23, R23, -INF , !P5 ;  /* 0xff80000017177808 */ /* 0x000fc40006800000 */
[C---:B------:R-:W-:Y:S01]  /*3000*/  ISETP.GT.AND P6, PT, R18.reuse, 0x11, P0 ;  /* 0x000000111200780c */ /* 0x040fe200007c4270 */
[----:B------:R3:W2:Y:S01]  /*3010*/  MUFU.TANH R172, R58 ;  /* 0x0000003a00ac7308 */ /* 0x0006a20000002400 */
[C---:B------:R-:W-:Y:S02]  /*3020*/  ISETP.GT.AND P5, PT, R18.reuse, 0x18, P0 ;  /* 0x000000181200780c */ /* 0x040fe400007a4270 */
[----:B------:R-:W-:Y:S02]  /*3030*/  FSEL R5, R5, -INF , !P4 ;  /* 0xff80000005057808 */ /* 0x000fe40006000000 */
[----:B------:R-:W-:Y:S02]  /*3040*/  ISETP.GT.AND P4, PT, R18, 0x28, P0 ;  /* 0x000000281200780c */ /* 0x000fe40000784270 */
[C---:B------:R-:W-:Y:S01]  /*3050*/  ISETP.LT.OR P6, PT, R19.reuse, 0x12, P6 ;  /* 0x000000121300780c */ /* 0x040fe200037c1670 */
[----:B------:R-:W1:Y:S01]  /*3060*/  MUFU.TANH R14, R14 ;  /* 0x0000000e000e7308 */ /* 0x000e620000002400 */
[----:B------:R-:W-:-:S02]  /*3070*/  ISETP.LT.OR P5, PT, R19, 0x19, P5 ;  /* 0x000000191300780c */ /* 0x000fc40002fa1670 */
[----:B------:R-:W-:Y:S02]  /*3080*/  ISETP.LT.OR P4, PT, R19, 0x29, P4 ;  /* 0x000000291300780c */ /* 0x000fe40002781670 */
[----:B------:R-:W-:Y:S02]  /*3090*/  FSEL R9, R25, -INF , !P6 ;  /* 0xff80000019097808 */ /* 0x000fe40007000000 */
[----:B------:R-:W-:Y:S01]  /*30a0*/  FSEL R7, R7, -INF , !P5 ;  /* 0xff80000007077808 */ /* 0x000fe20006800000 */
[----:B------:R-:W1:Y:S01]  /*30b0*/  MUFU.TANH R12, R12 ;  /* 0x0000000c000c7308 */ /* 0x000e620000002400 */
[C---:B------:R-:W-:Y:S02]  /*30c0*/  ISETP.GT.AND P6, PT, R18.reuse, 0x20, P0 ;  /* 0x000000201200780c */ /* 0x040fe400007c4270 */
[----:B------:R-:W-:Y:S02]  /*30d0*/  ISETP.GT.AND P5, PT, R18, 0x21, P0 ;  /* 0x000000211200780c */ /* 0x000fe400007a4270 */
[----:B------:R-:W-:-:S02]  /*30e0*/  FSEL R161, R161, -INF , !P4 ;  /* 0xff800000a1a17808 */ /* 0x000fc40006000000 */
[----:B------:R-:W-:Y:S01]  /*30f0*/  ISETP.GT.AND P4, PT, R18, 0x31, P0 ;  /* 0x000000311200780c */ /* 0x000fe20000784270 */
[----:B------:R3:W1:Y:S01]  /*3100*/  MUFU.TANH R170, R74 ;  /* 0x0000004a00aa7308 */ /* 0x0006620000002400 */
[C---:B------:R-:W-:Y:S02]  /*3110*/  ISETP.LT.OR P6, PT, R19.reuse, 0x21, P6 ;  /* 0x000000211300780c */ /* 0x040fe400037c1670 */
[C---:B------:R-:W-:Y:S02]  /*3120*/  ISETP.LT.OR P5, PT, R19.reuse, 0x22, P5 ;  /* 0x000000221300780c */ /* 0x040fe40002fa1670 */
[----:B------:R-:W-:Y:S02]  /*3130*/  ISETP.LT.OR P4, PT, R19, 0x32, P4 ;  /* 0x000000321300780c */ /* 0x000fe40002781670 */
[----:B------:R-:W-:Y:S01]  /*3140*/  FSEL R155, R155, -INF , !P6 ;  /* 0xff8000009b9b7808 */ /* 0x000fe20007000000 */
[----:B------:R3:W1:Y:S01]  /*3150*/  MUFU.TANH R164, R75 ;  /* 0x0000004b00a47308 */ /* 0x0006620000002400 */
[----:B------:R-:W-:-:S02]  /*3160*/  FSEL R163, R163, -INF , !P5 ;  /* 0xff800000a3a37808 */ /* 0x000fc40006800000 */
[C---:B------:R-:W-:Y:S02]  /*3170*/  ISETP.GT.AND P6, PT, R18.reuse, 0x29, P0 ;  /* 0x000000291200780c */ /* 0x040fe400007c4270 */
[----:B------:R-:W-:Y:S02]  /*3180*/  ISETP.GT.AND P5, PT, R18, 0x30, P0 ;  /* 0x000000301200780c */ /* 0x000fe400007a4270 */
[----:B-1----:R-:W-:Y:S01]  /*3190*/  FSEL R165, R165, -INF , !P4 ;  /* 0xff800000a5a57808 */ /* 0x002fe20006000000 */
[----:B------:R-:W1:Y:S01]  /*31a0*/  MUFU.TANH R26, R26 ;  /* 0x0000001a001a7308 */ /* 0x000e620000002400 */
[----:B------:R-:W-:Y:S02]  /*31b0*/  PLOP3.LUT P4, PT, PT, PT, UP1, 0x40, 0x0 ;  /* 0x000000000000781c */ /* 0x000fe40003f8e818 */
[C---:B------:R-:W-:Y:S02]  /*31c0*/  ISETP.LT.OR P6, PT, R19.reuse, 0x2a, P6 ;  /* 0x0000002a1300780c */ /* 0x040fe400037c1670 */
[----:B------:R-:W-:-:S02]  /*31d0*/  ISETP.LT.OR P5, PT, R19, 0x31, P5 ;  /* 0x000000311300780c */ /* 0x000fc40002fa1670 */
[----:B------:R-:W-:Y:S01]  /*31e0*/  FSEL R157, R157, -INF , !P6 ;  /* 0xff8000009d9d7808 */ /* 0x000fe20007000000 */
[----:B------:R-:W1:Y:S01]  /*31f0*/  MUFU.TANH R27, R27 ;  /* 0x0000001b001b7308 */ /* 0x000e620000002400 */
[----:B------:R-:W-:Y:S02]  /*3200*/  FSEL R167, R167, -INF , !P5 ;  /* 0xff800000a7a77808 */ /* 0x000fe40006800000 */
[C---:B------:R-:W-:Y:S02]  /*3210*/  ISETP.GT.AND P6, PT, R18.reuse, 0x38, P0 ;  /* 0x000000381200780c */ /* 0x040fe400007c4270 */
[----:B------:R-:W-:Y:S02]  /*3220*/  ISETP.GT.AND P5, PT, R18, 0x39, P0 ;  /* 0x000000391200780c */ /* 0x000fe400007a4270 */
[C---:B------:R-:W-:Y:S01]  /*3230*/  ISETP.LT.OR P6, PT, R19.reuse, 0x39, P6 ;  /* 0x000000391300780c */ /* 0x040fe200037c1670 */
[----:B------:R3:W1:Y:S01]  /*3240*/  MUFU.TANH R166, R70 ;  /* 0x0000004600a67308 */ /* 0x0006620000002400 */
[----:B------:R-:W-:Y:S01]  /*3250*/  ISETP.LT.OR P5, PT, R19, 0x3a, P5 ;  /* 0x0000003a1300780c */ /* 0x000fe20002fa1670 */
[----:B------:R-:W-:Y:S01]  /*3260*/  IMAD.IADD R19, R16, 0x1, R28 ;  /* 0x0000000110137824 */ /* 0x000fe200078e021c */
[----:B------:R-:W-:-:S02]  /*3270*/  IMNMX R17, R17, R10, PT ;  /* 0x0000000a11117217 */ /* 0x000fc40003800200 */
[----:B------:R-:W-:Y:S02]  /*3280*/  FSEL R143, R143, -INF , !P6 ;  /* 0xff8000008f8f7808 */ /* 0x000fe40007000000 */
[----:B------:R-:W-:Y:S01]  /*3290*/  FSEL R141, R141, -INF , !P5 ;  /* 0xff8000008d8d7808 */ /* 0x000fe20006800000 */
[----:B------:R3:W1:Y:S08]  /*32a0*/  MUFU.TANH R142, R71 ;  /* 0x00000047008e7308 */ /* 0x0006700000002400 */
[----:B------:R3:W1:Y:S08]  /*32b0*/  MUFU.TANH R0, R30 ;  /* 0x0000001e00007308 */ /* 0x0006700000002400 */
[----:B------:R3:W1:Y:S08]  /*32c0*/  MUFU.TANH R8, R31 ;  /* 0x0000001f00087308 */ /* 0x0006700000002400 */
[----:B------:R3:W1:Y:S08]  /*32d0*/  MUFU.TANH R140, R66 ;  /* 0x00000042008c7308 */ /* 0x0006700000002400 */
[----:B------:R3:W1:Y:S08]  /*32e0*/  MUFU.TANH R160, R67 ;  /* 0x0000004300a07308 */ /* 0x0006700000002400 */
[----:B------:R-:W1:Y:S01]  /*32f0*/  MUFU.TANH R22, R22 ;  /* 0x0000001600167308 */ /* 0x000e620000002400 */
[----:B------:R-:W-:Y:S05]  /*3300*/  @P4 BRA `(.L_x_159) ;  /* 0x0000018000004947 */ /* 0x000fea0003800000 */
[----:B--2-4-:R-:W-:Y:S01]  /*3310*/  IADD3 R25, R28, c[0x0][0x1d0], RZ ;  /* 0x000074001c197a10 */ /* 0x014fe20007ffe0ff */
        /* <DEDUP_REMOVED lines=12> */
.L_x_161:
[----:B------:R-:W-:Y:S02]  /*33e0*/  ULDC UR4, c[0x0][0x32c] ;  /* 0x0000cb0000047ab9 */ /* 0x000fe40000000800 */
[----:B------:R-:W-:-:S06]  /*33f0*/  UISETP.NE.AND UP0, UPT, UR6, UR4, UPT ;  /* 0x000000040600728c */ /* 0x000fcc000bf05270 */
[----:B------:R-:W-:-:S13]  /*3400*/  PLOP3.LUT P4, PT, PT, PT, UP0, 0x80, 0x0 ;  /* 0x000000000000781c */ /* 0x000fda0003f8f008 */
[----:B------:R-:W-:-:S05]  /*3410*/  @P4 IMAD.HI.U32 R10, R25, c[0x0][0x330], RZ ;  /* 0x0000cc00190a4a27 */ /* 0x000fca00078e00ff */
[----:B------:R-:W-:Y:S02]  /*3420*/  @P4 SHF.R.U32.HI R25, RZ, c[0x0][0x334], R10 ;  /* 0x0000cd00ff194a19 */ /* 0x000fe4000001160a */
.L_x_162:
[----:B------:R-:W-:Y:S05]  /*3430*/  BSYNC B0 ;  /* 0x0000000000007941 */ /* 0x000fea0003800000 */
.L_x_160:
[----:B------:R-:W-:-:S04]  /*3440*/  IMAD R10, R25, c[0x0][0x32c], -R6 ;  /* 0x0000cb00190a7a24 */ /* 0x000fc800078e0a06 */
[----:B------:R-:W-:-:S05]  /*3450*/  IMAD.IADD R10, R10, 0x1, -R213 ;  /* 0x000000010a0a7824 */ /* 0x000fca00078e0ad5 */
[----:B------:R-:W-:Y:S02]  /*3460*/  IADD3 R6, R10, c[0x0][0x32c], RZ ;  /* 0x0000cb000a067a10 */ /* 0x000fe40007ffe0ff */
[----:B------:R-:W-:Y:S02]  /*3470*/  IMNMX R19, R19, R10, !PT ;  /* 0x0000000a13137217 */ /* 0x000fe40007800200 */
[----:B------:R-:W-:Y:S02]  /*3480*/  IMNMX R17, R17, R6, PT ;  /* 0x0000000611117217 */ /* 0x000fe40003800200 */
.L_x_159:
[C---:B--2-4-:R-:W-:Y:S01]  /*3490*/  ISETP.GT.AND P5, PT, R19.reuse, 0x9, P0 ;  /* 0x000000091300780c */ /* 0x054fe200007a4270 */
[----:B------:R-:W-:Y:S01]  /*34a0*/  IMAD.SHL.U32 R203, R4, 0x2, RZ ;  /* 0x0000000204cb7824 */ /* 0x000fe200078e00ff */
[----:B------:R-:W-:Y:S01]  /*34b0*/  ISETP.GT.AND P6, PT, R19, 0x1, P0 ;  /* 0x000000011300780c */ /* 0x000fe200007c4270 */
[----:B------:R-:W-:Y:S01]  /*34c0*/  ULDC.64 UR4, c[0x0][0x2c8] ;  /* 0x0000b20000047ab9 */ /* 0x000fe20000000a00 */
[----:B------:R-:W-:Y:S01]  /*34d0*/  ISETP.LT.OR P5, PT, R17, 0xa, P5 ;  /* 0x0000000a1100780c */ /* 0x000fe20002fa1670 */
[--C-:B------:R-:W-:Y:S01]  /*34e0*/  IMAD R197, R3, 0x2, R203.reuse ;  /* 0x0000000203c57824 */ /* 0x100fe200078e02cb */
[----:B------:R-:W-:Y:S01]  /*34f0*/  FMNMX.FTZ R10, R15, R21, !PT ;  /* 0x000000150f0a7209 */ /* 0x000fe20007810000 */
[----:B------:R-:W-:Y:S01]  /*3500*/  LDSM.16.MT88.4 R40, [R203+0x2100] ;  /* 0x00210000cb28783b */ /* 0x000fe20000004200 */
[----:B-1----:R-:W-:Y:S01]  /*3510*/  FSEL R6, R26, -INF , !P5 ;  /* 0xff8000001a067808 */ /* 0x002fe20006800000 */
[----:B------:R-:W-:Y:S01]  /*3520*/  IMAD R198, R2, 0x2, R203 ;  /* 0x0000000202c67824 */ /* 0x000fe200078e02cb */
[C---:B------:R-:W-:Y:S01]  /*3530*/  ISETP.GT.AND P5, PT, R19.reuse, RZ, P0 ;  /* 0x000000ff1300720c */ /* 0x040fe200007a4270 */
[----:B---3--:R-:W-:Y:S01]  /*3540*/  LDSM.16.MT88.4 R56, [R197+0x2100] ;  /* 0x00210000c538783b */ /* 0x008fe20000004200 */
[----:B------:R-:W-:Y:S01]  /*3550*/  ISETP.GT.AND P4, PT, R19, 0x8, P0 ;  /* 0x000000081300780c */ /* 0x000fe20000784270 */
[----:B------:R-:W-:Y:S01]  /*3560*/  IMAD R196, R3, 0x2, R198 ;  /* 0x0000000203c47824 */ /* 0x000fe200078e02c6 */
[C---:B------:R-:W-:Y:S01]  /*3570*/  ISETP.LT.OR P6, PT, R17.reuse, 0x2, P6 ;  /* 0x000000021100780c */ /* 0x040fe200037c1670 */
[----:B------:R-:W-:Y:S01]  /*3580*/  LDSM.16.MT88.4 R124, [R203+0x100] ;  /* 0x00010000cb7c783b */ /* 0x000fe20000004200 */
[----:B------:R-:W-:Y:S01]  /*3590*/  ISETP.LT.OR P5, PT, R17, 0x1, P5 ;  /* 0x000000011100780c */ /* 0x000fe20002fa1670 */
[----:B------:R-:W-:Y:S01]  /*35a0*/  UIMAD.WIDE.U32 UR18, UR15, UR4, URZ ;  /* 0x000000040f1272a5 */ /* 0x000fe2000f8e003f */
[----:B------:R-:W-:Y:S01]  /*35b0*/  FMNMX.FTZ R10, R13, R10, !PT ;  /* 0x0000000a0d0a7209 */ /* 0x000fe20007810000 */
[----:B------:R-:W-:Y:S01]  /*35c0*/  LDSM.16.MT88.4 R116, [R198+0x100] ;  /* 0x00010000c674783b */ /* 0x000fe20000004200 */
[----:B------:R-:W-:Y:S01]  /*35d0*/  ISETP.LT.OR P4, PT, R17, 0x9, P4 ;  /* 0x000000091100780c */ /* 0x000fe20002781670 */
[----:B------:R-:W-:Y:S01]  /*35e0*/  @UP2 USHF.R.U32.HI UR15, URZ, UR5, UR19 ;  /* 0x000000053f0f2299 */ /* 0x000fe20008011613 */
[----:B------:R-:W-:Y:S01]  /*35f0*/  FSEL R18, R27, -INF , !P6 ;  /* 0xff8000001b127808 */ /* 0x000fe20007000000 */
[----:B------:R-:W-:Y:S01]  /*3600*/  LDSM.16.MT88.4 R108, [R197+0x100] ;  /* 0x00010000c56c783b */ /* 0x000fe20000004200 */
[----:B------:R-:W-:Y:S01]  /*3610*/  FSEL R20, R20, -INF , !P5 ;  /* 0xff80000014147808 */ /* 0x000fe20006800000 */
[----:B------:R-:W-:Y:S01]  /*3620*/  UIADD3 UR4, UR7, UR15, URZ ;  /* 0x0000000f07047290 */ /* 0x000fe2000fffe03f */
[----:B------:R-:W-:Y:S01]  /*3630*/  ISETP.GT.AND P6, PT, R19, 0x10, P0 ;  /* 0x000000101300780c */ /* 0x000fe200007c4270 */
[----:B------:R-:W-:Y:S01]  /*3640*/  LDSM.16.MT88.4 R100, [R196+0x100] ;  /* 0x00010000c464783b */ /* 0x000fe20000004200 */
[----:B------:R-:W-:Y:S01]  /*3650*/  FMNMX.FTZ R10, R23, R10, !PT ;  /* 0x0000000a170a7209 */ /* 0x000fe20007810000 */
[----:B------:R-:W-:Y:S01]  /*3660*/  ULDC UR7, c[0x0][0x328] ;  /* 0x0000ca0000077ab9 */ /* 0x000fe20000000800 */
[----:B------:R-:W-:Y:S01]  /*3670*/  FSEL R16, R22, -INF , !P4 ;  /* 0xff80000016107808 */ /* 0x000fe20006000000 */
[----:B------:R-:W-:Y:S01]  /*3680*/  LDSM.16.MT88.4 R48, [R198+0x2100] ;  /* 0x00210000c630783b */ /* 0x000fe20000004200 */
[----:B------:R-:W-:Y:S01]  /*3690*/  FMNMX.FTZ R25, R20, R18, !PT ;  /* 0x0000001214197209 */ /* 0x000fe20007810000 */
[----:B------:R-:W-:Y:S01]  /*36a0*/  UIADD3 UR13, UR13, -0x2, URZ ;  /* 0xfffffffe0d0d7890 */ /* 0x000fe2000fffe03f */
[----:B------:R-:W-:Y:S01]  /*36b0*/  FMNMX.FTZ R10, R11, R10, !PT ;  /* 0x0000000a0b0a7209 */ /* 0x000fe20007810000 */
[----:B------:R-:W-:Y:S01]  /*36c0*/  LDSM.16.MT88.4 R64, [R196+0x2100] ;  /* 0x00210000c440783b */ /* 0x000fe20000004200 */
[----:B------:R-:W-:Y:S01]  /*36d0*/  ISETP.LT.OR P6, PT, R17, 0x11, P6 ;  /* 0x000000111100780c */ /* 0x000fe200037c1670 */
[----:B------:R-:W-:Y:S01]  /*36e0*/  UIADD3 UR7, UR4, UR7, URZ ;  /* 0x0000000704077290 */ /* 0x000fe2000fffe03f */
[----:B------:R-:W-:Y:S01]  /*36f0*/  ISETP.GT.AND P4, PT, R19, 0x11, P0 ;  /* 0x000000111300780c */ /* 0x000fe20000784270 */
[----:B------:R-:W-:Y:S01]  /*3700*/  LDSM.16.MT88.4 R72, [R203+0x4100] ;  /* 0x00410000cb48783b */ /* 0x000fe20000004200 */
[----:B------:R-:W-:-:S02]  /*3710*/  FMNMX.FTZ R25, R16, R25, !PT ;  /* 0x0000001910197209 */ /* 0x000fc40007810000 */
[----:B------:R-:W-:Y:S01]  /*3720*/  FMNMX.FTZ R10, R9, R10, !PT ;  /* 0x0000000a090a7209 */ /* 0x000fe20007810000 */
[----:B------:R-:W-:Y:S01]  /*3730*/  LDSM.16.MT88.4 R80, [R198+0x4100] ;  /* 0x00410000c650783b */ /* 0x000fe20000004200 */
[----:B------:R-:W-:Y:S02]  /*3740*/  FSEL R14, R14, -INF , !P6 ;  /* 0xff8000000e0e7808 */ /* 0x000fe40007000000 */
[----:B------:R-:W-:Y:S01]  /*3750*/  ISETP.LT.OR P4, PT, R17, 0x12, P4 ;  /* 0x000000121100780c */ /* 0x000fe20002781670 */
[----:B------:R-:W-:Y:S01]  /*3760*/  LDSM.16.MT88.4 R88, [R197+0x4100] ;  /* 0x00410000c558783b */ /* 0x000fe20000004200 */
[----:B------:R-:W-:Y:S02]  /*3770*/  ISETP.GT.AND P6, PT, R19, 0x18, P0 ;  /* 0x000000181300780c */ /* 0x000fe400007c4270 */
[----:B------:R-:W-:Y:S01]  /*3780*/  FMNMX.FTZ R25, R6, R25, !PT ;  /* 0x0000001906197209 */ /* 0x000fe20007810000 */
[----:B------:R-:W-:Y:S01]  /*3790*/  LDSM.16.MT88.4 R136, [R198+0x900] ;  /* 0x00090000c688783b */ /* 0x000fe20000004200 */
[----:B------:R-:W-:-:S02]  /*37a0*/  FMNMX.FTZ R10, R7, R10, !PT ;  /* 0x0000000a070a7209 */ /* 0x000fc40007810000 */
[----:B------:R-:W-:Y:S01]  /*37b0*/  FSEL R12, R12, -INF , !P4 ;  /* 0xff8000000c0c7808 */ /* 0x000fe20006000000 */
[----:B------:R-:W-:Y:S01]  /*37c0*/  LDSM.16.MT88.4 R32, [R197+0x900] ;  /* 0x00090000c520783b */ /* 0x000fe20000004200 */
[----:B------:R-:W-:Y:S02]  /*37d0*/  ISETP.GT.AND P5, PT, R19, 0x19, P0 ;  /* 0x000000191300780c */ /* 0x000fe400007a4270 */
[----:B------:R-:W-:Y:S01]  /*37e0*/  ISETP.LT.OR P6, PT, R17, 0x19, P6 ;  /* 0x000000191100780c */ /* 0x000fe200037c1670 */
[----:B------:R-:W-:Y:S01]  /*37f0*/  LDSM.16.MT88.4 R28, [R196+0x900] ;  /* 0x00090000c41c783b */ /* 0x000fe20000004200 */
[----:B------:R-:W-:Y:S02]  /*3800*/  FMNMX.FTZ R25, R14, R25, !PT ;  /* 0x000000190e197209 */ /* 0x000fe40007810000 */
[----:B------:R-:W-:Y:S02]  /*3810*/  FMNMX.FTZ R22, R5, R10, !PT ;  /* 0x0000000a05167209 */ /* 0x000fe40007810000 */
[----:B------:R-:W-:-:S02]  /*3820*/  ISETP.GT.AND P4, PT, R19, 0x20, P0 ;  /* 0x000000201300780c */ /* 0x000fc40000784270 */
[----:B------:R-:W-:Y:S02]  /*3830*/  ISETP.LT.OR P5, PT, R17, 0x1a, P5 ;  /* 0x0000001a1100780c */ /* 0x000fe40002fa1670 */
[----:B------:R-:W-:Y:S02]  /*3840*/  FSEL R10, R0, -INF , !P6 ;  /* 0xff800000000a7808 */ /* 0x000fe40007000000 */
[----:B------:R-:W-:Y:S02]  /*3850*/  FMNMX.FTZ R25, R12, R25, !PT ;  /* 0x000000190c197209 */ /* 0x000fe40007810000 */
[----:B------:R-:W-:Y:S02]  /*3860*/  ISETP.GT.AND P6, PT, R19, 0x21, P0 ;  /* 0x000000211300780c */ /* 0x000fe400007c4270 */
[----:B------:R-:W-:Y:S02]  /*3870*/  FSEL R8, R8, -INF , !P5 ;  /* 0xff80000008087808 */ /* 0x000fe40006800000 */
[----:B------:R-:W-:-:S02]  /*3880*/  ISETP.LT.OR P4, PT, R17, 0x21, P4 ;  /* 0x000000211100780c */ /* 0x000fc40002781670 */
[----:B------:R-:W-:Y:S02]  /*3890*/  FMNMX.FTZ R25, R10, R25, !PT ;  /* 0x000000190a197209 */ /* 0x000fe40007810000 */
[----:B------:R-:W-:Y:S02]  /*38a0*/  FMNMX.FTZ R22, R155, R22, !PT ;  /* 0x000000169b167209 */ /* 0x000fe40007810000 */
[----:B------:R-:W-:Y:S02]  /*38b0*/  ISETP.GT.AND P5, PT, R19, 0x28, P0 ;  /* 0x000000281300780c */ /* 0x000fe400007a4270 */
[----:B------:R-:W-:Y:S02]  /*38c0*/  ISETP.LT.OR P6, PT, R17, 0x22, P6 ;  /* 0x000000221100780c */ /* 0x000fe400037c1670 */
[----:B------:R-:W-:Y:S02]  /*38d0*/  FSEL R172, R172, -INF , !P4 ;  /* 0xff800000acac7808 */ /* 0x000fe40006000000 */
[----:B------:R-:W-:-:S02]  /*38e0*/  FMNMX.FTZ R25, R8, R25, !PT ;  /* 0x0000001908197209 */ /* 0x000fc40007810000 */
[----:B------:R-:W-:Y:S02]  /*38f0*/  FMNMX.FTZ R0, R163, R22, !PT ;  /* 0x00000016a3007209 */ /* 0x000fe40007810000 */
[----:B------:R-:W-:Y:S02]  /*3900*/  ISETP.GT.AND P4, PT, R19, 0x29, P0 ;  /* 0x000000291300780c */ /* 0x000fe40000784270 */
[----:B------:R-:W-:Y:S02]  /*3910*/  FSEL R162, R162, -INF , !P6 ;  /* 0xff800000a2a27808 */ /* 0x000fe40007000000 */
[----:B------:R-:W-:Y:S02]  /*3920*/  ISETP.LT.OR P5, PT, R17, 0x29, P5 ;  /* 0x000000291100780c */ /* 0x000fe40002fa1670 */
[----:B------:R-:W-:Y:S02]  /*3930*/  FMNMX.FTZ R27, R172, R25, !PT ;  /* 0x00000019ac1b7209 */ /* 0x000fe40007810000 */
[----:B------:R-:W-:-:S02]  /*3940*/  FMNMX.FTZ R0, R161, R0, !PT ;  /* 0x00000000a1007209 */ /* 0x000fc40007810000 */
[----:B------:R-:W-:Y:S02]  /*3950*/  ISETP.GT.AND P6, PT, R19, 0x30, P0 ;  /* 0x000000301300780c */ /* 0x000fe400007c4270 */
[----:B------:R-:W-:Y:S02]  /*3960*/  ISETP.LT.OR P4, PT, R17, 0x2a, P4 ;  /* 0x0000002a1100780c */ /* 0x000fe40002781670 */
[----:B------:R-:W-:Y:S02]  /*3970*/  FSEL R170, R170, -INF , !P5 ;  /* 0xff800000aaaa7808 */ /* 0x000fe40006800000 */
[----:B------:R-:W-:Y:S02]  /*3980*/  FMNMX.FTZ R27, R162, R27, !PT ;  /* 0x0000001ba21b7209 */ /* 0x000fe40007810000 */
[----:B------:R-:W-:Y:S02]  /*3990*/  FMNMX.FTZ R0, R157, R0, !PT ;  /* 0x000000009d007209 */ /* 0x000fe40007810000 */
[----:B------:R-:W-:-:S02]  /*39a0*/  ISETP.GT.AND P5, PT, R19, 0x31, P0 ;  /* 0x000000311300780c */ /* 0x000fc400007a4270 */
[----:B------:R-:W-:Y:S02]  /*39b0*/  ISETP.LT.OR P6, PT, R17, 0x31, P6 ;  /* 0x000000311100780c */ /* 0x000fe400037c1670 */
[----:B------:R-:W-:Y:S02]  /*39c0*/  FSEL R164, R164, -INF , !P4 ;  /* 0xff800000a4a47808 */ /* 0x000fe40006000000 */
[----:B------:R-:W-:Y:S02]  /*39d0*/  FMNMX.FTZ R27, R170, R27, !PT ;  /* 0x0000001baa1b7209 */ /* 0x000fe40007810000 */
[----:B------:R-:W-:Y:S02]  /*39e0*/  FMNMX.FTZ R0, R167, R0, !PT ;  /* 0x00000000a7007209 */ /* 0x000fe40007810000 */
[----:B------:R-:W-:Y:S02]  /*39f0*/  ISETP.GT.AND P4, PT, R19, 0x38, P0 ;  /* 0x000000381300780c */ /* 0x000fe40000784270 */
[----:B------:R-:W-:-:S02]  /*3a00*/  ISETP.LT.OR P5, PT, R17, 0x32, P5 ;  /* 0x000000321100780c */ /* 0x000fc40002fa1670 */
[----:B------:R-:W-:Y:S02]  /*3a10*/  FSEL R166, R166, -INF , !P6 ;  /* 0xff800000a6a67808 */ /* 0x000fe40007000000 */
[----:B------:R-:W-:Y:S02]  /*3a20*/  FMNMX.FTZ R27, R164, R27, !PT ;  /* 0x0000001ba41b7209 */ /* 0x000fe40007810000 */
[----:B------:R-:W-:Y:S02]  /*3a30*/  FMNMX.FTZ R0, R165, R0, !PT ;  /* 0x00000000a5007209 */ /* 0x000fe40007810000 */
[----:B------:R-:W-:Y:S02]  /*3a40*/  ISETP.GT.AND P0, PT, R19, 0x39, P0 ;  /* 0x000000391300780c */ /* 0x000fe40000704270 */
[----:B------:R-:W-:Y:S02]  /*3a50*/  ISETP.LT.OR P4, PT, R17, 0x39, P4 ;  /* 0x000000391100780c */ /* 0x000fe40002781670 */
[----:B------:R-:W-:-:S02]  /*3a60*/  FSEL R142, R142, -INF , !P5 ;  /* 0xff8000008e8e7808 */ /* 0x000fc40006800000 */
[----:B------:R-:W-:Y:S02]  /*3a70*/  FMNMX.FTZ R27, R166, R27, !PT ;  /* 0x0000001ba61b7209 */ /* 0x000fe40007810000 */
[----:B------:R-:W-:Y:S02]  /*3a80*/  FMNMX.FTZ R0, R143, R0, !PT ;  /* 0x000000008f007209 */ /* 0x000fe40007810000 */
[----:B------:R-:W-:Y:S02]  /*3a90*/  ISETP.LT.OR P0, PT, R17, 0x3a, P0 ;  /* 0x0000003a1100780c */ /* 0x000fe40000701670 */
[----:B------:R-:W-:Y:S02]  /*3aa0*/  FSEL R140, R140, -INF , !P4 ;  /* 0xff8000008c8c7808 */ /* 0x000fe40006000000 */
[----:B------:R-:W-:Y:S02]  /*3ab0*/  FMNMX.FTZ R27, R142, R27, !PT ;  /* 0x0000001b8e1b7209 */ /* 0x000fe40007810000 */
[----:B------:R-:W-:-:S02]  /*3ac0*/  FMNMX.FTZ R0, R141, R0, !PT ;  /* 0x000000008d007209 */ /* 0x000fc40007810000 */
[----:B------:R-:W-:Y:S02]  /*3ad0*/  FSEL R160, R160, -INF , !P0 ;  /* 0xff800000a0a07808 */ /* 0x000fe40004000000 */
[----:B------:R-:W-:Y:S01]  /*3ae0*/  FMNMX.FTZ R19, R140, R27, !PT ;  /* 0x0000001b8c137209 */ /* 0x000fe20007810000 */
[----:B------:R-:W1:Y:S03]  /*3af0*/  SHFL.BFLY PT, R25, R0, 0x2, 0x1f ;  /* 0x0c401f0000197f89 */ /* 0x000e6600000e0000 */
[----:B------:R-:W-:-:S05]  /*3b00*/  FMNMX.FTZ R19, R160, R19, !PT ;  /* 0x00000013a0137209 */ /* 0x000fca0007810000 */
[----:B------:R-:W2:Y:S01]  /*3b10*/  SHFL.BFLY PT, R22, R19, 0x2, 0x1f ;  /* 0x0c401f0013167f89 */ /* 0x000ea200000e0000 */
[----:B-1----:R-:W-:-:S05]  /*3b20*/  FMNMX.FTZ R25, R0, R25, !PT ;  /* 0x0000001900197209 */ /* 0x002fca0007810000 */
[----:B------:R-:W1:Y:S01]  /*3b30*/  SHFL.BFLY PT, R0, R25, 0x1, 0x1f ;  /* 0x0c201f0019007f89 */ /* 0x000e6200000e0000 */
[----:B--2---:R-:W-:-:S05]  /*3b40*/  FMNMX.FTZ R17, R19, R22, !PT ;  /* 0x0000001613117209 */ /* 0x004fca0007810000 */
[----:B------:R-:W2:Y:S01]  /*3b50*/  SHFL.BFLY PT, R132, R17, 0x1, 0x1f ;  /* 0x0c201f0011847f89 */ /* 0x000ea200000e0000 */
[----:B-1----:R-:W-:-:S03]  /*3b60*/  FMNMX.FTZ R0, R25, R0, !PT ;  /* 0x0000000019007209 */ /* 0x002fc60007810000 */
[----:B------:R-:W-:Y:S01]  /*3b70*/  LDSM.16.MT88.4 R24, [R198+0x2900] ;  /* 0x00290000c618783b */ /* 0x000fe20000004200 */
[C---:B------:R-:W-:Y:S01]  /*3b80*/  FSETP.NEU.FTZ.AND P0, PT, R0.reuse, -INF , PT ;  /* 0xff8000000000780b */ /* 0x040fe20003f1d000 */
[----:B------:R-:W-:Y:S01]  /*3b90*/  FMUL.FTZ R168, R0, c[0x0][0x2d0] ;  /* 0x0000b40000a87a20 */ /* 0x000fe20000410000 */
[----:B--2---:R-:W-:-:S04]  /*3ba0*/  FMNMX.FTZ R132, R17, R132, !PT ;  /* 0x0000008411847209 */ /* 0x004fc80007810000 */
[----:B------:R-:W-:Y:S02]  /*3bb0*/  FSEL R168, R168, RZ, P0 ;  /* 0x000000ffa8a87208 */ /* 0x000fe40000000000 */
[C---:B------:R-:W-:Y:S01]  /*3bc0*/  FSETP.NEU.FTZ.AND P0, PT, R132.reuse, -INF , PT ;  /* 0xff8000008400780b */ /* 0x040fe20003f1d000 */
[----:B------:R-:W-:Y:S02]  /*3bd0*/  FMUL.FTZ R159, R132, c[0x0][0x2d0] ;  /* 0x0000b400849f7a20 */ /* 0x000fe40000410000 */
[--C-:B------:R-:W-:Y:S02]  /*3be0*/  FFMA.FTZ R154, R15, c[0x0][0x2d0], -R168.reuse ;  /* 0x0000b4000f9a7a23 */ /* 0x100fe400000108a8 */
[--C-:B------:R-:W-:Y:S01]  /*3bf0*/  FFMA.FTZ R153, R21, c[0x0][0x2d0], -R168.reuse ;  /* 0x0000b40015997a23 */ /* 0x100fe200000108a8 */
[----:B------:R-:W-:Y:S01]  /*3c00*/  FSEL R159, R159, RZ, P0 ;  /* 0x000000ff9f9f7208 */ /* 0x000fe20000000000 */
[--C-:B------:R-:W-:Y:S01]  /*3c10*/  FFMA.FTZ R152, R13, c[0x0][0x2d0], -R168.reuse ;  /* 0x0000b4000d987a23 */ /* 0x100fe200000108a8 */
[----:B------:R-:W-:Y:S01]  /*3c20*/  PLOP3.LUT P0, PT, PT, PT, UP1, 0x40, 0x0 ;  /* 0x000000000000781c */ /* 0x000fe20003f0e818 */
[----:B------:R-:W-:Y:S01]  /*3c30*/  FFMA.FTZ R147, R23, c[0x0][0x2d0], -R168 ;  /* 0x0000b40017937a23 */ /* 0x000fe200000108a8 */
[----:B------:R-:W-:Y:S01]  /*3c40*/  MUFU.EX2 R154, R154 ;  /* 0x0000009a009a7308 */ /* 0x000fe20000000800 */
[----:B------:R-:W-:-:S02]  /*3c50*/  FFMA.FTZ R148, R20, c[0x0][0x2d0], -R159 ;  /* 0x0000b40014947a23 */ /* 0x000fc4000001089f */
[--C-:B------:R-:W-:Y:S01]  /*3c60*/  FFMA.FTZ R149, R18, c[0x0][0x2d0], -R159.reuse ;  /* 0x0000b40012957a23 */ /* 0x100fe2000001089f */
[----:B------:R-:W-:Y:S01]  /*3c70*/  LDSM.16.MT88.4 R20, [R203+0x900] ;  /* 0x00090000cb14783b */ /* 0x000fe20000004200 */
[--C-:B------:R-:W-:Y:S02]  /*3c80*/  FFMA.FTZ R150, R16, c[0x0][0x2d0], -R159.reuse ;  /* 0x0000b40010967a23 */ /* 0x100fe4000001089f */
[--C-:B------:R-:W-:Y:S01]  /*3c90*/  FFMA.FTZ R135, R6, c[0x0][0x2d0], -R159.reuse ;  /* 0x0000b40006877a23 */ /* 0x100fe2000001089f */
[----:B------:R-:W1:Y:S01]  /*3ca0*/  MUFU.EX2 R153, R153 ;  /* 0x0000009900997308 */ /* 0x000e620000000800 */
[--C-:B------:R-:W-:Y:S01]  /*3cb0*/  FFMA.FTZ R145, R7, c[0x0][0x2d0], -R168.reuse ;  /* 0x0000b40007917a23 */ /* 0x100fe200000108a8 */
[----:B------:R-:W-:Y:S01]  /*3cc0*/  LDSM.16.MT88.4 R16, [R197+0x2900] ;  /* 0x00290000c510783b */ /* 0x000fe20000004200 */
[--C-:B------:R-:W-:Y:S02]  /*3cd0*/  FFMA.FTZ R134, R5, c[0x0][0x2d0], -R168.reuse ;  /* 0x0000b40005867a23 */ /* 0x100fe400000108a8 */
[--C-:B------:R-:W-:Y:S01]  /*3ce0*/  FFMA.FTZ R151, R11, c[0x0][0x2d0], -R168.reuse ;  /* 0x0000b4000b977a23 */ /* 0x100fe200000108a8 */
[----:B------:R-:W2:Y:S01]  /*3cf0*/  LDSM.16.MT88.4 R4, [R196+0x4100] ;  /* 0x00410000c404783b */ /* 0x000ea20000004200 */
[----:B------:R-:W-:Y:S01]  /*3d00*/  FFMA.FTZ R146, R9, c[0x0][0x2d0], -R168 ;  /* 0x0000b40009927a23 */ /* 0x000fe200000108a8 */
[----:B------:R-:W-:Y:S01]  /*3d10*/  MUFU.EX2 R152, R152 ;  /* 0x0000009800987308 */ /* 0x000fe20000000800 */
[----:B------:R-:W-:-:S02]  /*3d20*/  FFMA.FTZ R3, R10, c[0x0][0x2d0], -R159 ;  /* 0x0000b4000a037a23 */ /* 0x000fc4000001089f */
[--C-:B------:R-:W-:Y:S02]  /*3d30*/  FFMA.FTZ R2, R8, c[0x0][0x2d0], -R159.reuse ;  /* 0x0000b40008027a23 */ /* 0x100fe4000001089f */
[----:B------:R-:W3:Y:S01]  /*3d40*/  LDSM.16.MT88.4 R8, [R203+0x2900] ;  /* 0x00290000cb08783b */ /* 0x000ee20000004200 */
[--C-:B------:R-:W-:Y:S02]  /*3d50*/  FFMA.FTZ R144, R14, c[0x0][0x2d0], -R159.reuse ;  /* 0x0000b4000e907a23 */ /* 0x100fe4000001089f */
[----:B------:R-:W4:Y:S01]  /*3d60*/  MUFU.EX2 R147, R147 ;  /* 0x0000009300937308 */ /* 0x000f220000000800 */
[----:B-1----:R-:W-:Y:S01]  /*3d70*/  F2FP.BF16.PACK_AB R96, R153, R154 ;  /* 0x0000009a9960723e */ /* 0x002fe200000010ff */
[----:B------:R-:W-:Y:S02]  /*3d80*/  FFMA.FTZ R133, R12, c[0x0][0x2d0], -R159 ;  /* 0x0000b4000c857a23 */ /* 0x000fe4000001089f */
[----:B------:R-:W1:Y:S01]  /*3d90*/  LDSM.16.MT88.4 R12, [R196+0x2900] ;  /* 0x00290000c40c783b */ /* 0x000e620000004200 */
[----:B------:R-:W-:-:S02]  /*3da0*/  FFMA.FTZ R158, R163, c[0x0][0x2d0], -R168 ;  /* 0x0000b400a39e7a23 */ /* 0x000fc400000108a8 */
[--C-:B------:R-:W-:Y:S01]  /*3db0*/  FFMA.FTZ R156, R161, c[0x0][0x2d0], -R168.reuse ;  /* 0x0000b400a19c7a23 */ /* 0x100fe200000108a8 */
[----:B------:R-:W-:Y:S01]  /*3dc0*/  MUFU.EX2 R148, R148 ;  /* 0x0000009400947308 */ /* 0x000fe20000000800 */
[--C-:B------:R-:W-:Y:S02]  /*3dd0*/  FFMA.FTZ R155, R155, c[0x0][0x2d0], -R168.reuse ;  /* 0x0000b4009b9b7a23 */ /* 0x100fe400000108a8 */
[----:B------:R-:W-:Y:S02]  /*3de0*/  FFMA.FTZ R157, R157, c[0x0][0x2d0], -R168 ;  /* 0x0000b4009d9d7a23 */ /* 0x000fe400000108a8 */
[--C-:B------:R-:W-:Y:S02]  /*3df0*/  FFMA.FTZ R161, R172, c[0x0][0x2d0], -R159.reuse ;  /* 0x0000b400aca17a23 */ /* 0x100fe4000001089f */
[--C-:B------:R-:W-:Y:S01]  /*3e00*/  FFMA.FTZ R162, R162, c[0x0][0x2d0], -R159.reuse ;  /* 0x0000b400a2a27a23 */ /* 0x100fe2000001089f */
[----:B------:R-:W5:Y:S01]  /*3e10*/  MUFU.EX2 R149, R149 ;  /* 0x0000009500957308 */ /* 0x000f620000000800 */
[----:B----4-:R-:W-:Y:S01]  /*3e20*/  F2FP.BF16.PACK_AB R98, R147, R152 ;  /* 0x000000989362723e */ /* 0x010fe200000010ff */
[----:B------:R-:W-:-:S02]  /*3e30*/  FFMA.FTZ R163, R170, c[0x0][0x2d0], -R159 ;  /* 0x0000b400aaa37a23 */ /* 0x000fc4000001089f */
[--C-:B------:R-:W-:Y:S02]  /*3e40*/  FFMA.FTZ R164, R164, c[0x0][0x2d0], -R159.reuse ;  /* 0x0000b400a4a47a23 */ /* 0x100fe4000001089f */
[--C-:B------:R-:W-:Y:S02]  /*3e50*/  FFMA.FTZ R170, R165, c[0x0][0x2d0], -R168.reuse ;  /* 0x0000b400a5aa7a23 */ /* 0x100fe400000108a8 */
[----:B------:R-:W-:Y:S01]  /*3e60*/  MUFU.EX2 R150, R150 ;  /* 0x0000009600967308 */ /* 0x000fe20000000800 */
[--C-:B------:R-:W-:Y:S02]  /*3e70*/  FFMA.FTZ R167, R167, c[0x0][0x2d0], -R168.reuse ;  /* 0x0000b400a7a77a23 */ /* 0x100fe400000108a8 */
[--C-:B------:R-:W-:Y:S02]  /*3e80*/  FFMA.FTZ R165, R143, c[0x0][0x2d0], -R168.reuse ;  /* 0x0000b4008fa57a23 */ /* 0x100fe400000108a8 */
[----:B------:R-:W-:Y:S02]  /*3e90*/  FFMA.FTZ R218, R141, c[0x0][0x2d0], -R168 ;  /* 0x0000b4008dda7a23 */ /* 0x000fe400000108a8 */
[--C-:B------:R-:W-:Y:S01]  /*3ea0*/  FFMA.FTZ R166, R166, c[0x0][0x2d0], -R159.reuse ;  /* 0x0000b400a6a67a23 */ /* 0x100fe2000001089f */
[----:B------:R-:W4:Y:S01]  /*3eb0*/  MUFU.EX2 R135, R135 ;  /* 0x0000008700877308 */ /* 0x000f220000000800 */
[----:B-----5:R-:W-:Y:S01]  /*3ec0*/  F2FP.BF16.PACK_AB R97, R149, R148 ;  /* 0x000000949561723e */ /* 0x020fe200000010ff */
[----:B------:R-:W-:-:S02]  /*3ed0*/  FFMA.FTZ R169, R142, c[0x0][0x2d0], -R159 ;  /* 0x0000b4008ea97a23 */ /* 0x000fc4000001089f */
[--C-:B------:R-:W-:Y:S02]  /*3ee0*/  FFMA.FTZ R168, R140, c[0x0][0x2d0], -R159.reuse ;  /* 0x0000b4008ca87a23 */ /* 0x100fe4000001089f */
[----:B------:R-:W-:Y:S01]  /*3ef0*/  FFMA.FTZ R219, R160, c[0x0][0x2d0], -R159 ;  /* 0x0000b400a0db7a23 */ /* 0x000fe2000001089f */
[----:B------:R-:W-:Y:S01]  /*3f00*/  LDSM.16.MT88.4 R140, [R198+0x1900] ;  /* 0x00190000c68c783b */ /* 0x000fe20000004200 */
[----:B------:R-:W-:Y:S01]  /*3f10*/  MUFU.EX2 R151, R151 ;  /* 0x0000009700977308 */ /* 0x000fe20000000800 */
[----:B------:R-:W-:Y:S02]  /*3f20*/  FADD.FTZ R153, R154, R153 ;  /* 0x000000999a997221 */ /* 0x000fe40000010000 */
[----:B------:R-:W-:Y:S02]  /*3f30*/  FADD.FTZ R149, R148, R149 ;  /* 0x0000009594957221 */ /* 0x000fe40000010000 */
[----:B------:R-:W-:Y:S01]  /*3f40*/  FADD.FTZ R152, R152, R153 ;  /* 0x0000009998987221 */ /* 0x000fe20000010000 */
[----:B----4-:R-:W-:-:S02]  /*3f50*/  F2FP.BF16.PACK_AB R99, R135, R150 ;  /* 0x000000968763723e */ /* 0x010fc400000010ff */
[----:B------:R-:W4:Y:S01]  /*3f60*/  MUFU.EX2 R146, R146 ;  /* 0x0000009200927308 */ /* 0x000f220000000800 */
[----:B------:R-:W-:Y:S02]  /*3f70*/  FADD.FTZ R150, R150, R149 ;  /* 0x0000009596967221 */ /* 0x000fe40000010000 */
[----:B------:R-:W-:Y:S02]  /*3f80*/  FADD.FTZ R152, R147, R152 ;  /* 0x0000009893987221 */ /* 0x000fe40000010000 */
[----:B------:R-:W-:Y:S01]  /*3f90*/  FADD.FTZ R135, R135, R150 ;  /* 0x0000009687877221 */ /* 0x000fe20000010000 */
[C---:B------:R-:W-:Y:S02]  /*3fa0*/  HMMA.16816.F32.BF16 R36, R96.reuse, R40, RZ ;  /* 0x000000286024723c */ /* 0x040fe400000418ff */
[----:B------:R-:W-:Y:S06]  /*3fb0*/  MUFU.EX2 R145, R145 ;  /* 0x0000009100917308 */ /* 0x000fec0000000800 */
[C---:B------:R-:W-:Y:S02]  /*3fc0*/  HMMA.16816.F32.BF16 R52, R96.reuse, R56, RZ ;  /* 0x000000386034723c */ /* 0x040fe400000418ff */
[----:B------:R-:W-:Y:S06]  /*3fd0*/  MUFU.EX2 R134, R134 ;  /* 0x0000008600867308 */ /* 0x000fec0000000800 */
[C---:B------:R-:W-:Y:S02]  /*3fe0*/  HMMA.16816.F32.BF16 R40, R96.reuse, R42, RZ ;  /* 0x0000002a6028723c */ /* 0x040fe400000418ff */
[----:B------:R-:W-:Y:S06]  /*3ff0*/  MUFU.EX2 R144, R144 ;  /* 0x0000009000907308 */ /* 0x000fec0000000800 */
[C---:B------:R-:W-:Y:S02]  /*4000*/  HMMA.16816.F32.BF16 R56, R96.reuse, R58, RZ ;  /* 0x0000003a6038723c */ /* 0x040fe400000418ff */
[----:B------:R-:W5:Y:S06]  /*4010*/  MUFU.EX2 R133, R133 ;  /* 0x0000008500857308 */ /* 0x000f6c0000000800 */
        /* <DEDUP_REMOVED lines=36> */
[C---:B--2---:R-:W-:Y:S07]  /*4260*/  HMMA.16816.F32.BF16 R92, R96.reuse, R4, RZ ;  /* 0x00000004605c723c */ /* 0x044fee00000418ff */
[----:B----4-:R-:W-:Y:S01]  /*4270*/  F2FP.BF16.PACK_AB R4, R146, R151 ;  /* 0x000000979204723e */ /* 0x010fe200000010ff */
[----:B------:R-:W-:Y:S01]  /*4280*/  HMMA.16816.F32.BF16 R96, R96, R6, RZ ;  /* 0x000000066060723c */ /* 0x000fe200000418ff */
[----:B-----5:R-:W-:Y:S01]  /*4290*/  F2FP.BF16.PACK_AB R5, R133, R144 ;  /* 0x000000908505723e */ /* 0x020fe200000010ff */
        /* <DEDUP_REMOVED lines=9> */
[----:B---3--:R-:W-:Y:S01]  /*4330*/  HMMA.16816.F32.BF16 R36, R4, R8, R36 ;  /* 0x000000080424723c */ /* 0x008fe20000041824 */
        /* <DEDUP_REMOVED lines=33> */
[C---:B----4-:R-:W-:Y:S08]  /*4550*/  HMMA.16816.F32.BF16 R92, R4.reuse, R12, R92 ;  /* 0x0000000c045c723c */ /* 0x050ff0000004185c */
[----:B------:R-:W-:Y:S01]  /*4560*/  HMMA.16816.F32.BF16 R96, R4, R14, R96 ;  /* 0x0000000e0460723c */ /* 0x000fe20000041860 */
[----:B------:R-:W3:Y:S06]  /*4570*/  LDSM.16.MT88.4 R12, [R203+0x3100] ;  /* 0x00310000cb0c783b */ /* 0x000eec0000004200 */
        /* <DEDUP_REMOVED lines=44> */
[----:B------:R-:W5:Y:S07]  /*4840*/  LDSM.16.MT88.4 R28, [R198+0x3900] ;  /* 0x00390000c61c783b */ /* 0x000f6e0000004200 */
        /* <DEDUP_REMOVED lines=30> */
[C---:B-----5:R-:W-:Y:S08]  /*4a30*/  HMMA.16816.F32.BF16 R44, R4.reuse, R28, R44 ;  /* 0x0000001c042c723c */ /* 0x060ff0000004182c */
        /* <DEDUP_REMOVED lines=11> */
[----:B------:R-:W-:Y:S07]  /*4af0*/  @P0 BRA `(.L_x_163) ;  /* 0x0000014000000947 */ /* 0x000fee0003800000 */
[----:B------:R-:W-:Y:S01]  /*4b00*/  ISETP.LT.AND P0, PT, RZ, UR4, PT ;  /* 0x00000004ff007c0c */ /* 0x000fe2000bf01270 */
        /* <DEDUP_REMOVED lines=10> */
.L_x_164:
[----:B------:R-:W-:Y:S02]  /*4bb0*/  ULDC UR4, c[0x0][0x32c] ;  /* 0x0000cb0000047ab9 */ /* 0x000fe40000000800 */
[----:B------:R-:W-:-:S03]  /*4bc0*/  UISETP.NE.AND UP0, UPT, UR6, UR4, UPT ;  /* 0x000000040600728c */ /* 0x000fc6000bf05270 */
[----:B------:R-:W-:Y:S02]  /*4bd0*/  ULDC.64 UR4, c[0x0][0x330] ;  /* 0x0000cc0000047ab9 */ /* 0x000fe40000000a00 */
[----:B------:R-:W-:-:S06]  /*4be0*/  UIMAD.WIDE.U32 UR18, UR15, UR4, URZ ;  /* 0x000000040f1272a5 */ /* 0x000fcc000f8e003f */
[----:B------:R-:W-:Y:S02]  /*4bf0*/  @UP0 USHF.R.U32.HI UR15, URZ, UR5, UR19 ;  /* 0x000000053f0f0299 */ /* 0x000fe40008011613 */
.L_x_165:
[----:B------:R-:W-:Y:S02]  /*4c00*/  ULDC UR4, c[0x0][0x32c] ;  /* 0x0000cb0000047ab9 */ /* 0x000fe40000000800 */
[----:B------:R-:W-:-:S04]  /*4c10*/  UIMAD UR4, UR15, UR4, UR4 ;  /* 0x000000040f0472a4 */ /* 0x000fc8000f8e0204 */
[----:B------:R-:W-:-:S04]  /*4c20*/  UISETP.LT.AND UP0, UPT, UR7, UR4, UPT ;  /* 0x000000040700728c */ /* 0x000fc8000bf01270 */
[----:B------:R-:W-:-:S04]  /*4c30*/  USEL UR7, UR7, UR4, UP0 ;  /* 0x0000000407077287 */ /* 0x000fc80008000000 */
.L_x_163:
[----:B------:R-:W-:-:S04]  /*4c40*/  USHF.R.S32.HI UR4, URZ, 0x1f, UR7 ;  /* 0x0000001f3f047899 */ /* 0x000fc80008011407 */
[----:B------:R-:W-:-:S04]  /*4c50*/  ULEA.HI UR4, UR4, UR7, URZ, 0x6 ;  /* 0x0000000704047291 */ /* 0x000fc8000f8f303f */
[----:B------:R-:W-:-:S04]  /*4c60*/  USHF.R.S32.HI UR15, URZ, 0x6, UR4 ;  /* 0x000000063f0f7899 */ /* 0x000fc80008011404 */
[----:B------:R-:W-:-:S04]  /*4c70*/  UISETP.LT.AND UP0, UPT, UR8, UR15, UPT ;  /* 0x0000000f0800728c */ /* 0x000fc8000bf01270 */
[----:B------:R-:W-:-:S04]  /*4c80*/  USEL UR15, UR8, UR15, !UP0 ;  /* 0x0000000f080f7287 */ /* 0x000fc8000c000000 */
[----:B------:R-:W-:-:S06]  /*4c90*/  UISETP.GE.AND UP0, UPT, UR13, UR15, UPT ;  /* 0x0000000f0d00728c */ /* 0x000fcc000bf06270 */
[----:B------:R-:W-:-:S13]  /*4ca0*/  PLOP3.LUT P0, PT, PT, PT, UP0, 0x80, 0x0 ;  /* 0x000000000000781c */ /* 0x000fda0003f0f008 */
[----:B------:R-:W-:Y:S05]  /*4cb0*/  @!P0 BRA `(.L_x_166) ;  /* 0x0000391000008947 */ /* 0x000fea0003800000 */
[----:B------:R-:W-:Y:S01]  /*4cc0*/  PLOP3.LUT P4, PT, PT, PT, UP2, 0x80, 0x0 ;  /* 0x000000000000781c */ /* 0x000fe20003f8f028 */
[----:B------:R-:W-:Y:S01]  /*4cd0*/  IMAD.MOV.U32 R2, RZ, RZ, R132 ;  /* 0x000000ffff027224 */ /* 0x000fe200078e0084 */
[----:B------:R-:W-:Y:S01]  /*4ce0*/  PLOP3.LUT P0, PT, PT, PT, UP2, 0x80, 0x0 ;  /* 0x000000000000781c */ /* 0x000fe20003f0f028 */
[----:B------:R-:W-:Y:S01]  /*4cf0*/  IMAD.MOV.U32 R3, RZ, RZ, R0 ;  /* 0x000000ffff037224 */ /* 0x000fe200078e0000 */
[C---:B------:R-:W-:Y:S01]  /*4d00*/  IADD3 R224, P6, R208.reuse, 0x40, RZ ;  /* 0x00000040d0e07810 */ /* 0x040fe20007fde0ff */
[----:B------:R-:W-:Y:S01]  /*4d10*/  ULDC.64 UR6, c[0x0][0x208] ;  /* 0x0000820000067ab9 */ /* 0x000fe20000000a00 */
[----:B------:R-:W-:Y:S01]  /*4d20*/  IADD3 R222, P5, R208, 0x80, RZ ;  /* 0x00000080d0de7810 */ /* 0x000fe20007fbe0ff */
[----:B------:R-:W-:Y:S02]  /*4d30*/  ULDC.64 UR4, c[0x0][0x1e0] ;  /* 0x0000780000047ab9 */ /* 0x000fe40000000a00 */
[--C-:B------:R-:W-:Y:S01]  /*4d40*/  IMAD.X R223, RZ, RZ, R215.reuse, P6 ;  /* 0x000000ffffdf7224 */ /* 0x100fe200030e06d7 */
[----:B------:R-:W-:Y:S01]  /*4d50*/  IADD3 R182, P6, R210, 0x80, RZ ;  /* 0x00000080d2b67810 */ /* 0x000fe20007fde0ff */
[----:B------:R-:W-:-:S02]  /*4d60*/  IMAD.X R221, RZ, RZ, R215, P5 ;  /* 0x000000ffffdd7224 */ /* 0x000fc400028e06d7 */
[----:B------:R-:W-:Y:S01]  /*4d70*/  @P4 IMAD.HI.U32 R180, R212, c[0x0][0x2c8], RZ ;  /* 0x0000b200d4b44a27 */ /* 0x000fe200078e00ff */
[----:B------:R-:W-:-:S03]  /*4d80*/  IADD3 R220, P4, R210, 0x40, RZ ;  /* 0x00000040d2dc7810 */ /* 0x000fc60007f9e0ff */
[--C-:B------:R-:W-:Y:S01]  /*4d90*/  IMAD.X R181, RZ, RZ, R217.reuse, P6 ;  /* 0x000000ffffb57224 */ /* 0x100fe200030e06d9 */
[----:B------:R-:W-:Y:S01]  /*4da0*/  @P0 SHF.R.U32.HI R180, RZ, c[0x0][0x2cc], R180 ;  /* 0x0000b300ffb40a19 */ /* 0x000fe200000116b4 */
[----:B------:R-:W-:Y:S02]  /*4db0*/  IMAD.X R183, RZ, RZ, R217, P4 ;  /* 0x000000ffffb77224 */ /* 0x000fe400020e06d9 */
.L_x_175:
[----:B------:R-:W-:Y:S04]  /*4dc0*/  DEPBAR.LE SB0, 0x0 ;  /* 0x000080000000791a */ /* 0x000fe80000000000 */
[----:B------:R-:W-:Y:S01]  /*4dd0*/  BAR.SYNC.DEFER_BLOCKING 0x0 ;  /* 0x0000000000007b1d */ /* 0x000fe20000010000 */
[----:B------:R-:W-:Y:S06]  /*4de0*/  UISETP.GT.AND UP3, UPT, UR8, UR13, UPT ;  /* 0x0000000d0800728c */ /* 0x000fec000bf64270 */
[----:B------:R-:W-:Y:S05]  /*4df0*/  PLOP3.LUT P0, PT, PT, PT, UP3, 0x80, 0x0 ;  /* 0x000000000000781c */ /* 0x000fea0003f0f038 */
[----:B------:R-:W-:Y:S02]  /*4e00*/  @!UP3 USHF.R.S32.HI UR18, URZ, 0x1f, UR13 ;  /* 0x0000001f3f12b899 */ /* 0x000fe4000801140d */
[----:B------:R-:W-:Y:S02]  /*4e10*/  @!UP3 UIMAD.WIDE.U32 UR20, UR13, UR6, URZ ;  /* 0x000000060d14b2a5 */ /* 0x000fe4000f8e003f */
[----:B------:R-:W-:Y:S02]  /*4e20*/  @!UP3 UIMAD UR18, UR18, UR6, URZ ;  /* 0x000000061212b2a4 */ /* 0x000fe4000f8e023f */
[----:B------:R-:W-:Y:S02]  /*4e30*/  @!UP3 USHF.L.U32 UR19, UR20, 0x6, URZ ;  /* 0x000000061413b899 */ /* 0x000fe4000800063f */
[----:B------:R-:W-:Y:S01]  /*4e40*/  @!UP3 UIMAD UR18, UR13, UR7, UR18 ;  /* 0x000000070d12b2a4 */ /* 0x000fe2000f8e0212 */
[----:B------:R-:W-:Y:S03]  /*4e50*/  LDSM.16.M88.4 R132, [R206+0xc100] ;  /* 0x00c10000ce84783b */ /* 0x000fe60000000200 */
[----:B------:R-:W-:Y:S01]  /*4e60*/  @!UP3 UIADD3 UR18, UR21, UR18, URZ ;  /* 0x000000121512b290 */ /* 0x000fe2000fffe03f */
[----:B------:R-:W-:Y:S02]  /*4e70*/  @!P0 IADD3 R225, P6, R208, UR19, RZ ;  /* 0x00000013d0e18c10 */ /* 0x000fe4000ffde0ff */
[----:B------:R-:W-:Y:S01]  /*4e80*/  @!P0 IADD3 R227, P5, R224, UR19, RZ ;  /* 0x00000013e0e38c10 */ /* 0x000fe2000ffbe0ff */
[----:B------:R-:W-:Y:S01]  /*4e90*/  @!UP3 USHF.L.U64.HI UR18, UR20, 0x6, UR18 ;  /* 0x000000061412b899 */ /* 0x000fe20008010212 */
[----:B------:R-:W-:Y:S01]  /*4ea0*/  @!P0 IADD3 R229, P4, R222, UR19, RZ ;  /* 0x00000013dee58c10 */ /* 0x000fe2000ff9e0ff */
[----:B------:R-:W1:Y:S01]  /*4eb0*/  LDSM.16.M88.4 R136, [R205+0x6100] ;  /* 0x00610000cd88783b */ /* 0x000e620000000200 */
[----:B------:R-:W-:Y:S03]  /*4ec0*/  @!UP3 ULEA UR19, UP0, UR6, UR19, 0x5 ;  /* 0x000000130613b291 */ /* 0x000fe6000f80283f */
[----:B------:R-:W-:Y:S02]  /*4ed0*/  @!P0 IADD3.X R0, R215, UR18, RZ, P6, !PT ;  /* 0x00000012d7008c10 */ /* 0x000fe4000b7fe4ff */
[----:B------:R-:W-:Y:S01]  /*4ee0*/  @!P0 LEA R236, P6, R225, c[0x0][0x1f8], 0x1 ;  /* 0x00007e00e1ec8a11 */ /* 0x000fe200078c08ff */
[----:B------:R-:W2:Y:S01]  /*4ef0*/  LDSM.16.M88.4 R140, [R205+0x6900] ;  /* 0x00690000cd8c783b */ /* 0x000ea20000000200 */
[----:B------:R-:W-:Y:S02]  /*4f00*/  @!P0 IADD3.X R226, R223, UR18, RZ, P5, !PT ;  /* 0x00000012dfe28c10 */ /* 0x000fe4000affe4ff */
[----:B------:R-:W-:Y:S02]  /*4f10*/  @!P0 LEA.HI.X R237, R225, c[0x0][0x1fc], R0, 0x1, P6 ;  /* 0x00007f00e1ed8a11 */ /* 0x000fe400030f0c00 */
[----:B------:R-:W-:Y:S02]  /*4f20*/  @!P0 LEA R234, P5, R227, c[0x0][0x1f8], 0x1 ;  /* 0x00007e00e3ea8a11 */ /* 0x000fe400078a08ff */
[----:B------:R-:W3:Y:S01]  /*4f30*/  LDSM.16.M88.4 R144, [R205+0x7100] ;  /* 0x00710000cd90783b */ /* 0x000ee20000000200 */
[----:B------:R-:W-:Y:S01]  /*4f40*/  @!P0 IADD3.X R228, R221, UR18, RZ, P4, !PT ;  /* 0x00000012dde48c10 */ /* 0x000fe2000a7fe4ff */
[----:B------:R-:W-:Y:S01]  /*4f50*/  @!UP3 ULEA.HI.X UR18, UR6, UR18, UR7, 0x5, UP0 ;  /* 0x000000120612b291 */ /* 0x000fe200080f2c07 */
[----:B------:R-:W-:Y:S01]  /*4f60*/  @!P0 LEA.HI.X R235, R227, c[0x0][0x1fc], R226, 0x1, P5 ;  /* 0x00007f00e3eb8a11 */ /* 0x000fe200028f0ce2 */
[----:B------:R-:W-:Y:S01]  /*4f70*/  UISETP.GT.AND UP3, UPT, UR13, UR8, UPT ;  /* 0x000000080d00728c */ /* 0x000fe2000bf64270 */
[C---:B------:R-:W-:Y:S02]  /*4f80*/  @!P0 LEA R232, P4, R229.reuse, c[0x0][0x1f8], 0x1 ;  /* 0x00007e00e5e88a11 */ /* 0x040fe400078808ff */
[----:B------:R-:W4:Y:S01]  /*4f90*/  LDSM.16.M88.4 R148, [R205+0x7900] ;  /* 0x00790000cd94783b */ /* 0x000f220000000200 */
[----:B------:R-:W-:Y:S02]  /*4fa0*/  @!P0 IADD3 R225, P6, R208, UR19, RZ ;  /* 0x00000013d0e18c10 */ /* 0x000fe4000ffde0ff */
[----:B------:R-:W-:Y:S02]  /*4fb0*/  @!P0 LEA.HI.X R233, R229, c[0x0][0x1fc], R228, 0x1, P4 ;  /* 0x00007f00e5e98a11 */ /* 0x000fe400020f0ce4 */
[----:B------:R-:W-:Y:S02]  /*4fc0*/  @!P0 IADD3.X R0, R215, UR18, RZ, P6, !PT ;  /* 0x00000012d7008c10 */ /* 0x000fe4000b7fe4ff */
[----:B------:R-:W-:Y:S01]  /*4fd0*/  LDSM.16.M88.4 R152, [R202+0xc100] ;  /* 0x00c10000ca98783b */ /* 0x000fe20000000200 */
[C---:B------:R-:W-:Y:S02]  /*4fe0*/  @!P0 LEA R230, P6, R225.reuse, c[0x0][0x1f8], 0x1 ;  /* 0x00007e00e1e68a11 */ /* 0x040fe400078c08ff */
[----:B------:R-:W-:Y:S02]  /*4ff0*/  @!P0 IADD3 R238, P5, R224, UR19, RZ ;  /* 0x00000013e0ee8c10 */ /* 0x000fe4000ffbe0ff */
[----:B------:R-:W-:Y:S02]  /*5000*/  @!P0 LEA.HI.X R231, R225, c[0x0][0x1fc], R0, 0x1, P6 ;  /* 0x00007f00e1e78a11 */ /* 0x000fe400030f0c00 */
[----:B------:R-:W5:Y:S01]  /*5010*/  LDSM.16.M88.4 R156, [R204] ;  /* 0x00000000cc9c783b */ /* 0x000f620000000200 */
[----:B------:R-:W-:Y:S02]  /*5020*/  @!P0 IADD3.X R227, R223, UR18, RZ, P5, !PT ;  /* 0x00000012dfe38c10 */ /* 0x000fe4000affe4ff */
[C---:B------:R-:W-:Y:S01]  /*5030*/  @!P0 LEA R228, P5, R238.reuse, c[0x0][0x1f8], 0x1 ;  /* 0x00007e00eee48a11 */ /* 0x040fe200078a08ff */
[C---:B-1----:R-:W-:Y:S03]  /*5040*/  HMMA.16816.F32.BF16 R4, R132.reuse, R136, RZ ;  /* 0x000000888404723c */ /* 0x042fe600000418ff */
[----:B------:R-:W1:Y:S01]  /*5050*/  LDSM.16.M88.4 R160, [R195] ;  /* 0x00000000c3a0783b */ /* 0x000e620000000200 */
[----:B------:R-:W-:Y:S02]  /*5060*/  @!P0 LEA.HI.X R229, R238, c[0x0][0x1fc], R227, 0x1, P5 ;  /* 0x00007f00eee58a11 */ /* 0x000fe400028f0ce3 */
[----:B------:R-:W-:Y:S01]  /*5070*/  @!P0 IADD3 R240, P4, R222, UR19, RZ ;  /* 0x00000013def08c10 */ /* 0x000fe2000ff9e0ff */
[----:B------:R-:W-:Y:S01]  /*5080*/  @UP3 UIADD3 UR19, UR13, -0x1, URZ ;  /* 0xffffffff0d133890 */ /* 0x000fe2000fffe03f */
[C---:B------:R-:W-:Y:S02]  /*5090*/  HMMA.16816.F32.BF16 R8, R132.reuse, R138, RZ ;  /* 0x0000008a8408723c */ /* 0x040fe400000418ff */
[----:B------:R-:W1:Y:S01]  /*50a0*/  LDSM.16.M88.4 R164, [R194] ;  /* 0x00000000c2a4783b */ /* 0x000e620000000200 */
[----:B------:R-:W-:Y:S01]  /*50b0*/  @UP3 UIMAD.WIDE.U32 UR20, UR19, UR4, URZ ;  /* 0x00000004131432a5 */ /* 0x000fe2000f8e003f */
[----:B------:R-:W-:Y:S01]  /*50c0*/  @!P0 IADD3.X R239, R221, UR18, RZ, P4, !PT ;  /* 0x00000012ddef8c10 */ /* 0x000fe2000a7fe4ff */
[----:B------:R-:W-:Y:S01]  /*50d0*/  @UP3 USHF.R.S32.HI UR18, URZ, 0x1f, UR19 ;  /* 0x0000001f3f123899 */ /* 0x000fe20008011413 */
[C---:B------:R-:W-:Y:S02]  /*50e0*/  @!P0 LEA R226, P4, R240.reuse, c[0x0][0x1f8], 0x1 ;  /* 0x00007e00f0e28a11 */ /* 0x040fe400078808ff */
[C---:B--2---:R-:W-:Y:S01]  /*50f0*/  HMMA.16816.F32.BF16 R12, R132.reuse, R140, RZ ;  /* 0x0000008c840c723c */ /* 0x044fe200000418ff */
[----:B------:R-:W2:Y:S01]  /*5100*/  LDSM.16.M88.4 R168, [R193] ;  /* 0x00000000c1a8783b */ /* 0x000ea20000000200 */
[----:B------:R-:W-:Y:S02]  /*5110*/  @UP3 UIMAD UR18, UR18, UR4, URZ ;  /* 0x00000004121232a4 */ /* 0x000fe4000f8e023f */
[----:B------:R-:W-:Y:S02]  /*5120*/  @!P0 LEA.HI.X R227, R240, c[0x0][0x1fc], R239, 0x1, P4 ;  /* 0x00007f00f0e38a11 */ /* 0x000fe400020f0cef */
[----:B------:R-:W-:Y:S02]  /*5130*/  @UP3 UIMAD UR18, UR19, UR5, UR18 ;  /* 0x00000005131232a4 */ /* 0x000fe4000f8e0212 */
[C---:B------:R-:W-:Y:S01]  /*5140*/  HMMA.16816.F32.BF16 R16, R132.reuse, R142, RZ ;  /* 0x0000008e8410723c */ /* 0x040fe200000418ff */
[----:B------:R-:W-:Y:S01]  /*5150*/  @!PT LDS RZ, [RZ] ;  /* 0x00000000fffff984 */ /* 0x000fe20000000800 */
[----:B------:R-:W-:Y:S01]  /*5160*/  @!PT LDS RZ, [RZ] ;  /* 0x00000000fffff984 */ /* 0x000fe20000000800 */
[----:B------:R-:W-:Y:S01]  /*5170*/  @!PT LDS RZ, [RZ] ;  /* 0x00000000fffff984 */ /* 0x000fe20000000800 */
[----:B------:R1:W-:Y:S01]  /*5180*/  @!P0 LDGSTS.E.BYPASS.LTC128B.128 [R207+0x100], [R236.64], !P3 ;  /* 0x00100000eccf8fae */ /* 0x0003e2000d901d50 */
[----:B------:R-:W-:Y:S02]  /*5190*/  @UP3 USHF.L.U32 UR19, UR20, 0x6, URZ ;  /* 0x0000000614133899 */ /* 0x000fe4000800063f */
[----:B------:R-:W-:Y:S04]  /*51a0*/  @UP3 UIADD3 UR18, UR21, UR18, URZ ;  /* 0x0000001215123290 */ /* 0x000fe8000fffe03f */
[C---:B---3--:R-:W-:Y:S01]  /*51b0*/  HMMA.16816.F32.BF16 R20, R132.reuse, R144, RZ ;  /* 0x000000908414723c */ /* 0x048fe200000418ff */
[----:B------:R3:W-:Y:S01]  /*51c0*/  @!P0 LDGSTS.E.BYPASS.LTC128B.128 [R207+0x2100], [R234.64], !P2 ;  /* 0x02100000eacf8fae */ /* 0x0007e2000d101d50 */
[----:B------:R-:W-:Y:S06]  /*51d0*/  @UP3 USHF.L.U64.HI UR18, UR20, 0x6, UR18 ;  /* 0x0000000614123899 */ /* 0x000fec0008010212 */
[C---:B------:R-:W-:Y:S01]  /*51e0*/  HMMA.16816.F32.BF16 R24, R132.reuse, R146, RZ ;  /* 0x000000928418723c */ /* 0x040fe200000418ff */
[----:B------:R1:W-:Y:S07]  /*51f0*/  @!P0 LDGSTS.E.BYPASS.LTC128B.128 [R207+0x4100], [R232.64], !P1 ;  /* 0x04100000e8cf8fae */ /* 0x0003ee000c901d50 */
[C---:B----4-:R-:W-:Y:S01]  /*5200*/  HMMA.16816.F32.BF16 R28, R132.reuse, R148, RZ ;  /* 0x00000094841c723c */ /* 0x050fe200000418ff */
[----:B------:R4:W-:Y:S07]  /*5210*/  @!P0 LDGSTS.E.BYPASS.LTC128B.128 [R207+0x1100], [R230.64], !P3 ;  /* 0x01100000e6cf8fae */ /* 0x0009ee000d901d50 */
[----:B------:R-:W-:Y:S01]  /*5220*/  HMMA.16816.F32.BF16 R32, R132, R150, RZ ;  /* 0x000000968420723c */ /* 0x000fe200000418ff */
[----:B------:R2:W-:Y:S07]  /*5230*/  @!P0 LDGSTS.E.BYPASS.LTC128B.128 [R207+0x3100], [R228.64], !P2 ;  /* 0x03100000e4cf8fae */ /* 0x0005ee000d101d50 */
[C---:B-----5:R-:W-:Y:S01]  /*5240*/  HMMA.16816.F32.BF16 R4, R152.reuse, R156, R4 ;  /* 0x0000009c9804723c */ /* 0x060fe20000041804 */
[----:B------:R5:W-:Y:S01]  /*5250*/  @!P0 LDGSTS.E.BYPASS.LTC128B.128 [R207+0x5100], [R226.64], !P1 ;  /* 0x05100000e2cf8fae */ /* 0x000be2000c901d50 */
[----:B------:R-:W-:Y:S06]  /*5260*/  PLOP3.LUT P0, PT, PT, PT, UP3, 0x80, 0x0 ;  /* 0x000000000000781c */ /* 0x000fec0003f0f038 */
[C---:B------:R-:W-:Y:S01]  /*5270*/  HMMA.16816.F32.BF16 R8, R152.reuse, R158, R8 ;  /* 0x0000009e9808723c */ /* 0x040fe20000041808 */
[----:B------:R-:W-:Y:S06]  /*5280*/  LDSM.16.M88.4 R172, [R201+0xc100] ;  /* 0x00c10000c9ac783b */ /* 0x000fec0000000200 */
[----:B------:R-:W-:Y:S01]  /*5290*/  @P0 IADD3 R248, P4, R210, UR19, RZ ;  /* 0x00000013d2f80c10 */ /* 0x000fe2000ff9e0ff */
[C---:B-1----:R-:W-:Y:S01]  /*52a0*/  HMMA.16816.F32.BF16 R12, R152.reuse, R160, R12 ;  /* 0x000000a0980c723c */ /* 0x042fe2000004180c */
[----:B------:R-:W0:Y:S03]  /*52b0*/  LDGDEPBAR ;  /* 0x00000000000079af */ /* 0x000e260000000000 */
[----:B------:R-:W-:Y:S02]  /*52c0*/  @P0 IADD3 R249, P5, R220, UR19, RZ ;  /* 0x00000013dcf90c10 */ /* 0x000fe4000ffbe0ff */
[----:B------:R-:W-:Y:S02]  /*52d0*/  @P0 IADD3.X R251, R217, UR18, RZ, P4, !PT ;  /* 0x00000012d9fb0c10 */ /* 0x000fe4000a7fe4ff */
[C---:B------:R-:W-:Y:S01]  /*52e0*/  HMMA.16816.F32.BF16 R16, R152.reuse, R162, R16 ;  /* 0x000000a29810723c */ /* 0x040fe20000041810 */
[----:B------:R-:W1:Y:S03]  /*52f0*/  LDSM.16.M88.4 R176, [R200+0x6100] ;  /* 0x00610000c8b0783b */ /* 0x000e660000000200 */
[----:B------:R-:W-:Y:S04]  /*5300*/  @P0 IADD3.X R250, R183, UR18, RZ, P5, !PT ;  /* 0x00000012b7fa0c10 */ /* 0x000fe8000affe4ff */
[C---:B------:R-:W-:Y:S01]  /*5310*/  HMMA.16816.F32.BF16 R20, R152.reuse, R164, R20 ;  /* 0x000000a49814723c */ /* 0x040fe20000041814 */
[----:B------:R-:W3:Y:S07]  /*5320*/  LDSM.16.M88.4 R132, [R200+0x6900] ;  /* 0x00690000c884783b */ /* 0x000eee0000000200 */
[C---:B------:R-:W-:Y:S01]  /*5330*/  HMMA.16816.F32.BF16 R24, R152.reuse, R166, R24 ;  /* 0x000000a69818723c */ /* 0x040fe20000041818 */
[----:B------:R-:W3:Y:S07]  /*5340*/  LDSM.16.M88.4 R136, [R200+0x7100] ;  /* 0x00710000c888783b */ /* 0x000eee0000000200 */
[C---:B--2---:R-:W-:Y:S01]  /*5350*/  HMMA.16816.F32.BF16 R28, R152.reuse, R168, R28 ;  /* 0x000000a8981c723c */ /* 0x044fe2000004181c */
[----:B------:R-:W2:Y:S07]  /*5360*/  LDSM.16.M88.4 R140, [R200+0x7900] ;  /* 0x00790000c88c783b */ /* 0x000eae0000000200 */
[----:B------:R-:W-:Y:S01]  /*5370*/  HMMA.16816.F32.BF16 R32, R152, R170, R32 ;  /* 0x000000aa9820723c */ /* 0x000fe20000041820 */
[----:B------:R-:W-:Y:S07]  /*5380*/  LDSM.16.M88.4 R144, [R199+0xc100] ;  /* 0x00c10000c790783b */ /* 0x000fee0000000200 */
[----:B------:R-:W2:Y:S01]  /*5390*/  LDSM.16.M88.4 R148, [R192] ;  /* 0x00000000c094783b */ /* 0x000ea20000000200 */
[C---:B-1----:R-:W-:Y:S06]  /*53a0*/  HMMA.16816.F32.BF16 R4, R172.reuse, R176, R4 ;  /* 0x000000b0ac04723c */ /* 0x042fec0000041804 */
[----:B------:R-:W1:Y:S02]  /*53b0*/  LDSM.16.M88.4 R152, [R192+0x800] ;  /* 0x00080000c098783b */ /* 0x000e640000000200 */
[C---:B------:R-:W-:Y:S05]  /*53c0*/  HMMA.16816.F32.BF16 R8, R172.reuse, R178, R8 ;  /* 0x000000b2ac08723c */ /* 0x040fea0000041808 */
[----:B------:R-:W1:Y:S03]  /*53d0*/  LDSM.16.M88.4 R156, [R192+0x1000] ;  /* 0x00100000c09c783b */ /* 0x000e660000000200 */
[C---:B---3--:R-:W-:Y:S04]  /*53e0*/  HMMA.16816.F32.BF16 R12, R172.reuse, R132, R12 ;  /* 0x00000084ac0c723c */ /* 0x048fe8000004180c */
[----:B------:R-:W3:Y:S04]  /*53f0*/  LDSM.16.M88.4 R160, [R192+0x1800] ;  /* 0x00180000c0a0783b */ /* 0x000ee80000000200 */
[C---:B------:R-:W-:Y:S03]  /*5400*/  HMMA.16816.F32.BF16 R16, R172.reuse, R134, R16 ;  /* 0x00000086ac10723c */ /* 0x040fe60000041810 */
[----:B------:R-:W-:Y:S05]  /*5410*/  LDSM.16.M88.4 R164, [R206+0x10100] ;  /* 0x01010000cea4783b */ /* 0x000fea0000000200 */
[C---:B------:R-:W-:Y:S02]  /*5420*/  HMMA.16816.F32.BF16 R20, R172.reuse, R136, R20 ;  /* 0x00000088ac14723c */ /* 0x040fe40000041814 */
[----:B------:R-:W1:Y:S06]  /*5430*/  LDSM.16.M88.4 R168, [R205+0x8100] ;  /* 0x00810000cda8783b */ /* 0x000e6c0000000200 */
[C---:B------:R-:W-:Y:S01]  /*5440*/  HMMA.16816.F32.BF16 R24, R172.reuse, R138, R24 ;  /* 0x0000008aac18723c */ /* 0x040fe20000041818 */
[----:B------:R-:W3:Y:S07]  /*5450*/  LDSM.16.M88.4 R132, [R205+0x8900] ;  /* 0x00890000cd84783b */ /* 0x000eee0000000200 */
[C---:B--2---:R-:W-:Y:S01]  /*5460*/  HMMA.16816.F32.BF16 R28, R172.reuse, R140, R28 ;  /* 0x0000008cac1c723c */ /* 0x044fe2000004181c */
[----:B------:R-:W2:Y:S07]  /*5470*/  LDSM.16.M88.4 R136, [R205+0x9100] ;  /* 0x00910000cd88783b */ /* 0x000eae0000000200 */
[----:B------:R-:W-:Y:S01]  /*5480*/  HMMA.16816.F32.BF16 R32, R172, R142, R32 ;  /* 0x0000008eac20723c */ /* 0x000fe20000041820 */
[----:B------:R-:W2:Y:S07]  /*5490*/  LDSM.16.M88.4 R140, [R205+0x9900] ;  /* 0x00990000cd8c783b */ /* 0x000eae0000000200 */
[C---:B------:R-:W-:Y:S01]  /*54a0*/  HMMA.16816.F32.BF16 R4, R144.reuse, R148, R4 ;  /* 0x000000949004723c */ /* 0x040fe20000041804 */
[----:B------:R-:W-:Y:S07]  /*54b0*/  LDSM.16.M88.4 R172, [R202+0x10100] ;  /* 0x01010000caac783b */ /* 0x000fee0000000200 */
[C---:B------:R-:W-:Y:S01]  /*54c0*/  HMMA.16816.F32.BF16 R8, R144.reuse, R150, R8 ;  /* 0x000000969008723c */ /* 0x040fe20000041808 */
[----:B------:R-:W2:Y:S07]  /*54d0*/  LDSM.16.M88.4 R176, [R191] ;  /* 0x00000000bfb0783b */ /* 0x000eae0000000200 */
[C---:B-1----:R-:W-:Y:S01]  /*54e0*/  HMMA.16816.F32.BF16 R12, R144.reuse, R152, R12 ;  /* 0x00000098900c723c */ /* 0x042fe2000004180c */
[----:B------:R-:W-:Y:S07]  /*54f0*/  LDSM.16.M88.4 R148, [R189] ;  /* 0x00000000bd94783b */ /* 0x000fee0000000200 */
[C---:B------:R-:W-:Y:S01]  /*5500*/  HMMA.16816.F32.BF16 R16, R144.reuse, R154, R16 ;  /* 0x0000009a9010723c */ /* 0x040fe20000041810 */
[----:B------:R-:W-:Y:S07]  /*5510*/  LDSM.16.M88.4 R152, [R188] ;  /* 0x00000000bc98783b */ /* 0x000fee0000000200 */
[C---:B------:R-:W-:Y:S08]  /*5520*/  HMMA.16816.F32.BF16 R20, R144.reuse, R156, R20 ;  /* 0x0000009c9014723c */ /* 0x040ff00000041814 */
[C---:B------:R-:W-:Y:S01]  /*5530*/  HMMA.16816.F32.BF16 R24, R144.reuse, R158, R24 ;  /* 0x0000009e9018723c */ /* 0x040fe20000041818 */
[----:B------:R-:W-:Y:S07]  /*5540*/  LDSM.16.M88.4 R156, [R201+0x10100] ;  /* 0x01010000c99c783b */ /* 0x000fee0000000200 */
[C---:B---3--:R-:W-:Y:S08]  /*5550*/  HMMA.16816.F32.BF16 R28, R144.reuse, R160, R28 ;  /* 0x000000a0901c723c */ /* 0x048ff0000004181c */
[----:B------:R-:W-:Y:S01]  /*5560*/  HMMA.16816.F32.BF16 R32, R144, R162, R32 ;  /* 0x000000a29020723c */ /* 0x000fe20000041820 */
[----:B------:R-:W1:Y:S07]  /*5570*/  LDSM.16.M88.4 R144, [R190] ;  /* 0x00000000be90783b */ /* 0x000e6e0000000200 */
[C---:B------:R-:W-:Y:S01]  /*5580*/  HMMA.16816.F32.BF16 R4, R164.reuse, R168, R4 ;  /* 0x000000a8a404723c */ /* 0x040fe20000041804 */
[----:B------:R-:W3:Y:S07]  /*5590*/  LDSM.16.M88.4 R160, [R200+0x8100] ;  /* 0x00810000c8a0783b */ /* 0x000eee0000000200 */
[C---:B------:R-:W-:Y:S01]  /*55a0*/  HMMA.16816.F32.BF16 R8, R164.reuse, R170, R8 ;  /* 0x000000aaa408723c */ /* 0x040fe20000041808 */
[----:B------:R-:W-:Y:S07]  /*55b0*/  LDSM.16.M88.4 R168, [R192+0x2000] ;  /* 0x00200000c0a8783b */ /* 0x000fee0000000200 */
[C---:B------:R-:W-:Y:S08]  /*55c0*/  HMMA.16816.F32.BF16 R12, R164.reuse, R132, R12 ;  /* 0x00000084a40c723c */ /* 0x040ff0000004180c */
[C---:B------:R-:W-:Y:S01]  /*55d0*/  HMMA.16816.F32.BF16 R16, R164.reuse, R134, R16 ;  /* 0x00000086a410723c */ /* 0x040fe20000041810 */
[----:B------:R-:W1:Y:S07]  /*55e0*/  LDSM.16.M88.4 R132, [R200+0x8900] ;  /* 0x00890000c884783b */ /* 0x000e6e0000000200 */
[C---:B--2---:R-:W-:Y:S08]  /*55f0*/  HMMA.16816.F32.BF16 R20, R164.reuse, R136, R20 ;  /* 0x00000088a414723c */ /* 0x044ff00000041814 */
[C---:B------:R-:W-:Y:S01]  /*5600*/  HMMA.16816.F32.BF16 R24, R164.reuse, R138, R24 ;  /* 0x0000008aa418723c */ /* 0x040fe20000041818 */
[----:B------:R-:W2:Y:S07]  /*5610*/  LDSM.16.M88.4 R136, [R200+0x9100] ;  /* 0x00910000c888783b */ /* 0x000eae0000000200 */
[C---:B------:R-:W-:Y:S08]  /*5620*/  HMMA.16816.F32.BF16 R28, R164.reuse, R140, R28 ;  /* 0x0000008ca41c723c */ /* 0x040ff0000004181c */
[----:B------:R-:W-:Y:S01]  /*5630*/  HMMA.16816.F32.BF16 R32, R164, R142, R32 ;  /* 0x0000008ea420723c */ /* 0x000fe20000041820 */
[----:B------:R-:W2:Y:S07]  /*5640*/  LDSM.16.M88.4 R140, [R200+0x9900] ;  /* 0x00990000c88c783b */ /* 0x000eae0000000200 */
[C---:B------:R-:W-:Y:S01]  /*5650*/  HMMA.16816.F32.BF16 R4, R172.reuse, R176, R4 ;  /* 0x000000b0ac04723c */ /* 0x040fe20000041804 */
[----:B------:R-:W2:Y:S07]  /*5660*/  LDSM.16.M88.4 R164, [R199+0x10100] ;  /* 0x01010000c7a4783b */ /* 0x000eae0000000200 */
[C---:B------:R-:W-:Y:S01]  /*5670*/  HMMA.16816.F32.BF16 R8, R172.reuse, R178, R8 ;  /* 0x000000b2ac08723c */ /* 0x040fe20000041808 */
[----:B------:R-:W-:Y:S07]  /*5680*/  LDSM.16.M88.4 R176, [R205+0xa100] ;  /* 0x00a10000cdb0783b */ /* 0x000fee0000000200 */
[C---:B-1----:R-:W-:Y:S08]  /*5690*/  HMMA.16816.F32.BF16 R12, R172.reuse, R144, R12 ;  /* 0x00000090ac0c723c */ /* 0x042ff0000004180c */
[C---:B------:R-:W-:Y:S01]  /*56a0*/  HMMA.16816.F32.BF16 R16, R172.reuse, R146, R16 ;  /* 0x00000092ac10723c */ /* 0x040fe20000041810 */
[----:B------:R-:W1:Y:S07]  /*56b0*/  LDSM.16.M88.4 R144, [R192+0x2800] ;  /* 0x00280000c090783b */ /* 0x000e6e0000000200 */
[C---:B------:R-:W-:Y:S08]  /*56c0*/  HMMA.16816.F32.BF16 R20, R172.reuse, R148, R20 ;  /* 0x00000094ac14723c */ /* 0x040ff00000041814 */
[C---:B------:R-:W-:Y:S01]  /*56d0*/  HMMA.16816.F32.BF16 R24, R172.reuse, R150, R24 ;  /* 0x00000096ac18723c */ /* 0x040fe20000041818 */
[----:B------:R-:W1:Y:S07]  /*56e0*/  LDSM.16.M88.4 R148, [R192+0x3000] ;  /* 0x00300000c094783b */ /* 0x000e6e0000000200 */
[C---:B------:R-:W-:Y:S08]  /*56f0*/  HMMA.16816.F32.BF16 R28, R172.reuse, R152, R28 ;  /* 0x00000098ac1c723c */ /* 0x040ff0000004181c */
[----:B------:R-:W-:Y:S01]  /*5700*/  HMMA.16816.F32.BF16 R32, R172, R154, R32 ;  /* 0x0000009aac20723c */ /* 0x000fe20000041820 */
[----:B------:R-:W1:Y:S07]  /*5710*/  LDSM.16.M88.4 R152, [R192+0x3800] ;  /* 0x00380000c098783b */ /* 0x000e6e0000000200 */
[C---:B---3--:R-:W-:Y:S01]  /*5720*/  HMMA.16816.F32.BF16 R4, R156.reuse, R160, R4 ;  /* 0x000000a09c04723c */ /* 0x048fe20000041804 */
[----:B------:R-:W3:Y:S07]  /*5730*/  LDSM.16.M88.4 R172, [R206+0x14100] ;  /* 0x01410000ceac783b */ /* 0x000eee0000000200 */
[C---:B------:R-:W-:Y:S01]  /*5740*/  HMMA.16816.F32.BF16 R8, R156.reuse, R162, R8 ;  /* 0x000000a29c08723c */ /* 0x040fe20000041808 */
[----:B------:R-:W-:Y:S07]  /*5750*/  LDSM.16.M88.4 R160, [R187] ;  /* 0x00000000bba0783b */ /* 0x000fee0000000200 */
        /* <DEDUP_REMOVED lines=15> */
[----:B------:R-:W1:Y:S07]  /*5850*/  LDSM.16.M88.4 R144, [R186] ;  /* 0x00000000ba90783b */ /* 0x000e6e0000000200 */
[C---:B------:R-:W-:Y:S08]  /*5860*/  HMMA.16816.F32.BF16 R20, R164.reuse, R148, R20 ;  /* 0x00000094a414723c */ /* 0x040ff00000041814 */
[C---:B------:R-:W-:Y:S01]  /*5870*/  HMMA.16816.F32.BF16 R24, R164.reuse, R150, R24 ;  /* 0x00000096a418723c */ /* 0x040fe20000041818 */
[----:B------:R-:W1:Y:S07]  /*5880*/  LDSM.16.M88.4 R148, [R185] ;  /* 0x00000000b994783b */ /* 0x000e6e0000000200 */
[C---:B------:R-:W-:Y:S08]  /*5890*/  HMMA.16816.F32.BF16 R28, R164.reuse, R152, R28 ;  /* 0x00000098a41c723c */ /* 0x040ff0000004181c */
[----:B------:R-:W-:Y:S01]  /*58a0*/  HMMA.16816.F32.BF16 R32, R164, R154, R32 ;  /* 0x0000009aa420723c */ /* 0x000fe20000041820 */
[----:B------:R-:W1:Y:S07]  /*58b0*/  LDSM.16.M88.4 R152, [R184] ;  /* 0x00000000b898783b */ /* 0x000e6e0000000200 */
[C---:B---3--:R-:W-:Y:S01]  /*58c0*/  HMMA.16816.F32.BF16 R4, R172.reuse, R176, R4 ;  /* 0x000000b0ac04723c */ /* 0x048fe20000041804 */
        /* <DEDUP_REMOVED lines=12> */
[----:B------:R-:W2:Y:S01]  /*5990*/  LDSM.16.M88.4 R172, [R199+0x14100] ;  /* 0x01410000c7ac783b */ /* 0x000ea20000000200 */
[C---:B------:R-:W-:Y:S08]  /*59a0*/  HMMA.16816.F32.BF16 R4, R156.reuse, R160, R4 ;  /* 0x000000a09c04723c */ /* 0x040ff00000041804 */
[C---:B------:R-:W-:Y:S08]  /*59b0*/  HMMA.16816.F32.BF16 R8, R156.reuse, R162, R8 ;  /* 0x000000a29c08723c */ /* 0x040ff00000041808 */
[C---:B-1----:R-:W-:Y:S08]  /*59c0*/  HMMA.16816.F32.BF16 R12, R156.reuse, R144, R12 ;  /* 0x000000909c0c723c */ /* 0x042ff0000004180c */
[C---:B------:R-:W-:Y:S08]  /*59d0*/  HMMA.16816.F32.BF16 R16, R156.reuse, R146, R16 ;  /* 0x000000929c10723c */ /* 0x040ff00000041810 */
[C---:B------:R-:W-:Y:S08]  /*59e0*/  HMMA.16816.F32.BF16 R20, R156.reuse, R148, R20 ;  /* 0x000000949c14723c */ /* 0x040ff00000041814 */
[C---:B------:R-:W-:Y:S08]  /*59f0*/  HMMA.16816.F32.BF16 R24, R156.reuse, R150, R24 ;  /* 0x000000969c18723c */ /* 0x040ff00000041818 */
[C---:B------:R-:W-:Y:S08]  /*5a00*/  HMMA.16816.F32.BF16 R28, R156.reuse, R152, R28 ;  /* 0x000000989c1c723c */ /* 0x040ff0000004181c */
[----:B------:R-:W-:Y:S08]  /*5a10*/  HMMA.16816.F32.BF16 R32, R156, R154, R32 ;  /* 0x0000009a9c20723c */ /* 0x000ff00000041820 */
[C---:B---3--:R-:W-:Y:S08]  /*5a20*/  HMMA.16816.F32.BF16 R4, R164.reuse, R168, R4 ;  /* 0x000000a8a404723c */ /* 0x048ff00000041804 */
[C---:B------:R-:W-:Y:S08]  /*5a30*/  HMMA.16816.F32.BF16 R8, R164.reuse, R170, R8 ;  /* 0x000000aaa408723c */ /* 0x040ff00000041808 */
[C---:B------:R-:W-:Y:S08]  /*5a40*/  HMMA.16816.F32.BF16 R12, R164.reuse, R132, R12 ;  /* 0x00000084a40c723c */ /* 0x040ff0000004180c */
[C---:B------:R-:W-:Y:S01]  /*5a50*/  HMMA.16816.F32.BF16 R16, R164.reuse, R134, R16 ;  /* 0x00000086a410723c */ /* 0x040fe20000041810 */
[----:B------:R-:W1:Y:S07]  /*5a60*/  LDSM.16.M88.4 R132, [R192+0x4800] ;  /* 0x00480000c084783b */ /* 0x000e6e0000000200 */
[C---:B--2---:R-:W-:Y:S08]  /*5a70*/  HMMA.16816.F32.BF16 R20, R164.reuse, R136, R20 ;  /* 0x00000088a414723c */ /* 0x044ff00000041814 */
[C---:B------:R-:W-:Y:S01]  /*5a80*/  HMMA.16816.F32.BF16 R24, R164.reuse, R138, R24 ;  /* 0x0000008aa418723c */ /* 0x040fe20000041818 */
[----:B------:R-:W2:Y:S07]  /*5a90*/  LDSM.16.M88.4 R136, [R192+0x5000] ;  /* 0x00500000c088783b */ /* 0x000eae0000000200 */
[C---:B------:R-:W-:Y:S08]  /*5aa0*/  HMMA.16816.F32.BF16 R28, R164.reuse, R140, R28 ;  /* 0x0000008ca41c723c */ /* 0x040ff0000004181c */
[----:B------:R-:W-:Y:S08]  /*5ab0*/  HMMA.16816.F32.BF16 R32, R164, R142, R32 ;  /* 0x0000008ea420723c */ /* 0x000ff00000041820 */
[C---:B------:R-:W-:Y:S08]  /*5ac0*/  HMMA.16816.F32.BF16 R4, R172.reuse, R176, R4 ;  /* 0x000000b0ac04723c */ /* 0x040ff00000041804 */
[C---:B------:R-:W-:Y:S08]  /*5ad0*/  HMMA.16816.F32.BF16 R8, R172.reuse, R178, R8 ;  /* 0x000000b2ac08723c */ /* 0x040ff00000041808 */
[C---:B-1----:R-:W-:Y:S08]  /*5ae0*/  HMMA.16816.F32.BF16 R12, R172.reuse, R132, R12 ;  /* 0x00000084ac0c723c */ /* 0x042ff0000004180c */
[C---:B------:R-:W-:Y:S01]  /*5af0*/  HMMA.16816.F32.BF16 R16, R172.reuse, R134, R16 ;  /* 0x00000086ac10723c */ /* 0x040fe20000041810 */
[----:B------:R-:W1:Y:S01]  /*5b00*/  LDSM.16.M88.4 R132, [R192+0x5800] ;  /* 0x00580000c084783b */ /* 0x000e620000000200 */
[----:B------:R-:W-:Y:S04]  /*5b10*/  DEPBAR.LE SB0, 0x0 ;  /* 0x000080000000791a */ /* 0x000fe80000000000 */
[----:B-----5:R-:W-:Y:S02]  /*5b20*/  FMUL.FTZ R227, R4, c[0x0][0x320] ;  /* 0x0000c80004e37a20 */ /* 0x020fe40000410000 */
[C---:B--2---:R-:W-:Y:S04]  /*5b30*/  HMMA.16816.F32.BF16 R20, R172.reuse, R136, R20 ;  /* 0x00000088ac14723c */ /* 0x044fe80000041814 */
[----:B------:R-:W2:Y:S01]  /*5b40*/  MUFU.TANH R227, R227 ;  /* 0x000000e300e37308 */ /* 0x000ea20000002400 */
[----:B------:R-:W-:Y:S01]  /*5b50*/  BAR.SYNC.DEFER_BLOCKING 0x0 ;  /* 0x0000000000007b1d */ /* 0x000fe20000010000 */
[----:B------:R-:W-:Y:S02]  /*5b60*/  FMUL.FTZ R228, R11, c[0x0][0x320] ;  /* 0x0000c8000be47a20 */ /* 0x000fe40000410000 */
[C---:B------:R-:W-:Y:S04]  /*5b70*/  HMMA.16816.F32.BF16 R24, R172.reuse, R138, R24 ;  /* 0x0000008aac18723c */ /* 0x040fe80000041818 */
[----:B------:R-:W-:Y:S01]  /*5b80*/  FMUL.FTZ R232, R14, c[0x0][0x320] ;  /* 0x0000c8000ee87a20 */ /* 0x000fe20000410000 */
[----:B------:R-:W-:Y:S01]  /*5b90*/  @P0 LEA R14, P4, R249, c[0x0][0x1c8], 0x1 ;  /* 0x00007200f90e0a11 */ /* 0x000fe200078808ff */
[----:B------:R-:W3:Y:S01]  /*5ba0*/  MUFU.TANH R228, R228 ;  /* 0x000000e400e47308 */ /* 0x000ee20000002400 */
[----:B----4-:R-:W-:Y:S02]  /*5bb0*/  FMUL.FTZ R231, R15, c[0x0][0x320] ;  /* 0x0000c8000fe77a20 */ /* 0x010fe40000410000 */
[----:B------:R-:W-:Y:S03]  /*5bc0*/  @P0 LEA.HI.X R15, R249, c[0x0][0x1cc], R250, 0x1, P4 ;  /* 0x00007300f90f0a11 */ /* 0x000fe600020f0cfa */
[----:B------:R-:W-:Y:S02]  /*5bd0*/  FMUL.FTZ R235, R18, c[0x0][0x320] ;  /* 0x0000c80012eb7a20 */ /* 0x000fe40000410000 */
[----:B------:R-:W-:Y:S02]  /*5be0*/  FMUL.FTZ R236, R13, c[0x0][0x320] ;  /* 0x0000c8000dec7a20 */ /* 0x000fe40000410000 */
[----:B------:R-:W4:Y:S01]  /*5bf0*/  MUFU.TANH R232, R232 ;  /* 0x000000e800e87308 */ /* 0x000f220000002400 */
[----:B------:R-:W-:Y:S01]  /*5c00*/  FMUL.FTZ R240, R22, c[0x0][0x320] ;  /* 0x0000c80016f07a20 */ /* 0x000fe20000410000 */
[----:B------:R-:W-:Y:S01]  /*5c10*/  @P0 LEA R22, P6, R248, c[0x0][0x1c8], 0x1 ;  /* 0x00007200f8160a11 */ /* 0x000fe200078c08ff */
[----:B------:R-:W-:Y:S02]  /*5c20*/  FMUL.FTZ R239, R23, c[0x0][0x320] ;  /* 0x0000c80017ef7a20 */ /* 0x000fe40000410000 */
[----:B------:R-:W-:Y:S01]  /*5c30*/  FMUL.FTZ R226, R10, c[0x0][0x320] ;  /* 0x0000c8000ae27a20 */ /* 0x000fe20000410000 */
[----:B------:R-:W-:Y:S01]  /*5c40*/  @P0 LEA.HI.X R23, R248, c[0x0][0x1cc], R251, 0x1, P6 ;  /* 0x00007300f8170a11 */ /* 0x000fe200030f0cfb */
[----:B------:R-:W-:Y:S01]  /*5c50*/  FMUL.FTZ R234, R19, c[0x0][0x320] ;  /* 0x0000c80013ea7a20 */ /* 0x000fe20000410000 */
[----:B------:R-:W-:Y:S01]  /*5c60*/  @P0 IADD3 R248, P5, R182, UR19, RZ ;  /* 0x00000013b6f80c10 */ /* 0x000fe2000ffbe0ff */
[C---:B-1----:R-:W-:Y:S01]  /*5c70*/  HMMA.16816.F32.BF16 R28, R172.reuse, R132, R28 ;  /* 0x00000084ac1c723c */ /* 0x042fe2000004181c */
[----:B------:R-:W1:Y:S01]  /*5c80*/  MUFU.TANH R236, R236 ;  /* 0x000000ec00ec7308 */ /* 0x000e620000002400 */
[----:B------:R-:W-:Y:S01]  /*5c90*/  @!PT LDS RZ, [RZ] ;  /* 0x00000000fffff984 */ /* 0x000fe20000000800 */
[----:B------:R-:W-:Y:S01]  /*5ca0*/  @!PT LDS RZ, [RZ] ;  /* 0x00000000fffff984 */ /* 0x000fe20000000800 */
[----:B------:R-:W-:Y:S01]  /*5cb0*/  @!PT LDS RZ, [RZ] ;  /* 0x00000000fffff984 */ /* 0x000fe20000000800 */
[----:B------:R1:W-:Y:S01]  /*5cc0*/  @P0 LDGSTS.E.BYPASS.LTC128B.128 [R207+0x6100], [R22.64], !P3 ;  /* 0x0610000016cf0fae */ /* 0x0003e2000d901d50 */
[----:B------:R-:W-:Y:S01]  /*5cd0*/  @P0 LEA R158, P4, R248, c[0x0][0x1c8], 0x1 ;  /* 0x00007200f89e0a11 */ /* 0x000fe200078808ff */
[----:B------:R-:W-:Y:S01]  /*5ce0*/  FMUL.FTZ R243, R26, c[0x0][0x320] ;  /* 0x0000c8001af37a20 */ /* 0x000fe20000410000 */
[----:B------:R-:W-:Y:S01]  /*5cf0*/  @P0 IADD3.X R251, R181, UR18, RZ, P5, !PT ;  /* 0x00000012b5fb0c10 */ /* 0x000fe2000affe4ff */
[----:B------:R-:W-:Y:S01]  /*5d00*/  FMUL.FTZ R242, R27, c[0x0][0x320] ;  /* 0x0000c8001bf27a20 */ /* 0x000fe20000410000 */
[----:B------:R-:W-:Y:S01]  /*5d10*/  @UP3 UIADD3 UR19, UP0, UR12, UR19, URZ ;  /* 0x000000130c133290 */ /* 0x000fe2000ff1e03f */
[----:B------:R-:W-:Y:S01]  /*5d20*/  HMMA.16816.F32.BF16 R32, R172, R134, R32 ;  /* 0x00000086ac20723c */ /* 0x000fe20000041820 */
[----:B------:R5:W-:Y:S02]  /*5d30*/  @P0 LDGSTS.E.BYPASS.LTC128B.128 [R207+0x8100], [R14.64], !P2 ;  /* 0x081000000ecf0fae */ /* 0x000be4000d101d50 */
[----:B------:R-:W1:Y:S01]  /*5d40*/  MUFU.TANH R226, R226 ;  /* 0x000000e200e27308 */ /* 0x000e620000002400 */
[----:B------:R-:W-:Y:S01]  /*5d50*/  @P0 LEA.HI.X R159, R248, c[0x0][0x1cc], R251, 0x1, P4 ;  /* 0x00007300f89f0a11 */ /* 0x000fe200020f0cfb */
[----:B------:R-:W-:Y:S01]  /*5d60*/  @UP3 UIADD3.X UR18, UR11, UR18, URZ, UP0, !UPT ;  /* 0x000000120b123290 */ /* 0x000fe200087fe43f */
[----:B------:R-:W-:Y:S01]  /*5d70*/  @P0 IADD3 R250, P6, R210, UR19, RZ ;  /* 0x00000013d2fa0c10 */ /* 0x000fe2000ffde0ff */
[----:B------:R-:W-:Y:S01]  /*5d80*/  IMAD.MOV.U32 R19, RZ, RZ, R212 ;  /* 0x000000ffff137224 */ /* 0x000fe200078e00d4 */
[----:B------:R-:W-:Y:S01]  /*5d90*/  @P0 IADD3 R18, P4, R182, UR19, RZ ;  /* 0x00000013b6120c10 */ /* 0x000fe2000ff9e0ff */
[----:B------:R1:W-:Y:S03]  /*5da0*/  @P0 LDGSTS.E.BYPASS.LTC128B.128 [R207+0xa100], [R158.64], !P1 ;  /* 0x0a1000009ecf0fae */ /* 0x0003e6000c901d50 */
[----:B------:R-:W-:Y:S01]  /*5db0*/  @P0 IADD3.X R251, R217, UR18, RZ, P6, !PT ;  /* 0x00000012d9fb0c10 */ /* 0x000fe2000b7fe4ff */
[----:B------:R-:W1:Y:S01]  /*5dc0*/  MUFU.TANH R231, R231 ;  /* 0x000000e700e77308 */ /* 0x000e620000002400 */
[----:B------:R-:W-:Y:S01]  /*5dd0*/  @P0 LEA R162, P6, R250, c[0x0][0x1c8], 0x1 ;  /* 0x00007200faa20a11 */ /* 0x000fe200078c08ff */
[----:B------:R-:W-:Y:S01]  /*5de0*/  FMUL.FTZ R229, R5, c[0x0][0x320] ;  /* 0x0000c80005e57a20 */ /* 0x000fe20000410000 */
[----:B------:R-:W-:Y:S01]  /*5df0*/  @P0 IADD3.X R13, R181, UR18, RZ, P4, !PT ;  /* 0x00000012b50d0c10 */ /* 0x000fe2000a7fe4ff */
[----:B------:R-:W-:Y:S01]  /*5e00*/  FMUL.FTZ R249, R30, c[0x0][0x320] ;  /* 0x0000c8001ef97a20 */ /* 0x000fe20000410000 */
[----:B------:R-:W-:Y:S01]  /*5e10*/  @P0 LEA R26, P4, R18, c[0x0][0x1c8], 0x1 ;  /* 0x00007200121a0a11 */ /* 0x000fe200078808ff */
[----:B------:R-:W-:Y:S01]  /*5e20*/  FMUL.FTZ R248, R31, c[0x0][0x320] ;  /* 0x0000c8001ff87a20 */ /* 0x000fe20000410000 */
[----:B------:R-:W-:Y:S01]  /*5e30*/  @P0 LEA.HI.X R163, R250, c[0x0][0x1cc], R251, 0x1, P6 ;  /* 0x00007300faa30a11 */ /* 0x000fe200030f0cfb */
[----:B------:R-:W-:Y:S01]  /*5e40*/  FMUL.FTZ R0, R6, c[0x0][0x320] ;  /* 0x0000c80006007a20 */ /* 0x000fe20000410000 */
[----:B------:R-:W-:Y:S01]  /*5e50*/  @P0 LEA.HI.X R27, R18, c[0x0][0x1cc], R13, 0x1, P4 ;  /* 0x00007300121b0a11 */ /* 0x000fe200020f0c0d */
[----:B------:R-:W1:Y:S01]  /*5e60*/  MUFU.TANH R229, R229 ;  /* 0x000000e500e57308 */ /* 0x000e620000002400 */
[----:B------:R-:W-:Y:S01]  /*5e70*/  @P0 IADD3 R11, P5, R220, UR19, RZ ;  /* 0x00000013dc0b0c10 */ /* 0x000fe2000ffbe0ff */
[----:B------:R1:W-:Y:S01]  /*5e80*/  @P0 LDGSTS.E.BYPASS.LTC128B.128 [R207+0x7100], [R162.64], !P3 ;  /* 0x07100000a2cf0fae */ /* 0x0003e2000d901d50 */
[----:B------:R-:W-:Y:S01]  /*5e90*/  FMUL.FTZ R250, R32, c[0x0][0x320] ;  /* 0x0000c80020fa7a20 */ /* 0x000fe20000410000 */
[----:B------:R-:W-:Y:S01]  /*5ea0*/  PLOP3.LUT P4, PT, PT, PT, UP2, 0x80, 0x0 ;  /* 0x000000000000781c */ /* 0x000fe20003f8f028 */
[----:B------:R-:W-:Y:S01]  /*5eb0*/  FMUL.FTZ R225, R7, c[0x0][0x320] ;  /* 0x0000c80007e17a20 */ /* 0x000fe20000410000 */
[----:B------:R-:W-:Y:S01]  /*5ec0*/  @P0 IADD3.X R10, R183, UR18, RZ, P5, !PT ;  /* 0x00000012b70a0c10 */ /* 0x000fe2000affe4ff */
[----:B------:R-:W-:Y:S01]  /*5ed0*/  USHF.L.U32 UR18, UR13, 0x6, URZ ;  /* 0x000000060d127899 */ /* 0x000fe2000800063f */
[----:B------:R-:W-:Y:S01]  /*5ee0*/  @P0 LEA R30, P5, R11, c[0x0][0x1c8], 0x1 ;  /* 0x000072000b1e0a11 */ /* 0x000fe200078a08ff */
[----:B------:R-:W-:Y:S01]  /*5ef0*/  FMUL.FTZ R230, R8, c[0x0][0x320] ;  /* 0x0000c80008e67a20 */ /* 0x000fe20000410000 */
[----:B------:R1:W1:Y:S01]  /*5f00*/  MUFU.TANH R13, R250 ;  /* 0x000000fa000d7308 */ /* 0x0002620000002400 */
[----:B------:R-:W-:Y:S01]  /*5f10*/  FMUL.FTZ R233, R9, c[0x0][0x320] ;  /* 0x0000c80009e97a20 */ /* 0x000fe20000410000 */
[----:B------:R-:W-:Y:S01]  /*5f20*/  @P0 LEA.HI.X R31, R11, c[0x0][0x1cc], R10, 0x1, P5 ;  /* 0x000073000b1f0a11 */ /* 0x000fe200028f0c0a */
[----:B------:R-:W-:Y:S02]  /*5f30*/  FMUL.FTZ R237, R12, c[0x0][0x320] ;  /* 0x0000c8000ced7a20 */ /* 0x000fe40000410000 */
[----:B------:R-:W-:Y:S02]  /*5f40*/  FMUL.FTZ R238, R16, c[0x0][0x320] ;  /* 0x0000c80010ee7a20 */ /* 0x000fe40000410000 */
[----:B------:R2:W-:Y:S01]  /*5f50*/  @P0 LDGSTS.E.BYPASS.LTC128B.128 [R207+0x9100], [R30.64], !P2 ;  /* 0x091000001ecf0fae */ /* 0x0005e2000d101d50 */
[----:B------:R-:W-:Y:S02]  /*5f60*/  @P4 IMAD.MOV.U32 R19, RZ, RZ, R180 ;  /* 0x000000ffff134224 */ /* 0x000fe400078e00b4 */
[----:B------:R-:W2:Y:S01]  /*5f70*/  MUFU.TANH R0, R0 ;  /* 0x0000000000007308 */ /* 0x000ea20000002400 */
[----:B------:R-:W-:Y:S02]  /*5f80*/  FMUL.FTZ R241, R17, c[0x0][0x320] ;  /* 0x0000c80011f17a20 */ /* 0x000fe40000410000 */
[----:B------:R-:W-:Y:S01]  /*5f90*/  FMUL.FTZ R245, R20, c[0x0][0x320] ;  /* 0x0000c80014f57a20 */ /* 0x000fe20000410000 */
[----:B------:R2:W-:Y:S01]  /*5fa0*/  @P0 LDGSTS.E.BYPASS.LTC128B.128 [R207+0xb100], [R26.64], !P1 ;  /* 0x0b1000001acf0fae */ /* 0x0005e2000c901d50 */
[----:B------:R-:W-:Y:S01]  /*5fb0*/  FMUL.FTZ R244, R21, c[0x0][0x320] ;  /* 0x0000c80015f47a20 */ /* 0x000fe20000410000 */
[----:B------:R-:W-:Y:S01]  /*5fc0*/  PLOP3.LUT P0, PT, PT, PT, UP1, 0x40, 0x0 ;  /* 0x000000000000781c */ /* 0x000fe20003f0e818 */
[----:B------:R-:W-:Y:S02]  /*5fd0*/  FMUL.FTZ R247, R24, c[0x0][0x320] ;  /* 0x0000c80018f77a20 */ /* 0x000fe40000410000 */
[----:B------:R-:W-:Y:S01]  /*5fe0*/  FMUL.FTZ R246, R25, c[0x0][0x320] ;  /* 0x0000c80019f67a20 */ /* 0x000fe20000410000 */
[----:B------:R-:W2:Y:S01]  /*5ff0*/  MUFU.TANH R225, R225 ;  /* 0x000000e100e17308 */ /* 0x000ea20000002400 */
[----:B------:R-:W0:Y:S01]  /*6000*/  LDGDEPBAR ;  /* 0x00000000000079af */ /* 0x000e220000000000 */
[----:B------:R-:W-:Y:S02]  /*6010*/  FMUL.FTZ R9, R28, c[0x0][0x320] ;  /* 0x0000c8001c097a20 */ /* 0x000fe40000410000 */
[----:B-1----:R-:W-:Y:S02]  /*6020*/  IMAD.U32 R250, RZ, RZ, UR18 ;  /* 0x00000012fffa7e24 */ /* 0x002fe4000f8e00ff */
[----:B------:R-:W-:Y:S02]  /*6030*/  FMUL.FTZ R252, R29, c[0x0][0x320] ;  /* 0x0000c8001dfc7a20 */ /* 0x000fe40000410000 */
[----:B------:R-:W-:Y:S01]  /*6040*/  FMUL.FTZ R11, R33, c[0x0][0x320] ;  /* 0x0000c800210b7a20 */ /* 0x000fe20000410000 */
[----:B------:R-:W1:Y:S01]  /*6050*/  SHFL.IDX PT, R10, R19, RZ, 0x1c1f ;  /* 0x001c1fff130a7589 */ /* 0x000e6200000e0000 */
[----:B------:R-:W2:Y:S01]  /*6060*/  MUFU.TANH R230, R230 ;  /* 0x000000e600e67308 */ /* 0x000ea20000002400 */
[----:B------:R-:W-:Y:S01]  /*6070*/  FMUL.FTZ R251, R34, c[0x0][0x320] ;  /* 0x0000c80022fb7a20 */ /* 0x000fe20000410000 */
[----:B-----5:R-:W-:Y:S01]  /*6080*/  IADD3 R14, -R213, 0x1, -R250 ;  /* 0x00000001d50e7810 */ /* 0x020fe20007ffe9fa */
[----:B------:R-:W-:Y:S03]  /*6090*/  FMUL.FTZ R35, R35, c[0x0][0x320] ;  /* 0x0000c80023237a20 */ /* 0x000fe60000410000 */
[----:B------:R-:W-:Y:S04]  /*60a0*/  IADD3 R14, R14, c[0x0][0x1d0], RZ ;  /* 0x000074000e0e7a10 */ /* 0x000fe80007ffe0ff */
[----:B------:R-:W2:Y:S01]  /*60b0*/  MUFU.TANH R233, R233 ;  /* 0x000000e900e97308 */ /* 0x000ea20000002400 */
[----:B------:R-:W-:Y:S04]  /*60c0*/  IADD3 R14, R14, -c[0x0][0x168], RZ ;  /* 0x80005a000e0e7a10 */ /* 0x000fe80007ffe0ff */
[C---:B------:R-:W-:Y:S02]  /*60d0*/  IADD3 R15, R14.reuse, c[0x0][0x328], RZ ;  /* 0x0000ca000e0f7a10 */ /* 0x040fe40007ffe0ff */
[----:B------:R-:W-:Y:S03]  /*60e0*/  IADD3 R14, R14, UR14, RZ ;  /* 0x0000000e0e0e7c10 */ /* 0x000fe6000fffe0ff */
[----:B------:R-:W2:Y:S01]  /*60f0*/  MUFU.TANH R237, R237 ;  /* 0x000000ed00ed7308 */ /* 0x000ea20000002400 */
[--C-:B-1----:R-:W-:Y:S02]  /*6100*/  IMAD.IADD R18, R15, 0x1, R10.reuse ;  /* 0x000000010f127824 */ /* 0x102fe400078e020a */
[----:B------:R-:W-:Y:S07]  /*6110*/  IMAD.IADD R17, R14, 0x1, R10 ;  /* 0x000000010e117824 */ /* 0x000fee00078e020a */
[----:B------:R-:W1:Y:S10]  /*6120*/  MUFU.TANH R238, R238 ;  /* 0x000000ee00ee7308 */ /* 0x000e740000002400 */
        /* <DEDUP_REMOVED lines=17> */
[----:B------:R1:W1:Y:S01]  /*6240*/  MUFU.TANH R250, R35 ;  /* 0x0000002300fa7308 */ /* 0x0002620000002400 */
[----:B------:R-:W-:-:S05]  /*6250*/  @P0 BRA `(.L_x_167) ;  /* 0x000001a000000947 */ /* 0x000fca0003800000 */
[----:B--234-:R-:W-:Y:S01]  /*6260*/  IADD3 R5, R10, c[0x0][0x1d0], RZ ;  /* 0x000074000a057a10 */ /* 0x01cfe20007ffe0ff */
[----:B------:R-:W-:Y:S03]  /*6270*/  BSSY B0, `(.L_x_168) ;  /* 0x0000012000007945 */ /* 0x000fe60003800000 */
[----:B------:R-:W-:Y:S04]  /*6280*/  IADD3 R5, R5, -c[0x0][0x168], RZ ;  /* 0x80005a0005057a10 */ /* 0x000fe80007ffe0ff */
[----:B------:R-:W-:Y:S11]  /*6290*/  ISETP.GT.AND P0, PT, R5, -0x1, PT ;  /* 0xffffffff0500780c */ /* 0x000ff60003f04270 */
[----:B------:R-:W-:Y:S02]  /*62a0*/  @!UPT UIADD3 URZ, URZ, URZ, URZ ;  /* 0x0000003f3f3ff290 */ /* 0x000fe4000fffe03f */
[----:B------:R-:W-:-:S05]  /*62b0*/  @P0 BRA `(.L_x_169) ;  /* 0x0000008000000947 */ /* 0x000fca0003800000 */
[----:B------:R-:W-:Y:S01]  /*62c0*/  LOP3.LUT R5, RZ, R5, RZ, 0x33, !PT ;  /* 0x00000005ff057212 */ /* 0x000fe200078e33ff */
[----:B------:R-:W-:Y:S05]  /*62d0*/  IMAD.MOV.U32 R4, RZ, RZ, c[0x0][0x32c] ;  /* 0x0000cb00ff047624 */ /* 0x000fea00078e00ff */
[----:B------:R-:W-:Y:S11]  /*62e0*/  ISETP.NE.AND P0, PT, R4, 0x1, PT ;  /* 0x000000010400780c */ /* 0x000ff60003f05270 */
[----:B------:R-:W-:Y:S02]  /*62f0*/  @!UPT UIADD3 URZ, URZ, URZ, URZ ;  /* 0x0000003f3f3ff290 */ /* 0x000fe4000fffe03f */
[----:B------:R-:W-:Y:S05]  /*6300*/  @P0 IMAD.HI.U32 R4, R5, c[0x0][0x330], RZ ;  /* 0x0000cc0005040a27 */ /* 0x000fea00078e00ff */
[----:B------:R-:W-:Y:S04]  /*6310*/  @P0 SHF.R.U32.HI R5, RZ, c[0x0][0x334], R4 ;  /* 0x0000cd00ff050a19 */ /* 0x000fe80000011604 */
[----:B------:R-:W-:Y:S01]  /*6320*/  LOP3.LUT R5, RZ, R5, RZ, 0x33, !PT ;  /* 0x00000005ff057212 */ /* 0x000fe200078e33ff */
[----:B------:R-:W-:-:S05]  /*6330*/  BRA `(.L_x_170) ;  /* 0x0000005000007947 */ /* 0x000fca0003800000 */
.L_x_169:
[----:B------:R-:W-:Y:S04]  /*6340*/  MOV R4, c[0x0][0x32c] ;  /* 0x0000cb0000047a02 */ /* 0x000fe80000000f00 */
[----:B------:R-:W-:Y:S11]  /*6350*/  ISETP.NE.AND P0, PT, R4, 0x1, PT ;  /* 0x000000010400780c */ /* 0x000ff60003f05270 */
[----:B------:R-:W-:Y:S02]  /*6360*/  @!UPT UIADD3 URZ, URZ, URZ, URZ ;  /* 0x0000003f3f3ff290 */ /* 0x000fe4000fffe03f */
[----:B------:R-:W-:Y:S05]  /*6370*/  @P0 IMAD.HI.U32 R4, R5, c[0x0][0x330], RZ ;  /* 0x0000cc0005040a27 */ /* 0x000fea00078e00ff */
[----:B------:R-:W-:Y:S02]  /*6380*/  @P0 SHF.R.U32.HI R5, RZ, c[0x0][0x334], R4 ;  /* 0x0000cd00ff050a19 */ /* 0x000fe40000011604 */
.L_x_170:
[----:B------:R-:W-:Y:S05]  /*6390*/  BSYNC B0 ;  /* 0x0000000000007941 */ /* 0x000fea0003800000 */
.L_x_168:
[----:B------:R-:W-:Y:S04]  /*63a0*/  IMAD.MOV.U32 R4, RZ, RZ, c[0x0][0x32c] ;  /* 0x0000cb00ff047624 */ /* 0x000fe800078e00ff */
[----:B------:R-:W-:Y:S04]  /*63b0*/  IMAD R4, R5, R4, -UR18 ;  /* 0x8000001205047e24 */ /* 0x000fe8000f8e0204 */
[----:B------:R-:W-:Y:S05]  /*63c0*/  IMAD.IADD R4, R4, 0x1, -R213 ;  /* 0x0000000104047824 */ /* 0x000fea00078e0ad5 */
[----:B------:R-:W-:Y:S02]  /*63d0*/  IADD3 R5, R4, c[0x0][0x32c], RZ ;  /* 0x0000cb0004057a10 */ /* 0x000fe40007ffe0ff */
[----:B------:R-:W-:Y:S02]  /*63e0*/  IMNMX R17, R17, R4, !PT ;  /* 0x0000000411117217 */ /* 0x000fe40007800200 */
[----:B------:R-:W-:Y:S02]  /*63f0*/  IMNMX R18, R18, R5, PT ;  /* 0x0000000512127217 */ /* 0x000fe40003800200 */
.L_x_167:
[----:B--234-:R-:W-:Y:S01]  /*6400*/  UISETP.GT.AND UP0, UPT, UR13, -0x1, UPT ;  /* 0xffffffff0d00788c */ /* 0x01cfe2000bf04270 */
[----:B------:R-:W2:Y:S05]  /*6410*/  SHFL.IDX PT, R7, R19, 0x1, 0x1c1f ;  /* 0x003c1f0013077f89 */ /* 0x000eaa00000e0000 */
[----:B------:R-:W-:Y:S04]  /*6420*/  PLOP3.LUT P0, PT, PT, PT, UP0, 0x80, 0x0 ;  /* 0x000000000000781c */ /* 0x000fe80003f0f008 */
[C---:B------:R-:W-:Y:S02]  /*6430*/  ISETP.GT.AND P4, PT, R17.reuse, 0x1, P0 ;  /* 0x000000011100780c */ /* 0x040fe40000784270 */
[----:B------:R-:W-:Y:S02]  /*6440*/  ISETP.GT.AND P5, PT, R17, RZ, P0 ;  /* 0x000000ff1100720c */ /* 0x000fe400007a4270 */
[C---:B------:R-:W-:Y:S02]  /*6450*/  ISETP.LT.OR P4, PT, R18.reuse, 0x2, P4 ;  /* 0x000000021200780c */ /* 0x040fe40002781670 */
[C---:B------:R-:W-:Y:S02]  /*6460*/  ISETP.LT.OR P5, PT, R18.reuse, 0x1, P5 ;  /* 0x000000011200780c */ /* 0x040fe40002fa1670 */
[----:B------:R-:W-:Y:S02]  /*6470*/  FSEL R8, R229, -INF , !P4 ;  /* 0xff800000e5087808 */ /* 0x000fe40006000000 */
[C---:B------:R-:W-:Y:S02]  /*6480*/  ISETP.GT.AND P4, PT, R17.reuse, 0x10, P0 ;  /* 0x000000101100780c */ /* 0x040fe40000784270 */
[----:B------:R-:W-:Y:S02]  /*6490*/  ISETP.GT.AND P6, PT, R17, 0x8, P0 ;  /* 0x000000081100780c */ /* 0x000fe400007c4270 */
[----:B------:R-:W-:Y:S01]  /*64a0*/  ISETP.LT.OR P4, PT, R18, 0x11, P4 ;  /* 0x000000111200780c */ /* 0x000fe20002781670 */
[--C-:B--2---:R-:W-:Y:S01]  /*64b0*/  IMAD.IADD R4, R15, 0x1, R7.reuse ;  /* 0x000000010f047824 */ /* 0x104fe200078e0207 */
[----:B------:R-:W-:Y:S01]  /*64c0*/  FSEL R10, R227, -INF , !P5 ;  /* 0xff800000e30a7808 */ /* 0x000fe20006800000 */
[----:B------:R-:W-:Y:S01]  /*64d0*/  IMAD.IADD R5, R14, 0x1, R7 ;  /* 0x000000010e057824 */ /* 0x000fe200078e0207 */
[----:B------:R-:W-:Y:S02]  /*64e0*/  ISETP.GT.AND P5, PT, R17, 0x9, P0 ;  /* 0x000000091100780c */ /* 0x000fe400007a4270 */
[----:B------:R-:W-:Y:S02]  /*64f0*/  FSEL R164, R237, -INF , !P4 ;  /* 0xff800000eda47808 */ /* 0x000fe40006000000 */
[C---:B------:R-:W-:Y:S02]  /*6500*/  ISETP.GT.AND P4, PT, R17.reuse, 0x19, P0 ;  /* 0x000000191100780c */ /* 0x040fe40000784270 */
[C---:B------:R-:W-:Y:S02]  /*6510*/  ISETP.LT.OR P6, PT, R18.reuse, 0x9, P6 ;  /* 0x000000091200780c */ /* 0x040fe400037c1670 */
[C---:B------:R-:W-:Y:S02]  /*6520*/  ISETP.LT.OR P5, PT, R18.reuse, 0xa, P5 ;  /* 0x0000000a1200780c */ /* 0x040fe40002fa1670 */
[----:B------:R-:W-:Y:S02]  /*6530*/  ISETP.LT.OR P4, PT, R18, 0x1a, P4 ;  /* 0x0000001a1200780c */ /* 0x000fe40002781670 */
[----:B------:R-:W-:Y:S02]  /*6540*/  FSEL R230, R230, -INF , !P6 ;  /* 0xff800000e6e67808 */ /* 0x000fe40007000000 */
[----:B------:R-:W-:Y:S02]  /*6550*/  ISETP.GT.AND P6, PT, R17, 0x11, P0 ;  /* 0x000000111100780c */ /* 0x000fe400007c4270 */
[----:B------:R-:W-:Y:S02]  /*6560*/  FSEL R6, R233, -INF , !P5 ;  /* 0xff800000e9067808 */ /* 0x000fe40006800000 */
[----:B------:R-:W-:Y:S02]  /*6570*/  ISETP.GT.AND P5, PT, R17, 0x18, P0 ;  /* 0x000000181100780c */ /* 0x000fe400007a4270 */
[----:B-1----:R-:W-:Y:S02]  /*6580*/  FSEL R140, R241, -INF , !P4 ;  /* 0xff800000f18c7808 */ /* 0x002fe40006000000 */
[C---:B------:R-:W-:Y:S02]  /*6590*/  ISETP.GT.AND P4, PT, R17.reuse, 0x28, P0 ;  /* 0x000000281100780c */ /* 0x040fe40000784270 */
[C---:B------:R-:W-:Y:S02]  /*65a0*/  ISETP.LT.OR P6, PT, R18.reuse, 0x12, P6 ;  /* 0x000000121200780c */ /* 0x040fe400037c1670 */
[C---:B------:R-:W-:Y:S02]  /*65b0*/  ISETP.LT.OR P5, PT, R18.reuse, 0x19, P5 ;  /* 0x000000191200780c */ /* 0x040fe40002fa1670 */
[----:B------:R-:W-:Y:S02]  /*65c0*/  ISETP.LT.OR P4, PT, R18, 0x29, P4 ;  /* 0x000000291200780c */ /* 0x000fe40002781670 */
[----:B------:R-:W-:Y:S02]  /*65d0*/  FSEL R162, R236, -INF , !P6 ;  /* 0xff800000eca27808 */ /* 0x000fe40007000000 */
[C---:B------:R-:W-:Y:S02]  /*65e0*/  ISETP.GT.AND P6, PT, R17.reuse, 0x20, P0 ;  /* 0x000000201100780c */ /* 0x040fe400007c4270 */
[----:B------:R-:W-:Y:S02]  /*65f0*/  FSEL R142, R238, -INF , !P5 ;  /* 0xff800000ee8e7808 */ /* 0x000fe40006800000 */
[----:B------:R-:W-:Y:S02]  /*6600*/  ISETP.GT.AND P5, PT, R17, 0x21, P0 ;  /* 0x000000211100780c */ /* 0x000fe400007a4270 */
[----:B------:R-:W-:Y:S02]  /*6610*/  FSEL R156, R247, -INF , !P4 ;  /* 0xff800000f79c7808 */ /* 0x000fe40006000000 */
[----:B------:R-:W-:Y:S02]  /*6620*/  ISETP.GT.AND P4, PT, R17, 0x31, P0 ;  /* 0x000000311100780c */ /* 0x000fe40000784270 */
[C---:B------:R-:W-:Y:S02]  /*6630*/  ISETP.LT.OR P6, PT, R18.reuse, 0x21, P6 ;  /* 0x000000211200780c */ /* 0x040fe400037c1670 */
[C---:B------:R-:W-:Y:S02]  /*6640*/  ISETP.LT.OR P5, PT, R18.reuse, 0x22, P5 ;  /* 0x000000221200780c */ /* 0x040fe40002fa1670 */
[----:B------:R-:W-:Y:S02]  /*6650*/  ISETP.LT.OR P4, PT, R18, 0x32, P4 ;  /* 0x000000321200780c */ /* 0x000fe40002781670 */
[----:B------:R-:W-:Y:S02]  /*6660*/  FSEL R160, R245, -INF , !P6 ;  /* 0xff800000f5a07808 */ /* 0x000fe40007000000 */
[C---:B------:R-:W-:Y:S02]  /*6670*/  ISETP.GT.AND P6, PT, R17.reuse, 0x29, P0 ;  /* 0x000000291100780c */ /* 0x040fe400007c4270 */
[----:B------:R-:W-:Y:S02]  /*6680*/  FSEL R158, R244, -INF , !P5 ;  /* 0xff800000f49e7808 */ /* 0x000fe40006800000 */
[C---:B------:R-:W-:Y:S02]  /*6690*/  ISETP.GT.AND P5, PT, R17.reuse, 0x30, P0 ;  /* 0x000000301100780c */ /* 0x040fe400007a4270 */
[----:B------:R-:W-:Y:S02]  /*66a0*/  FSEL R150, R252, -INF , !P4 ;  /* 0xff800000fc967808 */ /* 0x000fe40006000000 */
[----:B------:R-:W-:Y:S02]  /*66b0*/  PLOP3.LUT P4, PT, PT, PT, UP1, 0x40, 0x0 ;  /* 0x000000000000781c */ /* 0x000fe40003f8e818 */
[C---:B------:R-:W-:Y:S02]  /*66c0*/  ISETP.LT.OR P6, PT, R18.reuse, 0x2a, P6 ;  /* 0x0000002a1200780c */ /* 0x040fe400037c1670 */
[----:B------:R-:W-:Y:S02]  /*66d0*/  ISETP.LT.OR P5, PT, R18, 0x31, P5 ;  /* 0x000000311200780c */ /* 0x000fe40002fa1670 */
[----:B------:R-:W-:Y:S02]  /*66e0*/  FSEL R154, R246, -INF , !P6 ;  /* 0xff800000f69a7808 */ /* 0x000fe40007000000 */
[----:B------:R-:W-:Y:S02]  /*66f0*/  ISETP.GT.AND P6, PT, R17, 0x38, P0 ;  /* 0x000000381100780c */ /* 0x000fe400007c4270 */
[----:B------:R-:W-:Y:S02]  /*6700*/  FSEL R152, R9, -INF , !P5 ;  /* 0xff80000009987808 */ /* 0x000fe40006800000 */
[----:B------:R-:W-:Y:S02]  /*6710*/  ISETP.GT.AND P5, PT, R17, 0x39, P0 ;  /* 0x000000391100780c */ /* 0x000fe400007a4270 */
[C---:B------:R-:W-:Y:S02]  /*6720*/  ISETP.LT.OR P6, PT, R18.reuse, 0x39, P6 ;  /* 0x000000391200780c */ /* 0x040fe400037c1670 */
[----:B------:R-:W-:Y:S02]  /*6730*/  ISETP.LT.OR P5, PT, R18, 0x3a, P5 ;  /* 0x0000003a1200780c */ /* 0x000fe40002fa1670 */
[----:B------:R-:W-:Y:S02]  /*6740*/  FSEL R148, R13, -INF , !P6 ;  /* 0xff8000000d947808 */ /* 0x000fe40007000000 */
[----:B------:R-:W-:Y:S01]  /*6750*/  FSEL R146, R11, -INF , !P5 ;  /* 0xff8000000b927808 */ /* 0x000fe20006800000 */
[----:B------:R-:W-:-:S05]  /*6760*/  @P4 BRA `(.L_x_171) ;  /* 0x000001a000004947 */ /* 0x000fca0003800000 */
[----:B------:R-:W-:Y:S01]  /*6770*/  IADD3 R7, R7, c[0x0][0x1d0], RZ ;  /* 0x0000740007077a10 */ /* 0x000fe20007ffe0ff */
        /* <DEDUP_REMOVED lines=13> */
.L_x_173:
[----:B------:R-:W-:Y:S04]  /*6850*/  MOV R7, c[0x0][0x32c] ;  /* 0x0000cb0000077a02 */ /* 0x000fe80000000f00 */
[----:B------:R-:W-:Y:S11]  /*6860*/  ISETP.NE.AND P4, PT, R7, 0x1, PT ;  /* 0x000000010700780c */ /* 0x000ff60003f85270 */
[----:B------:R-:W-:Y:S02]  /*6870*/  @!UPT UIADD3 URZ, URZ, URZ, URZ ;  /* 0x0000003f3f3ff290 */ /* 0x000fe4000fffe03f */
[----:B------:R-:W-:Y:S05]  /*6880*/  @P4 IMAD.HI.U32 R7, R12, c[0x0][0x330], RZ ;  /* 0x0000cc000c074a27 */ /* 0x000fea00078e00ff */
[----:B------:R-:W-:Y:S02]  /*6890*/  @P4 SHF.R.U32.HI R12, RZ, c[0x0][0x334], R7 ;  /* 0x0000cd00ff0c4a19 */ /* 0x000fe40000011607 */
.L_x_174:
[----:B------:R-:W-:Y:S05]  /*68a0*/  BSYNC B0 ;  /* 0x0000000000007941 */ /* 0x000fea0003800000 */
.L_x_172:
[----:B------:R-:W-:Y:S04]  /*68b0*/  IMAD.MOV.U32 R7, RZ, RZ, c[0x0][0x32c] ;  /* 0x0000cb00ff077624 */ /* 0x000fe800078e00ff */
[----:B------:R-:W-:Y:S04]  /*68c0*/  IMAD R12, R12, R7, -UR18 ;  /* 0x800000120c0c7e24 */ /* 0x000fe8000f8e0207 */
[----:B------:R-:W-:Y:S05]  /*68d0*/  IMAD.IADD R12, R12, 0x1, -R213 ;  /* 0x000000010c0c7824 */ /* 0x000fea00078e0ad5 */
[----:B------:R-:W-:Y:S02]  /*68e0*/  IADD3 R7, R12, c[0x0][0x32c], RZ ;  /* 0x0000cb000c077a10 */ /* 0x000fe40007ffe0ff */
[----:B------:R-:W-:Y:S02]  /*68f0*/  IMNMX R5, R5, R12, !PT ;  /* 0x0000000c05057217 */ /* 0x000fe40007800200 */
[----:B------:R-:W-:Y:S02]  /*6900*/  IMNMX R4, R4, R7, PT ;  /* 0x0000000704047217 */ /* 0x000fe40003800200 */
.L_x_171:
[----:B------:R-:W-:Y:S01]  /*6910*/  FMNMX.FTZ R7, R10, R3, !PT ;  /* 0x000000030a077209 */ /* 0x000fe20007810000 */
[----:B------:R-:W-:Y:S01]  /*6920*/  LDSM.16.MT88.4 R20, [R198+0x100] ;  /* 0x00010000c614783b */ /* 0x000fe20000004200 */
[C---:B------:R-:W-:Y:S01]  /*6930*/  ISETP.GT.AND P6, PT, R5.reuse, RZ, P0 ;  /* 0x000000ff0500720c */ /* 0x040fe200007c4270 */
[----:B------:R-:W-:Y:S01]  /*6940*/  UISETP.GT.AND UP0, UPT, UR13, UR15, UPT ;  /* 0x0000000f0d00728c */ /* 0x000fe2000bf04270 */
[----:B------:R-:W-:Y:S01]  /*6950*/  FMNMX.FTZ R7, R8, R7, !PT ;  /* 0x0000000708077209 */ /* 0x000fe20007810000 */
[----:B------:R-:W-:Y:S01]  /*6960*/  UIADD3 UR13, UR13, -0x1, URZ ;  /* 0xffffffff0d0d7890 */ /* 0x000fe2000fffe03f */
[----:B------:R-:W-:Y:S02]  /*6970*/  ISETP.LT.OR P6, PT, R4, 0x1, P6 ;  /* 0x000000010400780c */ /* 0x000fe400037c1670 */
[----:B------:R-:W-:Y:S01]  /*6980*/  FMNMX.FTZ R7, R230, R7, !PT ;  /* 0x00000007e6077209 */ /* 0x000fe20007810000 */
[----:B------:R-:W-:Y:S01]  /*6990*/  LDSM.16.MT88.4 R28, [R197+0x100] ;  /* 0x00010000c51c783b */ /* 0x000fe20000004200 */
[C---:B------:R-:W-:Y:S02]  /*69a0*/  ISETP.GT.AND P5, PT, R5.reuse, 0x1, P0 ;  /* 0x000000010500780c */ /* 0x040fe400007a4270 */
[----:B------:R-:W-:Y:S02]  /*69b0*/  FMNMX.FTZ R7, R6, R7, !PT ;  /* 0x0000000706077209 */ /* 0x000fe40007810000 */
[----:B------:R-:W-:Y:S02]  /*69c0*/  FSEL R13, R0, -INF , !P6 ;  /* 0xff800000000d7808 */ /* 0x000fe40007000000 */
[----:B------:R-:W-:Y:S02]  /*69d0*/  FMNMX.FTZ R7, R164, R7, !PT ;  /* 0x00000007a4077209 */ /* 0x000fe40007810000 */
[----:B------:R-:W-:Y:S02]  /*69e0*/  ISETP.GT.AND P4, PT, R5, 0x8, P0 ;  /* 0x000000080500780c */ /* 0x000fe40000784270 */
[----:B------:R-:W-:Y:S02]  /*69f0*/  FMNMX.FTZ R7, R162, R7, !PT ;  /* 0x00000007a2077209 */ /* 0x000fe40007810000 */
[----:B------:R-:W-:Y:S02]  /*6a00*/  ISETP.LT.OR P5, PT, R4, 0x2, P5 ;  /* 0x000000020400780c */ /* 0x000fe40002fa1670 */
[----:B------:R-:W-:Y:S02]  /*6a10*/  FMNMX.FTZ R7, R142, R7, !PT ;  /* 0x000000078e077209 */ /* 0x000fe40007810000 */
[----:B------:R-:W-:Y:S02]  /*6a20*/  FMNMX.FTZ R0, R13, R2, !PT ;  /* 0x000000020d007209 */ /* 0x000fe40007810000 */
[----:B------:R-:W-:Y:S02]  /*6a30*/  FMNMX.FTZ R7, R140, R7, !PT ;  /* 0x000000078c077209 */ /* 0x000fe40007810000 */
[----:B------:R-:W-:Y:S02]  /*6a40*/  FSEL R225, R225, -INF , !P5 ;  /* 0xff800000e1e17808 */ /* 0x000fe40006800000 */
[----:B------:R-:W-:Y:S02]  /*6a50*/  FMNMX.FTZ R7, R160, R7, !PT ;  /* 0x00000007a0077209 */ /* 0x000fe40007810000 */
[----:B------:R-:W-:Y:S02]  /*6a60*/  ISETP.GT.AND P6, PT, R5, 0x9, P0 ;  /* 0x000000090500780c */ /* 0x000fe400007c4270 */
[----:B------:R-:W-:Y:S02]  /*6a70*/  FMNMX.FTZ R7, R158, R7, !PT ;  /* 0x000000079e077209 */ /* 0x000fe40007810000 */
[----:B------:R-:W-:Y:S02]  /*6a80*/  ISETP.LT.OR P4, PT, R4, 0x9, P4 ;  /* 0x000000090400780c */ /* 0x000fe40002781670 */
[----:B------:R-:W-:Y:S02]  /*6a90*/  FMNMX.FTZ R7, R156, R7, !PT ;  /* 0x000000079c077209 */ /* 0x000fe40007810000 */
[----:B------:R-:W-:Y:S02]  /*6aa0*/  FSEL R11, R226, -INF , !P4 ;  /* 0xff800000e20b7808 */ /* 0x000fe40006000000 */
[----:B------:R-:W-:Y:S02]  /*6ab0*/  FMNMX.FTZ R0, R225, R0, !PT ;  /* 0x00000000e1007209 */ /* 0x000fe40007810000 */
[----:B------:R-:W-:Y:S02]  /*6ac0*/  ISETP.GT.AND P5, PT, R5, 0x10, P0 ;  /* 0x000000100500780c */ /* 0x000fe400007a4270 */
[----:B------:R-:W-:Y:S02]  /*6ad0*/  ISETP.LT.OR P6, PT, R4, 0xa, P6 ;  /* 0x0000000a0400780c */ /* 0x000fe400037c1670 */
[----:B------:R-:W-:Y:S02]  /*6ae0*/  FMNMX.FTZ R7, R154, R7, !PT ;  /* 0x000000079a077209 */ /* 0x000fe40007810000 */
[----:B------:R-:W-:Y:S02]  /*6af0*/  FSEL R9, R228, -INF , !P6 ;  /* 0xff800000e4097808 */ /* 0x000fe40007000000 */
[----:B------:R-:W-:Y:S02]  /*6b00*/  ISETP.LT.OR P5, PT, R4, 0x11, P5 ;  /* 0x000000110400780c */ /* 0x000fe40002fa1670 */
[----:B------:R-:W-:Y:S02]  /*6b10*/  FMNMX.FTZ R0, R11, R0, !PT ;  /* 0x000000000b007209 */ /* 0x000fe40007810000 */
[----:B------:R-:W-:Y:S02]  /*6b20*/  ISETP.GT.AND P4, PT, R5, 0x11, P0 ;  /* 0x000000110500780c */ /* 0x000fe40000784270 */
[----:B------:R-:W-:Y:S02]  /*6b30*/  FMNMX.FTZ R7, R152, R7, !PT ;  /* 0x0000000798077209 */ /* 0x000fe40007810000 */
[----:B------:R-:W-:Y:S02]  /*6b40*/  FSEL R163, R232, -INF , !P5 ;  /* 0xff800000e8a37808 */ /* 0x000fe40006800000 */
[----:B------:R-:W-:Y:S02]  /*6b50*/  ISETP.LT.OR P4, PT, R4, 0x12, P4 ;  /* 0x000000120400780c */ /* 0x000fe40002781670 */
[----:B------:R-:W-:Y:S02]  /*6b60*/  FMNMX.FTZ R0, R9, R0, !PT ;  /* 0x0000000009007209 */ /* 0x000fe40007810000 */
[----:B------:R-:W-:Y:S02]  /*6b70*/  ISETP.GT.AND P6, PT, R5, 0x18, P0 ;  /* 0x000000180500780c */ /* 0x000fe400007c4270 */
[----:B------:R-:W-:Y:S02]  /*6b80*/  FMNMX.FTZ R15, R150, R7, !PT ;  /* 0x00000007960f7209 */ /* 0x000fe40007810000 */
[----:B------:R-:W-:Y:S02]  /*6b90*/  FSEL R161, R231, -INF , !P4 ;  /* 0xff800000e7a17808 */ /* 0x000fe40006000000 */
[----:B------:R-:W-:Y:S02]  /*6ba0*/  FMNMX.FTZ R0, R163, R0, !PT ;  /* 0x00000000a3007209 */ /* 0x000fe40007810000 */
[----:B------:R-:W-:Y:S02]  /*6bb0*/  ISETP.LT.OR P6, PT, R4, 0x19, P6 ;  /* 0x000000190400780c */ /* 0x000fe400037c1670 */
        /* <DEDUP_REMOVED lines=9> */
[----:B------:R-:W-:Y:S01]  /*6c50*/  ISETP.LT.OR P4, PT, R4, 0x21, P4 ;  /* 0x000000210400780c */ /* 0x000fe20002781670 */
[----:B------:R-:W1:Y:S01]  /*6c60*/  SHFL.BFLY PT, R0, R7, 0x2, 0x1f ;  /* 0x0c401f0007007f89 */ /* 0x000e6200000e0000 */
[----:B------:R-:W-:Y:S02]  /*6c70*/  ISETP.GT.AND P6, PT, R5, 0x21, P0 ;  /* 0x000000210500780c */ /* 0x000fe400007c4270 */
[----:B------:R-:W-:Y:S02]  /*6c80*/  FSEL R159, R240, -INF , !P4 ;  /* 0xff800000f09f7808 */ /* 0x000fe40006000000 */
[----:B------:R-:W-:Y:S02]  /*6c90*/  FMNMX.FTZ R14, R141, R14, !PT ;  /* 0x0000000e8d0e7209 */ /* 0x000fe40007810000 */
[C---:B------:R-:W-:Y:S02]  /*6ca0*/  ISETP.LT.OR P6, PT, R4.reuse, 0x22, P6 ;  /* 0x000000220400780c */ /* 0x040fe400037c1670 */
[----:B------:R-:W-:Y:S02]  /*6cb0*/  ISETP.GT.AND P5, PT, R5, 0x28, P0 ;  /* 0x000000280500780c */ /* 0x000fe400007a4270 */
[----:B------:R-:W-:Y:S02]  /*6cc0*/  FSEL R157, R239, -INF , !P6 ;  /* 0xff800000ef9d7808 */ /* 0x000fe40007000000 */
[----:B------:R-:W-:Y:S02]  /*6cd0*/  FMNMX.FTZ R14, R159, R14, !PT ;  /* 0x0000000e9f0e7209 */ /* 0x000fe40007810000 */
[C---:B------:R-:W-:Y:S02]  /*6ce0*/  ISETP.LT.OR P5, PT, R4.reuse, 0x29, P5 ;  /* 0x000000290400780c */ /* 0x040fe40002fa1670 */
[----:B------:R-:W-:Y:S02]  /*6cf0*/  ISETP.GT.AND P4, PT, R5, 0x29, P0 ;  /* 0x000000290500780c */ /* 0x000fe40000784270 */
[----:B------:R-:W-:Y:S02]  /*6d00*/  FSEL R155, R243, -INF , !P5 ;  /* 0xff800000f39b7808 */ /* 0x000fe40006800000 */
[----:B------:R-:W-:Y:S02]  /*6d10*/  FMNMX.FTZ R14, R157, R14, !PT ;  /* 0x0000000e9d0e7209 */ /* 0x000fe40007810000 */
[----:B------:R-:W-:Y:S02]  /*6d20*/  ISETP.LT.OR P4, PT, R4, 0x2a, P4 ;  /* 0x0000002a0400780c */ /* 0x000fe40002781670 */
        /* <DEDUP_REMOVED lines=13> */
[----:B-1----:R-:W-:Y:S02]  /*6e00*/  FMNMX.FTZ R12, R7, R0, !PT ;  /* 0x00000000070c7209 */ /* 0x002fe40007810000 */
[----:B------:R-:W-:Y:S02]  /*6e10*/  FSEL R145, R251, -INF , !P4 ;  /* 0xff800000fb917808 */ /* 0x000fe40006000000 */
[----:B------:R-:W-:Y:S01]  /*6e20*/  FMNMX.FTZ R0, R147, R14, !PT ;  /* 0x0000000e93007209 */ /* 0x000fe20007810000 */
[----:B------:R-:W1:Y:S01]  /*6e30*/  SHFL.BFLY PT, R15, R12, 0x1, 0x1f ;  /* 0x0c201f000c0f7f89 */ /* 0x000e6200000e0000 */
[----:B------:R-:W-:Y:S02]  /*6e40*/  ISETP.LT.OR P0, PT, R4, 0x3a, P0 ;  /* 0x0000003a0400780c */ /* 0x000fe40000701670 */
[----:B------:R-:W-:Y:S02]  /*6e50*/  FMNMX.FTZ R0, R145, R0, !PT ;  /* 0x0000000091007209 */ /* 0x000fe40007810000 */
[----:B------:R-:W-:Y:S04]  /*6e60*/  FSEL R133, R250, -INF , !P0 ;  /* 0xff800000fa857808 */ /* 0x000fe80004000000 */
[----:B------:R-:W-:Y:S05]  /*6e70*/  FMNMX.FTZ R7, R133, R0, !PT ;  /* 0x0000000085077209 */ /* 0x000fea0007810000 */
[----:B------:R-:W2:Y:S01]  /*6e80*/  SHFL.BFLY PT, R4, R7, 0x2, 0x1f ;  /* 0x0c401f0007047f89 */ /* 0x000ea200000e0000 */
[----:B-1----:R-:W-:Y:S04]  /*6e90*/  FMNMX.FTZ R0, R12, R15, !PT ;  /* 0x0000000f0c007209 */ /* 0x002fe80007810000 */
[C---:B------:R-:W-:Y:S01]  /*6ea0*/  FSETP.NEU.FTZ.AND P0, PT, R0.reuse, -INF , PT ;  /* 0xff8000000000780b */ /* 0x040fe20003f1d000 */
[----:B------:R-:W-:Y:S05]  /*6eb0*/  FMUL.FTZ R151, R0, c[0x0][0x2d0] ;  /* 0x0000b40000977a20 */ /* 0x000fea0000410000 */
[----:B------:R-:W-:Y:S02]  /*6ec0*/  FSEL R151, R151, RZ, P0 ;  /* 0x000000ff97977208 */ /* 0x000fe40000000000 */
[----:B--2---:R-:W-:Y:S03]  /*6ed0*/  FMNMX.FTZ R5, R7, R4, !PT ;  /* 0x0000000407057209 */ /* 0x004fe60007810000 */
[--C-:B------:R-:W-:Y:S01]  /*6ee0*/  FFMA.FTZ R168, R10, c[0x0][0x2d0], -R151.reuse ;  /* 0x0000b4000aa87a23 */ /* 0x100fe20000010897 */
[----:B------:R-:W-:Y:S01]  /*6ef0*/  FSEL R4, R0, RZ, P0 ;  /* 0x000000ff00047208 */ /* 0x000fe20000000000 */
[--C-:B------:R-:W-:Y:S01]  /*6f00*/  FFMA.FTZ R135, R8, c[0x0][0x2d0], -R151.reuse ;  /* 0x0000b40008877a23 */ /* 0x100fe20000010897 */
[----:B------:R-:W1:Y:S01]  /*6f10*/  SHFL.BFLY PT, R132, R5, 0x1, 0x1f ;  /* 0x0c201f0005847f89 */ /* 0x000e6200000e0000 */
[----:B------:R-:W-:Y:S02]  /*6f20*/  FFMA.FTZ R134, R230, c[0x0][0x2d0], -R151 ;  /* 0x0000b400e6867a23 */ /* 0x000fe40000010897 */
[----:B------:R-:W-:Y:S01]  /*6f30*/  MUFU.EX2 R168, R168 ;  /* 0x000000a800a87308 */ /* 0x000fe20000000800 */
[----:B------:R-:W-:Y:S02]  /*6f40*/  FADD.FTZ R3, -R4, R3 ;  /* 0x0000000304037221 */ /* 0x000fe40000010100 */
[--C-:B------:R-:W-:Y:S02]  /*6f50*/  FFMA.FTZ R169, R6, c[0x0][0x2d0], -R151.reuse ;  /* 0x0000b40006a97a23 */ /* 0x100fe40000010897 */
[----:B------:R-:W-:Y:S02]  /*6f60*/  FMUL.FTZ R6, R3, c[0x0][0x2d0] ;  /* 0x0000b40003067a20 */ /* 0x000fe40000410000 */
[--C-:B------:R-:W-:Y:S02]  /*6f70*/  FFMA.FTZ R174, R164, c[0x0][0x2d0], -R151.reuse ;  /* 0x0000b400a4ae7a23 */ /* 0x100fe40000010897 */
[----:B------:R-:W-:Y:S01]  /*6f80*/  LDSM.16.MT88.4 R164, [R203+0x5900] ;  /* 0x00590000cba4783b */ /* 0x000fe20000004200 */
[----:B------:R-:W2:Y:S01]  /*6f90*/  MUFU.EX2 R135, R135 ;  /* 0x0000008700877308 */ /* 0x000ea20000000800 */
[--C-:B------:R-:W-:Y:S02]  /*6fa0*/  FFMA.FTZ R175, R162, c[0x0][0x2d0], -R151.reuse ;  /* 0x0000b400a2af7a23 */ /* 0x100fe40000010897 */
[--C-:B------:R-:W-:Y:S02]  /*6fb0*/  FFMA.FTZ R176, R142, c[0x0][0x2d0], -R151.reuse ;  /* 0x0000b4008eb07a23 */ /* 0x100fe40000010897 */
[--C-:B------:R-:W-:Y:S02]  /*6fc0*/  FFMA.FTZ R177, R140, c[0x0][0x2d0], -R151.reuse ;  /* 0x0000b4008cb17a23 */ /* 0x100fe40000010897 */
[--C-:B------:R-:W-:Y:S02]  /*6fd0*/  FFMA.FTZ R227, R160, c[0x0][0x2d0], -R151.reuse ;  /* 0x0000b400a0e37a23 */ /* 0x100fe40000010897 */
[--C-:B------:R-:W-:Y:S01]  /*6fe0*/  FFMA.FTZ R228, R158, c[0x0][0x2d0], -R151.reuse ;  /* 0x0000b4009ee47a23 */ /* 0x100fe20000010897 */
[----:B------:R-:W-:Y:S01]  /*6ff0*/  MUFU.EX2 R134, R134 ;  /* 0x0000008600867308 */ /* 0x000fe20000000800 */
[--C-:B------:R-:W-:Y:S01]  /*7000*/  FFMA.FTZ R229, R156, c[0x0][0x2d0], -R151.reuse ;  /* 0x0000b4009ce57a23 */ /* 0x100fe20000010897 */
[----:B-1----:R-:W-:Y:S01]  /*7010*/  FMNMX.FTZ R132, R5, R132, !PT ;  /* 0x0000008405847209 */ /* 0x002fe20007810000 */
[--C-:B------:R-:W-:Y:S02]  /*7020*/  FFMA.FTZ R230, R154, c[0x0][0x2d0], -R151.reuse ;  /* 0x0000b4009ae67a23 */ /* 0x100fe40000010897 */
[--C-:B------:R-:W-:Y:S01]  /*7030*/  FFMA.FTZ R235, R152, c[0x0][0x2d0], -R151.reuse ;  /* 0x0000b40098eb7a23 */ /* 0x100fe20000010897 */
[C---:B------:R-:W-:Y:S01]  /*7040*/  FSETP.NEU.FTZ.AND P0, PT, R132.reuse, -INF , PT ;  /* 0xff8000008400780b */ /* 0x040fe20003f1d000 */
[----:B------:R-:W-:Y:S02]  /*7050*/  FMUL.FTZ R144, R132, c[0x0][0x2d0] ;  /* 0x0000b40084907a20 */ /* 0x000fe40000410000 */
[--C-:B------:R-:W-:Y:S01]  /*7060*/  FFMA.FTZ R236, R150, c[0x0][0x2d0], -R151.reuse ;  /* 0x0000b40096ec7a23 */ /* 0x100fe20000010897 */
[----:B------:R-:W-:Y:S01]  /*7070*/  FSEL R5, R132, RZ, P0 ;  /* 0x000000ff84057208 */ /* 0x000fe20000000000 */
[----:B------:R-:W1:Y:S01]  /*7080*/  MUFU.EX2 R169, R169 ;  /* 0x000000a900a97308 */ /* 0x000e620000000800 */
[----:B------:R-:W-:Y:S01]  /*7090*/  FSEL R144, R144, RZ, P0 ;  /* 0x000000ff90907208 */ /* 0x000fe20000000000 */
[--C-:B------:R-:W-:Y:S01]  /*70a0*/  FFMA.FTZ R237, R148, c[0x0][0x2d0], -R151.reuse ;  /* 0x0000b40094ed7a23 */ /* 0x100fe20000010897 */
[----:B--2---:R-:W-:Y:S01]  /*70b0*/  F2FP.BF16.PACK_AB R136, R135, R168 ;  /* 0x000000a88788723e */ /* 0x004fe200000010ff */
[----:B------:R-:W-:Y:S01]  /*70c0*/  FADD.FTZ R5, -R5, R2 ;  /* 0x0000000205057221 */ /* 0x000fe20000010100 */
[----:B------:R-:W-:Y:S01]  /*70d0*/  PLOP3.LUT P0, PT, PT, PT, UP0, 0x80, 0x0 ;  /* 0x000000000000781c */ /* 0x000fe20003f0f008 */
[--C-:B------:R-:W-:Y:S02]  /*70e0*/  FFMA.FTZ R173, R13, c[0x0][0x2d0], -R144.reuse ;  /* 0x0000b4000dad7a23 */ /* 0x100fe40000010890 */
[----:B------:R-:W2:Y:S01]  /*70f0*/  LDSM.16.MT88.4 R12, [R203+0x100] ;  /* 0x00010000cb0c783b */ /* 0x000ea20000004200 */
[--C-:B------:R-:W-:Y:S01]  /*7100*/  FFMA.FTZ R172, R225, c[0x0][0x2d0], -R144.reuse ;  /* 0x0000b400e1ac7a23 */ /* 0x100fe20000010890 */
[----:B------:R-:W3:Y:S01]  /*7110*/  MUFU.EX2 R3, R6 ;  /* 0x0000000600037308 */ /* 0x000ee20000000800 */
[--C-:B------:R-:W-:Y:S02]  /*7120*/  FFMA.FTZ R171, R11, c[0x0][0x2d0], -R144.reuse ;  /* 0x0000b4000bab7a23 */ /* 0x100fe40000010890 */
[--C-:B------:R-:W-:Y:S02]  /*7130*/  FFMA.FTZ R170, R9, c[0x0][0x2d0], -R144.reuse ;  /* 0x0000b40009aa7a23 */ /* 0x100fe40000010890 */
[----:B------:R-:W-:Y:S02]  /*7140*/  FMUL.FTZ R2, R5, c[0x0][0x2d0] ;  /* 0x0000b40005027a20 */ /* 0x000fe40000410000 */
[--C-:B------:R-:W-:Y:S02]  /*7150*/  FFMA.FTZ R178, R163, c[0x0][0x2d0], -R144.reuse ;  /* 0x0000b400a3b27a23 */ /* 0x100fe40000010890 */
[--C-:B------:R-:W-:Y:S01]  /*7160*/  FFMA.FTZ R179, R161, c[0x0][0x2d0], -R144.reuse ;  /* 0x0000b400a1b37a23 */ /* 0x100fe20000010890 */
[----:B------:R-:W-:Y:S01]  /*7170*/  MUFU.EX2 R173, R173 ;  /* 0x000000ad00ad7308 */ /* 0x000fe20000000800 */
[----:B------:R-:W-:Y:S01]  /*7180*/  LDSM.16.MT88.4 R160, [R196+0x3900] ;  /* 0x00390000c4a0783b */ /* 0x000fe20000004200 */
[--C-:B------:R-:W-:Y:S01]  /*7190*/  FFMA.FTZ R225, R143, c[0x0][0x2d0], -R144.reuse ;  /* 0x0000b4008fe17a23 */ /* 0x100fe20000010890 */
[----:B-1----:R-:W-:Y:S01]  /*71a0*/  F2FP.BF16.PACK_AB R138, R169, R134 ;  /* 0x00000086a98a723e */ /* 0x002fe200000010ff */
[--C-:B------:R-:W-:Y:S02]  /*71b0*/  FFMA.FTZ R226, R141, c[0x0][0x2d0], -R144.reuse ;  /* 0x0000b4008de27a23 */ /* 0x100fe40000010890 */
[--C-:B------:R-:W-:Y:S03]  /*71c0*/  FFMA.FTZ R231, R159, c[0x0][0x2d0], -R144.reuse ;  /* 0x0000b4009fe77a23 */ /* 0x100fe60000010890 */
[----:B------:R-:W-:Y:S01]  /*71d0*/  LDSM.16.MT88.4 R140, [R197+0x2900] ;  /* 0x00290000c58c783b */ /* 0x000fe20000004200 */
[----:B------:R-:W1:Y:S01]  /*71e0*/  MUFU.EX2 R172, R172 ;  /* 0x000000ac00ac7308 */ /* 0x000e620000000800 */
[--C-:B------:R-:W-:Y:S02]  /*71f0*/  FFMA.FTZ R232, R157, c[0x0][0x2d0], -R144.reuse ;  /* 0x0000b4009de87a23 */ /* 0x100fe40000010890 */
[--C-:B------:R-:W-:Y:S02]  /*7200*/  FFMA.FTZ R233, R155, c[0x0][0x2d0], -R144.reuse ;  /* 0x0000b4009be97a23 */ /* 0x100fe40000010890 */
[C---:B---3--:R-:W-:Y:S02]  /*7210*/  FMUL.FTZ R4, R3.reuse, R128 ;  /* 0x0000008003047220 */ /* 0x048fe40000410000 */
[C---:B------:R-:W-:Y:S01]  /*7220*/  FMUL.FTZ R5, R3.reuse, R129 ;  /* 0x0000008103057220 */ /* 0x040fe20000410000 */
[----:B------:R-:W-:Y:S01]  /*7230*/  LDSM.16.MT88.4 R156, [R197+0x3900] ;  /* 0x00390000c59c783b */ /* 0x000fe20000004200 */
[C---:B------:R-:W-:Y:S01]  /*7240*/  FMUL.FTZ R8, R3.reuse, R124 ;  /* 0x0000007c03087220 */ /* 0x040fe20000410000 */
[----:B------:R-:W-:Y:S01]  /*7250*/  MUFU.EX2 R171, R171 ;  /* 0x000000ab00ab7308 */ /* 0x000fe20000000800 */
[C---:B------:R-:W-:Y:S02]  /*7260*/  FMUL.FTZ R9, R3.reuse, R125 ;  /* 0x0000007d03097220 */ /* 0x040fe40000410000 */
[C---:B------:R-:W-:Y:S02]  /*7270*/  FMUL.FTZ R16, R3.reuse, R116 ;  /* 0x0000007403107220 */ /* 0x040fe40000410000 */
[C---:B------:R-:W-:Y:S02]  /*7280*/  FMUL.FTZ R17, R3.reuse, R117 ;  /* 0x0000007503117220 */ /* 0x040fe40000410000 */
[C---:B------:R-:W-:Y:S02]  /*7290*/  FMUL.FTZ R24, R3.reuse, R108 ;  /* 0x0000006c03187220 */ /* 0x040fe40000410000 */
[C---:B------:R-:W-:Y:S01]  /*72a0*/  FMUL.FTZ R25, R3.reuse, R109 ;  /* 0x0000006d03197220 */ /* 0x040fe20000410000 */
[----:B------:R-:W3:Y:S01]  /*72b0*/  MUFU.EX2 R170, R170 ;  /* 0x000000aa00aa7308 */ /* 0x000ee20000000800 */
[C---:B------:R-:W-:Y:S02]  /*72c0*/  FMUL.FTZ R32, R3.reuse, R100 ;  /* 0x0000006403207220 */ /* 0x040fe40000410000 */
[----:B------:R-:W-:Y:S01]  /*72d0*/  FMUL.FTZ R33, R3, R101 ;  /* 0x0000006503217220 */ /* 0x000fe20000410000 */
[----:B-1----:R-:W-:Y:S01]  /*72e0*/  F2FP.BF16.PACK_AB R137, R172, R173 ;  /* 0x000000adac89723e */ /* 0x002fe200000010ff */
[--C-:B------:R-:W-:Y:S02]  /*72f0*/  FFMA.FTZ R234, R153, c[0x0][0x2d0], -R144.reuse ;  /* 0x0000b40099ea7a23 */ /* 0x100fe40000010890 */
[----:B------:R-:W-:Y:S01]  /*7300*/  LDSM.16.MT88.4 R152, [R198+0x3900] ;  /* 0x00390000c698783b */ /* 0x000fe20000004200 */
[--C-:B------:R-:W-:Y:S02]  /*7310*/  FFMA.FTZ R239, R149, c[0x0][0x2d0], -R144.reuse ;  /* 0x0000b40095ef7a23 */ /* 0x100fe40000010890 */
[----:B------:R-:W1:Y:S01]  /*7320*/  MUFU.EX2 R2, R2 ;  /* 0x0000000200027308 */ /* 0x000e620000000800 */
[--C-:B------:R-:W-:Y:S02]  /*7330*/  FFMA.FTZ R240, R147, c[0x0][0x2d0], -R144.reuse ;  /* 0x0000b40093f07a23 */ /* 0x100fe40000010890 */
[--C-:B------:R-:W-:Y:S02]  /*7340*/  FFMA.FTZ R241, R145, c[0x0][0x2d0], -R144.reuse ;  /* 0x0000b40091f17a23 */ /* 0x100fe40000010890 */
[----:B------:R-:W-:Y:S02]  /*7350*/  FFMA.FTZ R151, R146, c[0x0][0x2d0], -R151 ;  /* 0x0000b40092977a23 */ /* 0x000fe40000010897 */
[----:B------:R-:W-:Y:S02]  /*7360*/  FFMA.FTZ R144, R133, c[0x0][0x2d0], -R144 ;  /* 0x0000b40085907a23 */ /* 0x000fe40000010890 */
[C---:B------:R-:W-:Y:S01]  /*7370*/  FMUL.FTZ R36, R3.reuse, R36 ;  /* 0x0000002403247220 */ /* 0x040fe20000410000 */
[----:B------:R-:W-:Y:S01]  /*7380*/  MUFU.EX2 R238, R151 ;  /* 0x0000009700ee7308 */ /* 0x000fe20000000800 */
[C---:B------:R-:W-:Y:S02]  /*7390*/  FMUL.FTZ R37, R3.reuse, R37 ;  /* 0x0000002503257220 */ /* 0x040fe40000410000 */
[C---:B------:R-:W-:Y:S01]  /*73a0*/  FMUL.FTZ R40, R3.reuse, R40 ;  /* 0x0000002803287220 */ /* 0x040fe20000410000 */
[----:B---3--:R-:W-:Y:S01]  /*73b0*/  F2FP.BF16.PACK_AB R139, R170, R171 ;  /* 0x000000abaa8b723e */ /* 0x008fe200000010ff */
[C---:B------:R-:W-:Y:S02]  /*73c0*/  FMUL.FTZ R41, R3.reuse, R41 ;  /* 0x0000002903297220 */ /* 0x040fe40000410000 */
[C---:B------:R-:W-:Y:S02]  /*73d0*/  FMUL.FTZ R44, R3.reuse, R44 ;  /* 0x0000002c032c7220 */ /* 0x040fe40000410000 */
[C---:B------:R-:W-:Y:S01]  /*73e0*/  FMUL.FTZ R45, R3.reuse, R45 ;  /* 0x0000002d032d7220 */ /* 0x040fe20000410000 */
[----:B------:R3:W-:Y:S01]  /*73f0*/  MUFU.EX2 R242, R144 ;  /* 0x0000009000f27308 */ /* 0x0007e20000000800 */
[C---:B------:R-:W-:Y:S02]  /*7400*/  FMUL.FTZ R48, R3.reuse, R48 ;  /* 0x0000003003307220 */ /* 0x040fe40000410000 */
[C---:B------:R-:W-:Y:S02]  /*7410*/  FMUL.FTZ R49, R3.reuse, R49 ;  /* 0x0000003103317220 */ /* 0x040fe40000410000 */
[C---:B-1----:R-:W-:Y:S02]  /*7420*/  FMUL.FTZ R6, R2.reuse, R130 ;  /* 0x0000008202067220 */ /* 0x042fe40000410000 */
[C---:B------:R-:W-:Y:S02]  /*7430*/  FMUL.FTZ R7, R2.reuse, R131 ;  /* 0x0000008302077220 */ /* 0x040fe40000410000 */
[----:B------:R-:W-:Y:S01]  /*7440*/  LDSM.16.MT88.4 R128, [R198+0x2900] ;  /* 0x00290000c680783b */ /* 0x000fe20000004200 */
[C---:B------:R-:W-:Y:S01]  /*7450*/  FMUL.FTZ R10, R2.reuse, R126 ;  /* 0x0000007e020a7220 */ /* 0x040fe20000410000 */
[----:B------:R-:W-:Y:S01]  /*7460*/  MUFU.EX2 R174, R174 ;  /* 0x000000ae00ae7308 */ /* 0x000fe20000000800 */
[C---:B------:R-:W-:Y:S02]  /*7470*/  FMUL.FTZ R11, R2.reuse, R127 ;  /* 0x0000007f020b7220 */ /* 0x040fe40000410000 */
[C---:B--2---:R-:W-:Y:S03]  /*7480*/  HMMA.16816.F32.BF16 R4, R136.reuse, R12, R4 ;  /* 0x0000000c8804723c */ /* 0x044fe60000041804 */
[----:B------:R-:W-:Y:S02]  /*7490*/  LDSM.16.MT88.4 R124, [R203+0x2900] ;  /* 0x00290000cb7c783b */ /* 0x000fe40000004200 */
[C---:B------:R-:W-:Y:S02]  /*74a0*/  FMUL.FTZ R18, R2.reuse, R118 ;  /* 0x0000007602127220 */ /* 0x040fe40000410000 */
[C---:B------:R-:W-:Y:S01]  /*74b0*/  FMUL.FTZ R12, R3.reuse, R120 ;  /* 0x00000078030c7220 */ /* 0x040fe20000410000 */
[C---:B------:R-:W-:Y:S01]  /*74c0*/  HMMA.16816.F32.BF16 R8, R136.reuse, R14, R8 ;  /* 0x0000000e8808723c */ /* 0x040fe20000041808 */
[----:B------:R-:W1:Y:S02]  /*74d0*/  MUFU.EX2 R175, R175 ;  /* 0x000000af00af7308 */ /* 0x000e640000000800 */
[----:B---3--:R-:W-:Y:S01]  /*74e0*/  LDSM.16.MT88.4 R144, [R196+0x1900] ;  /* 0x00190000c490783b */ /* 0x008fe20000004200 */
[C---:B------:R-:W-:Y:S02]  /*74f0*/  FMUL.FTZ R13, R3.reuse, R121 ;  /* 0x00000079030d7220 */ /* 0x040fe40000410000 */
[C---:B------:R-:W-:Y:S02]  /*7500*/  FMUL.FTZ R19, R2.reuse, R119 ;  /* 0x0000007702137220 */ /* 0x040fe40000410000 */
[C---:B------:R-:W-:Y:S03]  /*7510*/  FMUL.FTZ R14, R2.reuse, R122 ;  /* 0x0000007a020e7220 */ /* 0x040fe60000410000 */
[----:B------:R-:W-:Y:S01]  /*7520*/  LDSM.16.MT88.4 R116, [R198+0x900] ;  /* 0x00090000c674783b */ /* 0x000fe20000004200 */
[C---:B------:R-:W-:Y:S01]  /*7530*/  FMUL.FTZ R15, R2.reuse, R123 ;  /* 0x0000007b020f7220 */ /* 0x040fe20000410000 */
[----:B------:R-:W-:Y:S01]  /*7540*/  MUFU.EX2 R176, R176 ;  /* 0x000000b000b07308 */ /* 0x000fe20000000800 */
[C---:B------:R-:W-:Y:S02]  /*7550*/  FMUL.FTZ R26, R2.reuse, R110 ;  /* 0x0000006e021a7220 */ /* 0x040fe40000410000 */
[C---:B------:R-:W-:Y:S02]  /*7560*/  FMUL.FTZ R27, R2.reuse, R111 ;  /* 0x0000006f021b7220 */ /* 0x040fe40000410000 */
[C---:B------:R-:W-:Y:S01]  /*7570*/  FMUL.FTZ R34, R2.reuse, R102 ;  /* 0x0000006602227220 */ /* 0x040fe20000410000 */
[C---:B------:R-:W-:Y:S01]  /*7580*/  HMMA.16816.F32.BF16 R12, R136.reuse, R20, R12 ;  /* 0x00000014880c723c */ /* 0x040fe2000004180c */
[----:B------:R-:W2:Y:S02]  /*7590*/  LDSM.16.MT88.4 R120, [R196+0x100] ;  /* 0x00010000c478783b */ /* 0x000ea40000004200 */
[C---:B------:R-:W-:Y:S01]  /*75a0*/  FMUL.FTZ R35, R2.reuse, R103 ;  /* 0x0000006702237220 */ /* 0x040fe20000410000 */
[----:B------:R-:W-:Y:S01]  /*75b0*/  MUFU.EX2 R177, R177 ;  /* 0x000000b100b17308 */ /* 0x000fe20000000800 */
[C---:B------:R-:W-:Y:S02]  /*75c0*/  FMUL.FTZ R38, R2.reuse, R38 ;  /* 0x0000002602267220 */ /* 0x040fe40000410000 */
[C---:B------:R-:W-:Y:S01]  /*75d0*/  FMUL.FTZ R20, R3.reuse, R112 ;  /* 0x0000007003147220 */ /* 0x040fe20000410000 */
[C---:B------:R-:W-:Y:S01]  /*75e0*/  HMMA.16816.F32.BF16 R16, R136.reuse, R22, R16 ;  /* 0x000000168810723c */ /* 0x040fe20000041810 */
[----:B------:R-:W-:Y:S03]  /*75f0*/  LDSM.16.MT88.4 R100, [R197+0x2100] ;  /* 0x00210000c564783b */ /* 0x000fe60000004200 */
[C---:B------:R-:W-:Y:S02]  /*7600*/  FMUL.FTZ R21, R3.reuse, R113 ;  /* 0x0000007103157220 */ /* 0x040fe40000410000 */
[C---:B------:R-:W-:Y:S01]  /*7610*/  FMUL.FTZ R39, R2.reuse, R39 ;  /* 0x0000002702277220 */ /* 0x040fe20000410000 */
[----:B------:R-:W-:Y:S01]  /*7620*/  MUFU.EX2 R178, R178 ;  /* 0x000000b200b27308 */ /* 0x000fe20000000800 */
[C---:B------:R-:W-:Y:S01]  /*7630*/  FMUL.FTZ R22, R2.reuse, R114 ;  /* 0x0000007202167220 */ /* 0x040fe20000410000 */
[----:B------:R-:W-:Y:S03]  /*7640*/  LDSM.16.MT88.4 R108, [R196+0x2100] ;  /* 0x00210000c46c783b */ /* 0x000fe60000004200 */
[C---:B------:R-:W-:Y:S02]  /*7650*/  FMUL.FTZ R23, R2.reuse, R115 ;  /* 0x0000007302177220 */ /* 0x040fe40000410000 */
[C---:B------:R-:W-:Y:S02]  /*7660*/  FMUL.FTZ R42, R2.reuse, R42 ;  /* 0x0000002a022a7220 */ /* 0x040fe40000410000 */
[C---:B------:R-:W-:Y:S01]  /*7670*/  FMUL.FTZ R43, R2.reuse, R43 ;  /* 0x0000002b022b7220 */ /* 0x040fe20000410000 */
[----:B------:R-:W3:Y:S01]  /*7680*/  LDSM.16.MT88.4 R112, [R203+0x2100] ;  /* 0x00210000cb70783b */ /* 0x000ee20000004200 */
[C---:B------:R-:W-:Y:S01]  /*7690*/  FMUL.FTZ R46, R2.reuse, R46 ;  /* 0x0000002e022e7220 */ /* 0x040fe20000410000 */
[C---:B------:R-:W-:Y:S01]  /*76a0*/  HMMA.16816.F32.BF16 R20, R136.reuse, R28, R20 ;  /* 0x0000001c8814723c */ /* 0x040fe20000041814 */
[----:B------:R-:W4:Y:S02]  /*76b0*/  MUFU.EX2 R179, R179 ;  /* 0x000000b300b37308 */ /* 0x000f240000000800 */
[C---:B------:R-:W-:Y:S02]  /*76c0*/  FMUL.FTZ R47, R2.reuse, R47 ;  /* 0x0000002f022f7220 */ /* 0x040fe40000410000 */
[C---:B------:R-:W-:Y:S01]  /*76d0*/  FMUL.FTZ R50, R2.reuse, R50 ;  /* 0x0000003202327220 */ /* 0x040fe20000410000 */
[----:B------:R-:W-:Y:S01]  /*76e0*/  LDSM.16.MT88.4 R148, [R203+0x3900] ;  /* 0x00390000cb94783b */ /* 0x000fe20000004200 */
[C---:B------:R-:W-:Y:S01]  /*76f0*/  FMUL.FTZ R28, R3.reuse, R104 ;  /* 0x00000068031c7220 */ /* 0x040fe20000410000 */
[C---:B------:R-:W-:Y:S03]  /*7700*/  HMMA.16816.F32.BF16 R24, R136.reuse, R30, R24 ;  /* 0x0000001e8818723c */ /* 0x040fe60000041818 */
[----:B------:R-:W-:Y:S01]  /*7710*/  MUFU.EX2 R225, R225 ;  /* 0x000000e100e17308 */ /* 0x000fe20000000800 */
[C---:B------:R-:W-:Y:S02]  /*7720*/  FMUL.FTZ R29, R3.reuse, R105 ;  /* 0x00000069031d7220 */ /* 0x040fe40000410000 */
[C---:B------:R-:W-:Y:S02]  /*7730*/  FMUL.FTZ R51, R2.reuse, R51 ;  /* 0x0000003302337220 */ /* 0x040fe40000410000 */
[C---:B------:R-:W-:Y:S04]  /*7740*/  FMUL.FTZ R30, R2.reuse, R106 ;  /* 0x0000006a021e7220 */ /* 0x040fe80000410000 */
[C---:B------:R-:W-:Y:S01]  /*7750*/  FMUL.FTZ R31, R2.reuse, R107 ;  /* 0x0000006b021f7220 */ /* 0x040fe20000410000 */
[----:B------:R-:W5:Y:S01]  /*7760*/  MUFU.EX2 R226, R226 ;  /* 0x000000e200e27308 */ /* 0x000f620000000800 */
[----:B------:R-:W1:Y:S01]  /*7770*/  LDSM.16.MT88.4 R104, [R198+0x2100] ;  /* 0x00210000c668783b */ /* 0x000e620000004200 */
[C---:B------:R-:W-:Y:S02]  /*7780*/  FMUL.FTZ R52, R3.reuse, R52 ;  /* 0x0000003403347220 */ /* 0x040fe40000410000 */
[C---:B------:R-:W-:Y:S02]  /*7790*/  FMUL.FTZ R53, R3.reuse, R53 ;  /* 0x0000003503357220 */ /* 0x040fe40000410000 */
[C---:B--2---:R-:W-:Y:S03]  /*77a0*/  HMMA.16816.F32.BF16 R28, R136.reuse, R120, R28 ;  /* 0x00000078881c723c */ /* 0x044fe6000004181c */
        /* <DEDUP_REMOVED lines=8> */
[----:B------:R-:W2:Y:S01]  /*7830*/  MUFU.EX2 R228, R228 ;  /* 0x000000e400e47308 */ /* 0x000ea20000000800 */
[C---:B---3--:R-:W-:Y:S04]  /*7840*/  HMMA.16816.F32.BF16 R36, R136.reuse, R112, R36 ;  /* 0x000000708824723c */ /* 0x048fe80000041824 */
[C---:B------:R-:W-:Y:S02]  /*7850*/  FMUL.FTZ R59, R2.reuse, R59 ;  /* 0x0000003b023b7220 */ /* 0x040fe40000410000 */
[C---:B------:R-:W-:Y:S02]  /*7860*/  FMUL.FTZ R60, R3.reuse, R60 ;  /* 0x0000003c033c7220 */ /* 0x040fe40000410000 */
[C---:B------:R-:W-:Y:S01]  /*7870*/  HMMA.16816.F32.BF16 R40, R136.reuse, R114, R40 ;  /* 0x000000728828723c */ /* 0x040fe20000041828 */
[----:B------:R-:W-:Y:S01]  /*7880*/  LDSM.16.MT88.4 R112, [R203+0x900] ;  /* 0x00090000cb70783b */ /* 0x000fe20000004200 */
[----:B------:R-:W-:Y:S02]  /*7890*/  MUFU.EX2 R229, R229 ;  /* 0x000000e500e57308 */ /* 0x000fe40000000800 */
[C---:B------:R-:W-:Y:S02]  /*78a0*/  FMUL.FTZ R61, R3.reuse, R61 ;  /* 0x0000003d033d7220 */ /* 0x040fe40000410000 */
[C---:B------:R-:W-:Y:S02]  /*78b0*/  FMUL.FTZ R62, R2.reuse, R62 ;  /* 0x0000003e023e7220 */ /* 0x040fe40000410000 */
[C---:B------:R-:W-:Y:S01]  /*78c0*/  FMUL.FTZ R63, R2.reuse, R63 ;  /* 0x0000003f023f7220 */ /* 0x040fe20000410000 */
[C---:B-1----:R-:W-:Y:S03]  /*78d0*/  HMMA.16816.F32.BF16 R44, R136.reuse, R104, R44 ;  /* 0x00000068882c723c */ /* 0x042fe6000004182c */
[----:B------:R-:W1:Y:S01]  /*78e0*/  MUFU.EX2 R230, R230 ;  /* 0x000000e600e67308 */ /* 0x000e620000000800 */
[C---:B------:R-:W-:Y:S02]  /*78f0*/  FMUL.FTZ R64, R3.reuse, R64 ;  /* 0x0000004003407220 */ /* 0x040fe40000410000 */
[C---:B------:R-:W-:Y:S02]  /*7900*/  FMUL.FTZ R65, R3.reuse, R65 ;  /* 0x0000004103417220 */ /* 0x040fe40000410000 */
[C---:B------:R-:W-:Y:S01]  /*7910*/  FMUL.FTZ R66, R2.reuse, R66 ;  /* 0x0000004202427220 */ /* 0x040fe20000410000 */
[C---:B------:R-:W-:Y:S01]  /*7920*/  HMMA.16816.F32.BF16 R48, R136.reuse, R106, R48 ;  /* 0x0000006a8830723c */ /* 0x040fe20000041830 */
[----:B------:R-:W3:Y:S03]  /*7930*/  LDSM.16.MT88.4 R104, [R203+0x4100] ;  /* 0x00410000cb68783b */ /* 0x000ee60000004200 */
[----:B------:R-:W-:Y:S01]  /*7940*/  MUFU.EX2 R231, R231 ;  /* 0x000000e700e77308 */ /* 0x000fe20000000800 */
[C---:B------:R-:W-:Y:S02]  /*7950*/  FMUL.FTZ R67, R2.reuse, R67 ;  /* 0x0000004302437220 */ /* 0x040fe40000410000 */
[C---:B------:R-:W-:Y:S01]  /*7960*/  FMUL.FTZ R68, R3.reuse, R68 ;  /* 0x0000004403447220 */ /* 0x040fe20000410000 */
[C---:B------:R-:W-:Y:S04]  /*7970*/  HMMA.16816.F32.BF16 R52, R136.reuse, R100, R52 ;  /* 0x000000648834723c */ /* 0x040fe80000041834 */
[C---:B------:R-:W-:Y:S02]  /*7980*/  FMUL.FTZ R69, R3.reuse, R69 ;  /* 0x0000004503457220 */ /* 0x040fe40000410000 */
[----:B------:R-:W1:Y:S01]  /*7990*/  MUFU.EX2 R232, R232 ;  /* 0x000000e800e87308 */ /* 0x000e620000000800 */
[C---:B------:R-:W-:Y:S01]  /*79a0*/  FMUL.FTZ R70, R2.reuse, R70 ;  /* 0x0000004602467220 */ /* 0x040fe20000410000 */
[C---:B------:R-:W-:Y:S01]  /*79b0*/  HMMA.16816.F32.BF16 R56, R136.reuse, R102, R56 ;  /* 0x000000668838723c */ /* 0x040fe20000041838 */
[----:B------:R-:W1:Y:S03]  /*79c0*/  LDSM.16.MT88.4 R100, [R198+0x4100] ;  /* 0x00410000c664783b */ /* 0x000e660000004200 */
[C---:B------:R-:W-:Y:S02]  /*79d0*/  FMUL.FTZ R71, R2.reuse, R71 ;  /* 0x0000004702477220 */ /* 0x040fe40000410000 */
[C---:B------:R-:W-:Y:S02]  /*79e0*/  FMUL.FTZ R72, R3.reuse, R72 ;  /* 0x0000004803487220 */ /* 0x040fe40000410000 */
[----:B------:R-:W-:Y:S01]  /*79f0*/  MUFU.EX2 R233, R233 ;  /* 0x000000e900e97308 */ /* 0x000fe20000000800 */
[C---:B------:R-:W-:Y:S03]  /*7a00*/  HMMA.16816.F32.BF16 R60, R136.reuse, R108, R60 ;  /* 0x0000006c883c723c */ /* 0x040fe6000004183c */
[C---:B------:R-:W-:Y:S02]  /*7a10*/  FMUL.FTZ R73, R3.reuse, R73 ;  /* 0x0000004903497220 */ /* 0x040fe40000410000 */
[C---:B------:R-:W-:Y:S03]  /*7a20*/  FMUL.FTZ R74, R2.reuse, R74 ;  /* 0x0000004a024a7220 */ /* 0x040fe60000410000 */
[C---:B------:R-:W-:Y:S01]  /*7a30*/  HMMA.16816.F32.BF16 R64, R136.reuse, R110, R64 ;  /* 0x0000006e8840723c */ /* 0x040fe20000041840 */
[----:B------:R-:W2:Y:S01]  /*7a40*/  LDSM.16.MT88.4 R108, [R197+0x4100] ;  /* 0x00410000c56c783b */ /* 0x000ea20000004200 */
[----:B------:R-:W2:Y:S02]  /*7a50*/  MUFU.EX2 R234, R234 ;  /* 0x000000ea00ea7308 */ /* 0x000ea40000000800 */
[C---:B------:R-:W-:Y:S02]  /*7a60*/  FMUL.FTZ R75, R2.reuse, R75 ;  /* 0x0000004b024b7220 */ /* 0x040fe40000410000 */
[C---:B------:R-:W-:Y:S02]  /*7a70*/  FMUL.FTZ R76, R3.reuse, R76 ;  /* 0x0000004c034c7220 */ /* 0x040fe40000410000 */
[C---:B------:R-:W-:Y:S01]  /*7a80*/  FMUL.FTZ R77, R3.reuse, R77 ;  /* 0x0000004d034d7220 */ /* 0x040fe20000410000 */
[C---:B---3--:R-:W-:Y:S03]  /*7a90*/  HMMA.16816.F32.BF16 R68, R136.reuse, R104, R68 ;  /* 0x000000688844723c */ /* 0x048fe60000041844 */
[C---:B------:R-:W-:Y:S01]  /*7aa0*/  FMUL.FTZ R78, R2.reuse, R78 ;  /* 0x0000004e024e7220 */ /* 0x040fe20000410000 */
[----:B------:R-:W-:Y:S01]  /*7ab0*/  MUFU.EX2 R235, R235 ;  /* 0x000000eb00eb7308 */ /* 0x000fe20000000800 */
[C---:B------:R-:W-:Y:S02]  /*7ac0*/  FMUL.FTZ R79, R2.reuse, R79 ;  /* 0x0000004f024f7220 */ /* 0x040fe40000410000 */
[C---:B------:R-:W-:Y:S01]  /*7ad0*/  FMUL.FTZ R80, R3.reuse, R80 ;  /* 0x0000005003507220 */ /* 0x040fe20000410000 */
[C---:B------:R-:W-:Y:S01]  /*7ae0*/  HMMA.16816.F32.BF16 R72, R136.reuse, R106, R72 ;  /* 0x0000006a8848723c */ /* 0x040fe20000041848 */
[----:B------:R-:W3:Y:S03]  /*7af0*/  LDSM.16.MT88.4 R104, [R196+0x4100] ;  /* 0x00410000c468783b */ /* 0x000ee60000004200 */
[C---:B------:R-:W-:Y:S02]  /*7b00*/  FMUL.FTZ R81, R3.reuse, R81 ;  /* 0x0000005103517220 */ /* 0x040fe40000410000 */
[C---:B------:R-:W-:Y:S01]  /*7b10*/  FMUL.FTZ R82, R2.reuse, R82 ;  /* 0x0000005202527220 */ /* 0x040fe20000410000 */
[----:B------:R-:W2:Y:S01]  /*7b20*/  MUFU.EX2 R236, R236 ;  /* 0x000000ec00ec7308 */ /* 0x000ea20000000800 */
[C---:B-1----:R-:W-:Y:S04]  /*7b30*/  HMMA.16816.F32.BF16 R76, R136.reuse, R100, R76 ;  /* 0x00000064884c723c */ /* 0x042fe8000004184c */
[C---:B------:R-:W-:Y:S02]  /*7b40*/  FMUL.FTZ R83, R2.reuse, R83 ;  /* 0x0000005302537220 */ /* 0x040fe40000410000 */
[----:B------:R-:W-:Y:S01]  /*7b50*/  FMUL.FTZ R84, R3, R84 ;  /* 0x0000005403547220 */ /* 0x000fe20000410000 */
[----:B------:R-:W-:Y:S01]  /*7b60*/  F2FP.BF16.PACK_AB R100, R175, R174 ;  /* 0x000000aeaf64723e */ /* 0x000fe200000010ff */
[----:B------:R-:W-:Y:S01]  /*7b70*/  FMUL.FTZ R85, R3, R85 ;  /* 0x0000005503557220 */ /* 0x000fe20000410000 */
[----:B----4-:R-:W-:Y:S01]  /*7b80*/  F2FP.BF16.PACK_AB R101, R179, R178 ;  /* 0x000000b2b365723e */ /* 0x010fe200000010ff */
[----:B------:R-:W-:Y:S01]  /*7b90*/  MUFU.EX2 R237, R237 ;  /* 0x000000ed00ed7308 */ /* 0x000fe20000000800 */
[C---:B------:R-:W-:Y:S03]  /*7ba0*/  HMMA.16816.F32.BF16 R80, R136.reuse, R102, R80 ;  /* 0x000000668850723c */ /* 0x040fe60000041850 */
[C---:B------:R-:W-:Y:S02]  /*7bb0*/  FMUL.FTZ R86, R2.reuse, R86 ;  /* 0x0000005602567220 */ /* 0x040fe40000410000 */
[C---:B------:R-:W-:Y:S02]  /*7bc0*/  FMUL.FTZ R87, R2.reuse, R87 ;  /* 0x0000005702577220 */ /* 0x040fe40000410000 */
[----:B------:R-:W-:Y:S01]  /*7bd0*/  FMUL.FTZ R88, R3, R88 ;  /* 0x0000005803587220 */ /* 0x000fe20000410000 */
[----:B------:R-:W-:Y:S01]  /*7be0*/  F2FP.BF16.PACK_AB R102, R177, R176 ;  /* 0x000000b0b166723e */ /* 0x000fe200000010ff */
[C---:B------:R-:W-:Y:S01]  /*7bf0*/  FMUL.FTZ R89, R3.reuse, R89 ;  /* 0x0000005903597220 */ /* 0x040fe20000410000 */
[----:B------:R-:W-:Y:S02]  /*7c00*/  MUFU.EX2 R239, R239 ;  /* 0x000000ef00ef7308 */ /* 0x000fe40000000800 */
[C---:B--2---:R-:W-:Y:S03]  /*7c10*/  HMMA.16816.F32.BF16 R84, R136.reuse, R108, R84 ;  /* 0x0000006c8854723c */ /* 0x044fe60000041854 */
[----:B------:R-:W-:Y:S01]  /*7c20*/  FMUL.FTZ R90, R2, R90 ;  /* 0x0000005a025a7220 */ /* 0x000fe20000410000 */
[----:B-----5:R-:W-:Y:S01]  /*7c30*/  F2FP.BF16.PACK_AB R103, R226, R225 ;  /* 0x000000e1e267723e */ /* 0x020fe200000010ff */
[C---:B------:R-:W-:Y:S02]  /*7c40*/  FMUL.FTZ R91, R2.reuse, R91 ;  /* 0x0000005b025b7220 */ /* 0x040fe40000410000 */
[C---:B------:R-:W-:Y:S01]  /*7c50*/  FMUL.FTZ R92, R3.reuse, R92 ;  /* 0x0000005c035c7220 */ /* 0x040fe20000410000 */
[----:B------:R-:W1:Y:S01]  /*7c60*/  MUFU.EX2 R240, R240 ;  /* 0x000000f000f07308 */ /* 0x000e620000000800 */
[C---:B------:R-:W-:Y:S03]  /*7c70*/  FMUL.FTZ R93, R3.reuse, R93 ;  /* 0x0000005d035d7220 */ /* 0x040fe60000410000 */
[C---:B------:R-:W-:Y:S01]  /*7c80*/  HMMA.16816.F32.BF16 R88, R136.reuse, R110, R88 ;  /* 0x0000006e8858723c */ /* 0x040fe20000041858 */
[----:B------:R-:W2:Y:S02]  /*7c90*/  LDSM.16.MT88.4 R108, [R197+0x900] ;  /* 0x00090000c56c783b */ /* 0x000ea40000004200 */
[C---:B------:R-:W-:Y:S02]  /*7ca0*/  FMUL.FTZ R94, R2.reuse, R94 ;  /* 0x0000005e025e7220 */ /* 0x040fe40000410000 */
[C---:B------:R-:W-:Y:S01]  /*7cb0*/  FMUL.FTZ R95, R2.reuse, R95 ;  /* 0x0000005f025f7220 */ /* 0x040fe20000410000 */
[----:B------:R-:W4:Y:S01]  /*7cc0*/  MUFU.EX2 R241, R241 ;  /* 0x000000f100f17308 */ /* 0x000f220000000800 */
[C---:B------:R-:W-:Y:S02]  /*7cd0*/  FMUL.FTZ R96, R3.reuse, R96 ;  /* 0x0000006003607220 */ /* 0x040fe40000410000 */
[C---:B------:R-:W-:Y:S03]  /*7ce0*/  FMUL.FTZ R97, R3.reuse, R97 ;  /* 0x0000006103617220 */ /* 0x040fe60000410000 */
[C---:B---3--:R-:W-:Y:S03]  /*7cf0*/  HMMA.16816.F32.BF16 R92, R136.reuse, R104, R92 ;  /* 0x00000068885c723c */ /* 0x048fe6000004185c */
[C---:B------:R-:W-:Y:S02]  /*7d00*/  FMUL.FTZ R98, R2.reuse, R98 ;  /* 0x0000006202627220 */ /* 0x040fe40000410000 */
[C---:B------:R-:W-:Y:S02]  /*7d10*/  FMUL.FTZ R99, R2.reuse, R99 ;  /* 0x0000006302637220 */ /* 0x040fe40000410000 */
[----:B------:R-:W-:Y:S01]  /*7d20*/  FFMA.FTZ R168, R3, R218, R168 ;  /* 0x000000da03a87223 */ /* 0x000fe200000100a8 */
[----:B------:R-:W-:Y:S01]  /*7d30*/  MOV R3, R0 ;  /* 0x0000000000037202 */ /* 0x000fe20000000f00 */
[----:B------:R-:W-:Y:S03]  /*7d40*/  FFMA.FTZ R173, R2, R219, R173 ;  /* 0x000000db02ad7223 */ /* 0x000fe600000100ad */
[----:B------:R-:W-:Y:S01]  /*7d50*/  HMMA.16816.F32.BF16 R96, R136, R106, R96 ;  /* 0x0000006a8860723c */ /* 0x000fe20000041860 */
[----:B------:R-:W3:Y:S02]  /*7d60*/  LDSM.16.MT88.4 R104, [R196+0x2900] ;  /* 0x00290000c468783b */ /* 0x000ee40000004200 */
[----:B------:R-:W-:Y:S02]  /*7d70*/  FADD.FTZ R135, R135, R168 ;  /* 0x000000a887877221 */ /* 0x000fe40000010000 */
[----:B------:R-:W-:Y:S02]  /*7d80*/  FADD.FTZ R172, R172, R173 ;  /* 0x000000adacac7221 */ /* 0x000fe40000010000 */
[----:B------:R-:W-:Y:S01]  /*7d90*/  FADD.FTZ R134, R134, R135 ;  /* 0x0000008786867221 */ /* 0x000fe20000010000 */
[C---:B------:R-:W-:Y:S01]  /*7da0*/  HMMA.16816.F32.BF16 R4, R100.reuse, R112, R4 ;  /* 0x000000706404723c */ /* 0x040fe20000041804 */
[----:B------:R-:W-:Y:S04]  /*7db0*/  LDSM.16.MT88.4 R136, [R197+0x3100] ;  /* 0x00310000c588783b */ /* 0x000fe80000004200 */
[----:B------:R-:W-:Y:S03]  /*7dc0*/  FADD.FTZ R169, R169, R134 ;  /* 0x00000086a9a97221 */ /* 0x000fe60000010000 */
[C---:B------:R-:W-:Y:S01]  /*7dd0*/  HMMA.16816.F32.BF16 R8, R100.reuse, R114, R8 ;  /* 0x000000726408723c */ /* 0x040fe20000041808 */
[----:B------:R-:W-:Y:S03]  /*7de0*/  LDSM.16.MT88.4 R112, [R198+0x4900] ;  /* 0x00490000c670783b */ /* 0x000fe60000004200 */
[----:B------:R-:W-:Y:S04]  /*7df0*/  FADD.FTZ R174, R174, R169 ;  /* 0x000000a9aeae7221 */ /* 0x000fe80000010000 */
[C---:B------:R-:W-:Y:S04]  /*7e00*/  HMMA.16816.F32.BF16 R12, R100.reuse, R116, R12 ;  /* 0x00000074640c723c */ /* 0x040fe8000004180c */
[----:B------:R-:W-:Y:S04]  /*7e10*/  FADD.FTZ R175, R175, R174 ;  /* 0x000000aeafaf7221 */ /* 0x000fe80000010000 */
[C---:B------:R-:W-:Y:S01]  /*7e20*/  HMMA.16816.F32.BF16 R16, R100.reuse, R118, R16 ;  /* 0x000000766410723c */ /* 0x040fe20000041810 */
[----:B------:R-:W-:Y:S03]  /*7e30*/  LDSM.16.MT88.4 R116, [R197+0x4900] ;  /* 0x00490000c574783b */ /* 0x000fe60000004200 */
[----:B------:R-:W-:Y:S04]  /*7e40*/  FADD.FTZ R176, R176, R175 ;  /* 0x000000afb0b07221 */ /* 0x000fe80000010000 */
[C---:B--2---:R-:W-:Y:S04]  /*7e50*/  HMMA.16816.F32.BF16 R20, R100.reuse, R108, R20 ;  /* 0x0000006c6414723c */ /* 0x044fe80000041814 */
[----:B------:R-:W-:Y:S04]  /*7e60*/  FADD.FTZ R176, R177, R176 ;  /* 0x000000b0b1b07221 */ /* 0x000fe80000010000 */
        /* <DEDUP_REMOVED lines=16> */
[----:B------:R-:W3:Y:S07]  /*7f70*/  LDSM.16.MT88.4 R104, [R196+0x4900] ;  /* 0x00490000c468783b */ /* 0x000eee0000004200 */
[C---:B--2---:R-:W-:Y:S08]  /*7f80*/  HMMA.16816.F32.BF16 R68, R100.reuse, R108, R68 ;  /* 0x0000006c6444723c */ /* 0x044ff00000041844 */
[C---:B------:R-:W-:Y:S01]  /*7f90*/  HMMA.16816.F32.BF16 R72, R100.reuse, R110, R72 ;  /* 0x0000006e6448723c */ /* 0x040fe20000041848 */
[----:B------:R-:W2:Y:S07]  /*7fa0*/  LDSM.16.MT88.4 R108, [R203+0x1100] ;  /* 0x00110000cb6c783b */ /* 0x000eae0000004200 */
[C---:B------:R-:W-:Y:S08]  /*7fb0*/  HMMA.16816.F32.BF16 R76, R100.reuse, R112, R76 ;  /* 0x00000070644c723c */ /* 0x040ff0000004184c */
[C---:B------:R-:W-:Y:S01]  /*7fc0*/  HMMA.16816.F32.BF16 R80, R100.reuse, R114, R80 ;  /* 0x000000726450723c */ /* 0x040fe20000041850 */
[----:B------:R-:W5:Y:S07]  /*7fd0*/  LDSM.16.MT88.4 R112, [R197+0x1100] ;  /* 0x00110000c570783b */ /* 0x000f6e0000004200 */
[C---:B------:R-:W-:Y:S08]  /*7fe0*/  HMMA.16816.F32.BF16 R84, R100.reuse, R116, R84 ;  /* 0x000000746454723c */ /* 0x040ff00000041854 */
[C---:B------:R-:W-:Y:S01]  /*7ff0*/  HMMA.16816.F32.BF16 R88, R100.reuse, R118, R88 ;  /* 0x000000766458723c */ /* 0x040fe20000041858 */
[----:B------:R-:W1:Y:S07]  /*8000*/  LDSM.16.MT88.4 R116, [R203+0x3100] ;  /* 0x00310000cb74783b */ /* 0x000e6e0000004200 */
[C---:B---3--:R-:W-:Y:S08]  /*8010*/  HMMA.16816.F32.BF16 R92, R100.reuse, R104, R92 ;  /* 0x00000068645c723c */ /* 0x048ff0000004185c */
[----:B------:R-:W-:Y:S01]  /*8020*/  HMMA.16816.F32.BF16 R96, R100, R106, R96 ;  /* 0x0000006a6460723c */ /* 0x000fe20000041860 */
[----:B------:R-:W3:Y:S06]  /*8030*/  LDSM.16.MT88.4 R104, [R196+0x3100] ;  /* 0x00310000c468783b */ /* 0x000eec0000004200 */
        /* <DEDUP_REMOVED lines=8> */
[----:B------:R-:W-:Y:S05]  /*80c0*/  FADD.FTZ R230, R230, R229 ;  /* 0x000000e5e6e67221 */ /* 0x000fea0000010000 */
[C---:B------:R-:W-:Y:S01]  /*80d0*/  HMMA.16816.F32.BF16 R8, R100.reuse, R110, R8 ;  /* 0x0000006e6408723c */ /* 0x040fe20000041808 */
[----:B------:R-:W2:Y:S07]  /*80e0*/  LDSM.16.MT88.4 R108, [R203+0x5100] ;  /* 0x00510000cb6c783b */ /* 0x000eae0000004200 */
[C---:B------:R-:W-:Y:S08]  /*80f0*/  HMMA.16816.F32.BF16 R12, R100.reuse, R120, R12 ;  /* 0x00000078640c723c */ /* 0x040ff0000004180c */
[C---:B------:R-:W-:Y:S08]  /*8100*/  HMMA.16816.F32.BF16 R16, R100.reuse, R122, R16 ;  /* 0x0000007a6410723c */ /* 0x040ff00000041810 */
[C---:B-----5:R-:W-:Y:S08]  /*8110*/  HMMA.16816.F32.BF16 R20, R100.reuse, R112, R20 ;  /* 0x000000706414723c */ /* 0x060ff00000041814 */
[C---:B------:R-:W-:Y:S01]  /*8120*/  HMMA.16816.F32.BF16 R24, R100.reuse, R114, R24 ;  /* 0x000000726418723c */ /* 0x040fe20000041818 */
[----:B------:R-:W5:Y:S07]  /*8130*/  LDSM.16.MT88.4 R112, [R198+0x5100] ;  /* 0x00510000c670783b */ /* 0x000f6e0000004200 */
[C---:B------:R-:W-:Y:S08]  /*8140*/  HMMA.16816.F32.BF16 R28, R100.reuse, R124, R28 ;  /* 0x0000007c641c723c */ /* 0x040ff0000004181c */
[C---:B------:R-:W-:Y:S01]  /*8150*/  HMMA.16816.F32.BF16 R32, R100.reuse, R126, R32 ;  /* 0x0000007e6420723c */ /* 0x040fe20000041820 */
[----:B------:R-:W-:Y:S07]  /*8160*/  LDSM.16.MT88.4 R124, [R203+0x1900] ;  /* 0x00190000cb7c783b */ /* 0x000fee0000004200 */
[C---:B-1----:R-:W-:Y:S08]  /*8170*/  HMMA.16816.F32.BF16 R36, R100.reuse, R116, R36 ;  /* 0x000000746424723c */ /* 0x042ff00000041824 */
[C---:B------:R-:W-:Y:S01]  /*8180*/  HMMA.16816.F32.BF16 R40, R100.reuse, R118, R40 ;  /* 0x000000766428723c */ /* 0x040fe20000041828 */
[----:B------:R-:W1:Y:S07]  /*8190*/  LDSM.16.MT88.4 R116, [R197+0x5100] ;  /* 0x00510000c574783b */ /* 0x000e6e0000004200 */
[C---:B------:R-:W-:Y:S08]  /*81a0*/  HMMA.16816.F32.BF16 R44, R100.reuse, R128, R44 ;  /* 0x00000080642c723c */ /* 0x040ff0000004182c */
[C---:B------:R-:W-:Y:S08]  /*81b0*/  HMMA.16816.F32.BF16 R48, R100.reuse, R130, R48 ;  /* 0x000000826430723c */ /* 0x040ff00000041830 */
[C---:B------:R-:W-:Y:S07]  /*81c0*/  HMMA.16816.F32.BF16 R52, R100.reuse, R136, R52 ;  /* 0x000000886434723c */ /* 0x040fee0000041834 */
[----:B------:R-:W-:Y:S01]  /*81d0*/  F2FP.BF16.PACK_AB R136, R236, R235 ;  /* 0x000000ebec88723e */ /* 0x000fe200000010ff */
[C---:B------:R-:W-:Y:S04]  /*81e0*/  HMMA.16816.F32.BF16 R56, R100.reuse, R138, R56 ;  /* 0x0000008a6438723c */ /* 0x040fe80000041838 */
[----:B------:R-:W-:Y:S01]  /*81f0*/  F2FP.BF16.PACK_AB R137, R240, R239 ;  /* 0x000000eff089723e */ /* 0x000fe200000010ff */
[----:B------:R-:W-:Y:S02]  /*8200*/  FADD.FTZ R235, R235, R230 ;  /* 0x000000e6ebeb7221 */ /* 0x000fe40000010000 */
[----:B------:R-:W-:Y:S01]  /*8210*/  F2FP.BF16.PACK_AB R138, R238, R237 ;  /* 0x000000edee8a723e */ /* 0x000fe200000010ff */
[C---:B---3--:R-:W-:Y:S04]  /*8220*/  HMMA.16816.F32.BF16 R60, R100.reuse, R104, R60 ;  /* 0x00000068643c723c */ /* 0x048fe8000004183c */
[----:B----4-:R-:W-:Y:S01]  /*8230*/  F2FP.BF16.PACK_AB R139, R242, R241 ;  /* 0x000000f1f28b723e */ /* 0x010fe200000010ff */
[----:B------:R-:W-:Y:S03]  /*8240*/  FADD.FTZ R236, R236, R235 ;  /* 0x000000ebecec7221 */ /* 0x000fe60000010000 */
[C---:B------:R-:W-:Y:S01]  /*8250*/  HMMA.16816.F32.BF16 R64, R100.reuse, R106, R64 ;  /* 0x0000006a6440723c */ /* 0x040fe20000041840 */
[----:B------:R-:W3:Y:S03]  /*8260*/  LDSM.16.MT88.4 R104, [R196+0x5100] ;  /* 0x00510000c468783b */ /* 0x000ee60000004200 */
[----:B------:R-:W-:Y:S04]  /*8270*/  FADD.FTZ R237, R237, R236 ;  /* 0x000000eceded7221 */ /* 0x000fe80000010000 */
[C---:B--2---:R-:W-:Y:S04]  /*8280*/  HMMA.16816.F32.BF16 R68, R100.reuse, R108, R68 ;  /* 0x0000006c6444723c */ /* 0x044fe80000041844 */
[----:B------:R-:W-:Y:S04]  /*8290*/  FADD.FTZ R218, R238, R237 ;  /* 0x000000edeeda7221 */ /* 0x000fe80000010000 */
[C---:B------:R-:W-:Y:S01]  /*82a0*/  HMMA.16816.F32.BF16 R72, R100.reuse, R110, R72 ;  /* 0x0000006e6448723c */ /* 0x040fe20000041848 */
[----:B------:R-:W2:Y:S07]  /*82b0*/  LDSM.16.MT88.4 R108, [R198+0x1900] ;  /* 0x00190000c66c783b */ /* 0x000eae0000004200 */
[C---:B-----5:R-:W-:Y:S08]  /*82c0*/  HMMA.16816.F32.BF16 R76, R100.reuse, R112, R76 ;  /* 0x00000070644c723c */ /* 0x060ff0000004184c */
[C---:B------:R-:W-:Y:S08]  /*82d0*/  HMMA.16816.F32.BF16 R80, R100.reuse, R114, R80 ;  /* 0x000000726450723c */ /* 0x040ff00000041850 */
[C---:B-1----:R-:W-:Y:S08]  /*82e0*/  HMMA.16816.F32.BF16 R84, R100.reuse, R116, R84 ;  /* 0x000000746454723c */ /* 0x042ff00000041854 */
[C---:B------:R-:W-:Y:S08]  /*82f0*/  HMMA.16816.F32.BF16 R88, R100.reuse, R118, R88 ;  /* 0x000000766458723c */ /* 0x040ff00000041858 */
[C---:B---3--:R-:W-:Y:S08]  /*8300*/  HMMA.16816.F32.BF16 R92, R100.reuse, R104, R92 ;  /* 0x00000068645c723c */ /* 0x048ff0000004185c */
[----:B------:R-:W-:Y:S08]  /*8310*/  HMMA.16816.F32.BF16 R96, R100, R106, R96 ;  /* 0x0000006a6460723c */ /* 0x000ff00000041860 */
[C---:B------:R-:W-:Y:S01]  /*8320*/  HMMA.16816.F32.BF16 R128, R136.reuse, R124, R4 ;  /* 0x0000007c8880723c */ /* 0x040fe20000041804 */
[----:B------:R-:W1:Y:S07]  /*8330*/  LDSM.16.MT88.4 R4, [R198+0x5900] ;  /* 0x00590000c604783b */ /* 0x000e6e0000004200 */
[C---:B------:R-:W-:Y:S01]  /*8340*/  HMMA.16816.F32.BF16 R124, R136.reuse, R126, R8 ;  /* 0x0000007e887c723c */ /* 0x040fe20000041808 */
[----:B------:R-:W3:Y:S07]  /*8350*/  LDSM.16.MT88.4 R8, [R197+0x5900] ;  /* 0x00590000c508783b */ /* 0x000eee0000004200 */
[C---:B--2---:R-:W-:Y:S01]  /*8360*/  HMMA.16816.F32.BF16 R120, R136.reuse, R108, R12 ;  /* 0x0000006c8878723c */ /* 0x044fe2000004180c */
[----:B------:R-:W2:Y:S07]  /*8370*/  LDSM.16.MT88.4 R12, [R196+0x5900] ;  /* 0x00590000c40c783b */ /* 0x000eae0000004200 */
        /* <DEDUP_REMOVED lines=15> */
[C---:B-1----:R-:W-:Y:S07]  /*8470*/  HMMA.16816.F32.BF16 R76, R136.reuse, R4, R76 ;  /* 0x00000004884c723c */ /* 0x042fee000004184c */
[----:B------:R-:W-:Y:S01]  /*8480*/  FADD.FTZ R5, R171, R172 ;  /* 0x000000acab057221 */ /* 0x000fe20000010000 */
[C---:B------:R-:W-:Y:S04]  /*8490*/  HMMA.16816.F32.BF16 R80, R136.reuse, R6, R80 ;  /* 0x000000068850723c */ /* 0x040fe80000041850 */
[----:B------:R-:W-:Y:S04]  /*84a0*/  FADD.FTZ R5, R170, R5 ;  /* 0x00000005aa057221 */ /* 0x000fe80000010000 */
[C---:B---3--:R-:W-:Y:S04]  /*84b0*/  HMMA.16816.F32.BF16 R84, R136.reuse, R8, R84 ;  /* 0x000000088854723c */ /* 0x048fe80000041854 */
[----:B------:R-:W-:Y:S04]  /*84c0*/  FADD.FTZ R2, R178, R5 ;  /* 0x00000005b2027221 */ /* 0x000fe80000010000 */
[C---:B------:R-:W-:Y:S04]  /*84d0*/  HMMA.16816.F32.BF16 R88, R136.reuse, R10, R88 ;  /* 0x0000000a8858723c */ /* 0x040fe80000041858 */
[----:B------:R-:W-:Y:S04]  /*84e0*/  FADD.FTZ R2, R179, R2 ;  /* 0x00000002b3027221 */ /* 0x000fe80000010000 */
[----:B------:R-:W-:Y:S01]  /*84f0*/  FADD.FTZ R225, R225, R2 ;  /* 0x00000002e1e17221 */ /* 0x000fe20000010000 */
[----:B------:R-:W-:Y:S01]  /*8500*/  MOV R2, R132 ;  /* 0x0000008400027202 */ /* 0x000fe20000000f00 */
[C---:B--2---:R-:W-:Y:S03]  /*8510*/  HMMA.16816.F32.BF16 R92, R136.reuse, R12, R92 ;  /* 0x0000000c885c723c */ /* 0x044fe6000004185c */
[----:B------:R-:W-:Y:S04]  /*8520*/  FADD.FTZ R226, R226, R225 ;  /* 0x000000e1e2e27221 */ /* 0x000fe80000010000 */
[----:B------:R-:W-:Y:S01]  /*8530*/  FADD.FTZ R231, R231, R226 ;  /* 0x000000e2e7e77221 */ /* 0x000fe20000010000 */
[----:B------:R-:W-:Y:S04]  /*8540*/  HMMA.16816.F32.BF16 R96, R136, R14, R96 ;  /* 0x0000000e8860723c */ /* 0x000fe80000041860 */
[----:B------:R-:W-:Y:S04]  /*8550*/  FADD.FTZ R232, R232, R231 ;  /* 0x000000e7e8e87221 */ /* 0x000fe80000010000 */
[----:B------:R-:W-:Y:S04]  /*8560*/  FADD.FTZ R233, R233, R232 ;  /* 0x000000e8e9e97221 */ /* 0x000fe80000010000 */
[----:B------:R-:W-:Y:S04]  /*8570*/  FADD.FTZ R234, R234, R233 ;  /* 0x000000e9eaea7221 */ /* 0x000fe80000010000 */
[----:B------:R-:W-:Y:S04]  /*8580*/  FADD.FTZ R239, R239, R234 ;  /* 0x000000eaefef7221 */ /* 0x000fe80000010000 */
[----:B------:R-:W-:Y:S04]  /*8590*/  FADD.FTZ R240, R240, R239 ;  /* 0x000000eff0f07221 */ /* 0x000fe80000010000 */
[----:B------:R-:W-:Y:S04]  /*85a0*/  FADD.FTZ R219, R241, R240 ;  /* 0x000000f0f1db7221 */ /* 0x000fe80000010000 */
[----:B------:R-:W-:Y:S01]  /*85b0*/  FADD.FTZ R219, R242, R219 ;  /* 0x000000dbf2db7221 */ /* 0x000fe20000010000 */
[----:B------:R-:W-:-:S05]  /*85c0*/  @P0 BRA `(.L_x_175) ;  /* 0xffffc7f000000947 */ /* 0x000fca000383ffff */
.L_x_166:
[----:B------:R-:W1:Y:S01]  /*85d0*/  S2UR UR7, SR_CTAID.X ;  /* 0x00000000000779c3 */ /* 0x000e620000002500 */
[----:B------:R-:W-:Y:S01]  /*85e0*/  ULDC.64 UR4, c[0x0][0x2c8] ;  /* 0x0000b20000047ab9 */ /* 0x000fe20000000a00 */
[----:B------:R-:W-:Y:S01]  /*85f0*/  PLOP3.LUT P0, PT, PT, PT, UP1, 0x40, 0x0 ;  /* 0x000000000000781c */ /* 0x000fe20003f0e818 */
[----:B------:R-:W-:-:S02]  /*8600*/  UMOV UR6, 0x1 ;  /* 0x0000000100067882 */ /* 0x000fc40000000000 */
[----:B-1----:R-:W-:-:S04]  /*8610*/  ULEA UR7, UR7, 0x7f, 0x7 ;  /* 0x0000007f07077891 */ /* 0x002fc8000f8e383f */
[----:B------:R-:W-:-:S03]  /*8620*/  UIMAD.WIDE.U32 UR18, UR7, UR4, URZ ;  /* 0x00000004071272a5 */ /* 0x000fc6000f8e003f */
[----:B------:R-:W-:Y:S02]  /*8630*/  ULDC UR4, c[0x0][0x168] ;  /* 0x00005a0000047ab9 */ /* 0x000fe40000000800 */
[----:B------:R-:W-:Y:S02]  /*8640*/  UIADD3 UR4, UR6, -UR4, URZ ;  /* 0x8000000406047290 */ /* 0x000fe4000fffe03f */
[----:B------:R-:W-:Y:S02]  /*8650*/  @UP2 USHF.R.U32.HI UR7, URZ, UR5, UR19 ;  /* 0x000000053f072299 */ /* 0x000fe40008011613 */
[----:B------:R-:W-:Y:S02]  /*8660*/  ULDC UR6, c[0x0][0x324] ;  /* 0x0000c90000067ab9 */ /* 0x000fe40000000800 */
[----:B------:R-:W-:Y:S02]  /*8670*/  ULDC UR5, c[0x0][0x1d0] ;  /* 0x0000740000057ab9 */ /* 0x000fe40000000800 */
[----:B------:R-:W-:-:S04]  /*8680*/  UIADD3 UR7, UR7, UR5, UR4 ;  /* 0x0000000507077290 */ /* 0x000fc8000fffe004 */
[----:B------:R-:W-:Y:S01]  /*8690*/  UIADD3 UR6, UR7, -UR6, URZ ;  /* 0x8000000607067290 */ /* 0x000fe2000fffe03f */
[----:B------:R-:W-:Y:S05]  /*86a0*/  @P0 BRA `(.L_x_176) ;  /* 0x0000016000000947 */ /* 0x000fea0003800000 */
[----:B------:R-:W-:-:S06]  /*86b0*/  UISETP.GT.AND UP0, UPT, UR7, -0x1, UPT ;  /* 0xffffffff0700788c */ /* 0x000fcc000bf04270 */
[----:B------:R-:W-:-:S13]  /*86c0*/  PLOP3.LUT P0, PT, PT, PT, UP0, 0x80, 0x0 ;  /* 0x000000000000781c */ /* 0x000fda0003f0f008 */
[----:B------:R-:W-:Y:S05]  /*86d0*/  @P0 BRA `(.L_x_177) ;  /* 0x0000009000000947 */ /* 0x000fea0003800000 */
[----:B------:R-:W-:Y:S02]  /*86e0*/  ULDC UR4, c[0x0][0x32c] ;  /* 0x0000cb0000047ab9 */ /* 0x000fe40000000800 */
[----:B------:R-:W-:Y:S02]  /*86f0*/  UISETP.NE.AND UP0, UPT, UR4, 0x1, UPT ;  /* 0x000000010400788c */ /* 0x000fe4000bf05270 */
[----:B------:R-:W-:Y:S02]  /*8700*/  ULOP3.LUT UR7, URZ, UR7, URZ, 0x33, !UPT ;  /* 0x000000073f077292 */ /* 0x000fe4000f8e333f */
[----:B------:R-:W-:Y:S02]  /*8710*/  ULDC.64 UR4, c[0x0][0x330] ;  /* 0x0000cc0000047ab9 */ /* 0x000fe40000000a00 */
[----:B------:R-:W-:-:S07]  /*8720*/  UIMAD.WIDE.U32 UR18, UR7, UR4, URZ ;  /* 0x00000004071272a5 */ /* 0x000fce000f8e003f */
[----:B------:R-:W-:Y:S02]  /*8730*/  @UP0 UMOV UR15, UR19 ;  /* 0x00000013000f0c82 */ /* 0x000fe40008000000 */
[----:B------:R-:W-:-:S04]  /*8740*/  @UP0 USHF.R.U32.HI UR7, URZ, UR5, UR15 ;  /* 0x000000053f070299 */ /* 0x000fc8000801160f */
[----:B------:R-:W-:Y:S01]  /*8750*/  ULOP3.LUT UR7, URZ, UR7, URZ, 0x33, !UPT ;  /* 0x000000073f077292 */ /* 0x000fe2000f8e333f */
[----:B------:R-:W-:Y:S05]  /*8760*/  BRA `(.L_x_178) ;  /* 0x0000006000007947 */ /* 0x000fea0003800000 */
.L_x_177:
[----:B------:R-:W-:Y:S02]  /*8770*/  ULDC UR4, c[0x0][0x32c] ;  /* 0x0000cb0000047ab9 */ /* 0x000fe40000000800 */
[----:B------:R-:W-:-:S03]  /*8780*/  UISETP.NE.AND UP0, UPT, UR4, 0x1, UPT ;  /* 0x000000010400788c */ /* 0x000fc6000bf05270 */
[----:B------:R-:W-:Y:S02]  /*8790*/  ULDC.64 UR4, c[0x0][0x330] ;  /* 0x0000cc0000047ab9 */ /* 0x000fe40000000a00 */
[----:B------:R-:W-:-:S07]  /*87a0*/  UIMAD.WIDE.U32 UR18, UR7, UR4, URZ ;  /* 0x00000004071272a5 */ /* 0x000fce000f8e003f */
[----:B------:R-:W-:Y:S02]  /*87b0*/  @UP0 UMOV UR15, UR19 ;  /* 0x00000013000f0c82 */ /* 0x000fe40008000000 */
[----:B------:R-:W-:Y:S02]  /*87c0*/  @UP0 USHF.R.U32.HI UR7, URZ, UR5, UR15 ;  /* 0x000000053f070299 */ /* 0x000fe4000801160f */
.L_x_178:
[----:B------:R-:W-:Y:S02]  /*87d0*/  ULDC UR4, c[0x0][0x32c] ;  /* 0x0000cb0000047ab9 */ /* 0x000fe40000000800 */
[----:B------:R-:W-:-:S04]  /*87e0*/  UIMAD UR4, UR7, UR4, URZ ;  /* 0x00000004070472a4 */ /* 0x000fc8000f8e023f */
[----:B------:R-:W-:-:S04]  /*87f0*/  UISETP.LT.AND UP0, UPT, UR6, UR4, UPT ;  /* 0x000000040600728c */ /* 0x000fc8000bf01270 */
[----:B------:R-:W-:-:S04]  /*8800*/  USEL UR6, UR6, UR4, !UP0 ;  /* 0x0000000406067287 */ /* 0x000fc8000c000000 */
.L_x_176:
[----:B------:R-:W-:-:S04]  /*8810*/  UIADD3 UR6, UR6, 0x3f, URZ ;  /* 0x0000003f06067890 */ /* 0x000fc8000fffe03f */
        /* <DEDUP_REMOVED lines=8> */
[----:B------:R-:W-:Y:S01]  /*88a0*/  IADD3 R227, P6, R208, 0x40, RZ ;  /* 0x00000040d0e37810 */ /* 0x000fe20007fde0ff */
[----:B------:R-:W-:Y:S01]  /*88b0*/  IMAD.MOV.U32 R135, RZ, RZ, R132 ;  /* 0x000000ffff877224 */ /* 0x000fe200078e0084 */
[----:B------:R-:W-:Y:S01]  /*88c0*/  IADD3 R223, P4, R210, 0x40, RZ ;  /* 0x00000040d2df7810 */ /* 0x000fe20007f9e0ff */
[----:B------:R-:W-:Y:S01]  /*88d0*/  IMAD.MOV.U32 R3, RZ, RZ, R0 ;  /* 0x000000ffff037224 */ /* 0x000fe200078e0000 */
[----:B------:R-:W-:Y:S01]  /*88e0*/  IADD3 R225, P5, R208, 0x80, RZ ;  /* 0x00000080d0e17810 */ /* 0x000fe20007fbe0ff */
[----:B------:R-:W-:Y:S01]  /*88f0*/  IMAD.X R226, RZ, RZ, R215, P6 ;  /* 0x000000ffffe27224 */ /* 0x000fe200030e06d7 */
[----:B------:R-:W-:Y:S01]  /*8900*/  IADD3 R221, P0, R210, 0x80, RZ ;  /* 0x00000080d2dd7810 */ /* 0x000fe20007f1e0ff */
[----:B------:R-:W-:Y:S01]  /*8910*/  IMAD.X R222, RZ, RZ, R217, P4 ;  /* 0x000000ffffde7224 */ /* 0x000fe200020e06d9 */
[----:B------:R-:W-:Y:S01]  /*8920*/  IADD3.X R224, RZ, R215, RZ, P5, !PT ;  /* 0x000000d7ffe07210 */ /* 0x000fe20002ffe4ff */
[----:B------:R-:W-:Y:S01]  /*8930*/  UMOV UR18, UR13 ;  /* 0x0000000d00127c82 */ /* 0x000fe20008000000 */
[----:B------:R-:W-:Y:S01]  /*8940*/  IADD3.X R220, RZ, R217, RZ, P0, !PT ;  /* 0x000000d9ffdc7210 */ /* 0x000fe200007fe4ff */
[----:B------:R-:W-:-:S02]  /*8950*/  ULDC.64 UR6, c[0x0][0x208] ;  /* 0x0000820000067ab9 */ /* 0x000fc40000000a00 */
[----:B------:R-:W-:Y:S02]  /*8960*/  ULDC.64 UR4, c[0x0][0x1e0] ;  /* 0x0000780000047ab9 */ /* 0x000fe40000000a00 */
.L_x_180:
        /* <DEDUP_REMOVED lines=15> */
[----:B------:R-:W-:Y:S01]  /*8a60*/  @!UP3 ULEA UR19, UP0, UR6, UR19, 0x5 ;  /* 0x000000130613b291 */ /* 0x000fe2000f80283f */
[----:B------:R-:W1:Y:S03]  /*8a70*/  LDSM.16.M88.4 R8, [R205+0x6100] ;  /* 0x00610000cd08783b */ /* 0x000e660000000200 */
[----:B------:R-:W-:Y:S02]  /*8a80*/  @!P0 IADD3.X R0, R215, UR13, RZ, P6, !PT ;  /* 0x0000000dd7008c10 */ /* 0x000fe4000b7fe4ff */
[----:B------:R-:W-:Y:S02]  /*8a90*/  @!P0 LEA R22, P6, R5, c[0x0][0x1f8], 0x1 ;  /* 0x00007e0005168a11 */ /* 0x000fe400078c08ff */
[----:B------:R-:W-:Y:S01]  /*8aa0*/  @!P0 IADD3.X R2, R226, UR13, RZ, P5, !PT ;  /* 0x0000000de2028c10 */ /* 0x000fe2000affe4ff */
[----:B------:R-:W2:Y:S01]  /*8ab0*/  LDSM.16.M88.4 R16, [R205+0x6900] ;  /* 0x00690000cd10783b */ /* 0x000ea20000000200 */
[----:B------:R-:W-:Y:S02]  /*8ac0*/  @!P0 LEA R20, P5, R7, c[0x0][0x1f8], 0x1 ;  /* 0x00007e0007148a11 */ /* 0x000fe400078a08ff */
[----:B------:R-:W-:Y:S01]  /*8ad0*/  @!P0 IADD3.X R4, R224, UR13, RZ, P4, !PT ;  /* 0x0000000de0048c10 */ /* 0x000fe2000a7fe4ff */
[----:B------:R-:W-:Y:S01]  /*8ae0*/  @!UP3 ULEA.HI.X UR13, UR6, UR13, UR7, 0x5, UP0 ;  /* 0x0000000d060db291 */ /* 0x000fe200080f2c07 */
[----:B------:R-:W-:Y:S01]  /*8af0*/  @!P0 LEA R28, P4, R13, c[0x0][0x1f8], 0x1 ;  /* 0x00007e000d1c8a11 */ /* 0x000fe200078808ff */
[----:B------:R-:W-:Y:S01]  /*8b00*/  UISETP.GT.AND UP3, UPT, UR18, UR8, UPT ;  /* 0x000000081200728c */ /* 0x000fe2000bf64270 */
[----:B------:R-:W-:Y:S01]  /*8b10*/  @!P0 LEA.HI.X R23, R5, c[0x0][0x1fc], R0, 0x1, P6 ;  /* 0x00007f0005178a11 */ /* 0x000fe200030f0c00 */
[----:B------:R-:W3:Y:S01]  /*8b20*/  LDSM.16.M88.4 R24, [R205+0x7100] ;  /* 0x00710000cd18783b */ /* 0x000ee20000000200 */
[----:B------:R-:W-:Y:S02]  /*8b30*/  @!P0 LEA.HI.X R21, R7, c[0x0][0x1fc], R2, 0x1, P5 ;  /* 0x00007f0007158a11 */ /* 0x000fe400028f0c02 */
[----:B------:R-:W-:Y:S02]  /*8b40*/  @!P0 LEA.HI.X R29, R13, c[0x0][0x1fc], R4, 0x1, P4 ;  /* 0x00007f000d1d8a11 */ /* 0x000fe400020f0c04 */
[----:B------:R-:W-:Y:S02]  /*8b50*/  @!P0 IADD3 R5, P6, R208, UR19, RZ ;  /* 0x00000013d0058c10 */ /* 0x000fe4000ffde0ff */
[----:B------:R-:W-:Y:S01]  /*8b60*/  @!P0 IADD3 R7, P5, R227, UR19, RZ ;  /* 0x00000013e3078c10 */ /* 0x000fe2000ffbe0ff */
[----:B------:R-:W4:Y:S01]  /*8b70*/  LDSM.16.M88.4 R136, [R205+0x7900] ;  /* 0x00790000cd88783b */ /* 0x000f220000000200 */
[----:B------:R-:W-:Y:S02]  /*8b80*/  @!P0 IADD3 R13, P4, R225, UR19, RZ ;  /* 0x00000013e10d8c10 */ /* 0x000fe4000ff9e0ff */
[----:B------:R-:W-:Y:S02]  /*8b90*/  @!P0 IADD3.X R0, R215, UR13, RZ, P6, !PT ;  /* 0x0000000dd7008c10 */ /* 0x000fe4000b7fe4ff */
[----:B------:R-:W-:Y:S02]  /*8ba0*/  @!P0 LEA R170, P6, R5, c[0x0][0x1f8], 0x1 ;  /* 0x00007e0005aa8a11 */ /* 0x000fe400078c08ff */
[----:B------:R-:W-:Y:S01]  /*8bb0*/  @!P0 IADD3.X R2, R226, UR13, RZ, P5, !PT ;  /* 0x0000000de2028c10 */ /* 0x000fe2000affe4ff */
[----:B------:R-:W-:Y:S01]  /*8bc0*/  LDSM.16.M88.4 R140, [R202+0xc100] ;  /* 0x00c10000ca8c783b */ /* 0x000fe20000000200 */
[----:B------:R-:W-:Y:S02]  /*8bd0*/  @!P0 LEA R168, P5, R7, c[0x0][0x1f8], 0x1 ;  /* 0x00007e0007a88a11 */ /* 0x000fe400078a08ff */
[----:B------:R-:W-:Y:S01]  /*8be0*/  @!P0 IADD3.X R4, R224, UR13, RZ, P4, !PT ;  /* 0x0000000de0048c10 */ /* 0x000fe2000a7fe4ff */
[----:B------:R-:W-:Y:S01]  /*8bf0*/  UIADD3 UR13, UR18, -0x1, URZ ;  /* 0xffffffff120d7890 */ /* 0x000fe2000fffe03f */
[----:B------:R-:W-:Y:S02]  /*8c00*/  @!P0 LEA R132, P4, R13, c[0x0][0x1f8], 0x1 ;  /* 0x00007e000d848a11 */ /* 0x000fe400078808ff */
[----:B------:R-:W-:Y:S01]  /*8c10*/  @!P0 LEA.HI.X R171, R5, c[0x0][0x1fc], R0, 0x1, P6 ;  /* 0x00007f0005ab8a11 */ /* 0x000fe200030f0c00 */
[----:B------:R-:W5:Y:S01]  /*8c20*/  LDSM.16.M88.4 R144, [R204] ;  /* 0x00000000cc90783b */ /* 0x000f620000000200 */
[----:B------:R-:W-:Y:S01]  /*8c30*/  @!P0 LEA.HI.X R169, R7, c[0x0][0x1fc], R2, 0x1, P5 ;  /* 0x00007f0007a98a11 */ /* 0x000fe200028f0c02 */
[----:B------:R-:W-:Y:S01]  /*8c40*/  @UP3 UIMAD.WIDE.U32 UR22, UR13, UR4, URZ ;  /* 0x000000040d1632a5 */ /* 0x000fe2000f8e003f */
[----:B------:R-:W-:Y:S01]  /*8c50*/  @!P0 LEA.HI.X R133, R13, c[0x0][0x1fc], R4, 0x1, P4 ;  /* 0x00007f000d858a11 */ /* 0x000fe200020f0c04 */
[----:B------:R-:W-:Y:S01]  /*8c60*/  @UP3 USHF.R.S32.HI UR19, URZ, 0x1f, UR13 ;  /* 0x0000001f3f133899 */ /* 0x000fe2000801140d */
[C---:B-1----:R-:W-:Y:S01]  /*8c70*/  HMMA.16816.F32.BF16 R4, R32.reuse, R8, RZ ;  /* 0x000000082004723c */ /* 0x042fe200000418ff */
[----:B------:R-:W-:Y:S02]  /*8c80*/  @UP3 USHF.L.U32 UR20, UR22, 0x6, URZ ;  /* 0x0000000616143899 */ /* 0x000fe4000800063f */
[----:B------:R-:W1:Y:S01]  /*8c90*/  LDSM.16.M88.4 R148, [R195] ;  /* 0x00000000c394783b */ /* 0x000e620000000200 */
[----:B------:R-:W-:Y:S04]  /*8ca0*/  @UP3 UIMAD UR19, UR19, UR4, URZ ;  /* 0x00000004131332a4 */ /* 0x000fe8000f8e023f */
[C---:B------:R-:W-:Y:S01]  /*8cb0*/  HMMA.16816.F32.BF16 R8, R32.reuse, R10, RZ ;  /* 0x0000000a2008723c */ /* 0x040fe200000418ff */
[----:B------:R-:W-:Y:S02]  /*8cc0*/  @UP3 UIMAD UR19, UR13, UR5, UR19 ;  /* 0x000000050d1332a4 */ /* 0x000fe4000f8e0213 */
[----:B------:R-:W1:Y:S02]  /*8cd0*/  LDSM.16.M88.4 R152, [R194] ;  /* 0x00000000c298783b */ /* 0x000e640000000200 */
[----:B------:R-:W-:Y:S03]  /*8ce0*/  @UP3 UIADD3 UR19, UR23, UR19, URZ ;  /* 0x0000001317133290 */ /* 0x000fe6000fffe03f */
[C---:B--2---:R-:W-:Y:S01]  /*8cf0*/  HMMA.16816.F32.BF16 R12, R32.reuse, R16, RZ ;  /* 0x00000010200c723c */ /* 0x044fe200000418ff */
[----:B------:R-:W-:Y:S02]  /*8d00*/  @UP3 USHF.L.U64.HI UR19, UR22, 0x6, UR19 ;  /* 0x0000000616133899 */ /* 0x000fe40008010213 */
[----:B------:R-:W2:Y:S05]  /*8d10*/  LDSM.16.M88.4 R156, [R193] ;  /* 0x00000000c19c783b */ /* 0x000eaa0000000200 */
[C---:B------:R-:W-:Y:S03]  /*8d20*/  HMMA.16816.F32.BF16 R16, R32.reuse, R18, RZ ;  /* 0x000000122010723c */ /* 0x040fe600000418ff */
[----:B------:R-:W-:Y:S01]  /*8d30*/  @!PT LDS RZ, [RZ] ;  /* 0x00000000fffff984 */ /* 0x000fe20000000800 */
[----:B------:R-:W-:Y:S01]  /*8d40*/  @!PT LDS RZ, [RZ] ;  /* 0x00000000fffff984 */ /* 0x000fe20000000800 */
[----:B------:R-:W-:Y:S01]  /*8d50*/  @!PT LDS RZ, [RZ] ;  /* 0x00000000fffff984 */ /* 0x000fe20000000800 */
[----:B------:R3:W-:Y:S08]  /*8d60*/  @!P0 LDGSTS.E.BYPASS.LTC128B.128 [R207+0x100], [R22.64], !P3 ;  /* 0x0010000016cf8fae */ /* 0x0007f0000d901d50 */
[----:B------:R3:W-:Y:S08]  /*8d70*/  @!P0 LDGSTS.E.BYPASS.LTC128B.128 [R207+0x2100], [R20.64], !P2 ;  /* 0x0210000014cf8fae */ /* 0x0007f0000d101d50 */
[----:B------:R4:W-:Y:S08]  /*8d80*/  @!P0 LDGSTS.E.BYPASS.LTC128B.128 [R207+0x4100], [R28.64], !P1 ;  /* 0x041000001ccf8fae */ /* 0x0009f0000c901d50 */
[----:B------:R1:W-:Y:S08]  /*8d90*/  @!P0 LDGSTS.E.BYPASS.LTC128B.128 [R207+0x1100], [R170.64], !P3 ;  /* 0x01100000aacf8fae */ /* 0x0003f0000d901d50 */
[----:B------:R1:W-:Y:S01]  /*8da0*/  @!P0 LDGSTS.E.BYPASS.LTC128B.128 [R207+0x3100], [R168.64], !P2 ;  /* 0x03100000a8cf8fae */ /* 0x0003e2000d101d50 */
[C---:B---3--:R-:W-:Y:S07]  /*8db0*/  HMMA.16816.F32.BF16 R20, R32.reuse, R24, RZ ;  /* 0x000000182014723c */ /* 0x048fee00000418ff */
[----:B------:R3:W-:Y:S01]  /*8dc0*/  @!P0 LDGSTS.E.BYPASS.LTC128B.128 [R207+0x5100], [R132.64], !P1 ;  /* 0x0510000084cf8fae */ /* 0x0007e2000c901d50 */
[----:B------:R-:W-:Y:S01]  /*8dd0*/  PLOP3.LUT P0, PT, PT, PT, UP3, 0x80, 0x0 ;  /* 0x000000000000781c */ /* 0x000fe20003f0f038 */
[C---:B------:R-:W-:Y:S06]  /*8de0*/  HMMA.16816.F32.BF16 R24, R32.reuse, R26, RZ ;  /* 0x0000001a2018723c */ /* 0x040fec00000418ff */
[----:B------:R-:W-:Y:S02]  /*8df0*/  LDSM.16.M88.4 R160, [R201+0xc100] ;  /* 0x00c10000c9a0783b */ /* 0x000fe40000000200 */
[C---:B----4-:R-:W-:Y:S06]  /*8e00*/  HMMA.16816.F32.BF16 R28, R32.reuse, R136, RZ ;  /* 0x00000088201c723c */ /* 0x050fec00000418ff */
[----:B------:R-:W0:Y:S02]  /*8e10*/  LDGDEPBAR ;  /* 0x00000000000079af */ /* 0x000e240000000000 */
[----:B------:R-:W-:Y:S06]  /*8e20*/  HMMA.16816.F32.BF16 R32, R32, R138, RZ ;  /* 0x0000008a2020723c */ /* 0x000fec00000418ff */
[----:B------:R-:W4:Y:S02]  /*8e30*/  LDSM.16.M88.4 R164, [R200+0x6100] ;  /* 0x00610000c8a4783b */ /* 0x000f240000000200 */
[C---:B-----5:R-:W-:Y:S06]  /*8e40*/  HMMA.16816.F32.BF16 R4, R140.reuse, R144, R4 ;  /* 0x000000908c04723c */ /* 0x060fec0000041804 */
[----:B------:R-:W5:Y:S02]  /*8e50*/  LDSM.16.M88.4 R136, [R200+0x6900] ;  /* 0x00690000c888783b */ /* 0x000f640000000200 */
[C---:B------:R-:W-:Y:S06]  /*8e60*/  HMMA.16816.F32.BF16 R8, R140.reuse, R146, R8 ;  /* 0x000000928c08723c */ /* 0x040fec0000041808 */
[----:B-1----:R-:W1:Y:S02]  /*8e70*/  LDSM.16.M88.4 R168, [R200+0x7100] ;  /* 0x00710000c8a8783b */ /* 0x002e640000000200 */
[C---:B------:R-:W-:Y:S06]  /*8e80*/  HMMA.16816.F32.BF16 R12, R140.reuse, R148, R12 ;  /* 0x000000948c0c723c */ /* 0x040fec000004180c */
[----:B------:R-:W1:Y:S02]  /*8e90*/  LDSM.16.M88.4 R172, [R200+0x7900] ;  /* 0x00790000c8ac783b */ /* 0x000e640000000200 */
[C---:B------:R-:W-:Y:S06]  /*8ea0*/  HMMA.16816.F32.BF16 R16, R140.reuse, R150, R16 ;  /* 0x000000968c10723c */ /* 0x040fec0000041810 */
[----:B------:R-:W-:Y:S02]  /*8eb0*/  LDSM.16.M88.4 R176, [R199+0xc100] ;  /* 0x00c10000c7b0783b */ /* 0x000fe40000000200 */
[C---:B------:R-:W-:Y:S06]  /*8ec0*/  HMMA.16816.F32.BF16 R20, R140.reuse, R152, R20 ;  /* 0x000000988c14723c */ /* 0x040fec0000041814 */
[----:B------:R-:W1:Y:S02]  /*8ed0*/  LDSM.16.M88.4 R180, [R192] ;  /* 0x00000000c0b4783b */ /* 0x000e640000000200 */
[C---:B------:R-:W-:Y:S06]  /*8ee0*/  HMMA.16816.F32.BF16 R24, R140.reuse, R154, R24 ;  /* 0x0000009a8c18723c */ /* 0x040fec0000041818 */
[----:B------:R-:W-:Y:S02]  /*8ef0*/  LDSM.16.M88.4 R144, [R192+0x1000] ;  /* 0x00100000c090783b */ /* 0x000fe40000000200 */
[C---:B--2---:R-:W-:Y:S06]  /*8f00*/  HMMA.16816.F32.BF16 R28, R140.reuse, R156, R28 ;  /* 0x0000009c8c1c723c */ /* 0x044fec000004181c */
[----:B------:R-:W-:Y:S02]  /*8f10*/  LDSM.16.M88.4 R148, [R192+0x1800] ;  /* 0x00180000c094783b */ /* 0x000fe40000000200 */
[----:B------:R-:W-:Y:S06]  /*8f20*/  HMMA.16816.F32.BF16 R32, R140, R158, R32 ;  /* 0x0000009e8c20723c */ /* 0x000fec0000041820 */
[----:B------:R-:W2:Y:S02]  /*8f30*/  LDSM.16.M88.4 R140, [R192+0x800] ;  /* 0x00080000c08c783b */ /* 0x000ea40000000200 */
[C---:B----4-:R-:W-:Y:S06]  /*8f40*/  HMMA.16816.F32.BF16 R4, R160.reuse, R164, R4 ;  /* 0x000000a4a004723c */ /* 0x050fec0000041804 */
[----:B------:R-:W-:Y:S02]  /*8f50*/  LDSM.16.M88.4 R152, [R206+0x10100] ;  /* 0x01010000ce98783b */ /* 0x000fe40000000200 */
[C---:B------:R-:W-:Y:S06]  /*8f60*/  HMMA.16816.F32.BF16 R8, R160.reuse, R166, R8 ;  /* 0x000000a6a008723c */ /* 0x040fec0000041808 */
[----:B------:R-:W4:Y:S02]  /*8f70*/  LDSM.16.M88.4 R156, [R205+0x8100] ;  /* 0x00810000cd9c783b */ /* 0x000f240000000200 */
[C---:B-----5:R-:W-:Y:S06]  /*8f80*/  HMMA.16816.F32.BF16 R12, R160.reuse, R136, R12 ;  /* 0x00000088a00c723c */ /* 0x060fec000004180c */
[----:B------:R-:W-:Y:S02]  /*8f90*/  LDSM.16.M88.4 R164, [R205+0x9900] ;  /* 0x00990000cda4783b */ /* 0x000fe40000000200 */
[C---:B------:R-:W-:Y:S06]  /*8fa0*/  HMMA.16816.F32.BF16 R16, R160.reuse, R138, R16 ;  /* 0x0000008aa010723c */ /* 0x040fec0000041810 */
[----:B------:R-:W5:Y:S02]  /*8fb0*/  LDSM.16.M88.4 R136, [R205+0x8900] ;  /* 0x00890000cd88783b */ /* 0x000f640000000200 */
[C---:B-1----:R-:W-:Y:S08]  /*8fc0*/  HMMA.16816.F32.BF16 R20, R160.reuse, R168, R20 ;  /* 0x000000a8a014723c */ /* 0x042ff00000041814 */
[C---:B------:R-:W-:Y:S01]  /*8fd0*/  HMMA.16816.F32.BF16 R24, R160.reuse, R170, R24 ;  /* 0x000000aaa018723c */ /* 0x040fe20000041818 */
[----:B------:R-:W-:Y:S07]  /*8fe0*/  LDSM.16.M88.4 R168, [R202+0x10100] ;  /* 0x01010000caa8783b */ /* 0x000fee0000000200 */
[C---:B------:R-:W-:Y:S08]  /*8ff0*/  HMMA.16816.F32.BF16 R28, R160.reuse, R172, R28 ;  /* 0x000000aca01c723c */ /* 0x040ff0000004181c */
[----:B------:R-:W-:Y:S01]  /*9000*/  HMMA.16816.F32.BF16 R32, R160, R174, R32 ;  /* 0x000000aea020723c */ /* 0x000fe20000041820 */
[----:B------:R-:W1:Y:S07]  /*9010*/  LDSM.16.M88.4 R160, [R205+0x9100] ;  /* 0x00910000cda0783b */ /* 0x000e6e0000000200 */
[C---:B------:R-:W-:Y:S01]  /*9020*/  HMMA.16816.F32.BF16 R4, R176.reuse, R180, R4 ;  /* 0x000000b4b004723c */ /* 0x040fe20000041804 */
[----:B------:R-:W1:Y:S07]  /*9030*/  LDSM.16.M88.4 R172, [R191] ;  /* 0x00000000bfac783b */ /* 0x000e6e0000000200 */
[C---:B------:R-:W-:Y:S01]  /*9040*/  HMMA.16816.F32.BF16 R8, R176.reuse, R182, R8 ;  /* 0x000000b6b008723c */ /* 0x040fe20000041808 */
[----:B------:R-:W-:Y:S07]  /*9050*/  LDSM.16.M88.4 R180, [R200+0x8100] ;  /* 0x00810000c8b4783b */ /* 0x000fee0000000200 */
[C---:B--2---:R-:W-:Y:S08]  /*9060*/  HMMA.16816.F32.BF16 R12, R176.reuse, R140, R12 ;  /* 0x0000008cb00c723c */ /* 0x044ff0000004180c */
[C---:B------:R-:W-:Y:S01]  /*9070*/  HMMA.16816.F32.BF16 R16, R176.reuse, R142, R16 ;  /* 0x0000008eb010723c */ /* 0x040fe20000041810 */
[----:B------:R-:W2:Y:S07]  /*9080*/  LDSM.16.M88.4 R140, [R190] ;  /* 0x00000000be8c783b */ /* 0x000eae0000000200 */
[C---:B------:R-:W-:Y:S08]  /*9090*/  HMMA.16816.F32.BF16 R20, R176.reuse, R144, R20 ;  /* 0x00000090b014723c */ /* 0x040ff00000041814 */
[C---:B------:R-:W-:Y:S01]  /*90a0*/  HMMA.16816.F32.BF16 R24, R176.reuse, R146, R24 ;  /* 0x00000092b018723c */ /* 0x040fe20000041818 */
[----:B------:R-:W1:Y:S07]  /*90b0*/  LDSM.16.M88.4 R144, [R189] ;  /* 0x00000000bd90783b */ /* 0x000e6e0000000200 */
[C---:B------:R-:W-:Y:S08]  /*90c0*/  HMMA.16816.F32.BF16 R28, R176.reuse, R148, R28 ;  /* 0x00000094b01c723c */ /* 0x040ff0000004181c */
[----:B------:R-:W-:Y:S01]  /*90d0*/  HMMA.16816.F32.BF16 R32, R176, R150, R32 ;  /* 0x00000096b020723c */ /* 0x000fe20000041820 */
[----:B------:R-:W2:Y:S07]  /*90e0*/  LDSM.16.M88.4 R148, [R188] ;  /* 0x00000000bc94783b */ /* 0x000eae0000000200 */
[C---:B----4-:R-:W-:Y:S01]  /*90f0*/  HMMA.16816.F32.BF16 R4, R152.reuse, R156, R4 ;  /* 0x0000009c9804723c */ /* 0x050fe20000041804 */
[----:B------:R-:W4:Y:S07]  /*9100*/  LDSM.16.M88.4 R176, [R201+0x10100] ;  /* 0x01010000c9b0783b */ /* 0x000f2e0000000200 */
[C---:B------:R-:W-:Y:S01]  /*9110*/  HMMA.16816.F32.BF16 R8, R152.reuse, R158, R8 ;  /* 0x0000009e9808723c */ /* 0x040fe20000041808 */
[----:B------:R-:W-:Y:S07]  /*9120*/  LDSM.16.M88.4 R156, [R200+0x9900] ;  /* 0x00990000c89c783b */ /* 0x000fee0000000200 */
[C---:B-----5:R-:W-:Y:S08]  /*9130*/  HMMA.16816.F32.BF16 R12, R152.reuse, R136, R12 ;  /* 0x00000088980c723c */ /* 0x060ff0000004180c */
[C---:B------:R-:W-:Y:S01]  /*9140*/  HMMA.16816.F32.BF16 R16, R152.reuse, R138, R16 ;  /* 0x0000008a9810723c */ /* 0x040fe20000041810 */
[----:B------:R-:W5:Y:S07]  /*9150*/  LDSM.16.M88.4 R136, [R200+0x8900] ;  /* 0x00890000c888783b */ /* 0x000f6e0000000200 */
[C---:B-1----:R-:W-:Y:S08]  /*9160*/  HMMA.16816.F32.BF16 R20, R152.reuse, R160, R20 ;  /* 0x000000a09814723c */ /* 0x042ff00000041814 */
[C---:B------:R-:W-:Y:S01]  /*9170*/  HMMA.16816.F32.BF16 R24, R152.reuse, R162, R24 ;  /* 0x000000a29818723c */ /* 0x040fe20000041818 */
[----:B------:R-:W-:Y:S07]  /*9180*/  LDSM.16.M88.4 R160, [R199+0x10100] ;  /* 0x01010000c7a0783b */ /* 0x000fee0000000200 */
[C---:B------:R-:W-:Y:S08]  /*9190*/  HMMA.16816.F32.BF16 R28, R152.reuse, R164, R28 ;  /* 0x000000a4981c723c */ /* 0x040ff0000004181c */
[----:B------:R-:W-:Y:S01]  /*91a0*/  HMMA.16816.F32.BF16 R32, R152, R166, R32 ;  /* 0x000000a69820723c */ /* 0x000fe20000041820 */
[----:B------:R-:W1:Y:S07]  /*91b0*/  LDSM.16.M88.4 R152, [R200+0x9100] ;  /* 0x00910000c898783b */ /* 0x000e6e0000000200 */
[C---:B------:R-:W-:Y:S01]  /*91c0*/  HMMA.16816.F32.BF16 R4, R168.reuse, R172, R4 ;  /* 0x000000aca804723c */ /* 0x040fe20000041804 */
[----:B------:R-:W1:Y:S07]  /*91d0*/  LDSM.16.M88.4 R164, [R192+0x2000] ;  /* 0x00200000c0a4783b */ /* 0x000e6e0000000200 */
[C---:B------:R-:W-:Y:S01]  /*91e0*/  HMMA.16816.F32.BF16 R8, R168.reuse, R174, R8 ;  /* 0x000000aea808723c */ /* 0x040fe20000041808 */
[----:B------:R-:W-:Y:S07]  /*91f0*/  LDSM.16.M88.4 R172, [R205+0xa100] ;  /* 0x00a10000cdac783b */ /* 0x000fee0000000200 */
[C---:B--2---:R-:W-:Y:S08]  /*9200*/  HMMA.16816.F32.BF16 R12, R168.reuse, R140, R12 ;  /* 0x0000008ca80c723c */ /* 0x044ff0000004180c */
[C---:B------:R-:W-:Y:S01]  /*9210*/  HMMA.16816.F32.BF16 R16, R168.reuse, R142, R16 ;  /* 0x0000008ea810723c */ /* 0x040fe20000041810 */
[----:B------:R-:W2:Y:S07]  /*9220*/  LDSM.16.M88.4 R140, [R192+0x2800] ;  /* 0x00280000c08c783b */ /* 0x000eae0000000200 */
[C---:B------:R-:W-:Y:S08]  /*9230*/  HMMA.16816.F32.BF16 R20, R168.reuse, R144, R20 ;  /* 0x00000090a814723c */ /* 0x040ff00000041814 */
[C---:B------:R-:W-:Y:S01]  /*9240*/  HMMA.16816.F32.BF16 R24, R168.reuse, R146, R24 ;  /* 0x00000092a818723c */ /* 0x040fe20000041818 */
[----:B------:R-:W1:Y:S07]  /*9250*/  LDSM.16.M88.4 R144, [R192+0x3000] ;  /* 0x00300000c090783b */ /* 0x000e6e0000000200 */
[C---:B------:R-:W-:Y:S08]  /*9260*/  HMMA.16816.F32.BF16 R28, R168.reuse, R148, R28 ;  /* 0x00000094a81c723c */ /* 0x040ff0000004181c */
[----:B------:R-:W-:Y:S01]  /*9270*/  HMMA.16816.F32.BF16 R32, R168, R150, R32 ;  /* 0x00000096a820723c */ /* 0x000fe20000041820 */
[----:B------:R-:W2:Y:S07]  /*9280*/  LDSM.16.M88.4 R148, [R192+0x3800] ;  /* 0x00380000c094783b */ /* 0x000eae0000000200 */
[C---:B----4-:R-:W-:Y:S01]  /*9290*/  HMMA.16816.F32.BF16 R4, R176.reuse, R180, R4 ;  /* 0x000000b4b004723c */ /* 0x050fe20000041804 */
[----:B------:R-:W4:Y:S07]  /*92a0*/  LDSM.16.M88.4 R168, [R206+0x14100] ;  /* 0x01410000cea8783b */ /* 0x000f2e0000000200 */
[C---:B------:R-:W-:Y:S01]  /*92b0*/  HMMA.16816.F32.BF16 R8, R176.reuse, R182, R8 ;  /* 0x000000b6b008723c */ /* 0x040fe20000041808 */
[----:B------:R-:W-:Y:S07]  /*92c0*/  LDSM.16.M88.4 R180, [R187] ;  /* 0x00000000bbb4783b */ /* 0x000fee0000000200 */
[C---:B-----5:R-:W-:Y:S08]  /*92d0*/  HMMA.16816.F32.BF16 R12, R176.reuse, R136, R12 ;  /* 0x00000088b00c723c */ /* 0x060ff0000004180c */
[C---:B------:R-:W-:Y:S01]  /*92e0*/  HMMA.16816.F32.BF16 R16, R176.reuse, R138, R16 ;  /* 0x0000008ab010723c */ /* 0x040fe20000041810 */
[----:B------:R-:W5:Y:S07]  /*92f0*/  LDSM.16.M88.4 R136, [R205+0xa900] ;  /* 0x00a90000cd88783b */ /* 0x000f6e0000000200 */
[C---:B-1----:R-:W-:Y:S08]  /*9300*/  HMMA.16816.F32.BF16 R20, R176.reuse, R152, R20 ;  /* 0x00000098b014723c */ /* 0x042ff00000041814 */
[C---:B------:R-:W-:Y:S01]  /*9310*/  HMMA.16816.F32.BF16 R24, R176.reuse, R154, R24 ;  /* 0x0000009ab018723c */ /* 0x040fe20000041818 */
[----:B------:R-:W1:Y:S07]  /*9320*/  LDSM.16.M88.4 R152, [R205+0xb100] ;  /* 0x00b10000cd98783b */ /* 0x000e6e0000000200 */
        /* <DEDUP_REMOVED lines=31> */
[C---:B------:R-:W-:Y:S08]  /*9520*/  HMMA.16816.F32.BF16 R8, R176.reuse, R182, R8 ;  /* 0x000000b6b008723c */ /* 0x040ff00000041808 */
[C---:B--2---:R-:W-:Y:S08]  /*9530*/  HMMA.16816.F32.BF16 R12, R176.reuse, R140, R12 ;  /* 0x0000008cb00c723c */ /* 0x044ff0000004180c */
[C---:B------:R-:W-:Y:S08]  /*9540*/  HMMA.16816.F32.BF16 R16, R176.reuse, R142, R16 ;  /* 0x0000008eb010723c */ /* 0x040ff00000041810 */
[C---:B------:R-:W-:Y:S08]  /*9550*/  HMMA.16816.F32.BF16 R20, R176.reuse, R144, R20 ;  /* 0x00000090b014723c */ /* 0x040ff00000041814 */
[C---:B------:R-:W-:Y:S08]  /*9560*/  HMMA.16816.F32.BF16 R24, R176.reuse, R146, R24 ;  /* 0x00000092b018723c */ /* 0x040ff00000041818 */
[C---:B------:R-:W-:Y:S08]  /*9570*/  HMMA.16816.F32.BF16 R28, R176.reuse, R148, R28 ;  /* 0x00000094b01c723c */ /* 0x040ff0000004181c */
[----:B------:R-:W-:Y:S08]  /*9580*/  HMMA.16816.F32.BF16 R32, R176, R150, R32 ;  /* 0x00000096b020723c */ /* 0x000ff00000041820 */
[C---:B----4-:R-:W-:Y:S08]  /*9590*/  HMMA.16816.F32.BF16 R4, R160.reuse, R164, R4 ;  /* 0x000000a4a004723c */ /* 0x050ff00000041804 */
[C---:B------:R-:W-:Y:S08]  /*95a0*/  HMMA.16816.F32.BF16 R8, R160.reuse, R166, R8 ;  /* 0x000000a6a008723c */ /* 0x040ff00000041808 */
[C---:B-----5:R-:W-:Y:S08]  /*95b0*/  HMMA.16816.F32.BF16 R12, R160.reuse, R136, R12 ;  /* 0x00000088a00c723c */ /* 0x060ff0000004180c */
[C---:B------:R-:W-:Y:S01]  /*95c0*/  HMMA.16816.F32.BF16 R16, R160.reuse, R138, R16 ;  /* 0x0000008aa010723c */ /* 0x040fe20000041810 */
[----:B------:R-:W2:Y:S07]  /*95d0*/  LDSM.16.M88.4 R136, [R192+0x4800] ;  /* 0x00480000c088783b */ /* 0x000eae0000000200 */
[C---:B-1----:R-:W-:Y:S08]  /*95e0*/  HMMA.16816.F32.BF16 R20, R160.reuse, R152, R20 ;  /* 0x00000098a014723c */ /* 0x042ff00000041814 */
[C---:B------:R-:W-:Y:S08]  /*95f0*/  HMMA.16816.F32.BF16 R24, R160.reuse, R154, R24 ;  /* 0x0000009aa018723c */ /* 0x040ff00000041818 */
[C---:B------:R-:W-:Y:S08]  /*9600*/  HMMA.16816.F32.BF16 R28, R160.reuse, R156, R28 ;  /* 0x0000009ca01c723c */ /* 0x040ff0000004181c */
[----:B------:R-:W-:Y:S08]  /*9610*/  HMMA.16816.F32.BF16 R32, R160, R158, R32 ;  /* 0x0000009ea020723c */ /* 0x000ff00000041820 */
[C---:B------:R-:W-:Y:S08]  /*9620*/  HMMA.16816.F32.BF16 R4, R168.reuse, R172, R4 ;  /* 0x000000aca804723c */ /* 0x040ff00000041804 */
[C---:B------:R-:W-:Y:S08]  /*9630*/  HMMA.16816.F32.BF16 R8, R168.reuse, R174, R8 ;  /* 0x000000aea808723c */ /* 0x040ff00000041808 */
[C---:B--2---:R-:W-:Y:S08]  /*9640*/  HMMA.16816.F32.BF16 R12, R168.reuse, R136, R12 ;  /* 0x00000088a80c723c */ /* 0x044ff0000004180c */
[C---:B------:R-:W-:Y:S04]  /*9650*/  HMMA.16816.F32.BF16 R16, R168.reuse, R138, R16 ;  /* 0x0000008aa810723c */ /* 0x040fe80000041810 */
[----:B------:R-:W-:Y:S02]  /*9660*/  FMUL.FTZ R230, R4, c[0x0][0x320] ;  /* 0x0000c80004e67a20 */ /* 0x000fe40000410000 */
[----:B------:R-:W-:Y:S02]  /*9670*/  FMUL.FTZ R172, R5, c[0x0][0x320] ;  /* 0x0000c80005ac7a20 */ /* 0x000fe40000410000 */
[----:B------:R-:W-:Y:S02]  /*9680*/  FMUL.FTZ R9, R9, c[0x0][0x320] ;  /* 0x0000c80009097a20 */ /* 0x000fe40000410000 */
[----:B------:R-:W1:Y:S02]  /*9690*/  MUFU.TANH R230, R230 ;  /* 0x000000e600e67308 */ /* 0x000e640000002400 */
[----:B------:R-:W-:Y:S02]  /*96a0*/  FMUL.FTZ R10, R10, c[0x0][0x320] ;  /* 0x0000c8000a0a7a20 */ /* 0x000fe40000410000 */
[----:B------:R-:W-:Y:S02]  /*96b0*/  FMUL.FTZ R11, R11, c[0x0][0x320] ;  /* 0x0000c8000b0b7a20 */ /* 0x000fe40000410000 */
[----:B------:R-:W-:Y:S02]  /*96c0*/  FMUL.FTZ R174, R6, c[0x0][0x320] ;  /* 0x0000c80006ae7a20 */ /* 0x000fe40000410000 */
[----:B------:R-:W-:Y:S02]  /*96d0*/  FMUL.FTZ R228, R7, c[0x0][0x320] ;  /* 0x0000c80007e47a20 */ /* 0x000fe40000410000 */
[----:B------:R-:W-:Y:S01]  /*96e0*/  MUFU.TANH R238, R9 ;  /* 0x0000000900ee7308 */ /* 0x000fe20000002400 */
[----:B------:R-:W2:Y:S01]  /*96f0*/  LDSM.16.M88.4 R4, [R192+0x5000] ;  /* 0x00500000c004783b */ /* 0x000ea20000000200 */
[----:B------:R-:W-:Y:S02]  /*9700*/  FMUL.FTZ R234, R8, c[0x0][0x320] ;  /* 0x0000c80008ea7a20 */ /* 0x000fe40000410000 */
[----:B------:R-:W-:Y:S02]  /*9710*/  FMUL.FTZ R182, R12, c[0x0][0x320] ;  /* 0x0000c8000cb67a20 */ /* 0x000fe40000410000 */
[----:B------:R-:W-:Y:S02]  /*9720*/  FMUL.FTZ R13, R13, c[0x0][0x320] ;  /* 0x0000c8000d0d7a20 */ /* 0x000fe40000410000 */
[----:B------:R-:W-:Y:S02]  /*9730*/  FMUL.FTZ R14, R14, c[0x0][0x320] ;  /* 0x0000c8000e0e7a20 */ /* 0x000fe40000410000 */
[----:B------:R-:W-:Y:S01]  /*9740*/  MUFU.TANH R236, R10 ;  /* 0x0000000a00ec7308 */ /* 0x000fe20000002400 */
[----:B------:R-:W-:Y:S02]  /*9750*/  FMUL.FTZ R15, R15, c[0x0][0x320] ;  /* 0x0000c8000f0f7a20 */ /* 0x000fe40000410000 */
[----:B------:R-:W-:Y:S02]  /*9760*/  FMUL.FTZ R16, R16, c[0x0][0x320] ;  /* 0x0000c80010107a20 */ /* 0x000fe40000410000 */
[----:B------:R-:W-:Y:S02]  /*9770*/  FMUL.FTZ R17, R17, c[0x0][0x320] ;  /* 0x0000c80011117a20 */ /* 0x000fe40000410000 */
[----:B------:R-:W-:Y:S02]  /*9780*/  FMUL.FTZ R18, R18, c[0x0][0x320] ;  /* 0x0000c80012127a20 */ /* 0x000fe40000410000 */
[----:B------:R-:W-:Y:S01]  /*9790*/  FMUL.FTZ R19, R19, c[0x0][0x320] ;  /* 0x0000c80013137a20 */ /* 0x000fe20000410000 */
[----:B------:R4:W-:Y:S10]  /*97a0*/  MUFU.TANH R232, R11 ;  /* 0x0000000b00e87308 */ /* 0x0009f40000002400 */
[----:B------:R-:W-:Y:S10]  /*97b0*/  MUFU.TANH R176, R13 ;  /* 0x0000000d00b07308 */ /* 0x000ff40000002400 */
[----:B------:R-:W-:Y:S01]  /*97c0*/  MUFU.TANH R142, R14 ;  /* 0x0000000e008e7308 */ /* 0x000fe20000002400 */
[C---:B--2---:R-:W-:Y:S01]  /*97d0*/  HMMA.16816.F32.BF16 R20, R168.reuse, R4, R20 ;  /* 0x00000004a814723c */ /* 0x044fe20000041814 */
[----:B----4-:R-:W2:Y:S01]  /*97e0*/  LDSM.16.M88.4 R8, [R192+0x5800] ;  /* 0x00580000c008783b */ /* 0x010ea20000000200 */
[----:B------:R-:W-:Y:S06]  /*97f0*/  DEPBAR.LE SB0, 0x0 ;  /* 0x000080000000791a */ /* 0x000fec0000000000 */
[C---:B------:R-:W-:Y:S01]  /*9800*/  HMMA.16816.F32.BF16 R24, R168.reuse, R6, R24 ;  /* 0x00000006a818723c */ /* 0x040fe20000041818 */
[----:B------:R-:W4:Y:S01]  /*9810*/  MUFU.TANH R172, R172 ;  /* 0x000000ac00ac7308 */ /* 0x000f220000002400 */
[----:B------:R-:W-:Y:S03]  /*9820*/  BAR.SYNC.DEFER_BLOCKING 0x0 ;  /* 0x0000000000007b1d */ /* 0x000fe60000010000 */
[----:B-1----:R-:W-:Y:S11]  /*9830*/  FMNMX.FTZ R5, R230, R3, !PT ;  /* 0x00000003e6057209 */ /* 0x002ff60007810000 */
[----:B------:R-:W-:Y:S02]  /*9840*/  FMUL.FTZ R20, R20, c[0x0][0x320] ;  /* 0x0000c80014147a20 */ /* 0x000fe40000410000 */
[----:B------:R-:W-:Y:S02]  /*9850*/  FMUL.FTZ R21, R21, c[0x0][0x320] ;  /* 0x0000c80015157a20 */ /* 0x000fe40000410000 */
[----:B------:R-:W-:Y:S02]  /*9860*/  FMUL.FTZ R22, R22, c[0x0][0x320] ;  /* 0x0000c80016167a20 */ /* 0x000fe40000410000 */
[----:B------:R-:W-:Y:S02]  /*9870*/  FMUL.FTZ R23, R23, c[0x0][0x320] ;  /* 0x0000c80017177a20 */ /* 0x000fe40000410000 */
[----:B------:R-:W-:Y:S01]  /*9880*/  FMUL.FTZ R24, R24, c[0x0][0x320] ;  /* 0x0000c80018187a20 */ /* 0x000fe20000410000 */
[----:B----4-:R-:W-:Y:S01]  /*9890*/  FMNMX.FTZ R5, R172, R5, !PT ;  /* 0x00000005ac057209 */ /* 0x010fe20007810000 */
[----:B------:R-:W-:Y:S01]  /*98a0*/  FMUL.FTZ R25, R25, c[0x0][0x320] ;  /* 0x0000c80019197a20 */ /* 0x000fe20000410000 */
[----:B------:R-:W1:Y:S01]  /*98b0*/  MUFU.TANH R174, R174 ;  /* 0x000000ae00ae7308 */ /* 0x000e620000002400 */
[----:B------:R-:W-:Y:S02]  /*98c0*/  FMUL.FTZ R26, R26, c[0x0][0x320] ;  /* 0x0000c8001a1a7a20 */ /* 0x000fe40000410000 */
[----:B------:R-:W-:Y:S01]  /*98d0*/  FMUL.FTZ R27, R27, c[0x0][0x320] ;  /* 0x0000c8001b1b7a20 */ /* 0x000fe20000410000 */
[C---:B--2---:R-:W-:Y:S06]  /*98e0*/  HMMA.16816.F32.BF16 R28, R168.reuse, R8, R28 ;  /* 0x00000008a81c723c */ /* 0x044fec000004181c */
[----:B------:R-:W2:Y:S02]  /*98f0*/  MUFU.TANH R228, R228 ;  /* 0x000000e400e47308 */ /* 0x000ea40000002400 */
[----:B------:R-:W-:Y:S08]  /*9900*/  HMMA.16816.F32.BF16 R32, R168, R10, R32 ;  /* 0x0000000aa820723c */ /* 0x000ff00000041820 */
[----:B------:R-:W4:Y:S01]  /*9910*/  MUFU.TANH R234, R234 ;  /* 0x000000ea00ea7308 */ /* 0x000f220000002400 */
[----:B-1----:R-:W-:Y:S09]  /*9920*/  FMNMX.FTZ R9, R174, R135, !PT ;  /* 0x00000087ae097209 */ /* 0x002ff20007810000 */
[----:B------:R-:W1:Y:S01]  /*9930*/  MUFU.TANH R182, R182 ;  /* 0x000000b600b67308 */ /* 0x000e620000002400 */
[----:B------:R-:W-:Y:S01]  /*9940*/  FMUL.FTZ R28, R28, c[0x0][0x320] ;  /* 0x0000c8001c1c7a20 */ /* 0x000fe20000410000 */
[----:B--2---:R-:W-:Y:S01]  /*9950*/  FMNMX.FTZ R9, R228, R9, !PT ;  /* 0x00000009e4097209 */ /* 0x004fe20007810000 */
[----:B------:R-:W-:Y:S02]  /*9960*/  FMUL.FTZ R30, R30, c[0x0][0x320] ;  /* 0x0000c8001e1e7a20 */ /* 0x000fe40000410000 */
[----:B------:R-:W-:Y:S01]  /*9970*/  FMUL.FTZ R29, R29, c[0x0][0x320] ;  /* 0x0000c8001d1d7a20 */ /* 0x000fe20000410000 */
[----:B------:R-:W-:Y:S01]  /*9980*/  FMNMX.FTZ R9, R236, R9, !PT ;  /* 0x00000009ec097209 */ /* 0x000fe20007810000 */
[----:B------:R-:W-:Y:S03]  /*9990*/  FMUL.FTZ R31, R31, c[0x0][0x320] ;  /* 0x0000c8001f1f7a20 */ /* 0x000fe60000410000 */
[----:B------:R-:W2:Y:S01]  /*99a0*/  MUFU.TANH R140, R15 ;  /* 0x0000000f008c7308 */ /* 0x000ea20000002400 */
[----:B------:R-:W-:Y:S01]  /*99b0*/  FMUL.FTZ R32, R32, c[0x0][0x320] ;  /* 0x0000c80020207a20 */ /* 0x000fe20000410000 */
[----:B------:R-:W-:Y:S01]  /*99c0*/  FMNMX.FTZ R9, R232, R9, !PT ;  /* 0x00000009e8097209 */ /* 0x000fe20007810000 */
[----:B------:R-:W-:Y:S01]  /*99d0*/  FMUL.FTZ R33, R33, c[0x0][0x320] ;  /* 0x0000c80021217a20 */ /* 0x000fe20000410000 */
[----:B----4-:R-:W-:Y:S01]  /*99e0*/  FMNMX.FTZ R5, R234, R5, !PT ;  /* 0x00000005ea057209 */ /* 0x010fe20007810000 */
[----:B------:R-:W-:Y:S01]  /*99f0*/  FMUL.FTZ R34, R34, c[0x0][0x320] ;  /* 0x0000c80022227a20 */ /* 0x000fe20000410000 */
[----:B------:R-:W-:Y:S01]  /*9a00*/  FMNMX.FTZ R9, R142, R9, !PT ;  /* 0x000000098e097209 */ /* 0x000fe20007810000 */
[----:B------:R-:W-:Y:S01]  /*9a10*/  FMUL.FTZ R35, R35, c[0x0][0x320] ;  /* 0x0000c80023237a20 */ /* 0x000fe20000410000 */
[----:B------:R-:W-:Y:S02]  /*9a20*/  FMNMX.FTZ R5, R238, R5, !PT ;  /* 0x00000005ee057209 */ /* 0x000fe40007810000 */
[----:B------:R-:W4:Y:S02]  /*9a30*/  MUFU.TANH R180, R16 ;  /* 0x0000001000b47308 */ /* 0x000f240000002400 */
[----:B-1----:R-:W-:Y:S04]  /*9a40*/  FMNMX.FTZ R5, R182, R5, !PT ;  /* 0x00000005b6057209 */ /* 0x002fe80007810000 */
[----:B------:R-:W-:Y:S04]  /*9a50*/  FMNMX.FTZ R5, R176, R5, !PT ;  /* 0x00000005b0057209 */ /* 0x000fe80007810000 */
[----:B------:R-:W1:Y:S01]  /*9a60*/  MUFU.TANH R138, R18 ;  /* 0x00000012008a7308 */ /* 0x000e620000002400 */
[----:B--2---:R-:W-:Y:S09]  /*9a70*/  FMNMX.FTZ R9, R140, R9, !PT ;  /* 0x000000098c097209 */ /* 0x004ff20007810000 */
[----:B------:R-:W2:Y:S01]  /*9a80*/  MUFU.TANH R178, R17 ;  /* 0x0000001100b27308 */ /* 0x000ea20000002400 */
[----:B----4-:R-:W-:Y:S09]  /*9a90*/  FMNMX.FTZ R5, R180, R5, !PT ;  /* 0x00000005b4057209 */ /* 0x010ff20007810000 */
[----:B------:R-:W4:Y:S01]  /*9aa0*/  MUFU.TANH R136, R19 ;  /* 0x0000001300887308 */ /* 0x000f220000002400 */
[----:B-1----:R-:W-:Y:S09]  /*9ab0*/  FMNMX.FTZ R9, R138, R9, !PT ;  /* 0x000000098a097209 */ /* 0x002ff20007810000 */
        /* <DEDUP_REMOVED lines=30> */
[----:B---3--:R-:W1:Y:S01]  /*9ca0*/  MUFU.TANH R133, R35 ;  /* 0x0000002300857308 */ /* 0x008e620000002400 */
[----:B--2---:R-:W-:Y:S02]  /*9cb0*/  FMNMX.FTZ R4, R147, R0, !PT ;  /* 0x0000000093047209 */ /* 0x004fe40007810000 */
[----:B----4-:R-:W-:Y:S03]  /*9cc0*/  FMNMX.FTZ R0, R134, R9, !PT ;  /* 0x0000000986007209 */ /* 0x010fe60007810000 */
[----:B------:R-:W2:Y:S01]  /*9cd0*/  SHFL.BFLY PT, R9, R4, 0x2, 0x1f ;  /* 0x0c401f0004097f89 */ /* 0x000ea200000e0000 */
[----:B-1----:R-:W-:Y:S07]  /*9ce0*/  FMNMX.FTZ R7, R133, R0, !PT ;  /* 0x0000000085077209 */ /* 0x002fee0007810000 */
[----:B------:R-:W1:Y:S01]  /*9cf0*/  SHFL.BFLY PT, R0, R7, 0x2, 0x1f ;  /* 0x0c401f0007007f89 */ /* 0x000e6200000e0000 */
[----:B--2---:R-:W-:Y:S07]  /*9d00*/  FMNMX.FTZ R11, R4, R9, !PT ;  /* 0x00000009040b7209 */ /* 0x004fee0007810000 */
[----:B------:R-:W2:Y:S01]  /*9d10*/  SHFL.BFLY PT, R2, R11, 0x1, 0x1f ;  /* 0x0c201f000b027f89 */ /* 0x000ea200000e0000 */
[----:B-1----:R-:W-:Y:S07]  /*9d20*/  FMNMX.FTZ R5, R7, R0, !PT ;  /* 0x0000000007057209 */ /* 0x002fee0007810000 */
[----:B------:R-:W1:Y:S01]  /*9d30*/  SHFL.BFLY PT, R132, R5, 0x1, 0x1f ;  /* 0x0c201f0005847f89 */ /* 0x000e6200000e0000 */
[----:B--2---:R-:W-:Y:S05]  /*9d40*/  FMNMX.FTZ R0, R11, R2, !PT ;  /* 0x000000020b007209 */ /* 0x004fea0007810000 */
[C---:B------:R-:W-:Y:S02]  /*9d50*/  FADD.FTZ R2, -R0.reuse, R3 ;  /* 0x0000000300027221 */ /* 0x040fe40000010100 */
[----:B------:R-:W-:Y:S02]  /*9d60*/  FMUL.FTZ R151, R0, c[0x0][0x2d0] ;  /* 0x0000b40000977a20 */ /* 0x000fe40000410000 */
[----:B------:R-:W-:Y:S02]  /*9d70*/  FMUL.FTZ R3, R2, c[0x0][0x2d0] ;  /* 0x0000b40002037a20 */ /* 0x000fe40000410000 */
[--C-:B------:R-:W-:Y:S01]  /*9d80*/  FFMA.FTZ R173, R230, c[0x0][0x2d0], -R151.reuse ;  /* 0x0000b400e6ad7a23 */ /* 0x100fe20000010897 */
[----:B-1----:R-:W-:Y:S01]  /*9d90*/  FMNMX.FTZ R132, R5, R132, !PT ;  /* 0x0000008405847209 */ /* 0x002fe20007810000 */
[--C-:B------:R-:W-:Y:S01]  /*9da0*/  FFMA.FTZ R172, R172, c[0x0][0x2d0], -R151.reuse ;  /* 0x0000b400acac7a23 */ /* 0x100fe20000010897 */
[----:B------:R-:W-:Y:S01]  /*9db0*/  @P0 IADD3 R5, P5, R223, UR20, RZ ;  /* 0x00000014df050c10 */ /* 0x000fe2000ffbe0ff */
[----:B------:R-:W-:Y:S01]  /*9dc0*/  FFMA.FTZ R171, R234, c[0x0][0x2d0], -R151 ;  /* 0x0000b400eaab7a23 */ /* 0x000fe20000010897 */
[----:B------:R-:W1:Y:S01]  /*9dd0*/  MUFU.EX2 R3, R3 ;  /* 0x0000000300037308 */ /* 0x000e620000000800 */
[----:B------:R-:W-:Y:S01]  /*9de0*/  FADD.FTZ R4, -R132, R135 ;  /* 0x0000008784047221 */ /* 0x000fe20000010100 */
[----:B------:R-:W-:Y:S01]  /*9df0*/  @P0 IADD3.X R6, R222, UR19, RZ, P5, !PT ;  /* 0x00000013de060c10 */ /* 0x000fe2000affe4ff */
[----:B------:R-:W-:Y:S02]  /*9e00*/  FMUL.FTZ R145, R132, c[0x0][0x2d0] ;  /* 0x0000b40084917a20 */ /* 0x000fe40000410000 */
[----:B------:R-:W-:Y:S01]  /*9e10*/  FMUL.FTZ R2, R4, c[0x0][0x2d0] ;  /* 0x0000b40004027a20 */ /* 0x000fe20000410000 */
[----:B------:R-:W-:Y:S01]  /*9e20*/  @P0 IADD3 R4, P4, R210, UR20, RZ ;  /* 0x00000014d2040c10 */ /* 0x000fe2000ff9e0ff */
[----:B------:R-:W-:Y:S02]  /*9e30*/  FFMA.FTZ R170, R238, c[0x0][0x2d0], -R151 ;  /* 0x0000b400eeaa7a23 */ /* 0x000fe40000010897 */
[--C-:B------:R-:W-:Y:S01]  /*9e40*/  FFMA.FTZ R174, R174, c[0x0][0x2d0], -R145.reuse ;  /* 0x0000b400aeae7a23 */ /* 0x100fe20000010891 */
[----:B------:R-:W-:Y:S01]  /*9e50*/  @P0 LEA R10, P6, R4, c[0x0][0x1c8], 0x1 ;  /* 0x00007200040a0a11 */ /* 0x000fe200078c08ff */
[--C-:B------:R-:W-:Y:S01]  /*9e60*/  FFMA.FTZ R169, R228, c[0x0][0x2d0], -R145.reuse ;  /* 0x0000b400e4a97a23 */ /* 0x100fe20000010891 */
[----:B------:R-:W-:Y:S01]  /*9e70*/  @P0 IADD3.X R7, R217, UR19, RZ, P4, !PT ;  /* 0x00000013d9070c10 */ /* 0x000fe2000a7fe4ff */
[--C-:B------:R-:W-:Y:S01]  /*9e80*/  FFMA.FTZ R168, R236, c[0x0][0x2d0], -R145.reuse ;  /* 0x0000b400eca87a23 */ /* 0x100fe20000010891 */
[C---:B------:R-:W-:Y:S01]  /*9e90*/  @P0 LEA R18, P4, R5.reuse, c[0x0][0x1c8], 0x1 ;  /* 0x0000720005120a11 */ /* 0x040fe200078808ff */
[----:B------:R-:W-:Y:S01]  /*9ea0*/  FFMA.FTZ R135, R232, c[0x0][0x2d0], -R145 ;  /* 0x0000b400e8877a23 */ /* 0x000fe20000010891 */
[----:B------:R-:W-:Y:S01]  /*9eb0*/  @P0 LEA.HI.X R11, R4, c[0x0][0x1cc], R7, 0x1, P6 ;  /* 0x00007300040b0a11 */ /* 0x000fe200030f0c07 */
[----:B------:R-:W2:Y:S01]  /*9ec0*/  MUFU.EX2 R2, R2 ;  /* 0x0000000200027308 */ /* 0x000ea20000000800 */
[----:B------:R-:W-:Y:S01]  /*9ed0*/  @P0 LEA.HI.X R19, R5, c[0x0][0x1cc], R6, 0x1, P4 ;  /* 0x0000730005130a11 */ /* 0x000fe200020f0c06 */
[--C-:B------:R-:W-:Y:S01]  /*9ee0*/  FFMA.FTZ R179, R142, c[0x0][0x2d0], -R145.reuse ;  /* 0x0000b4008eb37a23 */ /* 0x100fe20000010891 */
[----:B------:R-:W-:Y:S01]  /*9ef0*/  @P0 IADD3 R4, P5, R221, UR20, RZ ;  /* 0x00000014dd040c10 */ /* 0x000fe2000ffbe0ff */
[----:B------:R3:W-:Y:S01]  /*9f00*/  @P0 LDGSTS.E.BYPASS.LTC128B.128 [R207+0x6100], [R10.64], !P3 ;  /* 0x061000000acf0fae */ /* 0x0007e2000d901d50 */
[----:B------:R-:W-:Y:S01]  /*9f10*/  @UP3 UIADD3 UR20, UP0, UR12, UR20, URZ ;  /* 0x000000140c143290 */ /* 0x000fe2000ff1e03f */
[----:B------:R-:W-:Y:S01]  /*9f20*/  FFMA.FTZ R181, R138, c[0x0][0x2d0], -R145 ;  /* 0x0000b4008ab57a23 */ /* 0x000fe20000010891 */
[----:B------:R-:W-:Y:S01]  /*9f30*/  @P0 LEA R16, P4, R4, c[0x0][0x1c8], 0x1 ;  /* 0x0000720004100a11 */ /* 0x000fe200078808ff */
[C---:B-1----:R-:W-:Y:S01]  /*9f40*/  FMUL.FTZ R32, R3.reuse, R100 ;  /* 0x0000006403207220 */ /* 0x042fe20000410000 */
[----:B------:R-:W-:Y:S01]  /*9f50*/  @P0 IADD3.X R5, R220, UR19, RZ, P5, !PT ;  /* 0x00000013dc050c10 */ /* 0x000fe2000affe4ff */
[----:B------:R-:W-:Y:S01]  /*9f60*/  @UP3 UIADD3.X UR19, UR11, UR19, URZ, UP0, !UPT ;  /* 0x000000130b133290 */ /* 0x000fe200087fe43f */
[----:B------:R-:W-:Y:S01]  /*9f70*/  MUFU.EX2 R173, R173 ;  /* 0x000000ad00ad7308 */ /* 0x000fe20000000800 */
[----:B------:R1:W-:Y:S01]  /*9f80*/  @P0 LDGSTS.E.BYPASS.LTC128B.128 [R207+0x8100], [R18.64], !P2 ;  /* 0x0810000012cf0fae */ /* 0x0003e2000d101d50 */
[----:B------:R-:W-:Y:S01]  /*9f90*/  @P0 LEA.HI.X R17, R4, c[0x0][0x1cc], R5, 0x1, P4 ;  /* 0x0000730004110a11 */ /* 0x000fe200020f0c05 */
[----:B------:R-:W-:Y:S01]  /*9fa0*/  FMUL.FTZ R33, R3, R101 ;  /* 0x0000006503217220 */ /* 0x000fe20000410000 */
[----:B------:R-:W-:Y:S01]  /*9fb0*/  @P0 IADD3 R4, P6, R210, UR20, RZ ;  /* 0x00000014d2040c10 */ /* 0x000fe2000ffde0ff */
[--C-:B------:R-:W-:Y:S01]  /*9fc0*/  FFMA.FTZ R183, R166, c[0x0][0x2d0], -R151.reuse ;  /* 0x0000b400a6b77a23 */ /* 0x100fe20000010897 */
[----:B------:R-:W-:Y:S01]  /*9fd0*/  @P0 IADD3 R5, P5, R223, UR20, RZ ;  /* 0x00000014df050c10 */ /* 0x000fe2000ffbe0ff */
[----:B------:R-:W-:Y:S01]  /*9fe0*/  FFMA.FTZ R228, R162, c[0x0][0x2d0], -R151 ;  /* 0x0000b400a2e47a23 */ /* 0x000fe20000010897 */
[----:B------:R-:W-:Y:S01]  /*9ff0*/  @P0 IADD3.X R7, R217, UR19, RZ, P6, !PT ;  /* 0x00000013d9070c10 */ /* 0x000fe2000b7fe4ff */
[----:B------:R4:W-:Y:S01]  /*a000*/  @P0 LDGSTS.E.BYPASS.LTC128B.128 [R207+0xa100], [R16.64], !P1 ;  /* 0x0a10000010cf0fae */ /* 0x0009e2000c901d50 */
[----:B------:R-:W-:Y:S01]  /*a010*/  @P0 LEA R28, P6, R4, c[0x0][0x1c8], 0x1 ;  /* 0x00007200041c0a11 */ /* 0x000fe200078c08ff */
[----:B------:R-:W5:Y:S01]  /*a020*/  MUFU.EX2 R172, R172 ;  /* 0x000000ac00ac7308 */ /* 0x000f620000000800 */
[----:B------:R-:W-:Y:S01]  /*a030*/  @P0 IADD3.X R8, R222, UR19, RZ, P5, !PT ;  /* 0x00000013de080c10 */ /* 0x000fe2000affe4ff */
[----:B--2---:R-:W-:Y:S01]  /*a040*/  FMUL.FTZ R34, R2, R102 ;  /* 0x0000006602227220 */ /* 0x004fe20000410000 */
[----:B------:R-:W-:Y:S01]  /*a050*/  @P0 LEA.HI.X R29, R4, c[0x0][0x1cc], R7, 0x1, P6 ;  /* 0x00007300041d0a11 */ /* 0x000fe200030f0c07 */
[----:B------:R-:W-:Y:S01]  /*a060*/  FMUL.FTZ R4, R3, R128 ;  /* 0x0000008003047220 */ /* 0x000fe20000410000 */
[----:B------:R-:W-:Y:S01]  /*a070*/  @P0 LEA R26, P5, R5, c[0x0][0x1c8], 0x1 ;  /* 0x00007200051a0a11 */ /* 0x000fe200078a08ff */
[----:B------:R-:W-:Y:S01]  /*a080*/  FMUL.FTZ R7, R2, R131 ;  /* 0x0000008302077220 */ /* 0x000fe20000410000 */
[----:B------:R-:W-:Y:S01]  /*a090*/  @P0 IADD3 R6, P4, R221, UR20, RZ ;  /* 0x00000014dd060c10 */ /* 0x000fe2000ff9e0ff */
[----:B------:R2:W-:Y:S01]  /*a0a0*/  @P0 LDGSTS.E.BYPASS.LTC128B.128 [R207+0x7100], [R28.64], !P3 ;  /* 0x071000001ccf0fae */ /* 0x0005e2000d901d50 */
[----:B------:R-:W-:Y:S01]  /*a0b0*/  @P0 LEA.HI.X R27, R5, c[0x0][0x1cc], R8, 0x1, P5 ;  /* 0x00007300051b0a11 */ /* 0x000fe200028f0c08 */
[----:B------:R-:W-:Y:S01]  /*a0c0*/  MUFU.EX2 R171, R171 ;  /* 0x000000ab00ab7308 */ /* 0x000fe20000000800 */
[----:B------:R-:W-:Y:S01]  /*a0d0*/  @P0 IADD3.X R9, R220, UR19, RZ, P4, !PT ;  /* 0x00000013dc090c10 */ /* 0x000fe2000a7fe4ff */
[C---:B------:R-:W-:Y:S01]  /*a0e0*/  FMUL.FTZ R5, R3.reuse, R129 ;  /* 0x0000008103057220 */ /* 0x040fe20000410000 */
[C---:B------:R-:W-:Y:S01]  /*a0f0*/  @P0 LEA R24, P4, R6.reuse, c[0x0][0x1c8], 0x1 ;  /* 0x0000720006180a11 */ /* 0x040fe200078808ff */
[C---:B------:R-:W-:Y:S01]  /*a100*/  FMUL.FTZ R8, R3.reuse, R124 ;  /* 0x0000007c03087220 */ /* 0x040fe20000410000 */
[----:B------:R-:W-:Y:S01]  /*a110*/  UISETP.GT.AND UP0, UPT, UR18, UR15, UPT ;  /* 0x0000000f1200728c */ /* 0x000fe2000bf04270 */
[----:B------:R2:W-:Y:S01]  /*a120*/  @P0 LDGSTS.E.BYPASS.LTC128B.128 [R207+0x9100], [R26.64], !P2 ;  /* 0x091000001acf0fae */ /* 0x0005e2000d101d50 */
[----:B------:R-:W-:Y:S01]  /*a130*/  @P0 LEA.HI.X R25, R6, c[0x0][0x1cc], R9, 0x1, P4 ;  /* 0x0000730006190a11 */ /* 0x000fe200020f0c09 */
[C---:B------:R-:W-:Y:S01]  /*a140*/  FMUL.FTZ R6, R2.reuse, R130 ;  /* 0x0000008202067220 */ /* 0x040fe20000410000 */
[----:B------:R-:W-:Y:S01]  /*a150*/  UMOV UR18, UR13 ;  /* 0x0000000d00127c82 */ /* 0x000fe20008000000 */
[----:B------:R-:W2:Y:S01]  /*a160*/  MUFU.EX2 R170, R170 ;  /* 0x000000aa00aa7308 */ /* 0x000ea20000000800 */
[C---:B------:R-:W-:Y:S02]  /*a170*/  FMUL.FTZ R9, R3.reuse, R125 ;  /* 0x0000007d03097220 */ /* 0x040fe40000410000 */
[----:B---3--:R-:W-:Y:S01]  /*a180*/  FMUL.FTZ R10, R2, R126 ;  /* 0x0000007e020a7220 */ /* 0x008fe20000410000 */
[----:B------:R3:W-:Y:S01]  /*a190*/  @P0 LDGSTS.E.BYPASS.LTC128B.128 [R207+0xb100], [R24.64], !P1 ;  /* 0x0b10000018cf0fae */ /* 0x0007e2000c901d50 */
[----:B-----5:R-:W-:Y:S01]  /*a1a0*/  F2FP.BF16.PACK_AB R128, R172, R173 ;  /* 0x000000adac80723e */ /* 0x020fe200000010ff */
[C---:B------:R-:W-:Y:S01]  /*a1b0*/  FMUL.FTZ R11, R2.reuse, R127 ;  /* 0x0000007f020b7220 */ /* 0x040fe20000410000 */
[----:B------:R-:W-:Y:S01]  /*a1c0*/  PLOP3.LUT P0, PT, PT, PT, UP0, 0x80, 0x0 ;  /* 0x000000000000781c */ /* 0x000fe20003f0f008 */
[C---:B----4-:R-:W-:Y:S02]  /*a1d0*/  FMUL.FTZ R16, R3.reuse, R116 ;  /* 0x0000007403107220 */ /* 0x050fe40000410000 */
[----:B------:R-:W-:Y:S01]  /*a1e0*/  MUFU.EX2 R174, R174 ;  /* 0x000000ae00ae7308 */ /* 0x000fe20000000800 */
[C---:B------:R-:W-:Y:S01]  /*a1f0*/  FMUL.FTZ R17, R3.reuse, R117 ;  /* 0x0000007503117220 */ /* 0x040fe20000410000 */
[----:B------:R-:W4:Y:S01]  /*a200*/  LDSM.16.MT88.4 R12, [R203+0x100] ;  /* 0x00010000cb0c783b */ /* 0x000f220000004200 */
[C---:B-1----:R-:W-:Y:S02]  /*a210*/  FMUL.FTZ R18, R2.reuse, R118 ;  /* 0x0000007602127220 */ /* 0x042fe40000410000 */
[C---:B------:R-:W-:Y:S02]  /*a220*/  FMUL.FTZ R19, R2.reuse, R119 ;  /* 0x0000007702137220 */ /* 0x040fe40000410000 */
[----:B------:R-:W-:Y:S02]  /*a230*/  FMUL.FTZ R35, R2, R103 ;  /* 0x0000006702237220 */ /* 0x000fe40000410000 */
[--C-:B------:R-:W-:Y:S01]  /*a240*/  FFMA.FTZ R229, R164, c[0x0][0x2d0], -R151.reuse ;  /* 0x0000b400a4e57a23 */ /* 0x100fe20000010897 */
[----:B------:R-:W1:Y:S01]  /*a250*/  MUFU.EX2 R169, R169 ;  /* 0x000000a900a97308 */ /* 0x000e620000000800 */
[----:B------:R-:W5:Y:S01]  /*a260*/  LDSM.16.MT88.4 R20, [R198+0x100] ;  /* 0x00010000c614783b */ /* 0x000f620000004200 */
[----:B------:R-:W-:Y:S01]  /*a270*/  FFMA.FTZ R230, R160, c[0x0][0x2d0], -R151 ;  /* 0x0000b400a0e67a23 */ /* 0x000fe20000010897 */
[----:B--2---:R-:W-:Y:S01]  /*a280*/  F2FP.BF16.PACK_AB R130, R170, R171 ;  /* 0x000000abaa82723e */ /* 0x004fe200000010ff */
[C---:B------:R-:W-:Y:S02]  /*a290*/  FMUL.FTZ R26, R2.reuse, R110 ;  /* 0x0000006e021a7220 */ /* 0x040fe40000410000 */
[----:B------:R-:W-:Y:S03]  /*a2a0*/  FMUL.FTZ R27, R2, R111 ;  /* 0x0000006f021b7220 */ /* 0x000fe60000410000 */
[----:B------:R-:W2:Y:S01]  /*a2b0*/  LDSM.16.MT88.4 R28, [R197+0x100] ;  /* 0x00010000c51c783b */ /* 0x000ea20000004200 */
[----:B------:R-:W-:Y:S01]  /*a2c0*/  MUFU.EX2 R168, R168 ;  /* 0x000000a800a87308 */ /* 0x000fe20000000800 */
[C---:B---3--:R-:W-:Y:S02]  /*a2d0*/  FMUL.FTZ R24, R3.reuse, R108 ;  /* 0x0000006c03187220 */ /* 0x048fe40000410000 */
[----:B------:R-:W-:Y:S02]  /*a2e0*/  FMUL.FTZ R25, R3, R109 ;  /* 0x0000006d03197220 */ /* 0x000fe40000410000 */
[--C-:B------:R-:W-:Y:S02]  /*a2f0*/  FFMA.FTZ R231, R156, c[0x0][0x2d0], -R145.reuse ;  /* 0x0000b4009ce77a23 */ /* 0x100fe40000010891 */
[----:B------:R-:W-:Y:S01]  /*a300*/  LDSM.16.MT88.4 R100, [R197+0x2100] ;  /* 0x00210000c564783b */ /* 0x000fe20000004200 */
[--C-:B------:R-:W-:Y:S02]  /*a310*/  FFMA.FTZ R232, R154, c[0x0][0x2d0], -R145.reuse ;  /* 0x0000b4009ae87a23 */ /* 0x100fe40000010891 */
[----:B------:R-:W3:Y:S01]  /*a320*/  MUFU.EX2 R135, R135 ;  /* 0x0000008700877308 */ /* 0x000ee20000000800 */
[--C-:B------:R-:W-:Y:S02]  /*a330*/  FFMA.FTZ R233, R158, c[0x0][0x2d0], -R145.reuse ;  /* 0x0000b4009ee97a23 */ /* 0x100fe40000010891 */
[----:B------:R-:W-:Y:S01]  /*a340*/  FFMA.FTZ R234, R152, c[0x0][0x2d0], -R145 ;  /* 0x0000b40098ea7a23 */ /* 0x000fe20000010891 */
[----:B-1----:R-:W-:Y:S01]  /*a350*/  F2FP.BF16.PACK_AB R129, R169, R174 ;  /* 0x000000aea981723e */ /* 0x002fe200000010ff */
[----:B------:R-:W-:Y:S01]  /*a360*/  LDSM.16.MT88.4 R108, [R196+0x2100] ;  /* 0x00210000c46c783b */ /* 0x000fe20000004200 */
[--C-:B------:R-:W-:Y:S02]  /*a370*/  FFMA.FTZ R235, R150, c[0x0][0x2d0], -R151.reuse ;  /* 0x0000b40096eb7a23 */ /* 0x100fe40000010897 */
[--C-:B------:R-:W-:Y:S02]  /*a380*/  FFMA.FTZ R236, R149, c[0x0][0x2d0], -R151.reuse ;  /* 0x0000b40095ec7a23 */ /* 0x100fe40000010897 */
[----:B------:R-:W-:Y:S01]  /*a390*/  FFMA.FTZ R237, R148, c[0x0][0x2d0], -R151 ;  /* 0x0000b40094ed7a23 */ /* 0x000fe20000010897 */
[----:B------:R-:W-:Y:S01]  /*a3a0*/  MUFU.EX2 R179, R179 ;  /* 0x000000b300b37308 */ /* 0x000fe20000000800 */
[--C-:B------:R-:W-:Y:S01]  /*a3b0*/  FFMA.FTZ R239, R146, c[0x0][0x2d0], -R145.reuse ;  /* 0x0000b40092ef7a23 */ /* 0x100fe20000010891 */
[----:B------:R-:W-:Y:S01]  /*a3c0*/  LDSM.16.MT88.4 R116, [R198+0x900] ;  /* 0x00090000c674783b */ /* 0x000fe20000004200 */
[----:B------:R-:W-:Y:S02]  /*a3d0*/  FFMA.FTZ R240, R144, c[0x0][0x2d0], -R145 ;  /* 0x0000b40090f07a23 */ /* 0x000fe40000010891 */
[C---:B------:R-:W-:Y:S02]  /*a3e0*/  FMUL.FTZ R36, R3.reuse, R36 ;  /* 0x0000002403247220 */ /* 0x040fe40000410000 */
[----:B------:R-:W-:Y:S02]  /*a3f0*/  FMUL.FTZ R37, R3, R37 ;  /* 0x0000002503257220 */ /* 0x000fe40000410000 */
[C---:B------:R-:W-:Y:S01]  /*a400*/  FMUL.FTZ R38, R2.reuse, R38 ;  /* 0x0000002602267220 */ /* 0x040fe20000410000 */
[----:B------:R-:W-:Y:S01]  /*a410*/  LDSM.16.MT88.4 R124, [R203+0x2900] ;  /* 0x00290000cb7c783b */ /* 0x000fe20000004200 */
[C---:B------:R-:W-:Y:S01]  /*a420*/  FMUL.FTZ R39, R2.reuse, R39 ;  /* 0x0000002702277220 */ /* 0x040fe20000410000 */
[----:B------:R-:W-:Y:S01]  /*a430*/  MUFU.EX2 R181, R181 ;  /* 0x000000b500b57308 */ /* 0x000fe20000000800 */
[----:B---3--:R-:W-:Y:S01]  /*a440*/  F2FP.BF16.PACK_AB R131, R135, R168 ;  /* 0x000000a88783723e */ /* 0x008fe200000010ff */
[C---:B------:R-:W-:Y:S02]  /*a450*/  FMUL.FTZ R40, R3.reuse, R40 ;  /* 0x0000002803287220 */ /* 0x040fe40000410000 */
[C---:B------:R-:W-:Y:S02]  /*a460*/  FMUL.FTZ R41, R3.reuse, R41 ;  /* 0x0000002903297220 */ /* 0x040fe40000410000 */
[----:B------:R-:W-:Y:S01]  /*a470*/  LDSM.16.MT88.4 R152, [R198+0x3900] ;  /* 0x00390000c698783b */ /* 0x000fe20000004200 */
[C---:B------:R-:W-:Y:S01]  /*a480*/  FMUL.FTZ R42, R2.reuse, R42 ;  /* 0x0000002a022a7220 */ /* 0x040fe20000410000 */
[C---:B----4-:R-:W-:Y:S02]  /*a490*/  HMMA.16816.F32.BF16 R4, R128.reuse, R12, R4 ;  /* 0x0000000c8004723c */ /* 0x050fe40000041804 */
[----:B------:R-:W-:Y:S03]  /*a4a0*/  MUFU.EX2 R183, R183 ;  /* 0x000000b700b77308 */ /* 0x000fe60000000800 */
[C---:B------:R-:W-:Y:S01]  /*a4b0*/  FMUL.FTZ R43, R2.reuse, R43 ;  /* 0x0000002b022b7220 */ /* 0x040fe20000410000 */
[----:B------:R-:W-:Y:S01]  /*a4c0*/  LDSM.16.MT88.4 R156, [R197+0x3900] ;  /* 0x00390000c59c783b */ /* 0x000fe20000004200 */
[C---:B------:R-:W-:Y:S01]  /*a4d0*/  FMUL.FTZ R12, R3.reuse, R120 ;  /* 0x00000078030c7220 */ /* 0x040fe20000410000 */
[C---:B------:R-:W-:Y:S04]  /*a4e0*/  HMMA.16816.F32.BF16 R8, R128.reuse, R14, R8 ;  /* 0x0000000e8008723c */ /* 0x040fe80000041808 */
[C---:B------:R-:W-:Y:S01]  /*a4f0*/  FMUL.FTZ R13, R3.reuse, R121 ;  /* 0x00000079030d7220 */ /* 0x040fe20000410000 */
[----:B------:R-:W-:Y:S01]  /*a500*/  MUFU.EX2 R228, R228 ;  /* 0x000000e400e47308 */ /* 0x000fe20000000800 */
[----:B------:R-:W-:Y:S01]  /*a510*/  LDSM.16.MT88.4 R160, [R196+0x3900] ;  /* 0x00390000c4a0783b */ /* 0x000fe20000004200 */
[C---:B------:R-:W-:Y:S02]  /*a520*/  FMUL.FTZ R14, R2.reuse, R122 ;  /* 0x0000007a020e7220 */ /* 0x040fe40000410000 */
[C---:B------:R-:W-:Y:S03]  /*a530*/  FMUL.FTZ R15, R2.reuse, R123 ;  /* 0x0000007b020f7220 */ /* 0x040fe60000410000 */
[C---:B------:R-:W-:Y:S02]  /*a540*/  FMUL.FTZ R44, R3.reuse, R44 ;  /* 0x0000002c032c7220 */ /* 0x040fe40000410000 */
[----:B------:R-:W1:Y:S01]  /*a550*/  LDSM.16.MT88.4 R120, [R196+0x100] ;  /* 0x00010000c478783b */ /* 0x000e620000004200 */
[C---:B------:R-:W-:Y:S01]  /*a560*/  FMUL.FTZ R45, R3.reuse, R45 ;  /* 0x0000002d032d7220 */ /* 0x040fe20000410000 */
[C---:B-----5:R-:W-:Y:S01]  /*a570*/  HMMA.16816.F32.BF16 R12, R128.reuse, R20, R12 ;  /* 0x00000014800c723c */ /* 0x060fe2000004180c */
[----:B------:R-:W-:Y:S02]  /*a580*/  MUFU.EX2 R229, R229 ;  /* 0x000000e500e57308 */ /* 0x000fe40000000800 */
[C---:B------:R-:W-:Y:S02]  /*a590*/  FMUL.FTZ R46, R2.reuse, R46 ;  /* 0x0000002e022e7220 */ /* 0x040fe40000410000 */
[C---:B------:R-:W-:Y:S01]  /*a5a0*/  FMUL.FTZ R47, R2.reuse, R47 ;  /* 0x0000002f022f7220 */ /* 0x040fe20000410000 */
[----:B------:R-:W-:Y:S01]  /*a5b0*/  LDSM.16.MT88.4 R164, [R203+0x5900] ;  /* 0x00590000cba4783b */ /* 0x000fe20000004200 */
[C---:B------:R-:W-:Y:S01]  /*a5c0*/  FMUL.FTZ R20, R3.reuse, R112 ;  /* 0x0000007003147220 */ /* 0x040fe20000410000 */
[C---:B------:R-:W-:Y:S03]  /*a5d0*/  HMMA.16816.F32.BF16 R16, R128.reuse, R22, R16 ;  /* 0x000000168010723c */ /* 0x040fe60000041810 */
[----:B------:R-:W-:Y:S01]  /*a5e0*/  MUFU.EX2 R230, R230 ;  /* 0x000000e600e67308 */ /* 0x000fe20000000800 */
[C---:B------:R-:W-:Y:S02]  /*a5f0*/  FMUL.FTZ R21, R3.reuse, R113 ;  /* 0x0000007103157220 */ /* 0x040fe40000410000 */
[----:B------:R-:W0:Y:S01]  /*a600*/  LDGDEPBAR ;  /* 0x00000000000079af */ /* 0x000e220000000000 */
[C---:B------:R-:W-:Y:S02]  /*a610*/  FMUL.FTZ R22, R2.reuse, R114 ;  /* 0x0000007202167220 */ /* 0x040fe40000410000 */
[C---:B------:R-:W-:Y:S03]  /*a620*/  FMUL.FTZ R23, R2.reuse, R115 ;  /* 0x0000007302177220 */ /* 0x040fe60000410000 */
[C---:B------:R-:W-:Y:S01]  /*a630*/  FMUL.FTZ R48, R3.reuse, R48 ;  /* 0x0000003003307220 */ /* 0x040fe20000410000 */
[----:B------:R-:W-:Y:S01]  /*a640*/  MUFU.EX2 R231, R231 ;  /* 0x000000e700e77308 */ /* 0x000fe20000000800 */
[----:B------:R-:W3:Y:S01]  /*a650*/  LDSM.16.MT88.4 R112, [R203+0x2100] ;  /* 0x00210000cb70783b */ /* 0x000ee20000004200 */
[C---:B------:R-:W-:Y:S01]  /*a660*/  FMUL.FTZ R49, R3.reuse, R49 ;  /* 0x0000003103317220 */ /* 0x040fe20000410000 */
[C---:B--2---:R-:W-:Y:S03]  /*a670*/  HMMA.16816.F32.BF16 R20, R128.reuse, R28, R20 ;  /* 0x0000001c8014723c */ /* 0x044fe60000041814 */
[C---:B------:R-:W-:Y:S02]  /*a680*/  FMUL.FTZ R50, R2.reuse, R50 ;  /* 0x0000003202327220 */ /* 0x040fe40000410000 */
[C---:B------:R-:W-:Y:S02]  /*a690*/  FMUL.FTZ R51, R2.reuse, R51 ;  /* 0x0000003302337220 */ /* 0x040fe40000410000 */
[C---:B------:R-:W-:Y:S01]  /*a6a0*/  FMUL.FTZ R28, R3.reuse, R104 ;  /* 0x00000068031c7220 */ /* 0x040fe20000410000 */
[C---:B------:R-:W-:Y:S01]  /*a6b0*/  HMMA.16816.F32.BF16 R24, R128.reuse, R30, R24 ;  /* 0x0000001e8018723c */ /* 0x040fe20000041818 */
[----:B------:R-:W-:Y:S03]  /*a6c0*/  MUFU.EX2 R232, R232 ;  /* 0x000000e800e87308 */ /* 0x000fe60000000800 */
[C---:B------:R-:W-:Y:S02]  /*a6d0*/  FMUL.FTZ R29, R3.reuse, R105 ;  /* 0x00000069031d7220 */ /* 0x040fe40000410000 */
[C---:B------:R-:W-:Y:S02]  /*a6e0*/  FMUL.FTZ R52, R3.reuse, R52 ;  /* 0x0000003403347220 */ /* 0x040fe40000410000 */
[C---:B------:R-:W-:Y:S03]  /*a6f0*/  FMUL.FTZ R30, R2.reuse, R106 ;  /* 0x0000006a021e7220 */ /* 0x040fe60000410000 */
[----:B------:R-:W-:Y:S01]  /*a700*/  MUFU.EX2 R233, R233 ;  /* 0x000000e900e97308 */ /* 0x000fe20000000800 */
[C---:B------:R-:W-:Y:S02]  /*a710*/  FMUL.FTZ R31, R2.reuse, R107 ;  /* 0x0000006b021f7220 */ /* 0x040fe40000410000 */
[----:B------:R-:W2:Y:S01]  /*a720*/  LDSM.16.MT88.4 R104, [R198+0x2100] ;  /* 0x00210000c668783b */ /* 0x000ea20000004200 */
[C---:B------:R-:W-:Y:S02]  /*a730*/  FMUL.FTZ R53, R3.reuse, R53 ;  /* 0x0000003503357220 */ /* 0x040fe40000410000 */
[C---:B------:R-:W-:Y:S02]  /*a740*/  FMUL.FTZ R54, R2.reuse, R54 ;  /* 0x0000003602367220 */ /* 0x040fe40000410000 */
[C---:B-1----:R-:W-:Y:S02]  /*a750*/  HMMA.16816.F32.BF16 R28, R128.reuse, R120, R28 ;  /* 0x00000078801c723c */ /* 0x042fe4000004181c */
[----:B------:R-:W-:Y:S01]  /*a760*/  MUFU.EX2 R234, R234 ;  /* 0x000000ea00ea7308 */ /* 0x000fe20000000800 */
[C---:B------:R-:W-:Y:S02]  /*a770*/  FMUL.FTZ R55, R2.reuse, R55 ;  /* 0x0000003702377220 */ /* 0x040fe40000410000 */
[C---:B------:R-:W-:Y:S02]  /*a780*/  FMUL.FTZ R56, R3.reuse, R56 ;  /* 0x0000003803387220 */ /* 0x040fe40000410000 */
[C---:B------:R-:W-:Y:S01]  /*a790*/  FMUL.FTZ R57, R3.reuse, R57 ;  /* 0x0000003903397220 */ /* 0x040fe20000410000 */
[C---:B------:R-:W-:Y:S01]  /*a7a0*/  HMMA.16816.F32.BF16 R32, R128.reuse, R122, R32 ;  /* 0x0000007a8020723c */ /* 0x040fe20000041820 */
[----:B------:R-:W-:Y:S03]  /*a7b0*/  LDSM.16.MT88.4 R120, [R196+0x900] ;  /* 0x00090000c478783b */ /* 0x000fe60000004200 */
[C---:B------:R-:W-:Y:S01]  /*a7c0*/  FMUL.FTZ R58, R2.reuse, R58 ;  /* 0x0000003a023a7220 */ /* 0x040fe20000410000 */
[----:B------:R-:W-:Y:S01]  /*a7d0*/  MUFU.EX2 R235, R235 ;  /* 0x000000eb00eb7308 */ /* 0x000fe20000000800 */
[C---:B------:R-:W-:Y:S02]  /*a7e0*/  FMUL.FTZ R59, R2.reuse, R59 ;  /* 0x0000003b023b7220 */ /* 0x040fe40000410000 */
[C---:B---3--:R-:W-:Y:S04]  /*a7f0*/  HMMA.16816.F32.BF16 R36, R128.reuse, R112, R36 ;  /* 0x000000708024723c */ /* 0x048fe80000041824 */
[C---:B------:R-:W-:Y:S02]  /*a800*/  FMUL.FTZ R60, R3.reuse, R60 ;  /* 0x0000003c033c7220 */ /* 0x040fe40000410000 */
[C---:B------:R-:W-:Y:S01]  /*a810*/  FMUL.FTZ R61, R3.reuse, R61 ;  /* 0x0000003d033d7220 */ /* 0x040fe20000410000 */
[----:B------:R-:W-:Y:S01]  /*a820*/  MUFU.EX2 R236, R236 ;  /* 0x000000ec00ec7308 */ /* 0x000fe20000000800 */
[C---:B------:R-:W-:Y:S01]  /*a830*/  HMMA.16816.F32.BF16 R40, R128.reuse, R114, R40 ;  /* 0x000000728028723c */ /* 0x040fe20000041828 */
[----:B------:R-:W-:Y:S03]  /*a840*/  LDSM.16.MT88.4 R112, [R203+0x900] ;  /* 0x00090000cb70783b */ /* 0x000fe60000004200 */
[C---:B------:R-:W-:Y:S02]  /*a850*/  FMUL.FTZ R62, R2.reuse, R62 ;  /* 0x0000003e023e7220 */ /* 0x040fe40000410000 */
[C---:B------:R-:W-:Y:S02]  /*a860*/  FMUL.FTZ R63, R2.reuse, R63 ;  /* 0x0000003f023f7220 */ /* 0x040fe40000410000 */
[C---:B------:R-:W-:Y:S01]  /*a870*/  FMUL.FTZ R64, R3.reuse, R64 ;  /* 0x0000004003407220 */ /* 0x040fe20000410000 */
[----:B------:R-:W-:Y:S01]  /*a880*/  MUFU.EX2 R237, R237 ;  /* 0x000000ed00ed7308 */ /* 0x000fe20000000800 */
[C---:B--2---:R-:W-:Y:S03]  /*a890*/  HMMA.16816.F32.BF16 R44, R128.reuse, R104, R44 ;  /* 0x00000068802c723c */ /* 0x044fe6000004182c */
[C---:B------:R-:W-:Y:S02]  /*a8a0*/  FMUL.FTZ R65, R3.reuse, R65 ;  /* 0x0000004103417220 */ /* 0x040fe40000410000 */
[C---:B------:R-:W-:Y:S02]  /*a8b0*/  FMUL.FTZ R66, R2.reuse, R66 ;  /* 0x0000004202427220 */ /* 0x040fe40000410000 */
[C---:B------:R-:W-:Y:S01]  /*a8c0*/  FMUL.FTZ R67, R2.reuse, R67 ;  /* 0x0000004302437220 */ /* 0x040fe20000410000 */
[C---:B------:R-:W-:Y:S01]  /*a8d0*/  HMMA.16816.F32.BF16 R48, R128.reuse, R106, R48 ;  /* 0x0000006a8030723c */ /* 0x040fe20000041830 */
[----:B------:R-:W1:Y:S01]  /*a8e0*/  LDSM.16.MT88.4 R104, [R203+0x4100] ;  /* 0x00410000cb68783b */ /* 0x000e620000004200 */
[----:B------:R-:W-:Y:S02]  /*a8f0*/  MUFU.EX2 R239, R239 ;  /* 0x000000ef00ef7308 */ /* 0x000fe40000000800 */
[C---:B------:R-:W-:Y:S02]  /*a900*/  FMUL.FTZ R68, R3.reuse, R68 ;  /* 0x0000004403447220 */ /* 0x040fe40000410000 */
[C---:B------:R-:W-:Y:S02]  /*a910*/  FMUL.FTZ R69, R3.reuse, R69 ;  /* 0x0000004503457220 */ /* 0x040fe40000410000 */
[C---:B------:R-:W-:Y:S04]  /*a920*/  HMMA.16816.F32.BF16 R52, R128.reuse, R100, R52 ;  /* 0x000000648034723c */ /* 0x040fe80000041834 */
[C---:B------:R-:W-:Y:S01]  /*a930*/  FMUL.FTZ R70, R2.reuse, R70 ;  /* 0x0000004602467220 */ /* 0x040fe20000410000 */
[----:B------:R-:W-:Y:S01]  /*a940*/  MUFU.EX2 R240, R240 ;  /* 0x000000f000f07308 */ /* 0x000fe20000000800 */
[C---:B------:R-:W-:Y:S02]  /*a950*/  FMUL.FTZ R71, R2.reuse, R71 ;  /* 0x0000004702477220 */ /* 0x040fe40000410000 */
[C---:B------:R-:W-:Y:S01]  /*a960*/  HMMA.16816.F32.BF16 R56, R128.reuse, R102, R56 ;  /* 0x000000668038723c */ /* 0x040fe20000041838 */
[----:B------:R-:W2:Y:S03]  /*a970*/  LDSM.16.MT88.4 R100, [R198+0x4100] ;  /* 0x00410000c664783b */ /* 0x000ea60000004200 */
[C---:B------:R-:W-:Y:S02]  /*a980*/  FMUL.FTZ R72, R3.reuse, R72 ;  /* 0x0000004803487220 */ /* 0x040fe40000410000 */
[C---:B------:R-:W-:Y:S02]  /*a990*/  FMUL.FTZ R73, R3.reuse, R73 ;  /* 0x0000004903497220 */ /* 0x040fe40000410000 */
[C---:B------:R-:W-:Y:S04]  /*a9a0*/  HMMA.16816.F32.BF16 R60, R128.reuse, R108, R60 ;  /* 0x0000006c803c723c */ /* 0x040fe8000004183c */
[C---:B------:R-:W-:Y:S02]  /*a9b0*/  FMUL.FTZ R74, R2.reuse, R74 ;  /* 0x0000004a024a7220 */ /* 0x040fe40000410000 */
[C---:B------:R-:W-:Y:S02]  /*a9c0*/  FMUL.FTZ R75, R2.reuse, R75 ;  /* 0x0000004b024b7220 */ /* 0x040fe40000410000 */
[C---:B------:R-:W-:Y:S01]  /*a9d0*/  HMMA.16816.F32.BF16 R64, R128.reuse, R110, R64 ;  /* 0x0000006e8040723c */ /* 0x040fe20000041840 */
[----:B------:R-:W3:Y:S03]  /*a9e0*/  LDSM.16.MT88.4 R108, [R197+0x4100] ;  /* 0x00410000c56c783b */ /* 0x000ee60000004200 */
[C---:B------:R-:W-:Y:S02]  /*a9f0*/  FMUL.FTZ R76, R3.reuse, R76 ;  /* 0x0000004c034c7220 */ /* 0x040fe40000410000 */
[C---:B------:R-:W-:Y:S02]  /*aa00*/  FMUL.FTZ R77, R3.reuse, R77 ;  /* 0x0000004d034d7220 */ /* 0x040fe40000410000 */
[C---:B------:R-:W-:Y:S01]  /*aa10*/  FMUL.FTZ R78, R2.reuse, R78 ;  /* 0x0000004e024e7220 */ /* 0x040fe20000410000 */
[C---:B-1----:R-:W-:Y:S03]  /*aa20*/  HMMA.16816.F32.BF16 R68, R128.reuse, R104, R68 ;  /* 0x000000688044723c */ /* 0x042fe60000041844 */
[C---:B------:R-:W-:Y:S02]  /*aa30*/  FMUL.FTZ R79, R2.reuse, R79 ;  /* 0x0000004f024f7220 */ /* 0x040fe40000410000 */
[C---:B------:R-:W-:Y:S02]  /*aa40*/  FMUL.FTZ R80, R3.reuse, R80 ;  /* 0x0000005003507220 */ /* 0x040fe40000410000 */
[C---:B------:R-:W-:Y:S01]  /*aa50*/  FMUL.FTZ R81, R3.reuse, R81 ;  /* 0x0000005103517220 */ /* 0x040fe20000410000 */
[C---:B------:R-:W-:Y:S01]  /*aa60*/  HMMA.16816.F32.BF16 R72, R128.reuse, R106, R72 ;  /* 0x0000006a8048723c */ /* 0x040fe20000041848 */
[----:B------:R-:W1:Y:S03]  /*aa70*/  LDSM.16.MT88.4 R104, [R196+0x4100] ;  /* 0x00410000c468783b */ /* 0x000e660000004200 */
[C---:B------:R-:W-:Y:S02]  /*aa80*/  FMUL.FTZ R82, R2.reuse, R82 ;  /* 0x0000005202527220 */ /* 0x040fe40000410000 */
[C---:B------:R-:W-:Y:S02]  /*aa90*/  FMUL.FTZ R83, R2.reuse, R83 ;  /* 0x0000005302537220 */ /* 0x040fe40000410000 */
[C---:B--2---:R-:W-:Y:S04]  /*aaa0*/  HMMA.16816.F32.BF16 R76, R128.reuse, R100, R76 ;  /* 0x00000064804c723c */ /* 0x044fe8000004184c */
[C---:B------:R-:W-:Y:S02]  /*aab0*/  FMUL.FTZ R84, R3.reuse, R84 ;  /* 0x0000005403547220 */ /* 0x040fe40000410000 */
[C---:B------:R-:W-:Y:S02]  /*aac0*/  FMUL.FTZ R85, R3.reuse, R85 ;  /* 0x0000005503557220 */ /* 0x040fe40000410000 */
[C---:B------:R-:W-:Y:S04]  /*aad0*/  HMMA.16816.F32.BF16 R80, R128.reuse, R102, R80 ;  /* 0x000000668050723c */ /* 0x040fe80000041850 */
[C---:B------:R-:W-:Y:S02]  /*aae0*/  FMUL.FTZ R86, R2.reuse, R86 ;  /* 0x0000005602567220 */ /* 0x040fe40000410000 */
[----:B------:R-:W-:Y:S02]  /*aaf0*/  FMUL.FTZ R87, R2, R87 ;  /* 0x0000005702577220 */ /* 0x000fe40000410000 */
[----:B------:R-:W-:Y:S04]  /*ab00*/  FFMA.FTZ R175, R182, c[0x0][0x2d0], -R151 ;  /* 0x0000b400b6af7a23 */ /* 0x000fe80000010897 */
[----:B------:R-:W-:Y:S01]  /*ab10*/  FFMA.FTZ R182, R136, c[0x0][0x2d0], -R145 ;  /* 0x0000b40088b67a23 */ /* 0x000fe20000010891 */
[C---:B---3--:R-:W-:Y:S01]  /*ab20*/  HMMA.16816.F32.BF16 R84, R128.reuse, R108, R84 ;  /* 0x0000006c8054723c */ /* 0x048fe20000041854 */
[----:B------:R-:W-:Y:S01]  /*ab30*/  MUFU.EX2 R175, R175 ;  /* 0x000000af00af7308 */ /* 0x000fe20000000800 */
[----:B------:R-:W-:Y:S01]  /*ab40*/  LDSM.16.MT88.4 R136, [R198+0x2900] ;  /* 0x00290000c688783b */ /* 0x000fe20000004200 */
[--C-:B------:R-:W-:Y:S02]  /*ab50*/  FFMA.FTZ R176, R176, c[0x0][0x2d0], -R151.reuse ;  /* 0x0000b400b0b07a23 */ /* 0x100fe40000010897 */
[----:B------:R-:W-:Y:S02]  /*ab60*/  FFMA.FTZ R177, R180, c[0x0][0x2d0], -R151 ;  /* 0x0000b400b4b17a23 */ /* 0x000fe40000010897 */
[----:B------:R-:W-:Y:S02]  /*ab70*/  FFMA.FTZ R180, R140, c[0x0][0x2d0], -R145 ;  /* 0x0000b4008cb47a23 */ /* 0x000fe40000010891 */
[--C-:B------:R-:W-:Y:S01]  /*ab80*/  FFMA.FTZ R178, R178, c[0x0][0x2d0], -R151.reuse ;  /* 0x0000b400b2b27a23 */ /* 0x100fe20000010897 */
[----:B------:R-:W-:Y:S01]  /*ab90*/  LDSM.16.MT88.4 R140, [R197+0x2900] ;  /* 0x00290000c58c783b */ /* 0x000fe20000004200 */
[----:B------:R-:W2:Y:S01]  /*aba0*/  MUFU.EX2 R176, R176 ;  /* 0x000000b000b07308 */ /* 0x000ea20000000800 */
[C---:B------:R-:W-:Y:S02]  /*abb0*/  FMUL.FTZ R88, R3.reuse, R88 ;  /* 0x0000005803587220 */ /* 0x040fe40000410000 */
[----:B------:R-:W-:Y:S02]  /*abc0*/  FMUL.FTZ R89, R3, R89 ;  /* 0x0000005903597220 */ /* 0x000fe40000410000 */
[C---:B------:R-:W-:Y:S02]  /*abd0*/  FMUL.FTZ R90, R2.reuse, R90 ;  /* 0x0000005a025a7220 */ /* 0x040fe40000410000 */
[C---:B------:R-:W-:Y:S02]  /*abe0*/  FMUL.FTZ R91, R2.reuse, R91 ;  /* 0x0000005b025b7220 */ /* 0x040fe40000410000 */
[----:B------:R-:W-:Y:S01]  /*abf0*/  FFMA.FTZ R151, R147, c[0x0][0x2d0], -R151 ;  /* 0x0000b40093977a23 */ /* 0x000fe20000010897 */
[----:B------:R-:W-:Y:S01]  /*ac00*/  MUFU.EX2 R177, R177 ;  /* 0x000000b100b17308 */ /* 0x000fe20000000800 */
[C---:B------:R-:W-:Y:S02]  /*ac10*/  FMUL.FTZ R92, R3.reuse, R92 ;  /* 0x0000005c035c7220 */ /* 0x040fe40000410000 */
[C---:B------:R-:W-:Y:S01]  /*ac20*/  FMUL.FTZ R93, R3.reuse, R93 ;  /* 0x0000005d035d7220 */ /* 0x040fe20000410000 */
[C---:B------:R-:W-:Y:S01]  /*ac30*/  HMMA.16816.F32.BF16 R88, R128.reuse, R110, R88 ;  /* 0x0000006e8058723c */ /* 0x040fe20000041858 */
[----:B------:R-:W3:Y:S02]  /*ac40*/  LDSM.16.MT88.4 R108, [R197+0x900] ;  /* 0x00090000c56c783b */ /* 0x000ee40000004200 */
[C---:B------:R-:W-:Y:S02]  /*ac50*/  FMUL.FTZ R94, R2.reuse, R94 ;  /* 0x0000005e025e7220 */ /* 0x040fe40000410000 */
[C---:B------:R-:W-:Y:S01]  /*ac60*/  FMUL.FTZ R95, R2.reuse, R95 ;  /* 0x0000005f025f7220 */ /* 0x040fe20000410000 */
[----:B------:R-:W4:Y:S01]  /*ac70*/  MUFU.EX2 R178, R178 ;  /* 0x000000b200b27308 */ /* 0x000f220000000800 */
[C---:B------:R-:W-:Y:S02]  /*ac80*/  FMUL.FTZ R96, R3.reuse, R96 ;  /* 0x0000006003607220 */ /* 0x040fe40000410000 */
[----:B------:R-:W-:Y:S03]  /*ac90*/  FMUL.FTZ R97, R3, R97 ;  /* 0x0000006103617220 */ /* 0x000fe60000410000 */
[C---:B-1----:R-:W-:Y:S03]  /*aca0*/  HMMA.16816.F32.BF16 R92, R128.reuse, R104, R92 ;  /* 0x00000068805c723c */ /* 0x042fe6000004185c */
[C---:B------:R-:W-:Y:S01]  /*acb0*/  FMUL.FTZ R98, R2.reuse, R98 ;  /* 0x0000006202627220 */ /* 0x040fe20000410000 */
[----:B------:R-:W1:Y:S01]  /*acc0*/  MUFU.EX2 R180, R180 ;  /* 0x000000b400b47308 */ /* 0x000e620000000800 */
[----:B------:R-:W-:Y:S01]  /*acd0*/  FMUL.FTZ R99, R2, R99 ;  /* 0x0000006302637220 */ /* 0x000fe20000410000 */
[----:B--2---:R-:W-:Y:S01]  /*ace0*/  F2FP.BF16.PACK_AB R100, R176, R175 ;  /* 0x000000afb064723e */ /* 0x004fe200000010ff */
[--C-:B------:R-:W-:Y:S02]  /*acf0*/  FFMA.FTZ R134, R134, c[0x0][0x2d0], -R145.reuse ;  /* 0x0000b40086867a23 */ /* 0x100fe40000010891 */
[----:B------:R-:W-:Y:S03]  /*ad00*/  FFMA.FTZ R145, R133, c[0x0][0x2d0], -R145 ;  /* 0x0000b40085917a23 */ /* 0x000fe60000010891 */
[----:B------:R-:W-:Y:S01]  /*ad10*/  HMMA.16816.F32.BF16 R96, R128, R106, R96 ;  /* 0x0000006a8060723c */ /* 0x000fe20000041860 */
[----:B------:R-:W2:Y:S01]  /*ad20*/  LDSM.16.MT88.4 R104, [R196+0x2900] ;  /* 0x00290000c468783b */ /* 0x000ea20000004200 */
[----:B------:R-:W5:Y:S01]  /*ad30*/  MUFU.EX2 R182, R182 ;  /* 0x000000b600b67308 */ /* 0x000f620000000800 */
[----:B------:R-:W-:Y:S01]  /*ad40*/  FFMA.FTZ R173, R3, R218, R173 ;  /* 0x000000da03ad7223 */ /* 0x000fe200000100ad */
[----:B------:R-:W-:Y:S01]  /*ad50*/  MOV R3, R0 ;  /* 0x0000000000037202 */ /* 0x000fe20000000f00 */
[----:B------:R-:W-:Y:S01]  /*ad60*/  FFMA.FTZ R174, R2, R219, R174 ;  /* 0x000000db02ae7223 */ /* 0x000fe200000100ae */
[----:B----4-:R-:W-:Y:S01]  /*ad70*/  F2FP.BF16.PACK_AB R102, R178, R177 ;  /* 0x000000b1b266723e */ /* 0x010fe200000010ff */
[----:B------:R-:W-:Y:S02]  /*ad80*/  FADD.FTZ R172, R172, R173 ;  /* 0x000000adacac7221 */ /* 0x000fe40000010000 */
[----:B------:R-:W-:Y:S03]  /*ad90*/  LDSM.16.MT88.4 R128, [R198+0x3100] ;  /* 0x00310000c680783b */ /* 0x000fe60000004200 */
[----:B------:R4:W2:Y:S01]  /*ada0*/  MUFU.EX2 R238, R151 ;  /* 0x0000009700ee7308 */ /* 0x0008a20000000800 */
[----:B------:R-:W-:Y:S02]  /*adb0*/  FADD.FTZ R169, R169, R174 ;  /* 0x000000aea9a97221 */ /* 0x000fe40000010000 */
[----:B------:R-:W-:Y:S01]  /*adc0*/  FADD.FTZ R171, R171, R172 ;  /* 0x000000acabab7221 */ /* 0x000fe20000010000 */
[----:B-1----:R-:W-:Y:S01]  /*add0*/  F2FP.BF16.PACK_AB R101, R180, R179 ;  /* 0x000000b3b465723e */ /* 0x002fe200000010ff */
[----:B------:R-:W-:Y:S02]  /*ade0*/  FADD.FTZ R168, R168, R169 ;  /* 0x000000a9a8a87221 */ /* 0x000fe40000010000 */
[----:B------:R-:W-:Y:S02]  /*adf0*/  FADD.FTZ R170, R170, R171 ;  /* 0x000000abaaaa7221 */ /* 0x000fe40000010000 */
[----:B------:R-:W-:Y:S01]  /*ae00*/  FADD.FTZ R168, R135, R168 ;  /* 0x000000a887a87221 */ /* 0x000fe20000010000 */
[----:B------:R1:W-:Y:S01]  /*ae10*/  MUFU.EX2 R133, R145 ;  /* 0x0000009100857308 */ /* 0x0003e20000000800 */
[----:B------:R-:W-:Y:S01]  /*ae20*/  MOV R135, R132 ;  /* 0x0000008400877202 */ /* 0x000fe20000000f00 */
[----:B------:R-:W-:Y:S01]  /*ae30*/  FADD.FTZ R175, R175, R170 ;  /* 0x000000aaafaf7221 */ /* 0x000fe20000010000 */
[----:B-----5:R-:W-:Y:S01]  /*ae40*/  F2FP.BF16.PACK_AB R103, R182, R181 ;  /* 0x000000b5b667723e */ /* 0x020fe200000010ff */
[----:B------:R-:W-:Y:S02]  /*ae50*/  FADD.FTZ R179, R179, R168 ;  /* 0x000000a8b3b37221 */ /* 0x000fe40000010000 */
[----:B------:R-:W-:Y:S02]  /*ae60*/  FADD.FTZ R176, R176, R175 ;  /* 0x000000afb0b07221 */ /* 0x000fe40000010000 */
[----:B------:R-:W-:Y:S02]  /*ae70*/  FADD.FTZ R180, R180, R179 ;  /* 0x000000b3b4b47221 */ /* 0x000fe40000010000 */
[----:B------:R-:W5:Y:S01]  /*ae80*/  MUFU.EX2 R134, R134 ;  /* 0x0000008600867308 */ /* 0x000f620000000800 */
[C---:B------:R-:W-:Y:S01]  /*ae90*/  HMMA.16816.F32.BF16 R4, R100.reuse, R112, R4 ;  /* 0x000000706404723c */ /* 0x040fe20000041804 */
[----:B----4-:R-:W-:Y:S04]  /*aea0*/  LDSM.16.MT88.4 R148, [R203+0x3900] ;  /* 0x00390000cb94783b */ /* 0x010fe80000004200 */
[----:B------:R-:W-:Y:S02]  /*aeb0*/  FADD.FTZ R177, R177, R176 ;  /* 0x000000b0b1b17221 */ /* 0x000fe40000010000 */
[----:B------:R-:W-:Y:S01]  /*aec0*/  FADD.FTZ R181, R181, R180 ;  /* 0x000000b4b5b57221 */ /* 0x000fe20000010000 */
[C---:B------:R-:W-:Y:S01]  /*aed0*/  HMMA.16816.F32.BF16 R8, R100.reuse, R114, R8 ;  /* 0x000000726408723c */ /* 0x040fe20000041808 */
[----:B------:R-:W-:Y:S03]  /*aee0*/  LDSM.16.MT88.4 R112, [R198+0x4900] ;  /* 0x00490000c670783b */ /* 0x000fe60000004200 */
[----:B------:R-:W-:Y:S02]  /*aef0*/  FADD.FTZ R178, R178, R177 ;  /* 0x000000b1b2b27221 */ /* 0x000fe40000010000 */
[----:B------:R-:W-:Y:S02]  /*af00*/  FADD.FTZ R182, R182, R181 ;  /* 0x000000b5b6b67221 */ /* 0x000fe40000010000 */
[C---:B------:R-:W-:Y:S01]  /*af10*/  HMMA.16816.F32.BF16 R12, R100.reuse, R116, R12 ;  /* 0x00000074640c723c */ /* 0x040fe2000004180c */
[----:B-1----:R-:W-:Y:S07]  /*af20*/  LDSM.16.MT88.4 R144, [R196+0x1900] ;  /* 0x00190000c490783b */ /* 0x002fee0000004200 */
[C---:B------:R-:W-:Y:S01]  /*af30*/  HMMA.16816.F32.BF16 R16, R100.reuse, R118, R16 ;  /* 0x000000766410723c */ /* 0x040fe20000041810 */
[----:B------:R-:W-:Y:S07]  /*af40*/  LDSM.16.MT88.4 R116, [R197+0x4900] ;  /* 0x00490000c574783b */ /* 0x000fee0000004200 */
[C---:B---3--:R-:W-:Y:S08]  /*af50*/  HMMA.16816.F32.BF16 R20, R100.reuse, R108, R20 ;  /* 0x0000006c6414723c */ /* 0x048ff00000041814 */
[C---:B------:R-:W-:Y:S01]  /*af60*/  HMMA.16816.F32.BF16 R24, R100.reuse, R110, R24 ;  /* 0x0000006e6418723c */ /* 0x040fe20000041818 */
[----:B------:R-:W1:Y:S07]  /*af70*/  LDSM.16.MT88.4 R108, [R203+0x4900] ;  /* 0x00490000cb6c783b */ /* 0x000e6e0000004200 */
        /* <DEDUP_REMOVED lines=12> */
[C---:B--2---:R-:W-:Y:S08]  /*b040*/  HMMA.16816.F32.BF16 R60, R100.reuse, R104, R60 ;  /* 0x00000068643c723c */ /* 0x044ff0000004183c */
[C---:B------:R-:W-:Y:S01]  /*b050*/  HMMA.16816.F32.BF16 R64, R100.reuse, R106, R64 ;  /* 0x0000006a6440723c */ /* 0x040fe20000041840 */
[----:B------:R-:W2:Y:S07]  /*b060*/  LDSM.16.MT88.4 R104, [R196+0x4900] ;  /* 0x00490000c468783b */ /* 0x000eae0000004200 */
[C---:B-1----:R-:W-:Y:S08]  /*b070*/  HMMA.16816.F32.BF16 R68, R100.reuse, R108, R68 ;  /* 0x0000006c6444723c */ /* 0x042ff00000041844 */
[C---:B------:R-:W-:Y:S01]  /*b080*/  HMMA.16816.F32.BF16 R72, R100.reuse, R110, R72 ;  /* 0x0000006e6448723c */ /* 0x040fe20000041848 */
[----:B------:R-:W1:Y:S07]  /*b090*/  LDSM.16.MT88.4 R108, [R203+0x1100] ;  /* 0x00110000cb6c783b */ /* 0x000e6e0000004200 */
[C---:B------:R-:W-:Y:S08]  /*b0a0*/  HMMA.16816.F32.BF16 R76, R100.reuse, R112, R76 ;  /* 0x00000070644c723c */ /* 0x040ff0000004184c */
[C---:B------:R-:W-:Y:S01]  /*b0b0*/  HMMA.16816.F32.BF16 R80, R100.reuse, R114, R80 ;  /* 0x000000726450723c */ /* 0x040fe20000041850 */
[----:B------:R-:W3:Y:S07]  /*b0c0*/  LDSM.16.MT88.4 R112, [R197+0x1100] ;  /* 0x00110000c570783b */ /* 0x000eee0000004200 */
[C---:B------:R-:W-:Y:S08]  /*b0d0*/  HMMA.16816.F32.BF16 R84, R100.reuse, R116, R84 ;  /* 0x000000746454723c */ /* 0x040ff00000041854 */
[C---:B------:R-:W-:Y:S01]  /*b0e0*/  HMMA.16816.F32.BF16 R88, R100.reuse, R118, R88 ;  /* 0x000000766458723c */ /* 0x040fe20000041858 */
[----:B------:R-:W4:Y:S07]  /*b0f0*/  LDSM.16.MT88.4 R116, [R203+0x3100] ;  /* 0x00310000cb74783b */ /* 0x000f2e0000004200 */
[C---:B--2---:R-:W-:Y:S08]  /*b100*/  HMMA.16816.F32.BF16 R92, R100.reuse, R104, R92 ;  /* 0x00000068645c723c */ /* 0x044ff0000004185c */
[----:B------:R-:W-:Y:S01]  /*b110*/  HMMA.16816.F32.BF16 R96, R100, R106, R96 ;  /* 0x0000006a6460723c */ /* 0x000fe20000041860 */
[----:B------:R-:W2:Y:S06]  /*b120*/  LDSM.16.MT88.4 R104, [R196+0x3100] ;  /* 0x00310000c468783b */ /* 0x000eac0000004200 */
[----:B------:R-:W-:Y:S01]  /*b130*/  F2FP.BF16.PACK_AB R100, R228, R183 ;  /* 0x000000b7e464723e */ /* 0x000fe200000010ff */
[----:B------:R-:W-:Y:S01]  /*b140*/  FADD.FTZ R183, R183, R178 ;  /* 0x000000b2b7b77221 */ /* 0x000fe20000010000 */
[----:B------:R-:W-:Y:S03]  /*b150*/  F2FP.BF16.PACK_AB R102, R230, R229 ;  /* 0x000000e5e666723e */ /* 0x000fe600000010ff */
[----:B------:R-:W-:Y:S01]  /*b160*/  F2FP.BF16.PACK_AB R101, R232, R231 ;  /* 0x000000e7e865723e */ /* 0x000fe200000010ff */
[----:B------:R-:W-:Y:S01]  /*b170*/  FADD.FTZ R231, R231, R182 ;  /* 0x000000b6e7e77221 */ /* 0x000fe20000010000 */
[----:B------:R-:W-:Y:S01]  /*b180*/  F2FP.BF16.PACK_AB R103, R234, R233 ;  /* 0x000000e9ea67723e */ /* 0x000fe200000010ff */
[----:B------:R-:W-:Y:S02]  /*b190*/  FADD.FTZ R228, R228, R183 ;  /* 0x000000b7e4e47221 */ /* 0x000fe40000010000 */
[----:B------:R-:W-:Y:S02]  /*b1a0*/  FADD.FTZ R232, R232, R231 ;  /* 0x000000e7e8e87221 */ /* 0x000fe40000010000 */
[----:B------:R-:W-:Y:S02]  /*b1b0*/  FADD.FTZ R229, R229, R228 ;  /* 0x000000e4e5e57221 */ /* 0x000fe40000010000 */
[C---:B-1----:R-:W-:Y:S03]  /*b1c0*/  HMMA.16816.F32.BF16 R4, R100.reuse, R108, R4 ;  /* 0x0000006c6404723c */ /* 0x042fe60000041804 */
[----:B------:R-:W-:Y:S02]  /*b1d0*/  FADD.FTZ R233, R233, R232 ;  /* 0x000000e8e9e97221 */ /* 0x000fe40000010000 */
[----:B------:R-:W-:Y:S02]  /*b1e0*/  FADD.FTZ R230, R230, R229 ;  /* 0x000000e5e6e67221 */ /* 0x000fe40000010000 */
[----:B------:R-:W-:Y:S01]  /*b1f0*/  FADD.FTZ R234, R234, R233 ;  /* 0x000000e9eaea7221 */ /* 0x000fe20000010000 */
[C---:B------:R-:W-:Y:S01]  /*b200*/  HMMA.16816.F32.BF16 R8, R100.reuse, R110, R8 ;  /* 0x0000006e6408723c */ /* 0x040fe20000041808 */
[----:B------:R-:W1:Y:S07]  /*b210*/  LDSM.16.MT88.4 R108, [R203+0x5100] ;  /* 0x00510000cb6c783b */ /* 0x000e6e0000004200 */
[C---:B------:R-:W-:Y:S08]  /*b220*/  HMMA.16816.F32.BF16 R12, R100.reuse, R120, R12 ;  /* 0x00000078640c723c */ /* 0x040ff0000004180c */
[C---:B------:R-:W-:Y:S08]  /*b230*/  HMMA.16816.F32.BF16 R16, R100.reuse, R122, R16 ;  /* 0x0000007a6410723c */ /* 0x040ff00000041810 */
[C---:B---3--:R-:W-:Y:S08]  /*b240*/  HMMA.16816.F32.BF16 R20, R100.reuse, R112, R20 ;  /* 0x000000706414723c */ /* 0x048ff00000041814 */
[C---:B------:R-:W-:Y:S01]  /*b250*/  HMMA.16816.F32.BF16 R24, R100.reuse, R114, R24 ;  /* 0x000000726418723c */ /* 0x040fe20000041818 */
[----:B------:R-:W3:Y:S07]  /*b260*/  LDSM.16.MT88.4 R112, [R198+0x5100] ;  /* 0x00510000c670783b */ /* 0x000eee0000004200 */
[C---:B------:R-:W-:Y:S08]  /*b270*/  HMMA.16816.F32.BF16 R28, R100.reuse, R124, R28 ;  /* 0x0000007c641c723c */ /* 0x040ff0000004181c */
[C---:B------:R-:W-:Y:S01]  /*b280*/  HMMA.16816.F32.BF16 R32, R100.reuse, R126, R32 ;  /* 0x0000007e6420723c */ /* 0x040fe20000041820 */
[----:B------:R-:W-:Y:S07]  /*b290*/  LDSM.16.MT88.4 R124, [R203+0x1900] ;  /* 0x00190000cb7c783b */ /* 0x000fee0000004200 */
[C---:B----4-:R-:W-:Y:S08]  /*b2a0*/  HMMA.16816.F32.BF16 R36, R100.reuse, R116, R36 ;  /* 0x000000746424723c */ /* 0x050ff00000041824 */
[C---:B------:R-:W-:Y:S01]  /*b2b0*/  HMMA.16816.F32.BF16 R40, R100.reuse, R118, R40 ;  /* 0x000000766428723c */ /* 0x040fe20000041828 */
[----:B------:R-:W4:Y:S07]  /*b2c0*/  LDSM.16.MT88.4 R116, [R197+0x5100] ;  /* 0x00510000c574783b */ /* 0x000f2e0000004200 */
        /* <DEDUP_REMOVED lines=8> */
[C---:B--2---:R-:W-:Y:S04]  /*b350*/  HMMA.16816.F32.BF16 R60, R100.reuse, R104, R60 ;  /* 0x00000068643c723c */ /* 0x044fe8000004183c */
[----:B-----5:R-:W-:Y:S01]  /*b360*/  F2FP.BF16.PACK_AB R139, R133, R134 ;  /* 0x00000086858b723e */ /* 0x020fe200000010ff */
[----:B------:R-:W-:Y:S02]  /*b370*/  FADD.FTZ R239, R239, R234 ;  /* 0x000000eaefef7221 */ /* 0x000fe40000010000 */
[----:B------:R-:W-:Y:S01]  /*b380*/  FADD.FTZ R236, R236, R235 ;  /* 0x000000ebecec7221 */ /* 0x000fe20000010000 */
[C---:B------:R-:W-:Y:S01]  /*b390*/  HMMA.16816.F32.BF16 R64, R100.reuse, R106, R64 ;  /* 0x0000006a6440723c */ /* 0x040fe20000041840 */
[----:B------:R-:W2:Y:S03]  /*b3a0*/  LDSM.16.MT88.4 R104, [R196+0x5100] ;  /* 0x00510000c468783b */ /* 0x000ea60000004200 */
[----:B------:R-:W-:Y:S02]  /*b3b0*/  FADD.FTZ R239, R240, R239 ;  /* 0x000000eff0ef7221 */ /* 0x000fe40000010000 */
[----:B------:R-:W-:Y:S02]  /*b3c0*/  FADD.FTZ R237, R237, R236 ;  /* 0x000000eceded7221 */ /* 0x000fe40000010000 */
[C---:B-1----:R-:W-:Y:S04]  /*b3d0*/  HMMA.16816.F32.BF16 R68, R100.reuse, R108, R68 ;  /* 0x0000006c6444723c */ /* 0x042fe80000041844 */
[----:B------:R-:W-:Y:S02]  /*b3e0*/  FADD.FTZ R134, R134, R239 ;  /* 0x000000ef86867221 */ /* 0x000fe40000010000 */
[----:B------:R-:W-:Y:S02]  /*b3f0*/  FADD.FTZ R218, R238, R237 ;  /* 0x000000edeeda7221 */ /* 0x000fe40000010000 */
[C---:B------:R-:W-:Y:S01]  /*b400*/  HMMA.16816.F32.BF16 R72, R100.reuse, R110, R72 ;  /* 0x0000006e6448723c */ /* 0x040fe20000041848 */
[----:B------:R-:W1:Y:S03]  /*b410*/  LDSM.16.MT88.4 R108, [R198+0x1900] ;  /* 0x00190000c66c783b */ /* 0x000e660000004200 */
[----:B------:R-:W-:Y:S04]  /*b420*/  FADD.FTZ R219, R133, R134 ;  /* 0x0000008685db7221 */ /* 0x000fe80000010000 */
[C---:B---3--:R-:W-:Y:S08]  /*b430*/  HMMA.16816.F32.BF16 R76, R100.reuse, R112, R76 ;  /* 0x00000070644c723c */ /* 0x048ff0000004184c */
[C---:B------:R-:W-:Y:S08]  /*b440*/  HMMA.16816.F32.BF16 R80, R100.reuse, R114, R80 ;  /* 0x000000726450723c */ /* 0x040ff00000041850 */
[C---:B----4-:R-:W-:Y:S08]  /*b450*/  HMMA.16816.F32.BF16 R84, R100.reuse, R116, R84 ;  /* 0x000000746454723c */ /* 0x050ff00000041854 */
[C---:B------:R-:W-:Y:S08]  /*b460*/  HMMA.16816.F32.BF16 R88, R100.reuse, R118, R88 ;  /* 0x000000766458723c */ /* 0x040ff00000041858 */
[C---:B--2---:R-:W-:Y:S08]  /*b470*/  HMMA.16816.F32.BF16 R92, R100.reuse, R104, R92 ;  /* 0x00000068645c723c */ /* 0x044ff0000004185c */
        /* <DEDUP_REMOVED lines=22> */
[C---:B--2---:R-:W-:Y:S08]  /*b5e0*/  HMMA.16816.F32.BF16 R76, R136.reuse, R4, R76 ;  /* 0x00000004884c723c */ /* 0x044ff0000004184c */
[C---:B------:R-:W-:Y:S08]  /*b5f0*/  HMMA.16816.F32.BF16 R80, R136.reuse, R6, R80 ;  /* 0x000000068850723c */ /* 0x040ff00000041850 */
[C---:B---3--:R-:W-:Y:S08]  /*b600*/  HMMA.16816.F32.BF16 R84, R136.reuse, R8, R84 ;  /* 0x000000088854723c */ /* 0x048ff00000041854 */
[C---:B------:R-:W-:Y:S08]  /*b610*/  HMMA.16816.F32.BF16 R88, R136.reuse, R10, R88 ;  /* 0x0000000a8858723c */ /* 0x040ff00000041858 */
[C---:B-1----:R-:W-:Y:S08]  /*b620*/  HMMA.16816.F32.BF16 R92, R136.reuse, R12, R92 ;  /* 0x0000000c885c723c */ /* 0x042ff0000004185c */
[----:B------:R-:W-:Y:S01]  /*b630*/  HMMA.16816.F32.BF16 R96, R136, R14, R96 ;  /* 0x0000000e8860723c */ /* 0x000fe20000041860 */
[----:B------:R-:W-:-:S07]  /*b640*/  @P0 BRA `(.L_x_180) ;  /* 0xffffd32000000947 */ /* 0x000fce000383ffff */
.L_x_179:
[----:B------:R-:W-:-:S06]  /*b650*/  UISETP.GE.AND UP0, UPT, UR13, UR8, UPT ;  /* 0x000000080d00728c */ /* 0x000fcc000bf06270 */
[----:B------:R-:W-:-:S13]  /*b660*/  PLOP3.LUT P0, PT, PT, PT, UP0, 0x80, 0x0 ;  /* 0x000000000000781c */ /* 0x000fda0003f0f008 */
[----:B------:R-:W-:Y:S05]  /*b670*/  @!P0 BRA `(.L_x_181) ;  /* 0x000038f000008947 */ /* 0x000fea0003800000 */
[----:B------:R-:W-:Y:S01]  /*b680*/  IADD3 R220, P5, R208, 0x80, RZ ;  /* 0x00000080d0dc7810 */ /* 0x000fe20007fbe0ff */
[----:B------:R-:W-:Y:S01]  /*b690*/  ULDC.64 UR4, c[0x0][0x208] ;  /* 0x0000820000047ab9 */ /* 0x000fe20000000a00 */
[----:B------:R-:W-:Y:S01]  /*b6a0*/  IADD3 R181, P0, R210, 0x80, RZ ;  /* 0x00000080d2b57810 */ /* 0x000fe20007f1e0ff */
[----:B------:R-:W-:Y:S01]  /*b6b0*/  IMAD.MOV.U32 R2, RZ, RZ, R132 ;  /* 0x000000ffff027224 */ /* 0x000fe200078e0084 */
[----:B------:R-:W-:Y:S01]  /*b6c0*/  IADD3 R222, P6, R208, 0x40, RZ ;  /* 0x00000040d0de7810 */ /* 0x000fe20007fde0ff */
[----:B------:R-:W-:Y:S01]  /*b6d0*/  IMAD.MOV.U32 R3, RZ, RZ, R0 ;  /* 0x000000ffff037224 */ /* 0x000fe200078e0000 */
[----:B------:R-:W-:Y:S01]  /*b6e0*/  IADD3 R183, P4, R210, 0x40, RZ ;  /* 0x00000040d2b77810 */ /* 0x000fe20007f9e0ff */
[----:B------:R-:W-:Y:S01]  /*b6f0*/  IMAD.X R221, RZ, RZ, R215, P5 ;  /* 0x000000ffffdd7224 */ /* 0x000fe200028e06d7 */
[----:B------:R-:W-:Y:S01]  /*b700*/  IADD3.X R223, RZ, R215, RZ, P6, !PT ;  /* 0x000000d7ffdf7210 */ /* 0x000fe200037fe4ff */
[----:B------:R-:W-:Y:S01]  /*b710*/  IMAD.X R180, RZ, RZ, R217, P0 ;  /* 0x000000ffffb47224 */ /* 0x000fe200000e06d9 */
[----:B------:R-:W-:Y:S01]  /*b720*/  IADD3.X R182, RZ, R217, RZ, P4, !PT ;  /* 0x000000d9ffb67210 */ /* 0x000fe200027fe4ff */
[----:B------:R-:W-:Y:S01]  /*b730*/  USHF.L.U64.HI UR19, UR4, 0x5, UR5 ;  /* 0x0000000504137899 */ /* 0x000fe20008010205 */
[----:B------:R-:W-:Y:S01]  /*b740*/  MOV R214, R208 ;  /* 0x000000d000d67202 */ /* 0x000fe20000000f00 */
[----:B------:R-:W-:-:S03]  /*b750*/  USHF.L.U32 UR18, UR4, 0x5, URZ ;  /* 0x0000000504127899 */ /* 0x000fc6000800063f */
[----:B------:R-:W-:Y:S02]  /*b760*/  ULDC.64 UR4, c[0x0][0x1e0] ;  /* 0x0000780000047ab9 */ /* 0x000fe40000000a00 */
.L_x_190:
[----:B------:R-:W-:Y:S04]  /*b770*/  DEPBAR.LE SB0, 0x0 ;  /* 0x000080000000791a */ /* 0x000fe80000000000 */
[----:B------:R-:W-:Y:S01]  /*b780*/  BAR.SYNC.DEFER_BLOCKING 0x0 ;  /* 0x0000000000007b1d */ /* 0x000fe20000010000 */
[----:B------:R-:W-:Y:S01]  /*b790*/  USHF.R.S32.HI UR7, URZ, 0x1f, UR13 ;  /* 0x0000001f3f077899 */ /* 0x000fe2000801140d */
[----:B------:R-:W-:Y:S01]  /*b7a0*/  IMAD.U32 R13, RZ, RZ, UR13 ;  /* 0x0000000dff0d7e24 */ /* 0x000fe2000f8e00ff */
[----:B------:R-:W-:Y:S01]  /*b7b0*/  UIMAD UR6, UR9, UR13, URZ ;  /* 0x0000000d090672a4 */ /* 0x000fe2000f8e023f */
[----:B------:R-:W-:Y:S01]  /*b7c0*/  IMAD.U32 R7, RZ, RZ, UR13 ;  /* 0x0000000dff077e24 */ /* 0x000fe2000f8e00ff */
[----:B------:R-:W-:Y:S01]  /*b7d0*/  UIMAD.WIDE.U32 UR20, UR13, UR10, UR18 ;  /* 0x0000000a0d1472a5 */ /* 0x000fe2000f8e0012 */
[----:B------:R-:W-:Y:S01]  /*b7e0*/  IMAD.WIDE.U32 R12, R13, UR10, R214 ;  /* 0x0000000a0d0c7c25 */ /* 0x000fe2000f8e00d6 */
[----:B------:R-:W-:Y:S02]  /*b7f0*/  UIMAD UR6, UR7, UR10, UR6 ;  /* 0x0000000a070672a4 */ /* 0x000fe4000f8e0206 */
[----:B------:R-:W-:Y:S01]  /*b800*/  UISETP.GT.AND UP3, UPT, UR13, UR8, UPT ;  /* 0x000000080d00728c */ /* 0x000fe2000bf64270 */
[----:B------:R-:W-:Y:S01]  /*b810*/  IMAD.WIDE.U32 R6, R7, UR10, R222 ;  /* 0x0000000a07067c25 */ /* 0x000fe2000f8e00de */
[----:B------:R-:W-:Y:S01]  /*b820*/  LEA R22, P4, R12, c[0x0][0x1f8], 0x1 ;  /* 0x00007e000c167a11 */ /* 0x000fe200078808ff */
[----:B------:R-:W-:Y:S01]  /*b830*/  UIADD3 UR7, UR6, UR21, URZ ;  /* 0x0000001506077290 */ /* 0x000fe2000fffe03f */
[----:B------:R-:W-:Y:S01]  /*b840*/  IADD3 R0, R13, UR6, RZ ;  /* 0x000000060d007c10 */ /* 0x000fe2000fffe0ff */
[----:B------:R-:W-:Y:S01]  /*b850*/  IMAD.U32 R15, RZ, RZ, UR13 ;  /* 0x0000000dff0f7e24 */ /* 0x000fe2000f8e00ff */
[----:B------:R-:W-:Y:S02]  /*b860*/  LEA R20, P0, R6, c[0x0][0x1f8], 0x1 ;  /* 0x00007e0006147a11 */ /* 0x000fe400078008ff */
[----:B------:R-:W-:Y:S01]  /*b870*/  LEA.HI.X R23, R12, c[0x0][0x1fc], R0, 0x1, P4 ;  /* 0x00007f000c177a11 */ /* 0x000fe200020f0c00 */
[----:B------:R-:W-:Y:S01]  /*b880*/  IMAD.WIDE.U32 R14, R15, UR10, R220 ;  /* 0x0000000a0f0e7c25 */ /* 0x000fe2000f8e00dc */
[----:B------:R-:W-:Y:S02]  /*b890*/  IADD3 R4, R7, UR6, RZ ;  /* 0x0000000607047c10 */ /* 0x000fe4000fffe0ff */
[----:B------:R-:W-:Y:S02]  /*b8a0*/  IADD3 R5, P5, R208, UR20, RZ ;  /* 0x00000014d0057c10 */ /* 0x000fe4000ffbe0ff */
[----:B------:R-:W-:Y:S01]  /*b8b0*/  IADD3 R7, P4, R222, UR20, RZ ;  /* 0x00000014de077c10 */ /* 0x000fe2000ff9e0ff */
[----:B------:R-:W-:Y:S01]  /*b8c0*/  LDSM.16.M88.4 R32, [R206+0xc100] ;  /* 0x00c10000ce20783b */ /* 0x000fe20000000200 */
[----:B------:R-:W-:Y:S02]  /*b8d0*/  LEA.HI.X R21, R6, c[0x0][0x1fc], R4, 0x1, P0 ;  /* 0x00007f0006157a11 */ /* 0x000fe400000f0c04 */
[----:B------:R-:W-:Y:S02]  /*b8e0*/  IADD3.X R4, R215, UR7, RZ, P5, !PT ;  /* 0x00000007d7047c10 */ /* 0x000fe4000affe4ff */
[----:B------:R-:W-:Y:S02]  /*b8f0*/  LEA R168, P5, R5, c[0x0][0x1f8], 0x1 ;  /* 0x00007e0005a87a11 */ /* 0x000fe400078a08ff */
[----:B------:R-:W1:Y:S01]  /*b900*/  LDSM.16.M88.4 R8, [R205+0x6100] ;  /* 0x00610000cd08783b */ /* 0x000e620000000200 */
[----:B------:R-:W-:Y:S02]  /*b910*/  IADD3.X R6, R223, UR7, RZ, P4, !PT ;  /* 0x00000007df067c10 */ /* 0x000fe4000a7fe4ff */
[----:B------:R-:W-:Y:S02]  /*b920*/  LEA R166, P4, R7, c[0x0][0x1f8], 0x1 ;  /* 0x00007e0007a67a11 */ /* 0x000fe400078808ff */
[----:B------:R-:W-:Y:S02]  /*b930*/  LEA.HI.X R169, R5, c[0x0][0x1fc], R4, 0x1, P5 ;  /* 0x00007f0005a97a11 */ /* 0x000fe400028f0c04 */
[----:B------:R-:W2:Y:S01]  /*b940*/  LDSM.16.M88.4 R16, [R205+0x6900] ;  /* 0x00690000cd10783b */ /* 0x000ea20000000200 */
[----:B------:R-:W-:Y:S02]  /*b950*/  LEA.HI.X R167, R7, c[0x0][0x1fc], R6, 0x1, P4 ;  /* 0x00007f0007a77a11 */ /* 0x000fe400020f0c06 */
[----:B------:R-:W-:Y:S02]  /*b960*/  LEA R28, P6, R14, c[0x0][0x1f8], 0x1 ;  /* 0x00007e000e1c7a11 */ /* 0x000fe400078c08ff */
[----:B------:R-:W-:Y:S02]  /*b970*/  IADD3 R13, P0, R220, UR20, RZ ;  /* 0x00000014dc0d7c10 */ /* 0x000fe4000ff1e0ff */
[----:B------:R-:W3:Y:S01]  /*b980*/  LDSM.16.M88.4 R24, [R205+0x7100] ;  /* 0x00710000cd18783b */ /* 0x000ee20000000200 */
[----:B------:R-:W-:Y:S02]  /*b990*/  IADD3 R0, R15, UR6, RZ ;  /* 0x000000060f007c10 */ /* 0x000fe4000fffe0ff */
[----:B------:R-:W-:Y:S01]  /*b9a0*/  IADD3.X R12, R221, UR7, RZ, P0, !PT ;  /* 0x00000007dd0c7c10 */ /* 0x000fe200087fe4ff */
[----:B------:R-:W-:Y:S01]  /*b9b0*/  @UP3 UIADD3 UR7, UR13, -0x1, URZ ;  /* 0xffffffff0d073890 */ /* 0x000fe2000fffe03f */
[C---:B------:R-:W-:Y:S02]  /*b9c0*/  LEA R164, P0, R13.reuse, c[0x0][0x1f8], 0x1 ;  /* 0x00007e000da47a11 */ /* 0x040fe400078008ff */
[----:B------:R-:W4:Y:S01]  /*b9d0*/  LDSM.16.M88.4 R132, [R205+0x7900] ;  /* 0x00790000cd84783b */ /* 0x000f220000000200 */
[----:B------:R-:W-:Y:S01]  /*b9e0*/  LEA.HI.X R29, R14, c[0x0][0x1fc], R0, 0x1, P6 ;  /* 0x00007f000e1d7a11 */ /* 0x000fe200030f0c00 */
[----:B------:R-:W-:Y:S01]  /*b9f0*/  @UP3 USHF.R.S32.HI UR6, URZ, 0x1f, UR7 ;  /* 0x0000001f3f063899 */ /* 0x000fe20008011407 */
[----:B------:R-:W-:Y:S01]  /*ba00*/  LEA.HI.X R165, R13, c[0x0][0x1fc], R12, 0x1, P0 ;  /* 0x00007f000da57a11 */ /* 0x000fe200000f0c0c */
[----:B------:R-:W-:Y:S01]  /*ba10*/  @UP3 UIMAD.WIDE.U32 UR20, UR7, UR4, URZ ;  /* 0x00000004071432a5 */ /* 0x000fe2000f8e003f */
[----:B------:R-:W-:Y:S01]  /*ba20*/  PLOP3.LUT P0, PT, PT, PT, UP3, 0x80, 0x0 ;  /* 0x000000000000781c */ /* 0x000fe20003f0f038 */
[----:B------:R-:W-:Y:S01]  /*ba30*/  @UP3 UIMAD UR6, UR6, UR4, URZ ;  /* 0x00000004060632a4 */ /* 0x000fe2000f8e023f */
[----:B------:R-:W-:Y:S01]  /*ba40*/  LDSM.16.M88.4 R136, [R202+0xc100] ;  /* 0x00c10000ca88783b */ /* 0x000fe20000000200 */
[----:B------:R-:W-:Y:S02]  /*ba50*/  PLOP3.LUT P5, PT, PT, PT, UP2, 0x80, 0x0 ;  /* 0x000000000000781c */ /* 0x000fe40003faf028 */
[----:B------:R-:W-:Y:S01]  /*ba60*/  PLOP3.LUT P4, PT, PT, PT, UP2, 0x80, 0x0 ;  /* 0x000000000000781c */ /* 0x000fe20003f8f028 */
[----:B------:R-:W-:Y:S02]  /*ba70*/  @UP3 UIMAD UR6, UR7, UR5, UR6 ;  /* 0x00000005070632a4 */ /* 0x000fe4000f8e0206 */
[----:B------:R-:W-:Y:S01]  /*ba80*/  @UP3 USHF.L.U32 UR7, UR20, 0x6, URZ ;  /* 0x0000000614073899 */ /* 0x000fe2000800063f */
[----:B------:R-:W5:Y:S01]  /*ba90*/  LDSM.16.M88.4 R140, [R204] ;  /* 0x00000000cc8c783b */ /* 0x000f620000000200 */
[----:B------:R-:W-:Y:S01]  /*baa0*/  @UP3 UIADD3 UR6, UR21, UR6, URZ ;  /* 0x0000000615063290 */ /* 0x000fe2000fffe03f */
[C---:B-1----:R-:W-:Y:S03]  /*bab0*/  HMMA.16816.F32.BF16 R4, R32.reuse, R8, RZ ;  /* 0x000000082004723c */ /* 0x042fe600000418ff */
[----:B------:R-:W-:Y:S02]  /*bac0*/  @UP3 USHF.L.U64.HI UR6, UR20, 0x6, UR6 ;  /* 0x0000000614063899 */ /* 0x000fe40008010206 */
[----:B------:R-:W1:Y:S03]  /*bad0*/  LDSM.16.M88.4 R144, [R195] ;  /* 0x00000000c390783b */ /* 0x000e660000000200 */
[C---:B------:R-:W-:Y:S04]  /*bae0*/  HMMA.16816.F32.BF16 R8, R32.reuse, R10, RZ ;  /* 0x0000000a2008723c */ /* 0x040fe800000418ff */
[----:B------:R-:W1:Y:S04]  /*baf0*/  LDSM.16.M88.4 R148, [R194] ;  /* 0x00000000c294783b */ /* 0x000e680000000200 */
[C---:B--2---:R-:W-:Y:S03]  /*bb00*/  HMMA.16816.F32.BF16 R12, R32.reuse, R16, RZ ;  /* 0x00000010200c723c */ /* 0x044fe600000418ff */
[----:B------:R-:W2:Y:S05]  /*bb10*/  LDSM.16.M88.4 R152, [R193] ;  /* 0x00000000c198783b */ /* 0x000eaa0000000200 */
[C---:B------:R-:W-:Y:S02]  /*bb20*/  HMMA.16816.F32.BF16 R16, R32.reuse, R18, RZ ;  /* 0x000000122010723c */ /* 0x040fe400000418ff */
[----:B------:R-:W-:Y:S01]  /*bb30*/  @!PT LDS RZ, [RZ] ;  /* 0x00000000fffff984 */ /* 0x000fe20000000800 */
[----:B------:R-:W-:Y:S01]  /*bb40*/  @!PT LDS RZ, [RZ] ;  /* 0x00000000fffff984 */ /* 0x000fe20000000800 */
[----:B------:R-:W-:Y:S01]  /*bb50*/  @!PT LDS RZ, [RZ] ;  /* 0x00000000fffff984 */ /* 0x000fe20000000800 */
[----:B------:R3:W-:Y:S07]  /*bb60*/  LDGSTS.E.BYPASS.LTC128B.128 [R207+0x100], [R22.64], !P3 ;  /* 0x0010000016cf7fae */ /* 0x0007ee000d901d50 */
[----:B------:R3:W-:Y:S07]  /*bb70*/  LDGSTS.E.BYPASS.LTC128B.128 [R207+0x2100], [R20.64], !P2 ;  /* 0x0210000014cf7fae */ /* 0x0007ee000d101d50 */
[----:B------:R4:W-:Y:S07]  /*bb80*/  LDGSTS.E.BYPASS.LTC128B.128 [R207+0x4100], [R28.64], !P1 ;  /* 0x041000001ccf7fae */ /* 0x0009ee000c901d50 */
[----:B------:R1:W-:Y:S07]  /*bb90*/  LDGSTS.E.BYPASS.LTC128B.128 [R207+0x1100], [R168.64], !P3 ;  /* 0x01100000a8cf7fae */ /* 0x0003ee000d901d50 */
[----:B------:R1:W-:Y:S01]  /*bba0*/  LDGSTS.E.BYPASS.LTC128B.128 [R207+0x3100], [R166.64], !P2 ;  /* 0x03100000a6cf7fae */ /* 0x0003e2000d101d50 */
[C---:B---3--:R-:W-:Y:S06]  /*bbb0*/  HMMA.16816.F32.BF16 R20, R32.reuse, R24, RZ ;  /* 0x000000182014723c */ /* 0x048fec00000418ff */
[----:B------:R1:W-:Y:S02]  /*bbc0*/  LDGSTS.E.BYPASS.LTC128B.128 [R207+0x5100], [R164.64], !P1 ;  /* 0x05100000a4cf7fae */ /* 0x0003e4000c901d50 */
[C---:B------:R-:W-:Y:S05]  /*bbd0*/  HMMA.16816.F32.BF16 R24, R32.reuse, R26, RZ ;  /* 0x0000001a2018723c */ /* 0x040fea00000418ff */
[----:B------:R-:W-:Y:S03]  /*bbe0*/  LDSM.16.M88.4 R156, [R201+0xc100] ;  /* 0x00c10000c99c783b */ /* 0x000fe60000000200 */
[C---:B----4-:R-:W-:Y:S04]  /*bbf0*/  HMMA.16816.F32.BF16 R28, R32.reuse, R132, RZ ;  /* 0x00000084201c723c */ /* 0x050fe800000418ff */
[----:B------:R-:W0:Y:S04]  /*bc00*/  LDGDEPBAR ;  /* 0x00000000000079af */ /* 0x000e280000000000 */
[----:B------:R-:W-:Y:S03]  /*bc10*/  HMMA.16816.F32.BF16 R32, R32, R134, RZ ;  /* 0x000000862020723c */ /* 0x000fe600000418ff */
[----:B------:R-:W3:Y:S05]  /*bc20*/  LDSM.16.M88.4 R160, [R200+0x6100] ;  /* 0x00610000c8a0783b */ /* 0x000eea0000000200 */
[C---:B-----5:R-:W-:Y:S02]  /*bc30*/  HMMA.16816.F32.BF16 R4, R136.reuse, R140, R4 ;  /* 0x0000008c8804723c */ /* 0x060fe40000041804 */
[----:B------:R-:W4:Y:S06]  /*bc40*/  LDSM.16.M88.4 R132, [R200+0x6900] ;  /* 0x00690000c884783b */ /* 0x000f2c0000000200 */
[C---:B------:R-:W-:Y:S01]  /*bc50*/  HMMA.16816.F32.BF16 R8, R136.reuse, R142, R8 ;  /* 0x0000008e8808723c */ /* 0x040fe20000041808 */
[----:B-1----:R-:W1:Y:S07]  /*bc60*/  LDSM.16.M88.4 R164, [R200+0x7100] ;  /* 0x00710000c8a4783b */ /* 0x002e6e0000000200 */
[C---:B------:R-:W-:Y:S01]  /*bc70*/  HMMA.16816.F32.BF16 R12, R136.reuse, R144, R12 ;  /* 0x00000090880c723c */ /* 0x040fe2000004180c */
[----:B------:R-:W5:Y:S07]  /*bc80*/  LDSM.16.M88.4 R168, [R200+0x7900] ;  /* 0x00790000c8a8783b */ /* 0x000f6e0000000200 */
[C---:B------:R-:W-:Y:S01]  /*bc90*/  HMMA.16816.F32.BF16 R16, R136.reuse, R146, R16 ;  /* 0x000000928810723c */ /* 0x040fe20000041810 */
[----:B------:R-:W-:Y:S07]  /*bca0*/  LDSM.16.M88.4 R172, [R199+0xc100] ;  /* 0x00c10000c7ac783b */ /* 0x000fee0000000200 */
[C---:B------:R-:W-:Y:S01]  /*bcb0*/  HMMA.16816.F32.BF16 R20, R136.reuse, R148, R20 ;  /* 0x000000948814723c */ /* 0x040fe20000041814 */
[----:B------:R-:W1:Y:S07]  /*bcc0*/  LDSM.16.M88.4 R176, [R192] ;  /* 0x00000000c0b0783b */ /* 0x000e6e0000000200 */
[C---:B------:R-:W-:Y:S01]  /*bcd0*/  HMMA.16816.F32.BF16 R24, R136.reuse, R150, R24 ;  /* 0x000000968818723c */ /* 0x040fe20000041818 */
[----:B------:R-:W-:Y:S07]  /*bce0*/  LDSM.16.M88.4 R140, [R192+0x1000] ;  /* 0x00100000c08c783b */ /* 0x000fee0000000200 */
[C---:B--2---:R-:W-:Y:S01]  /*bcf0*/  HMMA.16816.F32.BF16 R28, R136.reuse, R152, R28 ;  /* 0x00000098881c723c */ /* 0x044fe2000004181c */
[----:B------:R-:W-:Y:S07]  /*bd00*/  LDSM.16.M88.4 R144, [R192+0x1800] ;  /* 0x00180000c090783b */ /* 0x000fee0000000200 */
[----:B------:R-:W-:Y:S01]  /*bd10*/  HMMA.16816.F32.BF16 R32, R136, R154, R32 ;  /* 0x0000009a8820723c */ /* 0x000fe20000041820 */
[----:B------:R-:W2:Y:S07]  /*bd20*/  LDSM.16.M88.4 R136, [R192+0x800] ;  /* 0x00080000c088783b */ /* 0x000eae0000000200 */
[C---:B---3--:R-:W-:Y:S01]  /*bd30*/  HMMA.16816.F32.BF16 R4, R156.reuse, R160, R4 ;  /* 0x000000a09c04723c */ /* 0x048fe20000041804 */
[----:B------:R-:W-:Y:S07]  /*bd40*/  LDSM.16.M88.4 R148, [R206+0x10100] ;  /* 0x01010000ce94783b */ /* 0x000fee0000000200 */
[C---:B------:R-:W-:Y:S01]  /*bd50*/  HMMA.16816.F32.BF16 R8, R156.reuse, R162, R8 ;  /* 0x000000a29c08723c */ /* 0x040fe20000041808 */
[----:B------:R-:W3:Y:S07]  /*bd60*/  LDSM.16.M88.4 R152, [R205+0x8100] ;  /* 0x00810000cd98783b */ /* 0x000eee0000000200 */
[C---:B----4-:R-:W-:Y:S01]  /*bd70*/  HMMA.16816.F32.BF16 R12, R156.reuse, R132, R12 ;  /* 0x000000849c0c723c */ /* 0x050fe2000004180c */
[----:B------:R-:W-:Y:S07]  /*bd80*/  LDSM.16.M88.4 R160, [R205+0x9900] ;  /* 0x00990000cda0783b */ /* 0x000fee0000000200 */
[C---:B------:R-:W-:Y:S01]  /*bd90*/  HMMA.16816.F32.BF16 R16, R156.reuse, R134, R16 ;  /* 0x000000869c10723c */ /* 0x040fe20000041810 */
[----:B------:R-:W4:Y:S07]  /*bda0*/  LDSM.16.M88.4 R132, [R205+0x8900] ;  /* 0x00890000cd84783b */ /* 0x000f2e0000000200 */
[C---:B-1----:R-:W-:Y:S08]  /*bdb0*/  HMMA.16816.F32.BF16 R20, R156.reuse, R164, R20 ;  /* 0x000000a49c14723c */ /* 0x042ff00000041814 */
[C---:B------:R-:W-:Y:S01]  /*bdc0*/  HMMA.16816.F32.BF16 R24, R156.reuse, R166, R24 ;  /* 0x000000a69c18723c */ /* 0x040fe20000041818 */
[----:B------:R-:W-:Y:S07]  /*bdd0*/  LDSM.16.M88.4 R164, [R202+0x10100] ;  /* 0x01010000caa4783b */ /* 0x000fee0000000200 */
[C---:B-----5:R-:W-:Y:S08]  /*bde0*/  HMMA.16816.F32.BF16 R28, R156.reuse, R168, R28 ;  /* 0x000000a89c1c723c */ /* 0x060ff0000004181c */
[----:B------:R-:W-:Y:S01]  /*bdf0*/  HMMA.16816.F32.BF16 R32, R156, R170, R32 ;  /* 0x000000aa9c20723c */ /* 0x000fe20000041820 */
[----:B------:R-:W1:Y:S07]  /*be00*/  LDSM.16.M88.4 R156, [R205+0x9100] ;  /* 0x00910000cd9c783b */ /* 0x000e6e0000000200 */
[C---:B------:R-:W-:Y:S01]  /*be10*/  HMMA.16816.F32.BF16 R4, R172.reuse, R176, R4 ;  /* 0x000000b0ac04723c */ /* 0x040fe20000041804 */
[----:B------:R-:W5:Y:S07]  /*be20*/  LDSM.16.M88.4 R168, [R191] ;  /* 0x00000000bfa8783b */ /* 0x000f6e0000000200 */
        /* <DEDUP_REMOVED lines=11> */
[C---:B---3--:R-:W-:Y:S01]  /*bee0*/  HMMA.16816.F32.BF16 R4, R148.reuse, R152, R4 ;  /* 0x000000989404723c */ /* 0x048fe20000041804 */
[----:B------:R-:W3:Y:S07]  /*bef0*/  LDSM.16.M88.4 R172, [R201+0x10100] ;  /* 0x01010000c9ac783b */ /* 0x000eee0000000200 */
[C---:B------:R-:W-:Y:S01]  /*bf00*/  HMMA.16816.F32.BF16 R8, R148.reuse, R154, R8 ;  /* 0x0000009a9408723c */ /* 0x040fe20000041808 */
[----:B------:R-:W-:Y:S07]  /*bf10*/  LDSM.16.M88.4 R152, [R200+0x9900] ;  /* 0x00990000c898783b */ /* 0x000fee0000000200 */
[C---:B----4-:R-:W-:Y:S08]  /*bf20*/  HMMA.16816.F32.BF16 R12, R148.reuse, R132, R12 ;  /* 0x00000084940c723c */ /* 0x050ff0000004180c */
[C---:B------:R-:W-:Y:S01]  /*bf30*/  HMMA.16816.F32.BF16 R16, R148.reuse, R134, R16 ;  /* 0x000000869410723c */ /* 0x040fe20000041810 */
[----:B------:R-:W4:Y:S07]  /*bf40*/  LDSM.16.M88.4 R132, [R200+0x8900] ;  /* 0x00890000c884783b */ /* 0x000f2e0000000200 */
[C---:B-1----:R-:W-:Y:S08]  /*bf50*/  HMMA.16816.F32.BF16 R20, R148.reuse, R156, R20 ;  /* 0x0000009c9414723c */ /* 0x042ff00000041814 */
[C---:B------:R-:W-:Y:S01]  /*bf60*/  HMMA.16816.F32.BF16 R24, R148.reuse, R158, R24 ;  /* 0x0000009e9418723c */ /* 0x040fe20000041818 */
[----:B------:R-:W-:Y:S07]  /*bf70*/  LDSM.16.M88.4 R156, [R199+0x10100] ;  /* 0x01010000c79c783b */ /* 0x000fee0000000200 */
[C---:B------:R-:W-:Y:S08]  /*bf80*/  HMMA.16816.F32.BF16 R28, R148.reuse, R160, R28 ;  /* 0x000000a0941c723c */ /* 0x040ff0000004181c */
[----:B------:R-:W-:Y:S01]  /*bf90*/  HMMA.16816.F32.BF16 R32, R148, R162, R32 ;  /* 0x000000a29420723c */ /* 0x000fe20000041820 */
[----:B------:R-:W1:Y:S07]  /*bfa0*/  LDSM.16.M88.4 R148, [R200+0x9100] ;  /* 0x00910000c894783b */ /* 0x000e6e0000000200 */
[C---:B-----5:R-:W-:Y:S01]  /*bfb0*/  HMMA.16816.F32.BF16 R4, R164.reuse, R168, R4 ;  /* 0x000000a8a404723c */ /* 0x060fe20000041804 */
[----:B------:R-:W5:Y:S07]  /*bfc0*/  LDSM.16.M88.4 R160, [R192+0x2000] ;  /* 0x00200000c0a0783b */ /* 0x000f6e0000000200 */
        /* <DEDUP_REMOVED lines=11> */
[C---:B---3--:R-:W-:Y:S01]  /*c080*/  HMMA.16816.F32.BF16 R4, R172.reuse, R176, R4 ;  /* 0x000000b0ac04723c */ /* 0x048fe20000041804 */
[----:B------:R-:W3:Y:S07]  /*c090*/  LDSM.16.M88.4 R164, [R206+0x14100] ;  /* 0x01410000cea4783b */ /* 0x000eee0000000200 */
[C---:B------:R-:W-:Y:S01]  /*c0a0*/  HMMA.16816.F32.BF16 R8, R172.reuse, R178, R8 ;  /* 0x000000b2ac08723c */ /* 0x040fe20000041808 */
[----:B------:R-:W-:Y:S07]  /*c0b0*/  LDSM.16.M88.4 R176, [R187] ;  /* 0x00000000bbb0783b */ /* 0x000fee0000000200 */
[C---:B----4-:R-:W-:Y:S08]  /*c0c0*/  HMMA.16816.F32.BF16 R12, R172.reuse, R132, R12 ;  /* 0x00000084ac0c723c */ /* 0x050ff0000004180c */
[C---:B------:R-:W-:Y:S01]  /*c0d0*/  HMMA.16816.F32.BF16 R16, R172.reuse, R134, R16 ;  /* 0x00000086ac10723c */ /* 0x040fe20000041810 */
[----:B------:R-:W4:Y:S07]  /*c0e0*/  LDSM.16.M88.4 R132, [R205+0xa900] ;  /* 0x00a90000cd84783b */ /* 0x000f2e0000000200 */
[C---:B-1----:R-:W-:Y:S08]  /*c0f0*/  HMMA.16816.F32.BF16 R20, R172.reuse, R148, R20 ;  /* 0x00000094ac14723c */ /* 0x042ff00000041814 */
[C---:B------:R-:W-:Y:S01]  /*c100*/  HMMA.16816.F32.BF16 R24, R172.reuse, R150, R24 ;  /* 0x00000096ac18723c */ /* 0x040fe20000041818 */
[----:B------:R-:W1:Y:S07]  /*c110*/  LDSM.16.M88.4 R148, [R205+0xb100] ;  /* 0x00b10000cd94783b */ /* 0x000e6e0000000200 */
        /* <DEDUP_REMOVED lines=29> */
[----:B------:R-:W1:Y:S01]  /*c2f0*/  LDSM.16.M88.4 R164, [R199+0x14100] ;  /* 0x01410000c7a4783b */ /* 0x000e620000000200 */
[C---:B-----5:R-:W-:Y:S08]  /*c300*/  HMMA.16816.F32.BF16 R4, R172.reuse, R176, R4 ;  /* 0x000000b0ac04723c */ /* 0x060ff00000041804 */
[C---:B------:R-:W-:Y:S08]  /*c310*/  HMMA.16816.F32.BF16 R8, R172.reuse, R178, R8 ;  /* 0x000000b2ac08723c */ /* 0x040ff00000041808 */
[C---:B--2---:R-:W-:Y:S08]  /*c320*/  HMMA.16816.F32.BF16 R12, R172.reuse, R136, R12 ;  /* 0x00000088ac0c723c */ /* 0x044ff0000004180c */
[C---:B------:R-:W-:Y:S08]  /*c330*/  HMMA.16816.F32.BF16 R16, R172.reuse, R138, R16 ;  /* 0x0000008aac10723c */ /* 0x040ff00000041810 */
[C---:B------:R-:W-:Y:S08]  /*c340*/  HMMA.16816.F32.BF16 R20, R172.reuse, R140, R20 ;  /* 0x0000008cac14723c */ /* 0x040ff00000041814 */
[C---:B------:R-:W-:Y:S08]  /*c350*/  HMMA.16816.F32.BF16 R24, R172.reuse, R142, R24 ;  /* 0x0000008eac18723c */ /* 0x040ff00000041818 */
[C---:B------:R-:W-:Y:S08]  /*c360*/  HMMA.16816.F32.BF16 R28, R172.reuse, R144, R28 ;  /* 0x00000090ac1c723c */ /* 0x040ff0000004181c */
[----:B------:R-:W-:Y:S08]  /*c370*/  HMMA.16816.F32.BF16 R32, R172, R146, R32 ;  /* 0x00000092ac20723c */ /* 0x000ff00000041820 */
[C---:B---3--:R-:W-:Y:S08]  /*c380*/  HMMA.16816.F32.BF16 R4, R156.reuse, R160, R4 ;  /* 0x000000a09c04723c */ /* 0x048ff00000041804 */
[C---:B------:R-:W-:Y:S08]  /*c390*/  HMMA.16816.F32.BF16 R8, R156.reuse, R162, R8 ;  /* 0x000000a29c08723c */ /* 0x040ff00000041808 */
[C---:B----4-:R-:W-:Y:S08]  /*c3a0*/  HMMA.16816.F32.BF16 R12, R156.reuse, R132, R12 ;  /* 0x000000849c0c723c */ /* 0x050ff0000004180c */
        /* <DEDUP_REMOVED lines=9> */
[----:B------:R-:W-:Y:S01]  /*c440*/  FMUL.FTZ R137, R4, c[0x0][0x320] ;  /* 0x0000c80004897a20 */ /* 0x000fe20000410000 */
[C---:B------:R-:W-:Y:S03]  /*c450*/  HMMA.16816.F32.BF16 R16, R164.reuse, R134, R16 ;  /* 0x00000086a410723c */ /* 0x040fe60000041810 */
[----:B------:R-:W-:Y:S02]  /*c460*/  FMUL.FTZ R138, R5, c[0x0][0x320] ;  /* 0x0000c800058a7a20 */ /* 0x000fe40000410000 */
[----:B------:R-:W1:Y:S01]  /*c470*/  MUFU.TANH R137, R137 ;  /* 0x0000008900897308 */ /* 0x000e620000002400 */
[----:B------:R-:W-:Y:S02]  /*c480*/  FMUL.FTZ R0, R6, c[0x0][0x320] ;  /* 0x0000c80006007a20 */ /* 0x000fe40000410000 */
[----:B------:R-:W-:Y:S02]  /*c490*/  FMUL.FTZ R136, R7, c[0x0][0x320] ;  /* 0x0000c80007887a20 */ /* 0x000fe40000410000 */
[----:B------:R-:W2:Y:S02]  /*c4a0*/  LDSM.16.M88.4 R4, [R192+0x5000] ;  /* 0x00500000c004783b */ /* 0x000ea40000000200 */
[----:B------:R-:W-:Y:S02]  /*c4b0*/  FMUL.FTZ R9, R9, c[0x0][0x320] ;  /* 0x0000c80009097a20 */ /* 0x000fe40000410000 */
[----:B------:R-:W-:Y:S01]  /*c4c0*/  FMUL.FTZ R10, R10, c[0x0][0x320] ;  /* 0x0000c8000a0a7a20 */ /* 0x000fe20000410000 */
[----:B------:R-:W3:Y:S01]  /*c4d0*/  MUFU.TANH R138, R138 ;  /* 0x0000008a008a7308 */ /* 0x000ee20000002400 */
[----:B------:R-:W-:Y:S02]  /*c4e0*/  FMUL.FTZ R11, R11, c[0x0][0x320] ;  /* 0x0000c8000b0b7a20 */ /* 0x000fe40000410000 */
[----:B------:R-:W-:Y:S02]  /*c4f0*/  FMUL.FTZ R139, R8, c[0x0][0x320] ;  /* 0x0000c800088b7a20 */ /* 0x000fe40000410000 */
[----:B------:R-:W-:Y:S02]  /*c500*/  FMUL.FTZ R8, R12, c[0x0][0x320] ;  /* 0x0000c8000c087a20 */ /* 0x000fe40000410000 */
[----:B------:R-:W-:Y:S02]  /*c510*/  FMUL.FTZ R14, R14, c[0x0][0x320] ;  /* 0x0000c8000e0e7a20 */ /* 0x000fe40000410000 */
[----:B------:R-:W-:Y:S01]  /*c520*/  FMUL.FTZ R15, R15, c[0x0][0x320] ;  /* 0x0000c8000f0f7a20 */ /* 0x000fe20000410000 */
[----:B------:R-:W4:Y:S01]  /*c530*/  MUFU.TANH R140, R9 ;  /* 0x00000009008c7308 */ /* 0x000f220000002400 */
[----:B------:R-:W-:Y:S02]  /*c540*/  FMUL.FTZ R142, R16, c[0x0][0x320] ;  /* 0x0000c800108e7a20 */ /* 0x000fe40000410000 */
[----:B------:R-:W-:Y:S02]  /*c550*/  FMUL.FTZ R18, R18, c[0x0][0x320] ;  /* 0x0000c80012127a20 */ /* 0x000fe40000410000 */
[----:B------:R-:W-:Y:S02]  /*c560*/  FMUL.FTZ R19, R19, c[0x0][0x320] ;  /* 0x0000c80013137a20 */ /* 0x000fe40000410000 */
[----:B------:R-:W-:Y:S02]  /*c570*/  FMUL.FTZ R162, R13, c[0x0][0x320] ;  /* 0x0000c8000da27a20 */ /* 0x000fe40000410000 */
[----:B------:R-:W-:Y:S01]  /*c580*/  FMUL.FTZ R13, R17, c[0x0][0x320] ;  /* 0x0000c800110d7a20 */ /* 0x000fe20000410000 */
[----:B------:R-:W1:Y:S10]  /*c590*/  MUFU.TANH R132, R10 ;  /* 0x0000000a00847308 */ /* 0x000e740000002400 */
[----:B------:R-:W1:Y:S01]  /*c5a0*/  MUFU.TANH R133, R11 ;  /* 0x0000000b00857308 */ /* 0x000e620000002400 */
[C---:B--2---:R-:W-:Y:S09]  /*c5b0*/  HMMA.16816.F32.BF16 R20, R164.reuse, R4, R20 ;  /* 0x00000004a414723c */ /* 0x044ff20000041814 */
[----:B------:R2:W1:Y:S03]  /*c5c0*/  MUFU.TANH R12, R8 ;  /* 0x00000008000c7308 */ /* 0x0004660000002400 */
[----:B------:R-:W-:Y:S01]  /*c5d0*/  @P5 IMAD.HI.U32 R4, R212, c[0x0][0x2c8], RZ ;  /* 0x0000b200d4045a27 */ /* 0x000fe200078e00ff */
[C---:B------:R-:W-:Y:S03]  /*c5e0*/  HMMA.16816.F32.BF16 R24, R164.reuse, R6, R24 ;  /* 0x00000006a418723c */ /* 0x040fe60000041818 */
[----:B------:R-:W-:Y:S01]  /*c5f0*/  IMAD.MOV.U32 R5, RZ, RZ, R212 ;  /* 0x000000ffff057224 */ /* 0x000fe200078e00d4 */
[----:B------:R-:W-:Y:S02]  /*c600*/  @P4 SHF.R.U32.HI R5, RZ, c[0x0][0x2cc], R4 ;  /* 0x0000b300ff054a19 */ /* 0x000fe40000011604 */
[----:B------:R5:W1:Y:S01]  /*c610*/  MUFU.TANH R163, R14 ;  /* 0x0000000e00a37308 */ /* 0x000a620000002400 */
[----:B------:R-:W-:Y:S05]  /*c620*/  @P0 IADD3 R4, P4, R210, UR7, RZ ;  /* 0x00000007d2040c10 */ /* 0x000fea000ff9e0ff */
[----:B------:R-:W-:Y:S02]  /*c630*/  @P0 LEA R16, P6, R4, c[0x0][0x1c8], 0x1 ;  /* 0x0000720004100a11 */ /* 0x000fe400078c08ff */
[----:B------:R-:W-:Y:S01]  /*c640*/  @P0 IADD3 R6, P5, R183, UR7, RZ ;  /* 0x00000007b7060c10 */ /* 0x000fe2000ffbe0ff */
[----:B------:R-:W-:Y:S01]  /*c650*/  FMUL.FTZ R22, R22, c[0x0][0x320] ;  /* 0x0000c80016167a20 */ /* 0x000fe20000410000 */
[----:B------:R1:W1:Y:S01]  /*c660*/  MUFU.TANH R161, R15 ;  /* 0x0000000f00a17308 */ /* 0x0002620000002400 */
[----:B------:R-:W-:Y:S01]  /*c670*/  FMUL.FTZ R23, R23, c[0x0][0x320] ;  /* 0x0000c80017177a20 */ /* 0x000fe20000410000 */
[----:B------:R-:W-:Y:S01]  /*c680*/  @P0 IADD3.X R7, R182, UR6, RZ, P5, !PT ;  /* 0x00000006b6070c10 */ /* 0x000fe2000affe4ff */
[----:B------:R-:W-:Y:S01]  /*c690*/  FMUL.FTZ R160, R20, c[0x0][0x320] ;  /* 0x0000c80014a07a20 */ /* 0x000fe20000410000 */
[----:B--2---:R-:W2:Y:S01]  /*c6a0*/  LDSM.16.M88.4 R8, [R192+0x5800] ;  /* 0x00580000c008783b */ /* 0x004ea20000000200 */
[----:B------:R-:W-:Y:S04]  /*c6b0*/  DEPBAR.LE SB0, 0x0 ;  /* 0x000080000000791a */ /* 0x000fe80000000000 */
[----:B------:R-:W-:Y:S01]  /*c6c0*/  FMUL.FTZ R25, R25, c[0x0][0x320] ;  /* 0x0000c80019197a20 */ /* 0x000fe20000410000 */
[----:B------:R1:W1:Y:S01]  /*c6d0*/  MUFU.TANH R159, R22 ;  /* 0x00000016009f7308 */ /* 0x0002620000002400 */
[----:B------:R-:W-:Y:S01]  /*c6e0*/  BAR.SYNC.DEFER_BLOCKING 0x0 ;  /* 0x0000000000007b1d */ /* 0x000fe20000010000 */
[----:B------:R-:W-:Y:S02]  /*c6f0*/  FMUL.FTZ R156, R24, c[0x0][0x320] ;  /* 0x0000c800189c7a20 */ /* 0x000fe40000410000 */
[----:B------:R-:W-:Y:S02]  /*c700*/  FMUL.FTZ R158, R21, c[0x0][0x320] ;  /* 0x0000c800159e7a20 */ /* 0x000fe40000410000 */
[----:B------:R-:W-:Y:S02]  /*c710*/  FMUL.FTZ R26, R26, c[0x0][0x320] ;  /* 0x0000c8001a1a7a20 */ /* 0x000fe40000410000 */
[----:B------:R-:W-:Y:S02]  /*c720*/  FMUL.FTZ R27, R27, c[0x0][0x320] ;  /* 0x0000c8001b1b7a20 */ /* 0x000fe40000410000 */
[----:B------:R1:W1:Y:S10]  /*c730*/  MUFU.TANH R157, R23 ;  /* 0x00000017009d7308 */ /* 0x0002740000002400 */
[----:B------:R1:W1:Y:S10]  /*c740*/  MUFU.TANH R154, R25 ;  /* 0x00000019009a7308 */ /* 0x0002740000002400 */
[----:B------:R1:W1:Y:S01]  /*c750*/  MUFU.TANH R143, R18 ;  /* 0x00000012008f7308 */ /* 0x0002620000002400 */
[C---:B--2---:R-:W-:Y:S09]  /*c760*/  HMMA.16816.F32.BF16 R28, R164.reuse, R8, R28 ;  /* 0x00000008a41c723c */ /* 0x044ff2000004181c */
[----:B------:R2:W2:Y:S03]  /*c770*/  MUFU.TANH R141, R19 ;  /* 0x00000013008d7308 */ /* 0x0004a60000002400 */
[----:B------:R-:W-:Y:S01]  /*c780*/  @P0 IADD3.X R9, R217, UR6, RZ, P4, !PT ;  /* 0x00000006d9090c10 */ /* 0x000fe2000a7fe4ff */
[----:B------:R-:W-:Y:S03]  /*c790*/  HMMA.16816.F32.BF16 R32, R164, R10, R32 ;  /* 0x0000000aa420723c */ /* 0x000fe60000041820 */
[----:B------:R-:W-:Y:S02]  /*c7a0*/  @P0 LEA.HI.X R17, R4, c[0x0][0x1cc], R9, 0x1, P6 ;  /* 0x0000730004110a11 */ /* 0x000fe400030f0c09 */
[C---:B-----5:R-:W-:Y:S01]  /*c7b0*/  @P0 LEA R14, P4, R6.reuse, c[0x0][0x1c8], 0x1 ;  /* 0x00007200060e0a11 */ /* 0x060fe200078808ff */
[----:B------:R-:W2:Y:S02]  /*c7c0*/  MUFU.TANH R0, R0 ;  /* 0x0000000000007308 */ /* 0x000ea40000002400 */
[----:B------:R-:W-:Y:S01]  /*c7d0*/  @!PT LDS RZ, [RZ] ;  /* 0x00000000fffff984 */ /* 0x000fe20000000800 */
[----:B------:R-:W-:Y:S01]  /*c7e0*/  @!PT LDS RZ, [RZ] ;  /* 0x00000000fffff984 */ /* 0x000fe20000000800 */
[----:B------:R-:W-:Y:S01]  /*c7f0*/  @!PT LDS RZ, [RZ] ;  /* 0x00000000fffff984 */ /* 0x000fe20000000800 */
[----:B------:R2:W-:Y:S01]  /*c800*/  @P0 LDGSTS.E.BYPASS.LTC128B.128 [R207+0x6100], [R16.64], !P3 ;  /* 0x0610000010cf0fae */ /* 0x0005e2000d901d50 */
[----:B-1----:R-:W-:Y:S03]  /*c810*/  @P0 LEA.HI.X R15, R6, c[0x0][0x1cc], R7, 0x1, P4 ;  /* 0x00007300060f0a11 */ /* 0x002fe600020f0c07 */
[----:B------:R-:W-:Y:S01]  /*c820*/  @P0 IADD3 R4, P5, R181, UR7, RZ ;  /* 0x00000007b5040c10 */ /* 0x000fe2000ffbe0ff */
[----:B------:R-:W-:Y:S01]  /*c830*/  @UP3 UIADD3 UR7, UP0, UR12, UR7, URZ ;  /* 0x000000070c073290 */ /* 0x000fe2000ff1e03f */
[----:B------:R-:W-:Y:S01]  /*c840*/  FMUL.FTZ R28, R28, c[0x0][0x320] ;  /* 0x0000c8001c1c7a20 */ /* 0x000fe20000410000 */
[----:B------:R1:W-:Y:S01]  /*c850*/  @P0 LDGSTS.E.BYPASS.LTC128B.128 [R207+0x8100], [R14.64], !P2 ;  /* 0x081000000ecf0fae */ /* 0x0003e2000d101d50 */
[----:B------:R-:W1:Y:S01]  /*c860*/  MUFU.TANH R136, R136 ;  /* 0x0000008800887308 */ /* 0x000e620000002400 */
[----:B------:R-:W-:Y:S01]  /*c870*/  @P0 LEA R22, P4, R4, c[0x0][0x1c8], 0x1 ;  /* 0x0000720004160a11 */ /* 0x000fe200078808ff */
[----:B------:R-:W-:Y:S01]  /*c880*/  FMUL.FTZ R29, R29, c[0x0][0x320] ;  /* 0x0000c8001d1d7a20 */ /* 0x000fe20000410000 */
[----:B------:R-:W-:Y:S01]  /*c890*/  @P0 IADD3.X R7, R180, UR6, RZ, P5, !PT ;  /* 0x00000006b4070c10 */ /* 0x000fe2000affe4ff */
[----:B------:R-:W-:Y:S01]  /*c8a0*/  @UP3 UIADD3.X UR6, UR11, UR6, URZ, UP0, !UPT ;  /* 0x000000060b063290 */ /* 0x000fe200087fe43f */
[----:B------:R-:W-:Y:S01]  /*c8b0*/  @P0 IADD3 R9, P6, R210, UR7, RZ ;  /* 0x00000007d2090c10 */ /* 0x000fe2000ffde0ff */
[----:B------:R-:W-:Y:S01]  /*c8c0*/  FMUL.FTZ R30, R30, c[0x0][0x320] ;  /* 0x0000c8001e1e7a20 */ /* 0x000fe20000410000 */
[----:B------:R-:W-:Y:S01]  /*c8d0*/  @P0 LEA.HI.X R23, R4, c[0x0][0x1cc], R7, 0x1, P4 ;  /* 0x0000730004170a11 */ /* 0x000fe200020f0c07 */
[----:B------:R-:W-:Y:S01]  /*c8e0*/  FMUL.FTZ R31, R31, c[0x0][0x320] ;  /* 0x0000c8001f1f7a20 */ /* 0x000fe20000410000 */
[----:B------:R-:W-:Y:S01]  /*c8f0*/  @P0 IADD3 R7, P5, R183, UR7, RZ ;  /* 0x00000007b7070c10 */ /* 0x000fe2000ffbe0ff */
[----:B------:R-:W1:Y:S01]  /*c900*/  MUFU.TANH R139, R139 ;  /* 0x0000008b008b7308 */ /* 0x000e620000002400 */
[----:B------:R-:W-:Y:S01]  /*c910*/  @P0 IADD3.X R8, R217, UR6, RZ, P6, !PT ;  /* 0x00000006d9080c10 */ /* 0x000fe2000b7fe4ff */
[----:B------:R1:W-:Y:S01]  /*c920*/  @P0 LDGSTS.E.BYPASS.LTC128B.128 [R207+0xa100], [R22.64], !P1 ;  /* 0x0a10000016cf0fae */ /* 0x0003e2000c901d50 */
[----:B------:R-:W-:Y:S01]  /*c930*/  @P0 LEA R24, P6, R9, c[0x0][0x1c8], 0x1 ;  /* 0x0000720009180a11 */ /* 0x000fe200078c08ff */
[----:B------:R-:W-:Y:S01]  /*c940*/  FMUL.FTZ R32, R32, c[0x0][0x320] ;  /* 0x0000c80020207a20 */ /* 0x000fe20000410000 */
[----:B------:R-:W-:Y:S01]  /*c950*/  @P0 IADD3.X R4, R182, UR6, RZ, P5, !PT ;  /* 0x00000006b6040c10 */ /* 0x000fe2000affe4ff */
[----:B------:R-:W-:Y:S01]  /*c960*/  FMUL.FTZ R33, R33, c[0x0][0x320] ;  /* 0x0000c80021217a20 */ /* 0x000fe20000410000 */
[----:B------:R-:W-:Y:S01]  /*c970*/  @P0 LEA.HI.X R25, R9, c[0x0][0x1cc], R8, 0x1, P6 ;  /* 0x0000730009190a11 */ /* 0x000fe200030f0c08 */
[----:B------:R-:W-:Y:S01]  /*c980*/  FMUL.FTZ R34, R34, c[0x0][0x320] ;  /* 0x0000c80022227a20 */ /* 0x000fe20000410000 */
[----:B------:R-:W-:Y:S01]  /*c990*/  @P0 LEA R18, P5, R7, c[0x0][0x1c8], 0x1 ;  /* 0x0000720007120a11 */ /* 0x000fe200078a08ff */
[----:B------:R-:W1:Y:S01]  /*c9a0*/  MUFU.TANH R162, R162 ;  /* 0x000000a200a27308 */ /* 0x000e620000002400 */
[----:B------:R-:W-:Y:S01]  /*c9b0*/  @P0 IADD3 R6, P4, R181, UR7, RZ ;  /* 0x00000007b5060c10 */ /* 0x000fe2000ff9e0ff */
[----:B------:R1:W-:Y:S01]  /*c9c0*/  @P0 LDGSTS.E.BYPASS.LTC128B.128 [R207+0x7100], [R24.64], !P3 ;  /* 0x0710000018cf0fae */ /* 0x0003e2000d901d50 */
[----:B--2---:R-:W-:Y:S01]  /*c9d0*/  @P0 LEA.HI.X R19, R7, c[0x0][0x1cc], R4, 0x1, P5 ;  /* 0x0000730007130a11 */ /* 0x004fe200028f0c04 */
[----:B------:R-:W-:Y:S01]  /*c9e0*/  FMUL.FTZ R35, R35, c[0x0][0x320] ;  /* 0x0000c80023237a20 */ /* 0x000fe20000410000 */
[----:B------:R-:W-:Y:S01]  /*c9f0*/  @P0 IADD3.X R11, R180, UR6, RZ, P4, !PT ;  /* 0x00000006b40b0c10 */ /* 0x000fe2000a7fe4ff */
[----:B------:R-:W-:Y:S01]  /*ca00*/  USHF.L.U32 UR6, UR13, 0x6, URZ ;  /* 0x000000060d067899 */ /* 0x000fe2000800063f */
[C---:B------:R-:W-:Y:S02]  /*ca10*/  @P0 LEA R20, P4, R6.reuse, c[0x0][0x1c8], 0x1 ;  /* 0x0000720006140a11 */ /* 0x040fe400078808ff */
[----:B------:R2:W-:Y:S01]  /*ca20*/  @P0 LDGSTS.E.BYPASS.LTC128B.128 [R207+0x9100], [R18.64], !P2 ;  /* 0x0910000012cf0fae */ /* 0x0005e2000d101d50 */
[----:B------:R-:W1:Y:S01]  /*ca30*/  MUFU.TANH R142, R142 ;  /* 0x0000008e008e7308 */ /* 0x000e620000002400 */
[----:B------:R-:W-:Y:S01]  /*ca40*/  @P0 LEA.HI.X R21, R6, c[0x0][0x1cc], R11, 0x1, P4 ;  /* 0x0000730006150a11 */ /* 0x000fe200020f0c0b */
[----:B------:R-:W-:Y:S04]  /*ca50*/  IMAD.U32 R4, RZ, RZ, UR6 ;  /* 0x00000006ff047e24 */ /* 0x000fe8000f8e00ff */
[----:B------:R2:W-:Y:S01]  /*ca60*/  @P0 LDGSTS.E.BYPASS.LTC128B.128 [R207+0xb100], [R20.64], !P1 ;  /* 0x0b10000014cf0fae */ /* 0x0005e2000c901d50 */
[----:B------:R-:W-:Y:S02]  /*ca70*/  IADD3 R7, -R213, 0x1, -R4 ;  /* 0x00000001d5077810 */ /* 0x000fe40007ffe904 */
[----:B------:R-:W-:Y:S01]  /*ca80*/  PLOP3.LUT P0, PT, PT, PT, UP1, 0x40, 0x0 ;  /* 0x000000000000781c */ /* 0x000fe20003f0e818 */
[----:B------:R-:W1:Y:S01]  /*ca90*/  MUFU.TANH R13, R13 ;  /* 0x0000000d000d7308 */ /* 0x000e620000002400 */
[----:B------:R-:W-:Y:S02]  /*caa0*/  IADD3 R7, R7, c[0x0][0x1d0], RZ ;  /* 0x0000740007077a10 */ /* 0x000fe40007ffe0ff */
[----:B------:R-:W0:Y:S02]  /*cab0*/  LDGDEPBAR ;  /* 0x00000000000079af */ /* 0x000e240000000000 */
[----:B------:R-:W-:Y:S04]  /*cac0*/  IADD3 R7, R7, -c[0x0][0x168], RZ ;  /* 0x80005a0007077a10 */ /* 0x000fe80007ffe0ff */
[C---:B------:R-:W-:Y:S01]  /*cad0*/  IADD3 R9, R7.reuse, c[0x0][0x328], RZ ;  /* 0x0000ca0007097a10 */ /* 0x040fe20007ffe0ff */
[----:B------:R-:W1:Y:S01]  /*cae0*/  MUFU.TANH R160, R160 ;  /* 0x000000a000a07308 */ /* 0x000e620000002400 */
[----:B------:R-:W1:Y:S01]  /*caf0*/  SHFL.IDX PT, R6, R5, RZ, 0x1c1f ;  /* 0x001c1fff05067589 */ /* 0x000e6200000e0000 */
[----:B------:R-:W-:Y:S08]  /*cb00*/  IADD3 R7, R7, UR14, RZ ;  /* 0x0000000e07077c10 */ /* 0x000ff0000fffe0ff */
[----:B------:R-:W2:Y:S10]  /*cb10*/  MUFU.TANH R158, R158 ;  /* 0x0000009e009e7308 */ /* 0x000eb40000002400 */
[----:B------:R-:W2:Y:S01]  /*cb20*/  MUFU.TANH R156, R156 ;  /* 0x0000009c009c7308 */ /* 0x000ea20000002400 */
[--C-:B-1----:R-:W-:Y:S02]  /*cb30*/  IMAD.IADD R14, R9, 0x1, R6.reuse ;  /* 0x00000001090e7824 */ /* 0x102fe400078e0206 */
[----:B------:R-:W-:Y:S07]  /*cb40*/  IMAD.IADD R11, R7, 0x1, R6 ;  /* 0x00000001070b7824 */ /* 0x000fee00078e0206 */
[----:B------:R1:W1:Y:S10]  /*cb50*/  MUFU.TANH R155, R26 ;  /* 0x0000001a009b7308 */ /* 0x0002740000002400 */
        /* <DEDUP_REMOVED lines=24> */
.L_x_184:
[----:B------:R-:W-:Y:S04]  /*cce0*/  MOV R6, c[0x0][0x32c] ;  /* 0x0000cb0000067a02 */ /* 0x000fe80000000f00 */
[----:B------:R-:W-:Y:S11]  /*ccf0*/  ISETP.NE.AND P0, PT, R6, 0x1, PT ;  /* 0x000000010600780c */ /* 0x000ff60003f05270 */
[----:B------:R-:W-:Y:S02]  /*cd00*/  @!UPT UIADD3 URZ, URZ, URZ, URZ ;  /* 0x0000003f3f3ff290 */ /* 0x000fe4000fffe03f */
[----:B------:R-:W-:Y:S05]  /*cd10*/  @P0 IMAD.HI.U32 R6, R15, c[0x0][0x330], RZ ;  /* 0x0000cc000f060a27 */ /* 0x000fea00078e00ff */
[----:B------:R-:W-:Y:S02]  /*cd20*/  @P0 SHF.R.U32.HI R15, RZ, c[0x0][0x334], R6 ;  /* 0x0000cd00ff0f0a19 */ /* 0x000fe40000011606 */
.L_x_185:
[----:B------:R-:W-:Y:S05]  /*cd30*/  BSYNC B0 ;  /* 0x0000000000007941 */ /* 0x000fea0003800000 */
.L_x_183:
[----:B------:R-:W-:Y:S04]  /*cd40*/  IMAD.MOV.U32 R6, RZ, RZ, c[0x0][0x32c] ;  /* 0x0000cb00ff067624 */ /* 0x000fe800078e00ff */
[----:B------:R-:W-:Y:S04]  /*cd50*/  IMAD R6, R15, R6, -UR6 ;  /* 0x800000060f067e24 */ /* 0x000fe8000f8e0206 */
[----:B------:R-:W-:Y:S05]  /*cd60*/  IMAD.IADD R6, R6, 0x1, -R213 ;  /* 0x0000000106067824 */ /* 0x000fea00078e0ad5 */
[----:B------:R-:W-:Y:S02]  /*cd70*/  IADD3 R15, R6, c[0x0][0x32c], RZ ;  /* 0x0000cb00060f7a10 */ /* 0x000fe40007ffe0ff */
[----:B------:R-:W-:Y:S02]  /*cd80*/  IMNMX R11, R11, R6, !PT ;  /* 0x000000060b0b7217 */ /* 0x000fe40007800200 */
[----:B------:R-:W-:Y:S02]  /*cd90*/  IMNMX R14, R14, R15, PT ;  /* 0x0000000f0e0e7217 */ /* 0x000fe40003800200 */
.L_x_182:
[----:B--234-:R-:W-:Y:S06]  /*cda0*/  UISETP.GT.AND UP0, UPT, UR13, -0x1, UPT ;  /* 0xffffffff0d00788c */ /* 0x01cfec000bf04270 */
[----:B------:R-:W-:Y:S04]  /*cdb0*/  PLOP3.LUT P0, PT, PT, PT, UP0, 0x80, 0x0 ;  /* 0x000000000000781c */ /* 0x000fe80003f0f008 */
[C---:B------:R-:W-:Y:S02]  /*cdc0*/  ISETP.GT.AND P4, PT, R11.reuse, 0x1, P0 ;  /* 0x000000010b00780c */ /* 0x040fe40000784270 */
[C---:B------:R-:W-:Y:S02]  /*cdd0*/  ISETP.GT.AND P5, PT, R11.reuse, RZ, P0 ;  /* 0x000000ff0b00720c */ /* 0x040fe400007a4270 */
[C---:B------:R-:W-:Y:S02]  /*cde0*/  ISETP.LT.OR P4, PT, R14.reuse, 0x2, P4 ;  /* 0x000000020e00780c */ /* 0x040fe40002781670 */
[----:B------:R-:W-:Y:S02]  /*cdf0*/  ISETP.LT.OR P5, PT, R14, 0x1, P5 ;  /* 0x000000010e00780c */ /* 0x000fe40002fa1670 */
[----:B------:R-:W-:Y:S02]  /*ce00*/  FSEL R138, R138, -INF , !P4 ;  /* 0xff8000008a8a7808 */ /* 0x000fe40006000000 */
[C---:B------:R-:W-:Y:S02]  /*ce10*/  ISETP.GT.AND P4, PT, R11.reuse, 0x10, P0 ;  /* 0x000000100b00780c */ /* 0x040fe40000784270 */
[----:B------:R-:W-:Y:S02]  /*ce20*/  ISETP.GT.AND P6, PT, R11, 0x8, P0 ;  /* 0x000000080b00780c */ /* 0x000fe400007c4270 */
[----:B------:R-:W-:Y:S02]  /*ce30*/  ISETP.LT.OR P4, PT, R14, 0x11, P4 ;  /* 0x000000110e00780c */ /* 0x000fe40002781670 */
[----:B------:R-:W-:Y:S02]  /*ce40*/  FSEL R10, R137, -INF , !P5 ;  /* 0xff800000890a7808 */ /* 0x000fe40006800000 */
[C---:B------:R-:W-:Y:S02]  /*ce50*/  ISETP.GT.AND P5, PT, R11.reuse, 0x9, P0 ;  /* 0x000000090b00780c */ /* 0x040fe400007a4270 */
[----:B------:R-:W-:Y:S02]  /*ce60*/  FSEL R164, R12, -INF , !P4 ;  /* 0xff8000000ca47808 */ /* 0x000fe40006000000 */
[----:B------:R-:W-:Y:S01]  /*ce70*/  ISETP.GT.AND P4, PT, R11, 0x19, P0 ;  /* 0x000000190b00780c */ /* 0x000fe20000784270 */
[----:B------:R-:W2:Y:S01]  /*ce80*/  SHFL.IDX PT, R12, R5, 0x1, 0x1c1f ;  /* 0x003c1f00050c7f89 */ /* 0x000ea200000e0000 */
        /* <DEDUP_REMOVED lines=11> */
[----:B------:R-:W-:Y:S01]  /*cf40*/  ISETP.LT.OR P4, PT, R14, 0x29, P4 ;  /* 0x000000290e00780c */ /* 0x000fe20002781670 */
[--C-:B--2---:R-:W-:Y:S01]  /*cf50*/  IMAD.IADD R5, R9, 0x1, R12.reuse ;  /* 0x0000000109057824 */ /* 0x104fe200078e020c */
[----:B------:R-:W-:Y:S01]  /*cf60*/  FSEL R162, R162, -INF , !P6 ;  /* 0xff800000a2a27808 */ /* 0x000fe20007000000 */
[----:B------:R-:W-:Y:S01]  /*cf70*/  IMAD.IADD R7, R7, 0x1, R12 ;  /* 0x0000000107077824 */ /* 0x000fe200078e020c */
[C---:B------:R-:W-:Y:S02]  /*cf80*/  ISETP.GT.AND P6, PT, R11.reuse, 0x20, P0 ;  /* 0x000000200b00780c */ /* 0x040fe400007c4270 */
[----:B------:R-:W-:Y:S02]  /*cf90*/  FSEL R142, R142, -INF , !P5 ;  /* 0xff8000008e8e7808 */ /* 0x000fe40006800000 */
[C---:B------:R-:W-:Y:S02]  /*cfa0*/  ISETP.GT.AND P5, PT, R11.reuse, 0x21, P0 ;  /* 0x000000210b00780c */ /* 0x040fe400007a4270 */
[----:B------:R-:W-:Y:S02]  /*cfb0*/  FSEL R156, R156, -INF , !P4 ;  /* 0xff8000009c9c7808 */ /* 0x000fe40006000000 */
[C---:B------:R-:W-:Y:S02]  /*cfc0*/  ISETP.GT.AND P4, PT, R11.reuse, 0x31, P0 ;  /* 0x000000310b00780c */ /* 0x040fe40000784270 */
[C---:B------:R-:W-:Y:S02]  /*cfd0*/  ISETP.LT.OR P6, PT, R14.reuse, 0x21, P6 ;  /* 0x000000210e00780c */ /* 0x040fe400037c1670 */
[C---:B------:R-:W-:Y:S02]  /*cfe0*/  ISETP.LT.OR P5, PT, R14.reuse, 0x22, P5 ;  /* 0x000000220e00780c */ /* 0x040fe40002fa1670 */
[----:B------:R-:W-:Y:S02]  /*cff0*/  ISETP.LT.OR P4, PT, R14, 0x32, P4 ;  /* 0x000000320e00780c */ /* 0x000fe40002781670 */
[----:B------:R-:W-:Y:S02]  /*d000*/  FSEL R160, R160, -INF , !P6 ;  /* 0xff800000a0a07808 */ /* 0x000fe40007000000 */
[C---:B------:R-:W-:Y:S02]  /*d010*/  ISETP.GT.AND P6, PT, R11.reuse, 0x29, P0 ;  /* 0x000000290b00780c */ /* 0x040fe400007c4270 */
[----:B------:R-:W-:Y:S02]  /*d020*/  FSEL R158, R158, -INF , !P5 ;  /* 0xff8000009e9e7808 */ /* 0x000fe40006800000 */
[C---:B------:R-:W-:Y:S02]  /*d030*/  ISETP.GT.AND P5, PT, R11.reuse, 0x30, P0 ;  /* 0x000000300b00780c */ /* 0x040fe400007a4270 */
[----:B-1----:R-:W-:Y:S02]  /*d040*/  FSEL R150, R150, -INF , !P4 ;  /* 0xff80000096967808 */ /* 0x002fe40006000000 */
[----:B------:R-:W-:Y:S02]  /*d050*/  PLOP3.LUT P4, PT, PT, PT, UP1, 0x40, 0x0 ;  /* 0x000000000000781c */ /* 0x000fe40003f8e818 */
[C---:B------:R-:W-:Y:S02]  /*d060*/  ISETP.LT.OR P6, PT, R14.reuse, 0x2a, P6 ;  /* 0x0000002a0e00780c */ /* 0x040fe400037c1670 */
[----:B------:R-:W-:Y:S02]  /*d070*/  ISETP.LT.OR P5, PT, R14, 0x31, P5 ;  /* 0x000000310e00780c */ /* 0x000fe40002fa1670 */
[----:B------:R-:W-:Y:S02]  /*d080*/  FSEL R154, R154, -INF , !P6 ;  /* 0xff8000009a9a7808 */ /* 0x000fe40007000000 */
[C---:B------:R-:W-:Y:S02]  /*d090*/  ISETP.GT.AND P6, PT, R11.reuse, 0x38, P0 ;  /* 0x000000380b00780c */ /* 0x040fe400007c4270 */
        /* <DEDUP_REMOVED lines=21> */
.L_x_188:
[----:B------:R-:W-:Y:S04]  /*d1f0*/  MOV R9, c[0x0][0x32c] ;  /* 0x0000cb0000097a02 */ /* 0x000fe80000000f00 */
[----:B------:R-:W-:Y:S11]  /*d200*/  ISETP.NE.AND P4, PT, R9, 0x1, PT ;  /* 0x000000010900780c */ /* 0x000ff60003f85270 */
[----:B------:R-:W-:Y:S02]  /*d210*/  @!UPT UIADD3 URZ, URZ, URZ, URZ ;  /* 0x0000003f3f3ff290 */ /* 0x000fe4000fffe03f */
[----:B------:R-:W-:Y:S05]  /*d220*/  @P4 IMAD.HI.U32 R9, R12, c[0x0][0x330], RZ ;  /* 0x0000cc000c094a27 */ /* 0x000fea00078e00ff */
[----:B------:R-:W-:Y:S02]  /*d230*/  @P4 SHF.R.U32.HI R12, RZ, c[0x0][0x334], R9 ;  /* 0x0000cd00ff0c4a19 */ /* 0x000fe40000011609 */
.L_x_189:
[----:B------:R-:W-:Y:S05]  /*d240*/  BSYNC B0 ;  /* 0x0000000000007941 */ /* 0x000fea0003800000 */
.L_x_187:
[----:B------:R-:W-:Y:S04]  /*d250*/  IMAD.MOV.U32 R9, RZ, RZ, c[0x0][0x32c] ;  /* 0x0000cb00ff097624 */ /* 0x000fe800078e00ff */
[----:B------:R-:W-:Y:S04]  /*d260*/  IMAD R14, R12, R9, -UR6 ;  /* 0x800000060c0e7e24 */ /* 0x000fe8000f8e0209 */
[----:B------:R-:W-:Y:S05]  /*d270*/  IMAD.IADD R14, R14, 0x1, -R213 ;  /* 0x000000010e0e7824 */ /* 0x000fea00078e0ad5 */
[----:B------:R-:W-:Y:S02]  /*d280*/  IADD3 R12, R14, c[0x0][0x32c], RZ ;  /* 0x0000cb000e0c7a10 */ /* 0x000fe40007ffe0ff */
[----:B------:R-:W-:Y:S02]  /*d290*/  IMNMX R7, R7, R14, !PT ;  /* 0x0000000e07077217 */ /* 0x000fe40007800200 */
[----:B------:R-:W-:Y:S02]  /*d2a0*/  IMNMX R5, R5, R12, PT ;  /* 0x0000000c05057217 */ /* 0x000fe40003800200 */
.L_x_186:
[----:B------:R-:W-:Y:S01]  /*d2b0*/  FMNMX.FTZ R17, R10, R3, !PT ;  /* 0x000000030a117209 */ /* 0x000fe20007810000 */
[----:B------:R-:W-:Y:S01]  /*d2c0*/  LDSM.16.MT88.4 R20, [R198+0x100] ;  /* 0x00010000c614783b */ /* 0x000fe20000004200 */
[----:B------:R-:W-:Y:S01]  /*d2d0*/  ISETP.GT.AND P6, PT, R7, RZ, P0 ;  /* 0x000000ff0700720c */ /* 0x000fe200007c4270 */
[----:B------:R-:W-:Y:S01]  /*d2e0*/  UISETP.GT.AND UP0, UPT, UR13, UR8, UPT ;  /* 0x000000080d00728c */ /* 0x000fe2000bf04270 */
[----:B------:R-:W-:Y:S01]  /*d2f0*/  FMNMX.FTZ R17, R138, R17, !PT ;  /* 0x000000118a117209 */ /* 0x000fe20007810000 */
[----:B------:R-:W-:Y:S01]  /*d300*/  UIADD3 UR13, UR13, -0x1, URZ ;  /* 0xffffffff0d0d7890 */ /* 0x000fe2000fffe03f */
[----:B------:R-:W-:Y:S02]  /*d310*/  ISETP.LT.OR P6, PT, R5, 0x1, P6 ;  /* 0x000000010500780c */ /* 0x000fe400037c1670 */
[----:B------:R-:W-:Y:S01]  /*d320*/  FMNMX.FTZ R17, R8, R17, !PT ;  /* 0x0000001108117209 */ /* 0x000fe20007810000 */
[----:B------:R-:W-:Y:S01]  /*d330*/  LDSM.16.MT88.4 R28, [R197+0x100] ;  /* 0x00010000c51c783b */ /* 0x000fe20000004200 */
[----:B------:R-:W-:Y:S02]  /*d340*/  ISETP.GT.AND P5, PT, R7, 0x1, P0 ;  /* 0x000000010700780c */ /* 0x000fe400007a4270 */
[----:B------:R-:W-:Y:S02]  /*d350*/  FMNMX.FTZ R17, R6, R17, !PT ;  /* 0x0000001106117209 */ /* 0x000fe40007810000 */
[----:B------:R-:W-:Y:S02]  /*d360*/  FSEL R15, R0, -INF , !P6 ;  /* 0xff800000000f7808 */ /* 0x000fe40007000000 */
[----:B------:R-:W-:Y:S02]  /*d370*/  FMNMX.FTZ R17, R164, R17, !PT ;  /* 0x00000011a4117209 */ /* 0x000fe40007810000 */
[----:B------:R-:W-:Y:S02]  /*d380*/  ISETP.LT.OR P5, PT, R5, 0x2, P5 ;  /* 0x000000020500780c */ /* 0x000fe40002fa1670 */
[----:B------:R-:W-:Y:S02]  /*d390*/  FMNMX.FTZ R17, R162, R17, !PT ;  /* 0x00000011a2117209 */ /* 0x000fe40007810000 */
[----:B------:R-:W-:Y:S02]  /*d3a0*/  ISETP.GT.AND P4, PT, R7, 0x8, P0 ;  /* 0x000000080700780c */ /* 0x000fe40000784270 */
[----:B------:R-:W-:Y:S02]  /*d3b0*/  FMNMX.FTZ R17, R142, R17, !PT ;  /* 0x000000118e117209 */ /* 0x000fe40007810000 */
[----:B------:R-:W-:Y:S02]  /*d3c0*/  FSEL R13, R136, -INF , !P5 ;  /* 0xff800000880d7808 */ /* 0x000fe40006800000 */
[----:B------:R-:W-:Y:S02]  /*d3d0*/  FMNMX.FTZ R17, R140, R17, !PT ;  /* 0x000000118c117209 */ /* 0x000fe40007810000 */
[----:B------:R-:W-:Y:S02]  /*d3e0*/  FMNMX.FTZ R0, R15, R2, !PT ;  /* 0x000000020f007209 */ /* 0x000fe40007810000 */
[----:B------:R-:W-:Y:S02]  /*d3f0*/  FMNMX.FTZ R17, R160, R17, !PT ;  /* 0x00000011a0117209 */ /* 0x000fe40007810000 */
[----:B------:R-:W-:Y:S02]  /*d400*/  ISETP.GT.AND P6, PT, R7, 0x9, P0 ;  /* 0x000000090700780c */ /* 0x000fe400007c4270 */
[----:B------:R-:W-:Y:S02]  /*d410*/  FMNMX.FTZ R17, R158, R17, !PT ;  /* 0x000000119e117209 */ /* 0x000fe40007810000 */
[----:B------:R-:W-:Y:S02]  /*d420*/  ISETP.LT.OR P4, PT, R5, 0x9, P4 ;  /* 0x000000090500780c */ /* 0x000fe40002781670 */
[----:B------:R-:W-:Y:S02]  /*d430*/  FMNMX.FTZ R17, R156, R17, !PT ;  /* 0x000000119c117209 */ /* 0x000fe40007810000 */
[----:B------:R-:W-:Y:S02]  /*d440*/  FMNMX.FTZ R0, R13, R0, !PT ;  /* 0x000000000d007209 */ /* 0x000fe40007810000 */
[----:B------:R-:W-:Y:S02]  /*d450*/  FSEL R11, R132, -INF , !P4 ;  /* 0xff800000840b7808 */ /* 0x000fe40006000000 */
        /* <DEDUP_REMOVED lines=30> */
[----:B------:R-:W-:Y:S02]  /*d640*/  ISETP.LT.OR P6, PT, R5, 0x22, P6 ;  /* 0x000000220500780c */ /* 0x000fe400037c1670 */
        /* <DEDUP_REMOVED lines=22> */
[----:B-1----:R-:W-:Y:S02]  /*d7b0*/  FMNMX.FTZ R17, R17, R0, !PT ;  /* 0x0000000011117209 */ /* 0x002fe40007810000 */
[----:B------:R-:W-:Y:S02]  /*d7c0*/  FMNMX.FTZ R0, R147, R12, !PT ;  /* 0x0000000c93007209 */ /* 0x000fe40007810000 */
[----:B------:R-:W-:Y:S01]  /*d7d0*/  ISETP.LT.OR P0, PT, R5, 0x3a, P0 ;  /* 0x0000003a0500780c */ /* 0x000fe20000701670 */
[----:B------:R-:W1:Y:S01]  /*d7e0*/  SHFL.BFLY PT, R12, R17, 0x1, 0x1f ;  /* 0x0c201f00110c7f89 */ /* 0x000e6200000e0000 */
[----:B------:R-:W-:Y:S02]  /*d7f0*/  FMNMX.FTZ R0, R145, R0, !PT ;  /* 0x0000000091007209 */ /* 0x000fe40007810000 */
[----:B------:R-:W-:Y:S04]  /*d800*/  FSEL R133, R4, -INF , !P0 ;  /* 0xff80000004857808 */ /* 0x000fe80004000000 */
[----:B------:R-:W-:Y:S05]  /*d810*/  FMNMX.FTZ R7, R133, R0, !PT ;  /* 0x0000000085077209 */ /* 0x000fea0007810000 */
[----:B------:R-:W2:Y:S01]  /*d820*/  SHFL.BFLY PT, R4, R7, 0x2, 0x1f ;  /* 0x0c401f0007047f89 */ /* 0x000ea200000e0000 */
[----:B-1----:R-:W-:Y:S04]  /*d830*/  FMNMX.FTZ R0, R17, R12, !PT ;  /* 0x0000000c11007209 */ /* 0x002fe80007810000 */
[C---:B------:R-:W-:Y:S01]  /*d840*/  FSETP.NEU.FTZ.AND P0, PT, R0.reuse, -INF , PT ;  /* 0xff8000000000780b */ /* 0x040fe20003f1d000 */
[C---:B------:R-:W-:Y:S05]  /*d850*/  FMUL.FTZ R151, R0.reuse, c[0x0][0x2d0] ;  /* 0x0000b40000977a20 */ /* 0x040fea0000410000 */
[----:B------:R-:W-:Y:S02]  /*d860*/  FSEL R151, R151, RZ, P0 ;  /* 0x000000ff97977208 */ /* 0x000fe40000000000 */
[----:B--2---:R-:W-:Y:S02]  /*d870*/  FMNMX.FTZ R5, R7, R4, !PT ;  /* 0x0000000407057209 */ /* 0x004fe40007810000 */
[----:B------:R-:W-:Y:S01]  /*d880*/  FSEL R4, R0, RZ, P0 ;  /* 0x000000ff00047208 */ /* 0x000fe20000000000 */
[--C-:B------:R-:W-:Y:S02]  /*d890*/  FFMA.FTZ R168, R10, c[0x0][0x2d0], -R151.reuse ;  /* 0x0000b4000aa87a23 */ /* 0x100fe40000010897 */
[----:B------:R-:W1:Y:S01]  /*d8a0*/  SHFL.BFLY PT, R132, R5, 0x1, 0x1f ;  /* 0x0c201f0005847f89 */ /* 0x000e6200000e0000 */
[----:B------:R-:W-:Y:S02]  /*d8b0*/  FFMA.FTZ R135, R138, c[0x0][0x2d0], -R151 ;  /* 0x0000b4008a877a23 */ /* 0x000fe40000010897 */
[----:B------:R-:W-:Y:S01]  /*d8c0*/  FADD.FTZ R3, -R4, R3 ;  /* 0x0000000304037221 */ /* 0x000fe20000010100 */
[----:B------:R-:W-:Y:S01]  /*d8d0*/  MUFU.EX2 R168, R168 ;  /* 0x000000a800a87308 */ /* 0x000fe20000000800 */
[--C-:B------:R-:W-:Y:S02]  /*d8e0*/  FFMA.FTZ R134, R8, c[0x0][0x2d0], -R151.reuse ;  /* 0x0000b40008867a23 */ /* 0x100fe40000010897 */
        /* <DEDUP_REMOVED lines=10> */
[----:B-1----:R-:W-:Y:S01]  /*d990*/  FMNMX.FTZ R132, R5, R132, !PT ;  /* 0x0000008405847209 */ /* 0x002fe20007810000 */
[----:B------:R-:W-:Y:S01]  /*d9a0*/  MUFU.EX2 R134, R134 ;  /* 0x0000008600867308 */ /* 0x000fe20000000800 */
[--C-:B------:R-:W-:Y:S02]  /*d9b0*/  FFMA.FTZ R228, R156, c[0x0][0x2d0], -R151.reuse ;  /* 0x0000b4009ce47a23 */ /* 0x100fe40000010897 */
[C---:B------:R-:W-:Y:S01]  /*d9c0*/  FSETP.NEU.FTZ.AND P0, PT, R132.reuse, -INF , PT ;  /* 0xff8000008400780b */ /* 0x040fe20003f1d000 */
[----:B------:R-:W-:Y:S02]  /*d9d0*/  FMUL.FTZ R144, R132, c[0x0][0x2d0] ;  /* 0x0000b40084907a20 */ /* 0x000fe40000410000 */
[--C-:B------:R-:W-:Y:S01]  /*d9e0*/  FFMA.FTZ R229, R154, c[0x0][0x2d0], -R151.reuse ;  /* 0x0000b4009ae57a23 */ /* 0x100fe20000010897 */
[----:B------:R-:W-:Y:S01]  /*d9f0*/  FSEL R5, R132, RZ, P0 ;  /* 0x000000ff84057208 */ /* 0x000fe20000000000 */
[--C-:B------:R-:W-:Y:S01]  /*da00*/  FFMA.FTZ R234, R152, c[0x0][0x2d0], -R151.reuse ;  /* 0x0000b40098ea7a23 */ /* 0x100fe20000010897 */
[----:B------:R-:W-:Y:S01]  /*da10*/  FSEL R144, R144, RZ, P0 ;  /* 0x000000ff90907208 */ /* 0x000fe20000000000 */
[----:B------:R-:W1:Y:S01]  /*da20*/  MUFU.EX2 R169, R169 ;  /* 0x000000a900a97308 */ /* 0x000e620000000800 */
[--C-:B------:R-:W-:Y:S01]  /*da30*/  FFMA.FTZ R235, R150, c[0x0][0x2d0], -R151.reuse ;  /* 0x0000b40096eb7a23 */ /* 0x100fe20000010897 */
[----:B------:R-:W-:Y:S01]  /*da40*/  PLOP3.LUT P0, PT, PT, PT, UP0, 0x80, 0x0 ;  /* 0x000000000000781c */ /* 0x000fe20003f0f008 */
[----:B------:R-:W-:Y:S01]  /*da50*/  FADD.FTZ R5, -R5, R2 ;  /* 0x0000000205057221 */ /* 0x000fe20000010100 */
[----:B--2---:R-:W-:Y:S01]  /*da60*/  F2FP.BF16.PACK_AB R136, R135, R168 ;  /* 0x000000a88788723e */ /* 0x004fe200000010ff */
[--C-:B------:R-:W-:Y:S02]  /*da70*/  FFMA.FTZ R173, R15, c[0x0][0x2d0], -R144.reuse ;  /* 0x0000b4000fad7a23 */ /* 0x100fe40000010890 */
[--C-:B------:R-:W-:Y:S02]  /*da80*/  FFMA.FTZ R172, R13, c[0x0][0x2d0], -R144.reuse ;  /* 0x0000b4000dac7a23 */ /* 0x100fe40000010890 */
[----:B------:R-:W2:Y:S01]  /*da90*/  LDSM.16.MT88.4 R12, [R203+0x100] ;  /* 0x00010000cb0c783b */ /* 0x000ea20000004200 */
[--C-:B------:R-:W-:Y:S01]  /*daa0*/  FFMA.FTZ R171, R11, c[0x0][0x2d0], -R144.reuse ;  /* 0x0000b4000bab7a23 */ /* 0x100fe20000010890 */
[----:B------:R-:W3:Y:S01]  /*dab0*/  MUFU.EX2 R3, R6 ;  /* 0x0000000600037308 */ /* 0x000ee20000000800 */
[--C-:B------:R-:W-:Y:S02]  /*dac0*/  FFMA.FTZ R170, R9, c[0x0][0x2d0], -R144.reuse ;  /* 0x0000b40009aa7a23 */ /* 0x100fe40000010890 */
[----:B------:R-:W-:Y:S02]  /*dad0*/  FMUL.FTZ R2, R5, c[0x0][0x2d0] ;  /* 0x0000b40005027a20 */ /* 0x000fe40000410000 */
[--C-:B------:R-:W-:Y:S02]  /*dae0*/  FFMA.FTZ R178, R163, c[0x0][0x2d0], -R144.reuse ;  /* 0x0000b400a3b27a23 */ /* 0x100fe40000010890 */
[--C-:B------:R-:W-:Y:S02]  /*daf0*/  FFMA.FTZ R179, R161, c[0x0][0x2d0], -R144.reuse ;  /* 0x0000b400a1b37a23 */ /* 0x100fe40000010890 */
[----:B------:R-:W-:Y:S01]  /*db00*/  LDSM.16.MT88.4 R160, [R196+0x3900] ;  /* 0x00390000c4a0783b */ /* 0x000fe20000004200 */
[----:B------:R-:W-:Y:S01]  /*db10*/  MUFU.EX2 R173, R173 ;  /* 0x000000ad00ad7308 */ /* 0x000fe20000000800 */
[--C-:B------:R-:W-:Y:S01]  /*db20*/  FFMA.FTZ R224, R143, c[0x0][0x2d0], -R144.reuse ;  /* 0x0000b4008fe07a23 */ /* 0x100fe20000010890 */
[----:B-1----:R-:W-:Y:S01]  /*db30*/  F2FP.BF16.PACK_AB R138, R169, R134 ;  /* 0x00000086a98a723e */ /* 0x002fe200000010ff */
[--C-:B------:R-:W-:Y:S02]  /*db40*/  FFMA.FTZ R225, R141, c[0x0][0x2d0], -R144.reuse ;  /* 0x0000b4008de17a23 */ /* 0x100fe40000010890 */
[--C-:B------:R-:W-:Y:S02]  /*db50*/  FFMA.FTZ R230, R159, c[0x0][0x2d0], -R144.reuse ;  /* 0x0000b4009fe67a23 */ /* 0x100fe40000010890 */
[----:B------:R-:W-:Y:S01]  /*db60*/  LDSM.16.MT88.4 R140, [R197+0x2900] ;  /* 0x00290000c58c783b */ /* 0x000fe20000004200 */
[--C-:B------:R-:W-:Y:S02]  /*db70*/  FFMA.FTZ R231, R157, c[0x0][0x2d0], -R144.reuse ;  /* 0x0000b4009de77a23 */ /* 0x100fe40000010890 */
[----:B------:R-:W1:Y:S01]  /*db80*/  MUFU.EX2 R172, R172 ;  /* 0x000000ac00ac7308 */ /* 0x000e620000000800 */
[--C-:B------:R-:W-:Y:S02]  /*db90*/  FFMA.FTZ R232, R155, c[0x0][0x2d0], -R144.reuse ;  /* 0x0000b4009be87a23 */ /* 0x100fe40000010890 */
[--C-:B------:R-:W-:Y:S02]  /*dba0*/  FFMA.FTZ R233, R153, c[0x0][0x2d0], -R144.reuse ;  /* 0x0000b40099e97a23 */ /* 0x100fe40000010890 */
[C---:B---3--:R-:W-:Y:S01]  /*dbb0*/  FMUL.FTZ R4, R3.reuse, R128 ;  /* 0x0000008003047220 */ /* 0x048fe20000410000 */
[----:B------:R-:W-:Y:S01]  /*dbc0*/  LDSM.16.MT88.4 R152, [R198+0x3900] ;  /* 0x00390000c698783b */ /* 0x000fe20000004200 */
[C---:B------:R-:W-:Y:S02]  /*dbd0*/  FMUL.FTZ R5, R3.reuse, R129 ;  /* 0x0000008103057220 */ /* 0x040fe40000410000 */
[C---:B------:R-:W-:Y:S01]  /*dbe0*/  FMUL.FTZ R8, R3.reuse, R124 ;  /* 0x0000007c03087220 */ /* 0x040fe20000410000 */
[----:B------:R-:W-:Y:S01]  /*dbf0*/  MUFU.EX2 R171, R171 ;  /* 0x000000ab00ab7308 */ /* 0x000fe20000000800 */
[C---:B------:R-:W-:Y:S02]  /*dc00*/  FMUL.FTZ R9, R3.reuse, R125 ;  /* 0x0000007d03097220 */ /* 0x040fe40000410000 */
[C---:B------:R-:W-:Y:S01]  /*dc10*/  FMUL.FTZ R16, R3.reuse, R116 ;  /* 0x0000007403107220 */ /* 0x040fe20000410000 */
[----:B------:R-:W-:Y:S01]  /*dc20*/  LDSM.16.MT88.4 R156, [R197+0x3900] ;  /* 0x00390000c59c783b */ /* 0x000fe20000004200 */
        /* <DEDUP_REMOVED lines=8> */
[--C-:B------:R-:W-:Y:S02]  /*dcb0*/  FFMA.FTZ R238, R149, c[0x0][0x2d0], -R144.reuse ;  /* 0x0000b40095ee7a23 */ /* 0x100fe40000010890 */
[--C-:B------:R-:W-:Y:S01]  /*dcc0*/  FFMA.FTZ R239, R147, c[0x0][0x2d0], -R144.reuse ;  /* 0x0000b40093ef7a23 */ /* 0x100fe20000010890 */
[----:B------:R-:W1:Y:S01]  /*dcd0*/  MUFU.EX2 R2, R2 ;  /* 0x0000000200027308 */ /* 0x000e620000000800 */
[--C-:B------:R-:W-:Y:S02]  /*dce0*/  FFMA.FTZ R240, R145, c[0x0][0x2d0], -R144.reuse ;  /* 0x0000b40091f07a23 */ /* 0x100fe40000010890 */
[----:B------:R-:W-:Y:S02]  /*dcf0*/  FFMA.FTZ R151, R146, c[0x0][0x2d0], -R151 ;  /* 0x0000b40092977a23 */ /* 0x000fe40000010897 */
[----:B------:R-:W-:Y:S02]  /*dd00*/  FFMA.FTZ R144, R133, c[0x0][0x2d0], -R144 ;  /* 0x0000b40085907a23 */ /* 0x000fe40000010890 */
[C---:B------:R-:W-:Y:S02]  /*dd10*/  FMUL.FTZ R36, R3.reuse, R36 ;  /* 0x0000002403247220 */ /* 0x040fe40000410000 */
        /* <DEDUP_REMOVED lines=123> */
[----:B------:R-:W3:Y:S01]  /*e4d0*/  MUFU.EX2 R235, R235 ;  /* 0x000000eb00eb7308 */ /* 0x000ee20000000800 */
[C---:B-1----:R-:W-:Y:S04]  /*e4e0*/  HMMA.16816.F32.BF16 R76, R136.reuse, R100, R76 ;  /* 0x00000064884c723c */ /* 0x042fe8000004184c */
[C---:B------:R-:W-:Y:S02]  /*e4f0*/  FMUL.FTZ R84, R3.reuse, R84 ;  /* 0x0000005403547220 */ /* 0x040fe40000410000 */
[----:B------:R-:W-:Y:S01]  /*e500*/  FMUL.FTZ R85, R3, R85 ;  /* 0x0000005503557220 */ /* 0x000fe20000410000 */
[----:B------:R-:W-:Y:S01]  /*e510*/  F2FP.BF16.PACK_AB R100, R175, R174 ;  /* 0x000000aeaf64723e */ /* 0x000fe200000010ff */
[C---:B------:R-:W-:Y:S01]  /*e520*/  HMMA.16816.F32.BF16 R80, R136.reuse, R102, R80 ;  /* 0x000000668850723c */ /* 0x040fe20000041850 */
[----:B------:R-:W-:Y:S03]  /*e530*/  MUFU.EX2 R236, R236 ;  /* 0x000000ec00ec7308 */ /* 0x000fe60000000800 */
[C---:B------:R-:W-:Y:S01]  /*e540*/  FMUL.FTZ R86, R2.reuse, R86 ;  /* 0x0000005602567220 */ /* 0x040fe20000410000 */
[----:B----4-:R-:W-:Y:S01]  /*e550*/  F2FP.BF16.PACK_AB R101, R179, R178 ;  /* 0x000000b2b365723e */ /* 0x010fe200000010ff */
[C---:B------:R-:W-:Y:S01]  /*e560*/  FMUL.FTZ R87, R2.reuse, R87 ;  /* 0x0000005702577220 */ /* 0x040fe20000410000 */
[----:B------:R-:W-:Y:S01]  /*e570*/  F2FP.BF16.PACK_AB R102, R177, R176 ;  /* 0x000000b0b166723e */ /* 0x000fe200000010ff */
[----:B------:R-:W-:Y:S01]  /*e580*/  FMUL.FTZ R88, R3, R88 ;  /* 0x0000005803587220 */ /* 0x000fe20000410000 */
[----:B-----5:R-:W-:Y:S02]  /*e590*/  F2FP.BF16.PACK_AB R103, R225, R224 ;  /* 0x000000e0e167723e */ /* 0x020fe400000010ff */
[----:B------:R-:W-:Y:S01]  /*e5a0*/  MUFU.EX2 R238, R238 ;  /* 0x000000ee00ee7308 */ /* 0x000fe20000000800 */
[C---:B------:R-:W-:Y:S01]  /*e5b0*/  FMUL.FTZ R89, R3.reuse, R89 ;  /* 0x0000005903597220 */ /* 0x040fe20000410000 */
[C---:B--2---:R-:W-:Y:S03]  /*e5c0*/  HMMA.16816.F32.BF16 R84, R136.reuse, R108, R84 ;  /* 0x0000006c8854723c */ /* 0x044fe60000041854 */
[C---:B------:R-:W-:Y:S02]  /*e5d0*/  FMUL.FTZ R90, R2.reuse, R90 ;  /* 0x0000005a025a7220 */ /* 0x040fe40000410000 */
        /* <DEDUP_REMOVED lines=19> */
[----:B------:R-:W-:Y:S01]  /*e710*/  FADD.FTZ R135, R135, R168 ;  /* 0x000000a887877221 */ /* 0x000fe20000010000 */
[----:B------:R-:W-:Y:S01]  /*e720*/  MOV R2, R132 ;  /* 0x0000008400027202 */ /* 0x000fe20000000f00 */
        /* <DEDUP_REMOVED lines=132> */
.L_x_181:
[----:B------:R-:W1:Y:S01]  /*ef70*/  SHFL.BFLY PT, R3, R218, 0x2, 0x1f ;  /* 0x0c401f00da037f89 */ /* 0x000e6200000e0000 */
[----:B------:R-:W-:Y:S01]  /*ef80*/  CS2R R4, SRZ ;  /* 0x0000000000047805 */ /* 0x000fe2000001ff00 */
[----:B------:R-:W-:-:S02]  /*ef90*/  MOV R8, 0xff800000 ;  /* 0xff80000000087802 */ /* 0x000fc40000000f00 */
[----:B------:R-:W2:Y:S01]  /*efa0*/  SHFL.BFLY PT, R2, R219, 0x2, 0x1f ;  /* 0x0c401f00db027f89 */ /* 0x000ea200000e0000 */
        /* <DEDUP_REMOVED lines=8> */
[----:B------:R-:W-:Y:S02]  /*f030*/  MOV R7, 0xff800000 ;  /* 0xff80000000077802 */ /* 0x000fe40000000f00 */
[----:B------:R-:W-:-:S09]  /*f040*/  FSETP.NE.FTZ.AND P0, PT, R2, RZ, PT ;  /* 0x000000ff0200720b */ /* 0x000fd20003f15000 */
[----:B------:R-:W1:Y:S01]  /*f050*/  @P1 MUFU.RCP R5, R3 ;  /* 0x0000000300051308 */ /* 0x000e620000001000 */
[----:B------:R-:W-:-:S03]  /*f060*/  @P1 MOV R10, 0x3f317218 ;  /* 0x3f317218000a1802 */ /* 0x000fc60000000f00 */
[----:B------:R-:W-:Y:S02]  /*f070*/  @P0 MOV R9, 0x3f317218 ;  /* 0x3f31721800090802 */ /* 0x000fe40000000f00 */
[----:B------:R-:W-:Y:S02]  /*f080*/  @P1 FMUL.FTZ R10, R10, c[0x0][0x2d0] ;  /* 0x0000b4000a0a1a20 */ /* 0x000fe40000410000 */
[----:B------:R-:W-:Y:S01]  /*f090*/  @P0 MUFU.RCP R4, R2 ;  /* 0x0000000200040308 */ /* 0x000fe20000001000 */
[----:B------:R-:W-:-:S07]  /*f0a0*/  @P0 FMUL.FTZ R9, R9, c[0x0][0x2d0] ;  /* 0x0000b40009090a20 */ /* 0x000fce0000410000 */
[----:B------:R-:W2:Y:S01]  /*f0b0*/  @P1 MUFU.LG2 R3, R3 ;  /* 0x0000000300031308 */ /* 0x000ea20000000c00 */
[C---:B-1----:R-:W-:Y:S02]  /*f0c0*/  FMUL.FTZ R128, R5.reuse, R128 ;  /* 0x0000008005807220 */ /* 0x042fe40000410000 */
[C---:B------:R-:W-:Y:S02]  /*f0d0*/  FMUL.FTZ R129, R5.reuse, R129 ;  /* 0x0000008105817220 */ /* 0x040fe40000410000 */
[C---:B------:R-:W-:Y:S02]  /*f0e0*/  FMUL.FTZ R124, R5.reuse, R124 ;  /* 0x0000007c057c7220 */ /* 0x040fe40000410000 */
[C---:B------:R-:W-:Y:S01]  /*f0f0*/  FMUL.FTZ R125, R5.reuse, R125 ;  /* 0x0000007d057d7220 */ /* 0x040fe20000410000 */
[----:B------:R-:W1:Y:S01]  /*f100*/  @P0 MUFU.LG2 R2, R2 ;  /* 0x0000000200020308 */ /* 0x000e620000000c00 */
[C---:B------:R-:W-:Y:S02]  /*f110*/  FMUL.FTZ R120, R5.reuse, R120 ;  /* 0x0000007805787220 */ /* 0x040fe40000410000 */
[----:B------:R-:W-:-:S02]  /*f120*/  FMUL.FTZ R121, R5, R121 ;  /* 0x0000007905797220 */ /* 0x000fc40000410000 */
[C---:B------:R-:W-:Y:S02]  /*f130*/  FMUL.FTZ R116, R5.reuse, R116 ;  /* 0x0000007405747220 */ /* 0x040fe40000410000 */
[----:B------:R-:W-:Y:S02]  /*f140*/  FMUL.FTZ R117, R5, R117 ;  /* 0x0000007505757220 */ /* 0x000fe40000410000 */
[----:B--2---:R-:W-:Y:S02]  /*f150*/  @P1 FMUL.FTZ R3, R3, 0.69314718246459960938 ;  /* 0x3f31721803031820 */ /* 0x004fe40000410000 */
[C---:B------:R-:W-:Y:S02]  /*f160*/  FMUL.FTZ R112, R5.reuse, R112 ;  /* 0x0000007005707220 */ /* 0x040fe40000410000 */
        /* <DEDUP_REMOVED lines=90> */
.L_x_154:
[----:B------:R-:W-:Y:S05]  /*f710*/  @P2 BRA `(.L_x_191) ;  /* 0x0000153000002947 */ /* 0x000fea0003800000 */
[----:B------:R-:W1:Y:S01]  /*f720*/  S2R R0, SR_CTAID.Y ;  /* 0x0000000000007919 */ /* 0x000e620000002600 */
[----:B------:R-:W-:Y:S01]  /*f730*/  F2FP.BF16.PACK_AB R128, R129, R128 ;  /* 0x000000808180723e */ /* 0x000fe200000010ff */
[----:B------:R-:W-:Y:S01]  /*f740*/  BSSY B0, `(.L_x_192) ;  /* 0x0000108000007945 */ /* 0x000fe20003800000 */
[----:B------:R-:W-:Y:S01]  /*f750*/  F2FP.BF16.PACK_AB R130, R131, R130 ;  /* 0x000000828382723e */ /* 0x000fe200000010ff */
[----:B------:R-:W2:Y:S01]  /*f760*/  S2R R2, SR_TID.X ;  /* 0x0000000000027919 */ /* 0x000ea20000002100 */
[----:B------:R-:W-:-:S02]  /*f770*/  F2FP.BF16.PACK_AB R124, R125, R124 ;  /* 0x0000007c7d7c723e */ /* 0x000fc400000010ff */
[----:B------:R-:W-:Y:S01]  /*f780*/  F2FP.BF16.PACK_AB R126, R127, R126 ;  /* 0x0000007e7f7e723e */ /* 0x000fe200000010ff */
[----:B------:R-:W3:Y:S01]  /*f790*/  S2R R22, SR_CTAID.Z ;  /* 0x0000000000167919 */ /* 0x000ee20000002700 */
[----:B------:R-:W-:Y:S02]  /*f7a0*/  F2FP.BF16.PACK_AB R120, R121, R120 ;  /* 0x000000787978723e */ /* 0x000fe400000010ff */
[----:B------:R-:W-:Y:S01]  /*f7b0*/  F2FP.BF16.PACK_AB R122, R123, R122 ;  /* 0x0000007a7b7a723e */ /* 0x000fe200000010ff */
[----:B------:R-:W-:Y:S01]  /*f7c0*/  BAR.SYNC.DEFER_BLOCKING 0x1, 0x100 ;  /* 0x0044000000007b1d */ /* 0x000fe20000010000 */
[----:B------:R-:W-:Y:S02]  /*f7d0*/  F2FP.BF16.PACK_AB R116, R117, R116 ;  /* 0x000000747574723e */ /* 0x000fe400000010ff */
[----:B------:R-:W-:Y:S02]  /*f7e0*/  F2FP.BF16.PACK_AB R118, R119, R118 ;  /* 0x000000767776723e */ /* 0x000fe400000010ff */
[----:B------:R-:W-:-:S02]  /*f7f0*/  F2FP.BF16.PACK_AB R112, R113, R112 ;  /* 0x000000707170723e */ /* 0x000fc400000010ff */
[----:B------:R-:W-:Y:S02]  /*f800*/  F2FP.BF16.PACK_AB R114, R115, R114 ;  /* 0x000000727372723e */ /* 0x000fe400000010ff */
[----:B------:R-:W-:Y:S02]  /*f810*/  F2FP.BF16.PACK_AB R108, R109, R108 ;  /* 0x0000006c6d6c723e */ /* 0x000fe400000010ff */
[----:B------:R-:W-:Y:S01]  /*f820*/  F2FP.BF16.PACK_AB R110, R111, R110 ;  /* 0x0000006e6f6e723e */ /* 0x000fe200000010ff */
[C---:B-1----:R-:W-:Y:S01]  /*f830*/  IMAD.WIDE.U32 R26, R0.reuse, c[0x0][0x490], RZ ;  /* 0x00012400001a7a25 */ /* 0x042fe200078e00ff */
[----:B------:R-:W-:Y:S02]  /*f840*/  SHF.R.S32.HI R3, RZ, 0x1f, R0 ;  /* 0x0000001fff037819 */ /* 0x000fe40000011400 */
[----:B------:R-:W-:Y:S01]  /*f850*/  F2FP.BF16.PACK_AB R104, R105, R104 ;  /* 0x000000686968723e */ /* 0x000fe200000010ff */
[----:B------:R-:W-:Y:S01]  /*f860*/  IMAD.WIDE.U32 R16, R0, c[0x0][0x3e8], RZ ;  /* 0x0000fa0000107a25 */ /* 0x000fe200078e00ff */
[----:B--2---:R-:W-:-:S02]  /*f870*/  SHF.R.S32.HI R11, RZ, 0x1f, R2 ;  /* 0x0000001fff0b7819 */ /* 0x004fc40000011402 */
[----:B------:R-:W-:Y:S01]  /*f880*/  F2FP.BF16.PACK_AB R106, R107, R106 ;  /* 0x0000006a6b6a723e */ /* 0x000fe200000010ff */
[----:B------:R-:W-:Y:S01]  /*f890*/  IMAD R9, R3, c[0x0][0x490], RZ ;  /* 0x0001240003097a24 */ /* 0x000fe200078e02ff */
[-C--:B------:R-:W-:Y:S01]  /*f8a0*/  LEA.HI R19, R11, R2.reuse, RZ, 0x5 ;  /* 0x000000020b137211 */ /* 0x080fe200078f28ff */
[----:B------:R-:W-:Y:S01]  /*f8b0*/  IMAD R3, R3, c[0x0][0x3e8], RZ ;  /* 0x0000fa0003037a24 */ /* 0x000fe200078e02ff */
[CC--:B------:R-:W-:Y:S01]  /*f8c0*/  LEA.HI R4, R11.reuse, R2.reuse, RZ, 0x3 ;  /* 0x000000020b047211 */ /* 0x0c0fe200078f18ff */
[C---:B------:R-:W-:Y:S01]  /*f8d0*/  IMAD R24, R0.reuse, c[0x0][0x494], R9 ;  /* 0x0001250000187a24 */ /* 0x040fe200078e0209 */
[-C--:B------:R-:W-:Y:S01]  /*f8e0*/  LEA.HI R9, R11, R2.reuse, RZ, 0x2 ;  /* 0x000000020b097211 */ /* 0x080fe200078f10ff */
[----:B------:R-:W-:Y:S01]  /*f8f0*/  IMAD R3, R0, c[0x0][0x3ec], R3 ;  /* 0x0000fb0000037a24 */ /* 0x000fe200078e0203 */
[----:B------:R-:W-:Y:S01]  /*f900*/  LOP3.LUT R13, R19, 0xffffffe0, RZ, 0xc0, !PT ;  /* 0xffffffe0130d7812 */ /* 0x000fe200078ec0ff */
[----:B------:R-:W-:Y:S01]  /*f910*/  IMAD.IADD R25, R27, 0x1, R24 ;  /* 0x000000011b197824 */ /* 0x000fe200078e0218 */
[----:B------:R-:W-:Y:S01]  /*f920*/  SHF.R.S32.HI R21, RZ, 0x2, R9 ;  /* 0x00000002ff157819 */ /* 0x000fe20000011409 */
[----:B------:R-:W-:Y:S01]  /*f930*/  IMAD.IADD R3, R17, 0x1, R3 ;  /* 0x0000000111037824 */ /* 0x000fe200078e0203 */
[----:B------:R-:W-:Y:S01]  /*f940*/  SHF.R.S32.HI R10, RZ, 0x1f, R9 ;  /* 0x0000001fff0a7819 */ /* 0x000fe20000011409 */
[----:B------:R-:W-:Y:S01]  /*f950*/  IMAD.MOV.U32 R24, RZ, RZ, R26 ;  /* 0x000000ffff187224 */ /* 0x000fe200078e001a */
[----:B------:R-:W-:-:S02]  /*f960*/  LEA.HI R0, R11, R2, RZ, 0x6 ;  /* 0x000000020b007211 */ /* 0x000fc400078f30ff */
[----:B------:R-:W-:Y:S01]  /*f970*/  LEA.HI R11, R10, R21, RZ, 0x3 ;  /* 0x000000150a0b7211 */ /* 0x000fe200078f18ff */
[----:B------:R-:W-:Y:S01]  /*f980*/  IMAD.IADD R10, R2, 0x1, -R13 ;  /* 0x00000001020a7824 */ /* 0x000fe200078e0a0d */
[----:B------:R-:W-:Y:S01]  /*f990*/  SHF.R.S32.HI R20, RZ, 0x5, R19 ;  /* 0x00000005ff147819 */ /* 0x000fe20000011413 */
[----:B---3--:R-:W-:Y:S01]  /*f9a0*/  IMAD.WIDE.U32 R24, R22, c[0x0][0x498], R24 ;  /* 0x0001260016187a25 */ /* 0x008fe200078e0018 */
[----:B------:R-:W-:Y:S02]  /*f9b0*/  LOP3.LUT R12, R11, 0xfffffff8, RZ, 0xc0, !PT ;  /* 0xfffffff80b0c7812 */ /* 0x000fe400078ec0ff */
[----:B------:R-:W-:Y:S02]  /*f9c0*/  SHF.R.S32.HI R11, RZ, 0x1f, R10 ;  /* 0x0000001fff0b7819 */ /* 0x000fe4000001140a */
[----:B------:R-:W-:Y:S01]  /*f9d0*/  LOP3.LUT P4, RZ, R10, 0x3, RZ, 0xc0, !PT ;  /* 0x000000030aff7812 */ /* 0x000fe2000788c0ff */
[----:B------:R-:W-:Y:S01]  /*f9e0*/  IMAD.IADD R21, R21, 0x1, -R12 ;  /* 0x0000000115157824 */ /* 0x000fe200078e0a0c */
[----:B------:R-:W-:Y:S01]  /*f9f0*/  LEA.HI R10, R11, R10, RZ, 0x2 ;  /* 0x0000000a0b0a7211 */ /* 0x000fe200078f10ff */
[----:B------:R-:W-:Y:S01]  /*fa00*/  IMAD.MOV.U32 R12, RZ, RZ, c[0x0][0x4e8] ;  /* 0x00013a00ff0c7624 */ /* 0x000fe200078e00ff */
[----:B------:R-:W1:Y:S01]  /*fa10*/  S2R R11, SR_CTAID.X ;  /* 0x00000000000b7919 */ /* 0x000e620000002500 */
[----:B------:R-:W-:-:S02]  /*fa20*/  LOP3.LUT R9, R9, 0xfffffffc, RZ, 0xc0, !PT ;  /* 0xfffffffc09097812 */ /* 0x000fc400078ec0ff */
[----:B------:R-:W-:Y:S02]  /*fa30*/  SHF.R.S32.HI R13, RZ, 0x1f, R22 ;  /* 0x0000001fff0d7819 */ /* 0x000fe40000011416 */
[----:B------:R-:W-:Y:S01]  /*fa40*/  SHF.R.S32.HI R19, RZ, 0x1f, R19 ;  /* 0x0000001fff137819 */ /* 0x000fe20000011413 */
[----:B------:R-:W-:Y:S01]  /*fa50*/  IMAD.IADD R9, R2, 0x1, -R9 ;  /* 0x0000000102097824 */ /* 0x000fe200078e0a09 */
[----:B------:R-:W-:Y:S01]  /*fa60*/  LOP3.LUT R15, R4, 0xfffffff8, RZ, 0xc0, !PT ;  /* 0xfffffff8040f7812 */ /* 0x000fe200078ec0ff */
[----:B------:R-:W-:Y:S01]  /*fa70*/  IMAD R17, R13, c[0x0][0x498], RZ ;  /* 0x000126000d117a24 */ /* 0x000fe200078e02ff */
[----:B------:R-:W-:Y:S01]  /*fa80*/  LEA.HI R19, R19, R20, RZ, 0x3 ;  /* 0x0000001413137211 */ /* 0x000fe200078f18ff */
[----:B------:R-:W-:Y:S01]  /*fa90*/  IMAD R13, R13, c[0x0][0x3f0], RZ ;  /* 0x0000fc000d0d7a24 */ /* 0x000fe200078e02ff */
[----:B------:R-:W-:Y:S01]  /*faa0*/  SHF.R.S32.HI R4, RZ, 0x3, R4 ;  /* 0x00000003ff047819 */ /* 0x000fe20000011404 */
[----:B------:R-:W-:Y:S01]  /*fab0*/  IMAD.IADD R15, R2, 0x1, -R15 ;  /* 0x00000001020f7824 */ /* 0x000fe200078e0a0f */
[----:B------:R-:W-:Y:S01]  /*fac0*/  ISETP.NE.AND P0, PT, R12, 0x1, PT ;  /* 0x000000010c00780c */ /* 0x000fe20003f05270 */
[----:B------:R-:W-:Y:S01]  /*fad0*/  IMAD.MOV.U32 R2, RZ, RZ, R16 ;  /* 0x000000ffff027224 */ /* 0x000fe200078e0010 */
[----:B------:R-:W-:Y:S01]  /*fae0*/  LOP3.LUT R19, R19, 0xffffff8, RZ, 0xc0, !PT ;  /* 0x0ffffff813137812 */ /* 0x000fe200078ec0ff */
[C---:B------:R-:W-:Y:S01]  /*faf0*/  IMAD R14, R22.reuse, c[0x0][0x49c], R17 ;  /* 0x00012700160e7a24 */ /* 0x040fe200078e0211 */
[----:B------:R-:W-:Y:S01]  /*fb00*/  LEA.HI R16, R9, R9, RZ, 0x1 ;  /* 0x0000000909107211 */ /* 0x000fe200078f08ff */
[----:B------:R-:W-:Y:S01]  /*fb10*/  IMAD R13, R22, c[0x0][0x3f4], R13 ;  /* 0x0000fd00160d7a24 */ /* 0x000fe200078e020d */
[----:B------:R-:W-:Y:S01]  /*fb20*/  R2P PR, R21, 0x6 ;  /* 0x0000000615007804 */ /* 0x000fe20000000000 */
[----:B------:R-:W-:Y:S01]  /*fb30*/  IMAD.SHL.U32 R26, R4, 0x40, RZ ;  /* 0x00000040041a7824 */ /* 0x000fe200078e00ff */
[----:B------:R-:W-:Y:S01]  /*fb40*/  LOP3.LUT R16, R16, 0x1ffffffe, RZ, 0xc0, !PT ;  /* 0x1ffffffe10107812 */ /* 0x000fe200078ec0ff */
[----:B------:R-:W-:Y:S01]  /*fb50*/  IMAD.WIDE.U32 R22, R22, c[0x0][0x3f0], R2 ;  /* 0x0000fc0016167a25 */ /* 0x000fe200078e0002 */
[----:B------:R-:W-:-:S02]  /*fb60*/  SHF.R.S32.HI R10, RZ, 0x2, R10 ;  /* 0x00000002ff0a7819 */ /* 0x000fc4000001140a */
[----:B------:R-:W-:Y:S01]  /*fb70*/  LOP3.LUT R26, R26, 0x1c0, RZ, 0xc0, !PT ;  /* 0x000001c01a1a7812 */ /* 0x000fe200078ec0ff */
[----:B------:R-:W-:Y:S01]  /*fb80*/  IMAD.SHL.U32 R3, R15, 0x8, RZ ;  /* 0x000000080f037824 */ /* 0x000fe200078e00ff */
[----:B------:R-:W-:Y:S01]  /*fb90*/  F2FP.BF16.PACK_AB R100, R101, R100 ;  /* 0x000000646564723e */ /* 0x000fe200000010ff */
[----:B------:R-:W-:Y:S01]  /*fba0*/  IMAD R18, R15, 0x20, R4 ;  /* 0x000000200f127824 */ /* 0x000fe200078e0204 */
[----:B------:R-:W-:Y:S01]  /*fbb0*/  SHF.R.U32.HI R2, RZ, 0x3, R26 ;  /* 0x00000003ff027819 */ /* 0x000fe2000001161a */
[----:B------:R-:W-:Y:S01]  /*fbc0*/  IMAD.IADD R19, R20, 0x1, -R19 ;  /* 0x0000000114137824 */ /* 0x000fe200078e0a13 */
[----:B------:R-:W-:Y:S01]  /*fbd0*/  LOP3.LUT R17, R26, 0x38, R3, 0xf8, !PT ;  /* 0x000000381a117812 */ /* 0x000fe200078ef803 */
[----:B------:R-:W-:Y:S01]  /*fbe0*/  IMAD R15, R20, 0x200, R9 ;  /* 0x00000200140f7824 */ /* 0x000fe200078e0209 */
[C---:B------:R-:W-:Y:S01]  /*fbf0*/  LOP3.LUT R20, R21.reuse, 0x1, RZ, 0xc0, !PT ;  /* 0x0000000115147812 */ /* 0x040fe200078ec0ff */
[----:B------:R-:W-:Y:S01]  /*fc00*/  IMAD.SHL.U32 R21, R21, 0x40, RZ ;  /* 0x0000004015157824 */ /* 0x000fe200078e00ff */
[----:B------:R-:W-:Y:S01]  /*fc10*/  LOP3.LUT R2, R17, R2, RZ, 0x3c, !PT ;  /* 0x0000000211027212 */ /* 0x000fe200078e3cff */
[----:B-1----:R-:W-:Y:S01]  /*fc20*/  IMAD R18, R11, 0x80, R18 ;  /* 0x000000800b127824 */ /* 0x002fe200078e0212 */
[----:B------:R-:W-:Y:S01]  /*fc30*/  ISETP.NE.U32.AND P3, PT, R20, 0x1, PT ;  /* 0x000000011400780c */ /* 0x000fe20003f65070 */
[----:B------:R-:W-:Y:S01]  /*fc40*/  IMAD.IADD R9, R9, 0x1, -R16 ;  /* 0x0000000109097824 */ /* 0x000fe200078e0a10 */
[----:B------:R-:W-:Y:S01]  /*fc50*/  LOP3.LUT R21, R21, 0x1c0, RZ, 0xc0, !PT ;  /* 0x000001c015157812 */ /* 0x000fe200078ec0ff */
[----:B------:R-:W-:Y:S01]  /*fc60*/  @P0 IMAD.HI.U32 R16, R18, c[0x0][0x4ec], RZ ;  /* 0x00013b0012100a27 */ /* 0x000fe200078e00ff */
[----:B------:R-:W-:-:S02]  /*fc70*/  F2FP.BF16.PACK_AB R102, R103, R102 ;  /* 0x000000666766723e */ /* 0x000fc400000010ff */
[----:B------:R-:W-:Y:S01]  /*fc80*/  F2FP.BF16.PACK_AB R36, R37, R36 ;  /* 0x000000242524723e */ /* 0x000fe200000010ff */
[----:B------:R-:W-:Y:S01]  /*fc90*/  IMAD.IADD R23, R23, 0x1, R13 ;  /* 0x0000000117177824 */ /* 0x000fe200078e020d */
[----:B------:R-:W-:Y:S01]  /*fca0*/  F2FP.BF16.PACK_AB R38, R39, R38 ;  /* 0x000000262726723e */ /* 0x000fe200000010ff */
[----:B------:R-:W-:Y:S01]  /*fcb0*/  IMAD R10, R19, 0x10, R10 ;  /* 0x00000010130a7824 */ /* 0x000fe200078e020a */
[----:B------:R-:W-:Y:S01]  /*fcc0*/  F2FP.BF16.PACK_AB R40, R41, R40 ;  /* 0x000000282928723e */ /* 0x000fe200000010ff */
[----:B------:R-:W-:Y:S01]  /*fcd0*/  IMAD.SHL.U32 R13, R0, 0x8, RZ ;  /* 0x00000008000d7824 */ /* 0x000fe200078e00ff */
[----:B------:R-:W-:Y:S01]  /*fce0*/  LEA.HI R0, R21, R21, RZ, 0x1d ;  /* 0x0000001515007211 */ /* 0x000fe200078fe8ff */
[----:B------:R-:W-:Y:S01]  /*fcf0*/  IMAD.MOV.U32 R17, RZ, RZ, R18 ;  /* 0x000000ffff117224 */ /* 0x000fe200078e0012 */
[----:B------:R-:W-:Y:S01]  /*fd00*/  @P0 SHF.R.U32.HI R17, RZ, c[0x0][0x4f0], R16 ;  /* 0x00013c00ff110a19 */ /* 0x000fe20000011610 */
[----:B------:R-:W-:Y:S01]  /*fd10*/  IMAD R16, R9, 0x8, R10 ;  /* 0x0000000809107824 */ /* 0x000fe200078e020a */
[----:B------:R-:W-:Y:S01]  /*fd20*/  LOP3.LUT R13, R2, 0x7ffffe00, R13, 0xf8, !PT ;  /* 0x7ffffe00020d7812 */ /* 0x000fe200078ef80d */
[----:B------:R-:W-:Y:S01]  /*fd30*/  IMAD.U32 R0, R15, 0x2, R0 ;  /* 0x000000020f007824 */ /* 0x000fe200078e0000 */
[----:B------:R-:W-:Y:S01]  /*fd40*/  SHF.R.S32.HI R2, RZ, 0x1f, R17 ;  /* 0x0000001fff027819 */ /* 0x000fe20000011411 */
[----:B------:R-:W-:Y:S01]  /*fd50*/  IMAD R16, R11, 0x80, R16 ;  /* 0x000000800b107824 */ /* 0x000fe200078e0210 */
[----:B------:R-:W-:Y:S01]  /*fd60*/  F2FP.BF16.PACK_AB R42, R43, R42 ;  /* 0x0000002a2b2a723e */ /* 0x000fe200000010ff */
[----:B------:R-:W-:Y:S01]  /*fd70*/  IMAD R12, R12, c[0x0][0x388], RZ ;  /* 0x0000e2000c0c7a24 */ /* 0x000fe200078e02ff */
[----:B------:R-:W-:Y:S01]  /*fd80*/  F2FP.BF16.PACK_AB R44, R45, R44 ;  /* 0x0000002c2d2c723e */ /* 0x000fe200000010ff */
[----:B------:R-:W-:Y:S01]  /*fd90*/  IMAD R9, R11, 0x80, R10 ;  /* 0x000000800b097824 */ /* 0x000fe200078e020a */
[----:B------:R-:W-:Y:S01]  /*fda0*/  F2FP.BF16.PACK_AB R46, R47, R46 ;  /* 0x0000002e2f2e723e */ /* 0x000fe200000010ff */
[----:B------:R-:W-:Y:S01]  /*fdb0*/  IMAD.SHL.U32 R21, R0, 0x2, RZ ;  /* 0x0000000200157824 */ /* 0x000fe200078e00ff */
[----:B------:R-:W-:Y:S01]  /*fdc0*/  F2FP.BF16.PACK_AB R48, R49, R48 ;  /* 0x000000303130723e */ /* 0x000fe200000010ff */
[----:B------:R-:W-:Y:S01]  /*fdd0*/  @P0 IMAD.HI.U32 R0, R16, c[0x0][0x4ec], RZ ;  /* 0x00013b0010000a27 */ /* 0x000fe200078e00ff */
[----:B------:R-:W-:-:S02]  /*fde0*/  ISETP.GE.OR P5, PT, R9, R12, P4 ;  /* 0x0000000c0900720c */ /* 0x000fc400027a6670 */
[----:B------:R-:W-:Y:S01]  /*fdf0*/  IADD3 R9, R9, 0x8, RZ ;  /* 0x0000000809097810 */ /* 0x000fe20007ffe0ff */
[----:B------:R-:W-:Y:S01]  /*fe00*/  IMAD R2, R2, c[0x0][0x3e0], RZ ;  /* 0x0000f80002027a24 */ /* 0x000fe200078e02ff */
[----:B------:R-:W-:Y:S01]  /*fe10*/  STS [R21+0x80], R128 ;  /* 0x0000808015007388 */ /* 0x000fe20000000800 */
[----:B------:R-:W-:Y:S01]  /*fe20*/  IMAD.MOV.U32 R15, RZ, RZ, R16 ;  /* 0x000000ffff0f7224 */ /* 0x000fe200078e0010 */
[----:B------:R-:W-:Y:S01]  /*fe30*/  @P0 SHF.R.U32.HI R15, RZ, c[0x0][0x4f0], R0 ;  /* 0x00013c00ff0f0a19 */ /* 0x000fe20000011600 */
[----:B------:R-:W-:Y:S01]  /*fe40*/  IMAD.MOV R19, RZ, RZ, -R17 ;  /* 0x000000ffff137224 */ /* 0x000fe200078e0a11 */
[----:B------:R-:W-:Y:S01]  /*fe50*/  ISETP.GE.OR P4, PT, R9, R12, P4 ;  /* 0x0000000c0900720c */ /* 0x000fe20002786670 */
[----:B------:R-:W-:Y:S01]  /*fe60*/  IMAD.WIDE.U32 R22, R17, c[0x0][0x3e0], R22 ;  /* 0x0000f80011167a25 */ /* 0x000fe200078e0016 */
[----:B------:R-:W-:Y:S01]  /*fe70*/  SHF.R.S32.HI R9, RZ, 0x1f, R15 ;  /* 0x0000001fff097819 */ /* 0x000fe2000001140f */
[----:B------:R-:W-:Y:S01]  /*fe80*/  STS [R21+0x480], R130 ;  /* 0x0004808215007388 */ /* 0x000fe20000000800 */
[----:B------:R-:W-:Y:S01]  /*fe90*/  IADD3 R24, P0, R15, R24, RZ ;  /* 0x000000180f187210 */ /* 0x000fe20007f1e0ff */
[----:B------:R-:W-:Y:S01]  /*fea0*/  IMAD R17, R17, c[0x0][0x3e4], R2 ;  /* 0x0000f90011117a24 */ /* 0x000fe200078e0202 */
[----:B------:R-:W-:Y:S01]  /*feb0*/  IADD3 R0, R21, 0x80, RZ ;  /* 0x0000008015007810 */ /* 0x000fe20007ffe0ff */
[----:B------:R-:W-:Y:S01]  /*fec0*/  IMAD R19, R19, c[0x0][0x4e8], R18 ;  /* 0x00013a0013137a24 */ /* 0x000fe200078e0212 */
[----:B------:R-:W-:Y:S01]  /*fed0*/  IADD3.X R25, R9, R25, R14, P0, !PT ;  /* 0x0000001909197210 */ /* 0x000fe200007fe40e */
[----:B------:R-:W-:Y:S01]  /*fee0*/  IMAD.IADD R23, R23, 0x1, R17 ;  /* 0x0000000117177824 */ /* 0x000fe200078e0211 */
[----:B------:R-:W-:Y:S01]  /*fef0*/  IADD3 R17, R21, 0x70, RZ ;  /* 0x0000007015117810 */ /* 0x000fe20007ffe0ff */
[----:B------:R-:W-:Y:S01]  /*ff00*/  IMAD.MOV R9, RZ, RZ, -R15 ;  /* 0x000000ffff097224 */ /* 0x000fe200078e0a0f */
[----:B------:R-:W-:Y:S01]  /*ff10*/  @P3 IADD3 R17, R0, 0x10, RZ ;  /* 0x0000001000113810 */ /* 0x000fe20007ffe0ff */
[----:B------:R-:W-:Y:S01]  /*ff20*/  IMAD.MOV.U32 R0, RZ, RZ, 0x20 ;  /* 0x00000020ff007424 */ /* 0x000fe200078e00ff */
[----:B------:R-:W-:Y:S01]  /*ff30*/  SHF.R.S32.HI R2, RZ, 0x1f, R19 ;  /* 0x0000001fff027819 */ /* 0x000fe20000011413 */
[----:B------:R-:W-:Y:S01]  /*ff40*/  IMAD R27, R9, c[0x0][0x4e8], R16 ;  /* 0x00013a00091b7a24 */ /* 0x000fe200078e0210 */
[----:B------:R-:W-:Y:S01]  /*ff50*/  F2FP.BF16.PACK_AB R50, R51, R50 ;  /* 0x000000323332723e */ /* 0x000fe200000010ff */
[----:B------:R-:W-:Y:S01]  /*ff60*/  IMAD.MOV.U32 R9, RZ, RZ, 0x40 ;  /* 0x00000040ff097424 */ /* 0x000fe200078e00ff */
[----:B------:R-:W-:Y:S01]  /*ff70*/  SEL R0, R0, 0xffffffe0, !P1 ;  /* 0xffffffe000007807 */ /* 0x000fe20004800000 */
[----:B------:R-:W-:Y:S01]  /*ff80*/  IMAD R2, R2, c[0x0][0x3d8], RZ ;  /* 0x0000f60002027a24 */ /* 0x000fe200078e02ff */
[----:B------:R-:W-:Y:S01]  /*ff90*/  STS [R17], R124 ;  /* 0x0000007c11007388 */ /* 0x000fe20000000800 */
[----:B------:R-:W-:Y:S01]  /*ffa0*/  IMAD.WIDE.U32 R24, R27, c[0x0][0x488], R24 ;  /* 0x000122001b187a25 */ /* 0x000fe200078e0018 */
[----:B------:R-:W-:-:S02]  /*ffb0*/  SEL R10, R9, 0xffffffc0, !P2 ;  /* 0xffffffc0090a7807 */ /* 0x000fc40005000000 */
[----:B------:R-:W-:Y:S01]  /*ffc0*/  STS [R17+0x400], R126 ;  /* 0x0004007e11007388 */ /* 0x000fe20000000800 */
[----:B------:R-:W-:Y:S01]  /*ffd0*/  IMAD.IADD R15, R21, 0x1, R0 ;  /* 0x00000001150f7824 */ /* 0x000fe200078e0200 */
[----:B------:R-:W-:Y:S01]  /*ffe0*/  F2FP.BF16.PACK_AB R52, R53, R52 ;  /* 0x000000343534723e */ /* 0x000fe200000010ff */
[----:B------:R-:W-:Y:S01]  /*fff0*/  IMAD.IADD R9, R0, 0x1, R17 ;  /* 0x0000000100097824 */ /* 0x000fe200078e0211 */
[----:B------:R-:W-:Y:S01]  /*10000*/  SHF.R.S32.HI R0, RZ, 0x1f, R27 ;  /* 0x0000001fff007819 */ /* 0x000fe2000001141b */
[C---:B------:R-:W-:Y:S01]  /*10010*/  IMAD R2, R19.reuse, c[0x0][0x3dc], R2 ;  /* 0x0000f70013027a24 */ /* 0x040fe200078e0202 */
[----:B------:R-:W-:Y:S01]  /*10020*/  STS [R15+0x80], R120 ;  /* 0x000080780f007388 */ /* 0x000fe20000000800 */
[----:B------:R-:W-:Y:S01]  /*10030*/  IMAD.WIDE.U32 R18, R19, c[0x0][0x3d8], R22 ;  /* 0x0000f60013127a25 */ /* 0x000fe200078e0016 */
[----:B------:R-:W-:Y:S02]  /*10040*/  F2FP.BF16.PACK_AB R54, R55, R54 ;  /* 0x000000363736723e */ /* 0x000fe400000010ff */
[----:B------:R-:W-:Y:S01]  /*10050*/  STS [R15+0x480], R122 ;  /* 0x0004807a0f007388 */ /* 0x000fe20000000800 */
[----:B------:R-:W-:Y:S01]  /*10060*/  IMAD R0, R0, c[0x0][0x488], RZ ;  /* 0x0001220000007a24 */ /* 0x000fe200078e02ff */
[----:B------:R-:W-:Y:S01]  /*10070*/  F2FP.BF16.PACK_AB R56, R57, R56 ;  /* 0x000000383938723e */ /* 0x000fe200000010ff */
[----:B------:R-:W-:Y:S01]  /*10080*/  IMAD.IADD R23, R21, 0x1, R10 ;  /* 0x0000000115177824 */ /* 0x000fe200078e020a */
[----:B------:R-:W-:Y:S01]  /*10090*/  STS [R9], R116 ;  /* 0x0000007409007388 */ /* 0x000fe20000000800 */
[----:B------:R-:W-:Y:S01]  /*100a0*/  IMAD R0, R27, c[0x0][0x48c], R0 ;  /* 0x000123001b007a24 */ /* 0x000fe200078e0200 */
[----:B------:R-:W-:Y:S01]  /*100b0*/  F2FP.BF16.PACK_AB R58, R59, R58 ;  /* 0x0000003a3b3a723e */ /* 0x000fe200000010ff */
[C---:B------:R-:W-:Y:S01]  /*100c0*/  IMAD.IADD R27, R10.reuse, 0x1, R17 ;  /* 0x000000010a1b7824 */ /* 0x040fe200078e0211 */
[----:B------:R-:W-:Y:S01]  /*100d0*/  STS [R9+0x400], R118 ;  /* 0x0004007609007388 */ /* 0x000fe20000000800 */
[----:B------:R-:W-:Y:S01]  /*100e0*/  IMAD.IADD R29, R10, 0x1, R15 ;  /* 0x000000010a1d7824 */ /* 0x000fe200078e020f */
[----:B------:R-:W-:Y:S01]  /*100f0*/  F2FP.BF16.PACK_AB R60, R61, R60 ;  /* 0x0000003c3d3c723e */ /* 0x000fe200000010ff */
[----:B------:R-:W-:Y:S01]  /*10100*/  IMAD.IADD R31, R9, 0x1, R10 ;  /* 0x00000001091f7824 */ /* 0x000fe200078e020a */
[----:B------:R-:W-:Y:S01]  /*10110*/  STS [R23+0x80], R112 ;  /* 0x0000807017007388 */ /* 0x000fe20000000800 */
[----:B------:R-:W-:Y:S01]  /*10120*/  F2FP.BF16.PACK_AB R62, R63, R62 ;  /* 0x0000003e3f3e723e */ /* 0x000fe200000010ff */
[----:B------:R-:W-:Y:S01]  /*10130*/  IMAD.IADD R25, R25, 0x1, R0 ;  /* 0x0000000119197824 */ /* 0x000fe200078e0200 */
[----:B------:R-:W-:Y:S01]  /*10140*/  F2FP.BF16.PACK_AB R64, R65, R64 ;  /* 0x000000404140723e */ /* 0x000fe200000010ff */
[----:B------:R-:W-:Y:S01]  /*10150*/  STS [R23+0x480], R114 ;  /* 0x0004807217007388 */ /* 0x000fe20000000800 */
[----:B------:R-:W-:Y:S01]  /*10160*/  F2FP.BF16.PACK_AB R66, R67, R66 ;  /* 0x000000424342723e */ /* 0x000fe200000010ff */
[----:B------:R-:W-:Y:S01]  /*10170*/  IMAD R57, R11, 0x80, R4 ;  /* 0x000000800b397824 */ /* 0x000fe200078e0204 */
[----:B------:R-:W-:Y:S01]  /*10180*/  F2FP.BF16.PACK_AB R68, R69, R68 ;  /* 0x000000444544723e */ /* 0x000fe200000010ff */
[----:B------:R-:W-:Y:S01]  /*10190*/  STS [R27], R108 ;  /* 0x0000006c1b007388 */ /* 0x000fe20000000800 */
        /* <DEDUP_REMOVED lines=11> */
[----:B------:R-:W-:Y:S01]  /*10250*/  STS [R31], R100 ;  /* 0x000000641f007388 */ /* 0x000fe20000000800 */
[----:B------:R-:W-:Y:S02]  /*10260*/  F2FP.BF16.PACK_AB R86, R87, R86 ;  /* 0x000000565756723e */ /* 0x000fe400000010ff */
[----:B------:R-:W-:Y:S01]  /*10270*/  LEA R14, P0, R24, c[0x0][0x450], 0x2 ;  /* 0x00011400180e7a11 */ /* 0x000fe200078010ff */
        /* <DEDUP_REMOVED lines=10> */
[----:B------:R-:W-:Y:S02]  /*10320*/  LEA.HI.X R25, R24, c[0x0][0x454], R25, 0x2, P0 ;  /* 0x0001150018197a11 */ /* 0x000fe400000f1419 */
[----:B------:R-:W-:Y:S01]  /*10330*/  LEA R0, P0, R18, c[0x0][0x380], 0x1 ;  /* 0x0000e00012007a11 */ /* 0x000fe200078008ff */
        /* <DEDUP_REMOVED lines=15> */
[----:B-1----:R-:W-:-:S03]  /*10430*/  IMAD.SHL.U32 R58, R13, 0x2, RZ ;  /* 0x000000020d3a7824 */ /* 0x002fc600078e00ff */
        /* <DEDUP_REMOVED lines=14> */
[----:B------:R-:W-:Y:S04]  /*10520*/  SHFL.IDX PT, R88, R14, RZ, 0x1c1f ;  /* 0x001c1fff0e587589 */ /* 0x000fe800000e0000 */
[----:B------:R-:W2:Y:S04]  /*10530*/  SHFL.IDX PT, R89, R25, RZ, 0x1c1f ;  /* 0x001c1fff19597589 */ /* 0x000ea800000e0000 */
[----:B------:R-:W-:Y:S06]  /*10540*/  BAR.SYNC.DEFER_BLOCKING 0x1, 0x100 ;  /* 0x0044000000007b1d */ /* 0x000fec0000010000 */
[----:B------:R-:W-:Y:S01]  /*10550*/  SHFL.IDX PT, R96, R14, 0x1, 0x1c1f ;  /* 0x003c1f000e607f89 */ /* 0x000fe200000e0000 */
[----:B-1----:R-:W-:-:S03]  /*10560*/  IMAD.IADD R5, R19, 0x1, R2 ;  /* 0x0000000113057824 */ /* 0x002fc600078e0202 */
[----:B------:R-:W1:Y:S02]  /*10570*/  SHFL.IDX PT, R97, R25, 0x1, 0x1c1f ;  /* 0x003c1f0019617f89 */ /* 0x000e6400000e0000 */
[----:B------:R-:W-:Y:S02]  /*10580*/  LEA.HI.X R2, R18, c[0x0][0x384], R5, 0x1, P0 ;  /* 0x0000e10012027a11 */ /* 0x000fe400000f0c05 */
[----:B------:R3:W4:Y:S01]  /*10590*/  SHFL.IDX PT, R60, R0, RZ, 0x181f ;  /* 0x00181fff003c7589 */ /* 0x00072200000e0000 */
[----:B------:R-:W-:-:S03]  /*105a0*/  ISETP.GE.AND P0, PT, R57, R12, PT ;  /* 0x0000000c3900720c */ /* 0x000fc60003f06270 */
[----:B------:R3:W3:Y:S04]  /*105b0*/  SHFL.IDX PT, R61, R2, RZ, 0x181f ;  /* 0x00181fff023d7589 */ /* 0x0006e800000e0000 */
[----:B--2---:R2:W-:Y:S04]  /*105c0*/  @!P5 ST.E [R88.64], R7 ;  /* 0x000000075800d985 */ /* 0x0045e8000c101910 */
[----:B-1----:R2:W-:Y:S04]  /*105d0*/  @!P4 ST.E [R96.64], R8 ;  /* 0x000000086000c985 */ /* 0x0025e8000c101910 */
[----:B------:R2:W1:Y:S04]  /*105e0*/  LDS.128 R52, [R58+0x1080] ;  /* 0x001080003a347984 */ /* 0x0004680000000c00 */
[----:B------:R2:W1:Y:S04]  /*105f0*/  LDS.128 R48, [R58+0x2080] ;  /* 0x002080003a307984 */ /* 0x0004680000000c00 */
[----:B------:R2:W1:Y:S04]  /*10600*/  LDS.128 R44, [R58+0x3080] ;  /* 0x003080003a2c7984 */ /* 0x0004680000000c00 */
[----:B------:R2:W1:Y:S04]  /*10610*/  LDS.128 R40, [R58+0x5080] ;  /* 0x005080003a287984 */ /* 0x0004680000000c00 */
[----:B------:R2:W1:Y:S04]  /*10620*/  LDS.128 R36, [R58+0x6080] ;  /* 0x006080003a247984 */ /* 0x0004680000000c00 */
[----:B------:R2:W1:Y:S04]  /*10630*/  LDS.128 R32, [R58+0x7080] ;  /* 0x007080003a207984 */ /* 0x0004680000000c00 */
[----:B------:R2:W1:Y:S04]  /*10640*/  LDS.128 R28, [R58+0x9080] ;  /* 0x009080003a1c7984 */ /* 0x0004680000000c00 */
[----:B------:R2:W1:Y:S04]  /*10650*/  LDS.128 R24, [R58+0xa080] ;  /* 0x00a080003a187984 */ /* 0x0004680000000c00 */
[----:B------:R2:W1:Y:S01]  /*10660*/  LDS.128 R20, [R58+0xb080] ;  /* 0x00b080003a147984 */ /* 0x0004620000000c00 */
[----:B------:R-:W-:Y:S05]  /*10670*/  @P0 BRA `(.L_x_193) ;  /* 0x0000014000000947 */ /* 0x000fea0003800000 */
[----:B---34-:R-:W3:Y:S01]  /*10680*/  LDS.128 R16, [R58+0x80] ;  /* 0x000080003a107984 */ /* 0x018ee20000000c00 */
[----:B------:R-:W-:-:S02]  /*10690*/  IADD3 R56, R3, 0x40, RZ ;  /* 0x0000004003387810 */ /* 0x000fc40007ffe0ff */
[C---:B------:R-:W-:Y:S01]  /*106a0*/  IADD3 R14, R3.reuse, 0x80, RZ ;  /* 0x00000080030e7810 */ /* 0x040fe20007ffe0ff */
[----:B--2---:R-:W2:Y:S01]  /*106b0*/  LDS.128 R8, [R58+0x4080] ;  /* 0x004080003a087984 */ /* 0x004ea20000000c00 */
[----:B------:R-:W-:Y:S02]  /*106c0*/  ISETP.GE.AND P1, PT, R56, c[0x0][0x3c8], PT ;  /* 0x0000f20038007a0c */ /* 0x000fe40003f26270 */
[----:B------:R-:W-:Y:S01]  /*106d0*/  ISETP.GE.AND P0, PT, R14, c[0x0][0x3c8], PT ;  /* 0x0000f2000e007a0c */ /* 0x000fe20003f06270 */
[----:B------:R4:W5:Y:S01]  /*106e0*/  LDS.128 R4, [R58+0x8080] ;  /* 0x008080003a047984 */ /* 0x0009620000000c00 */
[----:B------:R-:W-:-:S09]  /*106f0*/  ISETP.GE.AND P2, PT, R3, c[0x0][0x3c8], PT ;  /* 0x0000f20003007a0c */ /* 0x000fd20003f46270 */
[----:B------:R-:W-:Y:S02]  /*10700*/  @!P1 SHF.R.S32.HI R15, RZ, 0x1f, R56 ;  /* 0x0000001fff0f9819 */ /* 0x000fe40000011438 */
[----:B------:R-:W-:Y:S02]  /*10710*/  @!P0 SHF.R.S32.HI R13, RZ, 0x1f, R14 ;  /* 0x0000001fff0d8819 */ /* 0x000fe4000001140e */
[----:B------:R-:W-:Y:S02]  /*10720*/  @!P1 LEA.HI R15, R15, R56, RZ, 0x3 ;  /* 0x000000380f0f9211 */ /* 0x000fe400078f18ff */
[----:B------:R-:W-:Y:S02]  /*10730*/  @!P0 LEA.HI R13, R13, R14, RZ, 0x3 ;  /* 0x0000000e0d0d8211 */ /* 0x000fe400078f18ff */
[----:B------:R-:W-:Y:S02]  /*10740*/  @!P1 LOP3.LUT R15, R15, 0xfffffff8, RZ, 0xc0, !PT ;  /* 0xfffffff80f0f9812 */ /* 0x000fe400078ec0ff */
[----:B------:R-:W-:Y:S01]  /*10750*/  @!P0 LOP3.LUT R13, R13, 0xfffffff8, RZ, 0xc0, !PT ;  /* 0xfffffff80d0d8812 */ /* 0x000fe200078ec0ff */
[----:B----4-:R-:W-:-:S04]  /*10760*/  @!P2 IMAD.WIDE R58, R3, 0x2, R60 ;  /* 0x00000002033aa825 */ /* 0x010fc800078e023c */
[----:B------:R-:W-:-:S04]  /*10770*/  @!P1 IMAD.WIDE R14, R15, 0x2, R60 ;  /* 0x000000020f0e9825 */ /* 0x000fc800078e023c */
[----:B------:R-:W-:Y:S01]  /*10780*/  @!P0 IMAD.WIDE R60, R13, 0x2, R60 ;  /* 0x000000020d3c8825 */ /* 0x000fe200078e023c */
[----:B---3--:R3:W-:Y:S04]  /*10790*/  @!P2 ST.E.128 [R58.64], R16 ;  /* 0x000000103a00a985 */ /* 0x0087e8000c101d10 */
[----:B--2---:R3:W-:Y:S04]  /*107a0*/  @!P1 ST.E.128 [R14.64], R8 ;  /* 0x000000080e009985 */ /* 0x0047e8000c101d10 */
[----:B-----5:R3:W-:Y:S02]  /*107b0*/  @!P0 ST.E.128 [R60.64], R4 ;  /* 0x000000043c008985 */ /* 0x0207e4000c101d10 */
.L_x_193:
[----:B---34-:R-:W-:Y:S05]  /*107c0*/  BSYNC B0 ;  /* 0x0000000000007941 */ /* 0x018fea0003800000 */
.L_x_192:
[----:B------:R-:W-:Y:S01]  /*107d0*/  IADD3 R5, R57, 0x20, RZ ;  /* 0x0000002039057810 */ /* 0x000fe20007ffe0ff */
[----:B------:R3:W4:Y:S01]  /*107e0*/  SHFL.IDX PT, R9, R2, 0x1, 0x181f ;  /* 0x00381f0002097f89 */ /* 0x00072200000e0000 */
[----:B------:R-:W-:Y:S02]  /*107f0*/  BSSY B0, `(.L_x_194) ;  /* 0x0000015000007945 */ /* 0x000fe40003800000 */
[----:B------:R-:W-:Y:S01]  /*10800*/  ISETP.GE.AND P0, PT, R5, R12, PT ;  /* 0x0000000c0500720c */ /* 0x000fe20003f06270 */
[----:B--2---:R3:W2:-:S12]  /*10810*/  SHFL.IDX PT, R8, R0, 0x1, 0x181f ;  /* 0x00381f0000087f89 */ /* 0x00469800000e0000 */
        /* <DEDUP_REMOVED lines=13> */
[----:B-1----:R1:W-:Y:S02]  /*108f0*/  @!P2 ST.E.128 [R10.64], R52 ;  /* 0x000000340a00a985 */ /* 0x0023e4000c101d10 */
[----:B------:R-:W-:-:S04]  /*10900*/  @!P1 IMAD.WIDE R6, R6, 0x2, R8 ;  /* 0x0000000206069825 */ /* 0x000fc800078e0208 */
[----:B------:R-:W-:Y:S01]  /*10910*/  @!P0 IMAD.WIDE R4, R4, 0x2, R8 ;  /* 0x0000000204048825 */ /* 0x000fe200078e0208 */
[----:B------:R1:W-:Y:S04]  /*10920*/  @!P1 ST.E.128 [R6.64], R40 ;  /* 0x0000002806009985 */ /* 0x0003e8000c101d10 */
[----:B------:R1:W-:Y:S02]  /*10930*/  @!P0 ST.E.128 [R4.64], R28 ;  /* 0x0000001c04008985 */ /* 0x0003e4000c101d10 */
.L_x_195:
[----:B------:R-:W-:Y:S05]  /*10940*/  BSYNC B0 ;  /* 0x0000000000007941 */ /* 0x000fea0003800000 */
.L_x_194:
[----:B-1----:R-:W-:Y:S01]  /*10950*/  IADD3 R5, R57, 0x40, RZ ;  /* 0x0000004039057810 */ /* 0x002fe20007ffe0ff */
[----:B----4-:R1:W4:Y:S01]  /*10960*/  SHFL.IDX PT, R9, R2, 0x2, 0x181f ;  /* 0x00581f0002097f89 */ /* 0x01032200000e0000 */
        /* <DEDUP_REMOVED lines=21> */
.L_x_197:
[----:B------:R-:W-:Y:S05]  /*10ac0*/  BSYNC B0 ;  /* 0x0000000000007941 */ /* 0x000fea0003800000 */
.L_x_196:
[----:B------:R-:W-:Y:S01]  /*10ad0*/  IADD3 R57, R57, 0x60, RZ ;  /* 0x0000006039397810 */ /* 0x000fe20007ffe0ff */
[----:B--2---:R2:W1:Y:S03]  /*10ae0*/  SHFL.IDX PT, R7, R2, 0x3, 0x181f ;  /* 0x00781f0002077f89 */ /* 0x00446600000e0000 */
[----:B------:R-:W-:Y:S01]  /*10af0*/  ISETP.GE.AND P0, PT, R57, R12, PT ;  /* 0x0000000c3900720c */ /* 0x000fe20003f06270 */
[----:B------:R2:W3:-:S12]  /*10b00*/  SHFL.IDX PT, R6, R0, 0x3, 0x181f ;  /* 0x00781f0000067f89 */ /* 0x0004d800000e0000 */
[----:B------:R-:W-:Y:S05]  /*10b10*/  @P0 EXIT ;  /* 0x000000000000094d */ /* 0x000fea0003800000 */
[C---:B------:R-:W-:Y:S02]  /*10b20*/  IADD3 R5, R3.reuse, 0x40, RZ ;  /* 0x0000004003057810 */ /* 0x040fe40007ffe0ff */
[----:B------:R-:W-:Y:S02]  /*10b30*/  ISETP.GE.AND P1, PT, R3, c[0x0][0x3c8], PT ;  /* 0x0000f20003007a0c */ /* 0x000fe40003f26270 */
[----:B------:R-:W-:-:S13]  /*10b40*/  ISETP.GE.AND P0, PT, R5, c[0x0][0x3c8], PT ;  /* 0x0000f20005007a0c */ /* 0x000fda0003f06270 */
[----:B-123--:R-:W-:-:S04]  /*10b50*/  @!P0 SHF.R.S32.HI R0, RZ, 0x1f, R5 ;  /* 0x0000001fff008819 */ /* 0x00efc80000011405 */
[----:B------:R-:W-:Y:S01]  /*10b60*/  @!P0 LEA.HI R0, R0, R5, RZ, 0x3 ;  /* 0x0000000500008211 */ /* 0x000fe200078f18ff */
[C-C-:B------:R-:W-:Y:S01]  /*10b70*/  @!P1 IMAD.WIDE R4, R3.reuse, 0x2, R6.reuse ;  /* 0x0000000203049825 */ /* 0x140fe200078e0206 */
[----:B------:R-:W-:Y:S02]  /*10b80*/  IADD3 R3, R3, 0x80, RZ ;  /* 0x0000008003037810 */ /* 0x000fe40007ffe0ff */
[----:B------:R-:W-:Y:S02]  /*10b90*/  @!P0 LOP3.LUT R0, R0, 0xfffffff8, RZ, 0xc0, !PT ;  /* 0xfffffff800008812 */ /* 0x000fe400078ec0ff */
[----:B------:R1:W-:Y:S03]  /*10ba0*/  @!P1 ST.E.128 [R4.64], R44 ;  /* 0x0000002c04009985 */ /* 0x0003e6000c101d10 */
[----:B----4-:R-:W-:-:S05]  /*10bb0*/  @!P0 IMAD.WIDE R8, R0, 0x2, R6 ;  /* 0x0000000200088825 */ /* 0x010fca00078e0206 */
[----:B------:R1:W-:Y:S01]  /*10bc0*/  @!P0 ST.E.128 [R8.64], R32 ;  /* 0x0000002008008985 */ /* 0x0003e2000c101d10 */
[----:B------:R-:W-:-:S13]  /*10bd0*/  ISETP.GE.AND P0, PT, R3, c[0x0][0x3c8], PT ;  /* 0x0000f20003007a0c */ /* 0x000fda0003f06270 */
[----:B------:R-:W-:Y:S05]  /*10be0*/  @P0 EXIT ;  /* 0x000000000000094d */ /* 0x000fea0003800000 */
[----:B------:R-:W-:-:S04]  /*10bf0*/  SHF.R.S32.HI R0, RZ, 0x1f, R3 ;  /* 0x0000001fff007819 */ /* 0x000fc80000011403 */
[----:B------:R-:W-:-:S04]  /*10c00*/  LEA.HI R3, R0, R3, RZ, 0x3 ;  /* 0x0000000300037211 */ /* 0x000fc800078f18ff */
[----:B------:R-:W-:-:S05]  /*10c10*/  LOP3.LUT R3, R3, 0xfffffff8, RZ, 0xc0, !PT ;  /* 0xfffffff803037812 */ /* 0x000fca00078ec0ff */
[----:B------:R-:W-:-:S05]  /*10c20*/  IMAD.WIDE R6, R3, 0x2, R6 ;  /* 0x0000000203067825 */ /* 0x000fca00078e0206 */
[----:B------:R-:W-:Y:S01]  /*10c30*/  ST.E.128 [R6.64], R20 ;  /* 0x0000001406007985 */ /* 0x000fe2000c101d10 */
[----:B------:R-:W-:Y:S05]  /*10c40*/  EXIT ;  /* 0x000000000000794d */ /* 0x000fea0003800000 */
.L_x_191:
[----:B------:R-:W1:Y:S01]  /*10c50*/  S2R R7, SR_TID.X ;  /* 0x0000000000077919 */ /* 0x000e620000002100 */
[----:B------:R-:W-:Y:S03]  /*10c60*/  BSSY B0, `(.L_x_198) ;  /* 0x0000027000007945 */ /* 0x000fe60003800000 */
[----:B------:R-:W2:Y:S01]  /*10c70*/  S2R R8, SR_CTAID.Z ;  /* 0x0000000000087919 */ /* 0x000ea20000002700 */
[----:B-1----:R-:W-:Y:S02]  /*10c80*/  ISETP.GT.AND P0, PT, R7, 0x7f, PT ;  /* 0x0000007f0700780c */ /* 0x002fe40003f04270 */
[----:B--2---:R-:W-:-:S11]  /*10c90*/  SHF.R.S32.HI R11, RZ, 0x1f, R8 ;  /* 0x0000001fff0b7819 */ /* 0x004fd60000011408 */
[----:B------:R-:W-:Y:S05]  /*10ca0*/  @P0 BRA `(.L_x_199) ;  /* 0x0000022000000947 */ /* 0x000fea0003800000 */
[----:B------:R-:W1:Y:S01]  /*10cb0*/  S2R R0, SR_CTAID.X ;  /* 0x0000000000007919 */ /* 0x000e620000002500 */
[----:B------:R-:W-:-:S05]  /*10cc0*/  MOV R2, c[0x0][0x4e8] ;  /* 0x00013a0000027a02 */ /* 0x000fca0000000f00 */
[----:B------:R-:W-:Y:S01]  /*10cd0*/  IMAD R3, R2, c[0x0][0x388], RZ ;  /* 0x0000e20002037a24 */ /* 0x000fe200078e02ff */
[----:B-1----:R-:W-:-:S04]  /*10ce0*/  LEA R0, R0, R7, 0x7 ;  /* 0x0000000700007211 */ /* 0x002fc800078e38ff */
[----:B------:R-:W-:-:S13]  /*10cf0*/  ISETP.GE.AND P0, PT, R0, R3, PT ;  /* 0x000000030000720c */ /* 0x000fda0003f06270 */
[----:B------:R-:W-:Y:S05]  /*10d00*/  @P0 BRA `(.L_x_199) ;  /* 0x000001c000000947 */ /* 0x000fea0003800000 */
[----:B------:R-:W1:Y:S01]  /*10d10*/  S2R R9, SR_CTAID.Y ;  /* 0x0000000000097919 */ /* 0x000e620000002600 */
[----:B------:R-:W-:Y:S02]  /*10d20*/  ISETP.NE.AND P0, PT, R2, 0x1, PT ;  /* 0x000000010200780c */ /* 0x000fe40003f05270 */
[----:B------:R-:W-:-:S11]  /*10d30*/  MOV R5, R0 ;  /* 0x0000000000057202 */ /* 0x000fd60000000f00 */
[----:B------:R-:W-:-:S05]  /*10d40*/  @P0 IMAD.HI.U32 R6, R0, c[0x0][0x4ec], RZ ;  /* 0x00013b0000060a27 */ /* 0x000fca00078e00ff */
[----:B------:R-:W-:Y:S02]  /*10d50*/  @P0 SHF.R.U32.HI R5, RZ, c[0x0][0x4f0], R6 ;  /* 0x00013c00ff050a19 */ /* 0x000fe40000011606 */
[----:B-1----:R-:W-:Y:S01]  /*10d60*/  SHF.R.S32.HI R4, RZ, 0x1f, R9 ;  /* 0x0000001fff047819 */ /* 0x002fe20000011409 */
[----:B------:R-:W-:-:S04]  /*10d70*/  IMAD.WIDE.U32 R2, R9, c[0x0][0x490], RZ ;  /* 0x0001240009027a25 */ /* 0x000fc800078e00ff */
[----:B------:R-:W-:Y:S02]  /*10d80*/  IMAD R4, R4, c[0x0][0x490], RZ ;  /* 0x0001240004047a24 */ /* 0x000fe400078e02ff */
[----:B------:R-:W-:Y:S02]  /*10d90*/  IMAD.MOV.U32 R12, RZ, RZ, R2 ;  /* 0x000000ffff0c7224 */ /* 0x000fe400078e0002 */
[----:B------:R-:W-:Y:S01]  /*10da0*/  IMAD R13, R9, c[0x0][0x494], R4 ;  /* 0x00012500090d7a24 */ /* 0x000fe200078e0204 */
[----:B------:R-:W-:-:S04]  /*10db0*/  IADD3 R9, -R5, RZ, RZ ;  /* 0x000000ff05097210 */ /* 0x000fc80007ffe1ff */
[----:B------:R-:W-:Y:S01]  /*10dc0*/  IADD3 R13, R3, R13, RZ ;  /* 0x0000000d030d7210 */ /* 0x000fe20007ffe0ff */
[----:B------:R-:W-:Y:S02]  /*10dd0*/  IMAD R3, R11, c[0x0][0x498], RZ ;  /* 0x000126000b037a24 */ /* 0x000fe400078e02ff */
[----:B------:R-:W-:Y:S02]  /*10de0*/  IMAD R4, R9, c[0x0][0x4e8], R0 ;  /* 0x00013a0009047a24 */ /* 0x000fe400078e0200 */
[----:B------:R-:W-:-:S03]  /*10df0*/  IMAD.WIDE.U32 R12, R8, c[0x0][0x498], R12 ;  /* 0x00012600080c7a25 */ /* 0x000fc600078e000c */
[----:B------:R-:W-:Y:S01]  /*10e00*/  SHF.R.S32.HI R2, RZ, 0x1f, R4 ;  /* 0x0000001fff027819 */ /* 0x000fe20000011404 */
[----:B------:R-:W-:Y:S01]  /*10e10*/  IMAD R0, R8, c[0x0][0x49c], R3 ;  /* 0x0001270008007a24 */ /* 0x000fe200078e0203 */
[----:B------:R-:W-:Y:S02]  /*10e20*/  SHF.R.S32.HI R3, RZ, 0x1f, R5 ;  /* 0x0000001fff037819 */ /* 0x000fe40000011405 */
[----:B------:R-:W-:Y:S01]  /*10e30*/  IADD3 R12, P0, R5, R12, RZ ;  /* 0x0000000c050c7210 */ /* 0x000fe20007f1e0ff */
[----:B------:R-:W-:-:S03]  /*10e40*/  IMAD R5, R2, c[0x0][0x488], RZ ;  /* 0x0001220002057a24 */ /* 0x000fc600078e02ff */
[----:B------:R-:W-:Y:S01]  /*10e50*/  IADD3.X R13, R3, R13, R0, P0, !PT ;  /* 0x0000000d030d7210 */ /* 0x000fe200007fe400 */
[----:B------:R-:W-:-:S04]  /*10e60*/  IMAD R5, R4, c[0x0][0x48c], R5 ;  /* 0x0001230004057a24 */ /* 0x000fc800078e0205 */
[----:B------:R-:W-:-:S05]  /*10e70*/  IMAD.WIDE.U32 R12, R4, c[0x0][0x488], R12 ;  /* 0x00012200040c7a25 */ /* 0x000fca00078e000c */
[----:B------:R-:W-:Y:S02]  /*10e80*/  IADD3 R5, R13, R5, RZ ;  /* 0x000000050d057210 */ /* 0x000fe40007ffe0ff */
[----:B------:R-:W-:-:S04]  /*10e90*/  LEA R2, P0, R12, c[0x0][0x450], 0x2 ;  /* 0x000114000c027a11 */ /* 0x000fc800078010ff */
[----:B------:R-:W-:Y:S01]  /*10ea0*/  LEA.HI.X R3, R12, c[0x0][0x454], R5, 0x2, P0 ;  /* 0x000115000c037a11 */ /* 0x000fe200000f1405 */
[----:B------:R-:W-:-:S05]  /*10eb0*/  IMAD.MOV.U32 R5, RZ, RZ, -0x800000 ;  /* 0xff800000ff057424 */ /* 0x000fca00078e00ff */
[----:B------:R1:W-:Y:S03]  /*10ec0*/  STG.E [R2.64], R5 ;  /* 0x0000000502007986 */ /* 0x0003e6000c101910 */
.L_x_199:
[----:B------:R-:W-:Y:S05]  /*10ed0*/  BSYNC B0 ;  /* 0x0000000000007941 */ /* 0x000fea0003800000 */
.L_x_198:
[----:B------:R-:W2:Y:S01]  /*10ee0*/  S2R R12, SR_CTAID.Y ;  /* 0x00000000000c7919 */ /* 0x000ea20000002600 */
[----:B------:R-:W-:Y:S01]  /*10ef0*/  SHF.R.S32.HI R4, RZ, 0x1f, R7 ;  /* 0x0000001fff047819 */ /* 0x000fe20000011407 */
[----:B------:R-:W-:Y:S01]  /*10f00*/  IMAD R11, R11, c[0x0][0x3f0], RZ ;  /* 0x0000fc000b0b7a24 */ /* 0x000fe200078e02ff */
[----:B-1----:R-:W-:Y:S01]  /*10f10*/  MOV R3, c[0x0][0x4e8] ;  /* 0x00013a0000037a02 */ /* 0x002fe20000000f00 */
[----:B------:R-:W1:Y:S01]  /*10f20*/  S2R R5, SR_CTAID.X ;  /* 0x0000000000057919 */ /* 0x000e620000002500 */
[----:B------:R-:W-:Y:S01]  /*10f30*/  LEA.HI R4, R4, R7, RZ, 0x3 ;  /* 0x0000000704047211 */ /* 0x000fe200078f18ff */
[----:B------:R-:W-:Y:S01]  /*10f40*/  BSSY B0, `(.L_x_200) ;  /* 0x0000038000007945 */ /* 0x000fe20003800000 */
[C---:B------:R-:W-:Y:S01]  /*10f50*/  ISETP.NE.AND P0, PT, R3.reuse, 0x1, PT ;  /* 0x000000010300780c */ /* 0x040fe20003f05270 */
[----:B------:R-:W-:Y:S01]  /*10f60*/  IMAD R3, R3, c[0x0][0x388], RZ ;  /* 0x0000e20003037a24 */ /* 0x000fe200078e02ff */
[----:B------:R-:W-:Y:S02]  /*10f70*/  LOP3.LUT R2, R4, 0xfffffff8, RZ, 0xc0, !PT ;  /* 0xfffffff804027812 */ /* 0x000fe400078ec0ff */
[----:B------:R-:W-:-:S03]  /*10f80*/  SHF.R.S32.HI R4, RZ, 0x3, R4 ;  /* 0x00000003ff047819 */ /* 0x000fc60000011404 */
[----:B------:R-:W-:-:S05]  /*10f90*/  IMAD.IADD R7, R7, 0x1, -R2 ;  /* 0x0000000107077824 */ /* 0x000fca00078e0a02 */
[CC--:B------:R-:W-:Y:S02]  /*10fa0*/  LEA R6, R7.reuse, R4.reuse, 0x5 ;  /* 0x0000000407067211 */ /* 0x0c0fe400078e28ff */
[----:B------:R-:W-:Y:S02]  /*10fb0*/  SHF.L.U32 R7, R7, 0x3, RZ ;  /* 0x0000000307077819 */ /* 0x000fe400000006ff */
[----:B--2---:R-:W-:Y:S01]  /*10fc0*/  SHF.R.S32.HI R0, RZ, 0x1f, R12 ;  /* 0x0000001fff007819 */ /* 0x004fe2000001140c */
[C---:B-1----:R-:W-:Y:S01]  /*10fd0*/  IMAD R6, R5.reuse, 0x80, R6 ;  /* 0x0000008005067824 */ /* 0x042fe200078e0206 */
[----:B------:R-:W-:-:S03]  /*10fe0*/  LEA R4, R5, R4, 0x7 ;  /* 0x0000000405047211 */ /* 0x000fc600078e38ff */
[----:B------:R-:W-:Y:S01]  /*10ff0*/  IMAD R9, R0, c[0x0][0x3e8], RZ ;  /* 0x0000fa0000097a24 */ /* 0x000fe200078e02ff */
[----:B------:R-:W-:Y:S01]  /*11000*/  IADD3 R5, R7, 0x80, RZ ;  /* 0x0000008007057810 */ /* 0x000fe20007ffe0ff */
[----:B------:R-:W-:-:S04]  /*11010*/  @P0 IMAD.HI.U32 R2, R6, c[0x0][0x4ec], RZ ;  /* 0x00013b0006020a27 */ /* 0x000fc800078e00ff */
[C---:B------:R-:W-:Y:S02]  /*11020*/  IMAD R9, R12.reuse, c[0x0][0x3ec], R9 ;  /* 0x0000fb000c097a24 */ /* 0x040fe400078e0209 */
[----:B------:R-:W-:-:S04]  /*11030*/  IMAD.WIDE.U32 R12, R12, c[0x0][0x3e8], RZ ;  /* 0x0000fa000c0c7a25 */ /* 0x000fc800078e00ff */
[----:B------:R-:W-:Y:S01]  /*11040*/  IMAD R0, R8, c[0x0][0x3f4], R11 ;  /* 0x0000fd0008007a24 */ /* 0x000fe200078e020b */
[----:B------:R-:W-:Y:S01]  /*11050*/  IADD3 R13, R13, R9, RZ ;  /* 0x000000090d0d7210 */ /* 0x000fe20007ffe0ff */
[----:B------:R-:W-:Y:S01]  /*11060*/  IMAD.MOV.U32 R9, RZ, RZ, R6 ;  /* 0x000000ffff097224 */ /* 0x000fe200078e0006 */
[----:B------:R-:W-:-:S03]  /*11070*/  @P0 SHF.R.U32.HI R9, RZ, c[0x0][0x4f0], R2 ;  /* 0x00013c00ff090a19 */ /* 0x000fc60000011602 */
[----:B------:R-:W-:Y:S01]  /*11080*/  IMAD.WIDE.U32 R12, R8, c[0x0][0x3f0], R12 ;  /* 0x0000fc00080c7a25 */ /* 0x000fe200078e000c */
[----:B------:R-:W-:Y:S02]  /*11090*/  SHF.R.S32.HI R2, RZ, 0x1f, R9 ;  /* 0x0000001fff027819 */ /* 0x000fe40000011409 */
[----:B------:R-:W-:Y:S01]  /*110a0*/  IADD3 R11, -R9, RZ, RZ ;  /* 0x000000ff090b7210 */ /* 0x000fe20007ffe1ff */
[----:B------:R-:W-:Y:S02]  /*110b0*/  IMAD.IADD R13, R13, 0x1, R0 ;  /* 0x000000010d0d7824 */ /* 0x000fe400078e0200 */
[----:B------:R-:W-:Y:S02]  /*110c0*/  IMAD R2, R2, c[0x0][0x3e0], RZ ;  /* 0x0000f80002027a24 */ /* 0x000fe400078e02ff */
[----:B------:R-:W-:Y:S01]  /*110d0*/  IMAD R11, R11, c[0x0][0x4e8], R6 ;  /* 0x00013a000b0b7a24 */ /* 0x000fe200078e0206 */
[----:B------:R-:W-:Y:S01]  /*110e0*/  IADD3 R6, R7, 0x40, RZ ;  /* 0x0000004007067810 */ /* 0x000fe20007ffe0ff */
[----:B------:R-:W-:-:S03]  /*110f0*/  IMAD.WIDE.U32 R12, R9, c[0x0][0x3e0], R12 ;  /* 0x0000f800090c7a25 */ /* 0x000fc600078e000c */
[----:B------:R-:W-:Y:S01]  /*11100*/  SHF.R.S32.HI R0, RZ, 0x1f, R11 ;  /* 0x0000001fff007819 */ /* 0x000fe2000001140b */
[----:B------:R-:W-:-:S04]  /*11110*/  IMAD R9, R9, c[0x0][0x3e4], R2 ;  /* 0x0000f90009097a24 */ /* 0x000fc800078e0202 */
[----:B------:R-:W-:Y:S01]  /*11120*/  IMAD R0, R0, c[0x0][0x3d8], RZ ;  /* 0x0000f60000007a24 */ /* 0x000fe200078e02ff */
[----:B------:R-:W-:-:S03]  /*11130*/  IADD3 R13, R13, R9, RZ ;  /* 0x000000090d0d7210 */ /* 0x000fc60007ffe0ff */
[C---:B------:R-:W-:Y:S02]  /*11140*/  IMAD R0, R11.reuse, c[0x0][0x3dc], R0 ;  /* 0x0000f7000b007a24 */ /* 0x040fe400078e0200 */
[----:B------:R-:W-:-:S04]  /*11150*/  IMAD.WIDE.U32 R8, R11, c[0x0][0x3d8], R12 ;  /* 0x0000f6000b087a25 */ /* 0x000fc800078e000c */
[----:B------:R-:W-:Y:S01]  /*11160*/  IMAD.IADD R11, R9, 0x1, R0 ;  /* 0x00000001090b7824 */ /* 0x000fe200078e0200 */
[----:B------:R-:W-:-:S04]  /*11170*/  LEA R9, P0, R8, c[0x0][0x380], 0x1 ;  /* 0x0000e00008097a11 */ /* 0x000fc800078008ff */
[----:B------:R-:W-:Y:S01]  /*11180*/  LEA.HI.X R8, R8, c[0x0][0x384], R11, 0x1, P0 ;  /* 0x0000e10008087a11 */ /* 0x000fe200000f0c0b */
[----:B------:R1:W2:Y:S01]  /*11190*/  SHFL.IDX PT, R10, R9, RZ, 0x181f ;  /* 0x00181fff090a7589 */ /* 0x0002a200000e0000 */
[----:B------:R-:W-:-:S03]  /*111a0*/  ISETP.GE.AND P0, PT, R4, R3, PT ;  /* 0x000000030400720c */ /* 0x000fc60003f06270 */
[----:B------:R1:W3:Y:S10]  /*111b0*/  SHFL.IDX PT, R11, R8, RZ, 0x181f ;  /* 0x00181fff080b7589 */ /* 0x0002f400000e0000 */
        /* <DEDUP_REMOVED lines=16> */
.L_x_201:
[----:B------:R-:W-:Y:S05]  /*112c0*/  BSYNC B0 ;  /* 0x0000000000007941 */ /* 0x000fea0003800000 */
.L_x_200:
        /* <DEDUP_REMOVED lines=21> */
.L_x_203:
[----:B------:R-:W-:Y:S05]  /*11420*/  BSYNC B0 ;  /* 0x0000000000007941 */ /* 0x000fea0003800000 */
.L_x_202:
        /* <DEDUP_REMOVED lines=21> */
.L_x_205:
[----:B------:R-:W-:Y:S05]  /*11580*/  BSYNC B0 ;  /* 0x0000000000007941 */ /* 0x000fea0003800000 */
.L_x_204:
        /* <DEDUP_REMOVED lines=12> */
[----:B------:R-:W-:-:S05]  /*11650*/  @!P0 IMAD.WIDE R2, R3, 0x2, R10 ;  /* 0x0000000203028825 */ /* 0x000fca00078e020a */
        /* <DEDUP_REMOVED lines=9> */
.L_x_206:
        /* <DEDUP_REMOVED lines=9> */
.L_x_2617:


//--------------------- .text._ZN7cutlass13device_kernelIN5flash19enable_sm80_to_sm89INS1_16FlashAttnFwdSm80INS1_25CollectiveMainloopFwdSm80ILi8ELi1ELb0EN4cute5tupleIJNS5_1CILi128EEENS7_ILi64EEENS7_ILi192EEEEEELi192ENS_10bfloat16_tEfNS_4arch4Sm80ELb0ELb1ELb1ELb1ELb0ELb0ELb1ELb0EEENS1_21CollectiveEpilogueFwdINS6_IJS8_SA_S9_EEENS6_IJNS7_ILi1EEESI_SI_EEESC_SE_Li256ELb1ELb1ELb0ELb0EEENS1_19SingleTileSchedulerILb1ELb0ELb1ELi128EEEEEEEEEvNT_6ParamsE --------------------------
	.section	.text._ZN7cutlass13device_kernelIN5flash19enable_sm80_to_sm89INS1_16FlashAttnFwdSm80INS1_25CollectiveMainloopFwdSm80ILi8ELi1ELb0EN4cute5tupleIJNS5_1CILi128EEENS7_ILi64EEENS7_ILi192EEEEEELi192ENS_10bfloat16_tEfNS_4arch4Sm80ELb0ELb1ELb1ELb1ELb0ELb0ELb1ELb0EEENS1_21CollectiveEpilogueFwdINS6_IJS8_SA_S9_EEENS6_IJNS7_ILi1EEESI_SI_EEESC_SE_Li256ELb1ELb1ELb0ELb0EEENS1_19SingleTileSchedulerILb1ELb0ELb1ELi128EEEEEEEEEvNT_6ParamsE,"ax",@progbits
	.sectioninfo	@"SHI_REGISTERS=255"
	.align	128
.text._ZN7cutlass13device_kernelIN5flash19enable_sm80_to_sm89INS1_16FlashAttnFwdSm80INS1_25CollectiveMainloopFwdSm80ILi8ELi1ELb0EN4cute5tupleIJNS5_1CILi128EEENS7_ILi64EEENS7_ILi192EEEEEELi192ENS_10bfloat16_tEfNS_4arch4Sm80ELb0ELb1ELb1ELb1ELb0ELb0ELb1ELb0EEENS1_21CollectiveEpilogueFwdINS6_IJS8_SA_S9_EEENS6_IJNS7_ILi1EEESI_SI_EEESC_SE_Li256ELb1ELb1ELb0ELb0EEENS1_19SingleTileSchedulerILb1ELb0ELb1ELi128EEEEEEEEEvNT_6ParamsE:
        .type           _ZN7cutlass13device_kernelIN5flash19enable_sm80_to_sm89INS1_16FlashAttnFwdSm80INS1_25CollectiveMainloopFwdSm80ILi8ELi1ELb0EN4cute5tupleIJNS5_1CILi128EEENS7_ILi64EEENS7_ILi192EEEEEELi192ENS_10bfloat16_tEfNS_4arch4Sm80ELb0ELb1ELb1ELb1ELb0ELb0ELb1ELb0EEENS1_21CollectiveEpilogueFwdINS6_IJS8_SA_S9_EEENS6_IJNS7_ILi1EEESI_SI_EEESC_SE_Li256ELb1ELb1ELb0ELb0EEENS1_19SingleTileSchedulerILb1ELb0ELb1ELi128EEEEEEEEEvNT_6ParamsE,@function
        .size           _ZN7cutlass13device_kernelIN5flash19enable_sm80_to_sm89INS1_16FlashAttnFwdSm80INS1_25CollectiveMainloopFwdSm80ILi8ELi1ELb0EN4cute5tupleIJNS5_1CILi128EEENS7_ILi64EEENS7_ILi192EEEEEELi192ENS_10bfloat16_tEfNS_4arch4Sm80ELb0ELb1ELb1ELb1ELb0ELb0ELb1ELb0EEENS1_21CollectiveEpilogueFwdINS6_IJS8_SA_S9_EEENS6_IJNS7_ILi1EEESI_SI_EEESC_SE_Li256ELb1ELb1ELb0ELb0EEENS1_19SingleTileSchedulerILb1ELb0ELb1ELi128EEEEEEEEEvNT_6ParamsE,(.L_x_2618 - _ZN7cutlass13device_kernelIN5flash19enable_sm80_to_sm89INS1_16FlashAttnFwdSm80INS1_25CollectiveMainloopFwdSm80ILi8ELi1ELb0EN4cute5tupleIJNS5_1CILi128EEENS7_ILi64EEENS7_ILi192EEEEEELi192ENS_10bfloat16_tEfNS_4arch4Sm80ELb0ELb1ELb1ELb1ELb0ELb0ELb1ELb0EEENS1_21CollectiveEpilogueFwdINS6_IJS8_SA_S9_EEENS6_IJNS7_ILi1EEESI_SI_EEESC_SE_Li256ELb1ELb1ELb0ELb0EEENS1_19SingleTileSchedulerILb1ELb0ELb1ELi128EEEEEEEEEvNT_6ParamsE)
        .other          _ZN7cutlass13device_kernelIN5flash19enable_sm80_to_sm89INS1_16FlashAttnFwdSm80INS1_25CollectiveMainloopFwdSm80ILi8ELi1ELb0EN4cute5tupleIJNS5_1CILi128EEENS7_ILi64EEENS7_ILi192EEEEEELi192ENS_10bfloat16_tEfNS_4arch4Sm80ELb0ELb1ELb1ELb1ELb0ELb0ELb1ELb0EEENS1_21CollectiveEpilogueFwdINS6_IJS8_SA_S9_EEENS6_IJNS7_ILi1EEESI_SI_EEESC_SE_Li256ELb1ELb1ELb0ELb0EEENS1_19SingleTileSchedulerILb1ELb0ELb1ELi128EEEEEEEEEvNT_6ParamsE,@"STO_CUDA_ENTRY STV_DEFAULT"
_ZN7cutlass13device_kernelIN5flash19enable_sm80_to_sm89INS1_16FlashAttnFwdSm80INS1_25CollectiveMainloopFwdSm80ILi8ELi1ELb0EN4cute5tupleIJNS5_1CILi128EEENS7_ILi64EEENS7_ILi192EEEEEELi192ENS_10bfloat16_tEfNS_4arch4Sm80ELb0ELb1ELb1ELb1ELb0ELb0ELb1ELb0EEENS1_21CollectiveEpilogueFwdINS6_IJS8_SA_S9_EEENS6_IJNS7_ILi1EEESI_SI_EEESC_SE_Li256ELb1ELb1ELb0ELb0EEENS1_19SingleTileSchedulerILb1ELb0ELb1ELi128EEEEEEEEEvNT_6ParamsE:
[----:B------:R-:W-:Y:S02]  /*0000*/  MOV R1, c[0x0][0x28] ;  /* 0x00000a0000017a02 */ /* 0x000fe40000000f00 */
[----:B------:R-:W1:Y:S01]  /*0010*/  S2R R6, SR_TID.X ;  /* 0x0000000000067919 */ /* 0x000e620000002100 */
[----:B------:R-:W-:Y:S01]  /*0020*/  MOV R5, 0x4 ;  /* 0x0000000400057802 */ /* 0x000fe20000000f00 */
[----:B------:R-:W2:Y:S01]  /*0030*/  S2UR UR17, SR_CTAID.X ;  /* 0x00000000001179c3 */ /* 0x000ea20000002500 */
[----:B------:R-:W-:Y:S01]  /*0040*/  ULDC.64 UR18, c[0x0][0x118] ;  /* 0x0000460000127ab9 */ /* 0x000fe20000000a00 */
[----:B------:R-:W3:Y:S01]  /*0050*/  S2R R208, SR_CTAID.Z ;  /* 0x0000000000d07919 */ /* 0x000ee20000002700 */
[----:B-1----:R-:W-:Y:S01]  /*0060*/  SHF.R.U32.HI R0, RZ, 0x5, R6 ;  /* 0x00000005ff007819 */ /* 0x002fe20000011606 */
[----:B---3--:R-:W-:-:S05]  /*0070*/  IMAD.WIDE R2, R208, R5, c[0x0][0x568] ;  /* 0x00015a00d0027625 */ /* 0x008fca00078e0205 */
[----:B------:R-:W1:Y:S02]  /*0080*/  SHFL.IDX PT, R0, R0, RZ, 0x1f ;  /* 0x00001fff00007589 */ /* 0x000e6400000e0000 */
[----:B-1----:R-:W-:-:S13]  /*0090*/  ISETP.NE.AND P0, PT, R0, RZ, PT ;  /* 0x000000ff0000720c */ /* 0x002fda0003f05270 */
[----:B------:R-:W-:Y:S05]  /*00a0*/  @!P0 BRA `(.L_x_207) ;  /* 0x0000013000008947 */ /* 0x000fea0003800000 */
[----:B--2---:R-:W-:-:S04]  /*00b0*/  ISETP.NE.U32.AND P0, PT, RZ, c[0x0][0x568], PT ;  /* 0x00015a00ff007a0c */ /* 0x004fc80003f05070 */
[----:B------:R-:W-:-:S13]  /*00c0*/  ISETP.NE.AND.EX P0, PT, RZ, c[0x0][0x56c], PT, P0 ;  /* 0x00015b00ff007a0c */ /* 0x000fda0003f05300 */
[----:B------:R-:W-:Y:S05]  /*00d0*/  @!P0 BRA `(.L_x_208) ;  /* 0x0000002000008947 */ /* 0x000fea0003800000 */
[----:B------:R1:W5:Y:S01]  /*00e0*/  LDG.E R0, [R2.64] ;  /* 0x0000001202007981 */ /* 0x000362000c1e1900 */
[----:B------:R-:W-:Y:S05]  /*00f0*/  BRA `(.L_x_209) ;  /* 0x0000009000007947 */ /* 0x000fea0003800000 */
.L_x_208:
        /* <DEDUP_REMOVED lines=8> */
.L_x_210:
[----:B------:R-:W-:-:S04]  /*0180*/  MOV R0, c[0x0][0x54c] ;  /* 0x0001530000007a02 */ /* 0x000fc80000000f00 */
.L_x_209:
[----:B------:R-:W-:Y:S01]  /*0190*/  USHF.L.U32 UR7, UR17, 0x7, URZ ;  /* 0x0000000711077899 */ /* 0x000fe2000800063f */
[----:B-----5:R-:W-:-:S05]  /*01a0*/  IMAD R0, R0, c[0x0][0x548], RZ ;  /* 0x0001520000007a24 */ /* 0x020fca00078e02ff */
[----:B------:R-:W-:-:S04]  /*01b0*/  ISETP.LE.AND P0, PT, R0, UR7, PT ;  /* 0x0000000700007c0c */ /* 0x000fc8000bf03270 */
[----:B------:R-:W-:Y:S01]  /*01c0*/  SEL R208, R208, 0xffffffff, !P0 ;  /* 0xffffffffd0d07807 */ /* 0x000fe20004000000 */
[----:B------:R-:W-:Y:S05]  /*01d0*/  BRA `(.L_x_211) ;  /* 0x0000012000007947 */ /* 0x000fea0003800000 */
.L_x_207:
[----:B--2---:R-:W-:-:S04]  /*01e0*/  ISETP.NE.U32.AND P0, PT, RZ, c[0x0][0x568], PT ;  /* 0x00015a00ff007a0c */ /* 0x004fc80003f05070 */
[----:B------:R-:W-:-:S13]  /*01f0*/  ISETP.NE.AND.EX P0, PT, RZ, c[0x0][0x56c], PT, P0 ;  /* 0x00015b00ff007a0c */ /* 0x000fda0003f05300 */
[----:B------:R-:W-:Y:S05]  /*0200*/  @!P0 BRA `(.L_x_212) ;  /* 0x0000002000008947 */ /* 0x000fea0003800000 */
[----:B------:R1:W5:Y:S01]  /*0210*/  LDG.E R0, [R2.64] ;  /* 0x0000001202007981 */ /* 0x000362000c1e1900 */
[----:B------:R-:W-:Y:S05]  /*0220*/  BRA `(.L_x_213) ;  /* 0x0000009000007947 */ /* 0x000fea0003800000 */
.L_x_212:
        /* <DEDUP_REMOVED lines=8> */
.L_x_214:
[----:B------:R-:W-:-:S04]  /*02b0*/  MOV R0, c[0x0][0x54c] ;  /* 0x0001530000007a02 */ /* 0x000fc80000000f00 */
.L_x_213:
[----:B------:R-:W-:Y:S01]  /*02c0*/  USHF.L.U32 UR7, UR17, 0x7, URZ ;  /* 0x0000000711077899 */ /* 0x000fe2000800063f */
[----:B-----5:R-:W-:-:S05]  /*02d0*/  IMAD R0, R0, c[0x0][0x548], RZ ;  /* 0x0001520000007a24 */ /* 0x020fca00078e02ff */
[----:B------:R-:W-:-:S04]  /*02e0*/  ISETP.LE.AND P0, PT, R0, UR7, PT ;  /* 0x0000000700007c0c */ /* 0x000fc8000bf03270 */
[----:B------:R-:W-:-:S04]  /*02f0*/  SEL R208, R208, 0xffffffff, !P0 ;  /* 0xffffffffd0d07807 */ /* 0x000fc80004000000 */
.L_x_211:
[----:B------:R-:W-:-:S13]  /*0300*/  ISETP.GE.AND P0, PT, R208, RZ, PT ;  /* 0x000000ffd000720c */ /* 0x000fda0003f06270 */
[----:B------:R-:W-:Y:S05]  /*0310*/  @!P0 EXIT ;  /* 0x000000000000894d */ /* 0x000fea0003800000 */
[----:B------:R-:W-:Y:S02]  /*0320*/  ISETP.NE.U32.AND P1, PT, RZ, c[0x0][0x370], PT ;  /* 0x0000dc00ff007a0c */ /* 0x000fe40003f25070 */
[----:B------:R-:W-:Y:S02]  /*0330*/  ISETP.NE.U32.AND P0, PT, RZ, c[0x0][0x360], PT ;  /* 0x0000d800ff007a0c */ /* 0x000fe40003f05070 */
[----:B------:R-:W-:Y:S02]  /*0340*/  ISETP.NE.AND.EX P1, PT, RZ, c[0x0][0x374], PT, P1 ;  /* 0x0000dd00ff007a0c */ /* 0x000fe40003f25310 */
[----:B------:R-:W-:Y:S02]  /*0350*/  ISETP.NE.AND.EX P0, PT, RZ, c[0x0][0x364], PT, P0 ;  /* 0x0000d900ff007a0c */ /* 0x000fe40003f05300 */
[----:B------:R-:W-:Y:S02]  /*0360*/  ISETP.NE.U32.AND P5, PT, RZ, c[0x0][0x348], PT ;  /* 0x0000d200ff007a0c */ /* 0x000fe40003fa5070 */
[----:B------:R-:W-:-:S02]  /*0370*/  ISETP.NE.U32.AND P4, PT, RZ, c[0x0][0x350], PT ;  /* 0x0000d400ff007a0c */ /* 0x000fc40003f85070 */
[----:B------:R-:W-:Y:S02]  /*0380*/  ISETP.NE.AND.EX P5, PT, RZ, c[0x0][0x34c], PT, P5 ;  /* 0x0000d300ff007a0c */ /* 0x000fe40003fa5350 */
[----:B------:R-:W-:-:S03]  /*0390*/  ISETP.NE.AND.EX P4, PT, RZ, c[0x0][0x354], PT, P4 ;  /* 0x0000d500ff007a0c */ /* 0x000fc60003f85340 */
[----:B------:R-:W-:-:S04]  /*03a0*/  @P1 IMAD.WIDE R14, R208, R5, c[0x0][0x370] ;  /* 0x0000dc00d00e1625 */ /* 0x000fc800078e0205 */
[----:B------:R-:W-:Y:S01]  /*03b0*/  @P0 IMAD.WIDE R12, R208, R5, c[0x0][0x360] ;  /* 0x0000d800d00c0625 */ /* 0x000fe200078e0205 */
[----:B------:R-:W2:Y:S01]  /*03c0*/  @P1 LDG.E R4, [R14.64] ;  /* 0x000000120e041981 */ /* 0x000ea2000c1e1900 */
[----:B-1----:R-:W-:-:S03]  /*03d0*/  CS2R R2, SRZ ;  /* 0x0000000000027805 */ /* 0x002fc6000001ff00 */
[----:B------:R-:W3:Y:S01]  /*03e0*/  @P0 LDG.E R0, [R12.64] ;  /* 0x000000120c000981 */ /* 0x000ee2000c1e1900 */
[----:B------:R-:W-:-:S04]  /*03f0*/  IMAD.WIDE R10, R208, R5, c[0x0][0x348] ;  /* 0x0000d200d00a7625 */ /* 0x000fc800078e0205 */
[----:B------:R-:W-:Y:S01]  /*0400*/  IMAD.WIDE R8, R208, R5, c[0x0][0x350] ;  /* 0x0000d400d0087625 */ /* 0x000fe200078e0205 */
[----:B------:R1:W5:Y:S04]  /*0410*/  @P5 LDG.E R2, [R10.64] ;  /* 0x000000120a025981 */ /* 0x000368000c1e1900 */
[----:B------:R1:W5:Y:S01]  /*0420*/  @P4 LDG.E R3, [R8.64] ;  /* 0x0000001208034981 */ /* 0x000362000c1e1900 */
[----:B------:R-:W-:Y:S02]  /*0430*/  UMOV UR6, URZ ;  /* 0x0000003f00067c82 */ /* 0x000fe40008000000 */
[----:B------:R-:W-:Y:S02]  /*0440*/  ULDC UR16, c[0x0][0x168] ;  /* 0x00005a0000107ab9 */ /* 0x000fe40000000800 */
[----:B------:R-:W-:Y:S01]  /*0450*/  ULDC UR9, c[0x0][0x1d0] ;  /* 0x0000740000097ab9 */ /* 0x000fe20000000800 */
[----:B--2---:R1:W2:Y:S08]  /*0460*/  @P1 R2UR UR6, R4 ;  /* 0x00000000040613c2 */ /* 0x0042b000000e0000 */
[----:B---3--:R1:W3:Y:S02]  /*0470*/  @P0 R2UR UR16, R0 ;  /* 0x00000000001003c2 */ /* 0x0082e400000e0000 */
[----:B-12---:R-:W-:Y:S05]  /*0480*/  @P0 BRA `(.L_x_215) ;  /* 0x0000006000000947 */ /* 0x006fea0003800000 */
[----:B------:R-:W-:Y:S05]  /*0490*/  @!P5 BRA `(.L_x_215) ;  /* 0x000000500000d947 */ /* 0x000fea0003800000 */
[----:B------:R-:W2:Y:S04]  /*04a0*/  LDG.E R0, [R10.64] ;  /* 0x000000120a007981 */ /* 0x000ea8000c1e1900 */
[----:B------:R-:W4:Y:S01]  /*04b0*/  LDG.E R4, [R10.64+0x4] ;  /* 0x000004120a047981 */ /* 0x000f22000c1e1900 */
[----:B--23--:R-:W1:Y:S08]  /*04c0*/  R2UR UR16, R0 ;  /* 0x00000000001073c2 */ /* 0x00ce7000000e0000 */
[----:B----4-:R-:W1:Y:S02]  /*04d0*/  R2UR UR4, R4 ;  /* 0x00000000040473c2 */ /* 0x010e6400000e0000 */
[----:B-1----:R-:W-:-:S06]  /*04e0*/  UIADD3 UR16, -UR16, UR4, URZ ;  /* 0x0000000410107290 */ /* 0x002fcc000fffe13f */
.L_x_215:
[----:B------:R-:W-:-:S04]  /*04f0*/  ISETP.NE.U32.AND P0, PT, RZ, c[0x0][0x368], PT ;  /* 0x0000da00ff007a0c */ /* 0x000fc80003f05070 */
[----:B------:R-:W-:-:S13]  /*0500*/  ISETP.NE.AND.EX P0, PT, RZ, c[0x0][0x36c], PT, P0 ;  /* 0x0000db00ff007a0c */ /* 0x000fda0003f05300 */
[----:B------:R-:W-:Y:S05]  /*0510*/  @!P0 BRA `(.L_x_216) ;  /* 0x0000004000008947 */ /* 0x000fea0003800000 */
[----:B------:R-:W-:-:S05]  /*0520*/  IMAD.WIDE R8, R208, R5, c[0x0][0x368] ;  /* 0x0000da00d0087625 */ /* 0x000fca00078e0205 */
[----:B------:R-:W2:Y:S02]  /*0530*/  LDG.E R0, [R8.64] ;  /* 0x0000001208007981 */ /* 0x000ea4000c1e1900 */
[----:B--2---:R1:W2:Y:S02]  /*0540*/  R2UR UR9, R0 ;  /* 0x00000000000973c2 */ /* 0x0042a400000e0000 */
[----:B-12---:R-:W-:Y:S05]  /*0550*/  BRA `(.L_x_217) ;  /* 0x0000006000007947 */ /* 0x006fea0003800000 */
.L_x_216:
[----:B------:R-:W-:Y:S05]  /*0560*/  @!P4 BRA `(.L_x_217) ;  /* 0x000000500000c947 */ /* 0x000fea0003800000 */
[----:B------:R-:W2:Y:S04]  /*0570*/  LDG.E R0, [R8.64] ;  /* 0x0000001208007981 */ /* 0x000ea8000c1e1900 */
[----:B------:R-:W4:Y:S01]  /*0580*/  LDG.E R4, [R8.64+0x4] ;  /* 0x0000041208047981 */ /* 0x000f22000c1e1900 */
[----:B--2---:R-:W1:Y:S08]  /*0590*/  R2UR UR9, R0 ;  /* 0x00000000000973c2 */ /* 0x004e7000000e0000 */
[----:B----4-:R-:W1:Y:S02]  /*05a0*/  R2UR UR4, R4 ;  /* 0x00000000040473c2 */ /* 0x010e6400000e0000 */
[----:B-1----:R-:W-:-:S06]  /*05b0*/  UIADD3 UR9, -UR9, UR4, URZ ;  /* 0x0000000409097290 */ /* 0x002fcc000fffe13f */
.L_x_217:
[----:B------:R-:W-:Y:S01]  /*05c0*/  ULDC UR4, c[0x0][0x2c4] ;  /* 0x0000b10000047ab9 */ /* 0x000fe20000000800 */
[----:B-----5:R-:W-:Y:S01]  /*05d0*/  IADD3 R0, R3, UR6, RZ ;  /* 0x0000000603007c10 */ /* 0x020fe2000fffe0ff */
[----:B------:R-:W-:-:S02]  /*05e0*/  UISETP.NE.AND UP2, UPT, UR4, 0x1, UPT ;  /* 0x000000010400788c */ /* 0x000fc4000bf45270 */
[----:B------:R-:W-:Y:S02]  /*05f0*/  ULDC.64 UR10, c[0x0][0x2c8] ;  /* 0x0000b200000a7ab9 */ /* 0x000fe40000000a00 */
[----:B------:R-:W-:Y:S02]  /*0600*/  ULDC.64 UR4, c[0x0][0x328] ;  /* 0x0000ca0000047ab9 */ /* 0x000fe40000000a00 */
[----:B------:R-:W-:Y:S02]  /*0610*/  UISETP.GE.AND UP1, UPT, UR5, 0x1, UPT ;  /* 0x000000010500788c */ /* 0x000fe4000bf26270 */
[----:B------:R-:W-:-:S03]  /*0620*/  UIADD3 UR9, -UR6, UR9, URZ ;  /* 0x0000000906097290 */ /* 0x000fc6000fffe13f */
[----:B------:R-:W-:Y:S01]  /*0630*/  @UP2 UIADD3 UR12, UR7, 0x7f, URZ ;  /* 0x0000007f070c2890 */ /* 0x000fe2000fffe03f */
[----:B------:R-:W-:Y:S01]  /*0640*/  PLOP3.LUT P0, PT, PT, PT, UP1, 0x40, 0x0 ;  /* 0x000000000000781c */ /* 0x000fe20003f0e818 */
[----:B---3--:R-:W-:Y:S02]  /*0650*/  UIADD3 UR8, UR9, 0x1, -UR16 ;  /* 0x0000000109087890 */ /* 0x008fe4000fffe810 */
[----:B------:R-:W-:Y:S02]  /*0660*/  UIMAD.WIDE.U32 UR12, UR12, UR10, URZ ;  /* 0x0000000a0c0c72a5 */ /* 0x000fe4000f8e003f */
[----:B------:R-:W-:Y:S02]  /*0670*/  UIADD3 UR10, UR7, 0x7f, URZ ;  /* 0x0000007f070a7890 */ /* 0x000fe4000fffe03f */
[----:B------:R-:W-:-:S04]  /*0680*/  @UP2 USHF.R.U32.HI UR10, URZ, UR11, UR13 ;  /* 0x0000000b3f0a2299 */ /* 0x000fc8000801160d */
[----:B------:R-:W-:-:S04]  /*0690*/  UIADD3 UR8, UR8, UR10, URZ ;  /* 0x0000000a08087290 */ /* 0x000fc8000fffe03f */
[----:B------:R-:W-:Y:S01]  /*06a0*/  UIADD3 UR4, UR8, UR4, URZ ;  /* 0x0000000408047290 */ /* 0x000fe2000fffe03f */
[----:B------:R-:W-:Y:S05]  /*06b0*/  @P0 BRA `(.L_x_218) ;  /* 0x0000012000000947 */ /* 0x000fea0003800000 */
[----:B------:R-:W-:Y:S01]  /*06c0*/  ISETP.LT.AND P0, PT, RZ, UR8, PT ;  /* 0x00000008ff007c0c */ /* 0x000fe2000bf01270 */
[----:B------:R-:W-:-:S12]  /*06d0*/  UIADD3 UR6, UR8, -0x1, URZ ;  /* 0xffffffff08067890 */ /* 0x000fd8000fffe03f */
[----:B------:R-:W-:Y:S05]  /*06e0*/  @P0 BRA `(.L_x_219) ;  /* 0x0000007000000947 */ /* 0x000fea0003800000 */
[----:B------:R-:W-:Y:S02]  /*06f0*/  UISETP.NE.AND UP0, UPT, UR5, 0x1, UPT ;  /* 0x000000010500788c */ /* 0x000fe4000bf05270 */
[----:B------:R-:W-:Y:S02]  /*0700*/  UIADD3 UR6, -UR8, URZ, URZ ;  /* 0x0000003f08067290 */ /* 0x000fe4000fffe13f */
[----:B------:R-:W-:Y:S02]  /*0710*/  ULDC.64 UR10, c[0x0][0x330] ;  /* 0x0000cc00000a7ab9 */ /* 0x000fe40000000a00 */
[----:B------:R-:W-:-:S05]  /*0720*/  UIMAD.WIDE.U32 UR12, UR6, UR10, URZ ;  /* 0x0000000a060c72a5 */ /* 0x000fca000f8e003f */
[----:B------:R-:W-:-:S04]  /*0730*/  @UP0 USHF.R.U32.HI UR6, URZ, UR11, UR13 ;  /* 0x0000000b3f060299 */ /* 0x000fc8000801160d */
[----:B------:R-:W-:Y:S01]  /*0740*/  ULOP3.LUT UR6, URZ, UR6, URZ, 0x33, !UPT ;  /* 0x000000063f067292 */ /* 0x000fe2000f8e333f */
[----:B------:R-:W-:Y:S05]  /*0750*/  BRA `(.L_x_220) ;  /* 0x0000004000007947 */ /* 0x000fea0003800000 */
.L_x_219:
[----:B------:R-:W-:Y:S02]  /*0760*/  UISETP.NE.AND UP0, UPT, UR5, 0x1, UPT ;  /* 0x000000010500788c */ /* 0x000fe4000bf05270 */
[----:B------:R-:W-:Y:S02]  /*0770*/  ULDC.64 UR10, c[0x0][0x330] ;  /* 0x0000cc00000a7ab9 */ /* 0x000fe40000000a00 */
[----:B------:R-:W-:-:S07]  /*0780*/  UIMAD.WIDE.U32 UR12, UR6, UR10, URZ ;  /* 0x0000000a060c72a5 */ /* 0x000fce000f8e003f */
[----:B------:R-:W-:Y:S02]  /*0790*/  @UP0 USHF.R.U32.HI UR6, URZ, UR11, UR13 ;  /* 0x0000000b3f060299 */ /* 0x000fe4000801160d */
.L_x_220:
[----:B------:R-:W-:Y:S02]  /*07a0*/  ULDC UR8, c[0x0][0x32c] ;  /* 0x0000cb0000087ab9 */ /* 0x000fe40000000800 */
[----:B------:R-:W-:-:S04]  /*07b0*/  UIMAD UR8, UR6, UR5, UR8 ;  /* 0x00000005060872a4 */ /* 0x000fc8000f8e0208 */
[----:B------:R-:W-:-:S04]  /*07c0*/  UISETP.LT.AND UP0, UPT, UR4, UR8, UPT ;  /* 0x000000080400728c */ /* 0x000fc8000bf01270 */
[----:B------:R-:W-:Y:S02]  /*07d0*/  USEL UR4, UR4, UR8, UP0 ;  /* 0x0000000804047287 */ /* 0x000fe40008000000 */
.L_x_218:
[----:B------:R-:W-:Y:S01]  /*07e0*/  UIADD3 UR12, UR9, 0x3f, URZ ;  /* 0x0000003f090c7890 */ /* 0x000fe2000fffe03f */
[----:B------:R-:W-:Y:S01]  /*07f0*/  PLOP3.LUT P0, PT, PT, PT, UP1, 0x40, 0x0 ;  /* 0x000000000000781c */ /* 0x000fe20003f0e818 */
[----:B------:R-:W-:Y:S02]  /*0800*/  UIADD3 UR6, UR4, 0x3f, URZ ;  /* 0x0000003f04067890 */ /* 0x000fe4000fffe03f */
[----:B------:R-:W-:Y:S02]  /*0810*/  ULDC.64 UR10, c[0x0][0x2c8] ;  /* 0x0000b200000a7ab9 */ /* 0x000fe40000000a00 */
[----:B------:R-:W-:Y:S02]  /*0820*/  UIMAD.WIDE.U32 UR14, UR7, UR10, URZ ;  /* 0x0000000a070e72a5 */ /* 0x000fe4000f8e003f */
[----:B------:R-:W-:Y:S02]  /*0830*/  USHF.R.S32.HI UR8, URZ, 0x1f, UR12 ;  /* 0x0000001f3f087899 */ /* 0x000fe4000801140c */
[----:B------:R-:W-:-:S02]  /*0840*/  USHF.R.S32.HI UR10, URZ, 0x1f, UR6 ;  /* 0x0000001f3f0a7899 */ /* 0x000fc40008011406 */
[----:B------:R-:W-:Y:S02]  /*0850*/  ULEA.HI UR8, UR8, UR12, URZ, 0x6 ;  /* 0x0000000c08087291 */ /* 0x000fe4000f8f303f */
[----:B------:R-:W-:Y:S02]  /*0860*/  ULEA.HI UR10, UR10, UR6, URZ, 0x6 ;  /* 0x000000060a0a7291 */ /* 0x000fe4000f8f303f */
[----:B------:R-:W-:Y:S02]  /*0870*/  UMOV UR4, UR7 ;  /* 0x0000000700047c82 */ /* 0x000fe40008000000 */
[----:B------:R-:W-:Y:S02]  /*0880*/  @UP2 USHF.R.U32.HI UR4, URZ, UR11, UR15 ;  /* 0x0000000b3f042299 */ /* 0x000fe4000801160f */
[----:B------:R-:W-:Y:S02]  /*0890*/  USHF.R.S32.HI UR14, URZ, 0x6, UR8 ;  /* 0x000000063f0e7899 */ /* 0x000fe40008011408 */
[----:B------:R-:W-:-:S02]  /*08a0*/  USHF.R.S32.HI UR11, URZ, 0x6, UR10 ;  /* 0x000000063f0b7899 */ /* 0x000fc4000801140a */
[----:B------:R-:W-:Y:S02]  /*08b0*/  UIADD3 UR6, UR9, -UR16, URZ ;  /* 0x8000001009067290 */ /* 0x000fe4000fffe03f */
[----:B------:R-:W-:Y:S02]  /*08c0*/  UISETP.LT.AND UP0, UPT, UR14, UR11, UPT ;  /* 0x0000000b0e00728c */ /* 0x000fe4000bf01270 */
[----:B------:R-:W-:Y:S02]  /*08d0*/  UIADD3 UR10, UR6, UR4, URZ ;  /* 0x00000004060a7290 */ /* 0x000fe4000fffe03f */
[----:B------:R-:W-:Y:S02]  /*08e0*/  ULDC UR8, c[0x0][0x324] ;  /* 0x0000c90000087ab9 */ /* 0x000fe40000000800 */
[----:B------:R-:W-:Y:S02]  /*08f0*/  USEL UR14, UR14, UR11, UP0 ;  /* 0x0000000b0e0e7287 */ /* 0x000fe40008000000 */
[----:B------:R-:W-:Y:S01]  /*0900*/  UIADD3 UR8, UR10, -UR8, URZ ;  /* 0x800000080a087290 */ /* 0x000fe2000fffe03f */
[----:B------:R-:W-:Y:S05]  /*0910*/  @P0 BRA `(.L_x_221) ;  /* 0x0000014000000947 */ /* 0x000fea0003800000 */
[----:B------:R-:W-:-:S06]  /*0920*/  UISETP.GT.AND UP0, UPT, UR10, -0x1, UPT ;  /* 0xffffffff0a00788c */ /* 0x000fcc000bf04270 */
[----:B------:R-:W-:-:S13]  /*0930*/  PLOP3.LUT P0, PT, PT, PT, UP0, 0x80, 0x0 ;  /* 0x000000000000781c */ /* 0x000fda0003f0f008 */
[----:B------:R-:W-:Y:S05]  /*0940*/  @P0 BRA `(.L_x_222) ;  /* 0x0000008000000947 */ /* 0x000fea0003800000 */
        /* <DEDUP_REMOVED lines=8> */
.L_x_222:
[----:B------:R-:W-:-:S03]  /*09d0*/  UISETP.NE.AND UP0, UPT, UR5, 0x1, UPT ;  /* 0x000000010500788c */ /* 0x000fc6000bf05270 */
[----:B------:R-:W-:Y:S02]  /*09e0*/  ULDC.64 UR4, c[0x0][0x330] ;  /* 0x0000cc0000047ab9 */ /* 0x000fe40000000a00 */
[----:B------:R-:W-:-:S07]  /*09f0*/  UIMAD.WIDE.U32 UR12, UR10, UR4, URZ ;  /* 0x000000040a0c72a5 */ /* 0x000fce000f8e003f */
[----:B------:R-:W-:Y:S02]  /*0a00*/  @UP0 UMOV UR11, UR13 ;  /* 0x0000000d000b0c82 */ /* 0x000fe40008000000 */
[----:B------:R-:W-:Y:S02]  /*0a10*/  @UP0 USHF.R.U32.HI UR10, URZ, UR5, UR11 ;  /* 0x000000053f0a0299 */ /* 0x000fe4000801160b */
.L_x_223:
[----:B------:R-:W-:Y:S02]  /*0a20*/  ULDC UR4, c[0x0][0x32c] ;  /* 0x0000cb0000047ab9 */ /* 0x000fe40000000800 */
[----:B------:R-:W-:-:S04]  /*0a30*/  UIMAD UR4, UR10, UR4, URZ ;  /* 0x000000040a0472a4 */ /* 0x000fc8000f8e023f */
[----:B------:R-:W-:-:S04]  /*0a40*/  UISETP.LT.AND UP0, UPT, UR8, UR4, UPT ;  /* 0x000000040800728c */ /* 0x000fc8000bf01270 */
[----:B------:R-:W-:-:S04]  /*0a50*/  USEL UR8, UR8, UR4, !UP0 ;  /* 0x0000000408087287 */ /* 0x000fc8000c000000 */
.L_x_221:
[----:B------:R-:W-:Y:S01]  /*0a60*/  USHF.R.S32.HI UR4, URZ, 0x1f, UR8 ;  /* 0x0000001f3f047899 */ /* 0x000fe20008011408 */
[----:B------:R-:W-:Y:S01]  /*0a70*/  PLOP3.LUT P1, PT, PT, PT, PT, 0x80, 0x0 ;  /* 0x000000000000781c */ /* 0x000fe20003f2f070 */
[----:B------:R-:W-:Y:S01]  /*0a80*/  IMAD.MOV.U32 R3, RZ, RZ, RZ ;  /* 0x000000ffff037224 */ /* 0x000fe200078e00ff */
[----:B------:R-:W-:Y:S01]  /*0a90*/  CS2R R96, SRZ ;  /* 0x0000000000607805 */ /* 0x000fe2000001ff00 */
[----:B------:R-:W-:Y:S01]  /*0aa0*/  ULEA.HI UR8, UR4, UR8, URZ, 0x6 ;  /* 0x0000000804087291 */ /* 0x000fe2000f8f303f */
[----:B------:R-:W-:Y:S01]  /*0ab0*/  IMAD.MOV.U32 R98, RZ, RZ, RZ ;  /* 0x000000ffff627224 */ /* 0x000fe200078e00ff */
[----:B------:R-:W-:Y:S01]  /*0ac0*/  CS2R R94, SRZ ;  /* 0x00000000005e7805 */ /* 0x000fe2000001ff00 */
[----:B------:R-:W-:Y:S01]  /*0ad0*/  CS2R R92, SRZ ;  /* 0x00000000005c7805 */ /* 0x000fe2000001ff00 */
[----:B------:R-:W-:Y:S01]  /*0ae0*/  USHF.R.S32.HI UR8, URZ, 0x6, UR8 ;  /* 0x000000063f087899 */ /* 0x000fe20008011408 */
[----:B------:R-:W-:Y:S01]  /*0af0*/  CS2R R90, SRZ ;  /* 0x00000000005a7805 */ /* 0x000fe2000001ff00 */
[----:B------:R-:W-:Y:S01]  /*0b00*/  CS2R R88, SRZ ;  /* 0x0000000000587805 */ /* 0x000fe2000001ff00 */
[----:B------:R-:W-:Y:S01]  /*0b10*/  CS2R R86, SRZ ;  /* 0x0000000000567805 */ /* 0x000fe2000001ff00 */
        /* <DEDUP_REMOVED lines=45> */
[----:B------:R-:W-:Y:S01]  /*0df0*/  MOV R7, RZ ;  /* 0x000000ff00077202 */ /* 0x000fe20000000f00 */
[----:B------:R-:W-:Y:S01]  /*0e00*/  IMAD.MOV.U32 R4, RZ, RZ, RZ ;  /* 0x000000ffff047224 */ /* 0x000fe200078e00ff */
[----:B------:R-:W-:Y:S05]  /*0e10*/  @!P0 BRA `(.L_x_224) ;  /* 0x0000ef4000008947 */ /* 0x000fea0003800000 */
[----:B------:R-:W-:-:S04]  /*0e20*/  ISETP.NE.U32.AND P3, PT, RZ, c[0x0][0x340], PT ;  /* 0x0000d000ff007a0c */ /* 0x000fc80003f65070 */
[----:B------:R-:W-:-:S13]  /*0e30*/  ISETP.NE.AND.EX P3, PT, RZ, c[0x0][0x344], PT, P3 ;  /* 0x0000d100ff007a0c */ /* 0x000fda0003f65330 */
[----:B------:R-:W-:-:S06]  /*0e40*/  @P3 IMAD.WIDE R8, R208, R5, c[0x0][0x340] ;  /* 0x0000d000d0083625 */ /* 0x000fcc00078e0205 */
[----:B------:R1:W2:Y:S01]  /*0e50*/  @P3 LDG.E R8, [R8.64] ;  /* 0x0000001208083981 */ /* 0x0002a2000c1e1900 */
[----:B------:R-:W-:Y:S01]  /*0e60*/  SHF.R.S32.HI R7, RZ, 0x1f, R2 ;  /* 0x0000001fff077819 */ /* 0x000fe20000011402 */
[C---:B------:R-:W-:Y:S01]  /*0e70*/  IMAD.WIDE.U32 R26, R2.reuse, c[0x0][0x178], RZ ;  /* 0x00005e00021a7a25 */ /* 0x040fe200078e00ff */
[----:B------:R-:W-:Y:S01]  /*0e80*/  SHF.R.S32.HI R83, RZ, 0x1f, R6 ;  /* 0x0000001fff537819 */ /* 0x000fe20000011406 */
[----:B------:R-:W3:Y:S01]  /*0e90*/  S2R R4, SR_CTAID.Y ;  /* 0x0000000000047919 */ /* 0x000ee20000002600 */
[----:B------:R-:W-:Y:S01]  /*0ea0*/  PLOP3.LUT P2, PT, PT, PT, UP2, 0x80, 0x0 ;  /* 0x000000000000781c */ /* 0x000fe20003f4f028 */
[----:B------:R-:W-:Y:S01]  /*0eb0*/  IMAD R7, R7, c[0x0][0x178], RZ ;  /* 0x00005e0007077a24 */ /* 0x000fe200078e02ff */
[CC--:B------:R-:W-:Y:S01]  /*0ec0*/  LEA.HI R5, R83.reuse, R6.reuse, RZ, 0x3 ;  /* 0x0000000653057211 */ /* 0x0c0fe200078f18ff */
[----:B------:R-:W-:Y:S01]  /*0ed0*/  ULDC UR4, c[0x0][0x2c4] ;  /* 0x0000b10000047ab9 */ /* 0x000fe20000000800 */
[----:B------:R-:W-:Y:S01]  /*0ee0*/  LEA.HI R3, R83, R6, RZ, 0x4 ;  /* 0x0000000653037211 */ /* 0x000fe200078f20ff */
[----:B------:R-:W-:Y:S01]  /*0ef0*/  IMAD R7, R2, c[0x0][0x17c], R7 ;  /* 0x00005f0002077a24 */ /* 0x000fe200078e0207 */
[----:B------:R-:W-:Y:S01]  /*0f00*/  SHF.R.S32.HI R12, RZ, 0x3, R5 ;  /* 0x00000003ff0c7819 */ /* 0x000fe20000011405 */
[----:B------:R-:W-:Y:S01]  /*0f10*/  UIMAD UR4, UR16, UR4, URZ ;  /* 0x00000004100472a4 */ /* 0x000fe2000f8e023f */
[----:B------:R-:W-:Y:S01]  /*0f20*/  LOP3.LUT R5, R5, 0xfffffff8, RZ, 0xc0, !PT ;  /* 0xfffffff805057812 */ /* 0x000fe200078ec0ff */
[----:B------:R-:W-:Y:S01]  /*0f30*/  IMAD.IADD R27, R27, 0x1, R7 ;  /* 0x000000011b1b7824 */ /* 0x000fe200078e0207 */
[----:B------:R-:W-:Y:S01]  /*0f40*/  SHF.R.S32.HI R2, RZ, 0x4, R3 ;  /* 0x00000004ff027819 */ /* 0x000fe20000011403 */
[----:B------:R-:W-:Y:S01]  /*0f50*/  IMAD.SHL.U32 R207, R12, 0x40, RZ ;  /* 0x000000400ccf7824 */ /* 0x000fe200078e00ff */
[----:B------:R-:W-:Y:S01]  /*0f60*/  IADD3 R23, P0, R0, R12, RZ ;  /* 0x0000000c00177210 */ /* 0x000fe20007f1e0ff */
[----:B------:R-:W-:Y:S01]  /*0f70*/  IMAD.IADD R54, R6, 0x1, -R5 ;  /* 0x0000000106367824 */ /* 0x000fe200078e0a05 */
[----:B------:R-:W-:Y:S01]  /*0f80*/  LEA.HI R205, R3, R2, RZ, 0x1 ;  /* 0x0000000203cd7211 */ /* 0x000fe200078f08ff */
[----:B------:R-:W-:Y:S01]  /*0f90*/  BSSY B0, `(.L_x_225) ;  /* 0x000007f000007945 */ /* 0x000fe20003800000 */
[----:B------:R-:W-:Y:S01]  /*0fa0*/  SHF.R.S32.HI R5, RZ, 0x1f, R0 ;  /* 0x0000001fff057819 */ /* 0x000fe20000011400 */
[----:B------:R-:W-:Y:S01]  /*0fb0*/  IMAD.SHL.U32 R18, R54, 0x8, RZ ;  /* 0x0000000836127824 */ /* 0x000fe200078e00ff */
[----:B------:R-:W-:-:S02]  /*0fc0*/  LOP3.LUT R205, R205, 0xfffffffe, RZ, 0xc0, !PT ;  /* 0xfffffffecdcd7812 */ /* 0x000fc400078ec0ff */
[----:B------:R-:W-:Y:S02]  /*0fd0*/  LEA.HI.X.SX32 R0, R12, R5, 0x1, P0 ;  /* 0x000000050c007211 */ /* 0x000fe400000f0eff */
[----:B------:R-:W-:Y:S01]  /*0fe0*/  LOP3.LUT R207, R207, 0x1c0, RZ, 0xc0, !PT ;  /* 0x000001c0cfcf7812 */ /* 0x000fe200078ec0ff */
[----:B------:R-:W-:Y:S01]  /*0ff0*/  IMAD.IADD R205, R2, 0x1, -R205 ;  /* 0x0000000102cd7824 */ /* 0x000fe200078e0acd */
[----:B------:R-:W-:Y:S01]  /*1000*/  IADD3 R5, R18, 0x80, RZ ;  /* 0x0000008012057810 */ /* 0x000fe20007ffe0ff */
[C---:B------:R-:W-:Y:S01]  /*1010*/  IMAD R2, R0.reuse, c[0x0][0x1e0], RZ ;  /* 0x0000780000027a24 */ /* 0x040fe200078e02ff */
[----:B------:R-:W-:Y:S01]  /*1020*/  LOP3.LUT R10, R207, 0x38, R18, 0xf8, !PT ;  /* 0x00000038cf0a7812 */ /* 0x000fe200078ef812 */
[----:B------:R-:W-:Y:S01]  /*1030*/  IMAD R0, R0, c[0x0][0x208], RZ ;  /* 0x0000820000007a24 */ /* 0x000fe200078e02ff */
[----:B------:R-:W-:Y:S01]  /*1040*/  SHF.R.U32.HI R207, RZ, 0x3, R207 ;  /* 0x00000003ffcf7819 */ /* 0x000fe200000116cf */
[----:B-1----:R-:W-:Y:S01]  /*1050*/  IMAD R9, R23, c[0x0][0x1e4], R2 ;  /* 0x0000790017097a24 */ /* 0x002fe200078e0202 */
[----:B------:R-:W-:Y:S01]  /*1060*/  LOP3.LUT R3, R3, 0xfffffff0, RZ, 0xc0, !PT ;  /* 0xfffffff003037812 */ /* 0x000fe200078ec0ff */
[----:B------:R-:W-:Y:S01]  /*1070*/  IMAD R7, R23, c[0x0][0x20c], R0 ;  /* 0x0000830017077a24 */ /* 0x000fe200078e0200 */
[----:B------:R-:W-:Y:S01]  /*1080*/  LOP3.LUT R207, R10, R207, RZ, 0x3c, !PT ;  /* 0x000000cf0acf7212 */ /* 0x000fe200078e3cff */
[----:B------:R-:W-:Y:S01]  /*1090*/  IMAD R0, R54, 0x20, R12 ;  /* 0x0000002036007824 */ /* 0x000fe200078e020c */
[----:B---3--:R-:W-:Y:S01]  /*10a0*/  SHF.R.S32.HI R10, RZ, 0x1f, R4 ;  /* 0x0000001fff0a7819 */ /* 0x008fe20000011404 */
[----:B------:R-:W-:Y:S01]  /*10b0*/  IMAD.IADD R16, R6, 0x1, -R3 ;  /* 0x0000000106107824 */ /* 0x000fe200078e0a03 */
[----:B------:R-:W-:Y:S01]  /*10c0*/  PLOP3.LUT P0, PT, PT, PT, UP2, 0x80, 0x0 ;  /* 0x000000000000781c */ /* 0x000fe20003f0f028 */
[----:B------:R-:W-:Y:S01]  /*10d0*/  IMAD.WIDE.U32 R26, R4, c[0x0][0x1b8], R26 ;  /* 0x00006e00041a7a25 */ /* 0x000fe200078e001a */
[----:B------:R-:W-:-:S02]  /*10e0*/  IADD3 R0, R0, UR7, RZ ;  /* 0x0000000700007c10 */ /* 0x000fc4000fffe0ff */
[----:B------:R-:W-:Y:S01]  /*10f0*/  ISETP.GE.AND P1, PT, R5, c[0x0][0x1d4], PT ;  /* 0x0000750005007a0c */ /* 0x000fe20003f26270 */
[----:B------:R-:W-:Y:S01]  /*1100*/  IMAD R5, R10, c[0x0][0x1b8], RZ ;  /* 0x00006e000a057a24 */ /* 0x000fe200078e02ff */
[----:B------:R-:W-:Y:S01]  /*1110*/  SHF.R.S32.HI R19, RZ, 0x1f, R18 ;  /* 0x0000001fff137819 */ /* 0x000fe20000011412 */
[----:B------:R-:W-:Y:S01]  /*1120*/  @P2 IMAD.HI.U32 R13, R0, c[0x0][0x2c8], RZ ;  /* 0x0000b200000d2a27 */ /* 0x000fe200078e00ff */
[----:B------:R-:W-:Y:S02]  /*1130*/  SHF.R.S32.HI R3, RZ, 0x1f, R208 ;  /* 0x0000001fff037819 */ /* 0x000fe400000114d0 */
[----:B------:R-:W-:Y:S01]  /*1140*/  SEL R11, R208, RZ, !P5 ;  /* 0x000000ffd00b7207 */ /* 0x000fe20006800000 */
[----:B------:R-:W-:Y:S01]  /*1150*/  IMAD R20, R4, c[0x0][0x1bc], R5 ;  /* 0x00006f0004147a24 */ /* 0x000fe200078e0205 */
[----:B------:R-:W-:Y:S01]  /*1160*/  SEL R2, R3, RZ, !P5 ;  /* 0x000000ff03027207 */ /* 0x000fe20006800000 */
[----:B------:R-:W-:Y:S01]  /*1170*/  IMAD.WIDE.U32 R24, R23, c[0x0][0x1e0], R18 ;  /* 0x0000780017187a25 */ /* 0x000fe200078e0012 */
[----:B------:R-:W-:-:S02]  /*1180*/  SHF.R.S32.HI R5, RZ, 0x1f, R16 ;  /* 0x0000001fff057819 */ /* 0x000fc40000011410 */
[----:B------:R-:W-:Y:S01]  /*1190*/  IADD3 R21, R27, R20, RZ ;  /* 0x000000141b157210 */ /* 0x000fe20007ffe0ff */
[----:B------:R-:W-:Y:S01]  /*11a0*/  IMAD.WIDE.U32 R22, R23, c[0x0][0x208], R18 ;  /* 0x0000820017167a25 */ /* 0x000fe200078e0012 */
[----:B------:R-:W-:-:S03]  /*11b0*/  LEA.HI R5, R5, R16, RZ, 0x3 ;  /* 0x0000001005057211 */ /* 0x000fc600078f18ff */
[----:B------:R-:W-:Y:S01]  /*11c0*/  IMAD.MOV.U32 R14, RZ, RZ, R0 ;  /* 0x000000ffff0e7224 */ /* 0x000fe200078e0000 */
[----:B------:R-:W-:Y:S01]  /*11d0*/  @P0 SHF.R.U32.HI R14, RZ, c[0x0][0x2cc], R13 ;  /* 0x0000b300ff0e0a19 */ /* 0x000fe2000001160d */
[----:B------:R-:W-:Y:S01]  /*11e0*/  IMAD R2, R2, c[0x0][0x1c0], RZ ;  /* 0x0000700002027a24 */ /* 0x000fe200078e02ff */
[----:B------:R-:W-:Y:S01]  /*11f0*/  LOP3.LUT R15, R5, 0xfffffff8, RZ, 0xc0, !PT ;  /* 0xfffffff8050f7812 */ /* 0x000fe200078ec0ff */
[----:B------:R-:W-:Y:S02]  /*1200*/  IMAD.MOV.U32 R20, RZ, RZ, R26 ;  /* 0x000000ffff147224 */ /* 0x000fe400078e001a */
[----:B------:R-:W-:Y:S01]  /*1210*/  IMAD.IADD R23, R23, 0x1, R7 ;  /* 0x0000000117177824 */ /* 0x000fe200078e0207 */
[----:B------:R-:W-:Y:S01]  /*1220*/  IADD3 R7, -R14, RZ, RZ ;  /* 0x000000ff0e077210 */ /* 0x000fe20007ffe1ff */
[----:B------:R-:W-:Y:S01]  /*1230*/  IMAD.IADD R25, R25, 0x1, R9 ;  /* 0x0000000119197824 */ /* 0x000fe200078e0209 */
[----:B------:R-:W-:Y:S01]  /*1240*/  SHF.R.S32.HI R9, RZ, 0x1f, R14 ;  /* 0x0000001fff097819 */ /* 0x000fe2000001140e */
[----:B------:R-:W-:-:S02]  /*1250*/  IMAD R2, R11, c[0x0][0x1c4], R2 ;  /* 0x000071000b027a24 */ /* 0x000fc400078e0202 */
[----:B------:R-:W-:-:S04]  /*1260*/  IMAD.WIDE.U32 R20, R11, c[0x0][0x1c0], R20 ;  /* 0x000070000b147a25 */ /* 0x000fc800078e0014 */
[----:B------:R-:W-:Y:S02]  /*1270*/  IMAD R7, R7, c[0x0][0x2c4], R0 ;  /* 0x0000b10007077a24 */ /* 0x000fe400078e0200 */
[----:B------:R-:W-:Y:S02]  /*1280*/  IMAD.IADD R21, R21, 0x1, R2 ;  /* 0x0000000115157824 */ /* 0x000fe400078e0202 */
[----:B------:R-:W-:Y:S01]  /*1290*/  IMAD R9, R9, c[0x0][0x1b0], RZ ;  /* 0x00006c0009097a24 */ /* 0x000fe200078e02ff */
[----:B------:R-:W-:Y:S01]  /*12a0*/  SHF.R.S32.HI R0, RZ, 0x1f, R7 ;  /* 0x0000001fff007819 */ /* 0x000fe20000011407 */
[----:B------:R-:W-:Y:S02]  /*12b0*/  IMAD.IADD R15, R16, 0x1, -R15 ;  /* 0x00000001100f7824 */ /* 0x000fe400078e0a0f */
[----:B------:R-:W-:Y:S02]  /*12c0*/  IMAD R11, R10, c[0x0][0x1e8], RZ ;  /* 0x00007a000a0b7a24 */ /* 0x000fe400078e02ff */
[C---:B------:R-:W-:Y:S01]  /*12d0*/  IMAD R9, R14.reuse, c[0x0][0x1b4], R9 ;  /* 0x00006d000e097a24 */ /* 0x040fe200078e0209 */
[C---:B------:R-:W-:Y:S01]  /*12e0*/  LOP3.LUT P6, RZ, R15.reuse, 0x4, RZ, 0xc0, !PT ;  /* 0x000000040fff7812 */ /* 0x040fe200078cc0ff */
[----:B------:R-:W-:Y:S01]  /*12f0*/  IMAD.WIDE.U32 R16, R14, c[0x0][0x1b0], R20 ;  /* 0x00006c000e107a25 */ /* 0x000fe200078e0014 */
[----:B------:R-:W-:-:S03]  /*1300*/  LOP3.LUT P0, RZ, R15, 0x2, RZ, 0xc0, !PT ;  /* 0x000000020fff7812 */ /* 0x000fc6000780c0ff */
[----:B------:R-:W-:Y:S01]  /*1310*/  IMAD R13, R10, c[0x0][0x210], RZ ;  /* 0x000084000a0d7a24 */ /* 0x000fe200078e02ff */
[----:B------:R-:W-:Y:S01]  /*1320*/  LEA.HI R10, R83, R6, RZ, 0x6 ;  /* 0x00000006530a7211 */ /* 0x000fe200078f30ff */
[C---:B------:R-:W-:Y:S02]  /*1330*/  IMAD R11, R4.reuse, c[0x0][0x1ec], R11 ;  /* 0x00007b00040b7a24 */ /* 0x040fe400078e020b */
[----:B------:R-:W-:Y:S01]  /*1340*/  IMAD.WIDE.U32 R212, R4, c[0x0][0x1e8], R24 ;  /* 0x00007a0004d47a25 */ /* 0x000fe200078e0018 */
[----:B------:R-:W-:-:S03]  /*1350*/  SHF.L.U32 R10, R10, 0x3, RZ ;  /* 0x000000030a0a7819 */ /* 0x000fc600000006ff */
[----:B------:R-:W-:Y:S01]  /*1360*/  IMAD.IADD R17, R17, 0x1, R9 ;  /* 0x0000000111117824 */ /* 0x000fe200078e0209 */
[----:B------:R-:W-:Y:S01]  /*1370*/  LOP3.LUT R207, R207, 0xfffffe00, R10, 0xf8, !PT ;  /* 0xfffffe00cfcf7812 */ /* 0x000fe200078ef80a */
[----:B------:R-:W-:Y:S02]  /*1380*/  IMAD R0, R0, c[0x0][0x1a8], RZ ;  /* 0x00006a0000007a24 */ /* 0x000fe400078e02ff */
[C---:B------:R-:W-:Y:S02]  /*1390*/  IMAD R13, R4.reuse, c[0x0][0x214], R13 ;  /* 0x00008500040d7a24 */ /* 0x040fe400078e020d */
[----:B------:R-:W-:-:S04]  /*13a0*/  IMAD.WIDE.U32 R20, R4, c[0x0][0x210], R22 ;  /* 0x0000840004147a25 */ /* 0x000fc800078e0016 */
[----:B------:R-:W-:Y:S01]  /*13b0*/  IMAD.IADD R213, R213, 0x1, R11 ;  /* 0x00000001d5d57824 */ /* 0x000fe200078e020b */
[----:B------:R-:W-:Y:S01]  /*13c0*/  IADD3 R11, R12, UR7, RZ ;  /* 0x000000070c0b7c10 */ /* 0x000fe2000fffe0ff */
[----:B------:R-:W-:Y:S01]  /*13d0*/  IMAD.SHL.U32 R4, R15, 0x40, RZ ;  /* 0x000000400f047824 */ /* 0x000fe200078e00ff */
[----:B------:R-:W-:Y:S01]  /*13e0*/  IADD3 R21, R21, R13, RZ ;  /* 0x0000000d15157210 */ /* 0x000fe20007ffe0ff */
[C---:B------:R-:W-:Y:S02]  /*13f0*/  IMAD R0, R7.reuse, c[0x0][0x1ac], R0 ;  /* 0x00006b0007007a24 */ /* 0x040fe400078e0200 */
[----:B------:R-:W-:Y:S01]  /*1400*/  IMAD.WIDE.U32 R16, R7, c[0x0][0x1a8], R16 ;  /* 0x00006a0007107a25 */ /* 0x000fe200078e0010 */
[----:B------:R-:W-:-:S03]  /*1410*/  LOP3.LUT R4, R4, 0x1c0, RZ, 0xc0, !PT ;  /* 0x000001c004047812 */ /* 0x000fc600078ec0ff */
[----:B------:R-:W-:Y:S01]  /*1420*/  IMAD.SHL.U32 R15, R205, 0x8, RZ ;  /* 0x00000008cd0f7824 */ /* 0x000fe200078e00ff */
[----:B------:R-:W-:Y:S01]  /*1430*/  LEA R14, P2, R16, c[0x0][0x160], 0x1 ;  /* 0x00005800100e7a11 */ /* 0x000fe200078408ff */
[----:B------:R-:W-:Y:S02]  /*1440*/  IMAD.IADD R0, R17, 0x1, R0 ;  /* 0x0000000111007824 */ /* 0x000fe400078e0200 */
[----:B------:R-:W-:Y:S01]  /*1450*/  IMAD.MOV.U32 R2, RZ, RZ, 0x10 ;  /* 0x00000010ff027424 */ /* 0x000fe200078e00ff */
[----:B------:R-:W-:Y:S01]  /*1460*/  LOP3.LUT R7, R4, 0x8, R15, 0xf8, !PT ;  /* 0x0000000804077812 */ /* 0x000fe200078ef80f */
[----:B------:R-:W-:Y:S01]  /*1470*/  IMAD.SHL.U32 R5, R5, 0x40, RZ ;  /* 0x0000004005057824 */ /* 0x000fe200078e00ff */
[----:B------:R-:W-:Y:S02]  /*1480*/  SHF.R.U32.HI R4, RZ, 0x3, R4 ;  /* 0x00000003ff047819 */ /* 0x000fe40000011604 */
[----:B------:R-:W-:Y:S02]  /*1490*/  LEA.HI.X R13, R16, c[0x0][0x164], R0, 0x1, P2 ;  /* 0x00005900100d7a11 */ /* 0x000fe400010f0c00 */
[----:B------:R-:W-:Y:S01]  /*14a0*/  LOP3.LUT R4, R7, R4, RZ, 0x3c, !PT ;  /* 0x0000000407047212 */ /* 0x000fe200078e3cff */
[----:B------:R1:W3:Y:S01]  /*14b0*/  SHFL.IDX PT, R16, R14, RZ, 0x181f ;  /* 0x00181fff0e107589 */ /* 0x0002e200000e0000 */
[----:B------:R-:W-:-:S02]  /*14c0*/  IADD3 R7, R18, 0x40, RZ ;  /* 0x0000004012077810 */ /* 0x000fc40007ffe0ff */
[----:B------:R-:W-:Y:S01]  /*14d0*/  SEL R2, R2, 0xfffffff0, !P0 ;  /* 0xfffffff002027807 */ /* 0x000fe20004000000 */
[----:B------:R1:W4:Y:S01]  /*14e0*/  SHFL.IDX PT, R17, R13, RZ, 0x181f ;  /* 0x00181fff0d117589 */ /* 0x00032200000e0000 */
[C---:B------:R-:W-:Y:S02]  /*14f0*/  ISETP.GE.AND P2, PT, R7.reuse, c[0x0][0x1d4], PT ;  /* 0x0000750007007a0c */ /* 0x040fe40003f46270 */
[----:B------:R-:W-:Y:S02]  /*1500*/  ISETP.GE.AND P0, PT, R7, c[0x0][0x198], PT ;  /* 0x0000660007007a0c */ /* 0x000fe40003f06270 */
[----:B------:R-:W-:Y:S02]  /*1510*/  LOP3.LUT R4, R4, 0xfffffe00, R5, 0xf8, !PT ;  /* 0xfffffe0004047812 */ /* 0x000fe400078ef805 */
[----:B--2---:R-:W-:Y:S01]  /*1520*/  @P3 SHF.R.S32.HI R9, RZ, 0x1f, R8 ;  /* 0x0000001fff093819 */ /* 0x004fe20000011408 */
[----:B------:R-:W-:Y:S02]  /*1530*/  @!P3 IMAD.MOV.U32 R8, RZ, RZ, R208 ;  /* 0x000000ffff08b224 */ /* 0x000fe400078e00d0 */
[----:B------:R-:W-:Y:S01]  /*1540*/  @!P3 IMAD.MOV.U32 R9, RZ, RZ, R3 ;  /* 0x000000ffff09b224 */ /* 0x000fe200078e0003 */
[----:B------:R-:W-:Y:S01]  /*1550*/  ISETP.GE.AND P3, PT, R18, c[0x0][0x1d4], PT ;  /* 0x0000750012007a0c */ /* 0x000fe20003f66270 */
[----:B------:R-:W-:Y:S01]  /*1560*/  IMAD.MOV.U32 R3, RZ, RZ, 0x20 ;  /* 0x00000020ff037424 */ /* 0x000fe200078e00ff */
[----:B------:R-:W-:Y:S01]  /*1570*/  SEL R210, R8, RZ, !P4 ;  /* 0x000000ff08d27207 */ /* 0x000fe20006000000 */
[----:B------:R-:W-:Y:S01]  /*1580*/  IMAD.SHL.U32 R8, R54, 0x8, RZ ;  /* 0x0000000836087824 */ /* 0x000fe200078e00ff */
[----:B------:R-:W-:-:S02]  /*1590*/  SEL R215, R9, RZ, !P4 ;  /* 0x000000ff09d77207 */ /* 0x000fc40006000000 */
[----:B------:R-:W-:Y:S01]  /*15a0*/  ISETP.GE.AND P4, PT, R11, UR4, PT ;  /* 0x000000040b007c0c */ /* 0x000fe2000bf86270 */
[----:B------:R-:W-:Y:S01]  /*15b0*/  IMAD.WIDE.U32 R212, R210, c[0x0][0x1f0], R212 ;  /* 0x00007c00d2d47a25 */ /* 0x000fe200078e00d4 */
[----:B------:R-:W-:Y:S02]  /*15c0*/  IADD3 R0, R8, 0x80, RZ ;  /* 0x0000008008007810 */ /* 0x000fe40007ffe0ff */
[----:B------:R-:W-:Y:S01]  /*15d0*/  SEL R3, R3, 0xffffffe0, !P6 ;  /* 0xffffffe003037807 */ /* 0x000fe20007000000 */
[C---:B------:R-:W-:Y:S01]  /*15e0*/  IMAD R219, R215.reuse, c[0x0][0x1f0], RZ ;  /* 0x00007c00d7db7a24 */ /* 0x040fe200078e02ff */
[----:B------:R-:W-:Y:S01]  /*15f0*/  ISETP.GE.AND P6, PT, R0, c[0x0][0x198], PT ;  /* 0x0000660000007a0c */ /* 0x000fe20003fc6270 */
[----:B------:R-:W-:Y:S01]  /*1600*/  IMAD R215, R215, c[0x0][0x218], RZ ;  /* 0x00008600d7d77a24 */ /* 0x000fe200078e02ff */
[----:B------:R-:W-:Y:S01]  /*1610*/  ISETP.GE.AND P5, PT, R8, c[0x0][0x198], PT ;  /* 0x0000660008007a0c */ /* 0x000fe20003fa6270 */
[C---:B------:R-:W-:Y:S01]  /*1620*/  IMAD R219, R210.reuse, c[0x0][0x1f4], R219 ;  /* 0x00007d00d2db7a24 */ /* 0x040fe200078e02db */
[----:B------:R-:W-:Y:S01]  /*1630*/  P2R R9, PR, RZ, 0x40 ;  /* 0x00000040ff097803 */ /* 0x000fe20000000000 */
[----:B------:R-:W-:-:S02]  /*1640*/  IMAD R215, R210, c[0x0][0x21c], R215 ;  /* 0x00008700d2d77a24 */ /* 0x000fc400078e02d7 */
[----:B------:R-:W-:-:S04]  /*1650*/  IMAD.WIDE.U32 R210, R210, c[0x0][0x218], R20 ;  /* 0x00008600d2d27a25 */ /* 0x000fc800078e0014 */
[----:B------:R-:W-:Y:S02]  /*1660*/  IMAD.IADD R219, R213, 0x1, R219 ;  /* 0x00000001d5db7824 */ /* 0x000fe400078e02db */
[----:B------:R-:W-:Y:S01]  /*1670*/  IMAD.IADD R215, R211, 0x1, R215 ;  /* 0x00000001d3d77824 */ /* 0x000fe200078e02d7 */
[----:B------:R-:W-:Y:S05]  /*1680*/  @P4 BRA `(.L_x_226) ;  /* 0x000000f000004947 */ /* 0x000fea0003800000 */
[----:B-1-34-:R-:W-:Y:S02]  /*1690*/  SHF.R.S32.HI R10, RZ, 0x1f, R7 ;  /* 0x0000001fff0a7819 */ /* 0x01afe40000011407 */
[----:B------:R-:W-:Y:S02]  /*16a0*/  SHF.R.S32.HI R5, RZ, 0x1f, R0 ;  /* 0x0000001fff057819 */ /* 0x000fe40000011400 */
[----:B------:R-:W-:Y:S01]  /*16b0*/  LEA.HI R9, R10, R7, RZ, 0x3 ;  /* 0x000000070a097211 */ /* 0x000fe200078f18ff */
[----:B------:R-:W-:Y:S01]  /*16c0*/  IMAD.SHL.U32 R10, R207, 0x2, RZ ;  /* 0x00000002cf0a7824 */ /* 0x000fe200078e00ff */
[----:B------:R-:W-:Y:S02]  /*16d0*/  LEA.HI R5, R5, R0, RZ, 0x3 ;  /* 0x0000000005057211 */ /* 0x000fe400078f18ff */
        /* <DEDUP_REMOVED lines=10> */
.L_x_226:
[----:B-1-34-:R-:W-:Y:S05]  /*1780*/  BSYNC B0 ;  /* 0x0000000000007941 */ /* 0x01afea0003800000 */
.L_x_225:
[----:B------:R-:W-:Y:S01]  /*1790*/  IADD3 R5, R11, 0x20, RZ ;  /* 0x000000200b057810 */ /* 0x000fe20007ffe0ff */
[----:B------:R1:W2:Y:S01]  /*17a0*/  SHFL.IDX PT, R21, R13, 0x1, 0x181f ;  /* 0x00381f000d157f89 */ /* 0x0002a200000e0000 */
[----:B------:R-:W-:Y:S02]  /*17b0*/  BSSY B0, `(.L_x_227) ;  /* 0x0000014000007945 */ /* 0x000fe40003800000 */
[----:B------:R-:W-:Y:S01]  /*17c0*/  ISETP.GE.AND P4, PT, R5, UR4, PT ;  /* 0x0000000405007c0c */ /* 0x000fe2000bf86270 */
[----:B------:R1:W3:-:S12]  /*17d0*/  SHFL.IDX PT, R20, R14, 0x1, 0x181f ;  /* 0x00381f000e147f89 */ /* 0x0002d800000e0000 */
[----:B------:R-:W-:Y:S05]  /*17e0*/  @P4 BRA `(.L_x_228) ;  /* 0x0000010000004947 */ /* 0x000fea0003800000 */
[----:B------:R-:W-:Y:S02]  /*17f0*/  IADD3 R10, R8, 0x80, RZ ;  /* 0x00000080080a7810 */ /* 0x000fe40007ffe0ff */
        /* <DEDUP_REMOVED lines=15> */
.L_x_228:
[----:B------:R-:W-:Y:S05]  /*18f0*/  BSYNC B0 ;  /* 0x0000000000007941 */ /* 0x000fea0003800000 */
.L_x_227:
[----:B------:R-:W-:Y:S01]  /*1900*/  IADD3 R5, R11, 0x40, RZ ;  /* 0x000000400b057810 */ /* 0x000fe20007ffe0ff */
[----:B--2---:R2:W4:Y:S01]  /*1910*/  SHFL.IDX PT, R21, R13, 0x2, 0x181f ;  /* 0x00581f000d157f89 */ /* 0x00452200000e0000 */
[----:B------:R-:W-:Y:S02]  /*1920*/  BSSY B0, `(.L_x_229) ;  /* 0x0000014000007945 */ /* 0x000fe40003800000 */
[----:B------:R-:W-:Y:S01]  /*1930*/  ISETP.GE.AND P4, PT, R5, UR4, PT ;  /* 0x0000000405007c0c */ /* 0x000fe2000bf86270 */
[----:B---3--:R2:W3:-:S12]  /*1940*/  SHFL.IDX PT, R20, R14, 0x2, 0x181f ;  /* 0x00581f000e147f89 */ /* 0x0084d800000e0000 */
        /* <DEDUP_REMOVED lines=17> */
.L_x_230:
[----:B------:R-:W-:Y:S05]  /*1a60*/  BSYNC B0 ;  /* 0x0000000000007941 */ /* 0x000fea0003800000 */
.L_x_229:
[----:B---3--:R-:W3:Y:S01]  /*1a70*/  SHFL.IDX PT, R16, R14, 0x3, 0x181f ;  /* 0x00781f000e107f89 */ /* 0x008ee200000e0000 */
[----:B------:R-:W-:Y:S01]  /*1a80*/  IADD3 R11, R11, 0x60, RZ ;  /* 0x000000600b0b7810 */ /* 0x000fe20007ffe0ff */
[----:B------:R-:W-:Y:S01]  /*1a90*/  UIADD3 UR20, UR14, -0x1, URZ ;  /* 0xffffffff0e147890 */ /* 0x000fe2000fffe03f */
[----:B------:R-:W-:Y:S01]  /*1aa0*/  IMAD.SHL.U32 R207, R207, 0x2, RZ ;  /* 0x00000002cfcf7824 */ /* 0x000fe200078e00ff */
[----:B------:R-:W5:Y:S01]  /*1ab0*/  SHFL.IDX PT, R17, R13, 0x3, 0x181f ;  /* 0x00781f000d117f89 */ /* 0x000f6200000e0000 */
[----:B------:R-:W-:Y:S01]  /*1ac0*/  ISETP.GE.AND P6, PT, R11, UR4, PT ;  /* 0x000000040b007c0c */ /* 0x000fe2000bfc6270 */
[----:B------:R-:W-:Y:S01]  /*1ad0*/  USHF.L.U32 UR15, UR20, 0x6, URZ ;  /* 0x00000006140f7899 */ /* 0x000fe2000800063f */
[----:B------:R-:W-:Y:S01]  /*1ae0*/  IMAD.MOV.U32 R218, RZ, RZ, R212 ;  /* 0x000000ffffda7224 */ /* 0x000fe200078e00d4 */
[----:B------:R-:W-:Y:S01]  /*1af0*/  ULDC.64 UR4, c[0x0][0x1e0] ;  /* 0x0000780000047ab9 */ /* 0x000fe20000000a00 */
[CC--:B------:R-:W-:Y:S01]  /*1b00*/  LEA.HI R80, R83.reuse, R6.reuse, RZ, 0x5 ;  /* 0x0000000653507211 */ /* 0x0c0fe200078f28ff */
[----:B------:R-:W-:Y:S01]  /*1b10*/  UMOV UR10, 0x6 ;  /* 0x00000006000a7882 */ /* 0x000fe20000000000 */
[----:B------:R-:W-:Y:S01]  /*1b20*/  LEA.HI R83, R83, R6, RZ, 0x2 ;  /* 0x0000000653537211 */ /* 0x000fe200078f10ff */
[----:B------:R-:W-:Y:S01]  /*1b30*/  IMAD.U32 R5, RZ, RZ, UR15 ;  /* 0x0000000fff057e24 */ /* 0x000fe2000f8e00ff */
[----:B------:R-:W-:Y:S01]  /*1b40*/  USHF.L.U32 UR22, UR4, 0x6, URZ ;  /* 0x0000000604167899 */ /* 0x000fe2000800063f */
[----:B------:R-:W-:Y:S01]  /*1b50*/  SHF.R.S32.HI R81, RZ, 0x5, R80 ;  /* 0x00000005ff517819 */ /* 0x000fe20000011450 */
[----:B------:R-:W-:Y:S01]  /*1b60*/  USHF.L.U64.HI UR21, UR4, UR10, UR5 ;  /* 0x0000000a04157299 */ /* 0x000fe20008010205 */
[----:B------:R-:W-:Y:S01]  /*1b70*/  LOP3.LUT R83, R83, 0xfffffffc, RZ, 0xc0, !PT ;  /* 0xfffffffc53537812 */ /* 0x000fe200078ec0ff */
[----:B------:R-:W-:Y:S01]  /*1b80*/  USHF.R.S32.HI UR11, URZ, 0x1f, UR20 ;  /* 0x0000001f3f0b7899 */ /* 0x000fe20008011414 */
[----:B------:R-:W-:Y:S01]  /*1b90*/  @!P6 SHF.R.S32.HI R10, RZ, 0x1f, R7 ;  /* 0x0000001fff0ae819 */ /* 0x000fe20000011407 */
[----:B------:R-:W-:Y:S01]  /*1ba0*/  UIMAD UR12, UR21, UR20, URZ ;  /* 0x00000014150c72a4 */ /* 0x000fe2000f8e023f */
[----:B------:R-:W-:Y:S01]  /*1bb0*/  IMAD R206, R81, 0x400, R4 ;  /* 0x0000040051ce7824 */ /* 0x000fe200078e0204 */
[----:B------:R-:W-:Y:S01]  /*1bc0*/  USHF.L.U32 UR13, UR4, 0x5, URZ ;  /* 0x00000005040d7899 */ /* 0x000fe2000800063f */
[----:B------:R-:W-:Y:S01]  /*1bd0*/  @!P6 LEA.HI R9, R10, R7, RZ, 0x3 ;  /* 0x000000070a09e211 */ /* 0x000fe200078f18ff */
[----:B------:R-:W-:Y:S01]  /*1be0*/  IMAD.U32 R7, RZ, RZ, UR22 ;  /* 0x00000016ff077e24 */ /* 0x000fe2000f8e00ff */
[----:B---3--:R-:W-:Y:S01]  /*1bf0*/  @!P6 LEA R20, P4, R8, R16, 0x1 ;  /* 0x000000100814e211 */ /* 0x008fe200078808ff */
[----:B------:R-:W-:Y:S01]  /*1c00*/  UIMAD UR12, UR11, UR22, UR12 ;  /* 0x000000160b0c72a4 */ /* 0x000fe2000f8e020c */
[----:B------:R-:W-:Y:S01]  /*1c10*/  IADD3 R10, -R5, UR9, -R12 ;  /* 0x00000009050a7c10 */ /* 0x000fe2000fffe90c */
[----:B------:R-:W-:Y:S01]  /*1c20*/  IMAD.SHL.U32 R206, R206, 0x2, RZ ;  /* 0x00000002cece7824 */ /* 0x000fe200078e00ff */
[----:B----45:R-:W-:Y:S01]  /*1c30*/  @!P6 LEA.HI.X R21, R8, R17, R19, 0x1, P4 ;  /* 0x000000110815e211 */ /* 0x030fe200020f0c13 */
[----:B------:R-:W-:Y:S01]  /*1c40*/  IMAD.WIDE.U32 R18, R7, UR20, R218 ;  /* 0x0000001407127c25 */ /* 0x000fe2000f8e00da */
[----:B------:R-:W-:Y:S01]  /*1c50*/  @!P6 LOP3.LUT R9, R9, 0xfffffff8, RZ, 0xc0, !PT ;  /* 0xfffffff80909e812 */ /* 0x000fe200078ec0ff */
[----:B------:R-:W-:Y:S01]  /*1c60*/  UISETP.GT.AND UP0, UPT, UR20, UR8, UPT ;  /* 0x000000081400728c */ /* 0x000fe2000bf04270 */
[C---:B------:R-:W-:Y:S01]  /*1c70*/  ISETP.GE.AND P4, PT, R10.reuse, 0x21, PT ;  /* 0x000000210a00780c */ /* 0x040fe20003f86270 */
[----:B------:R-:W-:Y:S01]  /*1c80*/  @!PT LDS RZ, [RZ] ;  /* 0x00000000fffff984 */ /* 0x000fe20000000800 */
[----:B------:R3:W-:Y:S01]  /*1c90*/  @!P6 LDGSTS.E.BYPASS.LTC128B.128 [R207+0xf100], [R20.64], !P5 ;  /* 0x0f10000014cfefae */ /* 0x0007e2000e901d52 */
[----:B------:R-:W-:Y:S01]  /*1ca0*/  ISETP.GE.AND P5, PT, R10, 0x1, PT ;  /* 0x000000010a00780c */ /* 0x000fe20003fa6270 */
[----:B------:R-:W-:Y:S01]  /*1cb0*/  @!P6 IMAD.WIDE R22, R9, 0x2, R16 ;  /* 0x000000020916e825 */ /* 0x000fe200078e0210 */
[----:B------:R-:W-:Y:S01]  /*1cc0*/  IADD3 R9, R19, UR12, RZ ;  /* 0x0000000c13097c10 */ /* 0x000fe2000fffe0ff */
[----:B------:R-:W-:-:S02]  /*1cd0*/  UMOV UR12, 0x5 ;  /* 0x00000005000c7882 */ /* 0x000fc40000000000 */
[----:B------:R-:W-:Y:S01]  /*1ce0*/  USHF.L.U64.HI UR12, UR4, UR12, UR5 ;  /* 0x0000000c040c7299 */ /* 0x000fe20008010205 */
[----:B------:R3:W-:Y:S01]  /*1cf0*/  @!P6 LDGSTS.E.BYPASS.LTC128B.128 [R207+0x13100], [R22.64], !P0 ;  /* 0x1310000016cfefae */ /* 0x0007e2000c101d52 */
[--C-:B------:R-:W-:Y:S01]  /*1d00*/  IMAD R202, R2, 0x2, R206.reuse ;  /* 0x0000000202ca7824 */ /* 0x100fe200078e02ce */
[----:B------:R-:W-:Y:S01]  /*1d10*/  ULDC.64 UR4, c[0x0][0x208] ;  /* 0x0000820000047ab9 */ /* 0x000fe20000000a00 */
[C---:B------:R-:W-:Y:S01]  /*1d20*/  IMAD R201, R3.reuse, 0x2, R206 ;  /* 0x0000000203c97824 */ /* 0x040fe200078e02ce */
[----:B------:R-:W-:Y:S01]  /*1d30*/  UIMAD UR11, UR11, UR4, URZ ;  /* 0x000000040b0b72a4 */ /* 0x000fe2000f8e023f */
[----:B------:R-:W-:Y:S01]  /*1d40*/  IMAD R199, R3, 0x2, R202 ;  /* 0x0000000203c77824 */ /* 0x000fe200078e02ca */
[----:B------:R-:W-:Y:S01]  /*1d50*/  UIMAD.WIDE.U32 UR24, UR20, UR4, URZ ;  /* 0x00000004141872a5 */ /* 0x000fe2000f8e003f */
[C---:B-12---:R-:W-:Y:S01]  /*1d60*/  @P5 LEA R14, P0, R18.reuse, c[0x0][0x1c8], 0x1 ;  /* 0x00007200120e5a11 */ /* 0x046fe200078008ff */
[----:B------:R-:W-:Y:S02]  /*1d70*/  UIMAD UR11, UR20, UR5, UR11 ;  /* 0x00000005140b72a4 */ /* 0x000fe4000f8e020b */
[----:B------:R-:W-:Y:S01]  /*1d80*/  USHF.L.U64.HI UR10, UR4, UR10, UR5 ;  /* 0x0000000a040a7299 */ /* 0x000fe20008010205 */
[C---:B------:R-:W-:Y:S01]  /*1d90*/  @P5 LEA.HI.X R15, R18.reuse, c[0x0][0x1cc], R9, 0x1, P0 ;  /* 0x00007300120f5a11 */ /* 0x040fe200000f0c09 */
[----:B------:R-:W-:Y:S01]  /*1da0*/  UIADD3 UR11, UR25, UR11, URZ ;  /* 0x0000000b190b7290 */ /* 0x000fe2000fffe03f */
[----:B------:R-:W-:Y:S01]  /*1db0*/  @P4 IADD3 R10, P0, R18, UR13, RZ ;  /* 0x0000000d120a4c10 */ /* 0x000fe2000ff1e0ff */
[----:B------:R-:W-:-:S03]  /*1dc0*/  @UP0 UIADD3 UR5, UR14, -0x2, URZ ;  /* 0xfffffffe0e050890 */ /* 0x000fc6000fffe03f */
[----:B------:R-:W-:Y:S01]  /*1dd0*/  @P4 IADD3.X R9, R9, UR12, RZ, P0, !PT ;  /* 0x0000000c09094c10 */ /* 0x000fe200087fe4ff */
[----:B------:R-:W-:Y:S01]  /*1de0*/  IMAD.U32 R13, RZ, RZ, UR11 ;  /* 0x0000000bff0d7e24 */ /* 0x000fe2000f8e00ff */
[C---:B------:R-:W-:Y:S01]  /*1df0*/  @P4 LEA R18, P0, R10.reuse, c[0x0][0x1c8], 0x1 ;  /* 0x000072000a124a11 */ /* 0x040fe200078008ff */
[----:B------:R-:W-:Y:S02]  /*1e00*/  USHF.L.U32 UR11, UR4, 0x6, URZ ;  /* 0x00000006040b7899 */ /* 0x000fe4000800063f */
[----:B------:R-:W-:Y:S01]  /*1e10*/  @UP0 USHF.R.S32.HI UR4, URZ, 0x1f, UR5 ;  /* 0x0000001f3f040899 */ /* 0x000fe20008011405 */
[----:B------:R-:W-:Y:S02]  /*1e20*/  @P4 LEA.HI.X R19, R10, c[0x0][0x1cc], R9, 0x1, P0 ;  /* 0x000073000a134a11 */ /* 0x000fe400000f0c09 */
[----:B------:R-:W-:Y:S02]  /*1e30*/  @!P6 IADD3 R9, R8, 0x80, RZ ;  /* 0x000000800809e810 */ /* 0x000fe40007ffe0ff */
[----:B------:R-:W-:Y:S01]  /*1e40*/  ISETP.GE.AND P0, PT, R0, c[0x0][0x198], PT ;  /* 0x0000660000007a0c */ /* 0x000fe20003f06270 */
[----:B------:R-:W-:Y:S01]  /*1e50*/  IMAD.SHL.U32 R0, R54, 0x40, RZ ;  /* 0x0000004036007824 */ /* 0x000fe200078e00ff */
[----:B------:R-:W-:-:S04]  /*1e60*/  @!P6 SHF.R.S32.HI R8, RZ, 0x1f, R9 ;  /* 0x0000001fff08e819 */ /* 0x000fc80000011409 */
[----:B------:R-:W-:Y:S01]  /*1e70*/  @!P6 LEA.HI R9, R8, R9, RZ, 0x3 ;  /* 0x000000090809e211 */ /* 0x000fe200078f18ff */
[----:B------:R-:W-:-:S03]  /*1e80*/  IMAD.SHL.U32 R8, R12, 0x8, RZ ;  /* 0x000000080c087824 */ /* 0x000fc600078e00ff */
[----:B------:R-:W-:-:S05]  /*1e90*/  @!P6 LOP3.LUT R9, R9, 0xfffffff8, RZ, 0xc0, !PT ;  /* 0xfffffff80909e812 */ /* 0x000fca00078ec0ff */
[----:B------:R-:W-:Y:S01]  /*1ea0*/  @!P6 IMAD.WIDE R16, R9, 0x2, R16 ;  /* 0x000000020910e825 */ /* 0x000fe200078e0210 */
[----:B------:R-:W-:-:S04]  /*1eb0*/  LOP3.LUT R9, R0, 0x1c0, RZ, 0xc0, !PT ;  /* 0x000001c000097812 */ /* 0x000fc800078ec0ff */
[----:B------:R1:W-:Y:S01]  /*1ec0*/  @!P6 LDGSTS.E.BYPASS.LTC128B.128 [R207+0x17100], [R16.64], !P0 ;  /* 0x1710000010cfefae */ /* 0x0003e2000c101d52 */
[----:B------:R-:W-:Y:S02]  /*1ed0*/  LOP3.LUT R0, R9, 0x8, R8, 0xf8, !PT ;  /* 0x0000000809007812 */ /* 0x000fe400078ef808 */
[----:B------:R-:W-:Y:S01]  /*1ee0*/  SHF.R.U32.HI R9, RZ, 0x3, R9 ;  /* 0x00000003ff097819 */ /* 0x000fe20000011609 */
[----:B------:R-:W0:Y:S03]  /*1ef0*/  LDGDEPBAR ;  /* 0x00000000000079af */ /* 0x000e260000000000 */
[----:B------:R-:W-:Y:S01]  /*1f00*/  LOP3.LUT R0, R0, R9, RZ, 0x3c, !PT ;  /* 0x0000000900007212 */ /* 0x000fe200078e3cff */
[----:B------:R-:W-:Y:S04]  /*1f10*/  BAR.SYNC.DEFER_BLOCKING 0x0 ;  /* 0x0000000000007b1d */ /* 0x000fe80000010000 */
[----:B------:R-:W-:-:S04]  /*1f20*/  IMAD R205, R205, 0x200, R0 ;  /* 0x00000200cdcd7824 */ /* 0x000fc800078e0200 */
[----:B------:R-:W-:-:S05]  /*1f30*/  IMAD.SHL.U32 R205, R205, 0x2, RZ ;  /* 0x00000002cdcd7824 */ /* 0x000fca00078e00ff */
[----:B------:R-:W-:Y:S02]  /*1f40*/  IADD3 R204, R205, 0x6120, RZ ;  /* 0x00006120cdcc7810 */ /* 0x000fe40007ffe0ff */
[----:B-1----:R-:W-:Y:S02]  /*1f50*/  SEL R17, RZ, 0x2, P2 ;  /* 0x00000002ff117807 */ /* 0x002fe40001000000 */
[----:B------:R-:W-:Y:S01]  /*1f60*/  SEL R16, RZ, 0x4, P1 ;  /* 0x00000004ff107807 */ /* 0x000fe20000800000 */
        /* <DEDUP_REMOVED lines=8> */
[----:B------:R2:W-:Y:S01]  /*1ff0*/  @P4 LDGSTS.E.BYPASS.LTC128B.128 [R207+0xb100], [R18.64+0x100], !P1 ;  /* 0x0b10010012cf4fae */ /* 0x0005e2000c901d52 */
[----:B------:R-:W-:-:S03]  /*2000*/  LOP3.LUT P4, RZ, R54, 0x2, RZ, 0xc0, !PT ;  /* 0x0000000236ff7812 */ /* 0x000fc6000788c0ff */
[----:B------:R-:W0:Y:S01]  /*2010*/  LDGDEPBAR ;  /* 0x00000000000079af */ /* 0x000e220000000000 */
[----:B-1----:R-:W-:Y:S02]  /*2020*/  IMAD.U32 R14, RZ, RZ, UR24 ;  /* 0x00000018ff0e7e24 */ /* 0x002fe4000f8e00ff */
[----:B------:R-:W-:-:S03]  /*2030*/  IMAD.U32 R15, RZ, RZ, UR25 ;  /* 0x00000019ff0f7e24 */ /* 0x000fc6000f8e00ff */
[----:B------:R-:W-:-:S04]  /*2040*/  LEA R15, P0, R14, R210, 0x6 ;  /* 0x000000d20e0f7211 */ /* 0x000fc800078030ff */
[----:B------:R-:W-:Y:S02]  /*2050*/  LEA.HI.X R0, R14, R215, R13, 0x6, P0 ;  /* 0x000000d70e007211 */ /* 0x000fe400000f340d */
[----:B------:R-:W-:Y:S01]  /*2060*/  LEA R56, P0, R15, c[0x0][0x1f8], 0x1 ;  /* 0x00007e000f387a11 */ /* 0x000fe200078008ff */
[----:B------:R-:W-:-:S04]  /*2070*/  DEPBAR.LE SB0, 0x1 ;  /* 0x000080400000791a */ /* 0x000fc80000000000 */
[----:B------:R-:W-:-:S04]  /*2080*/  DEPBAR.LE SB0, 0x0 ;  /* 0x000080000000791a */ /* 0x000fc80000000000 */
[----:B------:R-:W-:Y:S01]  /*2090*/  BAR.SYNC.DEFER_BLOCKING 0x0 ;  /* 0x0000000000007b1d */ /* 0x000fe20000010000 */
[----:B------:R-:W-:Y:S02]  /*20a0*/  LEA.HI.X R57, R15, c[0x0][0x1fc], R0, 0x1, P0 ;  /* 0x00007f000f397a11 */ /* 0x000fe400000f0c00 */
[----:B------:R-:W-:Y:S02]  /*20b0*/  IADD3 R0, -R12, UR9, -R5 ;  /* 0x000000090c007c10 */ /* 0x000fe4000fffe905 */
[----:B------:R-:W-:Y:S02]  /*20c0*/  SEL R13, RZ, 0x1, P3 ;  /* 0x00000001ff0d7807 */ /* 0x000fe40001800000 */
[----:B------:R-:W-:Y:S02]  /*20d0*/  ISETP.LT.OR P6, PT, R0, 0x1, P3 ;  /* 0x000000010000780c */ /* 0x000fe40001fc1670 */
[----:B------:R-:W-:Y:S02]  /*20e0*/  IADD3 R14, R205, 0x6100, RZ ;  /* 0x00006100cd0e7810 */ /* 0x000fe40007ffe0ff */
[----:B------:R-:W-:-:S02]  /*20f0*/  IADD3 R13, R16, R17, R13 ;  /* 0x00000011100d7210 */ /* 0x000fc40007ffe00d */
[----:B------:R-:W-:Y:S02]  /*2100*/  @P4 IADD3 R204, R14, -0x20, RZ ;  /* 0xffffffe00ecc4810 */ /* 0x000fe40007ffe0ff */
[----:B------:R-:W-:Y:S02]  /*2110*/  IADD3 R52, P0, R56, UR11, RZ ;  /* 0x0000000b38347c10 */ /* 0x000fe4000ff1e0ff */
[C---:B------:R-:W-:Y:S02]  /*2120*/  LOP3.LUT P5, RZ, R13.reuse, 0x2, RZ, 0xc0, !PT ;  /* 0x000000020dff7812 */ /* 0x040fe400078ac0ff */
[----:B------:R-:W-:Y:S02]  /*2130*/  LOP3.LUT P4, RZ, R13, 0x4, RZ, 0xc0, !PT ;  /* 0x000000040dff7812 */ /* 0x000fe4000788c0ff */
[----:B------:R-:W-:Y:S02]  /*2140*/  IADD3.X R53, R57, UR10, RZ, P0, !PT ;  /* 0x0000000a39357c10 */ /* 0x000fe400087fe4ff */
[C---:B------:R-:W-:Y:S01]  /*2150*/  ISETP.LT.OR P0, PT, R0.reuse, 0x1, !P5 ;  /* 0x000000010000780c */ /* 0x040fe20006f01670 */
[----:B------:R-:W-:Y:S01]  /*2160*/  LDSM.16.M88.4 R8, [R206+0xc100] ;  /* 0x00c10000ce08783b */ /* 0x000fe20000000200 */
[----:B------:R-:W-:-:S02]  /*2170*/  ISETP.LT.OR P5, PT, R0, 0x21, !P5 ;  /* 0x000000210000780c */ /* 0x000fc40006fa1670 */
[C---:B------:R-:W-:Y:S01]  /*2180*/  IADD3 R195, R204.reuse, 0x800, RZ ;  /* 0x00000800ccc37810 */ /* 0x040fe20007ffe0ff */
[----:B------:R-:W1:Y:S01]  /*2190*/  LDSM.16.M88.4 R28, [R205+0x6100] ;  /* 0x00610000cd1c783b */ /* 0x000e620000000200 */
[C---:B------:R-:W-:Y:S02]  /*21a0*/  IADD3 R194, R204.reuse, 0x1000, RZ ;  /* 0x00001000ccc27810 */ /* 0x040fe40007ffe0ff */
[C---:B------:R-:W-:Y:S01]  /*21b0*/  IADD3 R193, R204.reuse, 0x1800, RZ ;  /* 0x00001800ccc17810 */ /* 0x040fe20007ffe0ff */
[----:B---3--:R-:W3:Y:S01]  /*21c0*/  LDSM.16.M88.4 R20, [R205+0x6900] ;  /* 0x00690000cd14783b */ /* 0x008ee20000000200 */
[C---:B------:R-:W-:Y:S02]  /*21d0*/  IADD3 R191, R204.reuse, 0x2000, RZ ;  /* 0x00002000ccbf7810 */ /* 0x040fe40007ffe0ff */
[C---:B------:R-:W-:Y:S01]  /*21e0*/  IADD3 R190, R204.reuse, 0x2800, RZ ;  /* 0x00002800ccbe7810 */ /* 0x040fe20007ffe0ff */
[----:B------:R-:W2:Y:S01]  /*21f0*/  LDSM.16.M88.4 R64, [R205+0x7100] ;  /* 0x00710000cd40783b */ /* 0x000ea20000000200 */
[----:B------:R-:W-:-:S02]  /*2200*/  IADD3 R189, R204, 0x3000, RZ ;  /* 0x00003000ccbd7810 */ /* 0x000fc40007ffe0ff */
[C---:B------:R-:W-:Y:S01]  /*2210*/  IADD3 R188, R204.reuse, 0x3800, RZ ;  /* 0x00003800ccbc7810 */ /* 0x040fe20007ffe0ff */
[----:B------:R-:W4:Y:S01]  /*2220*/  LDSM.16.M88.4 R40, [R205+0x7900] ;  /* 0x00790000cd28783b */ /* 0x000f220000000200 */
[C---:B------:R-:W-:Y:S02]  /*2230*/  IADD3 R187, R204.reuse, 0x4000, RZ ;  /* 0x00004000ccbb7810 */ /* 0x040fe40007ffe0ff */
[C---:B------:R-:W-:Y:S01]  /*2240*/  IADD3 R186, R204.reuse, 0x4800, RZ ;  /* 0x00004800ccba7810 */ /* 0x040fe20007ffe0ff */
[----:B------:R-:W-:Y:S01]  /*2250*/  LDSM.16.M88.4 R44, [R202+0xc100] ;  /* 0x00c10000ca2c783b */ /* 0x000fe20000000200 */
[C---:B------:R-:W-:Y:S02]  /*2260*/  IADD3 R185, R204.reuse, 0x5000, RZ ;  /* 0x00005000ccb97810 */ /* 0x040fe40007ffe0ff */
[----:B------:R-:W-:Y:S01]  /*2270*/  IADD3 R184, R204, 0x5800, RZ ;  /* 0x00005800ccb87810 */ /* 0x000fe20007ffe0ff */
[----:B------:R-:W5:Y:S04]  /*2280*/  LDSM.16.M88.4 R12, [R204] ;  /* 0x00000000cc0c783b */ /* 0x000f680000000200 */
[----:B------:R-:W2:Y:S04]  /*2290*/  LDSM.16.M88.4 R36, [R204+0x800] ;  /* 0x00080000cc24783b */ /* 0x000ea80000000200 */
[----:B------:R-:W4:Y:S04]  /*22a0*/  LDSM.16.M88.4 R76, [R204+0x1000] ;  /* 0x00100000cc4c783b */ /* 0x000f280000000200 */
[----:B------:R-:W4:Y:S04]  /*22b0*/  LDSM.16.M88.4 R48, [R204+0x1800] ;  /* 0x00180000cc30783b */ /* 0x000f280000000200 */
[----:B------:R-:W-:Y:S01]  /*22c0*/  @!PT LDS RZ, [RZ] ;  /* 0x00000000fffff984 */ /* 0x000fe20000000800 */
[----:B------:R-:W-:Y:S01]  /*22d0*/  @!PT LDS RZ, [RZ] ;  /* 0x00000000fffff984 */ /* 0x000fe20000000800 */
[----:B------:R-:W-:Y:S01]  /*22e0*/  @!PT LDS RZ, [RZ] ;  /* 0x00000000fffff984 */ /* 0x000fe20000000800 */
[----:B------:R2:W-:Y:S01]  /*22f0*/  LDGSTS.E.BYPASS.LTC128B.128 [R207+0x100], [R56.64], !P6 ;  /* 0x0010000038cf7fae */ /* 0x0005e2000f101d52 */
[----:B------:R-:W-:-:S02]  /*2300*/  ISETP.LT.OR P6, PT, R0, 0x1, !P4 ;  /* 0x000000010000780c */ /* 0x000fc400067c1670 */
[----:B------:R-:W-:Y:S01]  /*2310*/  ISETP.LT.OR P4, PT, R0, 0x21, !P4 ;  /* 0x000000210000780c */ /* 0x000fe20006781670 */
[----:B------:R4:W-:Y:S01]  /*2320*/  LDGSTS.E.BYPASS.LTC128B.128 [R207+0x2100], [R56.64+0x80], !P0 ;  /* 0x0210008038cf7fae */ /* 0x0009e2000c101d52 */
[----:B-1----:R-:W-:Y:S01]  /*2330*/  HMMA.16816.F32.BF16 R32, R8, R28, RZ ;  /* 0x0000001c0820723c */ /* 0x002fe200000418ff */
[----:B------:R-:W-:-:S07]  /*2340*/  LOP3.LUT P0, RZ, R54, 0x4, RZ, 0xc0, !PT ;  /* 0x0000000436ff7812 */ /* 0x000fce000780c0ff */
[----:B------:R-:W-:Y:S01]  /*2350*/  HMMA.16816.F32.BF16 R28, R8, R30, RZ ;  /* 0x0000001e081c723c */ /* 0x000fe200000418ff */
[----:B------:R4:W-:Y:S01]  /*2360*/  LDGSTS.E.BYPASS.LTC128B.128 [R207+0x4100], [R56.64+0x100], !P6 ;  /* 0x0410010038cf7fae */ /* 0x0009e2000f101d52 */
[----:B------:R-:W-:Y:S01]  /*2370*/  ISETP.LT.OR P6, PT, R0, 0x21, P3 ;  /* 0x000000210000780c */ /* 0x000fe20001fc1670 */
[----:B------:R-:W-:-:S05]  /*2380*/  IMAD.MOV.U32 R0, RZ, RZ, 0x40 ;  /* 0x00000040ff007424 */ /* 0x000fca00078e00ff */
[----:B------:R-:W-:Y:S01]  /*2390*/  SEL R0, R0, 0xffffffc0, !P0 ;  /* 0xffffffc000007807 */ /* 0x000fe20004000000 */
[C---:B---3--:R-:W-:Y:S04]  /*23a0*/  HMMA.16816.F32.BF16 R24, R8.reuse, R20, RZ ;  /* 0x000000140818723c */ /* 0x048fe800000418ff */
[----:B------:R-:W-:Y:S02]  /*23b0*/  IMAD.IADD R200, R205, 0x1, R0 ;  /* 0x00000001cdc87824 */ /* 0x000fe400078e0200 */
[----:B------:R1:W-:Y:S01]  /*23c0*/  LDGSTS.E.BYPASS.LTC128B.128 [R207+0x1100], [R52.64], !P6 ;  /* 0x0110000034cf7fae */ /* 0x0003e2000f101d52 */
[----:B------:R-:W-:Y:S01]  /*23d0*/  IMAD.IADD R192, R0, 0x1, R204 ;  /* 0x0000000100c07824 */ /* 0x000fe200078e02cc */
[----:B--2---:R-:W-:Y:S02]  /*23e0*/  HMMA.16816.F32.BF16 R16, R8, R64, RZ ;  /* 0x000000400810723c */ /* 0x004fe400000418ff */
[----:B------:R1:W-:Y:S01]  /*23f0*/  LDGSTS.E.BYPASS.LTC128B.128 [R207+0x3100], [R52.64+0x80], !P5 ;  /* 0x0310008034cf7fae */ /* 0x0003e2000e901d52 */
[----:B------:R-:W-:-:S03]  /*2400*/  PLOP3.LUT P5, PT, PT, PT, UP0, 0x80, 0x0 ;  /* 0x000000000000781c */ /* 0x000fc60003faf008 */
[----:B------:R1:W-:Y:S01]  /*2410*/  LDGSTS.E.BYPASS.LTC128B.128 [R207+0x5100], [R52.64+0x100], !P4 ;  /* 0x0510010034cf7fae */ /* 0x0003e2000e101d52 */
[----:B------:R-:W-:Y:S01]  /*2420*/  PLOP3.LUT P4, PT, PT, PT, UP2, 0x80, 0x0 ;  /* 0x000000000000781c */ /* 0x000fe20003f8f028 */
[C---:B------:R-:W-:Y:S02]  /*2430*/  HMMA.16816.F32.BF16 R20, R8.reuse, R22, RZ ;  /* 0x000000160814723c */ /* 0x040fe400000418ff */
[----:B------:R-:W-:Y:S04]  /*2440*/  LDSM.16.M88.4 R72, [R200+0x6900] ;  /* 0x00690000c848783b */ /* 0x000fe80000000200 */
[----:B----4-:R-:W-:Y:S02]  /*2450*/  LDSM.16.M88.4 R56, [R201+0xc100] ;  /* 0x00c10000c938783b */ /* 0x010fe40000000200 */
[C---:B------:R-:W-:Y:S02]  /*2460*/  HMMA.16816.F32.BF16 R64, R8.reuse, R66, RZ ;  /* 0x000000420840723c */ /* 0x040fe400000418ff */
[----:B------:R-:W-:Y:S04]  /*2470*/  LDSM.16.M88.4 R68, [R200+0x7900] ;  /* 0x00790000c844783b */ /* 0x000fe80000000200 */
[----:B------:R-:W0:Y:S02]  /*2480*/  LDGDEPBAR ;  /* 0x00000000000079af */ /* 0x000e240000000000 */
[C---:B------:R-:W-:Y:S08]  /*2490*/  HMMA.16816.F32.BF16 R60, R8.reuse, R40, RZ ;  /* 0x00000028083c723c */ /* 0x040ff000000418ff */
[----:B------:R-:W-:Y:S01]  /*24a0*/  HMMA.16816.F32.BF16 R8, R8, R42, RZ ;  /* 0x0000002a0808723c */ /* 0x000fe200000418ff */
[----:B------:R-:W2:Y:S04]  /*24b0*/  LDSM.16.M88.4 R40, [R200+0x6100] ;  /* 0x00610000c828783b */ /* 0x000ea80000000200 */
[----:B-1----:R-:W-:Y:S03]  /*24c0*/  LDSM.16.M88.4 R52, [R192] ;  /* 0x00000000c034783b */ /* 0x002fe60000000200 */
[C---:B-----5:R-:W-:Y:S08]  /*24d0*/  HMMA.16816.F32.BF16 R32, R44.reuse, R12, R32 ;  /* 0x0000000c2c20723c */ /* 0x060ff00000041820 */
[C---:B------:R-:W-:Y:S01]  /*24e0*/  HMMA.16816.F32.BF16 R28, R44.reuse, R14, R28 ;  /* 0x0000000e2c1c723c */ /* 0x040fe2000004181c */
[----:B------:R-:W1:Y:S07]  /*24f0*/  LDSM.16.M88.4 R12, [R200+0x7100] ;  /* 0x00710000c80c783b */ /* 0x000e6e0000000200 */
[C---:B------:R-:W-:Y:S08]  /*2500*/  HMMA.16816.F32.BF16 R24, R44.reuse, R36, R24 ;  /* 0x000000242c18723c */ /* 0x040ff00000041818 */
[C---:B------:R-:W-:Y:S01]  /*2510*/  HMMA.16816.F32.BF16 R20, R44.reuse, R38, R20 ;  /* 0x000000262c14723c */ /* 0x040fe20000041814 */
[----:B------:R-:W3:Y:S07]  /*2520*/  LDSM.16.M88.4 R36, [R199+0xc100] ;  /* 0x00c10000c724783b */ /* 0x000eee0000000200 */
[C---:B------:R-:W-:Y:S08]  /*2530*/  HMMA.16816.F32.BF16 R16, R44.reuse, R76, R16 ;  /* 0x0000004c2c10723c */ /* 0x040ff00000041810 */
[C---:B------:R-:W-:Y:S01]  /*2540*/  HMMA.16816.F32.BF16 R64, R44.reuse, R78, R64 ;  /* 0x0000004e2c40723c */ /* 0x040fe20000041840 */
[----:B------:R-:W-:Y:S07]  /*2550*/  LDSM.16.M88.4 R76, [R205+0x9100] ;  /* 0x00910000cd4c783b */ /* 0x000fee0000000200 */
[C---:B------:R-:W-:Y:S08]  /*2560*/  HMMA.16816.F32.BF16 R60, R44.reuse, R48, R60 ;  /* 0x000000302c3c723c */ /* 0x040ff0000004183c */
[----:B------:R-:W-:Y:S01]  /*2570*/  HMMA.16816.F32.BF16 R8, R44, R50, R8 ;  /* 0x000000322c08723c */ /* 0x000fe20000041808 */
[----:B------:R-:W4:Y:S04]  /*2580*/  LDSM.16.M88.4 R48, [R192+0x800] ;  /* 0x00080000c030783b */ /* 0x000f280000000200 */
[----:B------:R-:W5:Y:S03]  /*2590*/  LDSM.16.M88.4 R44, [R192+0x1000] ;  /* 0x00100000c02c783b */ /* 0x000f660000000200 */
[C---:B--2---:R-:W-:Y:S08]  /*25a0*/  HMMA.16816.F32.BF16 R32, R56.reuse, R40, R32 ;  /* 0x000000283820723c */ /* 0x044ff00000041820 */
[C---:B------:R-:W-:Y:S01]  /*25b0*/  HMMA.16816.F32.BF16 R28, R56.reuse, R42, R28 ;  /* 0x0000002a381c723c */ /* 0x040fe2000004181c */
[----:B------:R-:W2:Y:S07]  /*25c0*/  LDSM.16.M88.4 R40, [R192+0x1800] ;  /* 0x00180000c028783b */ /* 0x000eae0000000200 */
[C---:B------:R-:W-:Y:S08]  /*25d0*/  HMMA.16816.F32.BF16 R24, R56.reuse, R72, R24 ;  /* 0x000000483818723c */ /* 0x040ff00000041818 */
[C---:B------:R-:W-:Y:S01]  /*25e0*/  HMMA.16816.F32.BF16 R20, R56.reuse, R74, R20 ;  /* 0x0000004a3814723c */ /* 0x040fe20000041814 */
[----:B------:R-:W-:Y:S07]  /*25f0*/  LDSM.16.M88.4 R72, [R206+0x10100] ;  /* 0x01010000ce48783b */ /* 0x000fee0000000200 */
[C---:B-1----:R-:W-:Y:S08]  /*2600*/  HMMA.16816.F32.BF16 R16, R56.reuse, R12, R16 ;  /* 0x0000000c3810723c */ /* 0x042ff00000041810 */
[C---:B------:R-:W-:Y:S01]  /*2610*/  HMMA.16816.F32.BF16 R64, R56.reuse, R14, R64 ;  /* 0x0000000e3840723c */ /* 0x040fe20000041840 */
[----:B------:R-:W1:Y:S07]  /*2620*/  LDSM.16.M88.4 R12, [R205+0x8100] ;  /* 0x00810000cd0c783b */ /* 0x000e6e0000000200 */
[C---:B------:R-:W-:Y:S08]  /*2630*/  HMMA.16816.F32.BF16 R60, R56.reuse, R68, R60 ;  /* 0x00000044383c723c */ /* 0x040ff0000004183c */
[----:B------:R-:W-:Y:S01]  /*2640*/  HMMA.16816.F32.BF16 R56, R56, R70, R8 ;  /* 0x000000463838723c */ /* 0x000fe20000041808 */
[----:B------:R-:W1:Y:S04]  /*2650*/  LDSM.16.M88.4 R8, [R205+0x8900] ;  /* 0x00890000cd08783b */ /* 0x000e680000000200 */
[----:B------:R-:W1:Y:S03]  /*2660*/  LDSM.16.M88.4 R68, [R205+0x9900] ;  /* 0x00990000cd44783b */ /* 0x000e660000000200 */
[C---:B---3--:R-:W-:Y:S08]  /*2670*/  HMMA.16816.F32.BF16 R32, R36.reuse, R52, R32 ;  /* 0x000000342420723c */ /* 0x048ff00000041820 */
[C---:B------:R-:W-:Y:S01]  /*2680*/  HMMA.16816.F32.BF16 R28, R36.reuse, R54, R28 ;  /* 0x00000036241c723c */ /* 0x040fe2000004181c */
[----:B------:R-:W-:Y:S07]  /*2690*/  LDSM.16.M88.4 R52, [R202+0x10100] ;  /* 0x01010000ca34783b */ /* 0x000fee0000000200 */
[C---:B----4-:R-:W-:Y:S08]  /*26a0*/  HMMA.16816.F32.BF16 R24, R36.reuse, R48, R24 ;  /* 0x000000302418723c */ /* 0x050ff00000041818 */
[C---:B------:R-:W-:Y:S01]  /*26b0*/  HMMA.16816.F32.BF16 R20, R36.reuse, R50, R20 ;  /* 0x000000322414723c */ /* 0x040fe20000041814 */
[----:B------:R-:W3:Y:S07]  /*26c0*/  LDSM.16.M88.4 R48, [R204+0x2000] ;  /* 0x00200000cc30783b */ /* 0x000eee0000000200 */
[C---:B-----5:R-:W-:Y:S08]  /*26d0*/  HMMA.16816.F32.BF16 R16, R36.reuse, R44, R16 ;  /* 0x0000002c2410723c */ /* 0x060ff00000041810 */
[C---:B------:R-:W-:Y:S01]  /*26e0*/  HMMA.16816.F32.BF16 R64, R36.reuse, R46, R64 ;  /* 0x0000002e2440723c */ /* 0x040fe20000041840 */
[----:B------:R-:W4:Y:S07]  /*26f0*/  LDSM.16.M88.4 R44, [R204+0x2800] ;  /* 0x00280000cc2c783b */ /* 0x000f2e0000000200 */
[C---:B--2---:R-:W-:Y:S08]  /*2700*/  HMMA.16816.F32.BF16 R60, R36.reuse, R40, R60 ;  /* 0x00000028243c723c */ /* 0x044ff0000004183c */
[----:B------:R-:W-:Y:S01]  /*2710*/  HMMA.16816.F32.BF16 R56, R36, R42, R56 ;  /* 0x0000002a2438723c */ /* 0x000fe20000041838 */
[----:B------:R-:W2:Y:S04]  /*2720*/  LDSM.16.M88.4 R40, [R204+0x3000] ;  /* 0x00300000cc28783b */ /* 0x000ea80000000200 */
[----:B------:R-:W5:Y:S03]  /*2730*/  LDSM.16.M88.4 R36, [R204+0x3800] ;  /* 0x00380000cc24783b */ /* 0x000f660000000200 */
[C---:B-1----:R-:W-:Y:S08]  /*2740*/  HMMA.16816.F32.BF16 R32, R72.reuse, R12, R32 ;  /* 0x0000000c4820723c */ /* 0x042ff00000041820 */
[C---:B------:R-:W-:Y:S01]  /*2750*/  HMMA.16816.F32.BF16 R28, R72.reuse, R14, R28 ;  /* 0x0000000e481c723c */ /* 0x040fe2000004181c */
[----:B------:R-:W-:Y:S07]  /*2760*/  LDSM.16.M88.4 R12, [R201+0x10100] ;  /* 0x01010000c90c783b */ /* 0x000fee0000000200 */
[C---:B------:R-:W-:Y:S08]  /*2770*/  HMMA.16816.F32.BF16 R24, R72.reuse, R8, R24 ;  /* 0x000000084818723c */ /* 0x040ff00000041818 */
[C---:B------:R-:W-:Y:S01]  /*2780*/  HMMA.16816.F32.BF16 R20, R72.reuse, R10, R20 ;  /* 0x0000000a4814723c */ /* 0x040fe20000041814 */
[----:B------:R-:W1:Y:S07]  /*2790*/  LDSM.16.M88.4 R8, [R200+0x8100] ;  /* 0x00810000c808783b */ /* 0x000e6e0000000200 */
[C---:B------:R-:W-:Y:S08]  /*27a0*/  HMMA.16816.F32.BF16 R16, R72.reuse, R76, R16 ;  /* 0x0000004c4810723c */ /* 0x040ff00000041810 */
[C---:B------:R-:W-:Y:S08]  /*27b0*/  HMMA.16816.F32.BF16 R64, R72.reuse, R78, R64 ;  /* 0x0000004e4840723c */ /* 0x040ff00000041840 */
[C---:B------:R-:W-:Y:S08]  /*27c0*/  HMMA.16816.F32.BF16 R60, R72.reuse, R68, R60 ;  /* 0x00000044483c723c */ /* 0x040ff0000004183c */
[----:B------:R-:W-:Y:S01]  /*27d0*/  HMMA.16816.F32.BF16 R56, R72, R70, R56 ;  /* 0x000000464838723c */ /* 0x000fe20000041838 */
[----:B------:R-:W-:Y:S07]  /*27e0*/  LDSM.16.M88.4 R68, [R192+0x3000] ;  /* 0x00300000c044783b */ /* 0x000fee0000000200 */
        /* <DEDUP_REMOVED lines=9> */
[C---:B-----5:R-:W-:Y:S08]  /*2880*/  HMMA.16816.F32.BF16 R60, R52.reuse, R36, R60 ;  /* 0x00000024343c723c */ /* 0x060ff0000004183c */
[----:B------:R-:W-:Y:S01]  /*2890*/  HMMA.16816.F32.BF16 R56, R52, R38, R56 ;  /* 0x000000263438723c */ /* 0x000fe20000041838 */
[----:B------:R-:W-:Y:S04]  /*28a0*/  LDSM.16.M88.4 R52, [R199+0x10100] ;  /* 0x01010000c734783b */ /* 0x000fe80000000200 */
[----:B------:R-:W5:Y:S03]  /*28b0*/  LDSM.16.M88.4 R36, [R192+0x2000] ;  /* 0x00200000c024783b */ /* 0x000f660000000200 */
        /* <DEDUP_REMOVED lines=8> */
[----:B------:R-:W-:Y:S07]  /*2940*/  LDSM.16.M88.4 R44, [R205+0xa100] ;  /* 0x00a10000cd2c783b */ /* 0x000fee0000000200 */
[----:B--2---:R-:W-:Y:S01]  /*2950*/  HMMA.16816.F32.BF16 R72, R12, R40, R60 ;  /* 0x000000280c48723c */ /* 0x004fe2000004183c */
[----:B------:R-:W2:Y:S07]  /*2960*/  LDSM.16.M88.4 R60, [R206+0x14100] ;  /* 0x01410000ce3c783b */ /* 0x000eae0000000200 */
[C---:B-----5:R-:W-:Y:S08]  /*2970*/  HMMA.16816.F32.BF16 R32, R52.reuse, R36, R32 ;  /* 0x000000243420723c */ /* 0x060ff00000041820 */
[----:B------:R-:W-:Y:S01]  /*2980*/  HMMA.16816.F32.BF16 R28, R52, R38, R28 ;  /* 0x00000026341c723c */ /* 0x000fe2000004181c */
[----:B------:R-:W4:Y:S07]  /*2990*/  LDSM.16.M88.4 R36, [R205+0xb100] ;  /* 0x00b10000cd24783b */ /* 0x000f2e0000000200 */
[----:B------:R-:W-:Y:S01]  /*29a0*/  HMMA.16816.F32.BF16 R56, R12, R42, R56 ;  /* 0x0000002a0c38723c */ /* 0x000fe20000041838 */
[----:B------:R-:W5:Y:S04]  /*29b0*/  LDSM.16.M88.4 R12, [R205+0xa900] ;  /* 0x00a90000cd0c783b */ /* 0x000f680000000200 */
[----:B------:R-:W-:Y:S03]  /*29c0*/  LDSM.16.M88.4 R40, [R202+0x14100] ;  /* 0x01410000ca28783b */ /* 0x000fe60000000200 */
[C---:B------:R-:W-:Y:S08]  /*29d0*/  HMMA.16816.F32.BF16 R16, R52.reuse, R68, R16 ;  /* 0x000000443410723c */ /* 0x040ff00000041810 */
[C---:B------:R-:W-:Y:S01]  /*29e0*/  HMMA.16816.F32.BF16 R64, R52.reuse, R70, R64 ;  /* 0x000000463440723c */ /* 0x040fe20000041840 */
[----:B------:R-:W4:Y:S07]  /*29f0*/  LDSM.16.M88.4 R68, [R205+0xb900] ;  /* 0x00b90000cd44783b */ /* 0x000f2e0000000200 */
[C---:B-1----:R-:W-:Y:S08]  /*2a00*/  HMMA.16816.F32.BF16 R24, R52.reuse, R8, R24 ;  /* 0x000000083418723c */ /* 0x042ff00000041818 */
[C---:B------:R-:W-:Y:S01]  /*2a10*/  HMMA.16816.F32.BF16 R20, R52.reuse, R10, R20 ;  /* 0x0000000a3414723c */ /* 0x040fe20000041814 */
[----:B------:R-:W1:Y:S07]  /*2a20*/  LDSM.16.M88.4 R8, [R204+0x4000] ;  /* 0x00400000cc08783b */ /* 0x000e6e0000000200 */
[C---:B---3--:R-:W-:Y:S08]  /*2a30*/  HMMA.16816.F32.BF16 R72, R52.reuse, R48, R72 ;  /* 0x000000303448723c */ /* 0x048ff00000041848 */
[----:B------:R-:W-:Y:S01]  /*2a40*/  HMMA.16816.F32.BF16 R56, R52, R50, R56 ;  /* 0x000000323438723c */ /* 0x000fe20000041838 */
[----:B------:R-:W-:Y:S07]  /*2a50*/  LDSM.16.M88.4 R52, [R204+0x5000] ;  /* 0x00500000cc34783b */ /* 0x000fee0000000200 */
[C---:B--2---:R-:W-:Y:S08]  /*2a60*/  HMMA.16816.F32.BF16 R32, R60.reuse, R44, R32 ;  /* 0x0000002c3c20723c */ /* 0x044ff00000041820 */
[C---:B------:R-:W-:Y:S01]  /*2a70*/  HMMA.16816.F32.BF16 R28, R60.reuse, R46, R28 ;  /* 0x0000002e3c1c723c */ /* 0x040fe2000004181c */
[----:B------:R-:W2:Y:S07]  /*2a80*/  LDSM.16.M88.4 R44, [R204+0x4800] ;  /* 0x00480000cc2c783b */ /* 0x000eae0000000200 */
[C---:B----4-:R-:W-:Y:S01]  /*2a90*/  HMMA.16816.F32.BF16 R48, R60.reuse, R36, R16 ;  /* 0x000000243c30723c */ /* 0x050fe20000041810 */
[----:B------:R-:W-:Y:S07]  /*2aa0*/  LDSM.16.M88.4 R16, [R201+0x14100] ;  /* 0x01410000c910783b */ /* 0x000fee0000000200 */
[C---:B------:R-:W-:Y:S01]  /*2ab0*/  HMMA.16816.F32.BF16 R64, R60.reuse, R38, R64 ;  /* 0x000000263c40723c */ /* 0x040fe20000041840 */
[----:B------:R-:W3:Y:S07]  /*2ac0*/  LDSM.16.M88.4 R36, [R204+0x5800] ;  /* 0x00580000cc24783b */ /* 0x000eee0000000200 */
[C---:B-----5:R-:W-:Y:S08]  /*2ad0*/  HMMA.16816.F32.BF16 R24, R60.reuse, R12, R24 ;  /* 0x0000000c3c18723c */ /* 0x060ff00000041818 */
[C---:B------:R-:W-:Y:S01]  /*2ae0*/  HMMA.16816.F32.BF16 R20, R60.reuse, R14, R20 ;  /* 0x0000000e3c14723c */ /* 0x040fe20000041814 */
[----:B------:R-:W4:Y:S07]  /*2af0*/  LDSM.16.M88.4 R12, [R200+0xa100] ;  /* 0x00a10000c80c783b */ /* 0x000f2e0000000200 */
[C---:B------:R-:W-:Y:S08]  /*2b00*/  HMMA.16816.F32.BF16 R72, R60.reuse, R68, R72 ;  /* 0x000000443c48723c */ /* 0x040ff00000041848 */
[----:B------:R-:W-:Y:S01]  /*2b10*/  HMMA.16816.F32.BF16 R56, R60, R70, R56 ;  /* 0x000000463c38723c */ /* 0x000fe20000041838 */
[----:B------:R-:W5:Y:S07]  /*2b20*/  LDSM.16.M88.4 R68, [R200+0xa900] ;  /* 0x00a90000c844783b */ /* 0x000f6e0000000200 */
[C---:B-1----:R-:W-:Y:S08]  /*2b30*/  HMMA.16816.F32.BF16 R32, R40.reuse, R8, R32 ;  /* 0x000000082820723c */ /* 0x042ff00000041820 */
[C---:B------:R-:W-:Y:S01]  /*2b40*/  HMMA.16816.F32.BF16 R60, R40.reuse, R10, R28 ;  /* 0x0000000a283c723c */ /* 0x040fe2000004181c */
[----:B------:R-:W-:Y:S04]  /*2b50*/  LDSM.16.M88.4 R8, [R199+0x14100] ;  /* 0x01410000c708783b */ /* 0x000fe80000000200 */
[----:B------:R-:W1:Y:S03]  /*2b60*/  LDSM.16.M88.4 R28, [R192+0x4000] ;  /* 0x00400000c01c783b */ /* 0x000e660000000200 */
[C---:B--2---:R-:W-:Y:S08]  /*2b70*/  HMMA.16816.F32.BF16 R24, R40.reuse, R44, R24 ;  /* 0x0000002c2818723c */ /* 0x044ff00000041818 */
[C---:B------:R-:W-:Y:S01]  /*2b80*/  HMMA.16816.F32.BF16 R20, R40.reuse, R46, R20 ;  /* 0x0000002e2814723c */ /* 0x040fe20000041814 */
[----:B------:R-:W2:Y:S07]  /*2b90*/  LDSM.16.M88.4 R44, [R200+0xb100] ;  /* 0x00b10000c82c783b */ /* 0x000eae0000000200 */
[C---:B---3--:R-:W-:Y:S08]  /*2ba0*/  HMMA.16816.F32.BF16 R72, R40.reuse, R36, R72 ;  /* 0x000000242848723c */ /* 0x048ff00000041848 */
[----:B------:R-:W-:Y:S01]  /*2bb0*/  HMMA.16816.F32.BF16 R56, R40, R38, R56 ;  /* 0x000000262838723c */ /* 0x000fe20000041838 */
[----:B------:R-:W3:Y:S07]  /*2bc0*/  LDSM.16.M88.4 R36, [R192+0x4800] ;  /* 0x00480000c024783b */ /* 0x000eee0000000200 */
[----:B----4-:R-:W-:Y:S08]  /*2bd0*/  HMMA.16816.F32.BF16 R32, R16, R12, R32 ;  /* 0x0000000c1020723c */ /* 0x010ff00000041820 */
[----:B------:R-:W-:Y:S08]  /*2be0*/  HMMA.16816.F32.BF16 R48, R40, R52, R48 ;  /* 0x000000342830723c */ /* 0x000ff00000041830 */
[----:B-----5:R-:W-:Y:S08]  /*2bf0*/  HMMA.16816.F32.BF16 R24, R16, R68, R24 ;  /* 0x000000441018723c */ /* 0x020ff00000041818 */
[----:B------:R-:W-:Y:S01]  /*2c00*/  HMMA.16816.F32.BF16 R64, R40, R54, R64 ;  /* 0x000000362840723c */ /* 0x000fe20000041840 */
[----:B------:R-:W4:Y:S07]  /*2c10*/  LDSM.16.M88.4 R40, [R192+0x5000] ;  /* 0x00500000c028783b */ /* 0x000f2e0000000200 */
[C---:B------:R-:W-:Y:S01]  /*2c20*/  HMMA.16816.F32.BF16 R60, R16.reuse, R14, R60 ;  /* 0x0000000e103c723c */ /* 0x040fe2000004183c */
[----:B------:R-:W5:Y:S07]  /*2c30*/  LDSM.16.M88.4 R12, [R200+0xb900] ;  /* 0x00b90000c80c783b */ /* 0x000f6e0000000200 */
[----:B------:R-:W-:Y:S08]  /*2c40*/  HMMA.16816.F32.BF16 R20, R16, R70, R20 ;  /* 0x000000461014723c */ /* 0x000ff00000041814 */
[----:B-1----:R-:W-:Y:S08]  /*2c50*/  HMMA.16816.F32.BF16 R32, R8, R28, R32 ;  /* 0x0000001c0820723c */ /* 0x002ff00000041820 */
[----:B--2---:R-:W-:Y:S08]  /*2c60*/  HMMA.16816.F32.BF16 R48, R16, R44, R48 ;  /* 0x0000002c1030723c */ /* 0x004ff00000041830 */
[C---:B---3--:R-:W-:Y:S07]  /*2c70*/  HMMA.16816.F32.BF16 R24, R8.reuse, R36, R24 ;  /* 0x000000240818723c */ /* 0x048fee0000041818 */
[----:B------:R-:W-:Y:S01]  /*2c80*/  LOP3.LUT R37, R80, 0xffffffe0, RZ, 0xc0, !PT ;  /* 0xffffffe050257812 */ /* 0x000fe200078ec0ff */
[----:B------:R-:W-:Y:S01]  /*2c90*/  HMMA.16816.F32.BF16 R60, R8, R30, R60 ;  /* 0x0000001e083c723c */ /* 0x000fe2000004183c */
[----:B------:R-:W1:Y:S01]  /*2ca0*/  LDSM.16.M88.4 R28, [R192+0x5800] ;  /* 0x00580000c01c783b */ /* 0x000e620000000200 */
[----:B------:R-:W-:Y:S01]  /*2cb0*/  FMUL.FTZ R0, R32, c[0x0][0x320] ;  /* 0x0000c80020007a20 */ /* 0x000fe20000410000 */
[----:B------:R-:W-:-:S04]  /*2cc0*/  DEPBAR.LE SB0, 0x0 ;  /* 0x000080000000791a */ /* 0x000fc80000000000 */
[----:B------:R-:W-:Y:S01]  /*2cd0*/  FMUL.FTZ R32, R34, c[0x0][0x320] ;  /* 0x0000c80022207a20 */ /* 0x000fe20000410000 */
[----:B------:R-:W-:Y:S01]  /*2ce0*/  HMMA.16816.F32.BF16 R20, R8, R38, R20 ;  /* 0x000000260814723c */ /* 0x000fe20000041814 */
[----:B------:R-:W-:Y:S01]  /*2cf0*/  SHF.R.S32.HI R34, RZ, 0x1f, R81 ;  /* 0x0000001fff227819 */ /* 0x000fe20000011451 */
[----:B------:R-:W-:Y:S01]  /*2d00*/  IMAD.IADD R36, R6, 0x1, -R83 ;  /* 0x0000000106247824 */ /* 0x000fe200078e0a53 */
[----:B------:R-:W2:Y:S01]  /*2d10*/  MUFU.TANH R0, R0 ;  /* 0x0000000000007308 */ /* 0x000ea20000002400 */
[----:B------:R-:W-:-:S03]  /*2d20*/  FMUL.FTZ R33, R33, c[0x0][0x320] ;  /* 0x0000c80021217a20 */ /* 0x000fc60000410000 */
[----:B------:R-:W-:Y:S01]  /*2d30*/  @P5 IMAD.WIDE.U32 R38, R7, UR5, R218 ;  /* 0x0000000507265c25 */ /* 0x000fe2000f8e00da */
[----:B----4-:R-:W-:Y:S01]  /*2d40*/  HMMA.16816.F32.BF16 R48, R8, R40, R48 ;  /* 0x000000280830723c */ /* 0x010fe20000041830 */
[----:B------:R-:W-:Y:S01]  /*2d50*/  LEA.HI R209, R36, R36, RZ, 0x1 ;  /* 0x0000002424d17211 */ /* 0x000fe200078f08ff */
[----:B------:R-:W-:Y:S01]  /*2d60*/  @UP0 UIMAD UR5, UR21, UR5, URZ ;  /* 0x00000005150502a4 */ /* 0x000fe2000f8e023f */
[----:B------:R-:W-:Y:S01]  /*2d70*/  FMUL.FTZ R24, R24, c[0x0][0x320] ;  /* 0x0000c80018187a20 */ /* 0x000fe20000410000 */
[----:B------:R-:W3:Y:S01]  /*2d80*/  MUFU.TANH R33, R33 ;  /* 0x0000002100217308 */ /* 0x000ee20000002400 */
[----:B------:R-:W-:Y:S01]  /*2d90*/  LOP3.LUT R209, R209, 0x1ffffffe, RZ, 0xc0, !PT ;  /* 0x1ffffffed1d17812 */ /* 0x000fe200078ec0ff */
[----:B------:R-:W-:Y:S01]  /*2da0*/  @UP0 UIMAD UR4, UR4, UR22, UR5 ;  /* 0x00000016040402a4 */ /* 0x000fe2000f8e0205 */
[----:B------:R-:W-:Y:S01]  /*2db0*/  LEA.HI R40, R34, R81, RZ, 0x3 ;  /* 0x0000005122287211 */ /* 0x000fe200078f18ff */
[----:B------:R-:W-:Y:S01]  /*2dc0*/  IMAD.IADD R34, R6, 0x1, -R37 ;  /* 0x0000000106227824 */ /* 0x000fe200078e0a25 */
[C---:B------:R-:W-:Y:S01]  /*2dd0*/  HMMA.16816.F32.BF16 R64, R16.reuse, R46, R64 ;  /* 0x0000002e1040723c */ /* 0x040fe20000041840 */
[----:B------:R-:W-:Y:S01]  /*2de0*/  FMUL.FTZ R37, R25, c[0x0][0x320] ;  /* 0x0000c80019257a20 */ /* 0x000fe20000410000 */
[----:B------:R-:W-:Y:S01]  /*2df0*/  LOP3.LUT R40, R40, 0xffffff8, RZ, 0xc0, !PT ;  /* 0x0ffffff828287812 */ /* 0x000fe200078ec0ff */
[----:B------:R-:W-:Y:S01]  /*2e00*/  IMAD.IADD R209, R36, 0x1, -R209 ;  /* 0x0000000124d17824 */ /* 0x000fe200078e0ad1 */
[----:B------:R-:W-:Y:S01]  /*2e10*/  SHF.R.S32.HI R25, RZ, 0x1f, R34 ;  /* 0x0000001fff197819 */ /* 0x000fe20000011422 */
[----:B------:R4:W1:Y:S02]  /*2e20*/  MUFU.TANH R7, R37 ;  /* 0x0000002500077308 */ /* 0x0008640000002400 */
[----:B------:R-:W-:Y:S01]  /*2e30*/  FMUL.FTZ R6, R20, c[0x0][0x320] ;  /* 0x0000c80014067a20 */ /* 0x000fe20000410000 */
[----:B-----5:R-:W-:Y:S01]  /*2e40*/  HMMA.16816.F32.BF16 R72, R16, R12, R72 ;  /* 0x0000000c1048723c */ /* 0x020fe20000041848 */
[----:B------:R-:W-:Y:S01]  /*2e50*/  LEA.HI R25, R25, R34, RZ, 0x2 ;  /* 0x0000002219197211 */ /* 0x000fe200078f10ff */
[----:B------:R-:W-:Y:S01]  /*2e60*/  IMAD.IADD R81, R81, 0x1, -R40 ;  /* 0x0000000151517824 */ /* 0x000fe200078e0a28 */
[----:B------:R-:W-:-:S02]  /*2e70*/  @P5 LEA R20, P0, R38, c[0x0][0x1c8], 0x1 ;  /* 0x0000720026145a11 */ /* 0x000fc400078008ff */
[C---:B------:R-:W-:Y:S01]  /*2e80*/  LEA.HI.SX32 R36, R25.reuse, UR7, 0x1e ;  /* 0x0000000719247c11 */ /* 0x040fe2000f8ff2ff */
[----:B------:R-:W1:Y:S01]  /*2e90*/  MUFU.TANH R32, R32 ;  /* 0x0000002000207308 */ /* 0x000e620000002400 */
[----:B------:R-:W-:Y:S01]  /*2ea0*/  LOP3.LUT R25, R25, 0x7ffffffc, RZ, 0xc0, !PT ;  /* 0x7ffffffc19197812 */ /* 0x000fe200078ec0ff */
[----:B------:R-:W-:Y:S01]  /*2eb0*/  HMMA.16816.F32.BF16 R56, R16, R14, R56 ;  /* 0x0000000e1038723c */ /* 0x000fe20000041838 */
[----:B------:R-:W-:Y:S02]  /*2ec0*/  FMUL.FTZ R12, R60, c[0x0][0x320] ;  /* 0x0000c8003c0c7a20 */ /* 0x000fe40000410000 */
[----:B------:R-:W-:Y:S02]  /*2ed0*/  IMAD R36, R81, 0x10, R36 ;  /* 0x0000001051247824 */ /* 0x000fe400078e0224 */
[----:B----4-:R-:W-:Y:S01]  /*2ee0*/  FMUL.FTZ R37, R21, c[0x0][0x320] ;  /* 0x0000c80015257a20 */ /* 0x010fe20000410000 */
[----:B------:R-:W-:Y:S01]  /*2ef0*/  @P5 IADD3 R21, R39, UR4, RZ ;  /* 0x0000000427155c10 */ /* 0x000fe2000fffe0ff */
[----:B------:R-:W-:Y:S01]  /*2f00*/  IMAD R209, R209, 0x8, R36 ;  /* 0x00000008d1d17824 */ /* 0x000fe200078e0224 */
[C---:B------:R-:W-:Y:S01]  /*2f10*/  HMMA.16816.F32.BF16 R64, R8.reuse, R42, R64 ;  /* 0x0000002a0840723c */ /* 0x040fe20000041840 */
[----:B------:R-:W-:Y:S01]  /*2f20*/  IMAD.U32 R15, RZ, RZ, UR13 ;  /* 0x0000000dff0f7e24 */ /* 0x000fe2000f8e00ff */
[----:B------:R-:W-:Y:S01]  /*2f30*/  @P5 LEA.HI.X R21, R38, c[0x0][0x1cc], R21, 0x1, P0 ;  /* 0x0000730026155a11 */ /* 0x000fe200000f0c15 */
[----:B------:R-:W-:Y:S01]  /*2f40*/  @P4 IMAD.HI.U32 R19, R209, c[0x0][0x2c8], RZ ;  /* 0x0000b200d1134a27 */ /* 0x000fe200078e00ff */
[----:B------:R-:W-:Y:S01]  /*2f50*/  PLOP3.LUT P0, PT, PT, PT, UP2, 0x80, 0x0 ;  /* 0x000000000000781c */ /* 0x000fe20003f0f028 */
[----:B------:R-:W-:Y:S01]  /*2f60*/  BAR.SYNC.DEFER_BLOCKING 0x0 ;  /* 0x0000000000007b1d */ /* 0x000fe20000010000 */
[----:B------:R-:W-:Y:S01]  /*2f70*/  @P5 LEA R16, P6, R15, R20, 0x1 ;  /* 0x000000140f105211 */ /* 0x000fe200078c08ff */
[----:B------:R-:W-:Y:S01]  /*2f80*/  IMAD.MOV.U32 R15, RZ, RZ, R209 ;  /* 0x000000ffff0f7224 */ /* 0x000fe200078e00d1 */
[C---:B-1----:R-:W-:Y:S01]  /*2f90*/  HMMA.16816.F32.BF16 R72, R8.reuse, R28, R72 ;  /* 0x0000001c0848723c */ /* 0x042fe20000041848 */
[----:B------:R-:W-:Y:S01]  /*2fa0*/  UIADD3 UR4, UR9, 0x1, -UR15 ;  /* 0x0000000109047890 */ /* 0x000fe2000fffe80f */
[----:B------:R-:W-:Y:S01]  /*2fb0*/  IMAD.IADD R216, R34, 0x1, -R25 ;  /* 0x0000000122d87824 */ /* 0x000fe200078e0a19 */
[----:B------:R-:W1:Y:S01]  /*2fc0*/  MUFU.TANH R12, R12 ;  /* 0x0000000c000c7308 */ /* 0x000e620000002400 */
[----:B------:R-:W-:Y:S01]  /*2fd0*/  FMUL.FTZ R13, R61, c[0x0][0x320] ;  /* 0x0000c8003d0d7a20 */ /* 0x000fe20000410000 */
[----:B------:R-:W-:Y:S01]  /*2fe0*/  ULDC UR15, c[0x0][0x324] ;  /* 0x0000c900000f7ab9 */ /* 0x000fe20000000800 */
[----:B------:R-:W-:Y:S01]  /*2ff0*/  IMAD.SHL.U32 R216, R216, 0x2, RZ ;  /* 0x00000002d8d87824 */ /* 0x000fe200078e00ff */
[----:B------:R-:W-:Y:S01]  /*3000*/  ULOP3.LUT UR15, URZ, UR15, URZ, 0x33, !UPT ;  /* 0x0000000f3f0f7292 */ /* 0x000fe2000f8e333f */
[----:B------:R-:W-:Y:S01]  /*3010*/  HMMA.16816.F32.BF16 R56, R8, R30, R56 ;  /* 0x0000001e0838723c */ /* 0x000fe20000041838 */
[----:B------:R-:W-:Y:S01]  /*3020*/  @P0 SHF.R.U32.HI R15, RZ, c[0x0][0x2cc], R19 ;  /* 0x0000b300ff0f0a19 */ /* 0x000fe20000011613 */
[----:B------:R-:W-:Y:S01]  /*3030*/  IMAD.U32 R19, RZ, RZ, UR4 ;  /* 0x00000004ff137e24 */ /* 0x000fe2000f8e00ff */
[----:B------:R-:W-:Y:S01]  /*3040*/  PLOP3.LUT P0, PT, PT, PT, UP1, 0x40, 0x0 ;  /* 0x000000000000781c */ /* 0x000fe20003f0e818 */
[----:B------:R-:W-:Y:S01]  /*3050*/  IMAD.U32 R17, RZ, RZ, UR13 ;  /* 0x0000000dff117e24 */ /* 0x000fe2000f8e00ff */
[----:B------:R-:W4:Y:S01]  /*3060*/  MUFU.TANH R13, R13 ;  /* 0x0000000d000d7308 */ /* 0x000f220000002400 */
[----:B------:R-:W5:Y:S01]  /*3070*/  SHFL.IDX PT, R8, R15, RZ, 0x1c1f ;  /* 0x001c1fff0f087589 */ /* 0x000f6200000e0000 */
[----:B------:R-:W-:Y:S01]  /*3080*/  IMAD.U32 R18, RZ, RZ, UR12 ;  /* 0x0000000cff127e24 */ /* 0x000fe2000f8e00ff */
[----:B------:R-:W-:Y:S01]  /*3090*/  IADD3 R19, R19, -UR16, -R216 ;  /* 0x8000001013137c10 */ /* 0x000fe2000fffe8d8 */
[----:B------:R-:W-:-:S02]  /*30a0*/  FMUL.FTZ R48, R48, c[0x0][0x320] ;  /* 0x0000c80030307a20 */ /* 0x000fc40000410000 */
[----:B------:R-:W-:Y:S01]  /*30b0*/  FMUL.FTZ R64, R64, c[0x0][0x320] ;  /* 0x0000c80040407a20 */ /* 0x000fe20000410000 */
[----:B------:R-:W-:Y:S01]  /*30c0*/  @P5 LEA.HI.X R17, R17, R21, R18, 0x1, P6 ;  /* 0x0000001511115211 */ /* 0x000fe200030f0c12 */
[----:B------:R-:W-:Y:S01]  /*30d0*/  FMUL.FTZ R65, R65, c[0x0][0x320] ;  /* 0x0000c80041417a20 */ /* 0x000fe20000410000 */
[----:B------:R-:W-:Y:S01]  /*30e0*/  @!PT LDS RZ, [RZ] ;  /* 0x00000000fffff984 */ /* 0x000fe20000000800 */
[----:B------:R-:W-:Y:S01]  /*30f0*/  @!PT LDS RZ, [RZ] ;  /* 0x00000000fffff984 */ /* 0x000fe20000000800 */
[----:B------:R1:W-:Y:S01]  /*3100*/  @P5 LDGSTS.E.BYPASS.LTC128B.128 [R207+0x6100], [R20.64], !P3 ;  /* 0x0610000014cf5fae */ /* 0x0003e2000d901d52 */
[----:B------:R-:W-:Y:S01]  /*3110*/  FMUL.FTZ R49, R49, c[0x0][0x320] ;  /* 0x0000c80031317a20 */ /* 0x000fe20000410000 */
[----:B------:R-:W1:Y:S01]  /*3120*/  MUFU.TANH R24, R24 ;  /* 0x0000001800187308 */ /* 0x000e620000002400 */
[----:B------:R-:W-:Y:S01]  /*3130*/  FMUL.FTZ R72, R72, c[0x0][0x320] ;  /* 0x0000c80048487a20 */ /* 0x000fe20000410000 */
[----:B------:R1:W-:Y:S01]  /*3140*/  @P5 LDGSTS.E.BYPASS.LTC128B.128 [R207+0x8100], [R20.64+0x80], !P2 ;  /* 0x0810008014cf5fae */ /* 0x0003e2000d101d52 */
[----:B------:R-:W-:-:S03]  /*3150*/  FMUL.FTZ R73, R73, c[0x0][0x320] ;  /* 0x0000c80049497a20 */ /* 0x000fc60000410000 */
[----:B------:R1:W-:Y:S02]  /*3160*/  @P5 LDGSTS.E.BYPASS.LTC128B.128 [R207+0xa100], [R20.64+0x100], !P1 ;  /* 0x0a10010014cf5fae */ /* 0x0003e4000c901d52 */
[----:B------:R-:W-:Y:S01]  /*3170*/  FMUL.FTZ R56, R56, c[0x0][0x320] ;  /* 0x0000c80038387a20 */ /* 0x000fe20000410000 */
[----:B------:R-:W1:Y:S01]  /*3180*/  MUFU.TANH R6, R6 ;  /* 0x0000000600067308 */ /* 0x000e620000002400 */
[----:B------:R-:W-:Y:S01]  /*3190*/  FMUL.FTZ R57, R57, c[0x0][0x320] ;  /* 0x0000c80039397a20 */ /* 0x000fe20000410000 */
[----:B------:R2:W-:Y:S04]  /*31a0*/  @P5 LDGSTS.E.BYPASS.LTC128B.128 [R207+0x7100], [R16.64], !P3 ;  /* 0x0710000010cf5fae */ /* 0x0005e8000d901d52 */
[----:B------:R2:W-:Y:S02]  /*31b0*/  @P5 LDGSTS.E.BYPASS.LTC128B.128 [R207+0x9100], [R16.64+0x80], !P2 ;  /* 0x0910008010cf5fae */ /* 0x0005e4000d101d52 */
[----:B------:R1:W1:Y:S02]  /*31c0*/  MUFU.TANH R14, R37 ;  /* 0x00000025000e7308 */ /* 0x0002640000002400 */
[----:B------:R2:W-:Y:S04]  /*31d0*/  @P5 LDGSTS.E.BYPASS.LTC128B.128 [R207+0xb100], [R16.64+0x100], !P1 ;  /* 0x0b10010010cf5fae */ /* 0x0005e8000c901d52 */
[----:B------:R-:W0:Y:S02]  /*31e0*/  LDGDEPBAR ;  /* 0x00000000000079af */ /* 0x000e240000000000 */
[----:B------:R2:W2:Y:S08]  /*31f0*/  MUFU.TANH R155, R48 ;  /* 0x00000030009b7308 */ /* 0x0004b00000002400 */
[----:B------:R3:W3:Y:S01]  /*3200*/  MUFU.TANH R161, R64 ;  /* 0x0000004000a17308 */ /* 0x0006e20000002400 */
[----:B-1----:R-:W-:-:S02]  /*3210*/  IADD3 R20, R19, c[0x0][0x328], RZ ;  /* 0x0000ca0013147a10 */ /* 0x002fc40007ffe0ff */
[----:B------:R-:W-:-:S03]  /*3220*/  IADD3 R19, R19, UR15, RZ ;  /* 0x0000000f13137c10 */ /* 0x000fc6000fffe0ff */
[--C-:B-----5:R-:W-:Y:S02]  /*3230*/  IMAD.IADD R25, R20, 0x1, R8.reuse ;  /* 0x0000000114197824 */ /* 0x120fe400078e0208 */
[----:B------:R1:W1:Y:S01]  /*3240*/  MUFU.TANH R157, R65 ;  /* 0x00000041009d7308 */ /* 0x0002620000002400 */
[----:B------:R-:W-:Y:S01]  /*3250*/  IMAD.IADD R21, R19, 0x1, R8 ;  /* 0x0000000113157824 */ /* 0x000fe200078e0208 */
[----:B--2---:R-:W-:-:S06]  /*3260*/  IADD3 R16, -R216, UR9, -R5 ;  /* 0x00000009d8107c10 */ /* 0x004fcc000fffe905 */
[----:B------:R2:W1:Y:S01]  /*3270*/  MUFU.TANH R163, R49 ;  /* 0x0000003100a37308 */ /* 0x0004620000002400 */
[----:B------:R-:W-:-:S07]  /*3280*/  IMNMX R25, R25, R16, PT ;  /* 0x0000001019197217 */ /* 0x000fce0003800200 */
[----:B------:R2:W1:Y:S08]  /*3290*/  MUFU.TANH R167, R72 ;  /* 0x0000004800a77308 */ /* 0x0004700000002400 */
[----:B------:R2:W1:Y:S08]  /*32a0*/  MUFU.TANH R165, R73 ;  /* 0x0000004900a57308 */ /* 0x0004700000002400 */
[----:B------:R2:W1:Y:S08]  /*32b0*/  MUFU.TANH R143, R56 ;  /* 0x00000038008f7308 */ /* 0x0004700000002400 */
[----:B------:R2:W1:Y:S01]  /*32c0*/  MUFU.TANH R141, R57 ;  /* 0x00000039008d7308 */ /* 0x0004620000002400 */
[----:B------:R-:W-:Y:S05]  /*32d0*/  @P0 BRA `(.L_x_231) ;  /* 0x0000016000000947 */ /* 0x000fea0003800000 */
[----:B---34-:R-:W-:Y:S01]  /*32e0*/  IMAD.U32 R9, RZ, RZ, UR16 ;  /* 0x00000010ff097e24 */ /* 0x018fe2000f8e00ff */
[----:B------:R-:W-:Y:S04]  /*32f0*/  BSSY B0, `(.L_x_232) ;  /* 0x000000f000007945 */ /* 0x000fe80003800000 */
[----:B------:R-:W-:-:S04]  /*3300*/  IADD3 R10, -R9, UR9, R8 ;  /* 0x00000009090a7c10 */ /* 0x000fc8000fffe108 */
[----:B------:R-:W-:-:S13]  /*3310*/  ISETP.GT.AND P0, PT, R10, -0x1, PT ;  /* 0xffffffff0a00780c */ /* 0x000fda0003f04270 */
[----:B------:R-:W-:Y:S05]  /*3320*/  @P0 BRA `(.L_x_233) ;  /* 0x0000007000000947 */ /* 0x000fea0003800000 */
[----:B------:R-:W-:Y:S01]  /*3330*/  IMAD.MOV.U32 R8, RZ, RZ, c[0x0][0x32c] ;  /* 0x0000cb00ff087624 */ /* 0x000fe200078e00ff */
[----:B------:R-:W-:-:S04]  /*3340*/  LOP3.LUT R10, RZ, R10, RZ, 0x33, !PT ;  /* 0x0000000aff0a7212 */ /* 0x000fc800078e33ff */
[----:B------:R-:W-:-:S13]  /*3350*/  ISETP.NE.AND P0, PT, R8, 0x1, PT ;  /* 0x000000010800780c */ /* 0x000fda0003f05270 */
[----:B------:R-:W-:-:S05]  /*3360*/  @P0 IMAD.HI.U32 R8, R10, c[0x0][0x330], RZ ;  /* 0x0000cc000a080a27 */ /* 0x000fca00078e00ff */
[----:B------:R-:W-:-:S04]  /*3370*/  @P0 SHF.R.U32.HI R10, RZ, c[0x0][0x334], R8 ;  /* 0x0000cd00ff0a0a19 */ /* 0x000fc80000011608 */
[----:B------:R-:W-:Y:S01]  /*3380*/  LOP3.LUT R10, RZ, R10, RZ, 0x33, !PT ;  /* 0x0000000aff0a7212 */ /* 0x000fe200078e33ff */
[----:B------:R-:W-:Y:S05]  /*3390*/  BRA `(.L_x_234) ;  /* 0x0000004000007947 */ /* 0x000fea0003800000 */
.L_x_233:
[----:B------:R-:W-:-:S04]  /*33a0*/  MOV R8, c[0x0][0x32c] ;  /* 0x0000cb0000087a02 */ /* 0x000fc80000000f00 */
[----:B------:R-:W-:-:S13]  /*33b0*/  ISETP.NE.AND P0, PT, R8, 0x1, PT ;  /* 0x000000010800780c */ /* 0x000fda0003f05270 */
[----:B------:R-:W-:-:S05]  /*33c0*/  @P0 IMAD.HI.U32 R8, R10, c[0x0][0x330], RZ ;  /* 0x0000cc000a080a27 */ /* 0x000fca00078e00ff */
[----:B------:R-:W-:Y:S02]  /*33d0*/  @P0 SHF.R.U32.HI R10, RZ, c[0x0][0x334], R8 ;  /* 0x0000cd00ff0a0a19 */ /* 0x000fe40000011608 */
.L_x_234:
[----:B------:R-:W-:Y:S05]  /*33e0*/  BSYNC B0 ;  /* 0x0000000000007941 */ /* 0x000fea0003800000 */
.L_x_232:
[----:B------:R-:W-:-:S04]  /*33f0*/  IMAD R9, R10, c[0x0][0x32c], -R5 ;  /* 0x0000cb000a097a24 */ /* 0x000fc800078e0a05 */
[----:B------:R-:W-:-:S05]  /*3400*/  IMAD.IADD R10, R9, 0x1, -R216 ;  /* 0x00000001090a7824 */ /* 0x000fca00078e0ad8 */
[----:B------:R-:W-:Y:S02]  /*3410*/  IADD3 R8, R10, c[0x0][0x32c], RZ ;  /* 0x0000cb000a087a10 */ /* 0x000fe40007ffe0ff */
[----:B------:R-:W-:Y:S02]  /*3420*/  IMNMX R21, R21, R10, !PT ;  /* 0x0000000a15157217 */ /* 0x000fe40007800200 */
[----:B------:R-:W-:Y:S02]  /*3430*/  IMNMX R25, R25, R8, PT ;  /* 0x0000000819197217 */ /* 0x000fe40003800200 */
.L_x_231:
[----:B---34-:R-:W-:Y:S01]  /*3440*/  ISETP.LT.AND P0, PT, RZ, UR14, PT ;  /* 0x0000000eff007c0c */ /* 0x018fe2000bf01270 */
[----:B------:R-:W-:Y:S02]  /*3450*/  FMUL.FTZ R9, R22, c[0x0][0x320] ;  /* 0x0000c80016097a20 */ /* 0x000fe40000410000 */
[----:B------:R-:W-:Y:S01]  /*3460*/  FMUL.FTZ R22, R23, c[0x0][0x320] ;  /* 0x0000c80017167a20 */ /* 0x000fe20000410000 */
[C---:B------:R-:W-:Y:S01]  /*3470*/  ISETP.GT.AND P5, PT, R21.reuse, RZ, P0 ;  /* 0x000000ff1500720c */ /* 0x040fe200007a4270 */
[----:B------:R3:W4:Y:S01]  /*3480*/  SHFL.IDX PT, R23, R15, 0x1, 0x1c1f ;  /* 0x003c1f000f177f89 */ /* 0x00072200000e0000 */
[----:B------:R-:W-:Y:S01]  /*3490*/  ISETP.GT.AND P4, PT, R21, 0x1, P0 ;  /* 0x000000011500780c */ /* 0x000fe20000784270 */
[----:B------:R-:W-:Y:S01]  /*34a0*/  FMUL.FTZ R10, R26, c[0x0][0x320] ;  /* 0x0000c8001a0a7a20 */ /* 0x000fe20000410000 */
[----:B------:R-:W-:Y:S01]  /*34b0*/  ISETP.LT.OR P5, PT, R25, 0x1, P5 ;  /* 0x000000011900780c */ /* 0x000fe20002fa1670 */
[----:B------:R-:W-:Y:S01]  /*34c0*/  FMUL.FTZ R8, R27, c[0x0][0x320] ;  /* 0x0000c8001b087a20 */ /* 0x000fe20000410000 */
[----:B------:R-:W-:Y:S01]  /*34d0*/  ISETP.LT.OR P4, PT, R25, 0x2, P4 ;  /* 0x000000021900780c */ /* 0x000fe20002781670 */
[----:B------:R-:W-:Y:S01]  /*34e0*/  FMUL.FTZ R26, R63, c[0x0][0x320] ;  /* 0x0000c8003f1a7a20 */ /* 0x000fe20000410000 */
[----:B------:R-:W-:Y:S01]  /*34f0*/  FSEL R18, R0, -INF , !P5 ;  /* 0xff80000000127808 */ /* 0x000fe20006800000 */
[----:B------:R-:W-:Y:S01]  /*3500*/  FMUL.FTZ R27, R35, c[0x0][0x320] ;  /* 0x0000c800231b7a20 */ /* 0x000fe20000410000 */
[C---:B------:R-:W-:Y:S01]  /*3510*/  ISETP.GT.AND P6, PT, R21.reuse, 0x8, P0 ;  /* 0x000000081500780c */ /* 0x040fe200007c4270 */
[----:B------:R5:W2:Y:S01]  /*3520*/  MUFU.TANH R0, R9 ;  /* 0x0000000900007308 */ /* 0x000aa20000002400 */
        /* <DEDUP_REMOVED lines=9> */
[----:B------:R-:W-:Y:S01]  /*35c0*/  FMUL.FTZ R74, R74, c[0x0][0x320] ;  /* 0x0000c8004a4a7a20 */ /* 0x000fe20000410000 */
[----:B------:R-:W-:Y:S01]  /*35d0*/  ISETP.LT.OR P4, PT, R25, 0x11, P4 ;  /* 0x000000111900780c */ /* 0x000fe20002781670 */
[----:B------:R-:W-:Y:S01]  /*35e0*/  FMUL.FTZ R75, R75, c[0x0][0x320] ;  /* 0x0000c8004b4b7a20 */ /* 0x000fe20000410000 */
[----:B------:R-:W-:Y:S01]  /*35f0*/  FSEL R17, R12, -INF , !P6 ;  /* 0xff8000000c117808 */ /* 0x000fe20007000000 */
[----:B------:R-:W-:Y:S01]  /*3600*/  FMUL.FTZ R58, R58, c[0x0][0x320] ;  /* 0x0000c8003a3a7a20 */ /* 0x000fe20000410000 */
[----:B---3--:R-:W-:Y:S01]  /*3610*/  FSEL R15, R13, -INF , !P5 ;  /* 0xff8000000d0f7808 */ /* 0x008fe20006800000 */
[----:B------:R-:W-:Y:S01]  /*3620*/  FMUL.FTZ R59, R59, c[0x0][0x320] ;  /* 0x0000c8003b3b7a20 */ /* 0x000fe20000410000 */
[----:B------:R-:W-:Y:S01]  /*3630*/  ISETP.GT.AND P6, PT, R21, 0x11, P0 ;  /* 0x000000111500780c */ /* 0x000fe200007c4270 */
[----:B------:R3:W1:Y:S01]  /*3640*/  MUFU.TANH R162, R51 ;  /* 0x0000003300a27308 */ /* 0x0006620000002400 */
[----:B------:R-:W-:Y:S01]  /*3650*/  FSEL R13, R24, -INF , !P4 ;  /* 0xff800000180d7808 */ /* 0x000fe20006000000 */
[----:B----4-:R-:W-:Y:S01]  /*3660*/  IMAD.IADD R19, R19, 0x1, R23 ;  /* 0x0000000113137824 */ /* 0x010fe200078e0217 */
[----:B------:R-:W-:-:S02]  /*3670*/  ISETP.GT.AND P4, PT, R21, 0x19, P0 ;  /* 0x000000191500780c */ /* 0x000fc40000784270 */
[C---:B------:R-:W-:Y:S02]  /*3680*/  ISETP.LT.OR P6, PT, R25.reuse, 0x12, P6 ;  /* 0x000000121900780c */ /* 0x040fe400037c1670 */
[----:B------:R-:W-:Y:S01]  /*3690*/  ISETP.LT.OR P4, PT, R25, 0x1a, P4 ;  /* 0x0000001a1900780c */ /* 0x000fe20002781670 */
[----:B------:R3:W4:Y:S01]  /*36a0*/  MUFU.TANH R172, R50 ;  /* 0x0000003200ac7308 */ /* 0x0007220000002400 */
[----:B------:R-:W-:Y:S02]  /*36b0*/  ISETP.GT.AND P5, PT, R21, 0x18, P0 ;  /* 0x000000181500780c */ /* 0x000fe400007a4270 */
[----:B------:R-:W-:Y:S02]  /*36c0*/  FSEL R11, R7, -INF , !P6 ;  /* 0xff800000070b7808 */ /* 0x000fe40007000000 */
[----:B------:R-:W-:Y:S02]  /*36d0*/  FSEL R7, R14, -INF , !P4 ;  /* 0xff8000000e077808 */ /* 0x000fe40006000000 */
[----:B------:R-:W-:Y:S01]  /*36e0*/  ISETP.GT.AND P4, PT, R21, 0x28, P0 ;  /* 0x000000281500780c */ /* 0x000fe20000784270 */
[----:B------:R-:W1:Y:S01]  /*36f0*/  MUFU.TANH R10, R10 ;  /* 0x0000000a000a7308 */ /* 0x000e620000002400 */
[----:B------:R-:W-:-:S02]  /*3700*/  ISETP.LT.OR P5, PT, R25, 0x19, P5 ;  /* 0x000000191900780c */ /* 0x000fc40002fa1670 */
[----:B------:R-:W-:Y:S02]  /*3710*/  ISETP.LT.OR P4, PT, R25, 0x29, P4 ;  /* 0x000000291900780c */ /* 0x000fe40002781670 */
[----:B-----5:R-:W-:Y:S01]  /*3720*/  FSEL R9, R6, -INF , !P5 ;  /* 0xff80000006097808 */ /* 0x020fe20006800000 */
[----:B------:R-:W-:Y:S01]  /*3730*/  FMUL.FTZ R6, R62, c[0x0][0x320] ;  /* 0x0000c8003e067a20 */ /* 0x000fe20000410000 */
[C---:B------:R-:W-:Y:S01]  /*3740*/  ISETP.GT.AND P6, PT, R21.reuse, 0x20, P0 ;  /* 0x000000201500780c */ /* 0x040fe200007c4270 */
[----:B------:R-:W1:Y:S01]  /*3750*/  MUFU.TANH R8, R8 ;  /* 0x0000000800087308 */ /* 0x000e620000002400 */
[----:B------:R-:W-:Y:S02]  /*3760*/  ISETP.GT.AND P5, PT, R21, 0x21, P0 ;  /* 0x000000211500780c */ /* 0x000fe400007a4270 */
[----:B------:R-:W-:Y:S02]  /*3770*/  FSEL R161, R161, -INF , !P4 ;  /* 0xff800000a1a17808 */ /* 0x000fe40006000000 */
[----:B------:R-:W-:-:S02]  /*3780*/  ISETP.GT.AND P4, PT, R21, 0x31, P0 ;  /* 0x000000311500780c */ /* 0x000fc40000784270 */
[C---:B------:R-:W-:Y:S01]  /*3790*/  ISETP.LT.OR P6, PT, R25.reuse, 0x21, P6 ;  /* 0x000000211900780c */ /* 0x040fe200037c1670 */
[----:B------:R3:W1:Y:S01]  /*37a0*/  MUFU.TANH R170, R66 ;  /* 0x0000004200aa7308 */ /* 0x0006620000002400 */
[C---:B------:R-:W-:Y:S02]  /*37b0*/  ISETP.LT.OR P5, PT, R25.reuse, 0x22, P5 ;  /* 0x000000221900780c */ /* 0x040fe40002fa1670 */
[----:B------:R-:W-:Y:S02]  /*37c0*/  ISETP.LT.OR P4, PT, R25, 0x32, P4 ;  /* 0x000000321900780c */ /* 0x000fe40002781670 */
[----:B------:R-:W-:Y:S02]  /*37d0*/  FSEL R155, R155, -INF , !P6 ;  /* 0xff8000009b9b7808 */ /* 0x000fe40007000000 */
[----:B-1----:R-:W-:Y:S01]  /*37e0*/  FSEL R163, R163, -INF , !P5 ;  /* 0xff800000a3a37808 */ /* 0x002fe20006800000 */
[----:B------:R3:W1:Y:S01]  /*37f0*/  MUFU.TANH R164, R67 ;  /* 0x0000004300a47308 */ /* 0x0006620000002400 */
[----:B------:R-:W-:-:S02]  /*3800*/  ISETP.GT.AND P6, PT, R21, 0x29, P0 ;  /* 0x000000291500780c */ /* 0x000fc400007c4270 */
[----:B------:R-:W-:Y:S02]  /*3810*/  ISETP.GT.AND P5, PT, R21, 0x30, P0 ;  /* 0x000000301500780c */ /* 0x000fe400007a4270 */
[----:B------:R-:W-:Y:S02]  /*3820*/  FSEL R165, R165, -INF , !P4 ;  /* 0xff800000a5a57808 */ /* 0x000fe40006000000 */
[----:B------:R-:W-:Y:S01]  /*3830*/  PLOP3.LUT P4, PT, PT, PT, UP1, 0x40, 0x0 ;  /* 0x000000000000781c */ /* 0x000fe20003f8e818 */
[----:B------:R-:W1:Y:S01]  /*3840*/  MUFU.TANH R26, R26 ;  /* 0x0000001a001a7308 */ /* 0x000e620000002400 */
[C---:B------:R-:W-:Y:S02]  /*3850*/  ISETP.LT.OR P6, PT, R25.reuse, 0x2a, P6 ;  /* 0x0000002a1900780c */ /* 0x040fe400037c1670 */
[----:B------:R-:W-:Y:S02]  /*3860*/  ISETP.LT.OR P5, PT, R25, 0x31, P5 ;  /* 0x000000311900780c */ /* 0x000fe40002fa1670 */
[----:B------:R-:W-:-:S02]  /*3870*/  FSEL R157, R157, -INF , !P6 ;  /* 0xff8000009d9d7808 */ /* 0x000fc40007000000 */
[----:B------:R-:W-:Y:S01]  /*3880*/  FSEL R167, R167, -INF , !P5 ;  /* 0xff800000a7a77808 */ /* 0x000fe20006800000 */
[----:B------:R-:W1:Y:S01]  /*3890*/  MUFU.TANH R27, R27 ;  /* 0x0000001b001b7308 */ /* 0x000e620000002400 */
[C---:B------:R-:W-:Y:S02]  /*38a0*/  ISETP.GT.AND P6, PT, R21.reuse, 0x38, P0 ;  /* 0x000000381500780c */ /* 0x040fe400007c4270 */
[----:B------:R-:W-:Y:S01]  /*38b0*/  ISETP.GT.AND P5, PT, R21, 0x39, P0 ;  /* 0x000000391500780c */ /* 0x000fe200007a4270 */
[----:B------:R-:W-:Y:S01]  /*38c0*/  IMAD.IADD R21, R20, 0x1, R23 ;  /* 0x0000000114157824 */ /* 0x000fe200078e0217 */
[C---:B------:R-:W-:Y:S02]  /*38d0*/  ISETP.LT.OR P6, PT, R25.reuse, 0x39, P6 ;  /* 0x000000391900780c */ /* 0x040fe400037c1670 */
[----:B------:R-:W-:Y:S01]  /*38e0*/  ISETP.LT.OR P5, PT, R25, 0x3a, P5 ;  /* 0x0000003a1900780c */ /* 0x000fe20002fa1670 */
[----:B------:R3:W1:Y:S01]  /*38f0*/  MUFU.TANH R166, R74 ;  /* 0x0000004a00a67308 */ /* 0x0006620000002400 */
[----:B------:R-:W-:-:S02]  /*3900*/  IMNMX R21, R21, R16, PT ;  /* 0x0000001015157217 */ /* 0x000fc40003800200 */
[----:B------:R-:W-:Y:S02]  /*3910*/  FSEL R143, R143, -INF , !P6 ;  /* 0xff8000008f8f7808 */ /* 0x000fe40007000000 */
[----:B------:R-:W-:-:S03]  /*3920*/  FSEL R141, R141, -INF , !P5 ;  /* 0xff8000008d8d7808 */ /* 0x000fc60006800000 */
[----:B------:R3:W1:Y:S08]  /*3930*/  MUFU.TANH R142, R75 ;  /* 0x0000004b008e7308 */ /* 0x0006700000002400 */
[----:B------:R-:W1:Y:S08]  /*3940*/  MUFU.TANH R22, R22 ;  /* 0x0000001600167308 */ /* 0x000e700000002400 */
[----:B------:R3:W1:Y:S08]  /*3950*/  MUFU.TANH R140, R58 ;  /* 0x0000003a008c7308 */ /* 0x0006700000002400 */
[----:B------:R3:W1:Y:S08]  /*3960*/  MUFU.TANH R160, R59 ;  /* 0x0000003b00a07308 */ /* 0x0006700000002400 */
[----:B------:R-:W1:Y:S01]  /*3970*/  MUFU.TANH R6, R6 ;  /* 0x0000000600067308 */ /* 0x000e620000002400 */
[----:B------:R-:W-:Y:S05]  /*3980*/  @P4 BRA `(.L_x_235) ;  /* 0x0000016000004947 */ /* 0x000fea0003800000 */
[----:B--2-4-:R-:W-:Y:S01]  /*3990*/  IMAD.U32 R12, RZ, RZ, UR16 ;  /* 0x00000010ff0c7e24 */ /* 0x014fe2000f8e00ff */
        /* <DEDUP_REMOVED lines=11> */
.L_x_237:
[----:B------:R-:W-:-:S04]  /*3a50*/  MOV R12, c[0x0][0x32c] ;  /* 0x0000cb00000c7a02 */ /* 0x000fc80000000f00 */
[----:B------:R-:W-:-:S13]  /*3a60*/  ISETP.NE.AND P4, PT, R12, 0x1, PT ;  /* 0x000000010c00780c */ /* 0x000fda0003f85270 */
[----:B------:R-:W-:-:S05]  /*3a70*/  @P4 IMAD.HI.U32 R12, R14, c[0x0][0x330], RZ ;  /* 0x0000cc000e0c4a27 */ /* 0x000fca00078e00ff */
[----:B------:R-:W-:Y:S02]  /*3a80*/  @P4 SHF.R.U32.HI R14, RZ, c[0x0][0x334], R12 ;  /* 0x0000cd00ff0e4a19 */ /* 0x000fe4000001160c */
.L_x_238:
[----:B------:R-:W-:Y:S05]  /*3a90*/  BSYNC B0 ;  /* 0x0000000000007941 */ /* 0x000fea0003800000 */
.L_x_236:
[----:B------:R-:W-:-:S04]  /*3aa0*/  IMAD R5, R14, c[0x0][0x32c], -R5 ;  /* 0x0000cb000e057a24 */ /* 0x000fc800078e0a05 */
[----:B------:R-:W-:-:S05]  /*3ab0*/  IMAD.IADD R14, R5, 0x1, -R216 ;  /* 0x00000001050e7824 */ /* 0x000fca00078e0ad8 */
[----:B------:R-:W-:Y:S02]  /*3ac0*/  IADD3 R12, R14, c[0x0][0x32c], RZ ;  /* 0x0000cb000e0c7a10 */ /* 0x000fe40007ffe0ff */
[----:B------:R-:W-:Y:S02]  /*3ad0*/  IMNMX R19, R19, R14, !PT ;  /* 0x0000000e13137217 */ /* 0x000fe40007800200 */
[----:B------:R-:W-:Y:S02]  /*3ae0*/  IMNMX R21, R21, R12, PT ;  /* 0x0000000c15157217 */ /* 0x000fe40003800200 */
.L_x_235:
[C---:B--2-4-:R-:W-:Y:S01]  /*3af0*/  ISETP.GT.AND P4, PT, R19.reuse, 0x8, P0 ;  /* 0x000000081300780c */ /* 0x054fe20000784270 */
[----:B------:R-:W-:Y:S01]  /*3b00*/  IMAD.SHL.U32 R203, R4, 0x2, RZ ;  /* 0x0000000204cb7824 */ /* 0x000fe200078e00ff */
[----:B------:R-:W-:Y:S01]  /*3b10*/  ISETP.GT.AND P5, PT, R19, 0x9, P0 ;  /* 0x000000091300780c */ /* 0x000fe200007a4270 */
[----:B------:R-:W-:Y:S01]  /*3b20*/  @UP2 USHF.L.U32 UR17, UR17, 0x7, URZ ;  /* 0x0000000711112899 */ /* 0x000fe2000800063f */
[----:B------:R-:W-:Y:S01]  /*3b30*/  ISETP.LT.OR P4, PT, R21, 0x9, P4 ;  /* 0x000000091500780c */ /* 0x000fe20002781670 */
[--C-:B------:R-:W-:Y:S01]  /*3b40*/  IMAD R197, R3, 0x2, R203.reuse ;  /* 0x0000000203c57824 */ /* 0x100fe200078e02cb */
[----:B------:R-:W-:Y:S01]  /*3b50*/  ISETP.LT.OR P5, PT, R21, 0xa, P5 ;  /* 0x0000000a1500780c */ /* 0x000fe20002fa1670 */
[----:B------:R-:W-:Y:S01]  /*3b60*/  LDSM.16.MT88.4 R40, [R203+0x2100] ;  /* 0x00210000cb28783b */ /* 0x000fe20000004200 */
[----:B-1----:R-:W-:Y:S01]  /*3b70*/  FSEL R16, R6, -INF , !P4 ;  /* 0xff80000006107808 */ /* 0x002fe20006000000 */
[----:B------:R-:W-:Y:S01]  /*3b80*/  IMAD R198, R2, 0x2, R203 ;  /* 0x0000000202c67824 */ /* 0x000fe200078e02cb */
[----:B------:R-:W-:Y:S01]  /*3b90*/  FMNMX.FTZ R12, R18, R33, !PT ;  /* 0x00000021120c7209 */ /* 0x000fe20007810000 */
[----:B---3--:R-:W-:Y:S01]  /*3ba0*/  LDSM.16.MT88.4 R56, [R197+0x2100] ;  /* 0x00210000c538783b */ /* 0x008fe20000004200 */
[----:B------:R-:W-:Y:S01]  /*3bb0*/  FSEL R6, R26, -INF , !P5 ;  /* 0xff8000001a067808 */ /* 0x000fe20006800000 */
[----:B------:R-:W-:Y:S01]  /*3bc0*/  IMAD R196, R3, 0x2, R198 ;  /* 0x0000000203c47824 */ /* 0x000fe200078e02c6 */
[C---:B------:R-:W-:Y:S01]  /*3bd0*/  ISETP.GT.AND P6, PT, R19.reuse, 0x1, P0 ;  /* 0x000000011300780c */ /* 0x040fe200007c4270 */
[----:B------:R-:W-:Y:S01]  /*3be0*/  LDSM.16.MT88.4 R124, [R203+0x100] ;  /* 0x00010000cb7c783b */ /* 0x000fe20000004200 */
[----:B------:R-:W-:Y:S01]  /*3bf0*/  ISETP.GT.AND P5, PT, R19, RZ, P0 ;  /* 0x000000ff1300720c */ /* 0x000fe200007a4270 */
[----:B------:R-:W-:Y:S01]  /*3c00*/  ULDC.64 UR4, c[0x0][0x2c8] ;  /* 0x0000b20000047ab9 */ /* 0x000fe20000000a00 */
[----:B------:R-:W-:Y:S01]  /*3c10*/  FMNMX.FTZ R12, R17, R12, !PT ;  /* 0x0000000c110c7209 */ /* 0x000fe20007810000 */
[----:B------:R-:W-:Y:S01]  /*3c20*/  LDSM.16.MT88.4 R116, [R198+0x100] ;  /* 0x00010000c674783b */ /* 0x000fe20000004200 */
[C---:B------:R-:W-:Y:S01]  /*3c30*/  ISETP.LT.OR P6, PT, R21.reuse, 0x2, P6 ;  /* 0x000000021500780c */ /* 0x040fe200037c1670 */
[----:B------:R-:W-:Y:S01]  /*3c40*/  UIMAD.WIDE.U32 UR20, UR17, UR4, URZ ;  /* 0x00000004111472a5 */ /* 0x000fe2000f8e003f */
[----:B------:R-:W-:Y:S01]  /*3c50*/  ISETP.LT.OR P5, PT, R21, 0x1, P5 ;  /* 0x000000011500780c */ /* 0x000fe20002fa1670 */
[----:B------:R-:W-:Y:S01]  /*3c60*/  LDSM.16.MT88.4 R108, [R197+0x100] ;  /* 0x00010000c56c783b */ /* 0x000fe20000004200 */
[----:B------:R-:W-:Y:S01]  /*3c70*/  FMNMX.FTZ R12, R15, R12, !PT ;  /* 0x0000000c0f0c7209 */ /* 0x000fe20007810000 */
[----:B------:R-:W-:Y:S01]  /*3c80*/  UIADD3 UR14, UR14, -0x2, URZ ;  /* 0xfffffffe0e0e7890 */ /* 0x000fe2000fffe03f */
[----:B------:R-:W-:Y:S01]  /*3c90*/  FSEL R20, R27, -INF , !P6 ;  /* 0xff8000001b147808 */ /* 0x000fe20007000000 */
[----:B------:R-:W-:Y:S01]  /*3ca0*/  LDSM.16.MT88.4 R100, [R196+0x100] ;  /* 0x00010000c464783b */ /* 0x000fe20000004200 */
[----:B------:R-:W-:Y:S01]  /*3cb0*/  FSEL R32, R32, -INF , !P5 ;  /* 0xff80000020207808 */ /* 0x000fe20006800000 */
[----:B------:R-:W-:Y:S01]  /*3cc0*/  @UP2 UMOV UR17, UR21 ;  /* 0x0000001500112c82 */ /* 0x000fe20008000000 */
[----:B------:R-:W-:Y:S01]  /*3cd0*/  ISETP.GT.AND P6, PT, R19, 0x10, P0 ;  /* 0x000000101300780c */ /* 0x000fe200007c4270 */
[----:B------:R-:W-:Y:S01]  /*3ce0*/  LDSM.16.MT88.4 R48, [R198+0x2100] ;  /* 0x00210000c630783b */ /* 0x000fe20000004200 */
[----:B------:R-:W-:Y:S01]  /*3cf0*/  FMNMX.FTZ R12, R13, R12, !PT ;  /* 0x0000000c0d0c7209 */ /* 0x000fe20007810000 */
[----:B------:R-:W-:Y:S01]  /*3d00*/  @UP2 USHF.R.U32.HI UR7, URZ, UR5, UR17 ;  /* 0x000000053f072299 */ /* 0x000fe20008011611 */
[----:B------:R-:W-:Y:S01]  /*3d10*/  FMNMX.FTZ R5, R32, R20, !PT ;  /* 0x0000001420057209 */ /* 0x000fe20007810000 */
[----:B------:R-:W-:Y:S01]  /*3d20*/  LDSM.16.MT88.4 R64, [R196+0x2100] ;  /* 0x00210000c440783b */ /* 0x000fe20000004200 */
[----:B------:R-:W-:Y:S01]  /*3d30*/  ISETP.GT.AND P4, PT, R19, 0x11, P0 ;  /* 0x000000111300780c */ /* 0x000fe20000784270 */
[----:B------:R-:W-:Y:S01]  /*3d40*/  UIADD3 UR4, UR6, UR7, URZ ;  /* 0x0000000706047290 */ /* 0x000fe2000fffe03f */
[----:B------:R-:W-:Y:S01]  /*3d50*/  ISETP.LT.OR P6, PT, R21, 0x11, P6 ;  /* 0x000000111500780c */ /* 0x000fe200037c1670 */
[----:B------:R-:W-:Y:S01]  /*3d60*/  LDSM.16.MT88.4 R72, [R203+0x4100] ;  /* 0x00410000cb48783b */ /* 0x000fe20000004200 */
[----:B------:R-:W-:Y:S01]  /*3d70*/  FMNMX.FTZ R12, R11, R12, !PT ;  /* 0x0000000c0b0c7209 */ /* 0x000fe20007810000 */
[----:B------:R-:W-:Y:S01]  /*3d80*/  ULDC UR7, c[0x0][0x328] ;  /* 0x0000ca0000077ab9 */ /* 0x000fe20000000800 */
[----:B------:R-:W-:Y:S01]  /*3d90*/  FMNMX.FTZ R5, R16, R5, !PT ;  /* 0x0000000510057209 */ /* 0x000fe20007810000 */
[----:B------:R-:W-:Y:S01]  /*3da0*/  LDSM.16.MT88.4 R80, [R198+0x4100] ;  /* 0x00410000c650783b */ /* 0x000fe20000004200 */
[----:B------:R-:W-:Y:S01]  /*3db0*/  ISETP.LT.OR P4, PT, R21, 0x12, P4 ;  /* 0x000000121500780c */ /* 0x000fe20002781670 */
[----:B------:R-:W-:Y:S01]  /*3dc0*/  UIADD3 UR7, UR4, UR7, URZ ;  /* 0x0000000704077290 */ /* 0x000fe2000fffe03f */
[----:B------:R-:W-:Y:S01]  /*3dd0*/  FSEL R14, R10, -INF , !P6 ;  /* 0xff8000000a0e7808 */ /* 0x000fe20007000000 */
[----:B------:R-:W-:Y:S01]  /*3de0*/  LDSM.16.MT88.4 R88, [R197+0x4100] ;  /* 0x00410000c558783b */ /* 0x000fe20000004200 */
[----:B------:R-:W-:-:S02]  /*3df0*/  FMNMX.FTZ R10, R9, R12, !PT ;  /* 0x0000000c090a7209 */ /* 0x000fc40007810000 */
[----:B------:R-:W-:Y:S01]  /*3e00*/  ISETP.GT.AND P6, PT, R19, 0x18, P0 ;  /* 0x000000181300780c */ /* 0x000fe200007c4270 */
[----:B------:R-:W-:Y:S01]  /*3e10*/  LDSM.16.MT88.4 R136, [R198+0x900] ;  /* 0x00090000c688783b */ /* 0x000fe20000004200 */
[----:B------:R-:W-:Y:S02]  /*3e20*/  FMNMX.FTZ R5, R6, R5, !PT ;  /* 0x0000000506057209 */ /* 0x000fe40007810000 */
[----:B------:R-:W-:Y:S01]  /*3e30*/  FSEL R12, R8, -INF , !P4 ;  /* 0xff800000080c7808 */ /* 0x000fe20006000000 */
[----:B------:R-:W-:Y:S01]  /*3e40*/  LDSM.16.MT88.4 R28, [R196+0x900] ;  /* 0x00090000c41c783b */ /* 0x000fe20000004200 */
[----:B------:R-:W-:Y:S02]  /*3e50*/  FMNMX.FTZ R8, R7, R10, !PT ;  /* 0x0000000a07087209 */ /* 0x000fe40007810000 */
[----:B------:R-:W-:Y:S01]  /*3e60*/  ISETP.GT.AND P5, PT, R19, 0x19, P0 ;  /* 0x000000191300780c */ /* 0x000fe200007a4270 */
[----:B------:R-:W-:Y:S01]  /*3e70*/  LDSM.16.MT88.4 R24, [R198+0x2900] ;  /* 0x00290000c618783b */ /* 0x000fe20000004200 */
        /* <DEDUP_REMOVED lines=27> */
[----:B------:R-:W-:Y:S02]  /*4030*/  ISETP.LT.OR P6, PT, R21, 0x31, P6 ;  /* 0x000000311500780c */ /* 0x000fe400037c1670 */
[----:B------:R-:W-:Y:S02]  /*4040*/  FSEL R164, R164, -INF , !P4 ;  /* 0xff800000a4a47808 */ /* 0x000fe40006000000 */
        /* <DEDUP_REMOVED lines=12> */
[----:B------:R-:W-:Y:S02]  /*4110*/  ISETP.LT.OR P0, PT, R21, 0x3a, P0 ;  /* 0x0000003a1500780c */ /* 0x000fe40000701670 */
[----:B------:R-:W-:-:S02]  /*4120*/  FSEL R140, R140, -INF , !P4 ;  /* 0xff8000008c8c7808 */ /* 0x000fc40006000000 */
[----:B------:R-:W-:Y:S02]  /*4130*/  FMNMX.FTZ R23, R142, R23, !PT ;  /* 0x000000178e177209 */ /* 0x000fe40007810000 */
[----:B------:R-:W-:Y:S02]  /*4140*/  FMNMX.FTZ R0, R141, R0, !PT ;  /* 0x000000008d007209 */ /* 0x000fe40007810000 */
        /* <DEDUP_REMOVED lines=9> */
[----:B-1----:R-:W-:-:S04]  /*41e0*/  FMNMX.FTZ R0, R21, R0, !PT ;  /* 0x0000000015007209 */ /* 0x002fc80007810000 */
        /* <DEDUP_REMOVED lines=24> */
[--C-:B------:R-:W-:Y:S01]  /*4370*/  FFMA.FTZ R3, R10, c[0x0][0x2d0], -R159.reuse ;  /* 0x0000b4000a037a23 */ /* 0x100fe2000001089f */
[----:B------:R-:W-:Y:S01]  /*4380*/  MUFU.EX2 R152, R152 ;  /* 0x0000009800987308 */ /* 0x000fe20000000800 */
[----:B------:R-:W-:Y:S01]  /*4390*/  FFMA.FTZ R2, R8, c[0x0][0x2d0], -R159 ;  /* 0x0000b40008027a23 */ /* 0x000fe2000001089f */
[----:B------:R-:W-:Y:S01]  /*43a0*/  LDSM.16.MT88.4 R20, [R203+0x900] ;  /* 0x00090000cb14783b */ /* 0x000fe20000004200 */
[----:B------:R-:W-:-:S02]  /*43b0*/  FFMA.FTZ R151, R13, c[0x0][0x2d0], -R168 ;  /* 0x0000b4000d977a23 */ /* 0x000fc400000108a8 */
[--C-:B------:R-:W-:Y:S01]  /*43c0*/  FFMA.FTZ R144, R14, c[0x0][0x2d0], -R159.reuse ;  /* 0x0000b4000e907a23 */ /* 0x100fe2000001089f */
[----:B------:R-:W3:Y:S01]  /*43d0*/  LDSM.16.MT88.4 R8, [R203+0x2900] ;  /* 0x00290000cb08783b */ /* 0x000ee20000004200 */
[----:B------:R-:W-:Y:S01]  /*43e0*/  FFMA.FTZ R133, R12, c[0x0][0x2d0], -R159 ;  /* 0x0000b4000c857a23 */ /* 0x000fe2000001089f */
[----:B------:R-:W4:Y:S01]  /*43f0*/  MUFU.EX2 R147, R147 ;  /* 0x0000009300937308 */ /* 0x000f220000000800 */
[----:B-1----:R-:W-:Y:S01]  /*4400*/  F2FP.BF16.PACK_AB R96, R153, R154 ;  /* 0x0000009a9960723e */ /* 0x002fe200000010ff */
[----:B------:R-:W1:Y:S01]  /*4410*/  LDSM.16.MT88.4 R12, [R196+0x2900] ;  /* 0x00290000c40c783b */ /* 0x000e620000004200 */
[--C-:B------:R-:W-:Y:S02]  /*4420*/  FFMA.FTZ R158, R163, c[0x0][0x2d0], -R168.reuse ;  /* 0x0000b400a39e7a23 */ /* 0x100fe400000108a8 */
[--C-:B------:R-:W-:Y:S02]  /*4430*/  FFMA.FTZ R156, R161, c[0x0][0x2d0], -R168.reuse ;  /* 0x0000b400a19c7a23 */ /* 0x100fe400000108a8 */
[--C-:B------:R-:W-:Y:S01]  /*4440*/  FFMA.FTZ R155, R155, c[0x0][0x2d0], -R168.reuse ;  /* 0x0000b4009b9b7a23 */ /* 0x100fe200000108a8 */
[----:B------:R-:W-:Y:S01]  /*4450*/  MUFU.EX2 R148, R148 ;  /* 0x0000009400947308 */ /* 0x000fe20000000800 */
[----:B------:R-:W-:-:S02]  /*4460*/  FFMA.FTZ R157, R157, c[0x0][0x2d0], -R168 ;  /* 0x0000b4009d9d7a23 */ /* 0x000fc400000108a8 */
[--C-:B------:R-:W-:Y:S02]  /*4470*/  FFMA.FTZ R161, R172, c[0x0][0x2d0], -R159.reuse ;  /* 0x0000b400aca17a23 */ /* 0x100fe4000001089f */
[--C-:B------:R-:W-:Y:S02]  /*4480*/  FFMA.FTZ R162, R162, c[0x0][0x2d0], -R159.reuse ;  /* 0x0000b400a2a27a23 */ /* 0x100fe4000001089f */
[--C-:B------:R-:W-:Y:S01]  /*4490*/  FFMA.FTZ R163, R170, c[0x0][0x2d0], -R159.reuse ;  /* 0x0000b400aaa37a23 */ /* 0x100fe2000001089f */
[----:B------:R-:W5:Y:S01]  /*44a0*/  MUFU.EX2 R149, R149 ;  /* 0x0000009500957308 */ /* 0x000f620000000800 */
[----:B----4-:R-:W-:Y:S01]  /*44b0*/  F2FP.BF16.PACK_AB R98, R147, R152 ;  /* 0x000000989362723e */ /* 0x010fe200000010ff */
[----:B------:R-:W-:Y:S02]  /*44c0*/  FFMA.FTZ R164, R164, c[0x0][0x2d0], -R159 ;  /* 0x0000b400a4a47a23 */ /* 0x000fe4000001089f */
[--C-:B------:R-:W-:Y:S02]  /*44d0*/  FFMA.FTZ R170, R165, c[0x0][0x2d0], -R168.reuse ;  /* 0x0000b400a5aa7a23 */ /* 0x100fe400000108a8 */
[----:B------:R-:W-:-:S02]  /*44e0*/  FFMA.FTZ R167, R167, c[0x0][0x2d0], -R168 ;  /* 0x0000b400a7a77a23 */ /* 0x000fc400000108a8 */
[----:B------:R-:W-:Y:S01]  /*44f0*/  MUFU.EX2 R150, R150 ;  /* 0x0000009600967308 */ /* 0x000fe20000000800 */
[--C-:B------:R-:W-:Y:S02]  /*4500*/  FFMA.FTZ R165, R143, c[0x0][0x2d0], -R168.reuse ;  /* 0x0000b4008fa57a23 */ /* 0x100fe400000108a8 */
[----:B------:R-:W-:Y:S02]  /*4510*/  FFMA.FTZ R220, R141, c[0x0][0x2d0], -R168 ;  /* 0x0000b4008ddc7a23 */ /* 0x000fe400000108a8 */
[--C-:B------:R-:W-:Y:S02]  /*4520*/  FFMA.FTZ R166, R166, c[0x0][0x2d0], -R159.reuse ;  /* 0x0000b400a6a67a23 */ /* 0x100fe4000001089f */
[--C-:B------:R-:W-:Y:S01]  /*4530*/  FFMA.FTZ R169, R142, c[0x0][0x2d0], -R159.reuse ;  /* 0x0000b4008ea97a23 */ /* 0x100fe2000001089f */
[----:B------:R-:W4:Y:S01]  /*4540*/  MUFU.EX2 R135, R135 ;  /* 0x0000008700877308 */ /* 0x000f220000000800 */
[----:B-----5:R-:W-:Y:S01]  /*4550*/  F2FP.BF16.PACK_AB R97, R149, R148 ;  /* 0x000000949561723e */ /* 0x020fe200000010ff */
[----:B------:R-:W-:-:S02]  /*4560*/  FFMA.FTZ R168, R140, c[0x0][0x2d0], -R159 ;  /* 0x0000b4008ca87a23 */ /* 0x000fc4000001089f */
[----:B------:R-:W-:Y:S01]  /*4570*/  FFMA.FTZ R217, R160, c[0x0][0x2d0], -R159 ;  /* 0x0000b400a0d97a23 */ /* 0x000fe2000001089f */
[----:B------:R-:W-:Y:S01]  /*4580*/  LDSM.16.MT88.4 R140, [R198+0x1900] ;  /* 0x00190000c68c783b */ /* 0x000fe20000004200 */
[----:B------:R-:W-:Y:S02]  /*4590*/  FADD.FTZ R153, R154, R153 ;  /* 0x000000999a997221 */ /* 0x000fe40000010000 */
[----:B------:R-:W-:Y:S01]  /*45a0*/  MUFU.EX2 R151, R151 ;  /* 0x0000009700977308 */ /* 0x000fe20000000800 */
[----:B------:R-:W-:Y:S02]  /*45b0*/  FADD.FTZ R149, R148, R149 ;  /* 0x0000009594957221 */ /* 0x000fe40000010000 */
[----:B------:R-:W-:-:S04]  /*45c0*/  FADD.FTZ R152, R152, R153 ;  /* 0x0000009998987221 */ /* 0x000fc80000010000 */
[----:B------:R-:W-:Y:S01]  /*45d0*/  FADD.FTZ R152, R147, R152 ;  /* 0x0000009893987221 */ /* 0x000fe20000010000 */
[----:B----4-:R-:W-:Y:S01]  /*45e0*/  F2FP.BF16.PACK_AB R99, R135, R150 ;  /* 0x000000968763723e */ /* 0x010fe200000010ff */
[----:B------:R-:W4:Y:S01]  /*45f0*/  MUFU.EX2 R146, R146 ;  /* 0x0000009200927308 */ /* 0x000f220000000800 */
[----:B------:R-:W-:-:S04]  /*4600*/  FADD.FTZ R150, R150, R149 ;  /* 0x0000009596967221 */ /* 0x000fc80000010000 */
        /* <DEDUP_REMOVED lines=184> */
[----:B------:R-:W-:-:S02]  /*5190*/  UIADD3 UR17, UR4, -0x1, URZ ;  /* 0xffffffff04117890 */ /* 0x000fc4000fffe03f */
[----:B------:R-:W-:-:S10]  /*51a0*/  ULDC UR6, c[0x0][0x32c] ;  /* 0x0000cb0000067ab9 */ /* 0x000fd40000000800 */
[----:B------:R-:W-:Y:S05]  /*51b0*/  @P0 BRA `(.L_x_240) ;  /* 0x0000007000000947 */ /* 0x000fea0003800000 */
[----:B------:R-:W-:Y:S02]  /*51c0*/  UISETP.NE.AND UP0, UPT, UR6, 0x1, UPT ;  /* 0x000000010600788c */ /* 0x000fe4000bf05270 */
[----:B------:R-:W-:-:S03]  /*51d0*/  UIADD3 UR17, -UR4, URZ, URZ ;  /* 0x0000003f04117290 */ /* 0x000fc6000fffe13f */
[----:B------:R-:W-:Y:S02]  /*51e0*/  ULDC.64 UR4, c[0x0][0x330] ;  /* 0x0000cc0000047ab9 */ /* 0x000fe40000000a00 */
[----:B------:R-:W-:-:S04]  /*51f0*/  UIMAD.WIDE.U32 UR20, UR17, UR4, URZ ;  /* 0x00000004111472a5 */ /* 0x000fc8000f8e003f */
[----:B------:R-:W-:-:S04]  /*5200*/  @UP0 USHF.R.U32.HI UR17, URZ, UR5, UR21 ;  /* 0x000000053f110299 */ /* 0x000fc80008011615 */
[----:B------:R-:W-:Y:S01]  /*5210*/  ULOP3.LUT UR17, URZ, UR17, URZ, 0x33, !UPT ;  /* 0x000000113f117292 */ /* 0x000fe2000f8e333f */
[----:B------:R-:W-:Y:S05]  /*5220*/  BRA `(.L_x_241) ;  /* 0x0000004000007947 */ /* 0x000fea0003800000 */
.L_x_240:
[----:B------:R-:W-:Y:S02]  /*5230*/  UISETP.NE.AND UP0, UPT, UR6, 0x1, UPT ;  /* 0x000000010600788c */ /* 0x000fe4000bf05270 */
[----:B------:R-:W-:Y:S02]  /*5240*/  ULDC.64 UR4, c[0x0][0x330] ;  /* 0x0000cc0000047ab9 */ /* 0x000fe40000000a00 */
[----:B------:R-:W-:-:S07]  /*5250*/  UIMAD.WIDE.U32 UR20, UR17, UR4, URZ ;  /* 0x00000004111472a5 */ /* 0x000fce000f8e003f */
[----:B------:R-:W-:Y:S02]  /*5260*/  @UP0 USHF.R.U32.HI UR17, URZ, UR5, UR21 ;  /* 0x000000053f110299 */ /* 0x000fe40008011615 */
.L_x_241:
[----:B------:R-:W-:Y:S02]  /*5270*/  ULDC UR4, c[0x0][0x32c] ;  /* 0x0000cb0000047ab9 */ /* 0x000fe40000000800 */
[----:B------:R-:W-:-:S04]  /*5280*/  UIMAD UR4, UR17, UR6, UR4 ;  /* 0x00000006110472a4 */ /* 0x000fc8000f8e0204 */
[----:B------:R-:W-:-:S04]  /*5290*/  UISETP.LT.AND UP0, UPT, UR7, UR4, UPT ;  /* 0x000000040700728c */ /* 0x000fc8000bf01270 */
[----:B------:R-:W-:-:S04]  /*52a0*/  USEL UR7, UR7, UR4, UP0 ;  /* 0x0000000407077287 */ /* 0x000fc80008000000 */
.L_x_239:
        /* <DEDUP_REMOVED lines=24> */
.L_x_251:
        /* <DEDUP_REMOVED lines=18> */
[C---:B------:R-:W-:Y:S01]  /*5550*/  @!P0 LEA R236, P6, R227.reuse, c[0x0][0x1f8], 0x1 ;  /* 0x00007e00e3ec8a11 */ /* 0x040fe200078c08ff */
[----:B------:R-:W2:Y:S01]  /*5560*/  LDSM.16.M88.4 R140, [R205+0x6900] ;  /* 0x00690000cd8c783b */ /* 0x000ea20000000200 */
[----:B------:R-:W-:Y:S02]  /*5570*/  @!P0 IADD3.X R226, R224, UR20, RZ, P5, !PT ;  /* 0x00000014e0e28c10 */ /* 0x000fe4000affe4ff */
[----:B------:R-:W-:Y:S02]  /*5580*/  @!P0 LEA.HI.X R237, R227, c[0x0][0x1fc], R0, 0x1, P6 ;  /* 0x00007f00e3ed8a11 */ /* 0x000fe400030f0c00 */
[C---:B------:R-:W-:Y:S02]  /*5590*/  @!P0 LEA R234, P5, R229.reuse, c[0x0][0x1f8], 0x1 ;  /* 0x00007e00e5ea8a11 */ /* 0x040fe400078a08ff */
        /* <DEDUP_REMOVED lines=11> */
[----:B------:R-:W-:Y:S02]  /*5650*/  @!P0 LEA R230, P6, R227, c[0x0][0x1f8], 0x1 ;  /* 0x00007e00e3e68a11 */ /* 0x000fe400078c08ff */
        /* <DEDUP_REMOVED lines=30> */
[----:B------:R-:W-:Y:S02]  /*5840*/  @UP3 USHF.L.U64.HI UR20, UR22, 0x6, UR20 ;  /* 0x0000000616143899 */ /* 0x000fe40008010214 */
[----:B------:R-:W-:Y:S04]  /*5850*/  @UP3 UIADD3 UR22, UP0, UR13, UR21, URZ ;  /* 0x000000150d163290 */ /* 0x000fe8000ff1e03f */
        /* <DEDUP_REMOVED lines=14> */
[----:B------:R-:W-:Y:S02]  /*5940*/  @P0 LEA R250, P4, R249, c[0x0][0x1c8], 0x1 ;  /* 0x00007200f9fa0a11 */ /* 0x000fe400078808ff */
[----:B------:R-:W-:Y:S02]  /*5950*/  @P0 IADD3.X R248, R219, UR20, RZ, P5, !PT ;  /* 0x00000014dbf80c10 */ /* 0x000fe4000affe4ff */
[C---:B------:R-:W-:Y:S01]  /*5960*/  HMMA.16816.F32.BF16 R16, R152.reuse, R162, R16 ;  /* 0x000000a29810723c */ /* 0x040fe20000041810 */
[----:B------:R-:W1:Y:S03]  /*5970*/  LDSM.16.M88.4 R176, [R200+0x6100] ;  /* 0x00610000c8b0783b */ /* 0x000e660000000200 */
[----:B------:R-:W-:Y:S02]  /*5980*/  @P0 LEA.HI.X R251, R249, c[0x0][0x1cc], R248, 0x1, P4 ;  /* 0x00007300f9fb0a11 */ /* 0x000fe400020f0cf8 */
[----:B------:R-:W-:Y:S02]  /*5990*/  @P0 IADD3 R248, P4, R221, UR21, RZ ;  /* 0x00000015ddf80c10 */ /* 0x000fe4000ff9e0ff */
        /* <DEDUP_REMOVED lines=112> */
[----:B------:R-:W-:Y:S07]  /*60a0*/  HMMA.16816.F32.BF16 R32, R156, R154, R32 ;  /* 0x0000009a9c20723c */ /* 0x000fee0000041820 */
[----:B------:R-:W-:Y:S01]  /*60b0*/  @P0 LEA R158, P6, R248, c[0x0][0x1c8], 0x1 ;  /* 0x00007200f89e0a11 */ /* 0x000fe200078c08ff */
        /* <DEDUP_REMOVED lines=16> */
[----:B------:R-:W-:Y:S02]  /*61c0*/  FMUL.FTZ R228, R4, c[0x0][0x320] ;  /* 0x0000c80004e47a20 */ /* 0x000fe40000410000 */
[C---:B--2---:R-:W-:Y:S04]  /*61d0*/  HMMA.16816.F32.BF16 R20, R172.reuse, R136, R20 ;  /* 0x00000088ac14723c */ /* 0x044fe80000041814 */
[----:B------:R-:W2:Y:S01]  /*61e0*/  MUFU.TANH R228, R228 ;  /* 0x000000e400e47308 */ /* 0x000ea20000002400 */
[----:B------:R-:W-:Y:S01]  /*61f0*/  BAR.SYNC.DEFER_BLOCKING 0x0 ;  /* 0x0000000000007b1d */ /* 0x000fe20000010000 */
[----:B------:R-:W-:Y:S01]  /*6200*/  FMUL.FTZ R229, R11, c[0x0][0x320] ;  /* 0x0000c8000be57a20 */ /* 0x000fe20000410000 */
[----:B------:R-:W-:Y:S01]  /*6210*/  @P0 IADD3 R11, P5, R182, UR21, RZ ;  /* 0x00000015b60b0c10 */ /* 0x000fe2000ffbe0ff */
[C---:B------:R-:W-:Y:S04]  /*6220*/  HMMA.16816.F32.BF16 R24, R172.reuse, R138, R24 ;  /* 0x0000008aac18723c */ /* 0x040fe80000041818 */
[----:B------:R-:W-:Y:S01]  /*6230*/  FMUL.FTZ R237, R13, c[0x0][0x320] ;  /* 0x0000c8000ded7a20 */ /* 0x000fe20000410000 */
[----:B------:R-:W-:Y:S01]  /*6240*/  @P0 IADD3.X R13, R183, UR20, RZ, P4, !PT ;  /* 0x00000014b70d0c10 */ /* 0x000fe2000a7fe4ff */
[----:B------:R-:W3:Y:S01]  /*6250*/  MUFU.TANH R229, R229 ;  /* 0x000000e500e57308 */ /* 0x000ee20000002400 */
[----:B------:R-:W-:Y:S01]  /*6260*/  FMUL.FTZ R233, R14, c[0x0][0x320] ;  /* 0x0000c8000ee97a20 */ /* 0x000fe20000410000 */
[----:B------:R-:W-:Y:S01]  /*6270*/  @P0 IADD3.X R14, R181, UR20, RZ, P5, !PT ;  /* 0x00000014b50e0c10 */ /* 0x000fe2000affe4ff */
[----:B------:R-:W-:Y:S03]  /*6280*/  @UP3 UIADD3.X UR20, UR12, UR20, URZ, UP0, !UPT ;  /* 0x000000140c143290 */ /* 0x000fe600087fe43f */
[----:B------:R-:W-:Y:S01]  /*6290*/  @P0 LEA.HI.X R159, R248, c[0x0][0x1cc], R13, 0x1, P6 ;  /* 0x00007300f89f0a11 */ /* 0x000fe200030f0c0d */
[----:B------:R-:W-:Y:S01]  /*62a0*/  FMUL.FTZ R236, R18, c[0x0][0x320] ;  /* 0x0000c80012ec7a20 */ /* 0x000fe20000410000 */
[----:B------:R-:W-:Y:S01]  /*62b0*/  @P0 IADD3 R18, P5, R221, UR22, RZ ;  /* 0x00000016dd120c10 */ /* 0x000fe2000ffbe0ff */
[----:B------:R-:W-:Y:S01]  /*62c0*/  FMUL.FTZ R232, R15, c[0x0][0x320] ;  /* 0x0000c8000fe87a20 */ /* 0x000fe20000410000 */
[----:B------:R-:W2:Y:S01]  /*62d0*/  MUFU.TANH R237, R237 ;  /* 0x000000ed00ed7308 */ /* 0x000ea20000002400 */
[----:B------:R-:W-:Y:S01]  /*62e0*/  FMUL.FTZ R241, R22, c[0x0][0x320] ;  /* 0x0000c80016f17a20 */ /* 0x000fe20000410000 */
[----:B------:R-:W-:Y:S01]  /*62f0*/  @P0 IADD3.X R13, R183, UR20, RZ, P5, !PT ;  /* 0x00000014b70d0c10 */ /* 0x000fe2000affe4ff */
[----:B------:R-:W-:Y:S01]  /*6300*/  FMUL.FTZ R235, R19, c[0x0][0x320] ;  /* 0x0000c80013eb7a20 */ /* 0x000fe20000410000 */
[C---:B------:R-:W-:Y:S01]  /*6310*/  @P0 LEA R162, P5, R18.reuse, c[0x0][0x1c8], 0x1 ;  /* 0x0000720012a20a11 */ /* 0x040fe200078a08ff */
[----:B------:R-:W-:Y:S01]  /*6320*/  @!PT LDS RZ, [RZ] ;  /* 0x00000000fffff984 */ /* 0x000fe20000000800 */
[----:B------:R-:W-:Y:S01]  /*6330*/  @!PT LDS RZ, [RZ] ;  /* 0x00000000fffff984 */ /* 0x000fe20000000800 */
[----:B------:R-:W-:Y:S01]  /*6340*/  @!PT LDS RZ, [RZ] ;  /* 0x00000000fffff984 */ /* 0x000fe20000000800 */
[----:B------:R2:W-:Y:S01]  /*6350*/  @P0 LDGSTS.E.BYPASS.LTC128B.128 [R207+0x6100], [R250.64], !P3 ;  /* 0x06100000facf0fae */ /* 0x0005e2000d901d52 */
[----:B------:R-:W-:Y:S02]  /*6360*/  IMAD.MOV.U32 R19, RZ, RZ, R209 ;  /* 0x000000ffff137224 */ /* 0x000fe400078e00d1 */
[----:B------:R-:W-:Y:S01]  /*6370*/  @P0 LEA.HI.X R163, R18, c[0x0][0x1cc], R13, 0x1, P5 ;  /* 0x0000730012a30a11 */ /* 0x000fe200028f0c0d */
[C---:B-1----:R-:W-:Y:S01]  /*6380*/  HMMA.16816.F32.BF16 R28, R172.reuse, R132, R28 ;  /* 0x00000084ac1c723c */ /* 0x042fe2000004181c */
[----:B------:R-:W1:Y:S02]  /*6390*/  MUFU.TANH R233, R233 ;  /* 0x000000e900e97308 */ /* 0x000e640000002400 */
[----:B------:R1:W-:Y:S01]  /*63a0*/  @P0 LDGSTS.E.BYPASS.LTC128B.128 [R207+0x8100], [R158.64], !P2 ;  /* 0x081000009ecf0fae */ /* 0x0003e2000d101d52 */
[----:B------:R-:W-:Y:S01]  /*63b0*/  FMUL.FTZ R244, R26, c[0x0][0x320] ;  /* 0x0000c8001af47a20 */ /* 0x000fe20000410000 */
[----:B------:R-:W-:Y:S01]  /*63c0*/  @P0 LEA R26, P4, R11, c[0x0][0x1c8], 0x1 ;  /* 0x000072000b1a0a11 */ /* 0x000fe200078808ff */
[----:B------:R-:W-:Y:S02]  /*63d0*/  FMUL.FTZ R243, R27, c[0x0][0x320] ;  /* 0x0000c8001bf37a20 */ /* 0x000fe40000410000 */
[----:B------:R-:W-:Y:S03]  /*63e0*/  HMMA.16816.F32.BF16 R32, R172, R134, R32 ;  /* 0x00000086ac20723c */ /* 0x000fe60000041820 */
[----:B------:R-:W1:Y:S01]  /*63f0*/  MUFU.TANH R232, R232 ;  /* 0x000000e800e87308 */ /* 0x000e620000002400 */
[----:B------:R-:W-:Y:S01]  /*6400*/  @P0 LEA.HI.X R27, R11, c[0x0][0x1cc], R14, 0x1, P4 ;  /* 0x000073000b1b0a11 */ /* 0x000fe200020f0c0e */
[----:B------:R-:W-:Y:S01]  /*6410*/  FMUL.FTZ R242, R17, c[0x0][0x320] ;  /* 0x0000c80011f27a20 */ /* 0x000fe20000410000 */
[----:B------:R-:W-:Y:S01]  /*6420*/  @P0 IADD3 R11, P6, R212, UR22, RZ ;  /* 0x00000016d40b0c10 */ /* 0x000fe2000ffde0ff */
[----:B----4-:R-:W-:Y:S01]  /*6430*/  FMUL.FTZ R230, R5, c[0x0][0x320] ;  /* 0x0000c80005e67a20 */ /* 0x010fe20000410000 */
        /* <DEDUP_REMOVED lines=8> */
[C---:B------:R-:W-:Y:S01]  /*64c0*/  @P0 LEA R30, P4, R22.reuse, c[0x0][0x1c8], 0x1 ;  /* 0x00007200161e0a11 */ /* 0x040fe200078808ff */
[----:B------:R-:W-:Y:S01]  /*64d0*/  FMUL.FTZ R248, R31, c[0x0][0x320] ;  /* 0x0000c8001ff87a20 */ /* 0x000fe20000410000 */
[----:B------:R-:W-:Y:S01]  /*64e0*/  @P0 LEA.HI.X R167, R11, c[0x0][0x1cc], R14, 0x1, P6 ;  /* 0x000073000ba70a11 */ /* 0x000fe200030f0c0e */
[----:B-----5:R-:W-:Y:S01]  /*64f0*/  FMUL.FTZ R226, R7, c[0x0][0x320] ;  /* 0x0000c80007e27a20 */ /* 0x020fe20000410000 */
[----:B------:R-:W-:Y:S01]  /*6500*/  @P0 LEA.HI.X R31, R22, c[0x0][0x1cc], R15, 0x1, P4 ;  /* 0x00007300161f0a11 */ /* 0x000fe200020f0c0f */
[----:B------:R-:W1:Y:S01]  /*6510*/  MUFU.TANH R0, R0 ;  /* 0x0000000000007308 */ /* 0x000e620000002400 */
[----:B------:R-:W-:Y:S01]  /*6520*/  PLOP3.LUT P4, PT, PT, PT, UP2, 0x80, 0x0 ;  /* 0x000000000000781c */ /* 0x000fe20003f8f028 */
[----:B------:R4:W-:Y:S01]  /*6530*/  @P0 LDGSTS.E.BYPASS.LTC128B.128 [R207+0x7100], [R166.64], !P3 ;  /* 0x07100000a6cf0fae */ /* 0x0009e2000d901d52 */
[----:B------:R-:W-:Y:S01]  /*6540*/  FMUL.FTZ R17, R32, c[0x0][0x320] ;  /* 0x0000c80020117a20 */ /* 0x000fe20000410000 */
[----:B------:R-:W-:Y:S01]  /*6550*/  USHF.L.U32 UR20, UR14, 0x6, URZ ;  /* 0x000000060e147899 */ /* 0x000fe2000800063f */
[----:B------:R-:W-:Y:S02]  /*6560*/  FMUL.FTZ R231, R8, c[0x0][0x320] ;  /* 0x0000c80008e77a20 */ /* 0x000fe40000410000 */
[----:B------:R-:W-:Y:S02]  /*6570*/  FMUL.FTZ R234, R9, c[0x0][0x320] ;  /* 0x0000c80009ea7a20 */ /* 0x000fe40000410000 */
[----:B------:R4:W-:Y:S01]  /*6580*/  @P0 LDGSTS.E.BYPASS.LTC128B.128 [R207+0x9100], [R162.64], !P2 ;  /* 0x09100000a2cf0fae */ /* 0x0009e2000d101d52 */
[----:B------:R5:W1:Y:S01]  /*6590*/  MUFU.TANH R13, R17 ;  /* 0x00000011000d7308 */ /* 0x000a620000002400 */
[----:B------:R-:W-:Y:S02]  /*65a0*/  FMUL.FTZ R227, R10, c[0x0][0x320] ;  /* 0x0000c8000ae37a20 */ /* 0x000fe40000410000 */
[----:B------:R-:W-:Y:S02]  /*65b0*/  FMUL.FTZ R238, R12, c[0x0][0x320] ;  /* 0x0000c8000cee7a20 */ /* 0x000fe40000410000 */
[----:B------:R-:W-:Y:S01]  /*65c0*/  @P4 IMAD.MOV.U32 R19, RZ, RZ, R180 ;  /* 0x000000ffff134224 */ /* 0x000fe200078e00b4 */
[----:B------:R4:W-:Y:S01]  /*65d0*/  @P0 LDGSTS.E.BYPASS.LTC128B.128 [R207+0xb100], [R30.64], !P1 ;  /* 0x0b1000001ecf0fae */ /* 0x0009e2000c901d52 */
[----:B------:R-:W-:Y:S01]  /*65e0*/  FMUL.FTZ R239, R16, c[0x0][0x320] ;  /* 0x0000c80010ef7a20 */ /* 0x000fe20000410000 */
[----:B------:R-:W-:Y:S01]  /*65f0*/  PLOP3.LUT P0, PT, PT, PT, UP1, 0x40, 0x0 ;  /* 0x000000000000781c */ /* 0x000fe20003f0e818 */
[----:B------:R-:W-:Y:S01]  /*6600*/  FMUL.FTZ R246, R20, c[0x0][0x320] ;  /* 0x0000c80014f67a20 */ /* 0x000fe20000410000 */
[----:B------:R-:W1:Y:S01]  /*6610*/  MUFU.TANH R226, R226 ;  /* 0x000000e200e27308 */ /* 0x000e620000002400 */
[----:B------:R-:W-:Y:S02]  /*6620*/  FMUL.FTZ R245, R21, c[0x0][0x320] ;  /* 0x0000c80015f57a20 */ /* 0x000fe40000410000 */
[----:B------:R-:W0:Y:S01]  /*6630*/  LDGDEPBAR ;  /* 0x00000000000079af */ /* 0x000e220000000000 */
[----:B------:R-:W-:Y:S02]  /*6640*/  FMUL.FTZ R240, R23, c[0x0][0x320] ;  /* 0x0000c80017f07a20 */ /* 0x000fe40000410000 */
[----:B------:R-:W-:Y:S02]  /*6650*/  FMUL.FTZ R247, R24, c[0x0][0x320] ;  /* 0x0000c80018f77a20 */ /* 0x000fe40000410000 */
[----:B------:R-:W-:Y:S02]  /*6660*/  FMUL.FTZ R252, R25, c[0x0][0x320] ;  /* 0x0000c80019fc7a20 */ /* 0x000fe40000410000 */
[----:B------:R-:W1:Y:S01]  /*6670*/  MUFU.TANH R231, R231 ;  /* 0x000000e700e77308 */ /* 0x000e620000002400 */
[----:B------:R-:W-:Y:S01]  /*6680*/  FMUL.FTZ R10, R28, c[0x0][0x320] ;  /* 0x0000c8001c0a7a20 */ /* 0x000fe20000410000 */
[----:B------:R-:W1:Y:S01]  /*6690*/  SHFL.IDX PT, R21, R19, RZ, 0x1c1f ;  /* 0x001c1fff13157589 */ /* 0x000e6200000e0000 */
[----:B------:R-:W-:Y:S02]  /*66a0*/  FMUL.FTZ R9, R29, c[0x0][0x320] ;  /* 0x0000c8001d097a20 */ /* 0x000fe40000410000 */
[----:B------:R-:W-:Y:S02]  /*66b0*/  FMUL.FTZ R11, R33, c[0x0][0x320] ;  /* 0x0000c800210b7a20 */ /* 0x000fe40000410000 */
[----:B--2---:R-:W-:Y:S02]  /*66c0*/  FMUL.FTZ R250, R35, c[0x0][0x320] ;  /* 0x0000c80023fa7a20 */ /* 0x004fe40000410000 */
[----:B------:R-:W-:Y:S01]  /*66d0*/  FMUL.FTZ R34, R34, c[0x0][0x320] ;  /* 0x0000c80022227a20 */ /* 0x000fe20000410000 */
[----:B------:R-:W2:Y:S01]  /*66e0*/  MUFU.TANH R234, R234 ;  /* 0x000000ea00ea7308 */ /* 0x000ea20000002400 */
[----:B------:R-:W-:Y:S02]  /*66f0*/  IMAD.U32 R15, RZ, RZ, UR20 ;  /* 0x00000014ff0f7e24 */ /* 0x000fe4000f8e00ff */
[----:B------:R-:W-:Y:S03]  /*6700*/  IMAD.U32 R14, RZ, RZ, UR16 ;  /* 0x00000010ff0e7e24 */ /* 0x000fe6000f8e00ff */
[----:B------:R-:W-:Y:S04]  /*6710*/  IADD3 R15, -R216, 0x1, -R15 ;  /* 0x00000001d80f7810 */ /* 0x000fe80007ffe90f */
[----:B------:R-:W2:Y:S01]  /*6720*/  MUFU.TANH R227, R227 ;  /* 0x000000e300e37308 */ /* 0x000ea20000002400 */
[----:B------:R-:W-:Y:S04]  /*6730*/  IADD3 R14, -R14, UR9, R15 ;  /* 0x000000090e0e7c10 */ /* 0x000fe8000fffe10f */
[C---:B------:R-:W-:Y:S02]  /*6740*/  IADD3 R15, R14.reuse, c[0x0][0x328], RZ ;  /* 0x0000ca000e0f7a10 */ /* 0x040fe40007ffe0ff */
[----:B------:R-:W-:Y:S03]  /*6750*/  IADD3 R14, R14, UR15, RZ ;  /* 0x0000000f0e0e7c10 */ /* 0x000fe6000fffe0ff */
[----:B------:R-:W2:Y:S01]  /*6760*/  MUFU.TANH R238, R238 ;  /* 0x000000ee00ee7308 */ /* 0x000ea20000002400 */
[--C-:B-1----:R-:W-:Y:S02]  /*6770*/  IMAD.IADD R18, R15, 0x1, R21.reuse ;  /* 0x000000010f127824 */ /* 0x102fe400078e0215 */
[----:B-----5:R-:W-:Y:S07]  /*6780*/  IMAD.IADD R17, R14, 0x1, R21 ;  /* 0x000000010e117824 */ /* 0x020fee00078e0215 */
        /* <DEDUP_REMOVED lines=17> */
[----:B------:R4:W1:Y:S10]  /*68a0*/  MUFU.TANH R251, R34 ;  /* 0x0000002200fb7308 */ /* 0x0008740000002400 */
[----:B------:R-:W1:Y:S01]  /*68b0*/  MUFU.TANH R250, R250 ;  /* 0x000000fa00fa7308 */ /* 0x000e620000002400 */
[----:B------:R-:W-:-:S05]  /*68c0*/  @P0 BRA `(.L_x_243) ;  /* 0x000001a000000947 */ /* 0x000fca0003800000 */
[----:B--23--:R-:W-:Y:S01]  /*68d0*/  IMAD.U32 R4, RZ, RZ, UR16 ;  /* 0x00000010ff047e24 */ /* 0x00cfe2000f8e00ff */
[----:B------:R-:W-:Y:S04]  /*68e0*/  BSSY B0, `(.L_x_244) ;  /* 0x0000012000007945 */ /* 0x000fe80003800000 */
[----:B------:R-:W-:Y:S04]  /*68f0*/  IADD3 R21, -R4, UR9, R21 ;  /* 0x0000000904157c10 */ /* 0x000fe8000fffe115 */
        /* <DEDUP_REMOVED lines=11> */
.L_x_245:
[----:B------:R-:W-:Y:S04]  /*69b0*/  MOV R4, c[0x0][0x32c] ;  /* 0x0000cb0000047a02 */ /* 0x000fe80000000f00 */
[----:B------:R-:W-:Y:S11]  /*69c0*/  ISETP.NE.AND P0, PT, R4, 0x1, PT ;  /* 0x000000010400780c */ /* 0x000ff60003f05270 */
[----:B------:R-:W-:Y:S02]  /*69d0*/  @!UPT UIADD3 URZ, URZ, URZ, URZ ;  /* 0x0000003f3f3ff290 */ /* 0x000fe4000fffe03f */
[----:B------:R-:W-:Y:S05]  /*69e0*/  @P0 IMAD.HI.U32 R4, R21, c[0x0][0x330], RZ ;  /* 0x0000cc0015040a27 */ /* 0x000fea00078e00ff */
[----:B------:R-:W-:Y:S02]  /*69f0*/  @P0 SHF.R.U32.HI R21, RZ, c[0x0][0x334], R4 ;  /* 0x0000cd00ff150a19 */ /* 0x000fe40000011604 */
.L_x_246:
[----:B------:R-:W-:Y:S05]  /*6a00*/  BSYNC B0 ;  /* 0x0000000000007941 */ /* 0x000fea0003800000 */
.L_x_244:
[----:B------:R-:W-:Y:S04]  /*6a10*/  IMAD.MOV.U32 R4, RZ, RZ, c[0x0][0x32c] ;  /* 0x0000cb00ff047624 */ /* 0x000fe800078e00ff */
[----:B------:R-:W-:Y:S04]  /*6a20*/  IMAD R21, R21, R4, -UR20 ;  /* 0x8000001415157e24 */ /* 0x000fe8000f8e0204 */
[----:B------:R-:W-:Y:S05]  /*6a30*/  IMAD.IADD R4, R21, 0x1, -R216 ;  /* 0x0000000115047824 */ /* 0x000fea00078e0ad8 */
[----:B------:R-:W-:Y:S02]  /*6a40*/  IADD3 R5, R4, c[0x0][0x32c], RZ ;  /* 0x0000cb0004057a10 */ /* 0x000fe40007ffe0ff */
[----:B------:R-:W-:Y:S02]  /*6a50*/  IMNMX R17, R17, R4, !PT ;  /* 0x0000000411117217 */ /* 0x000fe40007800200 */
[----:B------:R-:W-:Y:S02]  /*6a60*/  IMNMX R18, R18, R5, PT ;  /* 0x0000000512127217 */ /* 0x000fe40003800200 */
.L_x_243:
[----:B--23--:R-:W-:Y:S01]  /*6a70*/  UISETP.GT.AND UP0, UPT, UR14, -0x1, UPT ;  /* 0xffffffff0e00788c */ /* 0x00cfe2000bf04270 */
[----:B------:R-:W2:Y:S05]  /*6a80*/  SHFL.IDX PT, R7, R19, 0x1, 0x1c1f ;  /* 0x003c1f0013077f89 */ /* 0x000eaa00000e0000 */
        /* <DEDUP_REMOVED lines=8> */
[----:B------:R-:W-:Y:S01]  /*6b10*/  ISETP.LT.OR P4, PT, R18, 0x11, P4 ;  /* 0x000000111200780c */ /* 0x000fe20002781670 */
[--C-:B--2---:R-:W-:Y:S01]  /*6b20*/  IMAD.IADD R4, R15, 0x1, R7.reuse ;  /* 0x000000010f047824 */ /* 0x104fe200078e0207 */
[----:B------:R-:W-:Y:S01]  /*6b30*/  FSEL R228, R228, -INF , !P5 ;  /* 0xff800000e4e47808 */ /* 0x000fe20006800000 */
[----:B------:R-:W-:Y:S01]  /*6b40*/  IMAD.IADD R5, R14, 0x1, R7 ;  /* 0x000000010e057824 */ /* 0x000fe200078e0207 */
[C---:B------:R-:W-:Y:S02]  /*6b50*/  ISETP.GT.AND P5, PT, R17.reuse, 0x9, P0 ;  /* 0x000000091100780c */ /* 0x040fe400007a4270 */
        /* <DEDUP_REMOVED lines=10> */
[----:B------:R-:W-:Y:S02]  /*6c00*/  ISETP.GT.AND P4, PT, R17, 0x28, P0 ;  /* 0x000000281100780c */ /* 0x000fe40000784270 */
[C---:B------:R-:W-:Y:S02]  /*6c10*/  ISETP.LT.OR P6, PT, R18.reuse, 0x12, P6 ;  /* 0x000000121200780c */ /* 0x040fe400037c1670 */
[C---:B------:R-:W-:Y:S02]  /*6c20*/  ISETP.LT.OR P5, PT, R18.reuse, 0x19, P5 ;  /* 0x000000191200780c */ /* 0x040fe40002fa1670 */
[C---:B------:R-:W-:Y:S02]  /*6c30*/  ISETP.LT.OR P4, PT, R18.reuse, 0x29, P4 ;  /* 0x000000291200780c */ /* 0x040fe40002781670 */
[----:B----4-:R-:W-:Y:S02]  /*6c40*/  FSEL R162, R237, -INF , !P6 ;  /* 0xff800000eda27808 */ /* 0x010fe40007000000 */
[----:B------:R-:W-:Y:S02]  /*6c50*/  ISETP.GT.AND P6, PT, R17, 0x20, P0 ;  /* 0x000000201100780c */ /* 0x000fe400007c4270 */
[----:B------:R-:W-:Y:S02]  /*6c60*/  FSEL R142, R239, -INF , !P5 ;  /* 0xff800000ef8e7808 */ /* 0x000fe40006800000 */
        /* <DEDUP_REMOVED lines=10> */
[----:B------:R-:W-:Y:S02]  /*6d10*/  FSEL R150, R9, -INF , !P4 ;  /* 0xff80000009967808 */ /* 0x000fe40006000000 */
        /* <DEDUP_REMOVED lines=12> */
[----:B------:R-:W-:Y:S01]  /*6de0*/  IMAD.U32 R8, RZ, RZ, UR16 ;  /* 0x00000010ff087e24 */ /* 0x000fe2000f8e00ff */
        /* <DEDUP_REMOVED lines=13> */
.L_x_249:
[----:B------:R-:W-:Y:S04]  /*6ec0*/  MOV R7, c[0x0][0x32c] ;  /* 0x0000cb0000077a02 */ /* 0x000fe80000000f00 */
[----:B------:R-:W-:Y:S11]  /*6ed0*/  ISETP.NE.AND P4, PT, R7, 0x1, PT ;  /* 0x000000010700780c */ /* 0x000ff60003f85270 */
[----:B------:R-:W-:Y:S02]  /*6ee0*/  @!UPT UIADD3 URZ, URZ, URZ, URZ ;  /* 0x0000003f3f3ff290 */ /* 0x000fe4000fffe03f */
[----:B------:R-:W-:Y:S05]  /*6ef0*/  @P4 IMAD.HI.U32 R7, R8, c[0x0][0x330], RZ ;  /* 0x0000cc0008074a27 */ /* 0x000fea00078e00ff */
[----:B------:R-:W-:Y:S02]  /*6f00*/  @P4 SHF.R.U32.HI R8, RZ, c[0x0][0x334], R7 ;  /* 0x0000cd00ff084a19 */ /* 0x000fe40000011607 */
.L_x_250:
[----:B------:R-:W-:Y:S05]  /*6f10*/  BSYNC B0 ;  /* 0x0000000000007941 */ /* 0x000fea0003800000 */
.L_x_248:
[----:B------:R-:W-:Y:S04]  /*6f20*/  IMAD.MOV.U32 R7, RZ, RZ, c[0x0][0x32c] ;  /* 0x0000cb00ff077624 */ /* 0x000fe800078e00ff */
[----:B------:R-:W-:Y:S04]  /*6f30*/  IMAD R7, R8, R7, -UR20 ;  /* 0x8000001408077e24 */ /* 0x000fe8000f8e0207 */
[----:B------:R-:W-:Y:S05]  /*6f40*/  IMAD.IADD R8, R7, 0x1, -R216 ;  /* 0x0000000107087824 */ /* 0x000fea00078e0ad8 */
[----:B------:R-:W-:Y:S02]  /*6f50*/  IADD3 R7, R8, c[0x0][0x32c], RZ ;  /* 0x0000cb0008077a10 */ /* 0x000fe40007ffe0ff */
[----:B------:R-:W-:Y:S02]  /*6f60*/  IMNMX R5, R5, R8, !PT ;  /* 0x0000000805057217 */ /* 0x000fe40007800200 */
[----:B------:R-:W-:Y:S02]  /*6f70*/  IMNMX R4, R4, R7, PT ;  /* 0x0000000704047217 */ /* 0x000fe40003800200 */
.L_x_247:
[----:B------:R-:W-:Y:S01]  /*6f80*/  FMNMX.FTZ R7, R228, R3, !PT ;  /* 0x00000003e4077209 */ /* 0x000fe20007810000 */
[----:B------:R-:W-:Y:S01]  /*6f90*/  LDSM.16.MT88.4 R20, [R198+0x100] ;  /* 0x00010000c614783b */ /* 0x000fe20000004200 */
[C---:B------:R-:W-:Y:S01]  /*6fa0*/  ISETP.GT.AND P6, PT, R5.reuse, RZ, P0 ;  /* 0x000000ff0500720c */ /* 0x040fe200007c4270 */
[----:B------:R-:W-:Y:S01]  /*6fb0*/  UISETP.GT.AND UP0, UPT, UR14, UR17, UPT ;  /* 0x000000110e00728c */ /* 0x000fe2000bf04270 */
[----:B------:R-:W-:Y:S01]  /*6fc0*/  FMNMX.FTZ R7, R230, R7, !PT ;  /* 0x00000007e6077209 */ /* 0x000fe20007810000 */
[----:B------:R-:W-:Y:S01]  /*6fd0*/  UIADD3 UR14, UR14, -0x1, URZ ;  /* 0xffffffff0e0e7890 */ /* 0x000fe2000fffe03f */
[C---:B------:R-:W-:Y:S02]  /*6fe0*/  ISETP.GT.AND P5, PT, R5.reuse, 0x1, P0 ;  /* 0x000000010500780c */ /* 0x040fe400007a4270 */
[----:B------:R-:W-:Y:S01]  /*6ff0*/  FMNMX.FTZ R7, R6, R7, !PT ;  /* 0x0000000706077209 */ /* 0x000fe20007810000 */
[----:B------:R-:W-:Y:S01]  /*7000*/  LDSM.16.MT88.4 R28, [R197+0x100] ;  /* 0x00010000c51c783b */ /* 0x000fe20000004200 */
[----:B------:R-:W-:Y:S02]  /*7010*/  ISETP.LT.OR P6, PT, R4, 0x1, P6 ;  /* 0x000000010400780c */ /* 0x000fe400037c1670 */
        /* <DEDUP_REMOVED lines=42> */
[C---:B------:R-:W-:Y:S01]  /*72c0*/  ISETP.LT.OR P4, PT, R4.reuse, 0x21, P4 ;  /* 0x000000210400780c */ /* 0x040fe20002781670 */
        /* <DEDUP_REMOVED lines=35> */
[----:B-1----:R-:W-:Y:S07]  /*7500*/  FMNMX.FTZ R0, R8, R13, !PT ;  /* 0x0000000d08007209 */ /* 0x002fee0007810000 */
[----:B------:R-:W-:Y:S01]  /*7510*/  LDSM.16.MT88.4 R12, [R203+0x100] ;  /* 0x00010000cb0c783b */ /* 0x000fe20000004200 */
        /* <DEDUP_REMOVED lines=37> */
[--C-:B------:R-:W-:Y:S01]  /*7770*/  FFMA.FTZ R171, R227, c[0x0][0x2d0], -R144.reuse ;  /* 0x0000b400e3ab7a23 */ /* 0x100fe20000010890 */
[----:B------:R-:W2:Y:S01]  /*7780*/  MUFU.EX2 R3, R6 ;  /* 0x0000000600037308 */ /* 0x000ea20000000800 */
[--C-:B------:R-:W-:Y:S02]  /*7790*/  FFMA.FTZ R170, R229, c[0x0][0x2d0], -R144.reuse ;  /* 0x0000b400e5aa7a23 */ /* 0x100fe40000010890 */
[----:B------:R-:W-:Y:S02]  /*77a0*/  FMUL.FTZ R2, R5, c[0x0][0x2d0] ;  /* 0x0000b40005027a20 */ /* 0x000fe40000410000 */
[--C-:B------:R-:W-:Y:S02]  /*77b0*/  FFMA.FTZ R178, R163, c[0x0][0x2d0], -R144.reuse ;  /* 0x0000b400a3b27a23 */ /* 0x100fe40000010890 */
[--C-:B------:R-:W-:Y:S02]  /*77c0*/  FFMA.FTZ R179, R161, c[0x0][0x2d0], -R144.reuse ;  /* 0x0000b400a1b37a23 */ /* 0x100fe40000010890 */
[----:B------:R-:W-:Y:S01]  /*77d0*/  LDSM.16.MT88.4 R160, [R196+0x3900] ;  /* 0x00390000c4a0783b */ /* 0x000fe20000004200 */
[----:B------:R-:W-:Y:S01]  /*77e0*/  MUFU.EX2 R173, R173 ;  /* 0x000000ad00ad7308 */ /* 0x000fe20000000800 */
[--C-:B------:R-:W-:Y:S02]  /*77f0*/  FFMA.FTZ R226, R143, c[0x0][0x2d0], -R144.reuse ;  /* 0x0000b4008fe27a23 */ /* 0x100fe40000010890 */
[--C-:B------:R-:W-:Y:S01]  /*7800*/  FFMA.FTZ R227, R141, c[0x0][0x2d0], -R144.reuse ;  /* 0x0000b4008de37a23 */ /* 0x100fe20000010890 */
[----:B-1----:R-:W-:Y:S01]  /*7810*/  F2FP.BF16.PACK_AB R138, R169, R134 ;  /* 0x00000086a98a723e */ /* 0x002fe200000010ff */
[--C-:B------:R-:W-:Y:S02]  /*7820*/  FFMA.FTZ R229, R158, c[0x0][0x2d0], -R151.reuse ;  /* 0x0000b4009ee57a23 */ /* 0x100fe40000010897 */
[----:B------:R-:W-:Y:S01]  /*7830*/  LDSM.16.MT88.4 R140, [R197+0x2900] ;  /* 0x00290000c58c783b */ /* 0x000fe20000004200 */
[--C-:B------:R-:W-:Y:S02]  /*7840*/  FFMA.FTZ R232, R159, c[0x0][0x2d0], -R144.reuse ;  /* 0x0000b4009fe87a23 */ /* 0x100fe40000010890 */
[----:B------:R-:W1:Y:S01]  /*7850*/  MUFU.EX2 R172, R172 ;  /* 0x000000ac00ac7308 */ /* 0x000e620000000800 */
[--C-:B------:R-:W-:Y:S02]  /*7860*/  FFMA.FTZ R233, R157, c[0x0][0x2d0], -R144.reuse ;  /* 0x0000b4009de97a23 */ /* 0x100fe40000010890 */
[--C-:B------:R-:W-:Y:S02]  /*7870*/  FFMA.FTZ R234, R155, c[0x0][0x2d0], -R144.reuse ;  /* 0x0000b4009bea7a23 */ /* 0x100fe40000010890 */
[C---:B--2---:R-:W-:Y:S01]  /*7880*/  FMUL.FTZ R4, R3.reuse, R128 ;  /* 0x0000008003047220 */ /* 0x044fe20000410000 */
[----:B------:R-:W-:Y:S01]  /*7890*/  LDSM.16.MT88.4 R156, [R197+0x3900] ;  /* 0x00390000c59c783b */ /* 0x000fe20000004200 */
[C---:B------:R-:W-:Y:S02]  /*78a0*/  FMUL.FTZ R5, R3.reuse, R129 ;  /* 0x0000008103057220 */ /* 0x040fe40000410000 */
[C---:B------:R-:W-:Y:S01]  /*78b0*/  FMUL.FTZ R8, R3.reuse, R124 ;  /* 0x0000007c03087220 */ /* 0x040fe20000410000 */
[----:B------:R-:W-:Y:S01]  /*78c0*/  MUFU.EX2 R171, R171 ;  /* 0x000000ab00ab7308 */ /* 0x000fe20000000800 */
[C---:B------:R-:W-:Y:S02]  /*78d0*/  FMUL.FTZ R9, R3.reuse, R125 ;  /* 0x0000007d03097220 */ /* 0x040fe40000410000 */
[C---:B------:R-:W-:Y:S02]  /*78e0*/  FMUL.FTZ R16, R3.reuse, R116 ;  /* 0x0000007403107220 */ /* 0x040fe40000410000 */
[C---:B------:R-:W-:Y:S02]  /*78f0*/  FMUL.FTZ R17, R3.reuse, R117 ;  /* 0x0000007503117220 */ /* 0x040fe40000410000 */
[C---:B------:R-:W-:Y:S02]  /*7900*/  FMUL.FTZ R24, R3.reuse, R108 ;  /* 0x0000006c03187220 */ /* 0x040fe40000410000 */
[C---:B------:R-:W-:Y:S01]  /*7910*/  FMUL.FTZ R25, R3.reuse, R109 ;  /* 0x0000006d03197220 */ /* 0x040fe20000410000 */
[----:B------:R-:W2:Y:S01]  /*7920*/  MUFU.EX2 R170, R170 ;  /* 0x000000aa00aa7308 */ /* 0x000ea20000000800 */
        /* <DEDUP_REMOVED lines=15> */
[----:B--2---:R-:W-:Y:S01]  /*7a20*/  F2FP.BF16.PACK_AB R139, R170, R171 ;  /* 0x000000abaa8b723e */ /* 0x004fe200000010ff */
        /* <DEDUP_REMOVED lines=12> */
[C---:B------:R-:W-:Y:S03]  /*7af0*/  HMMA.16816.F32.BF16 R4, R136.reuse, R12, R4 ;  /* 0x0000000c8804723c */ /* 0x040fe60000041804 */
[----:B------:R-:W-:Y:S02]  /*7b00*/  LDSM.16.MT88.4 R124, [R203+0x2900] ;  /* 0x00290000cb7c783b */ /* 0x000fe40000004200 */
[C---:B------:R-:W-:Y:S02]  /*7b10*/  FMUL.FTZ R18, R2.reuse, R118 ;  /* 0x0000007602127220 */ /* 0x040fe40000410000 */
[C---:B------:R-:W-:Y:S01]  /*7b20*/  FMUL.FTZ R12, R3.reuse, R120 ;  /* 0x00000078030c7220 */ /* 0x040fe20000410000 */
[C---:B------:R-:W-:Y:S01]  /*7b30*/  HMMA.16816.F32.BF16 R8, R136.reuse, R14, R8 ;  /* 0x0000000e8808723c */ /* 0x040fe20000041808 */
[----:B------:R-:W1:Y:S02]  /*7b40*/  MUFU.EX2 R175, R175 ;  /* 0x000000af00af7308 */ /* 0x000e640000000800 */
[----:B--2---:R-:W-:Y:S01]  /*7b50*/  LDSM.16.MT88.4 R144, [R196+0x1900] ;  /* 0x00190000c490783b */ /* 0x004fe20000004200 */
        /* <DEDUP_REMOVED lines=112> */
[----:B------:R-:W-:Y:S01]  /*8260*/  FMUL.FTZ R89, R3, R89 ;  /* 0x0000005903597220 */ /* 0x000fe20000410000 */
[----:B------:R-:W-:Y:S02]  /*8270*/  MUFU.EX2 R240, R240 ;  /* 0x000000f000f07308 */ /* 0x000fe40000000800 */
[C---:B--2---:R-:W-:Y:S03]  /*8280*/  HMMA.16816.F32.BF16 R84, R136.reuse, R108, R84 ;  /* 0x0000006c8854723c */ /* 0x044fe60000041854 */
[C---:B------:R-:W-:Y:S01]  /*8290*/  FMUL.FTZ R90, R2.reuse, R90 ;  /* 0x0000005a025a7220 */ /* 0x040fe20000410000 */
        /* <DEDUP_REMOVED lines=154> */
.L_x_242:
[----:B------:R-:W1:Y:S01]  /*8c40*/  S2UR UR6, SR_CTAID.X ;  /* 0x00000000000679c3 */ /* 0x000e620000002500 */
[----:B------:R-:W-:Y:S01]  /*8c50*/  ULDC.64 UR4, c[0x0][0x2c8] ;  /* 0x0000b20000047ab9 */ /* 0x000fe20000000a00 */
[----:B------:R-:W-:Y:S01]  /*8c60*/  PLOP3.LUT P0, PT, PT, PT, UP1, 0x40, 0x0 ;  /* 0x000000000000781c */ /* 0x000fe20003f0e818 */
[----:B-1----:R-:W-:-:S04]  /*8c70*/  ULEA UR6, UR6, 0x7f, 0x7 ;  /* 0x0000007f06067891 */ /* 0x002fc8000f8e383f */
[----:B------:R-:W-:Y:S02]  /*8c80*/  UIMAD.WIDE.U32 UR20, UR6, UR4, URZ ;  /* 0x00000004061472a5 */ /* 0x000fe4000f8e003f */
[----:B------:R-:W-:Y:S02]  /*8c90*/  UIADD3 UR4, UR9, 0x1, -UR16 ;  /* 0x0000000109047890 */ /* 0x000fe4000fffe810 */
[----:B------:R-:W-:-:S04]  /*8ca0*/  @UP2 USHF.R.U32.HI UR6, URZ, UR5, UR21 ;  /* 0x000000053f062299 */ /* 0x000fc80008011615 */
[----:B------:R-:W-:-:S03]  /*8cb0*/  UIADD3 UR7, UR4, UR6, URZ ;  /* 0x0000000604077290 */ /* 0x000fc6000fffe03f */
[----:B------:R-:W-:Y:S02]  /*8cc0*/  ULDC UR6, c[0x0][0x324] ;  /* 0x0000c90000067ab9 */ /* 0x000fe40000000800 */
        /* <DEDUP_REMOVED lines=14> */
.L_x_253:
[----:B------:R-:W-:Y:S02]  /*8db0*/  ULDC UR4, c[0x0][0x32c] ;  /* 0x0000cb0000047ab9 */ /* 0x000fe40000000800 */
[----:B------:R-:W-:-:S03]  /*8dc0*/  UISETP.NE.AND UP0, UPT, UR4, 0x1, UPT ;  /* 0x000000010400788c */ /* 0x000fc6000bf05270 */
[----:B------:R-:W-:Y:S02]  /*8dd0*/  ULDC.64 UR4, c[0x0][0x330] ;  /* 0x0000cc0000047ab9 */ /* 0x000fe40000000a00 */
[----:B------:R-:W-:-:S07]  /*8de0*/  UIMAD.WIDE.U32 UR20, UR7, UR4, URZ ;  /* 0x00000004071472a5 */ /* 0x000fce000f8e003f */
[----:B------:R-:W-:Y:S02]  /*8df0*/  @UP0 UMOV UR17, UR21 ;  /* 0x0000001500110c82 */ /* 0x000fe40008000000 */
[----:B------:R-:W-:Y:S02]  /*8e00*/  @UP0 USHF.R.U32.HI UR7, URZ, UR5, UR17 ;  /* 0x000000053f070299 */ /* 0x000fe40008011611 */
.L_x_254:
[----:B------:R-:W-:Y:S02]  /*8e10*/  ULDC UR4, c[0x0][0x32c] ;  /* 0x0000cb0000047ab9 */ /* 0x000fe40000000800 */
[----:B------:R-:W-:-:S04]  /*8e20*/  UIMAD UR4, UR7, UR4, URZ ;  /* 0x00000004070472a4 */ /* 0x000fc8000f8e023f */
[----:B------:R-:W-:-:S04]  /*8e30*/  UISETP.LT.AND UP0, UPT, UR6, UR4, UPT ;  /* 0x000000040600728c */ /* 0x000fc8000bf01270 */
[----:B------:R-:W-:-:S04]  /*8e40*/  USEL UR6, UR6, UR4, !UP0 ;  /* 0x0000000406067287 */ /* 0x000fc8000c000000 */
.L_x_252:
        /* <DEDUP_REMOVED lines=22> */
.L_x_256:
        /* <DEDUP_REMOVED lines=327> */
[C---:B------:R-:W-:Y:S01]  /*a420*/  FADD.FTZ R4, -R132.reuse, R135 ;  /* 0x0000008784047221 */ /* 0x040fe20000010100 */
        /* <DEDUP_REMOVED lines=20> */
[C---:B------:R-:W-:Y:S01]  /*a570*/  @P0 LEA R16, P4, R4.reuse, c[0x0][0x1c8], 0x1 ;  /* 0x0000720004100a11 */ /* 0x040fe200078808ff */
[----:B-1----:R-:W-:Y:S01]  /*a580*/  FMUL.FTZ R32, R3, R100 ;  /* 0x0000006403207220 */ /* 0x002fe20000410000 */
        /* <DEDUP_REMOVED lines=18> */
[C---:B------:R-:W-:Y:S01]  /*a6b0*/  @P0 LEA R26, P5, R5.reuse, c[0x0][0x1c8], 0x1 ;  /* 0x00007200051a0a11 */ /* 0x040fe200078a08ff */
        /* <DEDUP_REMOVED lines=349> */
.L_x_255:
        /* <DEDUP_REMOVED lines=18> */
.L_x_266:
        /* <DEDUP_REMOVED lines=210> */
[----:B------:R-:W-:Y:S04]  /*cad0*/  FMUL.FTZ R9, R9, c[0x0][0x320] ;  /* 0x0000c80009097a20 */ /* 0x000fe80000410000 */
[----:B------:R-:W-:Y:S02]  /*cae0*/  FMUL.FTZ R10, R10, c[0x0][0x320] ;  /* 0x0000c8000a0a7a20 */ /* 0x000fe40000410000 */
[----:B------:R-:W-:Y:S01]  /*caf0*/  FMUL.FTZ R11, R11, c[0x0][0x320] ;  /* 0x0000c8000b0b7a20 */ /* 0x000fe20000410000 */
[----:B------:R-:W2:Y:S01]  /*cb00*/  MUFU.TANH R140, R9 ;  /* 0x00000009008c7308 */ /* 0x000ea20000002400 */
[----:B------:R-:W-:Y:S02]  /*cb10*/  FMUL.FTZ R136, R7, c[0x0][0x320] ;  /* 0x0000c80007887a20 */ /* 0x000fe40000410000 */
[----:B------:R-:W3:Y:S01]  /*cb20*/  LDSM.16.M88.4 R4, [R192+0x5000] ;  /* 0x00500000c004783b */ /* 0x000ee20000000200 */
[----:B------:R-:W-:Y:S02]  /*cb30*/  FMUL.FTZ R139, R8, c[0x0][0x320] ;  /* 0x0000c800088b7a20 */ /* 0x000fe40000410000 */
[----:B------:R-:W-:Y:S02]  /*cb40*/  FMUL.FTZ R8, R12, c[0x0][0x320] ;  /* 0x0000c8000c087a20 */ /* 0x000fe40000410000 */
[----:B------:R-:W-:Y:S02]  /*cb50*/  FMUL.FTZ R14, R14, c[0x0][0x320] ;  /* 0x0000c8000e0e7a20 */ /* 0x000fe40000410000 */
[----:B------:R-:W4:Y:S01]  /*cb60*/  MUFU.TANH R132, R10 ;  /* 0x0000000a00847308 */ /* 0x000f220000002400 */
[----:B------:R-:W-:Y:S02]  /*cb70*/  FMUL.FTZ R15, R15, c[0x0][0x320] ;  /* 0x0000c8000f0f7a20 */ /* 0x000fe40000410000 */
[----:B------:R-:W-:Y:S02]  /*cb80*/  FMUL.FTZ R142, R16, c[0x0][0x320] ;  /* 0x0000c800108e7a20 */ /* 0x000fe40000410000 */
[----:B------:R-:W-:Y:S02]  /*cb90*/  FMUL.FTZ R18, R18, c[0x0][0x320] ;  /* 0x0000c80012127a20 */ /* 0x000fe40000410000 */
[----:B------:R-:W-:Y:S02]  /*cba0*/  FMUL.FTZ R19, R19, c[0x0][0x320] ;  /* 0x0000c80013137a20 */ /* 0x000fe40000410000 */
[----:B------:R-:W-:Y:S01]  /*cbb0*/  FMUL.FTZ R162, R13, c[0x0][0x320] ;  /* 0x0000c8000da27a20 */ /* 0x000fe20000410000 */
[----:B------:R-:W1:Y:S01]  /*cbc0*/  MUFU.TANH R133, R11 ;  /* 0x0000000b00857308 */ /* 0x000e620000002400 */
[----:B------:R-:W-:Y:S09]  /*cbd0*/  FMUL.FTZ R13, R17, c[0x0][0x320] ;  /* 0x0000c800110d7a20 */ /* 0x000ff20000410000 */
[----:B------:R5:W1:Y:S10]  /*cbe0*/  MUFU.TANH R12, R8 ;  /* 0x00000008000c7308 */ /* 0x000a740000002400 */
[----:B------:R1:W1:Y:S01]  /*cbf0*/  MUFU.TANH R163, R14 ;  /* 0x0000000e00a37308 */ /* 0x0002620000002400 */
[C---:B---3--:R-:W-:Y:S09]  /*cc00*/  HMMA.16816.F32.BF16 R20, R164.reuse, R4, R20 ;  /* 0x00000004a414723c */ /* 0x048ff20000041814 */
[----:B------:R3:W1:Y:S01]  /*cc10*/  MUFU.TANH R161, R15 ;  /* 0x0000000f00a17308 */ /* 0x0006620000002400 */
[C---:B------:R-:W-:Y:S01]  /*cc20*/  HMMA.16816.F32.BF16 R24, R164.reuse, R6, R24 ;  /* 0x00000006a418723c */ /* 0x040fe20000041818 */
[----:B-----5:R-:W5:Y:S01]  /*cc30*/  LDSM.16.M88.4 R8, [R192+0x5800] ;  /* 0x00580000c008783b */ /* 0x020f620000000200 */
[----:B------:R-:W-:Y:S04]  /*cc40*/  DEPBAR.LE SB0, 0x0 ;  /* 0x000080000000791a */ /* 0x000fe80000000000 */
[----:B------:R-:W-:Y:S03]  /*cc50*/  @P5 IMAD.HI.U32 R4, R209, c[0x0][0x2c8], RZ ;  /* 0x0000b200d1045a27 */ /* 0x000fe600078e00ff */
[----:B------:R1:W1:Y:S01]  /*cc60*/  MUFU.TANH R143, R18 ;  /* 0x00000012008f7308 */ /* 0x0002620000002400 */
[----:B------:R-:W-:Y:S02]  /*cc70*/  BAR.SYNC.DEFER_BLOCKING 0x0 ;  /* 0x0000000000007b1d */ /* 0x000fe40000010000 */
[----:B------:R-:W-:Y:S01]  /*cc80*/  IMAD.MOV.U32 R5, RZ, RZ, R209 ;  /* 0x000000ffff057224 */ /* 0x000fe200078e00d1 */
[----:B------:R-:W-:Y:S02]  /*cc90*/  @P4 SHF.R.U32.HI R5, RZ, c[0x0][0x2cc], R4 ;  /* 0x0000b300ff054a19 */ /* 0x000fe40000011604 */
[----:B------:R-:W-:Y:S01]  /*cca0*/  @P0 IADD3 R6, P4, R212, UR7, RZ ;  /* 0x00000007d4060c10 */ /* 0x000fe2000ff9e0ff */
[----:B------:R-:W-:Y:S01]  /*ccb0*/  FMUL.FTZ R22, R22, c[0x0][0x320] ;  /* 0x0000c80016167a20 */ /* 0x000fe20000410000 */
[----:B------:R-:W-:Y:S01]  /*ccc0*/  @P0 IADD3 R4, P5, R183, UR7, RZ ;  /* 0x00000007b7040c10 */ /* 0x000fe2000ffbe0ff */
[----:B------:R-:W-:Y:S01]  /*ccd0*/  FMUL.FTZ R23, R23, c[0x0][0x320] ;  /* 0x0000c80017177a20 */ /* 0x000fe20000410000 */
[----:B------:R-:W1:Y:S01]  /*cce0*/  MUFU.TANH R141, R19 ;  /* 0x00000013008d7308 */ /* 0x000e620000002400 */
[----:B------:R-:W-:Y:S01]  /*ccf0*/  @P0 LEA R16, P6, R6, c[0x0][0x1c8], 0x1 ;  /* 0x0000720006100a11 */ /* 0x000fe200078c08ff */
[----:B------:R-:W-:Y:S01]  /*cd00*/  FMUL.FTZ R160, R20, c[0x0][0x320] ;  /* 0x0000c80014a07a20 */ /* 0x000fe20000410000 */
[----:B------:R-:W-:Y:S01]  /*cd10*/  @P0 IADD3.X R7, R182, UR6, RZ, P5, !PT ;  /* 0x00000006b6070c10 */ /* 0x000fe2000affe4ff */
[----:B------:R-:W-:Y:S02]  /*cd20*/  FMUL.FTZ R158, R21, c[0x0][0x320] ;  /* 0x0000c800159e7a20 */ /* 0x000fe40000410000 */
[----:B------:R-:W-:Y:S02]  /*cd30*/  FMUL.FTZ R156, R24, c[0x0][0x320] ;  /* 0x0000c800189c7a20 */ /* 0x000fe40000410000 */
[----:B------:R-:W-:Y:S02]  /*cd40*/  FMUL.FTZ R25, R25, c[0x0][0x320] ;  /* 0x0000c80019197a20 */ /* 0x000fe40000410000 */
[----:B------:R1:W1:Y:S01]  /*cd50*/  MUFU.TANH R159, R22 ;  /* 0x00000016009f7308 */ /* 0x0002620000002400 */
[----:B------:R-:W-:Y:S02]  /*cd60*/  FMUL.FTZ R26, R26, c[0x0][0x320] ;  /* 0x0000c8001a1a7a20 */ /* 0x000fe40000410000 */
[----:B------:R-:W-:Y:S07]  /*cd70*/  FMUL.FTZ R27, R27, c[0x0][0x320] ;  /* 0x0000c8001b1b7a20 */ /* 0x000fee0000410000 */
[----:B------:R2:W2:Y:S01]  /*cd80*/  MUFU.TANH R157, R23 ;  /* 0x00000017009d7308 */ /* 0x0004a20000002400 */
[C---:B-----5:R-:W-:Y:S09]  /*cd90*/  HMMA.16816.F32.BF16 R28, R164.reuse, R8, R28 ;  /* 0x00000008a41c723c */ /* 0x060ff2000004181c */
[----:B------:R-:W2:Y:S03]  /*cda0*/  MUFU.TANH R138, R138 ;  /* 0x0000008a008a7308 */ /* 0x000ea60000002400 */
[----:B------:R-:W-:Y:S01]  /*cdb0*/  @P0 IADD3.X R9, R219, UR6, RZ, P4, !PT ;  /* 0x00000006db090c10 */ /* 0x000fe2000a7fe4ff */
[----:B------:R-:W-:Y:S03]  /*cdc0*/  HMMA.16816.F32.BF16 R32, R164, R10, R32 ;  /* 0x0000000aa420723c */ /* 0x000fe60000041820 */
[----:B------:R-:W-:Y:S02]  /*cdd0*/  @P0 LEA.HI.X R17, R6, c[0x0][0x1cc], R9, 0x1, P6 ;  /* 0x0000730006110a11 */ /* 0x000fe400030f0c09 */
[C---:B-1----:R-:W-:Y:S01]  /*cde0*/  @P0 LEA R14, P4, R4.reuse, c[0x0][0x1c8], 0x1 ;  /* 0x00007200040e0a11 */ /* 0x042fe200078808ff */
[----:B------:R-:W1:Y:S02]  /*cdf0*/  MUFU.TANH R0, R0 ;  /* 0x0000000000007308 */ /* 0x000e640000002400 */
[----:B------:R-:W-:Y:S01]  /*ce00*/  @!PT LDS RZ, [RZ] ;  /* 0x00000000fffff984 */ /* 0x000fe20000000800 */
[----:B------:R-:W-:Y:S01]  /*ce10*/  @!PT LDS RZ, [RZ] ;  /* 0x00000000fffff984 */ /* 0x000fe20000000800 */
[----:B------:R-:W-:Y:S01]  /*ce20*/  @!PT LDS RZ, [RZ] ;  /* 0x00000000fffff984 */ /* 0x000fe20000000800 */
[----:B------:R1:W-:Y:S01]  /*ce30*/  @P0 LDGSTS.E.BYPASS.LTC128B.128 [R207+0x6100], [R16.64], !P3 ;  /* 0x0610000010cf0fae */ /* 0x0003e2000d901d52 */
[----:B---3--:R-:W-:Y:S03]  /*ce40*/  @P0 LEA.HI.X R15, R4, c[0x0][0x1cc], R7, 0x1, P4 ;  /* 0x00007300040f0a11 */ /* 0x008fe600020f0c07 */
        /* <DEDUP_REMOVED lines=21> */
[----:B------:R-:W-:Y:S01]  /*cfa0*/  @P0 LEA R22, P6, R7, c[0x0][0x1c8], 0x1 ;  /* 0x0000720007160a11 */ /* 0x000fe200078c08ff */
[----:B------:R-:W-:Y:S01]  /*cfb0*/  FMUL.FTZ R34, R34, c[0x0][0x320] ;  /* 0x0000c80022227a20 */ /* 0x000fe20000410000 */
[----:B------:R-:W-:Y:S01]  /*cfc0*/  @P0 LEA.HI.X R19, R9, c[0x0][0x1cc], R6, 0x1, P5 ;  /* 0x0000730009130a11 */ /* 0x000fe200028f0c06 */
[----:B------:R-:W1:Y:S01]  /*cfd0*/  MUFU.TANH R162, R162 ;  /* 0x000000a200a27308 */ /* 0x000e620000002400 */
[----:B--2---:R-:W-:Y:S01]  /*cfe0*/  @P0 LEA.HI.X R23, R7, c[0x0][0x1cc], R4, 0x1, P6 ;  /* 0x0000730007170a11 */ /* 0x004fe200030f0c04 */
[----:B------:R-:W-:Y:S01]  /*cff0*/  FMUL.FTZ R4, R35, c[0x0][0x320] ;  /* 0x0000c80023047a20 */ /* 0x000fe20000410000 */
[----:B------:R-:W-:Y:S01]  /*d000*/  @P0 IADD3 R8, P4, R181, UR7, RZ ;  /* 0x00000007b5080c10 */ /* 0x000fe2000ff9e0ff */
[----:B------:R-:W3:Y:S03]  /*d010*/  SHFL.IDX PT, R6, R5, RZ, 0x1c1f ;  /* 0x001c1fff05067589 */ /* 0x000ee600000e0000 */
[----:B------:R-:W-:Y:S01]  /*d020*/  @P0 IADD3.X R11, R180, UR6, RZ, P4, !PT ;  /* 0x00000006b40b0c10 */ /* 0x000fe2000a7fe4ff */
[----:B------:R-:W-:Y:S01]  /*d030*/  USHF.L.U32 UR6, UR14, 0x6, URZ ;  /* 0x000000060e067899 */ /* 0x000fe2000800063f */
[C---:B------:R-:W-:Y:S01]  /*d040*/  @P0 LEA R10, P4, R8.reuse, c[0x0][0x1c8], 0x1 ;  /* 0x00007200080a0a11 */ /* 0x040fe200078808ff */
[----:B------:R-:W2:Y:S01]  /*d050*/  MUFU.TANH R142, R142 ;  /* 0x0000008e008e7308 */ /* 0x000ea20000002400 */
[----:B------:R1:W-:Y:S02]  /*d060*/  @P0 LDGSTS.E.BYPASS.LTC128B.128 [R207+0x7100], [R22.64], !P3 ;  /* 0x0710000016cf0fae */ /* 0x0003e4000d901d52 */
[----:B------:R-:W-:Y:S01]  /*d070*/  @P0 LEA.HI.X R11, R8, c[0x0][0x1cc], R11, 0x1, P4 ;  /* 0x00007300080b0a11 */ /* 0x000fe200020f0c0b */
[----:B------:R-:W-:Y:S02]  /*d080*/  IMAD.U32 R7, RZ, RZ, UR6 ;  /* 0x00000006ff077e24 */ /* 0x000fe4000f8e00ff */
[----:B------:R-:W-:Y:S02]  /*d090*/  IMAD.U32 R8, RZ, RZ, UR16 ;  /* 0x00000010ff087e24 */ /* 0x000fe4000f8e00ff */
[----:B------:R1:W-:Y:S01]  /*d0a0*/  @P0 LDGSTS.E.BYPASS.LTC128B.128 [R207+0x9100], [R18.64], !P2 ;  /* 0x0910000012cf0fae */ /* 0x0003e2000d101d52 */
[----:B------:R-:W-:Y:S01]  /*d0b0*/  IADD3 R7, -R216, 0x1, -R7 ;  /* 0x00000001d8077810 */ /* 0x000fe20007ffe907 */
[----:B------:R-:W1:Y:S03]  /*d0c0*/  MUFU.TANH R13, R13 ;  /* 0x0000000d000d7308 */ /* 0x000e660000002400 */
[----:B------:R-:W-:Y:S02]  /*d0d0*/  IADD3 R8, -R8, UR9, R7 ;  /* 0x0000000908087c10 */ /* 0x000fe4000fffe107 */
[----:B------:R5:W-:Y:S01]  /*d0e0*/  @P0 LDGSTS.E.BYPASS.LTC128B.128 [R207+0xb100], [R10.64], !P1 ;  /* 0x0b1000000acf0fae */ /* 0x000be2000c901d52 */
[----:B------:R-:W-:Y:S02]  /*d0f0*/  PLOP3.LUT P0, PT, PT, PT, UP1, 0x40, 0x0 ;  /* 0x000000000000781c */ /* 0x000fe40003f0e818 */
[C---:B------:R-:W-:Y:S02]  /*d100*/  IADD3 R9, R8.reuse, c[0x0][0x328], RZ ;  /* 0x0000ca0008097a10 */ /* 0x040fe40007ffe0ff */
[----:B------:R-:W1:Y:S01]  /*d110*/  MUFU.TANH R160, R160 ;  /* 0x000000a000a07308 */ /* 0x000e620000002400 */
[----:B------:R-:W-:Y:S01]  /*d120*/  IADD3 R7, R8, UR15, RZ ;  /* 0x0000000f08077c10 */ /* 0x000fe2000fffe0ff */
[----:B------:R-:W0:Y:S01]  /*d130*/  LDGDEPBAR ;  /* 0x00000000000079af */ /* 0x000e220000000000 */
[--C-:B---3--:R-:W-:Y:S07]  /*d140*/  IMAD.IADD R14, R9, 0x1, R6.reuse ;  /* 0x00000001090e7824 */ /* 0x108fee00078e0206 */
[----:B------:R-:W3:Y:S10]  /*d150*/  MUFU.TANH R158, R158 ;  /* 0x0000009e009e7308 */ /* 0x000ef40000002400 */
[----:B------:R-:W1:Y:S01]  /*d160*/  MUFU.TANH R156, R156 ;  /* 0x0000009c009c7308 */ /* 0x000e620000002400 */
[----:B-----5:R-:W-:Y:S09]  /*d170*/  IMAD.IADD R11, R7, 0x1, R6 ;  /* 0x00000001070b7824 */ /* 0x020ff200078e0206 */
        /* <DEDUP_REMOVED lines=10> */
[----:B------:R-:W1:Y:S01]  /*d220*/  MUFU.TANH R4, R4 ;  /* 0x0000000400047308 */ /* 0x000e620000002400 */
[----:B------:R-:W-:-:S05]  /*d230*/  @P0 BRA `(.L_x_258) ;  /* 0x000001a000000947 */ /* 0x000fca0003800000 */
[----:B--234-:R-:W-:Y:S01]  /*d240*/  IMAD.U32 R15, RZ, RZ, UR16 ;  /* 0x00000010ff0f7e24 */ /* 0x01cfe2000f8e00ff */
        /* <DEDUP_REMOVED lines=13> */
.L_x_260:
[----:B------:R-:W-:Y:S04]  /*d320*/  MOV R6, c[0x0][0x32c] ;  /* 0x0000cb0000067a02 */ /* 0x000fe80000000f00 */
[----:B------:R-:W-:Y:S11]  /*d330*/  ISETP.NE.AND P0, PT, R6, 0x1, PT ;  /* 0x000000010600780c */ /* 0x000ff60003f05270 */
[----:B------:R-:W-:Y:S02]  /*d340*/  @!UPT UIADD3 URZ, URZ, URZ, URZ ;  /* 0x0000003f3f3ff290 */ /* 0x000fe4000fffe03f */
[----:B------:R-:W-:Y:S05]  /*d350*/  @P0 IMAD.HI.U32 R6, R15, c[0x0][0x330], RZ ;  /* 0x0000cc000f060a27 */ /* 0x000fea00078e00ff */
[----:B------:R-:W-:Y:S02]  /*d360*/  @P0 SHF.R.U32.HI R15, RZ, c[0x0][0x334], R6 ;  /* 0x0000cd00ff0f0a19 */ /* 0x000fe40000011606 */
.L_x_261:
[----:B------:R-:W-:Y:S05]  /*d370*/  BSYNC B0 ;  /* 0x0000000000007941 */ /* 0x000fea0003800000 */
.L_x_259:
[----:B------:R-:W-:Y:S04]  /*d380*/  IMAD.MOV.U32 R6, RZ, RZ, c[0x0][0x32c] ;  /* 0x0000cb00ff067624 */ /* 0x000fe800078e00ff */
[----:B------:R-:W-:Y:S04]  /*d390*/  IMAD R15, R15, R6, -UR6 ;  /* 0x800000060f0f7e24 */ /* 0x000fe8000f8e0206 */
[----:B------:R-:W-:Y:S05]  /*d3a0*/  IMAD.IADD R6, R15, 0x1, -R216 ;  /* 0x000000010f067824 */ /* 0x000fea00078e0ad8 */
[----:B------:R-:W-:Y:S02]  /*d3b0*/  IADD3 R15, R6, c[0x0][0x32c], RZ ;  /* 0x0000cb00060f7a10 */ /* 0x000fe40007ffe0ff */
[----:B------:R-:W-:Y:S02]  /*d3c0*/  IMNMX R11, R11, R6, !PT ;  /* 0x000000060b0b7217 */ /* 0x000fe40007800200 */
[----:B------:R-:W-:Y:S02]  /*d3d0*/  IMNMX R14, R14, R15, PT ;  /* 0x0000000f0e0e7217 */ /* 0x000fe40003800200 */
.L_x_258:
        /* <DEDUP_REMOVED lines=18> */
[----:B-1----:R-:W-:Y:S02]  /*d500*/  FSEL R8, R139, -INF , !P6 ;  /* 0xff8000008b087808 */ /* 0x002fe40007000000 */
        /* <DEDUP_REMOVED lines=50> */
.L_x_264:
[----:B------:R-:W-:Y:S04]  /*d830*/  MOV R9, c[0x0][0x32c] ;  /* 0x0000cb0000097a02 */ /* 0x000fe80000000f00 */
[----:B------:R-:W-:Y:S11]  /*d840*/  ISETP.NE.AND P4, PT, R9, 0x1, PT ;  /* 0x000000010900780c */ /* 0x000ff60003f85270 */
[----:B------:R-:W-:Y:S02]  /*d850*/  @!UPT UIADD3 URZ, URZ, URZ, URZ ;  /* 0x0000003f3f3ff290 */ /* 0x000fe4000fffe03f */
[----:B------:R-:W-:Y:S05]  /*d860*/  @P4 IMAD.HI.U32 R9, R12, c[0x0][0x330], RZ ;  /* 0x0000cc000c094a27 */ /* 0x000fea00078e00ff */
[----:B------:R-:W-:Y:S02]  /*d870*/  @P4 SHF.R.U32.HI R12, RZ, c[0x0][0x334], R9 ;  /* 0x0000cd00ff0c4a19 */ /* 0x000fe40000011609 */
.L_x_265:
[----:B------:R-:W-:Y:S05]  /*d880*/  BSYNC B0 ;  /* 0x0000000000007941 */ /* 0x000fea0003800000 */
.L_x_263:
[----:B------:R-:W-:Y:S04]  /*d890*/  IMAD.MOV.U32 R9, RZ, RZ, c[0x0][0x32c] ;  /* 0x0000cb00ff097624 */ /* 0x000fe800078e00ff */
[----:B------:R-:W-:Y:S04]  /*d8a0*/  IMAD R9, R12, R9, -UR6 ;  /* 0x800000060c097e24 */ /* 0x000fe8000f8e0209 */
[----:B------:R-:W-:Y:S05]  /*d8b0*/  IMAD.IADD R14, R9, 0x1, -R216 ;  /* 0x00000001090e7824 */ /* 0x000fea00078e0ad8 */
[----:B------:R-:W-:Y:S02]  /*d8c0*/  IADD3 R12, R14, c[0x0][0x32c], RZ ;  /* 0x0000cb000e0c7a10 */ /* 0x000fe40007ffe0ff */
[----:B------:R-:W-:Y:S02]  /*d8d0*/  IMNMX R7, R7, R14, !PT ;  /* 0x0000000e07077217 */ /* 0x000fe40007800200 */
[----:B------:R-:W-:Y:S02]  /*d8e0*/  IMNMX R5, R5, R12, PT ;  /* 0x0000000c05057217 */ /* 0x000fe40003800200 */
.L_x_262:
        /* <DEDUP_REMOVED lines=299> */
[----:B------:R-:W-:Y:S01]  /*eba0*/  FMUL.FTZ R87, R2, R87 ;  /* 0x0000005702577220 */ /* 0x000fe20000410000 */
[----:B------:R-:W-:Y:S01]  /*ebb0*/  F2FP.BF16.PACK_AB R102, R177, R176 ;  /* 0x000000b0b166723e */ /* 0x000fe200000010ff */
[C---:B------:R-:W-:Y:S01]  /*ebc0*/  FMUL.FTZ R88, R3.reuse, R88 ;  /* 0x0000005803587220 */ /* 0x040fe20000410000 */
        /* <DEDUP_REMOVED lines=158> */
.L_x_257:
[----:B------:R-:W1:Y:S01]  /*f5b0*/  SHFL.BFLY PT, R3, R220, 0x2, 0x1f ;  /* 0x0c401f00dc037f89 */ /* 0x000e6200000e0000 */
[----:B------:R-:W-:-:S02]  /*f5c0*/  MOV R4, RZ ;  /* 0x000000ff00047202 */ /* 0x000fc40000000f00 */
[----:B------:R-:W-:Y:S01]  /*f5d0*/  PLOP3.LUT P1, PT, PT, PT, PT, 0x8, 0x0 ;  /* 0x000000000000781c */ /* 0x000fe20003f2e170 */
[----:B------:R-:W2:Y:S01]  /*f5e0*/  SHFL.BFLY PT, R2, R217, 0x2, 0x1f ;  /* 0x0c401f00d9027f89 */ /* 0x000ea200000e0000 */
[----:B-1----:R-:W-:Y:S01]  /*f5f0*/  FADD.FTZ R6, R3, R220 ;  /* 0x000000dc03067221 */ /* 0x002fe20000010000 */
[----:B------:R-:W-:Y:S01]  /*f600*/  MOV R3, RZ ;  /* 0x000000ff00037202 */ /* 0x000fe20000000f00 */
        /* <DEDUP_REMOVED lines=23> */
[C---:B------:R-:W-:Y:S02]  /*f780*/  FMUL.FTZ R117, R4.reuse, R117 ;  /* 0x0000007504757220 */ /* 0x040fe40000410000 */
        /* <DEDUP_REMOVED lines=41> */
[----:B------:R-:W-:Y:S01]  /*fa20*/  FMUL.FTZ R97, R4, R97 ;  /* 0x0000006104617220 */ /* 0x000fe20000410000 */
[----:B------:R-:W-:Y:S01]  /*fa30*/  MOV R4, 0xff800000 ;  /* 0xff80000000047802 */ /* 0x000fe20000000f00 */
        /* <DEDUP_REMOVED lines=50> */
.L_x_224:
[----:B------:R-:W-:Y:S05]  /*fd60*/  @P1 BRA `(.L_x_267) ;  /* 0x000016a000001947 */ /* 0x000fea0003800000 */
[----:B------:R-:W1:Y:S01]  /*fd70*/  S2R R0, SR_TID.X ;  /* 0x0000000000007919 */ /* 0x000e620000002100 */
[----:B------:R-:W-:Y:S02]  /*fd80*/  F2FP.BF16.PACK_AB R128, R129, R128 ;  /* 0x000000808180723e */ /* 0x000fe400000010ff */
[----:B------:R-:W-:Y:S01]  /*fd90*/  F2FP.BF16.PACK_AB R130, R131, R130 ;  /* 0x000000828382723e */ /* 0x000fe200000010ff */
[----:B------:R-:W-:Y:S01]  /*fda0*/  BAR.SYNC.DEFER_BLOCKING 0x1, 0x100 ;  /* 0x0044000000007b1d */ /* 0x000fe20000010000 */
        /* <DEDUP_REMOVED lines=10> */
[----:B-1----:R-:W-:Y:S02]  /*fe50*/  SHF.R.S32.HI R5, RZ, 0x1f, R0 ;  /* 0x0000001fff057819 */ /* 0x002fe40000011400 */
[----:B------:R-:W-:Y:S02]  /*fe60*/  F2FP.BF16.PACK_AB R104, R105, R104 ;  /* 0x000000686968723e */ /* 0x000fe400000010ff */
[----:B------:R-:W-:-:S02]  /*fe70*/  LEA.HI R2, R5, R0, RZ, 0x2 ;  /* 0x0000000005027211 */ /* 0x000fc400078f10ff */
[----:B------:R-:W-:Y:S02]  /*fe80*/  F2FP.BF16.PACK_AB R106, R107, R106 ;  /* 0x0000006a6b6a723e */ /* 0x000fe400000010ff */
[--C-:B------:R-:W-:Y:S02]  /*fe90*/  SHF.R.S32.HI R9, RZ, 0x2, R2.reuse ;  /* 0x00000002ff097819 */ /* 0x100fe40000011402 */
[----:B------:R-:W-:Y:S02]  /*fea0*/  SHF.R.S32.HI R6, RZ, 0x1f, R2 ;  /* 0x0000001fff067819 */ /* 0x000fe40000011402 */
[----:B------:R-:W-:Y:S02]  /*feb0*/  LOP3.LUT R11, R2, 0xfffffffc, RZ, 0xc0, !PT ;  /* 0xfffffffc020b7812 */ /* 0x000fe400078ec0ff */
[----:B------:R-:W-:Y:S02]  /*fec0*/  LEA.HI R6, R6, R9, RZ, 0x3 ;  /* 0x0000000906067211 */ /* 0x000fe400078f18ff */
[----:B------:R-:W-:Y:S01]  /*fed0*/  F2FP.BF16.PACK_AB R100, R101, R100 ;  /* 0x000000646564723e */ /* 0x000fe200000010ff */
[----:B------:R-:W-:Y:S01]  /*fee0*/  IMAD.IADD R11, R0, 0x1, -R11 ;  /* 0x00000001000b7824 */ /* 0x000fe200078e0a0b */
[----:B------:R-:W-:-:S02]  /*fef0*/  LOP3.LUT R6, R6, 0xfffffff8, RZ, 0xc0, !PT ;  /* 0xfffffff806067812 */ /* 0x000fc400078ec0ff */
[----:B------:R-:W-:Y:S02]  /*ff00*/  F2FP.BF16.PACK_AB R102, R103, R102 ;  /* 0x000000666766723e */ /* 0x000fe400000010ff */
[----:B------:R-:W-:Y:S01]  /*ff10*/  F2FP.BF16.PACK_AB R36, R37, R36 ;  /* 0x000000242524723e */ /* 0x000fe200000010ff */
[----:B------:R-:W-:Y:S01]  /*ff20*/  IMAD.IADD R9, R9, 0x1, -R6 ;  /* 0x0000000109097824 */ /* 0x000fe200078e0a06 */
[----:B------:R-:W-:Y:S02]  /*ff30*/  LEA.HI R6, R5, R0, RZ, 0x5 ;  /* 0x0000000005067211 */ /* 0x000fe400078f28ff */
[----:B------:R-:W-:Y:S01]  /*ff40*/  F2FP.BF16.PACK_AB R38, R39, R38 ;  /* 0x000000262726723e */ /* 0x000fe200000010ff */
[C---:B------:R-:W-:Y:S01]  /*ff50*/  IMAD.SHL.U32 R8, R9.reuse, 0x40, RZ ;  /* 0x0000004009087824 */ /* 0x040fe200078e00ff */
[----:B------:R-:W-:Y:S02]  /*ff60*/  SHF.R.S32.HI R2, RZ, 0x5, R6 ;  /* 0x00000005ff027819 */ /* 0x000fe40000011406 */
[----:B------:R-:W-:-:S02]  /*ff70*/  LOP3.LUT R12, R9, 0x1, RZ, 0xc0, !PT ;  /* 0x00000001090c7812 */ /* 0x000fc400078ec0ff */
[----:B------:R-:W-:Y:S01]  /*ff80*/  LOP3.LUT R8, R8, 0x1c0, RZ, 0xc0, !PT ;  /* 0x000001c008087812 */ /* 0x000fe200078ec0ff */
[----:B------:R-:W-:Y:S01]  /*ff90*/  IMAD R10, R2, 0x200, R11 ;  /* 0x00000200020a7824 */ /* 0x000fe200078e020b */
[----:B------:R-:W-:Y:S02]  /*ffa0*/  ISETP.NE.U32.AND P0, PT, R12, 0x1, PT ;  /* 0x000000010c00780c */ /* 0x000fe40003f05070 */
[----:B------:R-:W-:Y:S02]  /*ffb0*/  LEA.HI R13, R8, R8, RZ, 0x1d ;  /* 0x00000008080d7211 */ /* 0x000fe400078fe8ff */
[----:B------:R-:W-:Y:S01]  /*ffc0*/  R2P PR, R9, 0x6 ;  /* 0x0000000609007804 */ /* 0x000fe20000000000 */
[----:B------:R-:W-:Y:S01]  /*ffd0*/  IMAD.MOV.U32 R9, RZ, RZ, 0x20 ;  /* 0x00000020ff097424 */ /* 0x000fe200078e00ff */
[----:B------:R-:W-:Y:S01]  /*ffe0*/  F2FP.BF16.PACK_AB R40, R41, R40 ;  /* 0x000000282928723e */ /* 0x000fe200000010ff */
[----:B------:R-:W-:Y:S01]  /*fff0*/  IMAD.U32 R10, R10, 0x2, R13 ;  /* 0x000000020a0a7824 */ /* 0x000fe200078e000d */
[----:B------:R-:W-:-:S02]  /*10000*/  F2FP.BF16.PACK_AB R42, R43, R42 ;  /* 0x0000002a2b2a723e */ /* 0x000fc400000010ff */
[----:B------:R-:W-:Y:S01]  /*10010*/  F2FP.BF16.PACK_AB R44, R45, R44 ;  /* 0x0000002c2d2c723e */ /* 0x000fe200000010ff */
[----:B------:R-:W-:Y:S01]  /*10020*/  IMAD.SHL.U32 R13, R10, 0x2, RZ ;  /* 0x000000020a0d7824 */ /* 0x000fe200078e00ff */
[----:B------:R-:W-:Y:S02]  /*10030*/  F2FP.BF16.PACK_AB R46, R47, R46 ;  /* 0x0000002e2f2e723e */ /* 0x000fe400000010ff */
[----:B------:R-:W-:Y:S02]  /*10040*/  F2FP.BF16.PACK_AB R48, R49, R48 ;  /* 0x000000303130723e */ /* 0x000fe400000010ff */
[C---:B------:R-:W-:Y:S01]  /*10050*/  IADD3 R8, R13.reuse, 0x80, RZ ;  /* 0x000000800d087810 */ /* 0x040fe20007ffe0ff */
[----:B------:R-:W-:Y:S01]  /*10060*/  STS [R13+0x80], R128 ;  /* 0x000080800d007388 */ /* 0x000fe20000000800 */
[----:B------:R-:W-:Y:S02]  /*10070*/  IADD3 R15, R13, 0x70, RZ ;  /* 0x000000700d0f7810 */ /* 0x000fe40007ffe0ff */
[----:B------:R-:W-:Y:S01]  /*10080*/  @P0 IADD3 R15, R8, 0x10, RZ ;  /* 0x00000010080f0810 */ /* 0x000fe20007ffe0ff */
[----:B------:R-:W-:Y:S01]  /*10090*/  STS [R13+0x480], R130 ;  /* 0x000480820d007388 */ /* 0x000fe20000000800 */
[----:B------:R-:W-:Y:S01]  /*100a0*/  SEL R8, R9, 0xffffffe0, !P1 ;  /* 0xffffffe009087807 */ /* 0x000fe20004800000 */
[----:B------:R-:W-:Y:S01]  /*100b0*/  IMAD.MOV.U32 R9, RZ, RZ, 0x40 ;  /* 0x00000040ff097424 */ /* 0x000fe200078e00ff */
[----:B------:R-:W-:Y:S01]  /*100c0*/  F2FP.BF16.PACK_AB R50, R51, R50 ;  /* 0x000000323332723e */ /* 0x000fe200000010ff */
[----:B------:R-:W-:Y:S01]  /*100d0*/  STS [R15], R124 ;  /* 0x0000007c0f007388 */ /* 0x000fe20000000800 */
[----:B------:R-:W-:Y:S01]  /*100e0*/  F2FP.BF16.PACK_AB R52, R53, R52 ;  /* 0x000000343534723e */ /* 0x000fe200000010ff */
[----:B------:R-:W-:Y:S01]  /*100f0*/  IMAD.IADD R17, R13, 0x1, R8 ;  /* 0x000000010d117824 */ /* 0x000fe200078e0208 */
[----:B------:R-:W-:Y:S01]  /*10100*/  SEL R10, R9, 0xffffffc0, !P2 ;  /* 0xffffffc0090a7807 */ /* 0x000fe20005000000 */
[----:B------:R-:W-:Y:S01]  /*10110*/  IMAD.IADD R9, R8, 0x1, R15 ;  /* 0x0000000108097824 */ /* 0x000fe200078e020f */
[----:B------:R-:W-:Y:S01]  /*10120*/  STS [R15+0x400], R126 ;  /* 0x0004007e0f007388 */ /* 0x000fe20000000800 */
[----:B------:R-:W-:-:S02]  /*10130*/  F2FP.BF16.PACK_AB R54, R55, R54 ;  /* 0x000000363736723e */ /* 0x000fc400000010ff */
[--C-:B------:R-:W-:Y:S01]  /*10140*/  IMAD.IADD R19, R13, 0x1, R10.reuse ;  /* 0x000000010d137824 */ /* 0x100fe200078e020a */
[----:B------:R-:W-:Y:S01]  /*10150*/  STS [R17+0x80], R120 ;  /* 0x0000807811007388 */ /* 0x000fe20000000800 */
[C---:B------:R-:W-:Y:S01]  /*10160*/  IMAD.IADD R21, R10.reuse, 0x1, R15 ;  /* 0x000000010a157824 */ /* 0x040fe200078e020f */
[----:B------:R-:W-:Y:S01]  /*10170*/  F2FP.BF16.PACK_AB R56, R57, R56 ;  /* 0x000000383938723e */ /* 0x000fe200000010ff */
[----:B------:R-:W-:Y:S01]  /*10180*/  IMAD.IADD R23, R10, 0x1, R17 ;  /* 0x000000010a177824 */ /* 0x000fe200078e0211 */
[----:B------:R-:W-:Y:S01]  /*10190*/  STS [R17+0x480], R122 ;  /* 0x0004807a11007388 */ /* 0x000fe20000000800 */
[----:B------:R-:W-:Y:S01]  /*101a0*/  IMAD.IADD R25, R9, 0x1, R10 ;  /* 0x0000000109197824 */ /* 0x000fe200078e020a */
[----:B------:R-:W-:Y:S02]  /*101b0*/  F2FP.BF16.PACK_AB R58, R59, R58 ;  /* 0x0000003a3b3a723e */ /* 0x000fe400000010ff */
        /* <DEDUP_REMOVED lines=53> */
[----:B------:R2:W-:Y:S04]  /*10510*/  STS [R15+0x8400], R74 ;  /* 0x0084004a0f007388 */ /* 0x0005e80000000800 */
[----:B------:R-:W-:Y:S04]  /*10520*/  STS [R17+0x8080], R76 ;  /* 0x0080804c11007388 */ /* 0x000fe80000000800 */
[----:B------:R-:W-:Y:S04]  /*10530*/  STS [R17+0x8480], R78 ;  /* 0x0084804e11007388 */ /* 0x000fe80000000800 */
[----:B------:R-:W-:Y:S04]  /*10540*/  STS [R9+0x8000], R80 ;  /* 0x0080005009007388 */ /* 0x000fe80000000800 */
[----:B------:R3:W-:Y:S01]  /*10550*/  STS [R9+0x8400], R82 ;  /* 0x0084005209007388 */ /* 0x0007e20000000800 */
[----:B-1----:R-:W-:-:S03]  /*10560*/  IMAD.MOV.U32 R13, RZ, RZ, 0x4 ;  /* 0x00000004ff0d7424 */ /* 0x002fc600078e00ff */
[----:B------:R-:W-:Y:S04]  /*10570*/  STS [R19+0x8080], R84 ;  /* 0x0080805413007388 */ /* 0x000fe80000000800 */
[----:B------:R1:W-:Y:S01]  /*10580*/  STS [R19+0x8480], R86 ;  /* 0x0084805613007388 */ /* 0x0003e20000000800 */
[----:B--2---:R-:W-:-:S03]  /*10590*/  IMAD.WIDE R14, R208, R13, c[0x0][0x500] ;  /* 0x00014000d00e7625 */ /* 0x004fc600078e020d */
[----:B------:R2:W-:Y:S04]  /*105a0*/  STS [R21+0x8000], R88 ;  /* 0x0080005815007388 */ /* 0x0005e80000000800 */
[----:B------:R2:W-:Y:S04]  /*105b0*/  STS [R21+0x8400], R90 ;  /* 0x0084005a15007388 */ /* 0x0005e80000000800 */
[----:B------:R2:W-:Y:S04]  /*105c0*/  STS [R23+0x8080], R92 ;  /* 0x0080805c17007388 */ /* 0x0005e80000000800 */
[----:B------:R2:W-:Y:S04]  /*105d0*/  STS [R23+0x8480], R94 ;  /* 0x0084805e17007388 */ /* 0x0005e80000000800 */
[----:B------:R2:W-:Y:S04]  /*105e0*/  STS [R25+0x8000], R96 ;  /* 0x0080006019007388 */ /* 0x0005e80000000800 */
[----:B------:R2:W-:Y:S04]  /*105f0*/  STS [R25+0x8400], R3 ;  /* 0x0084000319007388 */ /* 0x0005e80000000800 */
[----:B------:R-:W-:Y:S01]  /*10600*/  BAR.SYNC.DEFER_BLOCKING 0x1, 0x100 ;  /* 0x0044000000007b1d */ /* 0x000fe20000010000 */
[----:B------:R-:W-:-:S02]  /*10610*/  IMAD.MOV.U32 R8, RZ, RZ, c[0x0][0x388] ;  /* 0x0000e200ff087624 */ /* 0x000fc400078e00ff */
[----:B------:R-:W-:-:S03]  /*10620*/  @P1 IMAD.WIDE R12, R208, R13, c[0x0][0x508] ;  /* 0x00014200d00c1625 */ /* 0x000fc600078e020d */
[----:B---3--:R-:W3:Y:S04]  /*10630*/  @P0 LDG.E R9, [R14.64] ;  /* 0x000000120e090981 */ /* 0x008ee8000c1e1900 */
[----:B------:R2:W5:Y:S01]  /*10640*/  @P1 LDG.E R8, [R12.64] ;  /* 0x000000120c081981 */ /* 0x000562000c1e1900 */
[----:B-1----:R-:W-:Y:S02]  /*10650*/  CS2R R18, SRZ ;  /* 0x0000000000127805 */ /* 0x002fe4000001ff00 */
[--C-:B---3--:R-:W-:Y:S01]  /*10660*/  @P0 SHF.R.S32.HI R19, RZ, 0x1f, R9.reuse ;  /* 0x0000001fff130819 */ /* 0x108fe20000011409 */
[----:B------:R-:W-:Y:S01]  /*10670*/  @P0 IMAD.MOV.U32 R18, RZ, RZ, R9 ;  /* 0x000000ffff120224 */ /* 0x000fe200078e0009 */
[----:B------:R-:W-:Y:S05]  /*10680*/  @P1 BRA `(.L_x_268) ;  /* 0x0000004000001947 */ /* 0x000fea0003800000 */
[----:B--2---:R-:W-:Y:S05]  /*10690*/  @!P0 BRA `(.L_x_268) ;  /* 0x0000003000008947 */ /* 0x004fea0003800000 */
[----:B-----5:R-:W2:Y:S04]  /*106a0*/  LDG.E R8, [R14.64] ;  /* 0x000000120e087981 */ /* 0x020ea8000c1e1900 */
[----:B------:R-:W2:Y:S02]  /*106b0*/  LDG.E R3, [R14.64+0x4] ;  /* 0x000004120e037981 */ /* 0x000ea4000c1e1900 */
[----:B--2---:R-:W-:-:S02]  /*106c0*/  IADD3 R8, -R8, R3, RZ ;  /* 0x0000000308087210 */ /* 0x004fc40007ffe1ff */
.L_x_268:
[----:B--2---:R-:W-:Y:S01]  /*106d0*/  LOP3.LUT R9, R6, 0xffffffe0, RZ, 0xc0, !PT ;  /* 0xffffffe006097812 */ /* 0x004fe200078ec0ff */
[----:B------:R-:W1:Y:S01]  /*106e0*/  S2R R57, SR_CTAID.X ;  /* 0x0000000000397919 */ /* 0x000e620000002500 */
[----:B------:R-:W-:Y:S01]  /*106f0*/  SHF.R.S32.HI R13, RZ, 0x1f, R2 ;  /* 0x0000001fff0d7819 */ /* 0x000fe20000011402 */
[----:B------:R-:W-:Y:S01]  /*10700*/  IMAD.MOV.U32 R3, RZ, RZ, c[0x0][0x4e8] ;  /* 0x00013a00ff037624 */ /* 0x000fe200078e00ff */
[----:B------:R-:W-:Y:S01]  /*10710*/  LEA.HI R10, R11, R11, RZ, 0x1 ;  /* 0x0000000b0b0a7211 */ /* 0x000fe200078f08ff */
[----:B------:R-:W-:Y:S01]  /*10720*/  IMAD.IADD R9, R0, 0x1, -R9 ;  /* 0x0000000100097824 */ /* 0x000fe200078e0a09 */
[----:B------:R-:W2:Y:S01]  /*10730*/  S2R R14, SR_CTAID.Y ;  /* 0x00000000000e7919 */ /* 0x000ea20000002600 */
[----:B------:R-:W-:Y:S01]  /*10740*/  LEA.HI R13, R13, R2, RZ, 0x3 ;  /* 0x000000020d0d7211 */ /* 0x000fe200078f18ff */
[----:B------:R-:W-:Y:S01]  /*10750*/  IMAD.WIDE.U32 R16, R18, c[0x0][0x3a0], RZ ;  /* 0x0000e80012107a25 */ /* 0x000fe200078e00ff */
[----:B------:R-:W-:Y:S01]  /*10760*/  ISETP.NE.AND P1, PT, R3, 0x1, PT ;  /* 0x000000010300780c */ /* 0x000fe20003f25270 */
[----:B------:R-:W-:Y:S01]  /*10770*/  BSSY B0, `(.L_x_269) ;  /* 0x0000081000007945 */ /* 0x000fe20003800000 */
[----:B------:R-:W-:Y:S01]  /*10780*/  SHF.R.S32.HI R6, RZ, 0x1f, R9 ;  /* 0x0000001fff067819 */ /* 0x000fe20000011409 */
[----:B------:R-:W-:Y:S01]  /*10790*/  IMAD.MOV.U32 R23, RZ, RZ, R19 ;  /* 0x000000ffff177224 */ /* 0x000fe200078e0013 */
[----:B------:R-:W-:-:S02]  /*107a0*/  LOP3.LUT R13, R13, 0xffffff8, RZ, 0xc0, !PT ;  /* 0x0ffffff80d0d7812 */ /* 0x000fc400078ec0ff */
[----:B------:R-:W-:Y:S02]  /*107b0*/  LEA.HI R3, R6, R9, RZ, 0x2 ;  /* 0x0000000906037211 */ /* 0x000fe400078f10ff */
[----:B------:R-:W-:Y:S02]  /*107c0*/  LOP3.LUT R10, R10, 0x1ffffffe, RZ, 0xc0, !PT ;  /* 0x1ffffffe0a0a7812 */ /* 0x000fe400078ec0ff */
[----:B------:R-:W-:Y:S02]  /*107d0*/  IADD3 R2, -R13, R2, RZ ;  /* 0x000000020d027210 */ /* 0x000fe40007ffe1ff */
[-C--:B------:R-:W-:Y:S02]  /*107e0*/  LEA.HI R6, R5, R0.reuse, RZ, 0x3 ;  /* 0x0000000005067211 */ /* 0x080fe400078f18ff */
[----:B------:R-:W-:Y:S02]  /*107f0*/  SHF.R.S32.HI R3, RZ, 0x2, R3 ;  /* 0x00000002ff037819 */ /* 0x000fe40000011403 */
[----:B------:R-:W-:Y:S01]  /*10800*/  LOP3.LUT P2, RZ, R9, 0x3, RZ, 0xc0, !PT ;  /* 0x0000000309ff7812 */ /* 0x000fe2000784c0ff */
[----:B------:R-:W-:Y:S01]  /*10810*/  IMAD.IADD R9, R11, 0x1, -R10 ;  /* 0x000000010b097824 */ /* 0x000fe200078e0a0a */
[----:B------:R-:W-:Y:S01]  /*10820*/  LOP3.LUT R11, R6, 0xfffffff8, RZ, 0xc0, !PT ;  /* 0xfffffff8060b7812 */ /* 0x000fe200078ec0ff */
[----:B------:R-:W-:Y:S01]  /*10830*/  IMAD R2, R2, 0x10, R3 ;  /* 0x0000001002027824 */ /* 0x000fe200078e0203 */
[-C--:B------:R-:W-:Y:S01]  /*10840*/  LEA.HI R5, R5, R0.reuse, RZ, 0x6 ;  /* 0x0000000005057211 */ /* 0x080fe200078f30ff */
[----:B------:R-:W-:Y:S01]  /*10850*/  IMAD R3, R19, c[0x0][0x3a0], RZ ;  /* 0x0000e80013037a24 */ /* 0x000fe200078e02ff */
[----:B------:R-:W-:Y:S01]  /*10860*/  IADD3 R11, -R11, R0, RZ ;  /* 0x000000000b0b7210 */ /* 0x000fe20007ffe1ff */
[----:B------:R-:W-:Y:S01]  /*10870*/  IMAD R0, R9, 0x8, R2 ;  /* 0x0000000809007824 */ /* 0x000fe200078e0202 */
[----:B--2---:R-:W-:Y:S01]  /*10880*/  SHF.R.S32.HI R9, RZ, 0x1f, R14 ;  /* 0x0000001fff097819 */ /* 0x004fe2000001140e */
[----:B------:R-:W-:Y:S01]  /*10890*/  IMAD R3, R18, c[0x0][0x3a4], R3 ;  /* 0x0000e90012037a24 */ /* 0x000fe200078e0203 */
[----:B------:R-:W-:Y:S01]  /*108a0*/  MOV R22, R18 ;  /* 0x0000001200167202 */ /* 0x000fe20000000f00 */
[----:B-1----:R-:W-:Y:S01]  /*108b0*/  IMAD R13, R57, 0x80, R0 ;  /* 0x00000080390d7824 */ /* 0x002fe200078e0200 */
[----:B------:R-:W-:Y:S01]  /*108c0*/  SHF.R.S32.HI R6, RZ, 0x3, R6 ;  /* 0x00000003ff067819 */ /* 0x000fe20000011406 */
[----:B------:R-:W-:-:S02]  /*108d0*/  IMAD R15, R9, c[0x0][0x490], RZ ;  /* 0x00012400090f7a24 */ /* 0x000fc400078e02ff */
[----:B------:R-:W-:Y:S01]  /*108e0*/  @P1 IMAD.HI.U32 R0, R13, c[0x0][0x4ec], RZ ;  /* 0x00013b000d001a27 */ /* 0x000fe200078e00ff */
[----:B------:R-:W-:Y:S02]  /*108f0*/  MOV R20, R13 ;  /* 0x0000000d00147202 */ /* 0x000fe40000000f00 */
[----:B------:R-:W-:Y:S01]  /*10900*/  LEA R10, R11, R6, 0x5 ;  /* 0x000000060b0a7211 */ /* 0x000fe200078e28ff */
[----:B------:R-:W-:Y:S01]  /*10910*/  IMAD.IADD R17, R17, 0x1, R3 ;  /* 0x0000000111117824 */ /* 0x000fe200078e0203 */
[----:B------:R-:W-:Y:S01]  /*10920*/  @P1 SHF.R.U32.HI R20, RZ, c[0x0][0x4f0], R0 ;  /* 0x00013c00ff141a19 */ /* 0x000fe20000011600 */
[----:B------:R-:W-:Y:S01]  /*10930*/  IMAD.WIDE.U32 R22, R14, c[0x0][0x490], R22 ;  /* 0x000124000e167a25 */ /* 0x000fe200078e0016 */
[----:B------:R-:W-:Y:S02]  /*10940*/  SHF.R.S32.HI R3, RZ, 0x1f, R208 ;  /* 0x0000001fff037819 */ /* 0x000fe400000114d0 */
[----:B------:R-:W-:Y:S01]  /*10950*/  SEL R208, R208, RZ, !P0 ;  /* 0x000000ffd0d07207 */ /* 0x000fe20004000000 */
[----:B------:R-:W-:Y:S01]  /*10960*/  IMAD R15, R14, c[0x0][0x494], R15 ;  /* 0x000125000e0f7a24 */ /* 0x000fe200078e020f */
[----:B------:R-:W-:Y:S01]  /*10970*/  SEL R3, R3, RZ, !P0 ;  /* 0x000000ff03037207 */ /* 0x000fe20004000000 */
[----:B------:R-:W-:-:S02]  /*10980*/  IMAD.MOV R12, RZ, RZ, -R20 ;  /* 0x000000ffff0c7224 */ /* 0x000fc400078e0a14 */
[----:B------:R-:W-:Y:S02]  /*10990*/  IMAD.IADD R23, R23, 0x1, R15 ;  /* 0x0000000117177824 */ /* 0x000fe400078e020f */
[----:B------:R-:W-:Y:S02]  /*109a0*/  IMAD R9, R9, c[0x0][0x3e8], RZ ;  /* 0x0000fa0009097a24 */ /* 0x000fe400078e02ff */
[----:B------:R-:W-:Y:S02]  /*109b0*/  IMAD R12, R12, c[0x0][0x4e8], R13 ;  /* 0x00013a000c0c7a24 */ /* 0x000fe400078e020d */
[----:B------:R-:W-:Y:S02]  /*109c0*/  IMAD R13, R3, c[0x0][0x498], RZ ;  /* 0x00012600030d7a24 */ /* 0x000fe400078e02ff */
[----:B------:R-:W-:-:S04]  /*109d0*/  IMAD.WIDE.U32 R22, R208, c[0x0][0x498], R22 ;  /* 0x00012600d0167a25 */ /* 0x000fc800078e0016 */
[C---:B------:R-:W-:Y:S02]  /*109e0*/  IMAD R9, R14.reuse, c[0x0][0x3ec], R9 ;  /* 0x0000fb000e097a24 */ /* 0x040fe400078e0209 */
[----:B------:R-:W-:Y:S01]  /*109f0*/  IMAD.WIDE.U32 R14, R14, c[0x0][0x3e8], R16 ;  /* 0x0000fa000e0e7a25 */ /* 0x000fe200078e0010 */
[----:B------:R-:W-:Y:S02]  /*10a00*/  SHF.R.S32.HI R16, RZ, 0x1f, R20 ;  /* 0x0000001fff107819 */ /* 0x000fe40000011414 */
[----:B------:R-:W-:Y:S01]  /*10a10*/  IADD3 R20, P0, R20, R22, RZ ;  /* 0x0000001614147210 */ /* 0x000fe20007f1e0ff */
[----:B------:R-:W-:Y:S01]  /*10a20*/  IMAD R13, R208, c[0x0][0x49c], R13 ;  /* 0x00012700d00d7a24 */ /* 0x000fe200078e020d */
[----:B------:R-:W-:Y:S01]  /*10a30*/  SHF.R.S32.HI R17, RZ, 0x1f, R12 ;  /* 0x0000001fff117819 */ /* 0x000fe2000001140c */
[----:B------:R-:W-:Y:S01]  /*10a40*/  IMAD.SHL.U32 R0, R6, 0x40, RZ ;  /* 0x0000004006007824 */ /* 0x000fe200078e00ff */
[----:B------:R-:W-:Y:S01]  /*10a50*/  IADD3 R15, R15, R9, RZ ;  /* 0x000000090f0f7210 */ /* 0x000fe20007ffe0ff */
[----:B------:R-:W-:Y:S01]  /*10a60*/  IMAD R10, R57, 0x80, R10 ;  /* 0x00000080390a7824 */ /* 0x000fe200078e020a */
[----:B------:R-:W-:Y:S01]  /*10a70*/  IADD3.X R21, R16, R23, R13, P0, !PT ;  /* 0x0000001710157210 */ /* 0x000fe200007fe40d */
[----:B------:R-:W-:Y:S01]  /*10a80*/  IMAD R17, R17, c[0x0][0x488], RZ ;  /* 0x0001220011117a24 */ /* 0x000fe200078e02ff */
[----:B------:R-:W-:Y:S01]  /*10a90*/  LOP3.LUT R13, R0, 0x1c0, RZ, 0xc0, !PT ;  /* 0x000001c0000d7812 */ /* 0x000fe200078ec0ff */
[----:B------:R-:W-:-:S02]  /*10aa0*/  IMAD.SHL.U32 R0, R11, 0x8, RZ ;  /* 0x000000080b007824 */ /* 0x000fc400078e00ff */
[----:B------:R-:W-:-:S04]  /*10ab0*/  IMAD.WIDE.U32 R20, R12, c[0x0][0x488], R20 ;  /* 0x000122000c147a25 */ /* 0x000fc800078e0014 */
[----:B------:R-:W-:Y:S01]  /*10ac0*/  IMAD R17, R12, c[0x0][0x48c], R17 ;  /* 0x000123000c117a24 */ /* 0x000fe200078e0211 */
[----:B------:R-:W-:Y:S01]  /*10ad0*/  LOP3.LUT R12, R13, 0x38, R0, 0xf8, !PT ;  /* 0x000000380d0c7812 */ /* 0x000fe200078ef800 */
[----:B------:R-:W-:Y:S01]  /*10ae0*/  IMAD R11, R3, c[0x0][0x3f0], RZ ;  /* 0x0000fc00030b7a24 */ /* 0x000fe200078e02ff */
[----:B------:R-:W-:Y:S01]  /*10af0*/  SHF.R.U32.HI R3, RZ, 0x3, R13 ;  /* 0x00000003ff037819 */ /* 0x000fe2000001160d */
[----:B------:R-:W-:Y:S01]  /*10b00*/  @P1 IMAD.HI.U32 R18, R10, c[0x0][0x4ec], RZ ;  /* 0x00013b000a121a27 */ /* 0x000fe200078e00ff */
[----:B------:R-:W-:Y:S02]  /*10b10*/  LEA R13, P0, R20, c[0x0][0x450], 0x2 ;  /* 0x00011400140d7a11 */ /* 0x000fe400078010ff */
[----:B------:R-:W-:Y:S01]  /*10b20*/  IADD3 R17, R21, R17, RZ ;  /* 0x0000001115117210 */ /* 0x000fe20007ffe0ff */
[----:B------:R-:W-:Y:S01]  /*10b30*/  IMAD R11, R208, c[0x0][0x3f4], R11 ;  /* 0x0000fd00d00b7a24 */ /* 0x000fe200078e020b */
[----:B------:R-:W-:Y:S01]  /*10b40*/  LOP3.LUT R3, R12, R3, RZ, 0x3c, !PT ;  /* 0x000000030c037212 */ /* 0x000fe200078e3cff */
[----:B------:R-:W-:Y:S01]  /*10b50*/  IMAD.WIDE.U32 R14, R208, c[0x0][0x3f0], R14 ;  /* 0x0000fc00d00e7a25 */ /* 0x000fe200078e000e */
[----:B------:R-:W-:Y:S01]  /*10b60*/  LEA.HI.X R17, R20, c[0x0][0x454], R17, 0x2, P0 ;  /* 0x0001150014117a11 */ /* 0x000fe200000f1411 */
[----:B------:R-:W-:Y:S02]  /*10b70*/  SHFL.IDX PT, R34, R13, RZ, 0x1c1f ;  /* 0x001c1fff0d227589 */ /* 0x000fe400000e0000 */
[----:B------:R-:W-:Y:S01]  /*10b80*/  IMAD.MOV.U32 R9, RZ, RZ, R10 ;  /* 0x000000ffff097224 */ /* 0x000fe200078e000a */
[----:B------:R-:W-:Y:S01]  /*10b90*/  @P1 SHF.R.U32.HI R9, RZ, c[0x0][0x4f0], R18 ;  /* 0x00013c00ff091a19 */ /* 0x000fe20000011612 */
[----:B------:R-:W1:Y:S01]  /*10ba0*/  SHFL.IDX PT, R35, R17, RZ, 0x1c1f ;  /* 0x001c1fff11237589 */ /* 0x000e6200000e0000 */
[----:B------:R-:W-:Y:S01]  /*10bb0*/  IMAD.IADD R15, R15, 0x1, R11 ;  /* 0x000000010f0f7824 */ /* 0x000fe200078e020b */
[----:B------:R-:W-:Y:S01]  /*10bc0*/  LEA R11, R57, R2, 0x7 ;  /* 0x00000002390b7211 */ /* 0x000fe200078e38ff */
[----:B-----5:R-:W-:Y:S01]  /*10bd0*/  IMAD R2, R8, c[0x0][0x4e8], RZ ;  /* 0x00013a0008027a24 */ /* 0x020fe200078e02ff */
[----:B------:R-:W-:Y:S01]  /*10be0*/  SHFL.IDX PT, R48, R13, 0x1, 0x1c1f ;  /* 0x003c1f000d307f89 */ /* 0x000fe200000e0000 */
[--C-:B------:R-:W-:Y:S01]  /*10bf0*/  IMAD.MOV R19, RZ, RZ, -R9.reuse ;  /* 0x000000ffff137224 */ /* 0x100fe200078e0a09 */
[----:B------:R-:W-:Y:S01]  /*10c00*/  SHF.R.S32.HI R12, RZ, 0x1f, R9 ;  /* 0x0000001fff0c7819 */ /* 0x000fe20000011409 */
[----:B------:R-:W-:Y:S01]  /*10c10*/  IMAD.WIDE.U32 R14, R9, c[0x0][0x3e0], R14 ;  /* 0x0000f800090e7a25 */ /* 0x000fe200078e000e */
[----:B------:R-:W2:Y:S01]  /*10c20*/  SHFL.IDX PT, R49, R17, 0x1, 0x1c1f ;  /* 0x003c1f0011317f89 */ /* 0x000ea200000e0000 */
[----:B------:R-:W-:-:S02]  /*10c30*/  IADD3 R21, R11, 0x8, RZ ;  /* 0x000000080b157810 */ /* 0x000fc40007ffe0ff */
[----:B------:R-:W-:Y:S01]  /*10c40*/  IMAD R19, R19, c[0x0][0x4e8], R10 ;  /* 0x00013a0013137a24 */ /* 0x000fe200078e020a */
[-C--:B------:R-:W-:Y:S01]  /*10c50*/  ISETP.GE.OR P0, PT, R11, R2.reuse, P2 ;  /* 0x000000020b00720c */ /* 0x080fe20001706670 */
[----:B------:R-:W-:Y:S01]  /*10c60*/  IMAD R12, R12, c[0x0][0x3e0], RZ ;  /* 0x0000f8000c0c7a24 */ /* 0x000fe200078e02ff */
[----:B------:R-:W-:Y:S01]  /*10c70*/  ISETP.GE.OR P2, PT, R21, R2, P2 ;  /* 0x000000021500720c */ /* 0x000fe20001746670 */
[----:B------:R-:W-:Y:S01]  /*10c80*/  IMAD.SHL.U32 R10, R5, 0x8, RZ ;  /* 0x00000008050a7824 */ /* 0x000fe200078e00ff */
[----:B------:R-:W-:Y:S01]  /*10c90*/  SHF.R.S32.HI R8, RZ, 0x1f, R19 ;  /* 0x0000001fff087819 */ /* 0x000fe20000011413 */
[----:B------:R-:W-:Y:S01]  /*10ca0*/  IMAD R12, R9, c[0x0][0x3e4], R12 ;  /* 0x0000f900090c7a24 */ /* 0x000fe200078e020c */
[----:B------:R-:W-:Y:S02]  /*10cb0*/  LEA R57, R57, R6, 0x7 ;  /* 0x0000000639397211 */ /* 0x000fe400078e38ff */
[----:B------:R-:W-:Y:S01]  /*10cc0*/  LOP3.LUT R10, R3, 0x7ffffe00, R10, 0xf8, !PT ;  /* 0x7ffffe00030a7812 */ /* 0x000fe200078ef80a */
[----:B------:R-:W-:-:S02]  /*10cd0*/  IMAD.IADD R15, R15, 0x1, R12 ;  /* 0x000000010f0f7824 */ /* 0x000fc400078e020c */
[----:B------:R-:W-:Y:S01]  /*10ce0*/  IMAD R8, R8, c[0x0][0x3d8], RZ ;  /* 0x0000f60008087a24 */ /* 0x000fe200078e02ff */
[----:B------:R-:W-:Y:S01]  /*10cf0*/  SHF.L.U32 R58, R10, 0x1, RZ ;  /* 0x000000010a3a7819 */ /* 0x000fe200000006ff */
[----:B-1----:R1:W-:Y:S01]  /*10d00*/  @!P0 ST.E [R34.64], R4 ;  /* 0x0000000422008985 */ /* 0x0023e2000c101912 */
[----:B------:R-:W-:-:S04]  /*10d10*/  IMAD.WIDE.U32 R32, R19, c[0x0][0x3d8], R14 ;  /* 0x0000f60013207a25 */ /* 0x000fc800078e000e */
[----:B------:R-:W-:Y:S01]  /*10d20*/  IMAD R3, R19, c[0x0][0x3dc], R8 ;  /* 0x0000f70013037a24 */ /* 0x000fe200078e0208 */
[C---:B------:R-:W-:Y:S01]  /*10d30*/  LEA R56, P0, R32.reuse, c[0x0][0x380], 0x1 ;  /* 0x0000e00020387a11 */ /* 0x040fe200078008ff */
[----:B--2---:R1:W-:Y:S02]  /*10d40*/  @!P2 ST.E [R48.64], R7 ;  /* 0x000000073000a985 */ /* 0x0043e4000c101912 */
[----:B------:R-:W-:Y:S02]  /*10d50*/  IMAD.IADD R3, R33, 0x1, R3 ;  /* 0x0000000121037824 */ /* 0x000fe400078e0203 */
        /* <DEDUP_REMOVED lines=34> */
.L_x_270:
[----:B--2---:R-:W-:Y:S05]  /*10f80*/  BSYNC B0 ;  /* 0x0000000000007941 */ /* 0x004fea0003800000 */
.L_x_269:
        /* <DEDUP_REMOVED lines=23> */
.L_x_272:
[----:B------:R-:W-:Y:S05]  /*11100*/  BSYNC B0 ;  /* 0x0000000000007941 */ /* 0x000fea0003800000 */
.L_x_271:
[----:B------:R-:W-:Y:S01]  /*11110*/  IADD3 R3, R57, 0x40, RZ ;  /* 0x0000004039037810 */ /* 0x000fe20007ffe0ff */
[----:B--2---:R2:W1:Y:S01]  /*11120*/  SHFL.IDX PT, R17, R55, 0x2, 0x181f ;  /* 0x00581f0037117f89 */ /* 0x00446200000e0000 */
        /* <DEDUP_REMOVED lines=21> */
.L_x_274:
[----:B------:R-:W-:Y:S05]  /*11280*/  BSYNC B0 ;  /* 0x0000000000007941 */ /* 0x000fea0003800000 */
.L_x_273:
        /* <DEDUP_REMOVED lines=24> */
.L_x_267:
        /* <DEDUP_REMOVED lines=18> */
.L_x_275:
[----:B-1----:R-:W1:Y:S01]  /*11530*/  S2R R0, SR_TID.X ;  /* 0x0000000000007919 */ /* 0x002e620000002100 */
[----:B------:R-:W-:Y:S01]  /*11540*/  SHF.R.S32.HI R9, RZ, 0x1f, R208 ;  /* 0x0000001fff097819 */ /* 0x000fe200000114d0 */
[----:B------:R-:W-:Y:S01]  /*11550*/  BSSY B0, `(.L_x_276) ;  /* 0x0000028000007945 */ /* 0x000fe20003800000 */
[----:B------:R-:W-:-:S02]  /*11560*/  SEL R208, R208, RZ, !P1 ;  /* 0x000000ffd0d07207 */ /* 0x000fc40004800000 */
[----:B------:R-:W-:Y:S02]  /*11570*/  SEL R9, R9, RZ, !P1 ;  /* 0x000000ff09097207 */ /* 0x000fe40004800000 */
[----:B-1----:R-:W-:-:S13]  /*11580*/  ISETP.GT.AND P0, PT, R0, 0x7f, PT ;  /* 0x0000007f0000780c */ /* 0x002fda0003f04270 */
        /* <DEDUP_REMOVED lines=9> */
[----:B------:R-:W-:Y:S01]  /*11620*/  MOV R10, R12 ;  /* 0x0000000c000a7202 */ /* 0x000fe20000000f00 */
[----:B------:R-:W-:Y:S01]  /*11630*/  IMAD.MOV.U32 R6, RZ, RZ, R7 ;  /* 0x000000ffff067224 */ /* 0x000fe200078e0007 */
[----:B------:R-:W-:-:S13]  /*11640*/  ISETP.NE.AND P0, PT, R3, 0x1, PT ;  /* 0x000000010300780c */ /* 0x000fda0003f05270 */
[----:B------:R-:W-:-:S05]  /*11650*/  @P0 IMAD.HI.U32 R5, R7, c[0x0][0x4ec], RZ ;  /* 0x00013b0007050a27 */ /* 0x000fca00078e00ff */
[----:B------:R-:W-:Y:S01]  /*11660*/  @P0 SHF.R.U32.HI R6, RZ, c[0x0][0x4f0], R5 ;  /* 0x00013c00ff060a19 */ /* 0x000fe20000011605 */
[----:B-1----:R-:W-:Y:S01]  /*11670*/  IMAD.WIDE.U32 R10, R4, c[0x0][0x490], R10 ;  /* 0x00012400040a7a25 */ /* 0x002fe200078e000a */
[----:B------:R-:W-:Y:S02]  /*11680*/  SHF.R.S32.HI R3, RZ, 0x1f, R4 ;  /* 0x0000001fff037819 */ /* 0x000fe40000011404 */
[----:B------:R-:W-:-:S03]  /*11690*/  SHF.R.S32.HI R8, RZ, 0x1f, R6 ;  /* 0x0000001fff087819 */ /* 0x000fc60000011406 */
[----:B------:R-:W-:-:S04]  /*116a0*/  IMAD R3, R3, c[0x0][0x490], RZ ;  /* 0x0001240003037a24 */ /* 0x000fc800078e02ff */
[----:B------:R-:W-:Y:S01]  /*116b0*/  IMAD R3, R4, c[0x0][0x494], R3 ;  /* 0x0001250004037a24 */ /* 0x000fe200078e0203 */
[----:B------:R-:W-:-:S03]  /*116c0*/  IADD3 R4, -R6, RZ, RZ ;  /* 0x000000ff06047210 */ /* 0x000fc60007ffe1ff */
[----:B------:R-:W-:Y:S02]  /*116d0*/  IMAD.IADD R11, R3, 0x1, R11 ;  /* 0x00000001030b7824 */ /* 0x000fe400078e020b */
[----:B------:R-:W-:Y:S02]  /*116e0*/  IMAD R3, R9, c[0x0][0x498], RZ ;  /* 0x0001260009037a24 */ /* 0x000fe400078e02ff */
[----:B------:R-:W-:Y:S02]  /*116f0*/  IMAD R4, R4, c[0x0][0x4e8], R7 ;  /* 0x00013a0004047a24 */ /* 0x000fe400078e0207 */
[----:B------:R-:W-:-:S03]  /*11700*/  IMAD.WIDE.U32 R10, R208, c[0x0][0x498], R10 ;  /* 0x00012600d00a7a25 */ /* 0x000fc600078e000a */
[----:B------:R-:W-:Y:S01]  /*11710*/  SHF.R.S32.HI R5, RZ, 0x1f, R4 ;  /* 0x0000001fff057819 */ /* 0x000fe20000011404 */
[----:B------:R-:W-:Y:S01]  /*11720*/  IMAD R3, R208, c[0x0][0x49c], R3 ;  /* 0x00012700d0037a24 */ /* 0x000fe200078e0203 */
[----:B------:R-:W-:-:S03]  /*11730*/  IADD3 R6, P0, R6, R10, RZ ;  /* 0x0000000a06067210 */ /* 0x000fc60007f1e0ff */
[----:B------:R-:W-:Y:S01]  /*11740*/  IMAD R5, R5, c[0x0][0x488], RZ ;  /* 0x0001220005057a24 */ /* 0x000fe200078e02ff */
[----:B------:R-:W-:Y:S02]  /*11750*/  IADD3.X R7, R8, R11, R3, P0, !PT ;  /* 0x0000000b08077210 */ /* 0x000fe400007fe403 */
[----:B------:R-:W-:Y:S01]  /*11760*/  MOV R3, 0xff800000 ;  /* 0xff80000000037802 */ /* 0x000fe20000000f00 */
[C---:B------:R-:W-:Y:S02]  /*11770*/  IMAD R5, R4.reuse, c[0x0][0x48c], R5 ;  /* 0x0001230004057a24 */ /* 0x040fe400078e0205 */
[----:B------:R-:W-:-:S05]  /*11780*/  IMAD.WIDE.U32 R6, R4, c[0x0][0x488], R6 ;  /* 0x0001220004067a25 */ /* 0x000fca00078e0006 */
[----:B------:R-:W-:Y:S02]  /*11790*/  IADD3 R5, R7, R5, RZ ;  /* 0x0000000507057210 */ /* 0x000fe40007ffe0ff */
[----:B------:R-:W-:-:S04]  /*117a0*/  LEA R4, P0, R6, c[0x0][0x450], 0x2 ;  /* 0x0001140006047a11 */ /* 0x000fc800078010ff */
[----:B------:R-:W-:-:S05]  /*117b0*/  LEA.HI.X R5, R6, c[0x0][0x454], R5, 0x2, P0 ;  /* 0x0001150006057a11 */ /* 0x000fca00000f1405 */
[----:B------:R1:W-:Y:S04]  /*117c0*/  STG.E [R4.64], R3 ;  /* 0x0000000304007986 */ /* 0x0003e8000c101912 */
.L_x_277:
[----:B------:R-:W-:Y:S05]  /*117d0*/  BSYNC B0 ;  /* 0x0000000000007941 */ /* 0x000fea0003800000 */
.L_x_276:
[----:B------:R-:W2:Y:S01]  /*117e0*/  S2R R7, SR_CTAID.Y ;  /* 0x0000000000077919 */ /* 0x000ea20000002600 */
[----:B-1----:R-:W-:Y:S01]  /*117f0*/  SHF.R.S32.HI R3, RZ, 0x1f, R0 ;  /* 0x0000001fff037819 */ /* 0x002fe20000011400 */
[----:B------:R-:W-:Y:S01]  /*11800*/  IMAD R5, R13, c[0x0][0x3a0], RZ ;  /* 0x0000e8000d057a24 */ /* 0x000fe200078e02ff */
[----:B------:R-:W-:Y:S01]  /*11810*/  BSSY B0, `(.L_x_278) ;  /* 0x000003f000007945 */ /* 0x000fe20003800000 */
[----:B------:R-:W1:Y:S01]  /*11820*/  S2R R8, SR_CTAID.X ;  /* 0x0000000000087919 */ /* 0x000e620000002500 */
[----:B------:R-:W-:Y:S01]  /*11830*/  LEA.HI R4, R3, R0, RZ, 0x3 ;  /* 0x0000000003047211 */ /* 0x000fe200078f18ff */
[C---:B------:R-:W-:Y:S01]  /*11840*/  IMAD R10, R12.reuse, c[0x0][0x3a4], R5 ;  /* 0x0000e9000c0a7a24 */ /* 0x040fe200078e0205 */
[----:B------:R-:W-:Y:S01]  /*11850*/  MOV R3, c[0x0][0x4e8] ;  /* 0x00013a0000037a02 */ /* 0x000fe20000000f00 */
[----:B------:R-:W-:Y:S01]  /*11860*/  IMAD.WIDE.U32 R12, R12, c[0x0][0x3a0], RZ ;  /* 0x0000e8000c0c7a25 */ /* 0x000fe200078e00ff */
[----:B------:R-:W-:Y:S02]  /*11870*/  LOP3.LUT R5, R4, 0xfffffff8, RZ, 0xc0, !PT ;  /* 0xfffffff804057812 */ /* 0x000fe400078ec0ff */
[----:B------:R-:W-:Y:S01]  /*11880*/  ISETP.NE.AND P0, PT, R3, 0x1, PT ;  /* 0x000000010300780c */ /* 0x000fe20003f05270 */
[----:B------:R-:W-:Y:S01]  /*11890*/  IMAD R9, R9, c[0x0][0x3f0], RZ ;  /* 0x0000fc0009097a24 */ /* 0x000fe200078e02ff */
[----:B------:R-:W-:Y:S01]  /*118a0*/  SHF.R.S32.HI R4, RZ, 0x3, R4 ;  /* 0x00000003ff047819 */ /* 0x000fe20000011404 */
[----:B------:R-:W-:Y:S01]  /*118b0*/  IMAD.IADD R5, R0, 0x1, -R5 ;  /* 0x0000000100057824 */ /* 0x000fe200078e0a05 */
[----:B------:R-:W-:Y:S01]  /*118c0*/  IADD3 R13, R13, R10, RZ ;  /* 0x0000000a0d0d7210 */ /* 0x000fe20007ffe0ff */
[----:B------:R-:W-:-:S02]  /*118d0*/  IMAD R9, R208, c[0x0][0x3f4], R9 ;  /* 0x0000fd00d0097a24 */ /* 0x000fc400078e0209 */
[----:B-----5:R-:W-:Y:S01]  /*118e0*/  IMAD R2, R2, c[0x0][0x4e8], RZ ;  /* 0x00013a0002027a24 */ /* 0x020fe200078e02ff */
[C---:B------:R-:W-:Y:S02]  /*118f0*/  LEA R3, R5.reuse, R4, 0x5 ;  /* 0x0000000405037211 */ /* 0x040fe400078e28ff */
[----:B------:R-:W-:Y:S02]  /*11900*/  SHF.L.U32 R11, R5, 0x3, RZ ;  /* 0x00000003050b7819 */ /* 0x000fe400000006ff */
[----:B--2---:R-:W-:Y:S01]  /*11910*/  SHF.R.S32.HI R6, RZ, 0x1f, R7 ;  /* 0x0000001fff067819 */ /* 0x004fe20000011407 */
[----:B------:R-:W-:Y:S01]  /*11920*/  IMAD.WIDE.U32 R12, R7, c[0x0][0x3e8], R12 ;  /* 0x0000fa00070c7a25 */ /* 0x000fe200078e000c */
[----:B------:R-:W-:-:S03]  /*11930*/  IADD3 R5, R11, 0x40, RZ ;  /* 0x000000400b057810 */ /* 0x000fc60007ffe0ff */
[----:B------:R-:W-:Y:S02]  /*11940*/  IMAD R6, R6, c[0x0][0x3e8], RZ ;  /* 0x0000fa0006067a24 */ /* 0x000fe400078e02ff */
[----:B-1----:R-:W-:Y:S02]  /*11950*/  IMAD R3, R8, 0x80, R3 ;  /* 0x0000008008037824 */ /* 0x002fe400078e0203 */
[----:B------:R-:W-:Y:S02]  /*11960*/  IMAD R6, R7, c[0x0][0x3ec], R6 ;  /* 0x0000fb0007067a24 */ /* 0x000fe400078e0206 */
[----:B------:R-:W-:-:S03]  /*11970*/  @P0 IMAD.HI.U32 R0, R3, c[0x0][0x4ec], RZ ;  /* 0x00013b0003000a27 */ /* 0x000fc600078e00ff */
[----:B------:R-:W-:Y:S02]  /*11980*/  IADD3 R13, R6, R13, RZ ;  /* 0x0000000d060d7210 */ /* 0x000fe40007ffe0ff */
[----:B------:R-:W-:Y:S02]  /*11990*/  MOV R6, R3 ;  /* 0x0000000300067202 */ /* 0x000fe40000000f00 */
[----:B------:R-:W-:Y:S01]  /*119a0*/  @P0 SHF.R.U32.HI R6, RZ, c[0x0][0x4f0], R0 ;  /* 0x00013c00ff060a19 */ /* 0x000fe20000011600 */
[----:B------:R-:W-:-:S03]  /*119b0*/  IMAD.WIDE.U32 R12, R208, c[0x0][0x3f0], R12 ;  /* 0x0000fc00d00c7a25 */ /* 0x000fc600078e000c */
[--C-:B------:R-:W-:Y:S01]  /*119c0*/  SHF.R.S32.HI R7, RZ, 0x1f, R6.reuse ;  /* 0x0000001fff077819 */ /* 0x100fe20000011406 */
[----:B------:R-:W-:Y:S01]  /*119d0*/  IMAD.MOV R0, RZ, RZ, -R6 ;  /* 0x000000ffff007224 */ /* 0x000fe200078e0a06 */
[----:B------:R-:W-:Y:S02]  /*119e0*/  IADD3 R13, R13, R9, RZ ;  /* 0x000000090d0d7210 */ /* 0x000fe40007ffe0ff */
[----:B------:R-:W-:Y:S01]  /*119f0*/  LEA R9, R8, R4, 0x7 ;  /* 0x0000000408097211 */ /* 0x000fe200078e38ff */
[----:B------:R-:W-:Y:S01]  /*11a00*/  IMAD R7, R7, c[0x0][0x3e0], RZ ;  /* 0x0000f80007077a24 */ /* 0x000fe200078e02ff */
[----:B------:R-:W-:Y:S01]  /*11a10*/  IADD3 R4, R11, 0x80, RZ ;  /* 0x000000800b047810 */ /* 0x000fe20007ffe0ff */
[----:B------:R-:W-:Y:S02]  /*11a20*/  IMAD R0, R0, c[0x0][0x4e8], R3 ;  /* 0x00013a0000007a24 */ /* 0x000fe400078e0203 */
        /* <DEDUP_REMOVED lines=29> */
.L_x_279:
[----:B------:R-:W-:Y:S05]  /*11c00*/  BSYNC B0 ;  /* 0x0000000000007941 */ /* 0x000fea0003800000 */
.L_x_278:
[----:B--23--:R-:W-:Y:S01]  /*11c10*/  IADD3 R7, R9, 0x20, RZ ;  /* 0x0000002009077810 */ /* 0x00cfe20007ffe0ff */
[----:B------:R2:W3:Y:S01]  /*11c20*/  SHFL.IDX PT, R13, R0, 0x1, 0x181f ;  /* 0x00381f00000d7f89 */ /* 0x0004e200000e0000 */
        /* <DEDUP_REMOVED lines=19> */
.L_x_281:
[----:B------:R-:W-:Y:S05]  /*11d60*/  BSYNC B0 ;  /* 0x0000000000007941 */ /* 0x000fea0003800000 */
.L_x_280:
        /* <DEDUP_REMOVED lines=21> */
.L_x_283:
[----:B------:R-:W-:Y:S05]  /*11ec0*/  BSYNC B0 ;  /* 0x0000000000007941 */ /* 0x000fea0003800000 */
.L_x_282:
[----:B------:R-:W-:Y:S01]  /*11ed0*/  IADD3 R9, R9, 0x60, RZ ;  /* 0x0000006009097810 */ /* 0x000fe20007ffe0ff */
[----:B-1----:R1:W2:Y:S03]  /*11ee0*/  SHFL.IDX PT, R7, R0, 0x3, 0x181f ;  /* 0x00781f0000077f89 */ /* 0x0022a600000e0000 */
[----:B------:R-:W-:Y:S01]  /*11ef0*/  ISETP.GE.AND P0, PT, R9, R2, PT ;  /* 0x000000020900720c */ /* 0x000fe20003f06270 */
[----:B------:R1:W3:-:S12]  /*11f00*/  SHFL.IDX PT, R6, R3, 0x3, 0x181f ;  /* 0x00781f0003067f89 */ /* 0x0002d800000e0000 */
[----:B------:R-:W-:Y:S05]  /*11f10*/  @P0 EXIT ;  /* 0x000000000000094d */ /* 0x000fea0003800000 */
[----:B------:R-:W-:Y:S02]  /*11f20*/  ISETP.GE.AND P0, PT, R5, c[0x0][0x3c8], PT ;  /* 0x0000f20005007a0c */ /* 0x000fe40003f06270 */
[----:B------:R-:W-:-:S11]  /*11f30*/  ISETP.GE.AND P1, PT, R11, c[0x0][0x3c8], PT ;  /* 0x0000f2000b007a0c */ /* 0x000fd60003f26270 */
[----:B-123--:R-:W-:Y:S02]  /*11f40*/  @!P0 SHF.R.S32.HI R0, RZ, 0x1f, R5 ;  /* 0x0000001fff008819 */ /* 0x00efe40000011405 */
[----:B------:R-:W-:Y:S02]  /*11f50*/  @!P1 IMAD.WIDE R8, R11, 0x2, R6 ;  /* 0x000000020b089825 */ /* 0x000fe400078e0206 */
[----:B------:R-:W-:-:S03]  /*11f60*/  @!P0 LEA.HI R0, R0, R5, RZ, 0x3 ;  /* 0x0000000500008211 */ /* 0x000fc600078f18ff */
[----:B------:R1:W-:Y:S01]  /*11f70*/  @!P1 ST.E.128 [R8.64], RZ ;  /* 0x000000ff08009985 */ /* 0x0003e2000c101d12 */
[----:B------:R-:W-:-:S05]  /*11f80*/  @!P0 LOP3.LUT R3, R0, 0xfffffff8, RZ, 0xc0, !PT ;  /* 0xfffffff800038812 */ /* 0x000fca00078ec0ff */
[----:B------:R-:W-:-:S05]  /*11f90*/  @!P0 IMAD.WIDE R2, R3, 0x2, R6 ;  /* 0x0000000203028825 */ /* 0x000fca00078e0206 */
[----:B------:R1:W-:Y:S01]  /*11fa0*/  @!P0 ST.E.128 [R2.64], RZ ;  /* 0x000000ff02008985 */ /* 0x0003e2000c101d12 */
[----:B------:R-:W-:-:S13]  /*11fb0*/  ISETP.GE.AND P0, PT, R4, c[0x0][0x3c8], PT ;  /* 0x0000f20004007a0c */ /* 0x000fda0003f06270 */
[----:B------:R-:W-:Y:S05]  /*11fc0*/  @P0 EXIT ;  /* 0x000000000000094d */ /* 0x000fea0003800000 */
[----:B-1----:R-:W-:-:S04]  /*11fd0*/  SHF.R.S32.HI R3, RZ, 0x1f, R4 ;  /* 0x0000001fff037819 */ /* 0x002fc80000011404 */
[----:B------:R-:W-:-:S04]  /*11fe0*/  LEA.HI R3, R3, R4, RZ, 0x3 ;  /* 0x0000000403037211 */ /* 0x000fc800078f18ff */
[----:B------:R-:W-:-:S05]  /*11ff0*/  LOP3.LUT R3, R3, 0xfffffff8, RZ, 0xc0, !PT ;  /* 0xfffffff803037812 */ /* 0x000fca00078ec0ff */
[----:B------:R-:W-:-:S05]  /*12000*/  IMAD.WIDE R6, R3, 0x2, R6 ;  /* 0x0000000203067825 */ /* 0x000fca00078e0206 */
[----:B------:R-:W-:Y:S01]  /*12010*/  ST.E.128 [R6.64], RZ ;  /* 0x000000ff06007985 */ /* 0x000fe2000c101d12 */
[----:B------:R-:W-:Y:S05]  /*12020*/  EXIT ;  /* 0x000000000000794d */ /* 0x000fea0003800000 */
.L_x_284:
        /* <DEDUP_REMOVED lines=13> */
.L_x_2618:


//--------------------- .text._ZN7cutlass13device_kernelIN5flash19enable_sm80_to_sm89INS1_16FlashAttnFwdSm80INS1_25CollectiveMainloopFwdSm80ILi8ELi1ELb0EN4cute5tupleIJNS5_1CILi128EEENS7_ILi64EEENS7_ILi192EEEEEELi192ENS_10bfloat16_tEfNS_4arch4Sm80ELb0ELb1ELb1ELb1ELb0ELb1ELb1ELb0EEENS1_21CollectiveEpilogueFwdINS6_IJS8_SA_S9_EEENS6_IJNS7_ILi1EEESI_SI_EEESC_SE_Li256ELb1ELb1ELb0ELb0EEENS1_19SingleTileSchedulerILb1ELb0ELb1ELi128EEEEEEEEEvNT_6ParamsE --------------------------
	.section	.text._ZN7cutlass13device_kernelIN5flash19enable_sm80_to_sm89INS1_16FlashAttnFwdSm80INS1_25CollectiveMainloopFwdSm80ILi8ELi1ELb0EN4cute5tupleIJNS5_1CILi128EEENS7_ILi64EEENS7_ILi192EEEEEELi192ENS_10bfloat16_tEfNS_4arch4Sm80ELb0ELb1ELb1ELb1ELb0ELb1ELb1ELb0EEENS1_21CollectiveEpilogueFwdINS6_IJS8_SA_S9_EEENS6_IJNS7_ILi1EEESI_SI_EEESC_SE_Li256ELb1ELb1ELb0ELb0EEENS1_19SingleTileSchedulerILb1ELb0ELb1ELi128EEEEEEEEEvNT_6ParamsE,"ax",@progbits
	.sectioninfo	@"SHI_REGISTERS=250"
	.align	128
.text._ZN7cutlass13device_kernelIN5flash19enable_sm80_to_sm89INS1_16FlashAttnFwdSm80INS1_25CollectiveMainloopFwdSm80ILi8ELi1ELb0EN4cute5tupleIJNS5_1CILi128EEENS7_ILi64EEENS7_ILi192EEEEEELi192ENS_10bfloat16_tEfNS_4arch4Sm80ELb0ELb1ELb1ELb1ELb0ELb1ELb1ELb0EEENS1_21CollectiveEpilogueFwdINS6_IJS8_SA_S9_EEENS6_IJNS7_ILi1EEESI_SI_EEESC_SE_Li256ELb1ELb1ELb0ELb0EEENS1_19SingleTileSchedulerILb1ELb0ELb1ELi128EEEEEEEEEvNT_6ParamsE:
        .type           _ZN7cutlass13device_kernelIN5flash19enable_sm80_to_sm89INS1_16FlashAttnFwdSm80INS1_25CollectiveMainloopFwdSm80ILi8ELi1ELb0EN4cute5tupleIJNS5_1CILi128EEENS7_ILi64EEENS7_ILi192EEEEEELi192ENS_10bfloat16_tEfNS_4arch4Sm80ELb0ELb1ELb1ELb1ELb0ELb1ELb1ELb0EEENS1_21CollectiveEpilogueFwdINS6_IJS8_SA_S9_EEENS6_IJNS7_ILi1EEESI_SI_EEESC_SE_Li256ELb1ELb1ELb0ELb0EEENS1_19SingleTileSchedulerILb1ELb0ELb1ELi128EEEEEEEEEvNT_6ParamsE,@function
        .size           _ZN7cutlass13device_kernelIN5flash19enable_sm80_to_sm89INS1_16FlashAttnFwdSm80INS1_25CollectiveMainloopFwdSm80ILi8ELi1ELb0EN4cute5tupleIJNS5_1CILi128EEENS7_ILi64EEENS7_ILi192EEEEEELi192ENS_10bfloat16_tEfNS_4arch4Sm80ELb0ELb1ELb1ELb1ELb0ELb1ELb1ELb0EEENS1_21CollectiveEpilogueFwdINS6_IJS8_SA_S9_EEENS6_IJNS7_ILi1EEESI_SI_EEESC_SE_Li256ELb1ELb1ELb0ELb0EEENS1_19SingleTileSchedulerILb1ELb0ELb1ELi128EEEEEEEEEvNT_6ParamsE,(.L_x_2619 - _ZN7cutlass13device_kernelIN5flash19enable_sm80_to_sm89INS1_16FlashAttnFwdSm80INS1_25CollectiveMainloopFwdSm80ILi8ELi1ELb0EN4cute5tupleIJNS5_1CILi128EEENS7_ILi64EEENS7_ILi192EEEEEELi192ENS_10bfloat16_tEfNS_4arch4Sm80ELb0ELb1ELb1ELb1ELb0ELb1ELb1ELb0EEENS1_21CollectiveEpilogueFwdINS6_IJS8_SA_S9_EEENS6_IJNS7_ILi1EEESI_SI_EEESC_SE_Li256ELb1ELb1ELb0ELb0EEENS1_19SingleTileSchedulerILb1ELb0ELb1ELi128EEEEEEEEEvNT_6ParamsE)
        .other          _ZN7cutlass13device_kernelIN5flash19enable_sm80_to_sm89INS1_16FlashAttnFwdSm80INS1_25CollectiveMainloopFwdSm80ILi8ELi1ELb0EN4cute5tupleIJNS5_1CILi128EEENS7_ILi64EEENS7_ILi192EEEEEELi192ENS_10bfloat16_tEfNS_4arch4Sm80ELb0ELb1ELb1ELb1ELb0ELb1ELb1ELb0EEENS1_21CollectiveEpilogueFwdINS6_IJS8_SA_S9_EEENS6_IJNS7_ILi1EEESI_SI_EEESC_SE_Li256ELb1ELb1ELb0ELb0EEENS1_19SingleTileSchedulerILb1ELb0ELb1ELi128EEEEEEEEEvNT_6ParamsE,@"STO_CUDA_ENTRY STV_DEFAULT"
_ZN7cutlass13device_kernelIN5flash19enable_sm80_to_sm89INS1_16FlashAttnFwdSm80INS1_25CollectiveMainloopFwdSm80ILi8ELi1ELb0EN4cute5tupleIJNS5_1CILi128EEENS7_ILi64EEENS7_ILi192EEEEEELi192ENS_10bfloat16_tEfNS_4arch4Sm80ELb0ELb1ELb1ELb1ELb0ELb1ELb1ELb0EEENS1_21CollectiveEpilogueFwdINS6_IJS8_SA_S9_EEENS6_IJNS7_ILi1EEESI_SI_EEESC_SE_Li256ELb1ELb1ELb0ELb0EEENS1_19SingleTileSchedulerILb1ELb0ELb1ELi128EEEEEEEEEvNT_6ParamsE:
[----:B------:R-:W-:Y:S02]  /*0000*/  MOV R1, c[0x0][0x28] ;  /* 0x00000a0000017a02 */ /* 0x000fe40000000f00 */
[----:B------:R-:W1:Y:S01]  /*0010*/  S2R R83, SR_TID.X ;  /* 0x0000000000537919 */ /* 0x000e620000002100 */
[----:B------:R-:W2:Y:S01]  /*0020*/  S2UR UR24, SR_CTAID.Z ;  /* 0x00000000001879c3 */ /* 0x000ea20000002700 */
[----:B------:R-:W-:Y:S02]  /*0030*/  UMOV UR13, 0x4 ;  /* 0x00000004000d7882 */ /* 0x000fe40000000000 */
[----:B------:R-:W-:Y:S02]  /*0040*/  ULDC.64 UR4, c[0x0][0x568] ;  /* 0x00015a0000047ab9 */ /* 0x000fe40000000a00 */
[----:B------:R-:W-:-:S03]  /*0050*/  ULDC.64 UR28, c[0x0][0x118] ;  /* 0x00004600001c7ab9 */ /* 0x000fc60000000a00 */
[----:B------:R-:W3:Y:S01]  /*0060*/  S2UR UR16, SR_CTAID.X ;  /* 0x00000000001079c3 */ /* 0x000ee20000002500 */
[----:B-1----:R-:W-:Y:S01]  /*0070*/  SHF.R.U32.HI R0, RZ, 0x5, R83 ;  /* 0x00000005ff007819 */ /* 0x002fe20000011653 */
[----:B--2---:R-:W-:-:S05]  /*0080*/  UIMAD.WIDE UR4, UR24, UR13, UR4 ;  /* 0x0000000d180472a5 */ /* 0x004fca000f8e0204 */
[----:B------:R-:W1:Y:S02]  /*0090*/  SHFL.IDX PT, R0, R0, RZ, 0x1f ;  /* 0x00001fff00007589 */ /* 0x000e6400000e0000 */
[----:B-1----:R-:W-:-:S13]  /*00a0*/  ISETP.NE.AND P0, PT, R0, RZ, PT ;  /* 0x000000ff0000720c */ /* 0x002fda0003f05270 */
[----:B------:R-:W-:Y:S05]  /*00b0*/  @!P0 BRA `(.L_x_285) ;  /* 0x000001c000008947 */ /* 0x000fea0003800000 */
[----:B---3--:R-:W-:-:S04]  /*00c0*/  ISETP.NE.U32.AND P0, PT, RZ, c[0x0][0x568], PT ;  /* 0x00015a00ff007a0c */ /* 0x008fc80003f05070 */
[----:B------:R-:W-:-:S13]  /*00d0*/  ISETP.NE.AND.EX P0, PT, RZ, c[0x0][0x56c], PT, P0 ;  /* 0x00015b00ff007a0c */ /* 0x000fda0003f05300 */
[----:B------:R-:W-:Y:S05]  /*00e0*/  @!P0 BRA `(.L_x_286) ;  /* 0x0000005000008947 */ /* 0x000fea0003800000 */
[----:B------:R-:W-:Y:S02]  /*00f0*/  MOV R2, UR4 ;  /* 0x0000000400027c02 */ /* 0x000fe40008000f00 */
[----:B------:R-:W-:-:S05]  /*0100*/  MOV R3, UR5 ;  /* 0x0000000500037c02 */ /* 0x000fca0008000f00 */
[----:B------:R-:W2:Y:S02]  /*0110*/  LDG.E R2, [R2.64] ;  /* 0x0000001c02027981 */ /* 0x000ea4000c1e1900 */
[----:B--2---:R1:W2:Y:S02]  /*0120*/  R2UR UR5, R2 ;  /* 0x00000000020573c2 */ /* 0x0042a400000e0000 */
[----:B-12---:R-:W-:Y:S05]  /*0130*/  BRA `(.L_x_287) ;  /* 0x000000e000007947 */ /* 0x006fea0003800000 */
.L_x_286:
[----:B------:R-:W-:-:S04]  /*0140*/  ISETP.NE.U32.AND P0, PT, RZ, c[0x0][0x560], PT ;  /* 0x00015800ff007a0c */ /* 0x000fc80003f05070 */
[----:B------:R-:W-:-:S13]  /*0150*/  ISETP.NE.AND.EX P0, PT, RZ, c[0x0][0x564], PT, P0 ;  /* 0x00015900ff007a0c */ /* 0x000fda0003f05300 */
[----:B------:R-:W-:Y:S05]  /*0160*/  @!P0 BRA `(.L_x_288) ;  /* 0x000000a000008947 */ /* 0x000fea0003800000 */
[----:B------:R-:W-:Y:S02]  /*0170*/  ULDC.64 UR4, c[0x0][0x560] ;  /* 0x0001580000047ab9 */ /* 0x000fe40000000a00 */
[----:B------:R-:W-:-:S06]  /*0180*/  UIMAD.WIDE UR4, UR24, UR13, UR4 ;  /* 0x0000000d180472a5 */ /* 0x000fcc000f8e0204 */
[----:B------:R-:W-:Y:S02]  /*0190*/  MOV R4, UR4 ;  /* 0x0000000400047c02 */ /* 0x000fe40008000f00 */
[----:B------:R-:W-:-:S05]  /*01a0*/  MOV R5, UR5 ;  /* 0x0000000500057c02 */ /* 0x000fca0008000f00 */
[----:B------:R-:W2:Y:S04]  /*01b0*/  LDG.E R2, [R4.64] ;  /* 0x0000001c04027981 */ /* 0x000ea8000c1e1900 */
[----:B------:R-:W3:Y:S01]  /*01c0*/  LDG.E R0, [R4.64+0x4] ;  /* 0x0000041c04007981 */ /* 0x000ee2000c1e1900 */
[----:B--2---:R-:W1:Y:S08]  /*01d0*/  R2UR UR4, R2 ;  /* 0x00000000020473c2 */ /* 0x004e7000000e0000 */
[----:B---3--:R-:W1:Y:S02]  /*01e0*/  R2UR UR5, R0 ;  /* 0x00000000000573c2 */ /* 0x008e6400000e0000 */
[----:B-1----:R-:W-:Y:S01]  /*01f0*/  UIADD3 UR5, -UR4, UR5, URZ ;  /* 0x0000000504057290 */ /* 0x002fe2000fffe13f */
[----:B------:R-:W-:Y:S05]  /*0200*/  BRA `(.L_x_287) ;  /* 0x0000001000007947 */ /* 0x000fea0003800000 */
.L_x_288:
[----:B------:R-:W-:Y:S02]  /*0210*/  ULDC UR5, c[0x0][0x54c] ;  /* 0x0001530000057ab9 */ /* 0x000fe40000000800 */
.L_x_287:
[----:B------:R-:W-:Y:S02]  /*0220*/  ULDC UR4, c[0x0][0x548] ;  /* 0x0001520000047ab9 */ /* 0x000fe40000000800 */
[----:B------:R-:W-:-:S02]  /*0230*/  USHF.L.U32 UR18, UR16, 0x7, URZ ;  /* 0x0000000710127899 */ /* 0x000fc4000800063f */
[----:B------:R-:W-:-:S04]  /*0240*/  UIMAD UR4, UR5, UR4, URZ ;  /* 0x00000004050472a4 */ /* 0x000fc8000f8e023f */
[----:B------:R-:W-:-:S04]  /*0250*/  UISETP.GE.AND UP0, UPT, UR18, UR4, UPT ;  /* 0x000000041200728c */ /* 0x000fc8000bf06270 */
[----:B------:R-:W-:Y:S01]  /*0260*/  USEL UR24, UR24, 0xffffffff, !UP0 ;  /* 0xffffffff18187887 */ /* 0x000fe2000c000000 */
[----:B------:R-:W-:Y:S05]  /*0270*/  BRA `(.L_x_289) ;  /* 0x000001b000007947 */ /* 0x000fea0003800000 */
.L_x_285:
        /* <DEDUP_REMOVED lines=8> */
.L_x_290:
        /* <DEDUP_REMOVED lines=13> */
.L_x_292:
[----:B------:R-:W-:Y:S02]  /*03d0*/  ULDC UR5, c[0x0][0x54c] ;  /* 0x0001530000057ab9 */ /* 0x000fe40000000800 */
.L_x_291:
[----:B------:R-:W-:Y:S02]  /*03e0*/  ULDC UR4, c[0x0][0x548] ;  /* 0x0001520000047ab9 */ /* 0x000fe40000000800 */
[----:B------:R-:W-:-:S02]  /*03f0*/  USHF.L.U32 UR18, UR16, 0x7, URZ ;  /* 0x0000000710127899 */ /* 0x000fc4000800063f */
[----:B------:R-:W-:-:S04]  /*0400*/  UIMAD UR4, UR5, UR4, URZ ;  /* 0x00000004050472a4 */ /* 0x000fc8000f8e023f */
[----:B------:R-:W-:-:S04]  /*0410*/  UISETP.GE.AND UP0, UPT, UR18, UR4, UPT ;  /* 0x000000041200728c */ /* 0x000fc8000bf06270 */
[----:B------:R-:W-:-:S06]  /*0420*/  USEL UR24, UR24, 0xffffffff, !UP0 ;  /* 0xffffffff18187887 */ /* 0x000fcc000c000000 */
.L_x_289:
[----:B------:R-:W-:-:S13]  /*0430*/  ISETP.LE.AND P0, PT, RZ, UR24, PT ;  /* 0x00000018ff007c0c */ /* 0x000fda000bf03270 */
[----:B------:R-:W-:Y:S05]  /*0440*/  @!P0 EXIT ;  /* 0x000000000000894d */ /* 0x000fea0003800000 */
[----:B------:R-:W-:Y:S01]  /*0450*/  ULDC.64 UR4, c[0x0][0x360] ;  /* 0x0000d80000047ab9 */ /* 0x000fe20000000a00 */
[----:B------:R-:W-:Y:S01]  /*0460*/  ISETP.NE.U32.AND P4, PT, RZ, c[0x0][0x348], PT ;  /* 0x0000d200ff007a0c */ /* 0x000fe20003f85070 */
[----:B------:R-:W-:Y:S02]  /*0470*/  UISETP.NE.U32.AND UP0, UPT, URZ, UR4, UPT ;  /* 0x000000043f00728c */ /* 0x000fe4000bf05070 */
[----:B------:R-:W-:Y:S01]  /*0480*/  ULDC.64 UR8, c[0x0][0x370] ;  /* 0x0000dc0000087ab9 */ /* 0x000fe20000000a00 */
[----:B------:R-:W-:Y:S01]  /*0490*/  ISETP.NE.AND.EX P4, PT, RZ, c[0x0][0x34c], PT, P4 ;  /* 0x0000d300ff007a0c */ /* 0x000fe20003f85340 */
[----:B------:R-:W-:Y:S02]  /*04a0*/  UISETP.NE.AND.EX UP0, UPT, URZ, UR5, UPT, UP0 ;  /* 0x000000053f00728c */ /* 0x000fe4000bf05300 */
[----:B------:R-:W-:Y:S02]  /*04b0*/  UISETP.NE.U32.AND UP1, UPT, URZ, UR8, UPT ;  /* 0x000000083f00728c */ /* 0x000fe4000bf25070 */
[----:B------:R-:W-:-:S02]  /*04c0*/  ULDC.64 UR4, c[0x0][0x360] ;  /* 0x0000d80000047ab9 */ /* 0x000fc40000000a00 */
[----:B------:R-:W-:Y:S01]  /*04d0*/  ULDC.64 UR6, c[0x0][0x350] ;  /* 0x0000d40000067ab9 */ /* 0x000fe20000000a00 */
[----:B------:R-:W-:Y:S01]  /*04e0*/  PLOP3.LUT P0, PT, PT, PT, UP0, 0x80, 0x0 ;  /* 0x000000000000781c */ /* 0x000fe20003f0f008 */
[----:B------:R-:W-:Y:S02]  /*04f0*/  UISETP.NE.U32.AND UP5, UPT, URZ, UR6, UPT ;  /* 0x000000063f00728c */ /* 0x000fe4000bfa5070 */
[----:B------:R-:W-:Y:S02]  /*0500*/  UISETP.NE.AND.EX UP1, UPT, URZ, UR9, UPT, UP1 ;  /* 0x000000093f00728c */ /* 0x000fe4000bf25310 */
[----:B------:R-:W-:Y:S02]  /*0510*/  @UP0 UIMAD.WIDE UR4, UR24, UR13, UR4 ;  /* 0x0000000d180402a5 */ /* 0x000fe4000f8e0204 */
[----:B------:R-:W-:Y:S02]  /*0520*/  UISETP.NE.AND.EX UP5, UPT, URZ, UR7, UPT, UP5 ;  /* 0x000000073f00728c */ /* 0x000fe4000bfa5350 */
[----:B------:R-:W-:Y:S01]  /*0530*/  ULDC.64 UR10, c[0x0][0x370] ;  /* 0x0000dc00000a7ab9 */ /* 0x000fe20000000a00 */
[----:B------:R-:W-:Y:S01]  /*0540*/  PLOP3.LUT P3, PT, PT, PT, UP1, 0x80, 0x0 ;  /* 0x000000000000781c */ /* 0x000fe20003f6f018 */
[----:B------:R-:W-:Y:S01]  /*0550*/  IMAD.U32 R13, RZ, RZ, UR5 ;  /* 0x00000005ff0d7e24 */ /* 0x000fe2000f8e00ff */
[----:B------:R-:W-:Y:S01]  /*0560*/  MOV R12, UR4 ;  /* 0x00000004000c7c02 */ /* 0x000fe20008000f00 */
[----:B------:R-:W-:Y:S01]  /*0570*/  ULDC.64 UR4, c[0x0][0x358] ;  /* 0x0000d60000047ab9 */ /* 0x000fe20000000a00 */
[----:B------:R-:W-:Y:S01]  /*0580*/  PLOP3.LUT P2, PT, PT, PT, UP5, 0x80, 0x0 ;  /* 0x000000000000781c */ /* 0x000fe20003f4f058 */
[----:B------:R-:W-:-:S02]  /*0590*/  UISETP.NE.U32.AND UP4, UPT, URZ, UR4, UPT ;  /* 0x000000043f00728c */ /* 0x000fc4000bf85070 */
[----:B------:R-:W-:Y:S01]  /*05a0*/  ULDC.64 UR8, c[0x0][0x348] ;  /* 0x0000d20000087ab9 */ /* 0x000fe20000000a00 */
[----:B------:R-:W2:Y:S01]  /*05b0*/  @P0 LDG.E R0, [R12.64] ;  /* 0x0000001c0c000981 */ /* 0x000ea2000c1e1900 */
[----:B------:R-:W-:Y:S02]  /*05c0*/  ULDC.64 UR6, c[0x0][0x350] ;  /* 0x0000d40000067ab9 */ /* 0x000fe40000000a00 */
[----:B------:R-:W-:Y:S02]  /*05d0*/  @UP1 UIMAD.WIDE UR10, UR24, UR13, UR10 ;  /* 0x0000000d180a12a5 */ /* 0x000fe4000f8e020a */
[----:B------:R-:W-:Y:S02]  /*05e0*/  UISETP.NE.AND.EX UP4, UPT, URZ, UR5, UPT, UP4 ;  /* 0x000000053f00728c */ /* 0x000fe4000bf85340 */
[----:B------:R-:W-:Y:S02]  /*05f0*/  UIMAD.WIDE UR8, UR24, UR13, UR8 ;  /* 0x0000000d180872a5 */ /* 0x000fe4000f8e0208 */
[----:B------:R-:W-:Y:S01]  /*0600*/  UIMAD.WIDE UR6, UR24, UR13, UR6 ;  /* 0x0000000d180672a5 */ /* 0x000fe2000f8e0206 */
[----:B------:R-:W-:Y:S01]  /*0610*/  IMAD.U32 R4, RZ, RZ, UR10 ;  /* 0x0000000aff047e24 */ /* 0x000fe2000f8e00ff */
[----:B------:R-:W-:Y:S01]  /*0620*/  ULDC.64 UR4, c[0x0][0x358] ;  /* 0x0000d60000047ab9 */ /* 0x000fe20000000a00 */
[----:B------:R-:W-:Y:S01]  /*0630*/  PLOP3.LUT P1, PT, PT, PT, UP4, 0x80, 0x0 ;  /* 0x000000000000781c */ /* 0x000fe20003f2f048 */
[----:B------:R-:W-:Y:S01]  /*0640*/  IMAD.U32 R5, RZ, RZ, UR11 ;  /* 0x0000000bff057e24 */ /* 0x000fe2000f8e00ff */
[----:B------:R-:W-:Y:S01]  /*0650*/  MOV R11, UR9 ;  /* 0x00000009000b7c02 */ /* 0x000fe20008000f00 */
[----:B------:R-:W-:Y:S01]  /*0660*/  IMAD.U32 R10, RZ, RZ, UR8 ;  /* 0x00000008ff0a7e24 */ /* 0x000fe2000f8e00ff */
[----:B------:R-:W-:Y:S01]  /*0670*/  UIMAD.WIDE UR4, UR24, UR13, UR4 ;  /* 0x0000000d180472a5 */ /* 0x000fe2000f8e0204 */
[----:B------:R-:W-:Y:S01]  /*0680*/  IMAD.U32 R8, RZ, RZ, UR6 ;  /* 0x00000006ff087e24 */ /* 0x000fe2000f8e00ff */
[----:B------:R-:W3:Y:S01]  /*0690*/  @P3 LDG.E R4, [R4.64] ;  /* 0x0000001c04043981 */ /* 0x000ee2000c1e1900 */
[----:B------:R-:W-:Y:S01]  /*06a0*/  IMAD.U32 R9, RZ, RZ, UR7 ;  /* 0x00000007ff097e24 */ /* 0x000fe2000f8e00ff */
[----:B------:R-:W-:-:S02]  /*06b0*/  MOV R100, RZ ;  /* 0x000000ff00647202 */ /* 0x000fc40000000f00 */
[----:B------:R-:W4:Y:S01]  /*06c0*/  @P4 LDG.E R3, [R10.64] ;  /* 0x0000001c0a034981 */ /* 0x000f22000c1e1900 */
[----:B------:R-:W-:Y:S01]  /*06d0*/  IMAD.U32 R6, RZ, RZ, UR4 ;  /* 0x00000004ff067e24 */ /* 0x000fe2000f8e00ff */
[----:B------:R-:W-:Y:S02]  /*06e0*/  MOV R7, UR5 ;  /* 0x0000000500077c02 */ /* 0x000fe40008000f00 */
[----:B------:R-:W4:Y:S04]  /*06f0*/  @P2 LDG.E R2, [R8.64] ;  /* 0x0000001c08022981 */ /* 0x000f28000c1e1900 */
[----:B------:R1:W5:Y:S01]  /*0700*/  @P1 LDG.E R100, [R6.64] ;  /* 0x0000001c06641981 */ /* 0x000362000c1e1900 */
[----:B------:R-:W1:Y:S01]  /*0710*/  S2UR UR15, SR_CTAID.Y ;  /* 0x00000000000f79c3 */ /* 0x000e620000002600 */
[----:B------:R-:W-:-:S02]  /*0720*/  UMOV UR20, URZ ;  /* 0x0000003f00147c82 */ /* 0x000fc40008000000 */
[----:B------:R-:W-:Y:S02]  /*0730*/  ULDC UR23, c[0x0][0x168] ;  /* 0x00005a0000177ab9 */ /* 0x000fe40000000800 */
[----:B------:R-:W-:Y:S02]  /*0740*/  UMOV UR21, URZ ;  /* 0x0000003f00157c82 */ /* 0x000fe40008000000 */
[----:B------:R-:W-:Y:S02]  /*0750*/  UMOV UR19, URZ ;  /* 0x0000003f00137c82 */ /* 0x000fe40008000000 */
[----:B------:R-:W-:Y:S02]  /*0760*/  ULDC UR37, c[0x0][0x1d0] ;  /* 0x0000740000257ab9 */ /* 0x000fe40000000800 */
[----:B------:R-:W-:Y:S02]  /*0770*/  ULDC UR22, c[0x0][0x228] ;  /* 0x00008a0000167ab9 */ /* 0x000fe40000000800 */
[----:B-1----:R-:W-:Y:S01]  /*0780*/  USHF.R.S32.HI UR14, URZ, 0x1f, UR15 ;  /* 0x0000001f3f0e7899 */ /* 0x002fe2000801140f */
[----:B--2---:R1:W2:Y:S08]  /*0790*/  @P0 R2UR UR23, R0 ;  /* 0x00000000001703c2 */ /* 0x0042b000000e0000 */
[----:B---3--:R1:W3:Y:S08]  /*07a0*/  @P3 R2UR UR20, R4 ;  /* 0x00000000041433c2 */ /* 0x0082f000000e0000 */
[----:B----4-:R1:W4:Y:S08]  /*07b0*/  @P4 R2UR UR21, R3 ;  /* 0x00000000031543c2 */ /* 0x01033000000e0000 */
[----:B------:R1:W1:Y:S01]  /*07c0*/  @P2 R2UR UR19, R2 ;  /* 0x00000000021323c2 */ /* 0x00026200000e0000 */
[----:B------:R-:W-:Y:S05]  /*07d0*/  @P0 BRA `(.L_x_293) ;  /* 0x0000006000000947 */ /* 0x000fea0003800000 */
[----:B--2---:R-:W-:Y:S05]  /*07e0*/  @!P4 BRA `(.L_x_293) ;  /* 0x000000500000c947 */ /* 0x004fea0003800000 */
[----:B-1----:R-:W2:Y:S04]  /*07f0*/  LDG.E R0, [R10.64] ;  /* 0x0000001c0a007981 */ /* 0x002ea8000c1e1900 */
[----:B----4-:R-:W4:Y:S01]  /*0800*/  LDG.E R2, [R10.64+0x4] ;  /* 0x0000041c0a027981 */ /* 0x010f22000c1e1900 */
[----:B--2---:R-:W1:Y:S08]  /*0810*/  R2UR UR23, R0 ;  /* 0x00000000001773c2 */ /* 0x004e7000000e0000 */
[----:B----4-:R-:W1:Y:S02]  /*0820*/  R2UR UR4, R2 ;  /* 0x00000000020473c2 */ /* 0x010e6400000e0000 */
[----:B-1----:R-:W-:-:S06]  /*0830*/  UIADD3 UR23, -UR23, UR4, URZ ;  /* 0x0000000417177290 */ /* 0x002fcc000fffe13f */
.L_x_293:
[----:B--2---:R-:W-:-:S04]  /*0840*/  ISETP.NE.U32.AND P0, PT, RZ, c[0x0][0x368], PT ;  /* 0x0000da00ff007a0c */ /* 0x004fc80003f05070 */
[----:B------:R-:W-:-:S13]  /*0850*/  ISETP.NE.AND.EX P0, PT, RZ, c[0x0][0x36c], PT, P0 ;  /* 0x0000db00ff007a0c */ /* 0x000fda0003f05300 */
[----:B------:R-:W-:Y:S05]  /*0860*/  @!P0 BRA `(.L_x_294) ;  /* 0x0000007000008947 */ /* 0x000fea0003800000 */
[----:B------:R-:W-:Y:S02]  /*0870*/  ULDC.64 UR4, c[0x0][0x368] ;  /* 0x0000da0000047ab9 */ /* 0x000fe40000000a00 */
[----:B------:R-:W-:-:S06]  /*0880*/  UIMAD.WIDE UR4, UR24, UR13, UR4 ;  /* 0x0000000d180472a5 */ /* 0x000fcc000f8e0204 */
[----:B-1----:R-:W-:Y:S02]  /*0890*/  MOV R2, UR4 ;  /* 0x0000000400027c02 */ /* 0x002fe40008000f00 */
[----:B------:R-:W-:-:S05]  /*08a0*/  MOV R3, UR5 ;  /* 0x0000000500037c02 */ /* 0x000fca0008000f00 */
[----:B------:R-:W2:Y:S02]  /*08b0*/  LDG.E R0, [R2.64] ;  /* 0x0000001c02007981 */ /* 0x000ea4000c1e1900 */
[----:B--2---:R1:W2:Y:S02]  /*08c0*/  R2UR UR37, R0 ;  /* 0x00000000002573c2 */ /* 0x0042a400000e0000 */
[----:B-12---:R-:W-:Y:S05]  /*08d0*/  BRA `(.L_x_295) ;  /* 0x0000006000007947 */ /* 0x006fea0003800000 */
.L_x_294:
[----:B------:R-:W-:Y:S05]  /*08e0*/  @!P2 BRA `(.L_x_295) ;  /* 0x000000500000a947 */ /* 0x000fea0003800000 */
[----:B-1----:R-:W2:Y:S04]  /*08f0*/  LDG.E R0, [R8.64] ;  /* 0x0000001c08007981 */ /* 0x002ea8000c1e1900 */
[----:B----4-:R-:W4:Y:S01]  /*0900*/  LDG.E R2, [R8.64+0x4] ;  /* 0x0000041c08027981 */ /* 0x010f22000c1e1900 */
[----:B--2---:R-:W1:Y:S08]  /*0910*/  R2UR UR37, R0 ;  /* 0x00000000002573c2 */ /* 0x004e7000000e0000 */
[----:B----4-:R-:W1:Y:S02]  /*0920*/  R2UR UR4, R2 ;  /* 0x00000000020473c2 */ /* 0x010e6400000e0000 */
[----:B-1----:R-:W-:-:S06]  /*0930*/  UIADD3 UR37, -UR37, UR4, URZ ;  /* 0x0000000425257290 */ /* 0x002fcc000fffe13f */
.L_x_295:
[----:B-1----:R-:W2:Y:S01]  /*0940*/  @P1 LDG.E R0, [R6.64] ;  /* 0x0000001c06001981 */ /* 0x002ea2000c1e1900 */
[----:B------:R-:W-:-:S03]  /*0950*/  ULDC.64 UR4, c[0x0][0x378] ;  /* 0x0000de0000047ab9 */ /* 0x000fc60000000a00 */
[----:B----4-:R-:W4:Y:S01]  /*0960*/  @P1 LDG.E R2, [R6.64+0x4] ;  /* 0x0000041c06021981 */ /* 0x010f22000c1e1900 */
[----:B------:R-:W-:Y:S01]  /*0970*/  UISETP.NE.U32.AND UP0, UPT, URZ, UR4, UPT ;  /* 0x000000043f00728c */ /* 0x000fe2000bf05070 */
[----:B------:R-:W-:-:S03]  /*0980*/  IMAD.U32 R84, RZ, RZ, UR37 ;  /* 0x00000025ff547e24 */ /* 0x000fc6000f8e00ff */
[----:B------:R-:W-:-:S03]  /*0990*/  UISETP.NE.AND.EX UP0, UPT, URZ, UR5, UPT, UP0 ;  /* 0x000000053f00728c */ /* 0x000fc6000bf05300 */
[----:B------:R-:W-:-:S03]  /*09a0*/  ULDC.64 UR4, c[0x0][0x378] ;  /* 0x0000de0000047ab9 */ /* 0x000fc60000000a00 */
[----:B------:R-:W-:-:S05]  /*09b0*/  PLOP3.LUT P0, PT, PT, PT, UP0, 0x80, 0x0 ;  /* 0x000000000000781c */ /* 0x000fca0003f0f008 */
[----:B------:R-:W-:-:S06]  /*09c0*/  @UP0 UIMAD.WIDE UR4, UR24, UR13, UR4 ;  /* 0x0000000d180402a5 */ /* 0x000fcc000f8e0204 */
[----:B------:R-:W-:Y:S01]  /*09d0*/  MOV R4, UR4 ;  /* 0x0000000400047c02 */ /* 0x000fe20008000f00 */
[----:B------:R-:W-:Y:S01]  /*09e0*/  ULDC UR4, c[0x0][0x2c4] ;  /* 0x0000b10000047ab9 */ /* 0x000fe20000000800 */
[----:B------:R-:W-:Y:S01]  /*09f0*/  IMAD.U32 R5, RZ, RZ, UR5 ;  /* 0x00000005ff057e24 */ /* 0x000fe2000f8e00ff */
[----:B------:R-:W-:-:S03]  /*0a00*/  UISETP.NE.AND UP3, UPT, UR4, 0x1, UPT ;  /* 0x000000010400788c */ /* 0x000fc6000bf65270 */
[----:B------:R-:W-:Y:S01]  /*0a10*/  ULDC.64 UR4, c[0x0][0x2c8] ;  /* 0x0000b20000047ab9 */ /* 0x000fe20000000a00 */
[----:B------:R1:W5:Y:S01]  /*0a20*/  @P0 LDG.E R84, [R4.64] ;  /* 0x0000001c04540981 */ /* 0x000362000c1e1900 */
[----:B---3--:R-:W-:-:S06]  /*0a30*/  UIADD3 UR8, -UR20, UR37, URZ ;  /* 0x0000002514087290 */ /* 0x008fcc000fffe13f */
[----:B------:R-:W-:-:S04]  /*0a40*/  @UP3 UIADD3 UR10, UR18, 0x7f, URZ ;  /* 0x0000007f120a3890 */ /* 0x000fc8000fffe03f */
[----:B------:R-:W-:Y:S01]  /*0a50*/  UIMAD.WIDE.U32 UR10, UR10, UR4, URZ ;  /* 0x000000040a0a72a5 */ /* 0x000fe2000f8e003f */
[----:B--2---:R-:W2:Y:S08]  /*0a60*/  @P1 R2UR UR6, R0 ;  /* 0x00000000000613c2 */ /* 0x004eb000000e0000 */
[----:B----4-:R-:W2:Y:S02]  /*0a70*/  @P1 R2UR UR7, R2 ;  /* 0x00000000020713c2 */ /* 0x010ea400000e0000 */
[----:B--2---:R-:W-:-:S02]  /*0a80*/  @UP4 UIADD3 UR22, -UR6, UR7, URZ ;  /* 0x0000000706164290 */ /* 0x004fc4000fffe13f */
[----:B------:R-:W-:Y:S02]  /*0a90*/  UIADD3 UR6, UR18, 0x7f, URZ ;  /* 0x0000007f12067890 */ /* 0x000fe4000fffe03f */
[----:B------:R-:W-:Y:S02]  /*0aa0*/  @UP3 USHF.R.U32.HI UR6, URZ, UR5, UR11 ;  /* 0x000000053f063299 */ /* 0x000fe4000801160b */
[----:B------:R-:W-:Y:S02]  /*0ab0*/  UIADD3 UR12, UR8, UR22, URZ ;  /* 0x00000016080c7290 */ /* 0x000fe4000fffe03f */
[----:B------:R-:W-:Y:S02]  /*0ac0*/  ULDC.64 UR4, c[0x0][0x328] ;  /* 0x0000ca0000047ab9 */ /* 0x000fe40000000a00 */
[----:B------:R-:W-:Y:S02]  /*0ad0*/  UISETP.GE.AND UP2, UPT, UR5, 0x1, UPT ;  /* 0x000000010500788c */ /* 0x000fe4000bf46270 */
[----:B------:R-:W-:-:S04]  /*0ae0*/  UIADD3 UR11, UR12, 0x1, -UR23 ;  /* 0x000000010c0b7890 */ /* 0x000fc8000fffe817 */
[----:B------:R-:W-:Y:S01]  /*0af0*/  PLOP3.LUT P0, PT, PT, PT, UP2, 0x40, 0x0 ;  /* 0x000000000000781c */ /* 0x000fe20003f0e828 */
[----:B------:R-:W-:-:S04]  /*0b00*/  UIADD3 UR6, UR11, UR6, URZ ;  /* 0x000000060b067290 */ /* 0x000fc8000fffe03f */
[----:B------:R-:W-:-:S08]  /*0b10*/  UIADD3 UR17, UR6, UR4, URZ ;  /* 0x0000000406117290 */ /* 0x000fd0000fffe03f */
[----:B------:R-:W-:Y:S05]  /*0b20*/  @P0 BRA `(.L_x_296) ;  /* 0x0000014000000947 */ /* 0x000fea0003800000 */
[----:B-1----:R-:W-:Y:S01]  /*0b30*/  ISETP.LT.AND P0, PT, RZ, UR6, PT ;  /* 0x00000006ff007c0c */ /* 0x002fe2000bf01270 */
[----:B------:R-:W-:-:S12]  /*0b40*/  UIADD3 UR4, UR6, -0x1, URZ ;  /* 0xffffffff06047890 */ /* 0x000fd8000fffe03f */
[----:B------:R-:W-:Y:S05]  /*0b50*/  @P0 BRA `(.L_x_297) ;  /* 0x0000008000000947 */ /* 0x000fea0003800000 */
[----:B------:R-:W-:Y:S02]  /*0b60*/  UISETP.NE.AND UP0, UPT, UR5, 0x1, UPT ;  /* 0x000000010500788c */ /* 0x000fe4000bf05270 */
[----:B------:R-:W-:-:S03]  /*0b70*/  UIADD3 UR4, -UR6, URZ, URZ ;  /* 0x0000003f06047290 */ /* 0x000fc6000fffe13f */
[----:B------:R-:W-:Y:S02]  /*0b80*/  ULDC.64 UR6, c[0x0][0x330] ;  /* 0x0000cc0000067ab9 */ /* 0x000fe40000000a00 */
[----:B------:R-:W-:-:S07]  /*0b90*/  UIMAD.WIDE.U32 UR26, UR4, UR6, URZ ;  /* 0x00000006041a72a5 */ /* 0x000fce000f8e003f */
[----:B------:R-:W-:Y:S02]  /*0ba0*/  @UP0 UMOV UR9, UR27 ;  /* 0x0000001b00090c82 */ /* 0x000fe40008000000 */
[----:B------:R-:W-:-:S04]  /*0bb0*/  @UP0 USHF.R.U32.HI UR4, URZ, UR7, UR9 ;  /* 0x000000073f040299 */ /* 0x000fc80008011609 */
[----:B------:R-:W-:Y:S01]  /*0bc0*/  ULOP3.LUT UR4, URZ, UR4, URZ, 0x33, !UPT ;  /* 0x000000043f047292 */ /* 0x000fe2000f8e333f */
[----:B------:R-:W-:Y:S05]  /*0bd0*/  BRA `(.L_x_298) ;  /* 0x0000005000007947 */ /* 0x000fea0003800000 */
.L_x_297:
[----:B------:R-:W-:Y:S02]  /*0be0*/  UISETP.NE.AND UP0, UPT, UR5, 0x1, UPT ;  /* 0x000000010500788c */ /* 0x000fe4000bf05270 */
[----:B------:R-:W-:Y:S02]  /*0bf0*/  ULDC.64 UR6, c[0x0][0x330] ;  /* 0x0000cc0000067ab9 */ /* 0x000fe40000000a00 */
[----:B------:R-:W-:-:S07]  /*0c00*/  UIMAD.WIDE.U32 UR26, UR4, UR6, URZ ;  /* 0x00000006041a72a5 */ /* 0x000fce000f8e003f */
[----:B------:R-:W-:Y:S02]  /*0c10*/  @UP0 UMOV UR9, UR27 ;  /* 0x0000001b00090c82 */ /* 0x000fe40008000000 */
[----:B------:R-:W-:Y:S02]  /*0c20*/  @UP0 USHF.R.U32.HI UR4, URZ, UR7, UR9 ;  /* 0x000000073f040299 */ /* 0x000fe40008011609 */
.L_x_298:
[----:B------:R-:W-:Y:S02]  /*0c30*/  ULDC UR6, c[0x0][0x32c] ;  /* 0x0000cb0000067ab9 */ /* 0x000fe40000000800 */
[----:B------:R-:W-:-:S04]  /*0c40*/  UIMAD UR6, UR4, UR5, UR6 ;  /* 0x00000005040672a4 */ /* 0x000fc8000f8e0206 */
[----:B------:R-:W-:-:S04]  /*0c50*/  UISETP.LT.AND UP0, UPT, UR17, UR6, UPT ;  /* 0x000000061100728c */ /* 0x000fc8000bf01270 */
[----:B------:R-:W-:-:S03]  /*0c60*/  USEL UR17, UR17, UR6, UP0 ;  /* 0x0000000611117287 */ /* 0x000fc60008000000 */
.L_x_296:
[----:B-1----:R-:W-:Y:S01]  /*0c70*/  ULDC.64 UR6, c[0x0][0x2c8] ;  /* 0x0000b20000067ab9 */ /* 0x002fe20000000a00 */
[----:B------:R-:W-:Y:S01]  /*0c80*/  PLOP3.LUT P0, PT, PT, PT, UP2, 0x40, 0x0 ;  /* 0x000000000000781c */ /* 0x000fe20003f0e828 */
[----:B------:R-:W-:Y:S02]  /*0c90*/  UIMAD.WIDE.U32 UR26, UR18, UR6, URZ ;  /* 0x00000006121a72a5 */ /* 0x000fe4000f8e003f */
[----:B------:R-:W-:Y:S02]  /*0ca0*/  UIADD3 UR9, UR12, 0x3f, URZ ;  /* 0x0000003f0c097890 */ /* 0x000fe4000fffe03f */
[----:B------:R-:W-:Y:S02]  /*0cb0*/  UMOV UR25, UR18 ;  /* 0x0000001200197c82 */ /* 0x000fe40008000000 */
[----:B------:R-:W-:Y:S02]  /*0cc0*/  UIADD3 UR10, UR12, -UR23, URZ ;  /* 0x800000170c0a7290 */ /* 0x000fe4000fffe03f */
[----:B------:R-:W-:-:S02]  /*0cd0*/  USHF.R.S32.HI UR4, URZ, 0x1f, UR9 ;  /* 0x0000001f3f047899 */ /* 0x000fc40008011409 */
[----:B------:R-:W-:Y:S02]  /*0ce0*/  @UP3 USHF.R.U32.HI UR25, URZ, UR7, UR27 ;  /* 0x000000073f193299 */ /* 0x000fe4000801161b */
[----:B------:R-:W-:Y:S02]  /*0cf0*/  ULEA.HI UR9, UR4, UR9, URZ, 0x6 ;  /* 0x0000000904097291 */ /* 0x000fe4000f8f303f */
[----:B------:R-:W-:Y:S02]  /*0d00*/  UIADD3 UR7, UR10, UR25, URZ ;  /* 0x000000190a077290 */ /* 0x000fe4000fffe03f */
[----:B------:R-:W-:Y:S02]  /*0d10*/  ULDC UR6, c[0x0][0x324] ;  /* 0x0000c90000067ab9 */ /* 0x000fe40000000800 */
[----:B------:R-:W-:Y:S02]  /*0d20*/  USHF.R.S32.HI UR9, URZ, 0x6, UR9 ;  /* 0x000000063f097899 */ /* 0x000fe40008011409 */
        /* <DEDUP_REMOVED lines=13> */
.L_x_300:
[----:B------:R-:W-:-:S03]  /*0e00*/  UISETP.NE.AND UP0, UPT, UR5, 0x1, UPT ;  /* 0x000000010500788c */ /* 0x000fc6000bf05270 */
[----:B------:R-:W-:Y:S02]  /*0e10*/  ULDC.64 UR4, c[0x0][0x330] ;  /* 0x0000cc0000047ab9 */ /* 0x000fe40000000a00 */
[----:B------:R-:W-:-:S07]  /*0e20*/  UIMAD.WIDE.U32 UR26, UR7, UR4, URZ ;  /* 0x00000004071a72a5 */ /* 0x000fce000f8e003f */
[----:B------:R-:W-:Y:S02]  /*0e30*/  @UP0 UMOV UR25, UR27 ;  /* 0x0000001b00190c82 */ /* 0x000fe40008000000 */
[----:B------:R-:W-:Y:S02]  /*0e40*/  @UP0 USHF.R.U32.HI UR7, URZ, UR5, UR25 ;  /* 0x000000053f070299 */ /* 0x000fe40008011619 */
.L_x_301:
[----:B------:R-:W-:Y:S02]  /*0e50*/  ULDC UR4, c[0x0][0x32c] ;  /* 0x0000cb0000047ab9 */ /* 0x000fe40000000800 */
[----:B------:R-:W-:-:S04]  /*0e60*/  UIMAD UR4, UR7, UR4, URZ ;  /* 0x00000004070472a4 */ /* 0x000fc8000f8e023f */
[----:B------:R-:W-:-:S04]  /*0e70*/  UISETP.LT.AND UP0, UPT, UR6, UR4, UPT ;  /* 0x000000040600728c */ /* 0x000fc8000bf01270 */
[----:B------:R-:W-:Y:S02]  /*0e80*/  USEL UR6, UR6, UR4, !UP0 ;  /* 0x0000000406067287 */ /* 0x000fe4000c000000 */
.L_x_299:
[----:B------:R-:W-:Y:S02]  /*0e90*/  UIADD3 UR17, UR17, 0x3f, URZ ;  /* 0x0000003f11117890 */ /* 0x000fe4000fffe03f */
[----:B------:R-:W-:Y:S02]  /*0ea0*/  USHF.R.S32.HI UR4, URZ, 0x1f, UR6 ;  /* 0x0000001f3f047899 */ /* 0x000fe40008011406 */
[----:B------:R-:W-:Y:S02]  /*0eb0*/  USHF.R.S32.HI UR5, URZ, 0x1f, UR17 ;  /* 0x0000001f3f057899 */ /* 0x000fe40008011411 */
[----:B------:R-:W-:Y:S02]  /*0ec0*/  ULEA.HI UR4, UR4, UR6, URZ, 0x6 ;  /* 0x0000000604047291 */ /* 0x000fe4000f8f303f */
[----:B------:R-:W-:Y:S02]  /*0ed0*/  ULEA.HI UR5, UR5, UR17, URZ, 0x6 ;  /* 0x0000001105057291 */ /* 0x000fe4000f8f303f */
[----:B------:R-:W-:-:S02]  /*0ee0*/  USHF.R.S32.HI UR4, URZ, 0x6, UR4 ;  /* 0x000000063f047899 */ /* 0x000fc40008011404 */
[----:B------:R-:W-:Y:S02]  /*0ef0*/  USHF.R.S32.HI UR5, URZ, 0x6, UR5 ;  /* 0x000000063f057899 */ /* 0x000fe40008011405 */
[----:B------:R-:W-:Y:S02]  /*0f00*/  UISETP.LT.AND UP1, UPT, URZ, UR4, UPT ;  /* 0x000000043f00728c */ /* 0x000fe4000bf21270 */
[----:B------:R-:W-:Y:S02]  /*0f10*/  UISETP.LT.AND UP0, UPT, UR5, UR9, UPT ;  /* 0x000000090500728c */ /* 0x000fe4000bf01270 */
[----:B------:R-:W-:Y:S02]  /*0f20*/  USEL UR4, URZ, UR4, !UP1 ;  /* 0x000000043f047287 */ /* 0x000fe4000c800000 */
[----:B------:R-:W-:Y:S02]  /*0f30*/  USEL UR5, UR5, UR9, UP0 ;  /* 0x0000000905057287 */ /* 0x000fe40008000000 */
[----:B------:R-:W-:-:S02]  /*0f40*/  ULEA UR4, UR4, -UR8, 0x6 ;  /* 0x8000000804047291 */ /* 0x000fc4000f8e303f */
[----:B------:R-:W-:Y:S02]  /*0f50*/  ULEA UR5, UR5, -UR8, 0x6 ;  /* 0x8000000805057291 */ /* 0x000fe4000f8e303f */
[----:B------:R-:W-:Y:S02]  /*0f60*/  UISETP.LT.AND UP1, UPT, URZ, UR4, UPT ;  /* 0x000000043f00728c */ /* 0x000fe4000bf21270 */
[----:B------:R-:W-:Y:S02]  /*0f70*/  UISETP.LT.AND UP0, UPT, UR5, UR22, UPT ;  /* 0x000000160500728c */ /* 0x000fe4000bf01270 */
[----:B------:R-:W-:Y:S02]  /*0f80*/  USEL UR4, URZ, UR4, !UP1 ;  /* 0x000000043f047287 */ /* 0x000fe4000c800000 */
[----:B------:R-:W-:Y:S02]  /*0f90*/  USEL UR5, UR5, UR22, UP0 ;  /* 0x0000001605057287 */ /* 0x000fe40008000000 */
[----:B------:R-:W-:-:S02]  /*0fa0*/  USHF.R.U32.HI UR8, URZ, 0x6, UR4 ;  /* 0x000000063f087899 */ /* 0x000fc40008011604 */
[----:B------:R-:W-:-:S05]  /*0fb0*/  UISETP.GT.AND UP0, UPT, UR5, UR4, UPT ;  /* 0x000000040500728c */ /* 0x000fca000bf04270 */
[----:B------:R-:W-:-:S06]  /*0fc0*/  UMOV UR6, UR8 ;  /* 0x0000000800067c82 */ /* 0x000fcc0008000000 */
[----:B------:R-:W-:-:S04]  /*0fd0*/  @UP0 UIADD3 UR5, UR5, 0x3f, URZ ;  /* 0x0000003f05050890 */ /* 0x000fc8000fffe03f */
[----:B------:R-:W-:-:S04]  /*0fe0*/  @UP0 USHF.R.S32.HI UR4, URZ, 0x1f, UR5 ;  /* 0x0000001f3f040899 */ /* 0x000fc80008011405 */
[----:B------:R-:W-:-:S04]  /*0ff0*/  @UP0 ULEA.HI UR4, UR4, UR5, URZ, 0x6 ;  /* 0x0000000504040291 */ /* 0x000fc8000f8f303f */
[----:B------:R-:W-:-:S04]  /*1000*/  @UP0 USHF.R.S32.HI UR6, URZ, 0x6, UR4 ;  /* 0x000000063f060899 */ /* 0x000fc80008011404 */
[----:B------:R-:W-:-:S06]  /*1010*/  UISETP.GT.AND UP0, UPT, UR6, UR8, UPT ;  /* 0x000000080600728c */ /* 0x000fcc000bf04270 */
[----:B------:R-:W-:-:S13]  /*1020*/  PLOP3.LUT P0, PT, PT, PT, UP0, 0x80, 0x0 ;  /* 0x000000000000781c */ /* 0x000fda0003f0f008 */
[----:B------:R-:W-:Y:S05]  /*1030*/  @!P0 BRA `(.L_x_302) ;  /* 0x0000556000008947 */ /* 0x000fea0003800000 */
[----:B------:R-:W-:Y:S02]  /*1040*/  ULDC.64 UR4, c[0x0][0x340] ;  /* 0x0000d00000047ab9 */ /* 0x000fe40000000a00 */
[----:B------:R-:W-:-:S04]  /*1050*/  UISETP.NE.U32.AND UP0, UPT, URZ, UR4, UPT ;  /* 0x000000043f00728c */ /* 0x000fc8000bf05070 */
[----:B------:R-:W-:-:S03]  /*1060*/  UISETP.NE.AND.EX UP0, UPT, URZ, UR5, UPT, UP0 ;  /* 0x000000053f00728c */ /* 0x000fc6000bf05300 */
[----:B------:R-:W-:-:S03]  /*1070*/  ULDC.64 UR4, c[0x0][0x340] ;  /* 0x0000d00000047ab9 */ /* 0x000fc60000000a00 */
[----:B------:R-:W-:-:S05]  /*1080*/  PLOP3.LUT P2, PT, PT, PT, UP0, 0x80, 0x0 ;  /* 0x000000000000781c */ /* 0x000fca0003f4f008 */
[----:B------:R-:W-:-:S06]  /*1090*/  @UP0 UIMAD.WIDE UR4, UR24, UR13, UR4 ;  /* 0x0000000d180402a5 */ /* 0x000fcc000f8e0204 */
[----:B------:R-:W-:Y:S02]  /*10a0*/  IMAD.U32 R4, RZ, RZ, UR4 ;  /* 0x00000004ff047e24 */ /* 0x000fe4000f8e00ff */
[----:B------:R-:W-:Y:S01]  /*10b0*/  IMAD.U32 R5, RZ, RZ, UR5 ;  /* 0x00000005ff057e24 */ /* 0x000fe2000f8e00ff */
[----:B------:R-:W-:Y:S01]  /*10c0*/  SHF.R.S32.HI R20, RZ, 0x1f, R83 ;  /* 0x0000001fff147819 */ /* 0x000fe20000011453 */
[----:B------:R-:W-:Y:S01]  /*10d0*/  UIADD3 UR17, UR6, -0x1, URZ ;  /* 0xffffffff06117890 */ /* 0x000fe2000fffe03f */
[----:B-----5:R-:W-:Y:S01]  /*10e0*/  SHF.R.S32.HI R2, RZ, 0x1f, R100 ;  /* 0x0000001fff027819 */ /* 0x020fe20000011464 */
[----:B------:R-:W-:Y:S01]  /*10f0*/  ULDC.64 UR4, c[0x0][0x240] ;  /* 0x0000900000047ab9 */ /* 0x000fe20000000a00 */
[-C--:B------:R-:W-:Y:S01]  /*1100*/  LEA.HI R26, R20, R83.reuse, RZ, 0x3 ;  /* 0x00000053141a7211 */ /* 0x080fe200078f18ff */
[----:B------:R1:W2:Y:S01]  /*1110*/  @P2 LDG.E R0, [R4.64] ;  /* 0x0000001c04002981 */ /* 0x0002a2000c1e1900 */
[----:B------:R-:W-:Y:S01]  /*1120*/  UIMAD UR4, UR14, UR4, URZ ;  /* 0x000000040e0472a4 */ /* 0x000fe2000f8e023f */
[----:B------:R-:W-:Y:S01]  /*1130*/  IMAD.U32 R3, RZ, RZ, UR17 ;  /* 0x00000011ff037e24 */ /* 0x000fe2000f8e00ff */
[----:B------:R-:W-:Y:S01]  /*1140*/  SHF.R.S32.HI R17, RZ, 0x3, R26 ;  /* 0x00000003ff117819 */ /* 0x000fe2000001141a */
[----:B------:R-:W-:Y:S01]  /*1150*/  USHF.R.S32.HI UR13, URZ, 0x1f, UR24 ;  /* 0x0000001f3f0d7899 */ /* 0x000fe20008011418 */
[----:B------:R-:W-:Y:S01]  /*1160*/  LOP3.LUT R26, R26, 0x1ffffff8, RZ, 0xc0, !PT ;  /* 0x1ffffff81a1a7812 */ /* 0x000fe200078ec0ff */
[----:B------:R-:W-:Y:S01]  /*1170*/  UIMAD UR6, UR15, UR5, UR4 ;  /* 0x000000050f0672a4 */ /* 0x000fe2000f8e0204 */
[C---:B------:R-:W-:Y:S01]  /*1180*/  IADD3 R98, -R17.reuse, UR22, RZ ;  /* 0x0000001611627c10 */ /* 0x040fe2000fffe1ff */
[----:B------:R-:W-:Y:S01]  /*1190*/  USEL UR31, UR24, URZ, !UP4 ;  /* 0x0000003f181f7287 */ /* 0x000fe2000e000000 */
[----:B------:R-:W-:Y:S01]  /*11a0*/  IADD3 R100, P3, R17, R100, RZ ;  /* 0x0000006411647210 */ /* 0x000fe20007f7e0ff */
[----:B------:R-:W-:Y:S01]  /*11b0*/  IMAD.IADD R26, R83, 0x1, -R26 ;  /* 0x00000001531a7824 */ /* 0x000fe200078e0a1a */
[----:B------:R-:W-:Y:S01]  /*11c0*/  USEL UR27, UR13, URZ, !UP4 ;  /* 0x0000003f0d1b7287 */ /* 0x000fe2000e000000 */
[----:B------:R-:W-:Y:S01]  /*11d0*/  IMAD R3, R3, -0x40, R98 ;  /* 0xffffffc003037824 */ /* 0x000fe200078e0262 */
[----:B------:R-:W-:Y:S01]  /*11e0*/  LEA.HI.X.SX32 R99, R17, R2, 0x1, P3 ;  /* 0x0000000211637211 */ /* 0x000fe200018f0eff */
[----:B------:R-:W-:Y:S01]  /*11f0*/  IMAD.SHL.U32 R26, R26, 0x8, RZ ;  /* 0x000000081a1a7824 */ /* 0x000fe200078e00ff */
[----:B------:R-:W-:Y:S01]  /*1200*/  ULDC.64 UR4, c[0x0][0x248] ;  /* 0x0000920000047ab9 */ /* 0x000fe20000000a00 */
[----:B------:R-:W-:Y:S01]  /*1210*/  IMAD.U32 R138, RZ, RZ, UR31 ;  /* 0x0000001fff8a7e24 */ /* 0x000fe2000f8e00ff */
[C---:B------:R-:W-:Y:S01]  /*1220*/  ISETP.GE.AND P0, PT, R3.reuse, 0x1, PT ;  /* 0x000000010300780c */ /* 0x040fe20003f06270 */
[----:B------:R-:W-:Y:S01]  /*1230*/  UIMAD UR4, UR27, UR4, URZ ;  /* 0x000000041b0472a4 */ /* 0x000fe2000f8e023f */
[----:B------:R-:W-:Y:S01]  /*1240*/  ISETP.GT.AND P1, PT, R3, 0x20, PT ;  /* 0x000000200300780c */ /* 0x000fe20003f24270 */
[----:B------:R-:W-:Y:S01]  /*1250*/  IMAD R3, R99, c[0x0][0x238], RZ ;  /* 0x00008e0063037a24 */ /* 0x000fe200078e02ff */
[--C-:B------:R-:W-:Y:S01]  /*1260*/  SHF.R.S32.HI R27, RZ, 0x1f, R26.reuse ;  /* 0x0000001fff1b7819 */ /* 0x100fe2000001141a */
[----:B------:R-:W-:Y:S01]  /*1270*/  UIMAD UR5, UR31, UR5, UR4 ;  /* 0x000000051f0572a4 */ /* 0x000fe2000f8e0204 */
[----:B------:R-:W-:Y:S01]  /*1280*/  LEA.HI R24, R20, R83, RZ, 0x2 ;  /* 0x0000005314187211 */ /* 0x000fe200078f10ff */
[C---:B------:R-:W-:Y:S01]  /*1290*/  IMAD R2, R100.reuse, c[0x0][0x23c], R3 ;  /* 0x00008f0064027a24 */ /* 0x040fe200078e0203 */
[----:B------:R-:W-:Y:S01]  /*12a0*/  UMOV UR38, 0x6 ;  /* 0x0000000600267882 */ /* 0x000fe20000000000 */
[----:B------:R-:W-:Y:S01]  /*12b0*/  IMAD.WIDE.U32 R6, R100, c[0x0][0x238], R26 ;  /* 0x00008e0064067a25 */ /* 0x000fe200078e001a */
[----:B------:R-:W-:Y:S01]  /*12c0*/  LOP3.LUT R18, R24, 0xfffffffc, RZ, 0xc0, !PT ;  /* 0xfffffffc18127812 */ /* 0x000fe200078ec0ff */
[----:B------:R-:W-:Y:S01]  /*12d0*/  USHF.R.S32.HI UR4, URZ, 0x1f, UR17 ;  /* 0x0000001f3f047899 */ /* 0x000fe20008011411 */
[C---:B------:R-:W-:Y:S01]  /*12e0*/  IADD3 R3, R26.reuse, 0x40, RZ ;  /* 0x000000401a037810 */ /* 0x040fe20007ffe0ff */
[----:B------:R-:W-:Y:S01]  /*12f0*/  IMAD.IADD R7, R7, 0x1, R2 ;  /* 0x0000000107077824 */ /* 0x000fe200078e0202 */
[----:B------:R-:W-:Y:S01]  /*1300*/  ISETP.GE.AND P5, PT, R26, c[0x0][0x1d4], PT ;  /* 0x000075001a007a0c */ /* 0x000fe20003fa6270 */
[----:B------:R-:W-:Y:S01]  /*1310*/  IMAD.U32 R2, RZ, RZ, UR15 ;  /* 0x0000000fff027e24 */ /* 0x000fe2000f8e00ff */
[----:B------:R-:W-:Y:S01]  /*1320*/  ISETP.GE.AND P4, PT, R3, c[0x0][0x1d4], PT ;  /* 0x0000750003007a0c */ /* 0x000fe20003f86270 */
[----:B------:R-:W-:Y:S01]  /*1330*/  IMAD.SHL.U32 R17, R17, 0x40, RZ ;  /* 0x0000004011117824 */ /* 0x000fe200078e00ff */
[----:B------:R-:W-:Y:S01]  /*1340*/  SHF.R.S32.HI R127, RZ, 0x2, R24 ;  /* 0x00000002ff7f7819 */ /* 0x000fe20000011418 */
[----:B------:R-:W-:Y:S01]  /*1350*/  IMAD.WIDE.U32 R140, R2, c[0x0][0x240], R6 ;  /* 0x00009000028c7a25 */ /* 0x000fe200078e0006 */
[----:B------:R-:W-:Y:S01]  /*1360*/  SHF.R.S32.HI R24, RZ, 0x1f, R24 ;  /* 0x0000001fff187819 */ /* 0x000fe20000011418 */
[----:B------:R-:W-:Y:S01]  /*1370*/  ULDC UR32, c[0x0][0x23c] ;  /* 0x00008f0000207ab9 */ /* 0x000fe20000000800 */
[----:B------:R-:W-:Y:S01]  /*1380*/  LOP3.LUT R17, R17, 0x1c0, RZ, 0xc0, !PT ;  /* 0x000001c011117812 */ /* 0x000fe200078ec0ff */
[----:B------:R-:W-:Y:S01]  /*1390*/  IMAD.IADD R18, R83, 0x1, -R18 ;  /* 0x0000000153127824 */ /* 0x000fe200078e0a12 */
[----:B------:R-:W-:Y:S01]  /*13a0*/  IADD3 R141, R141, UR6, RZ ;  /* 0x000000068d8d7c10 */ /* 0x000fe2000fffe0ff */
[----:B------:R-:W-:Y:S01]  /*13b0*/  ULDC.64 UR6, c[0x0][0x238] ;  /* 0x00008e0000067ab9 */ /* 0x000fe20000000a00 */
[----:B------:R-:W-:Y:S01]  /*13c0*/  IMAD.MOV.U32 R2, RZ, RZ, c[0x0][0x27c] ;  /* 0x00009f00ff027624 */ /* 0x000fe200078e00ff */
[----:B------:R-:W-:Y:S01]  /*13d0*/  USHF.L.U32 UR26, UR6, 0x6, URZ ;  /* 0x00000006061a7899 */ /* 0x000fe2000800063f */
[----:B------:R-:W-:Y:S01]  /*13e0*/  IMAD.SHL.U32 R16, R18, 0x4, RZ ;  /* 0x0000000412107824 */ /* 0x000fe200078e00ff */
[----:B------:R-:W-:Y:S01]  /*13f0*/  USHF.L.U64.HI UR25, UR6, UR38, UR7 ;  /* 0x0000002606197299 */ /* 0x000fe20008010207 */
[----:B------:R-:W-:Y:S01]  /*1400*/  IMAD.WIDE.U32 R140, R138, c[0x0][0x248], R140 ;  /* 0x000092008a8c7a25 */ /* 0x000fe200078e008c */
[----:B-1----:R-:W-:Y:S01]  /*1410*/  LOP3.LUT R4, R17, 0x38, R26, 0xf8, !PT ;  /* 0x0000003811047812 */ /* 0x002fe200078ef81a */
[----:B------:R-:W-:Y:S01]  /*1420*/  UIADD3 UR37, UR19, UR37, URZ ;  /* 0x0000002513257290 */ /* 0x000fe2000fffe03f */
[----:B------:R-:W-:Y:S01]  /*1430*/  SHF.R.U32.HI R17, RZ, 0x3, R17 ;  /* 0x00000003ff117819 */ /* 0x000fe20000011611 */
[----:B------:R-:W-:Y:S01]  /*1440*/  UIMAD UR7, UR25, UR17, URZ ;  /* 0x00000011190772a4 */ /* 0x000fe2000f8e023f */
[----:B------:R-:W-:Y:S01]  /*1450*/  IADD3 R145, R141, UR5, RZ ;  /* 0x000000058d917c10 */ /* 0x000fe2000fffe0ff */
[----:B------:R-:W-:Y:S01]  /*1460*/  IMAD.U32 R85, RZ, RZ, UR26 ;  /* 0x0000001aff557e24 */ /* 0x000fe2000f8e00ff */
[----:B------:R-:W-:Y:S01]  /*1470*/  IADD3 R15, R16, 0x20, RZ ;  /* 0x00000020100f7810 */ /* 0x000fe20007ffe0ff */
[----:B------:R-:W-:Y:S01]  /*1480*/  IMAD.MOV.U32 R144, RZ, RZ, R140 ;  /* 0x000000ffff907224 */ /* 0x000fe200078e008c */
[----:B------:R-:W-:Y:S01]  /*1490*/  UIMAD UR7, UR4, UR26, UR7 ;  /* 0x0000001a040772a4 */ /* 0x000fe2000f8e0207 */
[----:B------:R-:W-:Y:S01]  /*14a0*/  IMAD.U32 R3, RZ, RZ, UR15 ;  /* 0x0000000fff037e24 */ /* 0x000fe2000f8e00ff */
[----:B------:R-:W-:Y:S01]  /*14b0*/  LOP3.LUT R17, R4, R17, RZ, 0x3c, !PT ;  /* 0x0000001104117212 */ /* 0x000fe200078e3cff */
[----:B------:R-:W-:Y:S01]  /*14c0*/  IMAD.WIDE.U32 R8, R85, UR17, R144 ;  /* 0x0000001155087c25 */ /* 0x000fe2000f8e0090 */
[----:B------:R-:W-:Y:S01]  /*14d0*/  IADD3 R4, R26, 0x80, RZ ;  /* 0x000000801a047810 */ /* 0x000fe20007ffe0ff */
[----:B------:R-:W-:Y:S01]  /*14e0*/  ULDC.64 UR4, c[0x0][0x260] ;  /* 0x0000980000047ab9 */ /* 0x000fe20000000a00 */
[----:B------:R-:W-:Y:S01]  /*14f0*/  IADD3 R14, R16, 0x40, RZ ;  /* 0x00000040100e7810 */ /* 0x000fe20007ffe0ff */
[----:B------:R-:W-:Y:S01]  /*1500*/  IMAD.SHL.U32 R18, R18, 0x8, RZ ;  /* 0x0000000812127824 */ /* 0x000fe200078e00ff */
[----:B------:R-:W-:Y:S01]  /*1510*/  @P0 LEA R10, P6, R8, c[0x0][0x220], 0x1 ;  /* 0x00008800080a0a11 */ /* 0x000fe200078c08ff */
[----:B------:R-:W-:Y:S01]  /*1520*/  IMAD.WIDE.U32 R26, R3, c[0x0][0x260], R26 ;  /* 0x00009800031a7a25 */ /* 0x000fe200078e001a */
[----:B------:R-:W-:Y:S01]  /*1530*/  LEA.HI R24, R24, R127, RZ, 0x3 ;  /* 0x0000007f18187211 */ /* 0x000fe200078f18ff */
[----:B------:R-:W-:Y:S01]  /*1540*/  UIMAD UR4, UR14, UR4, URZ ;  /* 0x000000040e0472a4 */ /* 0x000fe2000f8e023f */
[----:B------:R-:W-:Y:S01]  /*1550*/  SHF.R.S32.HI R19, RZ, 0x1f, R18 ;  /* 0x0000001fff137819 */ /* 0x000fe20000011412 */
[----:B------:R-:W-:Y:S01]  /*1560*/  IMAD.IADD R13, R16, 0x1, R15 ;  /* 0x00000001100d7824 */ /* 0x000fe200078e020f */
[----:B------:R-:W-:Y:S01]  /*1570*/  LOP3.LUT R24, R24, 0xfffffff8, RZ, 0xc0, !PT ;  /* 0xfffffff818187812 */ /* 0x000fe200078ec0ff */
[----:B------:R-:W-:Y:S01]  /*1580*/  IMAD.IADD R12, R16, 0x1, R14 ;  /* 0x00000001100c7824 */ /* 0x000fe200078e020e */
[----:B------:R-:W-:Y:S01]  /*1590*/  ISETP.GE.AND P3, PT, R4, c[0x0][0x1d4], PT ;  /* 0x0000750004007a0c */ /* 0x000fe20003f66270 */
[----:B------:R-:W-:Y:S01]  /*15a0*/  UIMAD UR4, UR15, UR5, UR4 ;  /* 0x000000050f0472a4 */ /* 0x000fe2000f8e0204 */
[----:B------:R-:W-:Y:S01]  /*15b0*/  LEA.HI R122, R20, R83, RZ, 0x6 ;  /* 0x00000053147a7211 */ /* 0x000fe200078f30ff */
[----:B------:R-:W-:Y:S01]  /*15c0*/  USHF.L.U32 UR33, UR6, 0x5, URZ ;  /* 0x0000000506217899 */ /* 0x000fe2000800063f */
[----:B------:R-:W-:Y:S01]  /*15d0*/  SHF.R.S32.HI R94, RZ, 0x1f, R127 ;  /* 0x0000001fff5e7819 */ /* 0x000fe2000001147f */
[----:B------:R-:W-:Y:S01]  /*15e0*/  USHF.R.S32.HI UR40, URZ, 0x1f, UR37 ;  /* 0x0000001f3f287899 */ /* 0x000fe20008011425 */
[----:B------:R-:W-:Y:S01]  /*15f0*/  IMAD.WIDE.U32 R30, R127, c[0x0][0x280], R18 ;  /* 0x0000a0007f1e7a25 */ /* 0x000fe200078e0012 */
[----:B------:R-:W-:Y:S01]  /*1600*/  IADD3 R27, R27, UR4, RZ ;  /* 0x000000041b1b7c10 */ /* 0x000fe2000fffe0ff */
[----:B------:R-:W-:Y:S01]  /*1610*/  ULDC.64 UR4, c[0x0][0x210] ;  /* 0x0000840000047ab9 */ /* 0x000fe20000000a00 */
[----:B------:R-:W-:Y:S01]  /*1620*/  IADD3 R125, R18, 0x60, RZ ;  /* 0x00000060127d7810 */ /* 0x000fe20007ffe0ff */
[----:B------:R-:W-:Y:S01]  /*1630*/  UIMAD UR4, UR14, UR4, URZ ;  /* 0x000000040e0472a4 */ /* 0x000fe2000f8e023f */
[----:B------:R-:W-:Y:S01]  /*1640*/  IMAD.SHL.U32 R122, R122, 0x8, RZ ;  /* 0x000000087a7a7824 */ /* 0x000fe200078e00ff */
[----:B------:R-:W-:Y:S01]  /*1650*/  IADD3 R124, R18, 0x80, RZ ;  /* 0x00000080127c7810 */ /* 0x000fe20007ffe0ff */
[C---:B------:R-:W-:Y:S01]  /*1660*/  IMAD R130, R94.reuse, c[0x0][0x280], RZ ;  /* 0x0000a0005e827a24 */ /* 0x040fe200078e02ff */
[----:B------:R-:W-:Y:S01]  /*1670*/  UIMAD UR4, UR15, UR5, UR4 ;  /* 0x000000050f0472a4 */ /* 0x000fe2000f8e0204 */
[----:B------:R-:W-:Y:S01]  /*1680*/  IMAD R128, R94, c[0x0][0x290], RZ ;  /* 0x0000a4005e807a24 */ /* 0x000fe200078e02ff */
[----:B------:R-:W-:Y:S01]  /*1690*/  LOP3.LUT R122, R17, 0xfffffe00, R122, 0xf8, !PT ;  /* 0xfffffe00117a7812 */ /* 0x000fe200078ef87a */
[C---:B------:R-:W-:Y:S01]  /*16a0*/  IMAD R130, R127.reuse, c[0x0][0x284], R130 ;  /* 0x0000a1007f827a24 */ /* 0x040fe200078e0282 */
[----:B------:R-:W-:Y:S01]  /*16b0*/  SHF.R.S32.HI R17, RZ, 0x1f, R16 ;  /* 0x0000001fff117819 */ /* 0x000fe20000011410 */
[----:B------:R-:W-:Y:S01]  /*16c0*/  IMAD R128, R127, c[0x0][0x294], R128 ;  /* 0x0000a5007f807a24 */ /* 0x000fe200078e0280 */
[----:B------:R-:W-:Y:S01]  /*16d0*/  IADD3 R123, R18, 0xa0, RZ ;  /* 0x000000a0127b7810 */ /* 0x000fe20007ffe0ff */
[----:B------:R-:W-:-:S02]  /*16e0*/  IMAD.SHL.U32 R122, R122, 0x2, RZ ;  /* 0x000000027a7a7824 */ /* 0x000fc400078e00ff */
[----:B------:R-:W-:-:S04]  /*16f0*/  IMAD.WIDE.U32 R134, R127, c[0x0][0x280], R16 ;  /* 0x0000a0007f867a25 */ /* 0x000fc800078e0010 */
[----:B------:R-:W-:-:S04]  /*1700*/  IMAD.WIDE.U32 R132, R127, c[0x0][0x290], R16 ;  /* 0x0000a4007f847a25 */ /* 0x000fc800078e0010 */
[----:B------:R-:W-:-:S04]  /*1710*/  IMAD.WIDE.U32 R28, R127, c[0x0][0x290], R18 ;  /* 0x0000a4007f1c7a25 */ /* 0x000fc800078e0012 */
[----:B------:R-:W-:-:S04]  /*1720*/  IMAD.WIDE.U32 R138, R138, c[0x0][0x268], R26 ;  /* 0x00009a008a8a7a25 */ /* 0x000fc800078e001a */
[----:B------:R-:W-:Y:S02]  /*1730*/  IMAD.IADD R135, R135, 0x1, R130 ;  /* 0x0000000187877824 */ /* 0x000fe400078e0282 */
[----:B------:R-:W-:Y:S02]  /*1740*/  IMAD.IADD R133, R133, 0x1, R128 ;  /* 0x0000000185857824 */ /* 0x000fe400078e0280 */
[----:B------:R-:W-:Y:S02]  /*1750*/  IMAD.IADD R131, R130, 0x1, R31 ;  /* 0x0000000182837824 */ /* 0x000fe400078e021f */
[----:B------:R-:W-:Y:S02]  /*1760*/  IMAD.IADD R129, R128, 0x1, R29 ;  /* 0x0000000180817824 */ /* 0x000fe400078e021d */
[----:B------:R-:W-:-:S04]  /*1770*/  IMAD.WIDE.U32 R142, R127, c[0x0][0x1e0], RZ ;  /* 0x000078007f8e7a25 */ /* 0x000fc800078e00ff */
[----:B------:R-:W-:Y:S02]  /*1780*/  IMAD.MOV.U32 R130, RZ, RZ, R30 ;  /* 0x000000ffff827224 */ /* 0x000fe400078e001e */
[----:B------:R-:W-:Y:S02]  /*1790*/  IMAD.MOV.U32 R128, RZ, RZ, R28 ;  /* 0x000000ffff807224 */ /* 0x000fe400078e001c */
[----:B------:R-:W-:-:S04]  /*17a0*/  IMAD.WIDE.U32 R134, R84, c[0x0][0x280], R134 ;  /* 0x0000a00054867a25 */ /* 0x000fc800078e0086 */
[----:B------:R-:W-:-:S04]  /*17b0*/  IMAD.WIDE.U32 R130, R84, c[0x0][0x280], R130 ;  /* 0x0000a00054827a25 */ /* 0x000fc800078e0082 */
[----:B------:R-:W-:-:S04]  /*17c0*/  IMAD.WIDE.U32 R132, R84, c[0x0][0x290], R132 ;  /* 0x0000a40054847a25 */ /* 0x000fc800078e0084 */
[----:B------:R-:W-:Y:S01]  /*17d0*/  IMAD.WIDE.U32 R128, R84, c[0x0][0x290], R128 ;  /* 0x0000a40054807a25 */ /* 0x000fe200078e0080 */
[----:B--2---:R1:W2:Y:S01]  /*17e0*/  @P2 R2UR UR30, R0 ;  /* 0x00000000001e23c2 */ /* 0x0042a200000e0000 */
[C---:B------:R-:W-:Y:S02]  /*17f0*/  ISETP.GE.AND P2, PT, R2.reuse, 0x1, PT ;  /* 0x000000010200780c */ /* 0x040fe40003f46270 */
[----:B------:R-:W-:-:S05]  /*1800*/  IMAD.SHL.U32 R2, R2, 0x2, RZ ;  /* 0x0000000202027824 */ /* 0x000fca00078e00ff */
[----:B------:R-:W-:Y:S02]  /*1810*/  IADD3 R3, -R2, c[0x0][0x1d4], RZ ;  /* 0x0000750002037a10 */ /* 0x000fe40007ffe1ff */
[----:B-1----:R-:W-:-:S04]  /*1820*/  IADD3 R0, R9, UR7, RZ ;  /* 0x0000000709007c10 */ /* 0x002fc8000fffe0ff */
[----:B------:R-:W-:Y:S02]  /*1830*/  @P0 LEA.HI.X R11, R8, c[0x0][0x224], R0, 0x1, P6 ;  /* 0x00008900080b0a11 */ /* 0x000fe400030f0c00 */
[----:B------:R-:W-:-:S03]  /*1840*/  ISETP.GE.AND P6, PT, R18, c[0x0][0x27c], PT ;  /* 0x00009f0012007a0c */ /* 0x000fc60003fc6270 */
[----:B------:R-:W-:Y:S01]  /*1850*/  @!PT LDS RZ, [RZ] ;  /* 0x00000000fffff984 */ /* 0x000fe20000000800 */
[----:B------:R-:W-:Y:S01]  /*1860*/  @!PT LDS RZ, [RZ] ;  /* 0x00000000fffff984 */ /* 0x000fe20000000800 */
[----:B------:R-:W-:Y:S01]  /*1870*/  @!PT LDS RZ, [RZ] ;  /* 0x00000000fffff984 */ /* 0x000fe20000000800 */
[----:B------:R1:W-:Y:S01]  /*1880*/  @P0 LDGSTS.E.BYPASS.LTC128B.128 [R122+0x6100], [R10.64], !P5 ;  /* 0x061000000a7a0fae */ /* 0x0003e2000e901d5c */
[----:B------:R-:W-:Y:S02]  /*1890*/  SEL R7, RZ, c[0x0][0x27c], !P6 ;  /* 0x00009f00ff077a07 */ /* 0x000fe40007000000 */
[CC--:B------:R-:W-:Y:S01]  /*18a0*/  SEL R9, R2.reuse, R3.reuse, !P6 ;  /* 0x0000000302097207 */ /* 0x0c0fe20007000000 */
[----:B------:R1:W-:Y:S01]  /*18b0*/  @P0 LDGSTS.E.BYPASS.LTC128B.128 [R122+0x8100], [R10.64+0x80], !P4 ;  /* 0x081000800a7a0fae */ /* 0x0003e2000e101d5c */
[----:B------:R-:W-:Y:S02]  /*18c0*/  ISETP.GE.AND P6, PT, R13, c[0x0][0x27c], PT ;  /* 0x00009f000d007a0c */ /* 0x000fe40003fc6270 */
[----:B------:R-:W-:Y:S01]  /*18d0*/  SHF.R.S32.HI R6, RZ, 0x1f, R9 ;  /* 0x0000001fff067819 */ /* 0x000fe20000011409 */
[----:B------:R1:W-:Y:S01]  /*18e0*/  @P0 LDGSTS.E.BYPASS.LTC128B.128 [R122+0xa100], [R10.64+0x100], !P3 ;  /* 0x0a1001000a7a0fae */ /* 0x0003e2000d901d5c */
[----:B------:R-:W-:Y:S02]  /*18f0*/  SEL R22, RZ, c[0x0][0x27c], !P6 ;  /* 0x00009f00ff167a07 */ /* 0x000fe40007000000 */
[----:B------:R-:W-:-:S02]  /*1900*/  SEL R5, R2, R3, !P6 ;  /* 0x0000000302057207 */ /* 0x000fc40007000000 */
[----:B------:R-:W-:Y:S01]  /*1910*/  ISETP.GE.AND P6, PT, R12, c[0x0][0x27c], PT ;  /* 0x00009f000c007a0c */ /* 0x000fe20003fc6270 */
[----:B------:R-:W-:Y:S01]  /*1920*/  IMAD.IADD R22, R22, 0x1, R13 ;  /* 0x0000000116167824 */ /* 0x000fe200078e020d */
[----:B------:R-:W-:Y:S02]  /*1930*/  SHF.R.S32.HI R4, RZ, 0x1f, R5 ;  /* 0x0000001fff047819 */ /* 0x000fe40000011405 */
[----:B------:R-:W-:Y:S01]  /*1940*/  SEL R3, R2, R3, !P6 ;  /* 0x0000000302037207 */ /* 0x000fe20007000000 */
[----:B------:R-:W-:Y:S01]  /*1950*/  IMAD.IADD R2, R18, 0x1, R7 ;  /* 0x0000000112027824 */ /* 0x000fe200078e0207 */
[----:B------:R-:W-:Y:S01]  /*1960*/  LEA.HI R6, R6, R9, RZ, 0x4 ;  /* 0x0000000906067211 */ /* 0x000fe200078f20ff */
[----:B------:R-:W-:Y:S01]  /*1970*/  IMAD.U32 R7, RZ, RZ, UR15 ;  /* 0x0000000fff077e24 */ /* 0x000fe2000f8e00ff */
[----:B------:R-:W-:Y:S02]  /*1980*/  LEA.HI R4, R4, R5, RZ, 0x4 ;  /* 0x0000000504047211 */ /* 0x000fe400078f20ff */
[----:B------:R-:W-:Y:S01]  /*1990*/  SHF.R.S32.HI R113, RZ, 0x1f, R2 ;  /* 0x0000001fff717819 */ /* 0x000fe20000011402 */
[----:B------:R-:W-:Y:S01]  /*19a0*/  IMAD.WIDE.U32 R136, R7, c[0x0][0x210], R18 ;  /* 0x0000840007887a25 */ /* 0x000fe200078e0012 */
[----:B------:R-:W-:-:S02]  /*19b0*/  SHF.R.S32.HI R9, RZ, 0x1f, R22 ;  /* 0x0000001fff097819 */ /* 0x000fc40000011416 */
[-C--:B------:R-:W-:Y:S01]  /*19c0*/  LEA.HI R121, R113, R2.reuse, RZ, 0x3 ;  /* 0x0000000271797211 */ /* 0x080fe200078f18ff */
[----:B------:R-:W-:Y:S01]  /*19d0*/  IMAD.IADD R7, R127, 0x1, -R24 ;  /* 0x000000017f077824 */ /* 0x000fe200078e0a18 */
[----:B------:R-:W-:Y:S02]  /*19e0*/  LEA.HI R113, R113, R2, RZ, 0x6 ;  /* 0x0000000271717211 */ /* 0x000fe400078f30ff */
[----:B------:R-:W-:Y:S02]  /*19f0*/  SEL R5, RZ, c[0x0][0x27c], !P6 ;  /* 0x00009f00ff057a07 */ /* 0x000fe40007000000 */
[----:B------:R-:W-:Y:S01]  /*1a00*/  SHF.R.S32.HI R2, RZ, 0x1f, R3 ;  /* 0x0000001fff027819 */ /* 0x000fe20000011403 */
[----:B------:R-:W-:Y:S01]  /*1a10*/  IMAD.SHL.U32 R113, R113, 0x40, RZ ;  /* 0x0000004071717824 */ /* 0x000fe200078e00ff */
[C---:B------:R-:W-:Y:S01]  /*1a20*/  LOP3.LUT P6, RZ, R7.reuse, 0x4, RZ, 0xc0, !PT ;  /* 0x0000000407ff7812 */ /* 0x040fe200078cc0ff */
[----:B------:R-:W-:Y:S01]  /*1a30*/  IMAD.SHL.U32 R7, R7, 0x40, RZ ;  /* 0x0000004007077824 */ /* 0x000fe200078e00ff */
[----:B------:R-:W-:-:S02]  /*1a40*/  LEA.HI R120, R9, R22, RZ, 0x3 ;  /* 0x0000001609787211 */ /* 0x000fc400078f18ff */
[----:B------:R-:W-:Y:S01]  /*1a50*/  LEA.HI R9, R9, R22, RZ, 0x6 ;  /* 0x0000001609097211 */ /* 0x000fe200078f30ff */
[----:B------:R-:W-:Y:S01]  /*1a60*/  IMAD.IADD R22, R5, 0x1, R12 ;  /* 0x0000000105167824 */ /* 0x000fe200078e020c */
[----:B------:R-:W-:Y:S02]  /*1a70*/  LEA.HI R2, R2, R3, RZ, 0x4 ;  /* 0x0000000302027211 */ /* 0x000fe400078f20ff */
[----:B------:R-:W-:Y:S01]  /*1a80*/  LEA.HI R3, R20, R83, RZ, 0x5 ;  /* 0x0000005314037211 */ /* 0x000fe200078f28ff */
[----:B------:R-:W-:Y:S01]  /*1a90*/  IMAD.SHL.U32 R9, R9, 0x40, RZ ;  /* 0x0000004009097824 */ /* 0x000fe200078e00ff */
[----:B------:R-:W-:Y:S02]  /*1aa0*/  LOP3.LUT R7, R7, 0x1c0, RZ, 0xc0, !PT ;  /* 0x000001c007077812 */ /* 0x000fe400078ec0ff */
[----:B------:R-:W-:Y:S01]  /*1ab0*/  SHF.R.S32.HI R118, RZ, 0x4, R6 ;  /* 0x00000004ff767819 */ /* 0x000fe20000011406 */
[----:B------:R-:W-:Y:S01]  /*1ac0*/  IMAD.SHL.U32 R3, R3, 0x10, RZ ;  /* 0x0000001003037824 */ /* 0x000fe200078e00ff */
[----:B------:R-:W-:-:S02]  /*1ad0*/  SHF.R.S32.HI R109, RZ, 0x1f, R22 ;  /* 0x0000001fff6d7819 */ /* 0x000fc40000011416 */
[----:B------:R-:W-:Y:S02]  /*1ae0*/  SHF.R.U32.HI R5, RZ, 0x3, R7 ;  /* 0x00000003ff057819 */ /* 0x000fe40000011607 */
[----:B------:R-:W-:Y:S02]  /*1af0*/  LOP3.LUT R6, R7, 0x38, R120, 0xf8, !PT ;  /* 0x0000003807067812 */ /* 0x000fe400078ef878 */
[----:B------:R-:W-:Y:S02]  /*1b00*/  LEA.HI.SX32 R118, R121, R118, 0x1d ;  /* 0x0000007679767211 */ /* 0x000fe400078feaff */
[----:B------:R-:W-:Y:S02]  /*1b10*/  LEA.HI R119, R109, R22, RZ, 0x3 ;  /* 0x000000166d777211 */ /* 0x000fe400078f18ff */
[----:B------:R-:W-:Y:S02]  /*1b20*/  SHF.R.S32.HI R115, RZ, 0x4, R4 ;  /* 0x00000004ff737819 */ /* 0x000fe40000011404 */
[----:B------:R-:W-:-:S02]  /*1b30*/  SHF.R.S32.HI R2, RZ, 0x4, R2 ;  /* 0x00000004ff027819 */ /* 0x000fc40000011402 */
[----:B------:R-:W-:Y:S02]  /*1b40*/  LOP3.LUT R3, R3, 0xfffffe00, RZ, 0xc0, !PT ;  /* 0xfffffe0003037812 */ /* 0x000fe400078ec0ff */
[----:B------:R-:W-:Y:S02]  /*1b50*/  LOP3.LUT R111, R9, 0x7ffff000, RZ, 0xc0, !PT ;  /* 0x7ffff000096f7812 */ /* 0x000fe400078ec0ff */
[----:B------:R-:W-:Y:S02]  /*1b60*/  LOP3.LUT R6, R6, R5, RZ, 0x3c, !PT ;  /* 0x0000000506067212 */ /* 0x000fe400078e3cff */
[----:B------:R-:W-:Y:S02]  /*1b70*/  SHF.R.S32.HI R9, RZ, 0x1f, R118 ;  /* 0x0000001fff097819 */ /* 0x000fe40000011476 */
[----:B------:R-:W-:Y:S02]  /*1b80*/  LEA.HI.SX32 R115, R120, R115, 0x1d ;  /* 0x0000007378737211 */ /* 0x000fe400078feaff */
[----:B------:R-:W-:-:S02]  /*1b90*/  LEA.HI.SX32 R114, R119, R2, 0x1d ;  /* 0x0000000277727211 */ /* 0x000fc400078feaff */
[----:B------:R-:W-:Y:S02]  /*1ba0*/  IADD3 R111, R6, R111, R3 ;  /* 0x0000006f066f7210 */ /* 0x000fe40007ffe003 */
[----:B------:R-:W-:Y:S01]  /*1bb0*/  IADD3 R137, R137, UR4, RZ ;  /* 0x0000000489897c10 */ /* 0x000fe2000fffe0ff */
[----:B------:R-:W-:Y:S01]  /*1bc0*/  UMOV UR4, 0x5 ;  /* 0x0000000500047882 */ /* 0x000fe20000000000 */
[----:B------:R-:W-:Y:S01]  /*1bd0*/  LEA.HI R6, R9, R118, RZ, 0x3 ;  /* 0x0000007609067211 */ /* 0x000fe200078f18ff */
[----:B------:R-:W-:Y:S01]  /*1be0*/  IMAD.SHL.U32 R118, R118, 0x8, RZ ;  /* 0x0000000876767824 */ /* 0x000fe200078e00ff */
[----:B------:R-:W-:Y:S01]  /*1bf0*/  SHF.R.S32.HI R4, RZ, 0x1f, R115 ;  /* 0x0000001fff047819 */ /* 0x000fe20000011473 */
[----:B------:R-:W-:Y:S01]  /*1c00*/  USHF.L.U64.HI UR32, UR6, UR4, UR32 ;  /* 0x0000000406207299 */ /* 0x000fe20008010220 */
[----:B------:R-:W-:Y:S01]  /*1c10*/  SHF.R.S32.HI R9, RZ, 0x1f, R114 ;  /* 0x0000001fff097819 */ /* 0x000fe20000011472 */
[----:B------:R-:W-:Y:S01]  /*1c20*/  IMAD.SHL.U32 R6, R6, 0x200, RZ ;  /* 0x0000020006067824 */ /* 0x000fe200078e00ff */
[----:B------:R-:W-:Y:S01]  /*1c30*/  LOP3.LUT R20, R7, 0x38, R121, 0xf8, !PT ;  /* 0x0000003807147812 */ /* 0x000fe200078ef879 */
[----:B------:R-:W-:Y:S01]  /*1c40*/  ULDC.64 UR4, c[0x0][0x1e0] ;  /* 0x0000780000047ab9 */ /* 0x000fe20000000a00 */
[----:B------:R-:W-:Y:S01]  /*1c50*/  LEA.HI R109, R109, R22, RZ, 0x6 ;  /* 0x000000166d6d7211 */ /* 0x000fe200078f30ff */
[----:B------:R-:W-:Y:S01]  /*1c60*/  USHF.L.U64.HI UR34, UR4, UR38, UR5 ;  /* 0x0000002604227299 */ /* 0x000fe20008010205 */
[----:B------:R-:W-:Y:S01]  /*1c70*/  LEA.HI R4, R4, R115, RZ, 0x3 ;  /* 0x0000007304047211 */ /* 0x000fe200078f18ff */
[----:B------:R-:W-:Y:S01]  /*1c80*/  USHF.L.U32 UR35, UR4, 0x6, URZ ;  /* 0x0000000604237899 */ /* 0x000fe2000800063f */
[----:B------:R-:W-:Y:S01]  /*1c90*/  LEA.HI R2, R9, R114, RZ, 0x3 ;  /* 0x0000007209027211 */ /* 0x000fe200078f18ff */
[----:B------:R-:W-:Y:S01]  /*1ca0*/  IMAD.SHL.U32 R115, R115, 0x8, RZ ;  /* 0x0000000873737824 */ /* 0x000fe200078e00ff */
[----:B------:R-:W-:Y:S01]  /*1cb0*/  LOP3.LUT R113, R113, 0x7ffff000, RZ, 0xc0, !PT ;  /* 0x7ffff00071717812 */ /* 0x000fe200078ec0ff */
[----:B------:R-:W-:Y:S01]  /*1cc0*/  IMAD.SHL.U32 R114, R114, 0x8, RZ ;  /* 0x0000000872727824 */ /* 0x000fe200078e00ff */
[----:B------:R-:W-:Y:S01]  /*1cd0*/  LOP3.LUT R20, R20, R5, RZ, 0x3c, !PT ;  /* 0x0000000514147212 */ /* 0x000fe200078e3cff */
[----:B------:R-:W-:Y:S01]  /*1ce0*/  ULDC.64 UR4, c[0x0][0x280] ;  /* 0x0000a00000047ab9 */ /* 0x000fe20000000a00 */
[----:B------:R-:W-:Y:S01]  /*1cf0*/  LOP3.LUT R112, R7, 0x38, R118, 0xf8, !PT ;  /* 0x0000003807707812 */ /* 0x000fe200078ef876 */
[----:B------:R-:W-:Y:S01]  /*1d00*/  USHF.L.U64.HI UR36, UR4, UR38, UR5 ;  /* 0x0000002604247299 */ /* 0x000fe20008010205 */
[----:B------:R-:W-:Y:S01]  /*1d10*/  IADD3 R113, R20, R113, R3 ;  /* 0x0000007114717210 */ /* 0x000fe20007ffe003 */
[----:B------:R-:W-:Y:S01]  /*1d20*/  USHF.L.U32 UR39, UR4, 0x6, URZ ;  /* 0x0000000604277899 */ /* 0x000fe2000800063f */
[----:B------:R-:W-:Y:S01]  /*1d30*/  IMAD.SHL.U32 R109, R109, 0x40, RZ ;  /* 0x000000406d6d7824 */ /* 0x000fe200078e00ff */
[-C--:B------:R-:W-:Y:S01]  /*1d40*/  LOP3.LUT R112, R112, R5.reuse, RZ, 0x3c, !PT ;  /* 0x0000000570707212 */ /* 0x080fe200078e3cff */
[----:B------:R-:W-:Y:S01]  /*1d50*/  ULDC.64 UR4, c[0x0][0x290] ;  /* 0x0000a40000047ab9 */ /* 0x000fe20000000a00 */
[----:B------:R-:W-:Y:S01]  /*1d60*/  LOP3.LUT R6, R6, 0x7ffff000, RZ, 0xc0, !PT ;  /* 0x7ffff00006067812 */ /* 0x000fe200078ec0ff */
[----:B------:R-:W-:Y:S01]  /*1d70*/  IMAD.SHL.U32 R4, R4, 0x200, RZ ;  /* 0x0000020004047824 */ /* 0x000fe200078e00ff */
[C---:B------:R-:W-:Y:S01]  /*1d80*/  LOP3.LUT R20, R7.reuse, 0x38, R119, 0xf8, !PT ;  /* 0x0000003807147812 */ /* 0x040fe200078ef877 */
[----:B------:R-:W-:Y:S01]  /*1d90*/  IMAD.SHL.U32 R2, R2, 0x200, RZ ;  /* 0x0000020002027824 */ /* 0x000fe200078e00ff */
[C---:B------:R-:W-:Y:S01]  /*1da0*/  LOP3.LUT R110, R7.reuse, 0x38, R115, 0xf8, !PT ;  /* 0x00000038076e7812 */ /* 0x040fe200078ef873 */
[----:B------:R-:W-:Y:S01]  /*1db0*/  USHF.L.U64.HI UR38, UR4, UR38, UR5 ;  /* 0x0000002604267299 */ /* 0x000fe20008010205 */
[----:B------:R-:W-:Y:S01]  /*1dc0*/  LOP3.LUT R108, R7, 0x38, R114, 0xf8, !PT ;  /* 0x00000038076c7812 */ /* 0x000fe200078ef872 */
[----:B------:R-:W-:Y:S01]  /*1dd0*/  USHF.L.U32 UR41, UR4, 0x6, URZ ;  /* 0x0000000604297899 */ /* 0x000fe2000800063f */
[--C-:B------:R-:W-:Y:S01]  /*1de0*/  IADD3 R112, R112, R6, R3.reuse ;  /* 0x0000000670707210 */ /* 0x100fe20007ffe003 */
[----:B------:R-:W-:Y:S01]  /*1df0*/  ULDC.64 UR6, c[0x0][0x1e8] ;  /* 0x00007a0000067ab9 */ /* 0x000fe20000000a00 */
[----:B------:R-:W-:Y:S01]  /*1e00*/  LOP3.LUT R109, R109, 0x7ffff000, RZ, 0xc0, !PT ;  /* 0x7ffff0006d6d7812 */ /* 0x000fe200078ec0ff */
[----:B------:R-:W-:Y:S01]  /*1e10*/  ULDC.64 UR4, c[0x0][0x1e0] ;  /* 0x0000780000047ab9 */ /* 0x000fe20000000a00 */
[-C--:B------:R-:W-:Y:S01]  /*1e20*/  LOP3.LUT R20, R20, R5.reuse, RZ, 0x3c, !PT ;  /* 0x0000000514147212 */ /* 0x080fe200078e3cff */
[----:B------:R-:W-:Y:S01]  /*1e30*/  UIMAD UR43, UR40, UR4, URZ ;  /* 0x00000004282b72a4 */ /* 0x000fe2000f8e023f */
[----:B------:R-:W-:Y:S01]  /*1e40*/  LOP3.LUT R6, R7, 0x18, R18, 0xf8, !PT ;  /* 0x0000001807067812 */ /* 0x000fe200078ef812 */
[----:B------:R-:W-:Y:S01]  /*1e50*/  UIMAD.WIDE.U32 UR44, UR37, UR4, URZ ;  /* 0x00000004252c72a5 */ /* 0x000fe2000f8e003f */
[-C--:B------:R-:W-:Y:S01]  /*1e60*/  LOP3.LUT R110, R110, R5.reuse, RZ, 0x3c, !PT ;  /* 0x000000056e6e7212 */ /* 0x080fe200078e3cff */
[----:B------:R-:W-:Y:S01]  /*1e70*/  UIMAD UR43, UR37, UR5, UR43 ;  /* 0x00000005252b72a4 */ /* 0x000fe2000f8e022b */
[----:B------:R-:W-:Y:S01]  /*1e80*/  LOP3.LUT R4, R4, 0x7ffff000, RZ, 0xc0, !PT ;  /* 0x7ffff00004047812 */ /* 0x000fe200078ec0ff */
[----:B------:R-:W-:Y:S01]  /*1e90*/  UIMAD UR42, UR14, UR6, URZ ;  /* 0x000000060e2a72a4 */ /* 0x000fe2000f8e023f */
[----:B------:R-:W-:Y:S01]  /*1ea0*/  LOP3.LUT R108, R108, R5, RZ, 0x3c, !PT ;  /* 0x000000056c6c7212 */ /* 0x000fe200078e3cff */
[----:B------:R-:W-:Y:S01]  /*1eb0*/  ULDC.64 UR4, c[0x0][0x268] ;  /* 0x00009a0000047ab9 */ /* 0x000fe20000000a00 */
[----:B------:R-:W-:Y:S01]  /*1ec0*/  LOP3.LUT R2, R2, 0x7ffff000, RZ, 0xc0, !PT ;  /* 0x7ffff00002027812 */ /* 0x000fe200078ec0ff */
[----:B------:R-:W-:Y:S01]  /*1ed0*/  UIMAD UR27, UR27, UR4, URZ ;  /* 0x000000041b1b72a4 */ /* 0x000fe2000f8e023f */
[----:B------:R-:W-:Y:S01]  /*1ee0*/  @P1 IADD3 R8, P0, R8, UR33, RZ ;  /* 0x0000002108081c10 */ /* 0x000fe2000ff1e0ff */
[----:B------:R-:W-:Y:S01]  /*1ef0*/  UIADD3 UR45, UR45, UR43, URZ ;  /* 0x0000002b2d2d7290 */ /* 0x000fe2000fffe03f */
[----:B------:R-:W-:Y:S01]  /*1f00*/  IADD3 R109, R20, R109, R3 ;  /* 0x0000006d146d7210 */ /* 0x000fe20007ffe003 */
[----:B------:R-:W-:Y:S01]  /*1f10*/  UIMAD UR27, UR31, UR5, UR27 ;  /* 0x000000051f1b72a4 */ /* 0x000fe2000f8e021b */
[----:B------:R-:W-:Y:S01]  /*1f20*/  LOP3.LUT R117, R3, R6, R5, 0xf6, !PT ;  /* 0x0000000603757212 */ /* 0x000fe200078ef605 */
[----:B--2---:R-:W-:Y:S01]  /*1f30*/  @UP0 USHF.R.S32.HI UR31, URZ, 0x1f, UR30 ;  /* 0x0000001f3f1f0899 */ /* 0x004fe2000801141e */
[--C-:B------:R-:W-:Y:S01]  /*1f40*/  IADD3 R110, R110, R4, R3.reuse ;  /* 0x000000046e6e7210 */ /* 0x100fe20007ffe003 */
[----:B------:R-:W-:Y:S01]  /*1f50*/  UIMAD UR42, UR15, UR7, UR42 ;  /* 0x000000070f2a72a4 */ /* 0x000fe2000f8e022a */
[----:B------:R-:W-:Y:S01]  /*1f60*/  IADD3 R108, R108, R2, R3 ;  /* 0x000000026c6c7210 */ /* 0x000fe20007ffe003 */
[----:B------:R-:W-:Y:S01]  /*1f70*/  UIMAD.WIDE.U32 UR44, UR15, UR6, UR44 ;  /* 0x000000060f2c72a5 */ /* 0x000fe2000f8e002c */
[----:B------:R-:W-:Y:S01]  /*1f80*/  @P1 IADD3.X R3, R0, UR32, RZ, P0, !PT ;  /* 0x0000002000031c10 */ /* 0x000fe200087fe4ff */
[----:B------:R-:W-:Y:S01]  /*1f90*/  @!UP0 UMOV UR30, UR24 ;  /* 0x00000018001e8c82 */ /* 0x000fe20008000000 */
[----:B------:R-:W-:Y:S01]  /*1fa0*/  @P1 LEA R6, P0, R8, c[0x0][0x220], 0x1 ;  /* 0x0000880008061a11 */ /* 0x000fe200078008ff */
[----:B------:R-:W-:Y:S01]  /*1fb0*/  UIADD3 UR45, UR45, UR42, URZ ;  /* 0x0000002a2d2d7290 */ /* 0x000fe2000fffe03f */
[----:B------:R-:W-:Y:S01]  /*1fc0*/  IMAD R0, R94, c[0x0][0x1e0], RZ ;  /* 0x000078005e007a24 */ /* 0x000fe200078e02ff */
[----:B------:R-:W-:Y:S01]  /*1fd0*/  @!UP0 UMOV UR31, UR13 ;  /* 0x0000000d001f8c82 */ /* 0x000fe20008000000 */
[----:B------:R-:W-:Y:S01]  /*1fe0*/  @P1 LEA.HI.X R7, R8, c[0x0][0x224], R3, 0x1, P0 ;  /* 0x0000890008071a11 */ /* 0x000fe200000f0c03 */
[----:B------:R-:W-:Y:S01]  /*1ff0*/  USEL UR42, UR30, URZ, !UP5 ;  /* 0x0000003f1e2a7287 */ /* 0x000fe2000e800000 */
[----:B------:R-:W-:Y:S01]  /*2000*/  SHF.R.S32.HI R3, RZ, 0x1f, R84 ;  /* 0x0000001fff037819 */ /* 0x000fe20000011454 */
[----:B------:R-:W-:Y:S01]  /*2010*/  USEL UR13, UR31, URZ, !UP5 ;  /* 0x0000003f1f0d7287 */ /* 0x000fe2000e800000 */
[----:B------:R-:W-:Y:S01]  /*2020*/  LEA R117, R117, 0x100, 0x1 ;  /* 0x0000010075757811 */ /* 0x000fe200078e08ff */
[----:B------:R2:W-:Y:S01]  /*2030*/  @P1 LDGSTS.E.BYPASS.LTC128B.128 [R122+0x7100], [R6.64], !P5 ;  /* 0x07100000067a1fae */ /* 0x0005e2000e901d5c */
[----:B------:R-:W-:Y:S01]  /*2040*/  ULDC.64 UR6, c[0x0][0x1f0] ;  /* 0x00007c0000067ab9 */ /* 0x000fe20000000a00 */
[----:B------:R-:W-:Y:S01]  /*2050*/  IMAD.U32 R5, RZ, RZ, UR42 ;  /* 0x0000002aff057e24 */ /* 0x000fe2000f8e00ff */
[----:B------:R-:W-:Y:S01]  /*2060*/  UIMAD.WIDE.U32 UR30, UR42, UR6, UR44 ;  /* 0x000000062a1e72a5 */ /* 0x000fe2000f8e002c */
[----:B------:R2:W-:Y:S01]  /*2070*/  @P1 LDGSTS.E.BYPASS.LTC128B.128 [R122+0x9100], [R6.64+0x80], !P4 ;  /* 0x09100080067a1fae */ /* 0x0005e2000e101d5c */
[----:B------:R-:W-:Y:S01]  /*2080*/  UIMAD UR6, UR13, UR6, URZ ;  /* 0x000000060d0672a4 */ /* 0x000fe2000f8e023f */
[----:B------:R-:W-:Y:S01]  /*2090*/  IMAD R89, R3, c[0x0][0x280], RZ ;  /* 0x0000a00003597a24 */ /* 0x000fe200078e02ff */
[----:B------:R-:W-:Y:S01]  /*20a0*/  ULDC.64 UR4, c[0x0][0x218] ;  /* 0x0000860000047ab9 */ /* 0x000fe20000000a00 */
[----:B------:R2:W-:Y:S01]  /*20b0*/  @P1 LDGSTS.E.BYPASS.LTC128B.128 [R122+0xb100], [R6.64+0x100], !P3 ;  /* 0x0b100100067a1fae */ /* 0x0005e2000d901d5c */
[----:B------:R-:W-:Y:S01]  /*20c0*/  UIMAD UR4, UR13, UR4, URZ ;  /* 0x000000040d0472a4 */ /* 0x000fe2000f8e023f */
[C---:B------:R-:W-:Y:S01]  /*20d0*/  IADD3 R95, P0, R127.reuse, UR37, RZ ;  /* 0x000000257f5f7c10 */ /* 0x040fe2000ff1e0ff */
[----:B------:R-:W-:Y:S01]  /*20e0*/  UIMAD UR6, UR42, UR7, UR6 ;  /* 0x000000072a0672a4 */ /* 0x000fe2000f8e0206 */
[----:B------:R-:W0:Y:S01]  /*20f0*/  LDGDEPBAR ;  /* 0x00000000000079af */ /* 0x000e220000000000 */
[----:B------:R-:W-:Y:S01]  /*2100*/  IMAD R101, R127, c[0x0][0x1e4], R0 ;  /* 0x000079007f657a24 */ /* 0x000fe200078e0200 */
[----:B------:R-:W-:Y:S01]  /*2110*/  IADD3 R97, R139, UR27, RZ ;  /* 0x0000001b8b617c10 */ /* 0x000fe2000fffe0ff */
[----:B------:R-:W-:Y:S01]  /*2120*/  IMAD R3, R3, c[0x0][0x290], RZ ;  /* 0x0000a40003037a24 */ /* 0x000fe200078e02ff */
[----:B------:R-:W-:Y:S01]  /*2130*/  UIMAD UR4, UR42, UR5, UR4 ;  /* 0x000000052a0472a4 */ /* 0x000fe2000f8e0204 */
[----:B------:R-:W-:Y:S01]  /*2140*/  IADD3 R116, R117, 0x40, RZ ;  /* 0x0000004075747810 */ /* 0x000fe20007ffe0ff */
[----:B------:R-:W-:Y:S01]  /*2150*/  UIADD3 UR27, UR31, UR6, URZ ;  /* 0x000000061f1b7290 */ /* 0x000fe2000fffe03f */
[----:B------:R-:W-:Y:S01]  /*2160*/  IMAD.WIDE.U32 R136, R5, c[0x0][0x218], R136 ;  /* 0x0000860005887a25 */ /* 0x000fe200078e0088 */
[----:B------:R-:W-:Y:S01]  /*2170*/  IADD3.X R94, R94, UR40, RZ, P0, !PT ;  /* 0x000000285e5e7c10 */ /* 0x000fe200087fe4ff */
[----:B------:R-:W-:Y:S01]  /*2180*/  ULDC.U8 UR5, c[0x0][0x298] ;  /* 0x0000a60000057ab9 */ /* 0x000fe20000000000 */
[----:B------:R-:W-:Y:S01]  /*2190*/  @P6 IADD3 R116, R117, -0x40, RZ ;  /* 0xffffffc075746810 */ /* 0x000fe20007ffe0ff */
[----:B------:R-:W-:Y:S01]  /*21a0*/  IMAD R89, R84, c[0x0][0x284], R89 ;  /* 0x0000a10054597a24 */ /* 0x000fe200078e0259 */
[----:B------:R-:W-:Y:S01]  /*21b0*/  LOP3.LUT R121, R121, 0xfffffff8, RZ, 0xc0, !PT ;  /* 0xfffffff879797812 */ /* 0x000fe200078ec0ff */
[----:B------:R-:W-:Y:S01]  /*21c0*/  IMAD.IADD R101, R143, 0x1, R101 ;  /* 0x000000018f657824 */ /* 0x000fe200078e0265 */
[----:B------:R-:W-:Y:S01]  /*21d0*/  LOP3.LUT R120, R120, 0xfffffff8, RZ, 0xc0, !PT ;  /* 0xfffffff878787812 */ /* 0x000fe200078ec0ff */
[----:B------:R-:W-:Y:S01]  /*21e0*/  IMAD R3, R84, c[0x0][0x294], R3 ;  /* 0x0000a50054037a24 */ /* 0x000fe200078e0203 */
[----:B------:R-:W-:Y:S01]  /*21f0*/  LOP3.LUT R119, R119, 0xfffffff8, RZ, 0xc0, !PT ;  /* 0xfffffff877777812 */ /* 0x000fe200078ec0ff */
[----:B------:R-:W-:Y:S01]  /*2200*/  IMAD.IADD R91, R135, 0x1, R89 ;  /* 0x00000001875b7824 */ /* 0x000fe200078e0259 */
[----:B------:R-:W-:Y:S01]  /*2210*/  IADD3 R87, P6, P0, R142, UR30, R18 ;  /* 0x0000001e8e577c10 */ /* 0x000fe2000f8de012 */
[----:B------:R-:W-:Y:S01]  /*2220*/  IMAD.IADD R89, R89, 0x1, R131 ;  /* 0x0000000159597824 */ /* 0x000fe200078e0283 */
[----:B------:R-:W-:Y:S01]  /*2230*/  ISETP.NE.AND P1, PT, RZ, UR5, PT ;  /* 0x00000005ff007c0c */ /* 0x000fe2000bf25270 */
[----:B------:R-:W-:Y:S01]  /*2240*/  IMAD.IADD R90, R133, 0x1, R3 ;  /* 0x00000001855a7824 */ /* 0x000fe200078e0203 */
[C---:B-1----:R-:W-:Y:S01]  /*2250*/  IADD3 R11, R16.reuse, 0x50, RZ ;  /* 0x00000050100b7810 */ /* 0x042fe20007ffe0ff */
[----:B------:R-:W-:Y:S01]  /*2260*/  IMAD.IADD R88, R3, 0x1, R129 ;  /* 0x0000000103587824 */ /* 0x000fe200078e0281 */
[C---:B------:R-:W-:Y:S01]  /*2270*/  IADD3 R10, R16.reuse, 0x30, RZ ;  /* 0x00000030100a7810 */ /* 0x040fe20007ffe0ff */
[----:B------:R-:W-:Y:S01]  /*2280*/  IMAD.SHL.U32 R113, R113, 0x2, RZ ;  /* 0x0000000271717824 */ /* 0x000fe200078e00ff */
[----:B------:R-:W-:Y:S01]  /*2290*/  IADD3 R9, R16, 0x10, RZ ;  /* 0x0000001010097810 */ /* 0x000fe20007ffe0ff */
[----:B------:R-:W-:Y:S01]  /*22a0*/  IMAD.SHL.U32 R111, R111, 0x2, RZ ;  /* 0x000000026f6f7824 */ /* 0x000fe200078e00ff */
[----:B------:R-:W-:Y:S01]  /*22b0*/  SHF.R.S32.HI R107, RZ, 0x1f, R121 ;  /* 0x0000001fff6b7819 */ /* 0x000fe20000011479 */
[----:B------:R-:W-:Y:S01]  /*22c0*/  IMAD.SHL.U32 R109, R109, 0x2, RZ ;  /* 0x000000026d6d7824 */ /* 0x000fe200078e00ff */
[----:B------:R-:W-:Y:S01]  /*22d0*/  SHF.R.S32.HI R104, RZ, 0x1f, R118 ;  /* 0x0000001fff687819 */ /* 0x000fe20000011476 */
[----:B------:R-:W-:Y:S01]  /*22e0*/  IMAD.SHL.U32 R112, R112, 0x2, RZ ;  /* 0x0000000270707824 */ /* 0x000fe200078e00ff */
[----:B------:R-:W-:Y:S01]  /*22f0*/  SHF.R.S32.HI R106, RZ, 0x1f, R120 ;  /* 0x0000001fff6a7819 */ /* 0x000fe20000011478 */
[----:B------:R-:W-:Y:S01]  /*2300*/  IMAD.SHL.U32 R110, R110, 0x2, RZ ;  /* 0x000000026e6e7824 */ /* 0x000fe200078e00ff */
[----:B------:R-:W-:Y:S01]  /*2310*/  SHF.R.S32.HI R105, RZ, 0x1f, R119 ;  /* 0x0000001fff697819 */ /* 0x000fe20000011477 */
[----:B------:R-:W-:Y:S01]  /*2320*/  IMAD.SHL.U32 R108, R108, 0x2, RZ ;  /* 0x000000026c6c7824 */ /* 0x000fe200078e00ff */
[----:B------:R-:W-:-:S02]  /*2330*/  IADD3 R93, R137, UR4, RZ ;  /* 0x00000004895d7c10 */ /* 0x000fc4000fffe0ff */
[----:B------:R-:W-:Y:S02]  /*2340*/  SHF.R.S32.HI R103, RZ, 0x1f, R115 ;  /* 0x0000001fff677819 */ /* 0x000fe40000011473 */
[----:B------:R-:W-:Y:S02]  /*2350*/  SHF.R.S32.HI R102, RZ, 0x1f, R114 ;  /* 0x0000001fff667819 */ /* 0x000fe40000011472 */
[----:B------:R-:W-:Y:S01]  /*2360*/  IADD3.X R86, R101, UR27, R19, P6, P0 ;  /* 0x0000001b65567c10 */ /* 0x000fe2000b7e0413 */
[----:B--2---:R-:W-:Y:S06]  /*2370*/  BAR.SYNC.DEFER_BLOCKING 0x0 ;  /* 0x0000000000007b1d */ /* 0x004fec0000010000 */
.L_x_327:
[----:B------:R-:W-:Y:S01]  /*2380*/  USHF.R.S32.HI UR13, URZ, 0x1f, UR17 ;  /* 0x0000001f3f0d7899 */ /* 0x000fe20008011411 */
[----:B------:R-:W-:Y:S04]  /*2390*/  DEPBAR.LE SB0, 0x0 ;  /* 0x000080000000791a */ /* 0x000fe80000000000 */
[----:B------:R-:W-:Y:S01]  /*23a0*/  UIMAD UR7, UR34, UR17, URZ ;  /* 0x00000011220772a4 */ /* 0x000fe2000f8e023f */
[----:B------:R-:W-:Y:S01]  /*23b0*/  BAR.SYNC.DEFER_BLOCKING 0x0 ;  /* 0x0000000000007b1d */ /* 0x000fe20000010000 */
[----:B------:R-:W-:Y:S02]  /*23c0*/  UIMAD.WIDE.U32 UR46, UR35, UR17, URZ ;  /* 0x00000011232e72a5 */ /* 0x000fe4000f8e003f */
[----:B------:R-:W-:Y:S04]  /*23d0*/  UIMAD UR7, UR13, UR35, UR7 ;  /* 0x000000230d0772a4 */ /* 0x000fe8000f8e0207 */
[----:B-1----:R-:W-:Y:S01]  /*23e0*/  IADD3 R3, P6, R87, UR46, RZ ;  /* 0x0000002e57037c10 */ /* 0x002fe2000ffde0ff */
[----:B------:R-:W-:Y:S03]  /*23f0*/  UIADD3 UR7, UR47, UR7, URZ ;  /* 0x000000072f077290 */ /* 0x000fe6000fffe03f */
[C---:B------:R-:W-:Y:S03]  /*2400*/  LEA R72, P0, R3.reuse, c[0x0][0x1c8], 0x1 ;  /* 0x0000720003487a11 */ /* 0x040fe600078008ff */
[----:B------:R-:W-:Y:S04]  /*2410*/  IADD3.X R0, R86, UR7, RZ, P6, !PT ;  /* 0x0000000756007c10 */ /* 0x000fe8000b7fe4ff */
[----:B------:R-:W-:Y:S01]  /*2420*/  LEA.HI.X R73, R3, c[0x0][0x1cc], R0, 0x1, P0 ;  /* 0x0000730003497a11 */ /* 0x000fe200000f0c00 */
[----:B------:R-:W-:Y:S01]  /*2430*/  BSSY B1, `(.L_x_303) ;  /* 0x000039b000017945 */ /* 0x000fe20003800000 */
[----:B------:R-:W-:-:S05]  /*2440*/  @!P2 BRA `(.L_x_304) ;  /* 0x000038100000a947 */ /* 0x000fca0003800000 */
[----:B------:R-:W-:Y:S02]  /*2450*/  UIMAD UR6, UR36, UR17, URZ ;  /* 0x00000011240672a4 */ /* 0x000fe4000f8e023f */
[----:B------:R-:W-:Y:S02]  /*2460*/  UIMAD UR5, UR38, UR17, URZ ;  /* 0x00000011260572a4 */ /* 0x000fe4000f8e023f */
[----:B------:R-:W-:Y:S02]  /*2470*/  UIMAD UR4, UR17, -0x40, UR22 ;  /* 0xffffffc0110478a4 */ /* 0x000fe4000f8e0216 */
[----:B------:R-:W-:Y:S02]  /*2480*/  UIMAD.WIDE.U32 UR44, UR39, UR17, URZ ;  /* 0x00000011272c72a5 */ /* 0x000fe4000f8e003f */
[----:B------:R-:W-:Y:S02]  /*2490*/  UIMAD.WIDE.U32 UR42, UR41, UR17, URZ ;  /* 0x00000011292a72a5 */ /* 0x000fe4000f8e003f */
[----:B------:R-:W-:Y:S02]  /*24a0*/  UIMAD UR6, UR13, UR39, UR6 ;  /* 0x000000270d0672a4 */ /* 0x000fe4000f8e0206 */
[----:B------:R-:W-:Y:S02]  /*24b0*/  UIMAD UR5, UR13, UR41, UR5 ;  /* 0x000000290d0572a4 */ /* 0x000fe4000f8e0205 */
[----:B------:R-:W-:Y:S02]  /*24c0*/  UISETP.LT.AND UP0, UPT, UR4, 0x40, UPT ;  /* 0x000000400400788c */ /* 0x000fe4000bf01270 */
[----:B------:R-:W-:Y:S02]  /*24d0*/  UIADD3 UR6, UR45, UR6, URZ ;  /* 0x000000062d067290 */ /* 0x000fe4000fffe03f */
[----:B------:R-:W-:Y:S02]  /*24e0*/  UIADD3 UR5, UR43, UR5, URZ ;  /* 0x000000052b057290 */ /* 0x000fe4000fffe03f */
[----:B------:R-:W-:Y:S01]  /*24f0*/  USEL UR4, UR4, 0x40, UP0 ;  /* 0x0000004004047887 */ /* 0x000fe20008000000 */
[----:B------:R-:W-:-:S05]  /*2500*/  @!P1 BRA `(.L_x_305) ;  /* 0x00001bc000009947 */ /* 0x000fca0003800000 */
[----:B------:R-:W-:Y:S01]  /*2510*/  ISETP.GE.AND P0, PT, R127, UR4, PT ;  /* 0x000000047f007c0c */ /* 0x000fe2000bf06270 */
        /* <DEDUP_REMOVED lines=14> */
[----:B------:R-:W-:Y:S01]  /*2600*/  IADD3 R3, P6, R134, UR44, RZ ;  /* 0x0000002c86037c10 */ /* 0x000fe2000ffde0ff */
[----:B------:R-:W-:Y:S01]  /*2610*/  CS2R R42, SRZ ;  /* 0x00000000002a7805 */ /* 0x000fe2000001ff00 */
[----:B------:R-:W-:Y:S01]  /*2620*/  CS2R R46, SRZ ;  /* 0x00000000002e7805 */ /* 0x000fe2000001ff00 */
[----:B------:R-:W-:Y:S01]  /*2630*/  CS2R R44, SRZ ;  /* 0x00000000002c7805 */ /* 0x000fe2000001ff00 */
[----:B------:R-:W-:Y:S01]  /*2640*/  IADD3.X R0, R91, UR6, RZ, P6, !PT ;  /* 0x000000065b007c10 */ /* 0x000fe2000b7fe4ff */
[----:B------:R-:W-:Y:S01]  /*2650*/  CS2R R70, SRZ ;  /* 0x0000000000467805 */ /* 0x000fe2000001ff00 */
[----:B------:R-:W-:Y:S01]  /*2660*/  IADD3 R5, P6, R132, UR42, RZ ;  /* 0x0000002a84057c10 */ /* 0x000fe2000ffde0ff */
[----:B------:R-:W-:Y:S01]  /*2670*/  CS2R R36, SRZ ;  /* 0x0000000000247805 */ /* 0x000fe2000001ff00 */
[----:B------:R-:W-:Y:S01]  /*2680*/  CS2R R66, SRZ ;  /* 0x0000000000427805 */ /* 0x000fe2000001ff00 */
[----:B------:R-:W-:Y:S01]  /*2690*/  CS2R R32, SRZ ;  /* 0x0000000000207805 */ /* 0x000fe2000001ff00 */
[----:B------:R-:W-:Y:S01]  /*26a0*/  IADD3.X R2, R90, UR5, RZ, P6, !PT ;  /* 0x000000055a027c10 */ /* 0x000fe2000b7fe4ff */
[----:B------:R-:W-:Y:S01]  /*26b0*/  CS2R R62, SRZ ;  /* 0x00000000003e7805 */ /* 0x000fe2000001ff00 */
        /* <DEDUP_REMOVED lines=32> */
.L_x_307:
[----:B------:R-:W-:Y:S05]  /*28c0*/  BSYNC B0 ;  /* 0x0000000000007941 */ /* 0x000fea0003800000 */
.L_x_306:
        /* <DEDUP_REMOVED lines=99> */
.L_x_310:
[----:B------:R-:W-:Y:S05]  /*2f00*/  BSYNC B0 ;  /* 0x0000000000007941 */ /* 0x000fea0003800000 */
.L_x_309:
        /* <DEDUP_REMOVED lines=56> */
.L_x_312:
[----:B------:R-:W-:Y:S05]  /*3290*/  BSYNC B0 ;  /* 0x0000000000007941 */ /* 0x000fea0003800000 */
.L_x_311:
        /* <DEDUP_REMOVED lines=56> */
.L_x_314:
[----:B------:R-:W-:Y:S05]  /*3620*/  BSYNC B0 ;  /* 0x0000000000007941 */ /* 0x000fea0003800000 */
.L_x_313:
        /* <DEDUP_REMOVED lines=56> */
.L_x_316:
[----:B------:R-:W-:Y:S05]  /*39b0*/  BSYNC B0 ;  /* 0x0000000000007941 */ /* 0x000fea0003800000 */
.L_x_315:
        /* <DEDUP_REMOVED lines=56> */
.L_x_318:
[----:B------:R-:W-:Y:S05]  /*3d40*/  BSYNC B0 ;  /* 0x0000000000007941 */ /* 0x000fea0003800000 */
.L_x_317:
        /* <DEDUP_REMOVED lines=56> */
.L_x_305:
        /* <DEDUP_REMOVED lines=47> */
.L_x_320:
[----:B------:R-:W-:Y:S05]  /*43c0*/  BSYNC B0 ;  /* 0x0000000000007941 */ /* 0x000fea0003800000 */
.L_x_319:
[----:B------:R-:W-:Y:S04]  /*43d0*/  IADD3 R96, P6, R142, UR46, RZ ;  /* 0x0000002e8e607c10 */ /* 0x000fe8000ffde0ff */
[----:B------:R-:W-:Y:S01]  /*43e0*/  IADD3.X R92, R101, UR7, RZ, P6, !PT ;  /* 0x00000007655c7c10 */ /* 0x000fe2000b7fe4ff */
        /* <DEDUP_REMOVED lines=36> */
[----:B------:R-:W-:Y:S01]  /*4630*/  IADD3 R149, P6, P0, R96, UR30, R121 ;  /* 0x0000001e60957c10 */ /* 0x000fe2000f8de079 */
[----:B------:R-:W-:Y:S01]  /*4640*/  LDS.128 R24, [R112+0x6100] ;  /* 0x0061000070187984 */ /* 0x000fe20000000c00 */
[----:B------:R-:W-:Y:S01]  /*4650*/  P2R R148, PR, RZ, 0x2 ;  /* 0x00000002ff947803 */ /* 0x000fe20000000000 */
[----:B------:R-:W-:Y:S01]  /*4660*/  IMAD.MOV.U32 R48, RZ, RZ, R53 ;  /* 0x000000ffff307224 */ /* 0x000fe200078e0035 */
[----:B------:R-:W-:Y:S01]  /*4670*/  IADD3.X R146, R92, UR27, R107, P6, P0 ;  /* 0x0000001b5c927c10 */ /* 0x000fe2000b7e046b */
[----:B------:R-:W-:Y:S01]  /*4680*/  IMAD.MOV.U32 R46, RZ, RZ, R42 ;  /* 0x000000ffff2e7224 */ /* 0x000fe200078e002a */
[----:B------:R-:W-:Y:S01]  /*4690*/  ISETP.GE.AND P6, PT, R118, c[0x0][0x1d4], PT ;  /* 0x0000750076007a0c */ /* 0x000fe20003fc6270 */
[----:B------:R-:W-:Y:S01]  /*46a0*/  IMAD.MOV.U32 R63, RZ, RZ, R55 ;  /* 0x000000ffff3f7224 */ /* 0x000fe200078e0037 */
[----:B------:R-:W-:Y:S01]  /*46b0*/  MOV R59, R54 ;  /* 0x00000036003b7202 */ /* 0x000fe20000000f00 */
[----:B------:R-:W1:Y:S01]  /*46c0*/  LDS.128 R72, [R113+0x6100] ;  /* 0x0061000071487984 */ /* 0x000e620000000c00 */
[----:B------:R-:W-:Y:S02]  /*46d0*/  IMAD.MOV.U32 R50, RZ, RZ, R52 ;  /* 0x000000ffff327224 */ /* 0x000fe400078e0034 */
[--C-:B------:R-:W-:Y:S02]  /*46e0*/  IMAD.MOV.U32 R44, RZ, RZ, R41.reuse ;  /* 0x000000ffff2c7224 */ /* 0x100fe400078e0029 */
[----:B------:R-:W-:Y:S05]  /*46f0*/  IMAD.MOV.U32 R45, RZ, RZ, R40 ;  /* 0x000000ffff2d7224 */ /* 0x000fea00078e0028 */
[----:B------:R-:W-:Y:S04]  /*4700*/  @!P6 IADD3 R147, P1, P0, R96, UR30, R118 ;  /* 0x0000001e6093ec10 */ /* 0x000fe8000f83e076 */
[----:B------:R-:W-:Y:S02]  /*4710*/  @!P6 IADD3.X R126, R92, UR27, R104, P1, P0 ;  /* 0x0000001b5c7eec10 */ /* 0x000fe40008fe0468 */
[----:B------:R-:W-:Y:S02]  /*4720*/  ISETP.NE.AND P1, PT, R148, RZ, PT ;  /* 0x000000ff9400720c */ /* 0x000fe40003f25270 */
[C---:B------:R-:W-:Y:S04]  /*4730*/  LEA R148, P0, R149.reuse, c[0x0][0x1c8], 0x1 ;  /* 0x0000720095947a11 */ /* 0x040fe800078008ff */
[----:B------:R-:W-:Y:S02]  /*4740*/  LEA.HI.X R149, R149, c[0x0][0x1cc], R146, 0x1, P0 ;  /* 0x0000730095957a11 */ /* 0x000fe400000f0c92 */
[C---:B------:R-:W-:Y:S04]  /*4750*/  @!P6 LEA R146, P0, R147.reuse, c[0x0][0x1c8], 0x1 ;  /* 0x000072009392ea11 */ /* 0x040fe800078008ff */
[----:B------:R-:W-:Y:S02]  /*4760*/  @!P6 LEA.HI.X R147, R147, c[0x0][0x1cc], R126, 0x1, P0 ;  /* 0x000073009393ea11 */ /* 0x000fe400000f0c7e */
[----:B------:R-:W-:Y:S11]  /*4770*/  ISETP.GE.AND P0, PT, R18, c[0x0][0x27c], PT ;  /* 0x00009f0012007a0c */ /* 0x000ff60003f06270 */
[----:B------:R-:W-:Y:S02]  /*4780*/  @!UPT UIADD3 URZ, URZ, URZ, URZ ;  /* 0x0000003f3f3ff290 */ /* 0x000fe4000fffe03f */
[----:B-1----:R-:W-:Y:S01]  /*4790*/  @!P0 IMAD.U32 R57, R74, 0x10000, RZ ;  /* 0x000100004a398824 */ /* 0x002fe200078e00ff */
[C---:B------:R-:W-:Y:S01]  /*47a0*/  @!P0 LOP3.LUT R60, R75.reuse, 0xffff0000, RZ, 0xc0, !PT ;  /* 0xffff00004b3c8812 */ /* 0x040fe200078ec0ff */
[----:B------:R-:W-:Y:S01]  /*47b0*/  @!P0 IMAD.U32 R61, R75, 0x10000, RZ ;  /* 0x000100004b3d8824 */ /* 0x000fe200078e00ff */
[----:B------:R-:W-:Y:S02]  /*47c0*/  @!P0 SHF.R.U32.HI R47, RZ, 0x10, R41 ;  /* 0x00000010ff2f8819 */ /* 0x000fe40000011629 */
[----:B------:R-:W-:Y:S02]  /*47d0*/  @!P0 SHF.R.U64 R56, R54, 0x10, R55 ;  /* 0x0000001036388819 */ /* 0x000fe40000001237 */
[----:B------:R-:W-:Y:S01]  /*47e0*/  @!P0 PRMT R44, R44, 0x5410, R47 ;  /* 0x000054102c2c8816 */ /* 0x000fe2000000002f */
[----:B------:R-:W-:Y:S01]  /*47f0*/  @!P0 IMAD.U32 R47, R25, 0x10000, RZ ;  /* 0x00010000192f8824 */ /* 0x000fe200078e00ff */
        /* <DEDUP_REMOVED lines=9> */
[----:B------:R-:W-:Y:S01]  /*4890*/  @!P0 SHF.R.U32.HI R42, RZ, 0x10, R43 ;  /* 0x00000010ff2a8819 */ /* 0x000fe2000001162b */
[----:B------:R-:W-:Y:S01]  /*48a0*/  @!P0 IMAD.U32 R53, R73, 0x10000, RZ ;  /* 0x0001000049358824 */ /* 0x000fe200078e00ff */
[----:B------:R-:W-:Y:S01]  /*48b0*/  @!P0 SHF.R.U64 R40, R40, 0x10, R41 ;  /* 0x0000001028288819 */ /* 0x000fe20000001229 */
[----:B------:R-:W-:Y:S01]  /*48c0*/  IMAD.MOV.U32 R41, RZ, RZ, R43 ;  /* 0x000000ffff297224 */ /* 0x000fe200078e002b */
[----:B------:R-:W-:Y:S02]  /*48d0*/  @!P0 PRMT R43, R46, 0x5410, R49 ;  /* 0x000054102e2b8816 */ /* 0x000fe40000000031 */
[----:B------:R-:W-:Y:S02]  /*48e0*/  @!P0 SHF.L.U32 R46, R24, 0x10, RZ ;  /* 0x00000010182e8819 */ /* 0x000fe400000006ff */
[----:B------:R-:W-:Y:S02]  /*48f0*/  @!P0 PRMT R40, R45, 0x5410, R40 ;  /* 0x000054102d288816 */ /* 0x000fe40000000028 */
[----:B------:R-:W-:Y:S01]  /*4900*/  @!P0 PRMT R41, R41, 0x5410, R42 ;  /* 0x0000541029298816 */ /* 0x000fe2000000002a */
[C---:B------:R-:W-:Y:S01]  /*4910*/  @!P0 IMAD.U32 R42, R44.reuse, 0x10000, RZ ;  /* 0x000100002c2a8824 */ /* 0x040fe200078e00ff */
[----:B------:R-:W-:Y:S01]  /*4920*/  @!P0 LOP3.LUT R44, R44, 0xffff0000, RZ, 0xc0, !PT ;  /* 0xffff00002c2c8812 */ /* 0x000fe200078ec0ff */
[----:B------:R-:W-:Y:S01]  /*4930*/  @!P0 IMAD.U32 R45, R40, 0x10000, RZ ;  /* 0x00010000282d8824 */ /* 0x000fe200078e00ff */
[----:B------:R-:W-:Y:S01]  /*4940*/  @!P0 PRMT R54, R50, 0x5410, R51 ;  /* 0x0000541032368816 */ /* 0x000fe20000000033 */
[----:B------:R-:W-:Y:S01]  /*4950*/  @!P0 FMUL.FTZ R3, R47, R42 ;  /* 0x0000002a2f038220 */ /* 0x000fe20000410000 */
[----:B------:R-:W-:Y:S01]  /*4960*/  @!P0 SHF.L.U32 R50, R52, 0x10, RZ ;  /* 0x0000001034328819 */ /* 0x000fe200000006ff */
[----:B------:R-:W-:Y:S01]  /*4970*/  @!P0 FMUL.FTZ R0, R46, R45 ;  /* 0x0000002d2e008220 */ /* 0x000fe20000410000 */
[----:B------:R-:W-:Y:S01]  /*4980*/  @!P0 LOP3.LUT R52, R52, 0xffff0000, RZ, 0xc0, !PT ;  /* 0xffff000034348812 */ /* 0x000fe200078ec0ff */
[----:B------:R-:W-:Y:S01]  /*4990*/  @!P0 IMAD.U32 R51, R54, 0x10000, RZ ;  /* 0x0001000036338824 */ /* 0x000fe200078e00ff */
[----:B------:R-:W-:Y:S01]  /*49a0*/  @!P0 PRMT R63, R63, 0x5410, R58 ;  /* 0x000054103f3f8816 */ /* 0x000fe2000000003a */
[----:B------:R-:W-:Y:S01]  /*49b0*/  @!P0 FMUL.FTZ R150, R47, R50 ;  /* 0x000000322f968220 */ /* 0x000fe20000410000 */
[----:B------:R-:W-:Y:S01]  /*49c0*/  @!P0 LOP3.LUT R47, R25, 0xffff0000, RZ, 0xc0, !PT ;  /* 0xffff0000192f8812 */ /* 0x000fe200078ec0ff */
[----:B------:R-:W-:Y:S02]  /*49d0*/  @!P0 FMUL.FTZ R126, R46, R51 ;  /* 0x000000332e7e8220 */ /* 0x000fe40000410000 */
[----:B------:R-:W-:Y:S01]  /*49e0*/  @!P0 FFMA.FTZ R0, R51, R48, R0 ;  /* 0x0000003033008223 */ /* 0x000fe20000010000 */
[----:B------:R-:W-:Y:S01]  /*49f0*/  @!P0 LOP3.LUT R51, R54, 0xffff0000, RZ, 0xc0, !PT ;  /* 0xffff000036338812 */ /* 0x000fe200078ec0ff */
[----:B------:R-:W-:Y:S01]  /*4a00*/  @!P0 FFMA.FTZ R126, R48, R45, -R126 ;  /* 0x0000002d307e8223 */ /* 0x000fe2000001087e */
        /* <DEDUP_REMOVED lines=11> */
[----:B------:R-:W-:Y:S01]  /*4ac0*/  @!P0 FFMA.FTZ R153, R48, R45, -R153 ;  /* 0x0000002d30998223 */ /* 0x000fe20000010899 */
[----:B------:R-:W-:Y:S01]  /*4ad0*/  @!P0 SHF.L.U32 R45, R26, 0x10, RZ ;  /* 0x000000101a2d8819 */ /* 0x000fe200000006ff */
[C---:B------:R-:W-:Y:S01]  /*4ae0*/  @!P0 IMAD.U32 R58, R63.reuse, 0x10000, RZ ;  /* 0x000100003f3a8824 */ /* 0x040fe200078e00ff */
[----:B------:R-:W-:Y:S01]  /*4af0*/  @!P0 LOP3.LUT R63, R63, 0xffff0000, RZ, 0xc0, !PT ;  /* 0xffff00003f3f8812 */ /* 0x000fe200078ec0ff */
[C---:B------:R-:W-:Y:S01]  /*4b00*/  @!P0 FMUL.FTZ R155, R42.reuse, R59 ;  /* 0x0000003b2a9b8220 */ /* 0x040fe20000410000 */
[----:B------:R-:W-:Y:S01]  /*4b10*/  @!P0 F2FP.BF16.PACK_AB R153, R153, R126 ;  /* 0x0000007e9999823e */ /* 0x000fe200000010ff */
[----:B------:R-:W-:Y:S02]  /*4b20*/  @!P0 FMUL.FTZ R152, R45, R54 ;  /* 0x000000362d988220 */ /* 0x000fe40000410000 */
[-C--:B------:R-:W-:Y:S01]  /*4b30*/  @!P0 FMUL.FTZ R6, R42, R43.reuse ;  /* 0x0000002b2a068220 */ /* 0x080fe20000410000 */
[C---:B------:R-:W-:Y:S01]  /*4b40*/  @!P0 LOP3.LUT R42, R27.reuse, 0xffff0000, RZ, 0xc0, !PT ;  /* 0xffff00001b2a8812 */ /* 0x040fe200078ec0ff */
[----:B------:R-:W-:Y:S01]  /*4b50*/  @!P0 FFMA.FTZ R155, R56, R43, -R155 ;  /* 0x0000002b389b8223 */ /* 0x000fe2000001089b */
[----:B------:R-:W-:Y:S01]  /*4b60*/  @!P0 SHF.L.U32 R43, R27, 0x10, RZ ;  /* 0x000000101b2b8819 */ /* 0x000fe200000006ff */
[-C--:B------:R-:W-:Y:S02]  /*4b70*/  @!P0 FMUL.FTZ R5, R45, R40.reuse ;  /* 0x000000282d058220 */ /* 0x080fe40000410000 */
[----:B------:R-:W-:Y:S02]  /*4b80*/  @!P0 FFMA.FTZ R152, R57, R40, -R152 ;  /* 0x0000002839988223 */ /* 0x000fe40000010898 */
[C---:B------:R-:W-:Y:S01]  /*4b90*/  @!P0 IMAD.U32 R40, R41.reuse, 0x10000, RZ ;  /* 0x0001000029288824 */ /* 0x040fe200078e00ff */
[----:B------:R-:W-:Y:S01]  /*4ba0*/  @!P0 LOP3.LUT R41, R41, 0xffff0000, RZ, 0xc0, !PT ;  /* 0xffff000029298812 */ /* 0x000fe200078ec0ff */
[----:B------:R-:W-:Y:S01]  /*4bb0*/  @!P0 FMUL.FTZ R4, R47, R44 ;  /* 0x0000002c2f048220 */ /* 0x000fe20000410000 */
[----:B------:R-:W-:Y:S01]  /*4bc0*/  @!P0 F2FP.BF16.PACK_AB R152, R155, R152 ;  /* 0x000000989b98823e */ /* 0x000fe200000010ff */
[----:B------:R-:W-:Y:S02]  /*4bd0*/  @!P0 FMUL.FTZ R157, R43, R58 ;  /* 0x0000003a2b9d8220 */ /* 0x000fe40000410000 */
[----:B------:R-:W-:Y:S02]  /*4be0*/  @!P0 FMUL.FTZ R154, R42, R63 ;  /* 0x0000003f2a9a8220 */ /* 0x000fe40000410000 */
[----:B------:R-:W-:Y:S02]  /*4bf0*/  @!P0 FFMA.FTZ R2, R51, R48, R2 ;  /* 0x0000003033028223 */ /* 0x000fe40000010002 */
[----:B------:R-:W-:Y:S02]  /*4c00*/  @!P0 FMUL.FTZ R151, R47, R52 ;  /* 0x000000342f978220 */ /* 0x000fe40000410000 */
[----:B------:R-:W-:Y:S01]  /*4c10*/  @!P0 FFMA.FTZ R3, R50, R53, R3 ;  /* 0x0000003532038223 */ /* 0x000fe20000010003 */
[----:B------:R-:W-:Y:S01]  /*4c20*/  @!P0 F2FP.BF16.PACK_AB R126, R2, R0 ;  /* 0x00000000027e823e */ /* 0x000fe200000010ff */
[----:B------:R-:W-:Y:S02]  /*4c30*/  @!P0 FFMA.FTZ R157, R61, R40, -R157 ;  /* 0x000000283d9d8223 */ /* 0x000fe4000001089d */
[----:B------:R-:W-:Y:S02]  /*4c40*/  @!P0 FFMA.FTZ R154, R60, R41, -R154 ;  /* 0x000000293c9a8223 */ /* 0x000fe4000001089a */
[----:B------:R-:W-:Y:S02]  /*4c50*/  @!P0 FFMA.FTZ R4, R52, R55, R4 ;  /* 0x0000003734048223 */ /* 0x000fe40000010004 */
[----:B------:R-:W-:Y:S01]  /*4c60*/  @!P0 FFMA.FTZ R151, R55, R44, -R151 ;  /* 0x0000002c37978223 */ /* 0x000fe20000010897 */
[----:B------:R-:W-:Y:S01]  /*4c70*/  @!P0 F2FP.BF16.PACK_AB R157, R154, R157 ;  /* 0x0000009d9a9d823e */ /* 0x000fe200000010ff */
[----:B------:R-:W-:Y:S02]  /*4c80*/  @!P0 FMUL.FTZ R7, R43, R40 ;  /* 0x000000282b078220 */ /* 0x000fe40000410000 */
[----:B------:R-:W-:Y:S01]  /*4c90*/  @!P0 FFMA.FTZ R5, R54, R57, R5 ;  /* 0x0000003936058223 */ /* 0x000fe20000010005 */
[----:B------:R-:W-:Y:S01]  /*4ca0*/  @!P0 F2FP.BF16.PACK_AB R150, R151, R150 ;  /* 0x000000969796823e */ /* 0x000fe200000010ff */
[----:B------:R-:W-:Y:S01]  /*4cb0*/  @!P0 FMUL.FTZ R8, R42, R41 ;  /* 0x000000292a088220 */ /* 0x000fe20000410000 */
[----:B------:R-:W-:Y:S01]  /*4cc0*/  @!P0 F2FP.BF16.PACK_AB R151, R4, R3 ;  /* 0x000000030497823e */ /* 0x000fe200000010ff */
[----:B------:R-:W-:Y:S01]  /*4cd0*/  @!P0 FFMA.FTZ R6, R59, R56, R6 ;  /* 0x000000383b068223 */ /* 0x000fe20000010006 */
[----:B------:R-:W-:Y:S01]  /*4ce0*/  @!P0 MOV R73, R150 ;  /* 0x0000009600498202 */ /* 0x000fe20000000f00 */
[----:B------:R-:W-:Y:S01]  /*4cf0*/  @!P0 FFMA.FTZ R7, R58, R61, R7 ;  /* 0x0000003d3a078223 */ /* 0x000fe20000010007 */
[----:B------:R-:W-:Y:S01]  /*4d00*/  @!P0 MOV R25, R151 ;  /* 0x0000009700198202 */ /* 0x000fe20000000f00 */
[----:B------:R-:W-:Y:S01]  /*4d10*/  @!P0 FFMA.FTZ R8, R63, R60, R8 ;  /* 0x0000003c3f088223 */ /* 0x000fe20000010008 */
[----:B------:R-:W-:Y:S01]  /*4d20*/  @!P0 F2FP.BF16.PACK_AB R150, R6, R5 ;  /* 0x000000050696823e */ /* 0x000fe200000010ff */
[----:B------:R-:W-:Y:S02]  /*4d30*/  @!P0 IMAD.MOV.U32 R72, RZ, RZ, R153 ;  /* 0x000000ffff488224 */ /* 0x000fe400078e0099 */
        /* <DEDUP_REMOVED lines=8> */
.L_x_322:
[----:B------:R-:W-:Y:S05]  /*4dc0*/  BSYNC B0 ;  /* 0x0000000000007941 */ /* 0x000fea0003800000 */
.L_x_321:
[----:B------:R-:W-:Y:S01]  /*4dd0*/  ISETP.GE.AND P0, PT, R13, c[0x0][0x1d4], PT ;  /* 0x000075000d007a0c */ /* 0x000fe20003f06270 */
[----:B------:R-:W-:Y:S01]  /*4de0*/  @!UPT UIADD3 URZ, URZ, URZ, URZ ;  /* 0x0000003f3f3ff290 */ /* 0x000fe2000fffe03f */
[----:B------:R-:W-:Y:S11]  /*4df0*/  BSSY B0, `(.L_x_323) ;  /* 0x0000073000007945 */ /* 0x000ff60003800000 */
[----:B------:R-:W-:-:S05]  /*4e00*/  @P0 BRA `(.L_x_324) ;  /* 0x0000071000000947 */ /* 0x000fca0003800000 */
[----:B------:R-:W-:Y:S01]  /*4e10*/  IADD3 R63, P6, P0, R96, UR30, R120 ;  /* 0x0000001e603f7c10 */ /* 0x000fe2000f8de078 */
[----:B-1----:R-:W-:Y:S01]  /*4e20*/  LDS.128 R24, [R110+0x6100] ;  /* 0x006100006e187984 */ /* 0x002fe20000000c00 */
[----:B------:R-:W-:Y:S02]  /*4e30*/  P2R R72, PR, RZ, 0x2 ;  /* 0x00000002ff487803 */ /* 0x000fe40000000000 */
[----:B------:R-:W-:Y:S02]  /*4e40*/  IADD3.X R60, R92, UR27, R106, P6, P0 ;  /* 0x0000001b5c3c7c10 */ /* 0x000fe4000b7e046a */
[----:B------:R-:W-:Y:S03]  /*4e50*/  ISETP.GE.AND P6, PT, R115, c[0x0][0x1d4], PT ;  /* 0x0000750073007a0c */ /* 0x000fe60003fc6270 */
[----:B------:R-:W1:Y:S10]  /*4e60*/  LDS.128 R56, [R111+0x6100] ;  /* 0x006100006f387984 */ /* 0x000e740000000c00 */
        /* <DEDUP_REMOVED lines=12> */
[C---:B------:R-:W-:Y:S01]  /*4f30*/  @!P0 SHF.L.U32 R52, R59.reuse, 0x10, RZ ;  /* 0x000000103b348819 */ /* 0x040fe200000006ff */
[C---:B------:R-:W-:Y:S01]  /*4f40*/  @!P0 IMAD.U32 R48, R58.reuse, 0x10000, RZ ;  /* 0x000100003a308824 */ /* 0x040fe200078e00ff */
[----:B------:R-:W-:Y:S02]  /*4f50*/  @!P0 LOP3.LUT R55, R59, 0xffff0000, RZ, 0xc0, !PT ;  /* 0xffff00003b378812 */ /* 0x000fe400078ec0ff */
[----:B------:R-:W-:Y:S02]  /*4f60*/  @!P0 LOP3.LUT R51, R58, 0xffff0000, RZ, 0xc0, !PT ;  /* 0xffff00003a338812 */ /* 0x000fe400078ec0ff */
[----:B------:R-:W-:Y:S02]  /*4f70*/  @!P0 SHF.R.U64 R30, R30, 0x10, R31 ;  /* 0x000000101e1e8819 */ /* 0x000fe4000000121f */
[----:B------:R-:W-:Y:S02]  /*4f80*/  @!P0 SHF.R.U32.HI R45, RZ, 0x10, R71 ;  /* 0x00000010ff2d8819 */ /* 0x000fe40000011647 */
[----:B------:R-:W-:Y:S01]  /*4f90*/  @!P0 PRMT R39, R39, 0x5410, R30 ;  /* 0x0000541027278816 */ /* 0x000fe2000000001e */
[C---:B------:R-:W-:Y:S01]  /*4fa0*/  @!P0 IMAD.U32 R30, R24.reuse, 0x10000, RZ ;  /* 0x00010000181e8824 */ /* 0x040fe200078e00ff */
[----:B------:R-:W-:Y:S02]  /*4fb0*/  @!P0 SHF.R.U32.HI R41, RZ, 0x10, R31 ;  /* 0x00000010ff298819 */ /* 0x000fe4000001161f */
        /* <DEDUP_REMOVED lines=30> */
[----:B------:R-:W-:Y:S01]  /*51a0*/  @!P0 IMAD.U32 R40, R81, 0x10000, RZ ;  /* 0x0001000051288824 */ /* 0x000fe200078e00ff */
[----:B------:R-:W-:Y:S01]  /*51b0*/  @!P0 LOP3.LUT R49, R79, 0xffff0000, RZ, 0xc0, !PT ;  /* 0xffff00004f318812 */ /* 0x000fe200078ec0ff */
[----:B------:R-:W-:Y:S01]  /*51c0*/  @!P0 FFMA.FTZ R63, R45, R28, -R63 ;  /* 0x0000001c2d3f8223 */ /* 0x000fe2000001083f */
[C---:B------:R-:W-:Y:S01]  /*51d0*/  @!P0 LOP3.LUT R28, R36.reuse, 0xffff0000, RZ, 0xc0, !PT ;  /* 0xffff0000241c8812 */ /* 0x040fe200078ec0ff */
[----:B------:R-:W-:Y:S02]  /*51e0*/  @!P0 IMAD.U32 R29, R36, 0x10000, RZ ;  /* 0x00010000241d8824 */ /* 0x000fe400078e00ff */
[----:B------:R-:W-:Y:S01]  /*51f0*/  @!P0 FMUL.FTZ R75, R31, R43 ;  /* 0x0000002b1f4b8220 */ /* 0x000fe20000410000 */
[----:B------:R-:W-:Y:S01]  /*5200*/  @!P0 F2FP.BF16.PACK_AB R54, R63, R54 ;  /* 0x000000363f36823e */ /* 0x000fe200000010ff */
[C---:B------:R-:W-:Y:S02]  /*5210*/  @!P0 FMUL.FTZ R74, R30.reuse, R40 ;  /* 0x000000281e4a8220 */ /* 0x040fe40000410000 */
[-C--:B------:R-:W-:Y:S02]  /*5220*/  @!P0 FMUL.FTZ R3, R30, R29.reuse ;  /* 0x0000001d1e038220 */ /* 0x080fe40000410000 */
[-C--:B------:R-:W-:Y:S01]  /*5230*/  @!P0 FMUL.FTZ R4, R31, R28.reuse ;  /* 0x0000001c1f048220 */ /* 0x080fe20000410000 */
[----:B------:R-:W-:Y:S01]  /*5240*/  @!P0 LOP3.LUT R31, R27, 0xffff0000, RZ, 0xc0, !PT ;  /* 0xffff00001b1f8812 */ /* 0x000fe200078ec0ff */
[----:B------:R-:W-:Y:S01]  /*5250*/  @!P0 FFMA.FTZ R75, R47, R28, -R75 ;  /* 0x0000001c2f4b8223 */ /* 0x000fe2000001084b */
[----:B------:R-:W-:Y:S01]  /*5260*/  @!P0 LOP3.LUT R28, R38, 0xffff0000, RZ, 0xc0, !PT ;  /* 0xffff0000261c8812 */ /* 0x000fe200078ec0ff */
[----:B------:R-:W-:Y:S02]  /*5270*/  @!P0 IMAD.U32 R30, R27, 0x10000, RZ ;  /* 0x000100001b1e8824 */ /* 0x000fe400078e00ff */
[----:B------:R-:W-:Y:S02]  /*5280*/  @!P0 FFMA.FTZ R74, R44, R29, -R74 ;  /* 0x0000001d2c4a8223 */ /* 0x000fe4000001084a */
[----:B------:R-:W-:Y:S02]  /*5290*/  @!P0 IMAD.U32 R29, R38, 0x10000, RZ ;  /* 0x00010000261d8824 */ /* 0x000fe400078e00ff */
[----:B------:R-:W-:Y:S01]  /*52a0*/  @!P0 FMUL.FTZ R126, R30, R50 ;  /* 0x000000321e7e8220 */ /* 0x000fe20000410000 */
[----:B------:R-:W-:Y:S01]  /*52b0*/  @!P0 F2FP.BF16.PACK_AB R75, R75, R74 ;  /* 0x0000004a4b4b823e */ /* 0x000fe200000010ff */
[C---:B------:R-:W-:Y:S02]  /*52c0*/  @!P0 FMUL.FTZ R147, R31.reuse, R53 ;  /* 0x000000351f938220 */ /* 0x040fe40000410000 */
[-C--:B------:R-:W-:Y:S01]  /*52d0*/  @!P0 FMUL.FTZ R8, R31, R28.reuse ;  /* 0x0000001c1f088220 */ /* 0x080fe20000410000 */
[----:B------:R-:W-:Y:S01]  /*52e0*/  @!P0 LOP3.LUT R31, R26, 0xffff0000, RZ, 0xc0, !PT ;  /* 0xffff00001a1f8812 */ /* 0x000fe200078ec0ff */
[-C--:B------:R-:W-:Y:S02]  /*52f0*/  @!P0 FMUL.FTZ R7, R30, R29.reuse ;  /* 0x0000001d1e078220 */ /* 0x080fe40000410000 */
        /* <DEDUP_REMOVED lines=10> */
[----:B------:R-:W-:Y:S02]  /*53a0*/  @!P0 FFMA.FTZ R3, R40, R44, R3 ;  /* 0x0000002c28038223 */ /* 0x000fe40000010003 */
        /* <DEDUP_REMOVED lines=17> */
[----:B------:R-:W-:Y:S02]  /*54c0*/  @!P0 IMAD.MOV.U32 R59, RZ, RZ, R126 ;  /* 0x000000ffff3b8224 */ /* 0x000fe400078e007e */
[----:B------:R-:W-:Y:S02]  /*54d0*/  @!P0 IMAD.MOV.U32 R25, RZ, RZ, R63 ;  /* 0x000000ffff198224 */ /* 0x000fe400078e003f */
[----:B------:R-:W-:Y:S01]  /*54e0*/  @!P0 IMAD.MOV.U32 R26, RZ, RZ, R74 ;  /* 0x000000ffff1a8224 */ /* 0x000fe200078e004a */
[----:B------:R1:W-:Y:S01]  /*54f0*/  STG.E.128 [R72.64], R56 ;  /* 0x0000003848007986 */ /* 0x0003e2000c101d1c */
[----:B------:R-:W-:Y:S07]  /*5500*/  @!P0 IMAD.MOV.U32 R27, RZ, RZ, R75 ;  /* 0x000000ffff1b8224 */ /* 0x000fee00078e004b */
[----:B------:R1:W-:Y:S02]  /*5510*/  @!P6 STG.E.128 [R60.64], R24 ;  /* 0x000000183c00e986 */ /* 0x0003e4000c101d1c */
.L_x_324:
[----:B------:R-:W-:Y:S05]  /*5520*/  BSYNC B0 ;  /* 0x0000000000007941 */ /* 0x000fea0003800000 */
.L_x_323:
[----:B------:R-:W-:Y:S11]  /*5530*/  ISETP.GE.AND P0, PT, R12, c[0x0][0x1d4], PT ;  /* 0x000075000c007a0c */ /* 0x000ff60003f06270 */
[----:B------:R-:W-:Y:S02]  /*5540*/  @!UPT UIADD3 URZ, URZ, URZ, URZ ;  /* 0x0000003f3f3ff290 */ /* 0x000fe4000fffe03f */
[----:B------:R-:W-:-:S05]  /*5550*/  @P0 BRA `(.L_x_308) ;  /* 0x0000088000000947 */ /* 0x000fca0003800000 */
[----:B-1----:R-:W-:Y:S01]  /*5560*/  IADD3 R58, P6, P0, R96, UR30, R119 ;  /* 0x0000001e603a7c10 */ /* 0x002fe2000f8de077 */
[----:B------:R-:W1:Y:S03]  /*5570*/  LDS.128 R24, [R108+0x6100] ;  /* 0x006100006c187984 */ /* 0x000e660000000c00 */
[----:B------:R-:W-:Y:S02]  /*5580*/  IADD3.X R57, R92, UR27, R105, P6, P0 ;  /* 0x0000001b5c397c10 */ /* 0x000fe4000b7e0469 */
        /* <DEDUP_REMOVED lines=9> */
[C---:B------:R-:W-:Y:S02]  /*5620*/  @!P0 SHF.L.U32 R48, R62.reuse, 0x10, RZ ;  /* 0x000000103e308819 */ /* 0x040fe400000006ff */
[----:B------:R-:W-:Y:S02]  /*5630*/  @!P0 LOP3.LUT R50, R62, 0xffff0000, RZ, 0xc0, !PT ;  /* 0xffff00003e328812 */ /* 0x000fe400078ec0ff */
[----:B------:R-:W-:Y:S02]  /*5640*/  @!P0 SHF.R.U32.HI R37, RZ, 0x10, R65 ;  /* 0x00000010ff258819 */ /* 0x000fe40000011641 */
[----:B------:R-:W-:Y:S02]  /*5650*/  @!P0 SHF.R.U32.HI R29, RZ, 0x10, R21 ;  /* 0x00000010ff1d8819 */ /* 0x000fe40000011615 */
[----:B------:R-:W-:Y:S02]  /*5660*/  @!P0 SHF.R.U32.HI R21, RZ, 0x10, R23 ;  /* 0x00000010ff158819 */ /* 0x000fe40000011617 */
[----:B------:R-:W-:Y:S02]  /*5670*/  @!P0 PRMT R32, R32, 0x5410, R29 ;  /* 0x0000541020208816 */ /* 0x000fe4000000001d */
[----:B------:R-:W-:Y:S01]  /*5680*/  @!P0 PRMT R34, R34, 0x5410, R21 ;  /* 0x0000541022228816 */ /* 0x000fe20000000015 */
[----:B-1----:R-:W-:Y:S01]  /*5690*/  @!P0 IMAD.U32 R31, R26, 0x10000, RZ ;  /* 0x000100001a1f8824 */ /* 0x002fe200078e00ff */
[C---:B------:R-:W-:Y:S01]  /*56a0*/  @!P0 LOP3.LUT R20, R32.reuse, 0xffff0000, RZ, 0xc0, !PT ;  /* 0xffff000020148812 */ /* 0x040fe200078ec0ff */
[----:B------:R-:W-:Y:S01]  /*56b0*/  @!P0 IMAD.U32 R21, R32, 0x10000, RZ ;  /* 0x0001000020158824 */ /* 0x000fe200078e00ff */
[----:B------:R-:W-:Y:S02]  /*56c0*/  @!P0 LOP3.LUT R29, R26, 0xffff0000, RZ, 0xc0, !PT ;  /* 0xffff00001a1d8812 */ /* 0x000fe400078ec0ff */
[----:B------:R-:W-:Y:S02]  /*56d0*/  @!P0 PRMT R78, R78, 0x5410, R37 ;  /* 0x000054104e4e8816 */ /* 0x000fe40000000025 */
[----:B------:R-:W-:Y:S01]  /*56e0*/  @!P0 SHF.R.U64 R22, R22, 0x10, R23 ;  /* 0x0000001016168819 */ /* 0x000fe20000001217 */
[C---:B--2---:R-:W-:Y:S01]  /*56f0*/  @!P0 IMAD.U32 R42, R53.reuse, 0x10000, RZ ;  /* 0x00010000352a8824 */ /* 0x044fe200078e00ff */
[----:B------:R-:W-:Y:S01]  /*5700*/  @!P0 LOP3.LUT R43, R53, 0xffff0000, RZ, 0xc0, !PT ;  /* 0xffff0000352b8812 */ /* 0x000fe200078ec0ff */
[----:B------:R-:W-:Y:S01]  /*5710*/  @!P0 IMAD.U32 R40, R78, 0x10000, RZ ;  /* 0x000100004e288824 */ /* 0x000fe200078e00ff */
[----:B------:R-:W-:Y:S01]  /*5720*/  @!P0 SHF.L.U32 R36, R52, 0x10, RZ ;  /* 0x0000001034248819 */ /* 0x000fe200000006ff */
[----:B------:R-:W-:Y:S01]  /*5730*/  @!P0 IMAD.U32 R45, R54, 0x10000, RZ ;  /* 0x00010000362d8824 */ /* 0x000fe200078e00ff */
[----:B------:R-:W-:Y:S02]  /*5740*/  @!P0 LOP3.LUT R39, R52, 0xffff0000, RZ, 0xc0, !PT ;  /* 0xffff000034278812 */ /* 0x000fe400078ec0ff */
[----:B------:R-:W-:Y:S02]  /*5750*/  @!P0 LOP3.LUT R47, R54, 0xffff0000, RZ, 0xc0, !PT ;  /* 0xffff0000362f8812 */ /* 0x000fe400078ec0ff */
[C---:B------:R-:W-:Y:S02]  /*5760*/  @!P0 SHF.L.U32 R49, R55.reuse, 0x10, RZ ;  /* 0x0000001037318819 */ /* 0x040fe400000006ff */
[----:B------:R-:W-:Y:S02]  /*5770*/  @!P0 LOP3.LUT R51, R55, 0xffff0000, RZ, 0xc0, !PT ;  /* 0xffff000037338812 */ /* 0x000fe400078ec0ff */
[----:B------:R-:W-:Y:S02]  /*5780*/  @!P0 LOP3.LUT R23, R25, 0xffff0000, RZ, 0xc0, !PT ;  /* 0xffff000019178812 */ /* 0x000fe400078ec0ff */
[----:B------:R-:W-:Y:S02]  /*5790*/  @!P0 LOP3.LUT R41, R78, 0xffff0000, RZ, 0xc0, !PT ;  /* 0xffff00004e298812 */ /* 0x000fe400078ec0ff */
[----:B------:R-:W-:Y:S01]  /*57a0*/  @!P0 PRMT R35, R35, 0x5410, R22 ;  /* 0x0000541023238816 */ /* 0x000fe20000000016 */
[----:B------:R-:W-:Y:S01]  /*57b0*/  @!P0 IMAD.U32 R22, R25, 0x10000, RZ ;  /* 0x0001000019168824 */ /* 0x000fe200078e00ff */
[----:B------:R-:W-:Y:S01]  /*57c0*/  @!P0 SHF.R.U64 R64, R64, 0x10, R65 ;  /* 0x0000001040408819 */ /* 0x000fe20000001241 */
[----:B------:R-:W-:Y:S01]  /*57d0*/  @!P0 FMUL.FTZ R59, R23, R41 ;  /* 0x00000029173b8220 */ /* 0x000fe20000410000 */
[----:B------:R-:W-:Y:S01]  /*57e0*/  @!P0 LOP3.LUT R28, R35, 0xffff0000, RZ, 0xc0, !PT ;  /* 0xffff0000231c8812 */ /* 0x000fe200078ec0ff */
[C---:B------:R-:W-:Y:S01]  /*57f0*/  @!P0 FMUL.FTZ R58, R22.reuse, R40 ;  /* 0x00000028163a8220 */ /* 0x040fe20000410000 */
[----:B------:R-:W-:Y:S01]  /*5800*/  @!P0 PRMT R77, R77, 0x5410, R64 ;  /* 0x000054104d4d8816 */ /* 0x000fe20000000040 */
[-C--:B------:R-:W-:Y:S01]  /*5810*/  @!P0 FMUL.FTZ R3, R22, R21.reuse ;  /* 0x0000001516038220 */ /* 0x080fe20000410000 */
[----:B------:R-:W-:Y:S01]  /*5820*/  @!P0 SHF.R.U64 R67, R66, 0x10, R67 ;  /* 0x0000001042438819 */ /* 0x000fe20000001243 */
[----:B------:R-:W-:Y:S01]  /*5830*/  @!P0 IMAD.U32 R22, R24, 0x10000, RZ ;  /* 0x0001000018168824 */ /* 0x000fe200078e00ff */
[C---:B------:R-:W-:Y:S01]  /*5840*/  @!P0 LOP3.LUT R38, R77.reuse, 0xffff0000, RZ, 0xc0, !PT ;  /* 0xffff00004d268812 */ /* 0x040fe200078ec0ff */
[----:B------:R-:W-:Y:S01]  /*5850*/  @!P0 IMAD.U32 R37, R77, 0x10000, RZ ;  /* 0x000100004d258824 */ /* 0x000fe200078e00ff */
[----:B------:R-:W-:Y:S01]  /*5860*/  @!P0 PRMT R76, R76, 0x5410, R67 ;  /* 0x000054104c4c8816 */ /* 0x000fe20000000043 */
[-C--:B------:R-:W-:Y:S01]  /*5870*/  @!P0 FMUL.FTZ R4, R23, R20.reuse ;  /* 0x0000001417048220 */ /* 0x080fe20000410000 */
[----:B------:R-:W-:Y:S01]  /*5880*/  @!P0 LOP3.LUT R23, R24, 0xffff0000, RZ, 0xc0, !PT ;  /* 0xffff000018178812 */ /* 0x000fe200078ec0ff */
[----:B------:R-:W-:Y:S01]  /*5890*/  @!P0 FFMA.FTZ R58, R42, R21, -R58 ;  /* 0x000000152a3a8223 */ /* 0x000fe2000001083a */
[----:B------:R-:W-:Y:S01]  /*58a0*/  @!P0 LOP3.LUT R46, R76, 0xffff0000, RZ, 0xc0, !PT ;  /* 0xffff00004c2e8812 */ /* 0x000fe200078ec0ff */
[----:B------:R-:W-:Y:S01]  /*58b0*/  @!P0 FFMA.FTZ R59, R43, R20, -R59 ;  /* 0x000000142b3b8223 */ /* 0x000fe2000001083b */
[C---:B------:R-:W-:Y:S01]  /*58c0*/  @!P0 LOP3.LUT R20, R33.reuse, 0xffff0000, RZ, 0xc0, !PT ;  /* 0xffff000021148812 */ /* 0x040fe200078ec0ff */
[----:B------:R-:W-:Y:S02]  /*58d0*/  @!P0 IMAD.U32 R21, R33, 0x10000, RZ ;  /* 0x0001000021158824 */ /* 0x000fe400078e00ff */
[C---:B------:R-:W-:Y:S01]  /*58e0*/  @!P0 FMUL.FTZ R60, R22.reuse, R37 ;  /* 0x00000025163c8220 */ /* 0x040fe20000410000 */
[----:B------:R-:W-:Y:S01]  /*58f0*/  @!P0 F2FP.BF16.PACK_AB R58, R59, R58 ;  /* 0x0000003a3b3a823e */ /* 0x000fe200000010ff */
[----:B------:R-:W-:Y:S02]  /*5900*/  @!P0 FMUL.FTZ R61, R23, R38 ;  /* 0x00000026173d8220 */ /* 0x000fe40000410000 */
[-C--:B------:R-:W-:Y:S02]  /*5910*/  @!P0 FMUL.FTZ R0, R22, R21.reuse ;  /* 0x0000001516008220 */ /* 0x080fe40000410000 */
[----:B------:R-:W-:Y:S01]  /*5920*/  @!P0 FFMA.FTZ R60, R36, R21, -R60 ;  /* 0x00000015243c8223 */ /* 0x000fe2000001083c */
[----:B------:R-:W-:Y:S01]  /*5930*/  @!P0 LOP3.LUT R21, R27, 0xffff0000, RZ, 0xc0, !PT ;  /* 0xffff00001b158812 */ /* 0x000fe200078ec0ff */
[----:B------:R-:W-:Y:S02]  /*5940*/  @!P0 IMAD.U32 R44, R76, 0x10000, RZ ;  /* 0x000100004c2c8824 */ /* 0x000fe400078e00ff */
[-C--:B------:R-:W-:Y:S02]  /*5950*/  @!P0 FMUL.FTZ R2, R23, R20.reuse ;  /* 0x0000001417028220 */ /* 0x080fe40000410000 */
[----:B------:R-:W-:Y:S02]  /*5960*/  @!P0 IMAD.U32 R23, R27, 0x10000, RZ ;  /* 0x000100001b178824 */ /* 0x000fe400078e00ff */
[----:B------:R-:W-:Y:S01]  /*5970*/  @!P0 FFMA.FTZ R61, R39, R20, -R61 ;  /* 0x00000014273d8223 */ /* 0x000fe2000001083d */
[C---:B------:R-:W-:Y:S01]  /*5980*/  @!P0 LOP3.LUT R20, R34.reuse, 0xffff0000, RZ, 0xc0, !PT ;  /* 0xffff000022148812 */ /* 0x040fe200078ec0ff */
[----:B------:R-:W-:Y:S02]  /*5990*/  @!P0 IMAD.U32 R30, R35, 0x10000, RZ ;  /* 0x00010000231e8824 */ /* 0x000fe400078e00ff */
[----:B------:R-:W-:Y:S01]  /*59a0*/  @!P0 FMUL.FTZ R70, R31, R44 ;  /* 0x0000002c1f468220 */ /* 0x000fe20000410000 */
[----:B------:R-:W-:Y:S01]  /*59b0*/  @!P0 F2FP.BF16.PACK_AB R61, R61, R60 ;  /* 0x0000003c3d3d823e */ /* 0x000fe200000010ff */
[----:B------:R-:W-:Y:S02]  /*59c0*/  @!P0 FMUL.FTZ R69, R29, R46 ;  /* 0x0000002e1d458220 */ /* 0x000fe40000410000 */
[----:B------:R-:W-:Y:S01]  /*59d0*/  @!P0 IMAD.U32 R22, R34, 0x10000, RZ ;  /* 0x0001000022168824 */ /* 0x000fe200078e00ff */
[----:B------:R-:W-:Y:S01]  /*59e0*/  @!P0 MOV R52, R61 ;  /* 0x0000003d00348202 */ /* 0x000fe20000000f00 */
[----:B------:R-:W-:Y:S02]  /*59f0*/  @!P0 FMUL.FTZ R68, R23, R48 ;  /* 0x0000003017448220 */ /* 0x000fe40000410000 */
[----:B------:R-:W-:Y:S02]  /*5a00*/  @!P0 FMUL.FTZ R63, R21, R50 ;  /* 0x00000032153f8220 */ /* 0x000fe40000410000 */
[----:B------:R-:W-:Y:S02]  /*5a10*/  @!P0 FFMA.FTZ R70, R45, R30, -R70 ;  /* 0x0000001e2d468223 */ /* 0x000fe40000010846 */
[----:B------:R-:W-:Y:S02]  /*5a20*/  @!P0 FFMA.FTZ R69, R47, R28, -R69 ;  /* 0x0000001c2f458223 */ /* 0x000fe40000010845 */
[----:B------:R-:W-:Y:S02]  /*5a30*/  @!P0 FFMA.FTZ R68, R49, R22, -R68 ;  /* 0x0000001631448223 */ /* 0x000fe40000010844 */
[----:B------:R-:W-:Y:S01]  /*5a40*/  @!P0 FFMA.FTZ R63, R51, R20, -R63 ;  /* 0x00000014333f8223 */ /* 0x000fe2000001083f */
[----:B------:R-:W-:Y:S01]  /*5a50*/  @!P0 F2FP.BF16.PACK_AB R70, R69, R70 ;  /* 0x000000464546823e */ /* 0x000fe200000010ff */
[----:B------:R-:W-:Y:S02]  /*5a60*/  @!P0 IMAD.MOV.U32 R53, RZ, RZ, R58 ;  /* 0x000000ffff358224 */ /* 0x000fe400078e003a */
[----:B------:R-:W-:Y:S01]  /*5a70*/  @!P0 FFMA.FTZ R0, R37, R36, R0 ;  /* 0x0000002425008223 */ /* 0x000fe20000010000 */
[----:B------:R-:W-:Y:S01]  /*5a80*/  @!P0 F2FP.BF16.PACK_AB R63, R63, R68 ;  /* 0x000000443f3f823e */ /* 0x000fe200000010ff */
[----:B------:R-:W-:Y:S02]  /*5a90*/  @!P0 IMAD.MOV.U32 R54, RZ, RZ, R70 ;  /* 0x000000ffff368224 */ /* 0x000fe400078e0046 */
[----:B------:R-:W-:Y:S01]  /*5aa0*/  @!P0 FFMA.FTZ R2, R38, R39, R2 ;  /* 0x0000002726028223 */ /* 0x000fe20000010002 */
[----:B------:R-:W-:Y:S01]  /*5ab0*/  @!P0 MOV R55, R63 ;  /* 0x0000003f00378202 */ /* 0x000fe20000000f00 */
[----:B------:R-:W-:Y:S02]  /*5ac0*/  @!P0 FMUL.FTZ R5, R31, R30 ;  /* 0x0000001e1f058220 */ /* 0x000fe40000410000 */
[----:B------:R-:W-:Y:S01]  /*5ad0*/  @!P0 FFMA.FTZ R3, R40, R42, R3 ;  /* 0x0000002a28038223 */ /* 0x000fe20000010003 */
[----:B------:R-:W-:Y:S01]  /*5ae0*/  @!P0 F2FP.BF16.PACK_AB R58, R2, R0 ;  /* 0x00000000023a823e */ /* 0x000fe200000010ff */
[----:B------:R-:W-:Y:S01]  /*5af0*/  @!P0 FMUL.FTZ R6, R29, R28 ;  /* 0x0000001c1d068220 */ /* 0x000fe20000410000 */
[----:B------:R1:W-:Y:S01]  /*5b00*/  STG.E.128 [R56.64], R52 ;  /* 0x0000003438007986 */ /* 0x0003e2000c101d1c */
[----:B------:R-:W-:Y:S02]  /*5b10*/  @!P0 FFMA.FTZ R4, R41, R43, R4 ;  /* 0x0000002b29048223 */ /* 0x000fe40000010004 */
[----:B------:R-:W-:Y:S02]  /*5b20*/  @!P0 FMUL.FTZ R7, R23, R22 ;  /* 0x0000001617078220 */ /* 0x000fe40000410000 */
[----:B------:R-:W-:Y:S01]  /*5b30*/  @!P0 FFMA.FTZ R5, R44, R45, R5 ;  /* 0x0000002d2c058223 */ /* 0x000fe20000010005 */
[----:B------:R-:W-:Y:S01]  /*5b40*/  @!P0 F2FP.BF16.PACK_AB R59, R4, R3 ;  /* 0x00000003043b823e */ /* 0x000fe200000010ff */
[----:B------:R-:W-:Y:S02]  /*5b50*/  @!P0 FMUL.FTZ R8, R21, R20 ;  /* 0x0000001415088220 */ /* 0x000fe40000410000 */
[----:B------:R-:W-:Y:S02]  /*5b60*/  @!P0 FFMA.FTZ R6, R46, R47, R6 ;  /* 0x0000002f2e068223 */ /* 0x000fe40000010006 */
[----:B------:R-:W-:Y:S02]  /*5b70*/  @!P0 FFMA.FTZ R7, R48, R49, R7 ;  /* 0x0000003130078223 */ /* 0x000fe40000010007 */
[----:B------:R-:W-:Y:S02]  /*5b80*/  @!P0 FFMA.FTZ R8, R50, R51, R8 ;  /* 0x0000003332088223 */ /* 0x000fe40000010008 */
[----:B------:R-:W-:Y:S02]  /*5b90*/  @!P0 IMAD.MOV.U32 R24, RZ, RZ, R58 ;  /* 0x000000ffff188224 */ /* 0x000fe400078e003a */
[----:B------:R-:W-:Y:S01]  /*5ba0*/  @!P0 IMAD.MOV.U32 R25, RZ, RZ, R59 ;  /* 0x000000ffff198224 */ /* 0x000fe200078e003b */
[----:B-1----:R-:W-:Y:S02]  /*5bb0*/  @!P0 F2FP.BF16.PACK_AB R57, R8, R7 ;  /* 0x000000070839823e */ /* 0x002fe400000010ff */
[----:B------:R-:W-:Y:S03]  /*5bc0*/  @!P0 F2FP.BF16.PACK_AB R56, R6, R5 ;  /* 0x000000050638823e */ /* 0x000fe600000010ff */
[----:B------:R-:W-:Y:S01]  /*5bd0*/  @!P0 IMAD.MOV.U32 R27, RZ, RZ, R57 ;  /* 0x000000ffff1b8224 */ /* 0x000fe200078e0039 */
[----:B------:R-:W-:Y:S01]  /*5be0*/  @!P0 MOV R26, R56 ;  /* 0x00000038001a8202 */ /* 0x000fe20000000f00 */
[----:B------:R-:W-:-:S05]  /*5bf0*/  @P6 BRA `(.L_x_308) ;  /* 0x000001e000006947 */ /* 0x000fca0003800000 */
[----:B------:R-:W-:Y:S04]  /*5c00*/  IADD3 R96, P6, P0, R96, UR30, R114 ;  /* 0x0000001e60607c10 */ /* 0x000fe8000f8de072 */
[----:B------:R-:W-:Y:S02]  /*5c10*/  IADD3.X R3, R92, UR27, R102, P6, P0 ;  /* 0x0000001b5c037c10 */ /* 0x000fe4000b7e0466 */
[C---:B------:R-:W-:Y:S04]  /*5c20*/  LEA R4, P0, R96.reuse, c[0x0][0x1c8], 0x1 ;  /* 0x0000720060047a11 */ /* 0x040fe800078008ff */
[----:B------:R-:W-:Y:S05]  /*5c30*/  LEA.HI.X R5, R96, c[0x0][0x1cc], R3, 0x1, P0 ;  /* 0x0000730060057a11 */ /* 0x000fea00000f0c03 */
[----:B------:R1:W-:Y:S01]  /*5c40*/  STG.E.128 [R4.64], R24 ;  /* 0x0000001804007986 */ /* 0x0003e2000c101d1c */
[----:B------:R-:W-:-:S05]  /*5c50*/  BRA `(.L_x_308) ;  /* 0x0000018000007947 */ /* 0x000fca0003800000 */
.L_x_304:
[----:B------:R-:W-:Y:S04]  /*5c60*/  UIMAD UR4, UR17, -0x40, UR22 ;  /* 0xffffffc0110478a4 */ /* 0x000fe8000f8e0216 */
[----:B------:R-:W-:Y:S04]  /*5c70*/  UISETP.LT.AND UP0, UPT, UR4, 0x40, UPT ;  /* 0x000000400400788c */ /* 0x000fe8000bf01270 */
[----:B------:R-:W-:Y:S06]  /*5c80*/  USEL UR4, UR4, 0x40, UP0 ;  /* 0x0000004004047887 */ /* 0x000fec0008000000 */
[----:B------:R-:W-:Y:S11]  /*5c90*/  ISETP.GE.AND P0, PT, R127, UR4, PT ;  /* 0x000000047f007c0c */ /* 0x000ff6000bf06270 */
[----:B------:R-:W-:Y:S02]  /*5ca0*/  @!UPT UIADD3 URZ, URZ, URZ, URZ ;  /* 0x0000003f3f3ff290 */ /* 0x000fe4000fffe03f */
[----:B------:R-:W-:-:S05]  /*5cb0*/  @P0 BRA `(.L_x_308) ;  /* 0x0000012000000947 */ /* 0x000fca0003800000 */
[----:B------:R-:W-:Y:S02]  /*5cc0*/  ISETP.GE.AND P6, PT, R18, c[0x0][0x1d4], PT ;  /* 0x0000750012007a0c */ /* 0x000fe40003fc6270 */
[----:B------:R-:W-:Y:S11]  /*5cd0*/  ISETP.GE.AND P0, PT, R13, c[0x0][0x1d4], PT ;  /* 0x000075000d007a0c */ /* 0x000ff60003f06270 */
[----:B------:R-:W1:Y:S04]  /*5ce0*/  @!P6 LDS.128 R4, [R117+0x6000] ;  /* 0x006000007504e984 */ /* 0x000e680000000c00 */
[----:B------:R-:W2:Y:S04]  /*5cf0*/  @!P0 LDS.128 R32, [R116+0x6000] ;  /* 0x0060000074208984 */ /* 0x000ea80000000c00 */
[----:B-1----:R-:W-:Y:S01]  /*5d00*/  @!P6 STG.E.128 [R72.64], R4 ;  /* 0x000000044800e986 */ /* 0x002fe2000c101d1c */
[----:B------:R-:W-:Y:S03]  /*5d10*/  ISETP.GE.AND P6, PT, R12, c[0x0][0x1d4], PT ;  /* 0x000075000c007a0c */ /* 0x000fe60003fc6270 */
[----:B--2---:R-:W-:Y:S01]  /*5d20*/  @!P0 STG.E.128 [R72.64+0x40], R32 ;  /* 0x0000402048008986 */ /* 0x004fe2000c101d1c */
[----:B------:R-:W-:Y:S09]  /*5d30*/  ISETP.GE.AND P0, PT, R125, c[0x0][0x1d4], PT ;  /* 0x000075007d007a0c */ /* 0x000ff20003f06270 */
[----:B------:R-:W1:Y:S04]  /*5d40*/  @!P6 LDS.128 R28, [R117+0x8000] ;  /* 0x00800000751ce984 */ /* 0x000e680000000c00 */
[----:B------:R-:W2:Y:S04]  /*5d50*/  @!P0 LDS.128 R24, [R116+0x8000] ;  /* 0x0080000074188984 */ /* 0x000ea80000000c00 */
[----:B-1----:R-:W-:Y:S01]  /*5d60*/  @!P6 STG.E.128 [R72.64+0x80], R28 ;  /* 0x0000801c4800e986 */ /* 0x002fe2000c101d1c */
[----:B------:R-:W-:Y:S03]  /*5d70*/  ISETP.GE.AND P6, PT, R124, c[0x0][0x1d4], PT ;  /* 0x000075007c007a0c */ /* 0x000fe60003fc6270 */
[----:B--2---:R-:W-:Y:S01]  /*5d80*/  @!P0 STG.E.128 [R72.64+0xc0], R24 ;  /* 0x0000c01848008986 */ /* 0x004fe2000c101d1c */
[----:B------:R-:W-:Y:S09]  /*5d90*/  ISETP.GE.AND P0, PT, R123, c[0x0][0x1d4], PT ;  /* 0x000075007b007a0c */ /* 0x000ff20003f06270 */
[----:B------:R-:W1:Y:S04]  /*5da0*/  @!P6 LDS.128 R20, [R117+0xa000] ;  /* 0x00a000007514e984 */ /* 0x000e680000000c00 */
[----:B------:R-:W2:Y:S04]  /*5db0*/  @!P0 LDS.128 R4, [R116+0xa000] ;  /* 0x00a0000074048984 */ /* 0x000ea80000000c00 */
[----:B-1----:R1:W-:Y:S04]  /*5dc0*/  @!P6 STG.E.128 [R72.64+0x100], R20 ;  /* 0x000100144800e986 */ /* 0x0023e8000c101d1c */
[----:B--2---:R1:W-:Y:S02]  /*5dd0*/  @!P0 STG.E.128 [R72.64+0x140], R4 ;  /* 0x0001400448008986 */ /* 0x0043e4000c101d1c */
.L_x_308:
[----:B------:R-:W-:Y:S05]  /*5de0*/  BSYNC B1 ;  /* 0x0000000000017941 */ /* 0x000fea0003800000 */
.L_x_303:
[----:B------:R-:W-:Y:S01]  /*5df0*/  USHF.L.U32 UR4, UR17, 0x6, URZ ;  /* 0x0000000611047899 */ /* 0x000fe2000800063f */
[----:B-1----:R-:W-:Y:S01]  /*5e00*/  P2R R6, PR, RZ, 0x2 ;  /* 0x00000002ff067803 */ /* 0x002fe20000000000 */
[----:B------:R-:W-:Y:S01]  /*5e10*/  USHF.L.U64.HI UR13, UR17, 0x6, UR13 ;  /* 0x00000006110d7899 */ /* 0x000fe2000801020d */
[----:B------:R-:W-:Y:S01]  /*5e20*/  BSSY B0, `(.L_x_325) ;  /* 0x000004a000007945 */ /* 0x000fe20003800000 */
[----:B------:R-:W-:Y:S02]  /*5e30*/  UIADD3 UR5, -UR4, UR22, URZ ;  /* 0x0000001604057290 */ /* 0x000fe4000fffe13f */
[----:B------:R-:W-:Y:S02]  /*5e40*/  IADD3 R2, R98, -UR4, RZ ;  /* 0x8000000462027c10 */ /* 0x000fe4000fffe0ff */
[----:B------:R-:W-:Y:S01]  /*5e50*/  IADD3 R3, P0, R100, UR4, RZ ;  /* 0x0000000464037c10 */ /* 0x000fe2000ff1e0ff */
[----:B------:R-:W-:Y:S01]  /*5e60*/  UISETP.LT.AND UP0, UPT, UR5, 0x40, UPT ;  /* 0x000000400500788c */ /* 0x000fe2000bf01270 */
[C---:B------:R-:W-:Y:S02]  /*5e70*/  ISETP.GE.AND P6, PT, R2.reuse, 0x21, PT ;  /* 0x000000210200780c */ /* 0x040fe40003fc6270 */
[----:B------:R-:W-:Y:S01]  /*5e80*/  ISETP.GE.AND P1, PT, R2, 0x1, PT ;  /* 0x000000010200780c */ /* 0x000fe20003f26270 */
[----:B------:R-:W-:Y:S01]  /*5e90*/  USEL UR5, UR5, 0x40, UP0 ;  /* 0x0000004005057887 */ /* 0x000fe20008000000 */
[----:B------:R-:W-:Y:S09]  /*5ea0*/  IADD3.X R0, R99, UR13, RZ, P0, !PT ;  /* 0x0000000d63007c10 */ /* 0x000ff200087fe4ff */
[C---:B------:R-:W-:Y:S02]  /*5eb0*/  @P6 IADD3 R5, P0, R3.reuse, 0x20, RZ ;  /* 0x0000002003056810 */ /* 0x040fe40007f1e0ff */
[----:B------:R-:W-:Y:S03]  /*5ec0*/  @P1 IMAD.MOV.U32 R96, RZ, RZ, R138 ;  /* 0x000000ffff601224 */ /* 0x000fe600078e008a */
[----:B------:R-:W-:Y:S02]  /*5ed0*/  @P6 IMAD.X R4, RZ, RZ, R0, P0 ;  /* 0x000000ffff046224 */ /* 0x000fe400000e0600 */
[----:B------:R-:W-:Y:S02]  /*5ee0*/  @P1 IMAD R0, R0, c[0x0][0x258], RZ ;  /* 0x0000960000001a24 */ /* 0x000fe400078e02ff */
[C---:B-----5:R-:W-:Y:S04]  /*5ef0*/  @P1 IMAD.WIDE.U32 R20, R3.reuse, c[0x0][0x258], R96 ;  /* 0x0000960003141a25 */ /* 0x060fe800078e0060 */
[----:B------:R-:W-:Y:S01]  /*5f00*/  @P1 IMAD R0, R3, c[0x0][0x25c], R0 ;  /* 0x0000970003001a24 */ /* 0x000fe200078e0200 */
[----:B------:R-:W-:Y:S01]  /*5f10*/  @P1 LEA R22, P0, R20, c[0x0][0x250], 0x1 ;  /* 0x0000940014161a11 */ /* 0x000fe200078008ff */
[----:B------:R-:W-:Y:S02]  /*5f20*/  @P6 IMAD.MOV.U32 R96, RZ, RZ, R138 ;  /* 0x000000ffff606224 */ /* 0x000fe400078e008a */
[----:B------:R-:W-:Y:S02]  /*5f30*/  @P1 IMAD.IADD R0, R21, 0x1, R0 ;  /* 0x0000000115001824 */ /* 0x000fe400078e0200 */
[----:B------:R-:W-:Y:S03]  /*5f40*/  @P6 IMAD R4, R4, c[0x0][0x258], RZ ;  /* 0x0000960004046a24 */ /* 0x000fe600078e02ff */
[----:B------:R-:W-:Y:S01]  /*5f50*/  @P1 LEA.HI.X R23, R20, c[0x0][0x254], R0, 0x1, P0 ;  /* 0x0000950014171a11 */ /* 0x000fe200000f0c00 */
[C---:B------:R-:W-:Y:S01]  /*5f60*/  @P6 IMAD R4, R5.reuse, c[0x0][0x25c], R4 ;  /* 0x0000970005046a24 */ /* 0x040fe200078e0204 */
[----:B------:R-:W-:Y:S01]  /*5f70*/  ISETP.NE.AND P1, PT, R6, RZ, PT ;  /* 0x000000ff0600720c */ /* 0x000fe20003f25270 */
[----:B------:R-:W-:Y:S04]  /*5f80*/  @P6 IMAD.WIDE.U32 R6, R5, c[0x0][0x258], R96 ;  /* 0x0000960005066a25 */ /* 0x000fe800078e0060 */
[----:B------:R-:W-:Y:S01]  /*5f90*/  @P6 IMAD.IADD R4, R7, 0x1, R4 ;  /* 0x0000000107046824 */ /* 0x000fe200078e0204 */
[C---:B------:R-:W-:Y:S04]  /*5fa0*/  @P6 LEA R20, P0, R6.reuse, c[0x0][0x250], 0x1 ;  /* 0x0000940006146a11 */ /* 0x040fe800078008ff */
[----:B------:R-:W-:Y:S02]  /*5fb0*/  @P6 LEA.HI.X R21, R6, c[0x0][0x254], R4, 0x1, P0 ;  /* 0x0000950006156a11 */ /* 0x000fe400000f0c04 */
[----:B------:R-:W-:Y:S11]  /*5fc0*/  ISETP.GE.AND P0, PT, R2, 0x1, PT ;  /* 0x000000010200780c */ /* 0x000ff60003f06270 */
[----:B------:R-:W-:Y:S02]  /*5fd0*/  @!UPT UIADD3 URZ, URZ, URZ, URZ ;  /* 0x0000003f3f3ff290 */ /* 0x000fe4000fffe03f */
[----:B------:R-:W-:Y:S01]  /*5fe0*/  @!PT LDS RZ, [RZ] ;  /* 0x00000000fffff984 */ /* 0x000fe20000000800 */
[----:B------:R-:W-:Y:S01]  /*5ff0*/  @!PT LDS RZ, [RZ] ;  /* 0x00000000fffff984 */ /* 0x000fe20000000800 */
[----:B------:R-:W-:Y:S01]  /*6000*/  @!PT LDS RZ, [RZ] ;  /* 0x00000000fffff984 */ /* 0x000fe20000000800 */
[----:B------:R1:W-:Y:S04]  /*6010*/  @P0 LDGSTS.E.BYPASS.LTC128B.128 [R122+0x100], [R22.64], !P5 ;  /* 0x00100000167a0fae */ /* 0x0003e8000e901d5c */
[----:B------:R1:W-:Y:S04]  /*6020*/  @P0 LDGSTS.E.BYPASS.LTC128B.128 [R122+0x2100], [R22.64+0x80], !P4 ;  /* 0x02100080167a0fae */ /* 0x0003e8000e101d5c */
[----:B------:R1:W-:Y:S01]  /*6030*/  @P0 LDGSTS.E.BYPASS.LTC128B.128 [R122+0x4100], [R22.64+0x100], !P3 ;  /* 0x04100100167a0fae */ /* 0x0003e2000d901d5c */
[----:B------:R-:W-:Y:S03]  /*6040*/  ISETP.GE.AND P0, PT, R127, UR5, PT ;  /* 0x000000057f007c0c */ /* 0x000fe6000bf06270 */
[----:B------:R1:W-:Y:S04]  /*6050*/  @P6 LDGSTS.E.BYPASS.LTC128B.128 [R122+0x1100], [R20.64], !P5 ;  /* 0x01100000147a6fae */ /* 0x0003e8000e901d5c */
[----:B------:R1:W-:Y:S04]  /*6060*/  @P6 LDGSTS.E.BYPASS.LTC128B.128 [R122+0x3100], [R20.64+0x80], !P4 ;  /* 0x03100080147a6fae */ /* 0x0003e8000e101d5c */
[----:B------:R1:W-:Y:S04]  /*6070*/  @P6 LDGSTS.E.BYPASS.LTC128B.128 [R122+0x5100], [R20.64+0x100], !P3 ;  /* 0x05100100147a6fae */ /* 0x0003e8000d901d5c */
[----:B------:R-:W0:Y:S01]  /*6080*/  LDGDEPBAR ;  /* 0x00000000000079af */ /* 0x000e220000000000 */
[----:B------:R-:W-:Y:S04]  /*6090*/  DEPBAR.LE SB0, 0x0 ;  /* 0x000080000000791a */ /* 0x000fe80000000000 */
[----:B------:R-:W-:Y:S06]  /*60a0*/  BAR.SYNC.DEFER_BLOCKING 0x0 ;  /* 0x0000000000007b1d */ /* 0x000fec0000010000 */
[----:B------:R-:W-:-:S05]  /*60b0*/  @P0 BRA `(.L_x_326) ;  /* 0x0000020000000947 */ /* 0x000fca0003800000 */
[----:B-1----:R-:W-:Y:S01]  /*60c0*/  IADD3 R3, P0, R95, UR4, RZ ;  /* 0x000000045f037c10 */ /* 0x002fe2000ff1e0ff */
[----:B------:R-:W-:Y:S01]  /*60d0*/  IMAD.MOV.U32 R92, RZ, RZ, R136 ;  /* 0x000000ffff5c7224 */ /* 0x000fe200078e0088 */
[----:B------:R-:W-:Y:S02]  /*60e0*/  ISETP.GE.AND P6, PT, R18, c[0x0][0x1d4], PT ;  /* 0x0000750012007a0c */ /* 0x000fe40003fc6270 */
[----:B------:R-:W-:Y:S01]  /*60f0*/  IADD3.X R0, R94, UR13, RZ, P0, !PT ;  /* 0x0000000d5e007c10 */ /* 0x000fe200087fe4ff */
[C---:B------:R-:W-:Y:S04]  /*6100*/  IMAD.WIDE.U32 R20, R3.reuse, c[0x0][0x208], R92 ;  /* 0x0000820003147a25 */ /* 0x040fe800078e005c */
[----:B------:R-:W-:Y:S01]  /*6110*/  IMAD R0, R0, c[0x0][0x208], RZ ;  /* 0x0000820000007a24 */ /* 0x000fe200078e02ff */
[C---:B------:R-:W-:Y:S03]  /*6120*/  LEA R2, P0, R20.reuse, c[0x0][0x1f8], 0x1 ;  /* 0x00007e0014027a11 */ /* 0x040fe600078008ff */
[----:B------:R-:W-:Y:S02]  /*6130*/  IMAD R0, R3, c[0x0][0x20c], R0 ;  /* 0x0000830003007a24 */ /* 0x000fe400078e0200 */
[----:B------:R-:W1:Y:S02]  /*6140*/  @!P6 LDS.128 R4, [R117] ;  /* 0x000000007504e984 */ /* 0x000e640000000c00 */
        /* <DEDUP_REMOVED lines=23> */
.L_x_326:
[----:B-1----:R-:W-:Y:S05]  /*62c0*/  BSYNC B0 ;  /* 0x0000000000007941 */ /* 0x002fea0003800000 */
.L_x_325:
[----:B------:R-:W-:Y:S01]  /*62d0*/  UISETP.GT.AND UP0, UPT, UR17, UR8, UPT ;  /* 0x000000081100728c */ /* 0x000fe2000bf04270 */
[----:B------:R-:W-:Y:S01]  /*62e0*/  IMAD.U32 R0, RZ, RZ, UR32 ;  /* 0x00000020ff007e24 */ /* 0x000fe2000f8e00ff */
[----:B------:R-:W-:Y:S04]  /*62f0*/  UIADD3 UR17, UR17, -0x1, URZ ;  /* 0xffffffff11117890 */ /* 0x000fe8000fffe03f */
[----:B------:R-:W-:Y:S02]  /*6300*/  PLOP3.LUT P0, PT, PT, PT, UP0, 0x80, 0x0 ;  /* 0x000000000000781c */ /* 0x000fe40003f0f008 */
[----:B------:R-:W-:Y:S03]  /*6310*/  PLOP3.LUT P6, PT, PT, PT, UP0, 0x80, 0x0 ;  /* 0x000000000000781c */ /* 0x000fe60003fcf008 */
[----:B------:R-:W-:Y:S02]  /*6320*/  @UP0 USHF.R.S32.HI UR5, URZ, 0x1f, UR17 ;  /* 0x0000001f3f050899 */ /* 0x000fe40008011411 */
[----:B------:R-:W-:Y:S04]  /*6330*/  @UP0 UIMAD UR4, UR25, UR17, URZ ;  /* 0x00000011190402a4 */ /* 0x000fe8000f8e023f */
[----:B------:R-:W-:Y:S02]  /*6340*/  @UP0 UIMAD UR4, UR5, UR26, UR4 ;  /* 0x0000001a050402a4 */ /* 0x000fe4000f8e0204 */
[----:B------:R-:W-:Y:S02]  /*6350*/  @P0 IMAD.MOV.U32 R2, RZ, RZ, R140 ;  /* 0x000000ffff020224 */ /* 0x000fe400078e008c */
[----:B------:R-:W-:Y:S01]  /*6360*/  @P0 IMAD.MOV.U32 R3, RZ, RZ, R145 ;  /* 0x000000ffff030224 */ /* 0x000fe200078e0091 */
[----:B------:R-:W-:Y:S03]  /*6370*/  PLOP3.LUT P0, PT, PT, PT, UP0, 0x80, 0x0 ;  /* 0x000000000000781c */ /* 0x000fe60003f0f008 */
[----:B------:R-:W-:Y:S01]  /*6380*/  @P6 IMAD.WIDE.U32 R2, R85, UR17, R2 ;  /* 0x0000001155026c25 */ /* 0x000fe2000f8e0002 */
[----:B------:R-:W-:Y:S09]  /*6390*/  PLOP3.LUT P6, PT, PT, PT, UP0, 0x80, 0x0 ;  /* 0x000000000000781c */ /* 0x000ff20003fcf008 */
[----:B------:R-:W-:Y:S01]  /*63a0*/  @P0 IADD3 R5, R3, UR4, RZ ;  /* 0x0000000403050c10 */ /* 0x000fe2000fffe0ff */
[----:B------:R-:W-:Y:S01]  /*63b0*/  IMAD.U32 R3, RZ, RZ, UR33 ;  /* 0x00000021ff037e24 */ /* 0x000fe2000f8e00ff */
[----:B------:R-:W-:Y:S02]  /*63c0*/  PLOP3.LUT P0, PT, PT, PT, UP0, 0x80, 0x0 ;  /* 0x000000000000781c */ /* 0x000fe40003f0f008 */
[C---:B------:R-:W-:Y:S11]  /*63d0*/  @P6 LEA R4, P6, R2.reuse, c[0x0][0x220], 0x1 ;  /* 0x0000880002046a11 */ /* 0x040ff600078c08ff */
[----:B------:R-:W-:Y:S02]  /*63e0*/  @!UPT UIADD3 URZ, URZ, URZ, URZ ;  /* 0x0000003f3f3ff290 */ /* 0x000fe4000fffe03f */
[----:B------:R-:W-:Y:S02]  /*63f0*/  @P0 LEA.HI.X R5, R2, c[0x0][0x224], R5, 0x1, P6 ;  /* 0x0000890002050a11 */ /* 0x000fe400030f0c05 */
[----:B------:R-:W-:Y:S02]  /*6400*/  PLOP3.LUT P6, PT, PT, PT, UP0, 0x80, 0x0 ;  /* 0x000000000000781c */ /* 0x000fe40003fcf008 */
[----:B------:R-:W-:Y:S11]  /*6410*/  PLOP3.LUT P0, PT, PT, PT, UP0, 0x80, 0x0 ;  /* 0x000000000000781c */ /* 0x000ff60003f0f008 */
[C---:B------:R-:W-:Y:S11]  /*6420*/  @P6 LEA R2, P6, R3.reuse, R4, 0x1 ;  /* 0x0000000403026211 */ /* 0x040ff600078c08ff */
[----:B------:R-:W-:Y:S02]  /*6430*/  @!UPT UIADD3 URZ, URZ, URZ, URZ ;  /* 0x0000003f3f3ff290 */ /* 0x000fe4000fffe03f */
[----:B------:R-:W-:Y:S02]  /*6440*/  @P0 LEA.HI.X R3, R3, R5, R0, 0x1, P6 ;  /* 0x0000000503030211 */ /* 0x000fe400030f0c00 */
[----:B------:R-:W-:Y:S02]  /*6450*/  PLOP3.LUT P6, PT, PT, PT, UP0, 0x80, 0x0 ;  /* 0x000000000000781c */ /* 0x000fe40003fcf008 */
[----:B------:R-:W-:Y:S02]  /*6460*/  PLOP3.LUT P6, PT, PT, PT, UP0, 0x80, 0x0 ;  /* 0x000000000000781c */ /* 0x000fe40003fcf008 */
[----:B------:R-:W-:Y:S02]  /*6470*/  PLOP3.LUT P0, PT, PT, PT, UP0, 0x80, 0x0 ;  /* 0x000000000000781c */ /* 0x000fe40003f0f008 */
[----:B------:R-:W-:Y:S09]  /*6480*/  PLOP3.LUT P0, PT, PT, PT, UP0, 0x80, 0x0 ;  /* 0x000000000000781c */ /* 0x000ff20003f0f008 */
[----:B------:R-:W-:Y:S01]  /*6490*/  @!PT LDS RZ, [RZ] ;  /* 0x00000000fffff984 */ /* 0x000fe20000000800 */
[----:B------:R-:W-:Y:S01]  /*64a0*/  @!PT LDS RZ, [RZ] ;  /* 0x00000000fffff984 */ /* 0x000fe20000000800 */
[----:B------:R-:W-:Y:S01]  /*64b0*/  @!PT LDS RZ, [RZ] ;  /* 0x00000000fffff984 */ /* 0x000fe20000000800 */
[----:B------:R1:W-:Y:S01]  /*64c0*/  @P6 LDGSTS.E.BYPASS.LTC128B.128 [R122+0x6100], [R4.64], !P5 ;  /* 0x06100000047a6fae */ /* 0x0003e2000e901d5c */
[----:B------:R-:W-:Y:S03]  /*64d0*/  PLOP3.LUT P6, PT, PT, PT, UP0, 0x80, 0x0 ;  /* 0x000000000000781c */ /* 0x000fe60003fcf008 */
[----:B------:R1:W-:Y:S01]  /*64e0*/  @P0 LDGSTS.E.BYPASS.LTC128B.128 [R122+0x8100], [R4.64+0x80], !P4 ;  /* 0x08100080047a0fae */ /* 0x0003e2000e101d5c */
[----:B------:R-:W-:Y:S09]  /*64f0*/  PLOP3.LUT P0, PT, PT, PT, UP0, 0x80, 0x0 ;  /* 0x000000000000781c */ /* 0x000ff20003f0f008 */
[----:B------:R1:W-:Y:S01]  /*6500*/  @P6 LDGSTS.E.BYPASS.LTC128B.128 [R122+0xa100], [R4.64+0x100], !P3 ;  /* 0x0a100100047a6fae */ /* 0x0003e2000d901d5c */
[----:B------:R-:W-:Y:S03]  /*6510*/  PLOP3.LUT P6, PT, PT, PT, UP0, 0x80, 0x0 ;  /* 0x000000000000781c */ /* 0x000fe60003fcf008 */
[----:B------:R1:W-:Y:S01]  /*6520*/  @P0 LDGSTS.E.BYPASS.LTC128B.128 [R122+0x7100], [R2.64], !P5 ;  /* 0x07100000027a0fae */ /* 0x0003e2000e901d5c */
[----:B------:R-:W-:Y:S09]  /*6530*/  PLOP3.LUT P0, PT, PT, PT, UP0, 0x80, 0x0 ;  /* 0x000000000000781c */ /* 0x000ff20003f0f008 */
[----:B------:R1:W-:Y:S04]  /*6540*/  @P6 LDGSTS.E.BYPASS.LTC128B.128 [R122+0x9100], [R2.64+0x80], !P4 ;  /* 0x09100080027a6fae */ /* 0x0003e8000e101d5c */
[----:B------:R1:W-:Y:S01]  /*6550*/  @P0 LDGSTS.E.BYPASS.LTC128B.128 [R122+0xb100], [R2.64+0x100], !P3 ;  /* 0x0b100100027a0fae */ /* 0x0003e2000d901d5c */
[----:B------:R-:W-:Y:S03]  /*6560*/  PLOP3.LUT P0, PT, PT, PT, UP0, 0x80, 0x0 ;  /* 0x000000000000781c */ /* 0x000fe60003f0f008 */
[----:B------:R-:W0:Y:S10]  /*6570*/  LDGDEPBAR ;  /* 0x00000000000079af */ /* 0x000e340000000000 */
[----:B------:R-:W-:-:S05]  /*6580*/  @P0 BRA `(.L_x_327) ;  /* 0xffffbdf000000947 */ /* 0x000fca000383ffff */
[----:B------:R-:W-:Y:S06]  /*6590*/  BAR.SYNC.DEFER_BLOCKING 0x0 ;  /* 0x0000000000007b1d */ /* 0x000fec0000010000 */
.L_x_302:
[----:B------:R-:W-:Y:S01]  /*65a0*/  UIADD3 UR6, UR18, 0x7f, URZ ;  /* 0x0000007f12067890 */ /* 0x000fe2000fffe03f */
[----:B------:R-:W-:Y:S01]  /*65b0*/  PLOP3.LUT P0, PT, PT, PT, UP2, 0x40, 0x0 ;  /* 0x000000000000781c */ /* 0x000fe20003f0e828 */
[----:B------:R-:W-:-:S02]  /*65c0*/  ULDC.64 UR4, c[0x0][0x2c8] ;  /* 0x0000b20000047ab9 */ /* 0x000fc40000000a00 */
[----:B------:R-:W-:Y:S02]  /*65d0*/  UIMAD.WIDE.U32 UR26, UR6, UR4, URZ ;  /* 0x00000004061a72a5 */ /* 0x000fe4000f8e003f */
[----:B------:R-:W-:Y:S02]  /*65e0*/  ULDC UR7, c[0x0][0x328] ;  /* 0x0000ca0000077ab9 */ /* 0x000fe40000000800 */
[----:B------:R-:W-:Y:S02]  /*65f0*/  @UP3 USHF.R.U32.HI UR6, URZ, UR5, UR27 ;  /* 0x000000053f063299 */ /* 0x000fe4000801161b */
[----:B------:R-:W-:Y:S02]  /*6600*/  UIADD3 UR19, UR19, UR20, URZ ;  /* 0x0000001413137290 */ /* 0x000fe4000fffe03f */
[----:B------:R-:W-:-:S04]  /*6610*/  UIADD3 UR11, UR11, UR6, URZ ;  /* 0x000000060b0b7290 */ /* 0x000fc8000fffe03f */
[----:B------:R-:W-:Y:S01]  /*6620*/  UIADD3 UR7, UR11, UR7, URZ ;  /* 0x000000070b077290 */ /* 0x000fe2000fffe03f */
[----:B------:R-:W-:Y:S05]  /*6630*/  @P0 BRA `(.L_x_328) ;  /* 0x0000015000000947 */ /* 0x000fea0003800000 */
[----:B------:R-:W-:Y:S01]  /*6640*/  ISETP.LT.AND P0, PT, RZ, UR11, PT ;  /* 0x0000000bff007c0c */ /* 0x000fe2000bf01270 */
[----:B------:R-:W-:Y:S02]  /*6650*/  UIADD3 UR8, UR11, -0x1, URZ ;  /* 0xffffffff0b087890 */ /* 0x000fe4000fffe03f */
[----:B------:R-:W-:-:S10]  /*6660*/  ULDC UR6, c[0x0][0x32c] ;  /* 0x0000cb0000067ab9 */ /* 0x000fd40000000800 */
[----:B------:R-:W-:Y:S05]  /*6670*/  @P0 BRA `(.L_x_329) ;  /* 0x0000008000000947 */ /* 0x000fea0003800000 */
[----:B------:R-:W-:Y:S02]  /*6680*/  UISETP.NE.AND UP0, UPT, UR6, 0x1, UPT ;  /* 0x000000010600788c */ /* 0x000fe4000bf05270 */
[----:B------:R-:W-:Y:S02]  /*6690*/  UIADD3 UR8, -UR11, URZ, URZ ;  /* 0x0000003f0b087290 */ /* 0x000fe4000fffe13f */
[----:B------:R-:W-:Y:S02]  /*66a0*/  ULDC.64 UR4, c[0x0][0x330] ;  /* 0x0000cc0000047ab9 */ /* 0x000fe40000000a00 */
[----:B------:R-:W-:-:S07]  /*66b0*/  UIMAD.WIDE.U32 UR26, UR8, UR4, URZ ;  /* 0x00000004081a72a5 */ /* 0x000fce000f8e003f */
[----:B------:R-:W-:Y:S02]  /*66c0*/  @UP0 UMOV UR11, UR27 ;  /* 0x0000001b000b0c82 */ /* 0x000fe40008000000 */
[----:B------:R-:W-:-:S04]  /*66d0*/  @UP0 USHF.R.U32.HI UR8, URZ, UR5, UR11 ;  /* 0x000000053f080299 */ /* 0x000fc8000801160b */
[----:B------:R-:W-:Y:S01]  /*66e0*/  ULOP3.LUT UR8, URZ, UR8, URZ, 0x33, !UPT ;  /* 0x000000083f087292 */ /* 0x000fe2000f8e333f */
[----:B------:R-:W-:Y:S05]  /*66f0*/  BRA `(.L_x_330) ;  /* 0x0000005000007947 */ /* 0x000fea0003800000 */
.L_x_329:
[----:B------:R-:W-:Y:S02]  /*6700*/  UISETP.NE.AND UP0, UPT, UR6, 0x1, UPT ;  /* 0x000000010600788c */ /* 0x000fe4000bf05270 */
[----:B------:R-:W-:Y:S02]  /*6710*/  ULDC.64 UR4, c[0x0][0x330] ;  /* 0x0000cc0000047ab9 */ /* 0x000fe40000000a00 */
[----:B------:R-:W-:-:S07]  /*6720*/  UIMAD.WIDE.U32 UR26, UR8, UR4, URZ ;  /* 0x00000004081a72a5 */ /* 0x000fce000f8e003f */
[----:B------:R-:W-:Y:S02]  /*6730*/  @UP0 UMOV UR11, UR27 ;  /* 0x0000001b000b0c82 */ /* 0x000fe40008000000 */
[----:B------:R-:W-:Y:S02]  /*6740*/  @UP0 USHF.R.U32.HI UR8, URZ, UR5, UR11 ;  /* 0x000000053f080299 */ /* 0x000fe4000801160b */
.L_x_330:
[----:B------:R-:W-:Y:S02]  /*6750*/  ULDC UR4, c[0x0][0x32c] ;  /* 0x0000cb0000047ab9 */ /* 0x000fe40000000800 */
[----:B------:R-:W-:-:S04]  /*6760*/  UIMAD UR4, UR8, UR6, UR4 ;  /* 0x00000006080472a4 */ /* 0x000fc8000f8e0204 */
[----:B------:R-:W-:-:S04]  /*6770*/  UISETP.LT.AND UP0, UPT, UR7, UR4, UPT ;  /* 0x000000040700728c */ /* 0x000fc8000bf01270 */
[----:B------:R-:W-:-:S04]  /*6780*/  USEL UR7, UR7, UR4, UP0 ;  /* 0x0000000407077287 */ /* 0x000fc80008000000 */
.L_x_328:
[----:B------:R-:W-:Y:S01]  /*6790*/  UIADD3 UR6, UR7, 0x3f, URZ ;  /* 0x0000003f07067890 */ /* 0x000fe2000fffe03f */
[----:B------:R-:W-:Y:S01]  /*67a0*/  PLOP3.LUT P0, PT, PT, PT, UP2, 0x40, 0x0 ;  /* 0x000000000000781c */ /* 0x000fe20003f0e828 */
[----:B------:R-:W-:Y:S02]  /*67b0*/  ULDC.64 UR4, c[0x0][0x2c8] ;  /* 0x0000b20000047ab9 */ /* 0x000fe40000000a00 */
[----:B------:R-:W-:Y:S02]  /*67c0*/  USHF.R.S32.HI UR7, URZ, 0x1f, UR6 ;  /* 0x0000001f3f077899 */ /* 0x000fe40008011406 */
[----:B------:R-:W-:Y:S02]  /*67d0*/  UIMAD.WIDE.U32 UR26, UR18, UR4, URZ ;  /* 0x00000004121a72a5 */ /* 0x000fe4000f8e003f */
[----:B------:R-:W-:Y:S02]  /*67e0*/  ULEA.HI UR7, UR7, UR6, URZ, 0x6 ;  /* 0x0000000607077291 */ /* 0x000fe4000f8f303f */
[----:B------:R-:W-:-:S02]  /*67f0*/  ULDC UR4, c[0x0][0x324] ;  /* 0x0000c90000047ab9 */ /* 0x000fc40000000800 */
[----:B------:R-:W-:Y:S02]  /*6800*/  UMOV UR6, UR18 ;  /* 0x0000001200067c82 */ /* 0x000fe40008000000 */
[----:B------:R-:W-:Y:S02]  /*6810*/  USHF.R.S32.HI UR7, URZ, 0x6, UR7 ;  /* 0x000000063f077899 */ /* 0x000fe40008011407 */
[----:B------:R-:W-:Y:S02]  /*6820*/  @UP3 USHF.R.U32.HI UR6, URZ, UR5, UR27 ;  /* 0x000000053f063299 */ /* 0x000fe4000801161b */
[----:B------:R-:W-:Y:S02]  /*6830*/  UISETP.LT.AND UP0, UPT, UR7, UR9, UPT ;  /* 0x000000090700728c */ /* 0x000fe4000bf01270 */
[----:B------:R-:W-:Y:S02]  /*6840*/  UIADD3 UR5, UR10, UR6, URZ ;  /* 0x000000060a057290 */ /* 0x000fe4000fffe03f */
[----:B------:R-:W-:-:S02]  /*6850*/  USEL UR9, UR7, UR9, UP0 ;  /* 0x0000000907097287 */ /* 0x000fc40008000000 */
[----:B------:R-:W-:Y:S01]  /*6860*/  UIADD3 UR6, UR5, -UR4, URZ ;  /* 0x8000000405067290 */ /* 0x000fe2000fffe03f */
        /* <DEDUP_REMOVED lines=14> */
.L_x_332:
[----:B------:R-:W-:Y:S02]  /*6950*/  ULDC UR4, c[0x0][0x32c] ;  /* 0x0000cb0000047ab9 */ /* 0x000fe40000000800 */
[----:B------:R-:W-:-:S03]  /*6960*/  UISETP.NE.AND UP0, UPT, UR4, 0x1, UPT ;  /* 0x000000010400788c */ /* 0x000fc6000bf05270 */
[----:B------:R-:W-:Y:S02]  /*6970*/  ULDC.64 UR4, c[0x0][0x330] ;  /* 0x0000cc0000047ab9 */ /* 0x000fe40000000a00 */
[----:B------:R-:W-:-:S07]  /*6980*/  UIMAD.WIDE.U32 UR26, UR7, UR4, URZ ;  /* 0x00000004071a72a5 */ /* 0x000fce000f8e003f */
[----:B------:R-:W-:Y:S02]  /*6990*/  @UP0 UMOV UR11, UR27 ;  /* 0x0000001b000b0c82 */ /* 0x000fe40008000000 */
[----:B------:R-:W-:Y:S02]  /*69a0*/  @UP0 USHF.R.U32.HI UR7, URZ, UR5, UR11 ;  /* 0x000000053f070299 */ /* 0x000fe4000801160b */
.L_x_333:
[----:B------:R-:W-:Y:S02]  /*69b0*/  ULDC UR4, c[0x0][0x32c] ;  /* 0x0000cb0000047ab9 */ /* 0x000fe40000000800 */
[----:B------:R-:W-:-:S04]  /*69c0*/  UIMAD UR4, UR7, UR4, URZ ;  /* 0x00000004070472a4 */ /* 0x000fc8000f8e023f */
[----:B------:R-:W-:-:S04]  /*69d0*/  UISETP.LT.AND UP0, UPT, UR6, UR4, UPT ;  /* 0x000000040600728c */ /* 0x000fc8000bf01270 */
[----:B------:R-:W-:-:S04]  /*69e0*/  USEL UR6, UR6, UR4, !UP0 ;  /* 0x0000000406067287 */ /* 0x000fc8000c000000 */
.L_x_331:
[----:B------:R-:W-:Y:S01]  /*69f0*/  USHF.R.S32.HI UR4, URZ, 0x1f, UR6 ;  /* 0x0000001f3f047899 */ /* 0x000fe20008011406 */
[----:B------:R-:W-:Y:S01]  /*6a00*/  PLOP3.LUT P2, PT, PT, PT, PT, 0x80, 0x0 ;  /* 0x000000000000781c */ /* 0x000fe20003f4f070 */
[----:B-1----:R-:W-:Y:S01]  /*6a10*/  IMAD.MOV.U32 R3, RZ, RZ, RZ ;  /* 0x000000ffff037224 */ /* 0x002fe200078e00ff */
        /* <DEDUP_REMOVED lines=10> */
[----:B------:R-:W-:Y:S01]  /*6ac0*/  MOV R85, RZ ;  /* 0x000000ff00557202 */ /* 0x000fe20000000f00 */
[----:B------:R-:W-:Y:S01]  /*6ad0*/  CS2R R6, SRZ ;  /* 0x0000000000067805 */ /* 0x000fe2000001ff00 */
[----:B------:R-:W-:Y:S01]  /*6ae0*/  IMAD.MOV.U32 R82, RZ, RZ, RZ ;  /* 0x000000ffff527224 */ /* 0x000fe200078e00ff */
        /* <DEDUP_REMOVED lines=27> */
[----:B-----5:R-:W-:Y:S01]  /*6ca0*/  CS2R R100, SRZ ;  /* 0x0000000000647805 */ /* 0x020fe2000001ff00 */
        /* <DEDUP_REMOVED lines=17> */
[----:B------:R-:W-:Y:S02]  /*6dc0*/  ULDC.64 UR4, c[0x0][0x340] ;  /* 0x0000d00000047ab9 */ /* 0x000fe40000000a00 */
[----:B------:R-:W-:-:S02]  /*6dd0*/  UISETP.NE.U32.AND UP1, UPT, URZ, UR4, UPT ;  /* 0x000000043f00728c */ /* 0x000fc4000bf25070 */
[----:B------:R-:W-:Y:S02]  /*6de0*/  ULDC.64 UR6, c[0x0][0x340] ;  /* 0x0000d00000067ab9 */ /* 0x000fe40000000a00 */
[----:B------:R-:W-:-:S06]  /*6df0*/  UISETP.NE.AND.EX UP1, UPT, URZ, UR5, UPT, UP1 ;  /* 0x000000053f00728c */ /* 0x000fcc000bf25310 */
[----:B------:R-:W-:-:S05]  /*6e00*/  PLOP3.LUT P3, PT, PT, PT, UP1, 0x80, 0x0 ;  /* 0x000000000000781c */ /* 0x000fca0003f6f018 */
[----:B------:R-:W-:Y:S02]  /*6e10*/  @UP1 UMOV UR4, 0x4 ;  /* 0x0000000400041882 */ /* 0x000fe40000000000 */
[----:B------:R-:W-:-:S06]  /*6e20*/  @UP1 UIMAD.WIDE UR4, UR24, UR4, UR6 ;  /* 0x00000004180412a5 */ /* 0x000fcc000f8e0206 */
[----:B------:R-:W-:Y:S02]  /*6e30*/  IMAD.U32 R3, RZ, RZ, UR5 ;  /* 0x00000005ff037e24 */ /* 0x000fe4000f8e00ff */
[----:B------:R-:W-:Y:S01]  /*6e40*/  IMAD.U32 R2, RZ, RZ, UR4 ;  /* 0x00000004ff027e24 */ /* 0x000fe2000f8e00ff */
[----:B------:R-:W-:Y:S01]  /*6e50*/  SHF.R.S32.HI R80, RZ, 0x1f, R83 ;  /* 0x0000001fff507819 */ /* 0x000fe20000011453 */
[----:B------:R-:W-:Y:S02]  /*6e60*/  USHF.R.S32.HI UR6, URZ, 0x1f, UR21 ;  /* 0x0000001f3f067899 */ /* 0x000fe40008011415 */
[----:B------:R-:W-:Y:S01]  /*6e70*/  ULDC.64 UR4, c[0x0][0x178] ;  /* 0x00005e0000047ab9 */ /* 0x000fe20000000a00 */
[----:B------:R1:W2:Y:S01]  /*6e80*/  @P3 LDG.E R3, [R2.64] ;  /* 0x0000001c02033981 */ /* 0x0002a2000c1e1900 */
[CC--:B------:R-:W-:Y:S01]  /*6e90*/  LEA.HI R0, R80.reuse, R83.reuse, RZ, 0x3 ;  /* 0x0000005350007211 */ /* 0x0c0fe200078f18ff */
[----:B------:R-:W-:Y:S01]  /*6ea0*/  UIMAD UR6, UR6, UR4, URZ ;  /* 0x00000004060672a4 */ /* 0x000fe2000f8e023f */
[----:B------:R-:W-:Y:S01]  /*6eb0*/  LEA.HI R8, R80, R83, RZ, 0x4 ;  /* 0x0000005350087211 */ /* 0x000fe200078f20ff */
[----:B------:R-:W-:Y:S01]  /*6ec0*/  UIMAD.WIDE.U32 UR26, UR21, UR4, URZ ;  /* 0x00000004151a72a5 */ /* 0x000fe2000f8e003f */
[----:B------:R-:W-:Y:S01]  /*6ed0*/  SHF.R.S32.HI R45, RZ, 0x3, R0 ;  /* 0x00000003ff2d7819 */ /* 0x000fe20000011400 */
[----:B------:R-:W-:Y:S01]  /*6ee0*/  UIMAD UR21, UR21, UR5, UR6 ;  /* 0x00000005151572a4 */ /* 0x000fe2000f8e0206 */
[----:B------:R-:W-:Y:S01]  /*6ef0*/  LOP3.LUT R0, R0, 0xfffffff8, RZ, 0xc0, !PT ;  /* 0xfffffff800007812 */ /* 0x000fe200078ec0ff */
[----:B------:R-:W-:Y:S01]  /*6f00*/  USHF.R.S32.HI UR11, URZ, 0x1f, UR24 ;  /* 0x0000001f3f0b7899 */ /* 0x000fe20008011418 */
[----:B------:R-:W-:Y:S01]  /*6f10*/  SHF.R.S32.HI R4, RZ, 0x4, R8 ;  /* 0x00000004ff047819 */ /* 0x000fe20000011408 */
[----:B------:R-:W-:Y:S01]  /*6f20*/  IMAD.SHL.U32 R19, R45, 0x40, RZ ;  /* 0x000000402d137824 */ /* 0x000fe200078e00ff */
[----:B------:R-:W-:Y:S01]  /*6f30*/  ULDC.64 UR6, c[0x0][0x348] ;  /* 0x0000d20000067ab9 */ /* 0x000fe20000000a00 */
[----:B------:R-:W-:Y:S01]  /*6f40*/  IMAD.IADD R0, R83, 0x1, -R0 ;  /* 0x0000000153007824 */ /* 0x000fe200078e0a00 */
[----:B------:R-:W-:Y:S01]  /*6f50*/  LEA.HI R47, R8, R4, RZ, 0x1 ;  /* 0x00000004082f7211 */ /* 0x000fe200078f08ff */
[----:B------:R-:W-:Y:S01]  /*6f60*/  ULDC.64 UR4, c[0x0][0x1b8] ;  /* 0x00006e0000047ab9 */ /* 0x000fe20000000a00 */
[----:B------:R-:W-:Y:S01]  /*6f70*/  LOP3.LUT R19, R19, 0x1c0, RZ, 0xc0, !PT ;  /* 0x000001c013137812 */ /* 0x000fe200078ec0ff */
[----:B------:R-:W-:Y:S01]  /*6f80*/  IMAD.SHL.U32 R16, R0, 0x8, RZ ;  /* 0x0000000800107824 */ /* 0x000fe200078e00ff */
[----:B------:R-:W-:Y:S01]  /*6f90*/  LOP3.LUT R47, R47, 0xfffffffe, RZ, 0xc0, !PT ;  /* 0xfffffffe2f2f7812 */ /* 0x000fe200078ec0ff */
[----:B------:R-:W-:Y:S01]  /*6fa0*/  UIADD3 UR21, UR27, UR21, URZ ;  /* 0x000000151b157290 */ /* 0x000fe2000fffe03f */
[----:B------:R-:W-:Y:S01]  /*6fb0*/  PLOP3.LUT P2, PT, PT, PT, UP3, 0x80, 0x0 ;  /* 0x000000000000781c */ /* 0x000fe20003f4f038 */
[----:B------:R-:W-:Y:S01]  /*6fc0*/  UISETP.NE.U32.AND UP0, UPT, URZ, UR6, UPT ;  /* 0x000000063f00728c */ /* 0x000fe2000bf05070 */
[----:B------:R-:W-:Y:S01]  /*6fd0*/  IADD3 R13, P4, R45, UR19, RZ ;  /* 0x000000132d0d7c10 */ /* 0x000fe2000ff9e0ff */
[----:B------:R-:W-:Y:S01]  /*6fe0*/  UIMAD UR6, UR14, UR4, URZ ;  /* 0x000000040e0672a4 */ /* 0x000fe2000f8e023f */
[----:B------:R-:W-:Y:S01]  /*6ff0*/  IMAD.IADD R47, R4, 0x1, -R47 ;  /* 0x00000001042f7824 */ /* 0x000fe200078e0a2f */
[----:B------:R-:W-:Y:S01]  /*7000*/  UMOV UR20, UR26 ;  /* 0x0000001a00147c82 */ /* 0x000fe20008000000 */
[----:B-1----:R-:W-:Y:S01]  /*7010*/  LOP3.LUT R2, R19, 0x38, R16, 0xf8, !PT ;  /* 0x0000003813027812 */ /* 0x002fe200078ef810 */
[----:B------:R-:W-:Y:S01]  /*7020*/  UIMAD.WIDE.U32 UR20, UR15, UR4, UR20 ;  /* 0x000000040f1472a5 */ /* 0x000fe2000f8e0014 */
[----:B------:R-:W-:Y:S01]  /*7030*/  SHF.R.U32.HI R19, RZ, 0x3, R19 ;  /* 0x00000003ff137819 */ /* 0x000fe20000011613 */
[----:B------:R-:W-:Y:S01]  /*7040*/  USHF.R.S32.HI UR4, URZ, 0x1f, UR19 ;  /* 0x0000001f3f047899 */ /* 0x000fe20008011413 */
[----:B------:R-:W-:Y:S01]  /*7050*/  IADD3 R4, R16, 0x80, RZ ;  /* 0x0000008010047810 */ /* 0x000fe20007ffe0ff */
[----:B------:R-:W-:Y:S01]  /*7060*/  UISETP.NE.AND.EX UP0, UPT, URZ, UR7, UPT, UP0 ;  /* 0x000000073f00728c */ /* 0x000fe2000bf05300 */
[----:B------:R-:W-:Y:S01]  /*7070*/  LOP3.LUT R19, R2, R19, RZ, 0x3c, !PT ;  /* 0x0000001302137212 */ /* 0x000fe200078e3cff */
[----:B------:R-:W-:Y:S01]  /*7080*/  UIMAD UR6, UR15, UR5, UR6 ;  /* 0x000000050f0672a4 */ /* 0x000fe2000f8e0206 */
[----:B------:R-:W-:Y:S01]  /*7090*/  IMAD R2, R0, 0x20, R45 ;  /* 0x0000002000027824 */ /* 0x000fe200078e022d */
[----:B------:R-:W-:Y:S01]  /*70a0*/  LOP3.LUT R8, R8, 0xfffffff0, RZ, 0xc0, !PT ;  /* 0xfffffff008087812 */ /* 0x000fe200078ec0ff */
[----:B------:R-:W-:Y:S01]  /*70b0*/  USEL UR13, UR24, URZ, !UP0 ;  /* 0x0000003f180d7287 */ /* 0x000fe2000c000000 */
[----:B------:R-:W-:Y:S01]  /*70c0*/  PLOP3.LUT P0, PT, PT, PT, UP3, 0x80, 0x0 ;  /* 0x000000000000781c */ /* 0x000fe20003f0f038 */
[----:B------:R-:W-:Y:S01]  /*70d0*/  UIADD3 UR21, UR21, UR6, URZ ;  /* 0x0000000615157290 */ /* 0x000fe2000fffe03f */
[----:B------:R-:W-:Y:S01]  /*70e0*/  ISETP.GE.AND P1, PT, R4, c[0x0][0x1d4], PT ;  /* 0x0000750004007a0c */ /* 0x000fe20003f26270 */
[----:B------:R-:W-:Y:S01]  /*70f0*/  IMAD.IADD R8, R83, 0x1, -R8 ;  /* 0x0000000153087824 */ /* 0x000fe200078e0a08 */
[----:B------:R-:W-:Y:S01]  /*7100*/  LEA.HI.X.SX32 R4, R45, UR4, 0x1, P4 ;  /* 0x000000042d047c11 */ /* 0x000fe2000a0f0eff */
[----:B------:R-:W-:Y:S01]  /*7110*/  ULDC.64 UR4, c[0x0][0x1c0] ;  /* 0x0000700000047ab9 */ /* 0x000fe20000000a00 */
[----:B------:R-:W-:Y:S01]  /*7120*/  IADD3 R2, R2, UR18, RZ ;  /* 0x0000001202027c10 */ /* 0x000fe2000fffe0ff */
[----:B------:R-:W-:Y:S01]  /*7130*/  UIMAD.WIDE.U32 UR26, UR13, UR4, UR20 ;  /* 0x000000040d1a72a5 */ /* 0x000fe2000f8e0014 */
[----:B------:R-:W-:Y:S01]  /*7140*/  SHF.R.S32.HI R9, RZ, 0x1f, R8 ;  /* 0x0000001fff097819 */ /* 0x000fe20000011408 */
[----:B------:R-:W-:Y:S01]  /*7150*/  USEL UR7, UR11, URZ, !UP0 ;  /* 0x0000003f0b077287 */ /* 0x000fe2000c000000 */
[----:B------:R-:W-:Y:S01]  /*7160*/  SHF.R.S32.HI R17, RZ, 0x1f, R16 ;  /* 0x0000001fff117819 */ /* 0x000fe20000011410 */
[----:B------:R-:W-:Y:S01]  /*7170*/  @P2 IMAD.HI.U32 R5, R2, c[0x0][0x2c8], RZ ;  /* 0x0000b20002052a27 */ /* 0x000fe200078e00ff */
[----:B------:R-:W-:Y:S01]  /*7180*/  LEA.HI R9, R9, R8, RZ, 0x3 ;  /* 0x0000000809097211 */ /* 0x000fe200078f18ff */
[----:B------:R-:W-:Y:S01]  /*7190*/  UIMAD UR7, UR7, UR4, URZ ;  /* 0x00000004070772a4 */ /* 0x000fe2000f8e023f */
[----:B------:R-:W-:Y:S01]  /*71a0*/  LEA.HI R44, R80, R83, RZ, 0x6 ;  /* 0x00000053502c7211 */ /* 0x000fe200078f30ff */
[----:B------:R-:W-:Y:S01]  /*71b0*/  IMAD.MOV.U32 R6, RZ, RZ, R2 ;  /* 0x000000ffff067224 */ /* 0x000fe200078e0002 */
[----:B------:R-:W-:Y:S01]  /*71c0*/  @P0 SHF.R.U32.HI R6, RZ, c[0x0][0x2cc], R5 ;  /* 0x0000b300ff060a19 */ /* 0x000fe20000011605 */
[----:B------:R-:W-:Y:S01]  /*71d0*/  UIMAD UR5, UR13, UR5, UR7 ;  /* 0x000000050d0572a4 */ /* 0x000fe2000f8e0207 */
[----:B------:R-:W-:Y:S01]  /*71e0*/  LOP3.LUT R7, R9, 0xfffffff8, RZ, 0xc0, !PT ;  /* 0xfffffff809077812 */ /* 0x000fe200078ec0ff */
[----:B------:R-:W-:Y:S01]  /*71f0*/  IMAD R10, R4, c[0x0][0x1e0], RZ ;  /* 0x00007800040a7a24 */ /* 0x000fe200078e02ff */
[----:B------:R-:W-:Y:S01]  /*7200*/  BSSY B0, `(.L_x_335) ;  /* 0x000006a000007945 */ /* 0x000fe20003800000 */
[----:B------:R-:W-:Y:S01]  /*7210*/  IMAD.MOV R11, RZ, RZ, -R6 ;  /* 0x000000ffff0b7224 */ /* 0x000fe200078e0a06 */
[----:B------:R-:W-:Y:S01]  /*7220*/  UIADD3 UR6, UR27, UR5, URZ ;  /* 0x000000051b067290 */ /* 0x000fe2000fffe03f */
[----:B------:R-:W-:-:S02]  /*7230*/  IMAD R5, R13, c[0x0][0x1e4], R10 ;  /* 0x000079000d057a24 */ /* 0x000fc400078e020a */
[----:B------:R-:W-:Y:S01]  /*7240*/  IMAD.WIDE.U32 R14, R13, c[0x0][0x1e0], R16 ;  /* 0x000078000d0e7a25 */ /* 0x000fe200078e0010 */
[----:B------:R-:W-:Y:S02]  /*7250*/  ULDC.64 UR4, c[0x0][0x350] ;  /* 0x0000d40000047ab9 */ /* 0x000fe40000000a00 */
[----:B------:R-:W-:Y:S01]  /*7260*/  UISETP.NE.U32.AND UP0, UPT, URZ, UR4, UPT ;  /* 0x000000043f00728c */ /* 0x000fe2000bf05070 */
[----:B------:R-:W-:Y:S02]  /*7270*/  IMAD.IADD R7, R8, 0x1, -R7 ;  /* 0x0000000108077824 */ /* 0x000fe400078e0a07 */
[----:B------:R-:W-:Y:S01]  /*7280*/  IMAD R2, R11, c[0x0][0x2c4], R2 ;  /* 0x0000b1000b027a24 */ /* 0x000fe200078e0202 */
[----:B------:R-:W-:Y:S01]  /*7290*/  UISETP.NE.AND.EX UP0, UPT, URZ, UR5, UPT, UP0 ;  /* 0x000000053f00728c */ /* 0x000fe2000bf05300 */
[----:B------:R-:W-:Y:S01]  /*72a0*/  IMAD.U32 R11, RZ, RZ, UR27 ;  /* 0x0000001bff0b7e24 */ /* 0x000fe2000f8e00ff */
[C---:B------:R-:W-:Y:S01]  /*72b0*/  LOP3.LUT P6, RZ, R7.reuse, 0x4, RZ, 0xc0, !PT ;  /* 0x0000000407ff7812 */ /* 0x040fe200078cc0ff */
[----:B------:R-:W-:Y:S01]  /*72c0*/  IMAD.U32 R10, RZ, RZ, UR26 ;  /* 0x0000001aff0a7e24 */ /* 0x000fe2000f8e00ff */
[----:B------:R-:W-:Y:S01]  /*72d0*/  LOP3.LUT P0, RZ, R7, 0x2, RZ, 0xc0, !PT ;  /* 0x0000000207ff7812 */ /* 0x000fe2000780c0ff */
[----:B------:R-:W-:Y:S01]  /*72e0*/  IMAD.U32 R11, RZ, RZ, UR6 ;  /* 0x00000006ff0b7e24 */ /* 0x000fe2000f8e00ff */
[----:B------:R-:W-:Y:S01]  /*72f0*/  ULDC.64 UR6, c[0x0][0x1e8] ;  /* 0x00007a0000067ab9 */ /* 0x000fe20000000a00 */
[----:B------:R-:W-:Y:S01]  /*7300*/  IMAD.IADD R15, R15, 0x1, R5 ;  /* 0x000000010f0f7824 */ /* 0x000fe200078e0205 */
[----:B------:R-:W-:Y:S01]  /*7310*/  ULDC.64 UR4, c[0x0][0x210] ;  /* 0x0000840000047ab9 */ /* 0x000fe20000000a00 */
[----:B------:R-:W-:Y:S01]  /*7320*/  IMAD.SHL.U32 R5, R7, 0x40, RZ ;  /* 0x0000004007057824 */ /* 0x000fe200078e00ff */
[----:B------:R-:W-:Y:S01]  /*7330*/  UIMAD UR6, UR14, UR6, URZ ;  /* 0x000000060e0672a4 */ /* 0x000fe2000f8e023f */
[----:B------:R-:W-:Y:S01]  /*7340*/  IMAD R4, R4, c[0x0][0x208], RZ ;  /* 0x0000820004047a24 */ /* 0x000fe200078e02ff */
[----:B------:R-:W-:Y:S01]  /*7350*/  UIMAD UR14, UR14, UR4, URZ ;  /* 0x000000040e0e72a4 */ /* 0x000fe2000f8e023f */
[----:B------:R-:W-:Y:S01]  /*7360*/  IMAD.U32 R210, RZ, RZ, UR15 ;  /* 0x0000000fffd27e24 */ /* 0x000fe2000f8e00ff */
[----:B------:R-:W-:Y:S01]  /*7370*/  UIMAD UR13, UR15, UR7, UR6 ;  /* 0x000000070f0d72a4 */ /* 0x000fe2000f8e0206 */
[C---:B------:R-:W-:Y:S01]  /*7380*/  IMAD R4, R13.reuse, c[0x0][0x20c], R4 ;  /* 0x000083000d047a24 */ /* 0x040fe200078e0204 */
[----:B------:R-:W-:Y:S01]  /*7390*/  UIMAD UR14, UR15, UR5, UR14 ;  /* 0x000000050f0e72a4 */ /* 0x000fe2000f8e020e */
[----:B------:R-:W-:Y:S01]  /*73a0*/  IMAD.WIDE.U32 R12, R13, c[0x0][0x208], R16 ;  /* 0x000082000d0c7a25 */ /* 0x000fe200078e0010 */
[----:B------:R-:W-:Y:S01]  /*73b0*/  ULDC.64 UR6, c[0x0][0x1f0] ;  /* 0x00007c0000067ab9 */ /* 0x000fe20000000a00 */
[----:B------:R-:W-:Y:S01]  /*73c0*/  LOP3.LUT R5, R5, 0x1c0, RZ, 0xc0, !PT ;  /* 0x000001c005057812 */ /* 0x000fe200078ec0ff */
[----:B------:R-:W-:Y:S01]  /*73d0*/  ULDC.64 UR4, c[0x0][0x218] ;  /* 0x0000860000047ab9 */ /* 0x000fe20000000a00 */
[----:B------:R-:W-:-:S02]  /*73e0*/  IMAD.IADD R13, R13, 0x1, R4 ;  /* 0x000000010d0d7824 */ /* 0x000fc400078e0204 */
[----:B------:R-:W-:Y:S02]  /*73f0*/  IMAD.U32 R20, RZ, RZ, UR15 ;  /* 0x0000000fff147e24 */ /* 0x000fe4000f8e00ff */
[----:B------:R-:W-:-:S04]  /*7400*/  IMAD.WIDE.U32 R210, R210, c[0x0][0x1e8], R14 ;  /* 0x00007a00d2d27a25 */ /* 0x000fc800078e000e */
[----:B------:R-:W-:Y:S01]  /*7410*/  IMAD.WIDE.U32 R20, R20, c[0x0][0x210], R12 ;  /* 0x0000840014147a25 */ /* 0x000fe200078e000c */
[----:B------:R-:W-:-:S03]  /*7420*/  IADD3 R211, R211, UR13, RZ ;  /* 0x0000000dd3d37c10 */ /* 0x000fc6000fffe0ff */
[----:B------:R-:W-:Y:S01]  /*7430*/  IMAD.SHL.U32 R4, R47, 0x8, RZ ;  /* 0x000000082f047824 */ /* 0x000fe200078e00ff */
[----:B------:R-:W-:Y:S01]  /*7440*/  IADD3 R21, R21, UR14, RZ ;  /* 0x0000000e15157c10 */ /* 0x000fe2000fffe0ff */
[----:B------:R-:W-:Y:S02]  /*7450*/  IMAD.SHL.U32 R8, R0, 0x8, RZ ;  /* 0x0000000800087824 */ /* 0x000fe400078e00ff */
[----:B------:R-:W-:Y:S01]  /*7460*/  IMAD.SHL.U32 R44, R44, 0x8, RZ ;  /* 0x000000082c2c7824 */ /* 0x000fe200078e00ff */
[----:B------:R-:W-:Y:S01]  /*7470*/  LOP3.LUT R4, R5, 0x8, R4, 0xf8, !PT ;  /* 0x0000000805047812 */ /* 0x000fe200078ef804 */
[----:B------:R-:W-:Y:S01]  /*7480*/  IMAD.SHL.U32 R9, R9, 0x40, RZ ;  /* 0x0000004009097824 */ /* 0x000fe200078e00ff */
[----:B------:R-:W-:Y:S02]  /*7490*/  SHF.R.U32.HI R5, RZ, 0x3, R5 ;  /* 0x00000003ff057819 */ /* 0x000fe40000011605 */
[----:B------:R-:W-:Y:S02]  /*74a0*/  ISETP.GE.AND P5, PT, R8, c[0x0][0x198], PT ;  /* 0x0000660008007a0c */ /* 0x000fe40003fa6270 */
[----:B------:R-:W-:-:S02]  /*74b0*/  LOP3.LUT R4, R4, R5, RZ, 0x3c, !PT ;  /* 0x0000000504047212 */ /* 0x000fc400078e3cff */
[----:B------:R-:W-:Y:S02]  /*74c0*/  IADD3 R5, R16, 0x40, RZ ;  /* 0x0000004010057810 */ /* 0x000fe40007ffe0ff */
[----:B------:R-:W-:Y:S02]  /*74d0*/  LOP3.LUT R44, R19, 0xfffffe00, R44, 0xf8, !PT ;  /* 0xfffffe00132c7812 */ /* 0x000fe400078ef82c */
[----:B------:R-:W-:Y:S01]  /*74e0*/  LOP3.LUT R4, R4, 0xfffffe00, R9, 0xf8, !PT ;  /* 0xfffffe0004047812 */ /* 0x000fe200078ef809 */
[----:B--2---:R1:W2:Y:S01]  /*74f0*/  @P3 R2UR UR20, R3 ;  /* 0x00000000031433c2 */ /* 0x0042a200000e0000 */
[----:B------:R-:W-:Y:S02]  /*7500*/  ISETP.GE.AND P3, PT, R16, c[0x0][0x1d4], PT ;  /* 0x0000750010007a0c */ /* 0x000fe40003f66270 */
[----:B-1----:R-:W-:Y:S01]  /*7510*/  SHF.R.S32.HI R3, RZ, 0x1f, R6 ;  /* 0x0000001fff037819 */ /* 0x002fe20000011406 */
[----:B--2---:R-:W-:-:S03]  /*7520*/  @UP1 USHF.R.S32.HI UR21, URZ, 0x1f, UR20 ;  /* 0x0000001f3f151899 */ /* 0x004fc60008011414 */
[----:B------:R-:W-:Y:S01]  /*7530*/  @!UP1 UMOV UR20, UR24 ;  /* 0x0000001800149c82 */ /* 0x000fe20008000000 */
[----:B------:R-:W-:Y:S01]  /*7540*/  IMAD R3, R3, c[0x0][0x1b0], RZ ;  /* 0x00006c0003037a24 */ /* 0x000fe200078e02ff */
[----:B------:R-:W-:Y:S02]  /*7550*/  USEL UR20, UR20, URZ, !UP0 ;  /* 0x0000003f14147287 */ /* 0x000fe4000c000000 */
[----:B------:R-:W-:Y:S01]  /*7560*/  @!UP1 UMOV UR21, UR11 ;  /* 0x0000000b00159c82 */ /* 0x000fe20008000000 */
[C---:B------:R-:W-:Y:S01]  /*7570*/  IMAD R3, R6.reuse, c[0x0][0x1b4], R3 ;  /* 0x00006d0006037a24 */ /* 0x040fe200078e0203 */
[----:B------:R-:W-:Y:S01]  /*7580*/  USEL UR11, UR21, URZ, !UP0 ;  /* 0x0000003f150b7287 */ /* 0x000fe2000c000000 */
[----:B------:R-:W-:Y:S01]  /*7590*/  IMAD.WIDE.U32 R6, R6, c[0x0][0x1b0], R10 ;  /* 0x00006c0006067a25 */ /* 0x000fe200078e000a */
[----:B------:R-:W-:Y:S01]  /*75a0*/  IADD3 R11, R45, UR18, RZ ;  /* 0x000000122d0b7c10 */ /* 0x000fe2000fffe0ff */
[----:B------:R-:W-:Y:S02]  /*75b0*/  ULDC UR21, c[0x0][0x2c4] ;  /* 0x0000b10000157ab9 */ /* 0x000fe40000000800 */
[----:B------:R-:W-:Y:S01]  /*75c0*/  IMAD.IADD R7, R7, 0x1, R3 ;  /* 0x0000000107077824 */ /* 0x000fe200078e0203 */
[----:B------:R-:W-:Y:S01]  /*75d0*/  SHF.R.S32.HI R3, RZ, 0x1f, R2 ;  /* 0x0000001fff037819 */ /* 0x000fe20000011402 */
[----:B------:R-:W-:Y:S01]  /*75e0*/  UIMAD UR21, UR23, UR21, URZ ;  /* 0x00000015171572a4 */ /* 0x000fe2000f8e023f */
[----:B------:R-:W-:Y:S01]  /*75f0*/  IMAD.U32 R208, RZ, RZ, UR20 ;  /* 0x00000014ffd07e24 */ /* 0x000fe2000f8e00ff */
[----:B------:R-:W-:Y:S01]  /*7600*/  UIMAD UR6, UR11, UR6, URZ ;  /* 0x000000060b0672a4 */ /* 0x000fe2000f8e023f */
[----:B------:R-:W-:Y:S01]  /*7610*/  IMAD.WIDE.U32 R6, R2, c[0x0][0x1a8], R6 ;  /* 0x00006a0002067a25 */ /* 0x000fe200078e0006 */
[----:B------:R-:W-:-:S02]  /*7620*/  UIMAD UR4, UR11, UR4, URZ ;  /* 0x000000040b0472a4 */ /* 0x000fc4000f8e023f */
[----:B------:R-:W-:Y:S01]  /*7630*/  ISETP.GE.AND P4, PT, R11, UR21, PT ;  /* 0x000000150b007c0c */ /* 0x000fe2000bf86270 */
[----:B------:R-:W-:Y:S01]  /*7640*/  IMAD R3, R3, c[0x0][0x1a8], RZ ;  /* 0x00006a0003037a24 */ /* 0x000fe200078e02ff */
[----:B------:R-:W-:Y:S01]  /*7650*/  LEA R13, P2, R6, c[0x0][0x160], 0x1 ;  /* 0x00005800060d7a11 */ /* 0x000fe200078408ff */
[----:B------:R-:W-:Y:S01]  /*7660*/  UIMAD UR6, UR20, UR7, UR6 ;  /* 0x00000007140672a4 */ /* 0x000fe2000f8e0206 */
[----:B------:R-:W-:Y:S01]  /*7670*/  IMAD.WIDE.U32 R210, R208, c[0x0][0x1f0], R210 ;  /* 0x00007c00d0d27a25 */ /* 0x000fe200078e00d2 */
[----:B------:R-:W-:Y:S02]  /*7680*/  UIMAD UR4, UR20, UR5, UR4 ;  /* 0x00000005140472a4 */ /* 0x000fe4000f8e0204 */
[----:B------:R1:W2:Y:S01]  /*7690*/  SHFL.IDX PT, R14, R13, RZ, 0x181f ;  /* 0x00181fff0d0e7589 */ /* 0x0002a200000e0000 */
[----:B------:R-:W-:Y:S01]  /*76a0*/  IMAD R3, R2, c[0x0][0x1ac], R3 ;  /* 0x00006b0002037a24 */ /* 0x000fe200078e0203 */
[----:B------:R-:W-:Y:S01]  /*76b0*/  IADD3 R217, R211, UR6, RZ ;  /* 0x00000006d3d97c10 */ /* 0x000fe2000fffe0ff */
[----:B------:R-:W-:-:S04]  /*76c0*/  IMAD.WIDE.U32 R208, R208, c[0x0][0x218], R20 ;  /* 0x00008600d0d07a25 */ /* 0x000fc800078e0014 */
[----:B------:R-:W-:Y:S01]  /*76d0*/  IMAD.IADD R3, R7, 0x1, R3 ;  /* 0x0000000107037824 */ /* 0x000fe200078e0203 */
[----:B------:R-:W-:Y:S01]  /*76e0*/  IADD3 R7, R8, 0x80, RZ ;  /* 0x0000008008077810 */ /* 0x000fe20007ffe0ff */
[----:B------:R-:W-:Y:S01]  /*76f0*/  IMAD.MOV.U32 R2, RZ, RZ, 0x10 ;  /* 0x00000010ff027424 */ /* 0x000fe200078e00ff */
[----:B------:R-:W-:Y:S02]  /*7700*/  IADD3 R215, R209, UR4, RZ ;  /* 0x00000004d1d77c10 */ /* 0x000fe4000fffe0ff */
[----:B------:R-:W-:Y:S01]  /*7710*/  LEA.HI.X R12, R6, c[0x0][0x164], R3, 0x1, P2 ;  /* 0x00005900060c7a11 */ /* 0x000fe200010f0c03 */
[----:B------:R-:W-:Y:S01]  /*7720*/  IMAD.MOV.U32 R3, RZ, RZ, 0x20 ;  /* 0x00000020ff037424 */ /* 0x000fe200078e00ff */
[----:B------:R-:W-:Y:S02]  /*7730*/  SEL R2, R2, 0xfffffff0, !P0 ;  /* 0xfffffff002027807 */ /* 0x000fe40004000000 */
[----:B------:R-:W-:Y:S01]  /*7740*/  ISETP.GE.AND P2, PT, R5, c[0x0][0x1d4], PT ;  /* 0x0000750005007a0c */ /* 0x000fe20003f46270 */
[----:B------:R1:W3:Y:S01]  /*7750*/  SHFL.IDX PT, R15, R12, RZ, 0x181f ;  /* 0x00181fff0c0f7589 */ /* 0x0002e200000e0000 */
[----:B------:R-:W-:-:S02]  /*7760*/  SEL R3, R3, 0xffffffe0, !P6 ;  /* 0xffffffe003037807 */ /* 0x000fc40007000000 */
[----:B------:R-:W-:Y:S02]  /*7770*/  ISETP.GE.AND P6, PT, R7, c[0x0][0x198], PT ;  /* 0x0000660007007a0c */ /* 0x000fe40003fc6270 */
[----:B------:R-:W-:Y:S02]  /*7780*/  ISETP.GE.AND P0, PT, R5, c[0x0][0x198], PT ;  /* 0x0000660005007a0c */ /* 0x000fe40003f06270 */
[----:B------:R-:W-:Y:S01]  /*7790*/  P2R R6, PR, RZ, 0x40 ;  /* 0x00000040ff067803 */ /* 0x000fe20000000000 */
[----:B------:R-:W-:Y:S05]  /*77a0*/  @P4 BRA `(.L_x_336) ;  /* 0x000000f000004947 */ /* 0x000fea0003800000 */
[----:B--2---:R-:W-:Y:S02]  /*77b0*/  SHF.R.S32.HI R10, RZ, 0x1f, R5 ;  /* 0x0000001fff0a7819 */ /* 0x004fe40000011405 */
[----:B------:R-:W-:Y:S02]  /*77c0*/  SHF.R.S32.HI R6, RZ, 0x1f, R7 ;  /* 0x0000001fff067819 */ /* 0x000fe40000011407 */
[----:B------:R-:W-:Y:S01]  /*77d0*/  LEA.HI R9, R10, R5, RZ, 0x3 ;  /* 0x000000050a097211 */ /* 0x000fe200078f18ff */
[----:B------:R-:W-:Y:S01]  /*77e0*/  IMAD.SHL.U32 R10, R44, 0x2, RZ ;  /* 0x000000022c0a7824 */ /* 0x000fe200078e00ff */
[----:B------:R-:W-:-:S02]  /*77f0*/  LEA.HI R6, R6, R7, RZ, 0x3 ;  /* 0x0000000706067211 */ /* 0x000fc400078f18ff */
[----:B------:R-:W-:Y:S02]  /*7800*/  LEA R18, P4, R8, R14, 0x1 ;  /* 0x0000000e08127211 */ /* 0x000fe400078808ff */
[----:B------:R-:W-:Y:S02]  /*7810*/  LOP3.LUT R9, R9, 0xfffffff8, RZ, 0xc0, !PT ;  /* 0xfffffff809097812 */ /* 0x000fe400078ec0ff */
[----:B------:R-:W-:Y:S02]  /*7820*/  LOP3.LUT R6, R6, 0xfffffff8, RZ, 0xc0, !PT ;  /* 0xfffffff806067812 */ /* 0x000fe400078ec0ff */
[----:B---3--:R-:W-:Y:S01]  /*7830*/  LEA.HI.X R19, R8, R15, R17, 0x1, P4 ;  /* 0x0000000f08137211 */ /* 0x008fe200020f0c11 */
[----:B------:R-:W-:-:S04]  /*7840*/  IMAD.WIDE R20, R9, 0x2, R14 ;  /* 0x0000000209147825 */ /* 0x000fc800078e020e */
[----:B------:R-:W-:Y:S01]  /*7850*/  IMAD.WIDE R14, R6, 0x2, R14 ;  /* 0x00000002060e7825 */ /* 0x000fe200078e020e */
[----:B------:R-:W-:Y:S01]  /*7860*/  @!PT LDS RZ, [RZ] ;  /* 0x00000000fffff984 */ /* 0x000fe20000000800 */
[----:B------:R2:W-:Y:S04]  /*7870*/  LDGSTS.E.BYPASS.LTC128B.128 [R10+0xc100], [R18.64], !P5 ;  /* 0x0c100000120a7fae */ /* 0x0005e8000e901d5c */
[----:B------:R2:W-:Y:S04]  /*7880*/  LDGSTS.E.BYPASS.LTC128B.128 [R10+0x10100], [R20.64], !P0 ;  /* 0x10100000140a7fae */ /* 0x0005e8000c101d5c */
[----:B------:R2:W-:Y:S02]  /*7890*/  LDGSTS.E.BYPASS.LTC128B.128 [R10+0x14100], [R14.64], !P6 ;  /* 0x141000000e0a7fae */ /* 0x0005e4000f101d5c */
.L_x_336:
[----:B--2---:R-:W-:Y:S05]  /*78a0*/  BSYNC B0 ;  /* 0x0000000000007941 */ /* 0x004fea0003800000 */
.L_x_335:
[----:B------:R-:W-:Y:S01]  /*78b0*/  IADD3 R6, R11, 0x20, RZ ;  /* 0x000000200b067810 */ /* 0x000fe20007ffe0ff */
[----:B---3--:R2:W3:Y:S01]  /*78c0*/  SHFL.IDX PT, R15, R12, 0x1, 0x181f ;  /* 0x00381f000c0f7f89 */ /* 0x0084e200000e0000 */
[----:B------:R-:W-:Y:S02]  /*78d0*/  BSSY B0, `(.L_x_337) ;  /* 0x0000014000007945 */ /* 0x000fe40003800000 */
[----:B------:R-:W-:Y:S01]  /*78e0*/  ISETP.GE.AND P4, PT, R6, UR21, PT ;  /* 0x0000001506007c0c */ /* 0x000fe2000bf86270 */
[----:B------:R2:W4:-:S12]  /*78f0*/  SHFL.IDX PT, R14, R13, 0x1, 0x181f ;  /* 0x00381f000d0e7f89 */ /* 0x00051800000e0000 */
[----:B------:R-:W-:Y:S05]  /*7900*/  @P4 BRA `(.L_x_338) ;  /* 0x0000010000004947 */ /* 0x000fea0003800000 */
[----:B------:R-:W-:Y:S02]  /*7910*/  IADD3 R9, R8, 0x80, RZ ;  /* 0x0000008008097810 */ /* 0x000fe40007ffe0ff */
[----:B------:R-:W-:Y:S02]  /*7920*/  SHF.R.S32.HI R10, RZ, 0x1f, R5 ;  /* 0x0000001fff0a7819 */ /* 0x000fe40000011405 */
[----:B------:R-:W-:Y:S02]  /*7930*/  SHF.R.S32.HI R6, RZ, 0x1f, R9 ;  /* 0x0000001fff067819 */ /* 0x000fe40000011409 */
[----:B------:R-:W-:Y:S02]  /*7940*/  LEA.HI R10, R10, R5, RZ, 0x3 ;  /* 0x000000050a0a7211 */ /* 0x000fe400078f18ff */
[----:B------:R-:W-:Y:S01]  /*7950*/  LEA.HI R6, R6, R9, RZ, 0x3 ;  /* 0x0000000906067211 */ /* 0x000fe200078f18ff */
[----:B------:R-:W-:Y:S01]  /*7960*/  IMAD.SHL.U32 R9, R44, 0x2, RZ ;  /* 0x000000022c097824 */ /* 0x000fe200078e00ff */
[----:B----4-:R-:W-:-:S02]  /*7970*/  LEA R18, P4, R8, R14, 0x1 ;  /* 0x0000000e08127211 */ /* 0x010fc400078808ff */
        /* <DEDUP_REMOVED lines=9> */
.L_x_338:
[----:B------:R-:W-:Y:S05]  /*7a10*/  BSYNC B0 ;  /* 0x0000000000007941 */ /* 0x000fea0003800000 */
.L_x_337:
[----:B------:R-:W-:Y:S01]  /*7a20*/  IADD3 R6, R11, 0x40, RZ ;  /* 0x000000400b067810 */ /* 0x000fe20007ffe0ff */
[----:B---3--:R3:W1:Y:S01]  /*7a30*/  SHFL.IDX PT, R15, R12, 0x2, 0x181f ;  /* 0x00581f000c0f7f89 */ /* 0x00866200000e0000 */
[----:B------:R-:W-:Y:S02]  /*7a40*/  BSSY B0, `(.L_x_339) ;  /* 0x0000014000007945 */ /* 0x000fe40003800000 */
[----:B------:R-:W-:Y:S01]  /*7a50*/  ISETP.GE.AND P4, PT, R6, UR21, PT ;  /* 0x0000001506007c0c */ /* 0x000fe2000bf86270 */
[----:B----4-:R3:W4:-:S12]  /*7a60*/  SHFL.IDX PT, R14, R13, 0x2, 0x181f ;  /* 0x00581f000d0e7f89 */ /* 0x01071800000e0000 */
        /* <DEDUP_REMOVED lines=10> */
[----:B-1----:R-:W-:Y:S01]  /*7b10*/  LEA.HI.X R19, R8, R15, R17, 0x1, P4 ;  /* 0x0000000f08137211 */ /* 0x002fe200020f0c11 */
[----:B------:R-:W-:-:S04]  /*7b20*/  IMAD.WIDE R20, R10, 0x2, R14 ;  /* 0x000000020a147825 */ /* 0x000fc800078e020e */
[----:B------:R-:W-:Y:S01]  /*7b30*/  IMAD.WIDE R14, R6, 0x2, R14 ;  /* 0x00000002060e7825 */ /* 0x000fe200078e020e */
[----:B------:R-:W-:Y:S01]  /*7b40*/  @!PT LDS RZ, [RZ] ;  /* 0x00000000fffff984 */ /* 0x000fe20000000800 */
[----:B------:R1:W-:Y:S04]  /*7b50*/  LDGSTS.E.BYPASS.LTC128B.128 [R9+0xe100], [R18.64], !P5 ;  /* 0x0e10000012097fae */ /* 0x0003e8000e901d5c */
[----:B------:R1:W-:Y:S04]  /*7b60*/  LDGSTS.E.BYPASS.LTC128B.128 [R9+0x12100], [R20.64], !P0 ;  /* 0x1210000014097fae */ /* 0x0003e8000c101d5c */
[----:B------:R1:W-:Y:S02]  /*7b70*/  LDGSTS.E.BYPASS.LTC128B.128 [R9+0x16100], [R14.64], !P6 ;  /* 0x161000000e097fae */ /* 0x0003e4000f101d5c */
.L_x_340:
[----:B------:R-:W-:Y:S05]  /*7b80*/  BSYNC B0 ;  /* 0x0000000000007941 */ /* 0x000fea0003800000 */
.L_x_339:
[----:B-1--4-:R1:W4:Y:S01]  /*7b90*/  SHFL.IDX PT, R14, R13, 0x3, 0x181f ;  /* 0x00781f000d0e7f89 */ /* 0x01232200000e0000 */
[----:B------:R-:W-:Y:S01]  /*7ba0*/  IADD3 R11, R11, 0x60, RZ ;  /* 0x000000600b0b7810 */ /* 0x000fe20007ffe0ff */
[----:B------:R-:W-:Y:S01]  /*7bb0*/  UIADD3 UR19, UR9, -0x1, URZ ;  /* 0xffffffff09137890 */ /* 0x000fe2000fffe03f */
[----:B------:R-:W-:Y:S01]  /*7bc0*/  IMAD.MOV.U32 R216, RZ, RZ, R210 ;  /* 0x000000ffffd87224 */ /* 0x000fe200078e00d2 */
[----:B------:R-:W5:Y:S01]  /*7bd0*/  SHFL.IDX PT, R15, R12, 0x3, 0x181f ;  /* 0x00781f000c0f7f89 */ /* 0x000f6200000e0000 */
[----:B------:R-:W-:Y:S01]  /*7be0*/  ISETP.GE.AND P6, PT, R11, UR21, PT ;  /* 0x000000150b007c0c */ /* 0x000fe2000bfc6270 */
[----:B------:R-:W-:Y:S01]  /*7bf0*/  USHF.L.U32 UR17, UR19, 0x6, URZ ;  /* 0x0000000613117899 */ /* 0x000fe2000800063f */
[----:B------:R-:W-:Y:S01]  /*7c00*/  SEL R46, RZ, 0x1, P3 ;  /* 0x00000001ff2e7807 */ /* 0x000fe20001800000 */
[----:B------:R-:W-:-:S02]  /*7c10*/  ULDC.64 UR4, c[0x0][0x1e0] ;  /* 0x0000780000047ab9 */ /* 0x000fc40000000a00 */
[----:B------:R-:W-:Y:S02]  /*7c20*/  UMOV UR11, 0x6 ;  /* 0x00000006000b7882 */ /* 0x000fe40000000000 */
[----:B------:R-:W-:Y:S01]  /*7c30*/  IMAD.U32 R6, RZ, RZ, UR17 ;  /* 0x00000011ff067e24 */ /* 0x000fe2000f8e00ff */
[----:B------:R-:W-:Y:S02]  /*7c40*/  USHF.L.U32 UR13, UR4, 0x6, URZ ;  /* 0x00000006040d7899 */ /* 0x000fe4000800063f */
[----:B------:R-:W-:Y:S02]  /*7c50*/  USHF.L.U64.HI UR14, UR4, UR11, UR5 ;  /* 0x0000000b040e7299 */ /* 0x000fe40008010205 */
[----:B------:R-:W-:Y:S01]  /*7c60*/  IADD3 R11, -R6, UR12, -R45 ;  /* 0x0000000c060b7c10 */ /* 0x000fe2000fffe92d */
[----:B------:R-:W-:Y:S01]  /*7c70*/  @!P6 IMAD.SHL.U32 R9, R44, 0x2, RZ ;  /* 0x000000022c09e824 */ /* 0x000fe200078e00ff */
[----:B------:R-:W-:Y:S01]  /*7c80*/  @!P6 SHF.R.S32.HI R10, RZ, 0x1f, R5 ;  /* 0x0000001fff0ae819 */ /* 0x000fe20000011405 */
[----:B------:R-:W-:-:S02]  /*7c90*/  USHF.R.S32.HI UR20, URZ, 0x1f, UR19 ;  /* 0x0000001f3f147899 */ /* 0x000fc40008011413 */
[----:B------:R-:W-:Y:S01]  /*7ca0*/  UIMAD UR6, UR14, UR19, URZ ;  /* 0x000000130e0672a4 */ /* 0x000fe2000f8e023f */
[----:B-123--:R-:W-:Y:S01]  /*7cb0*/  @!P6 LEA.HI R13, R10, R5, RZ, 0x3 ;  /* 0x000000050a0de211 */ /* 0x00efe200078f18ff */
[----:B------:R-:W-:Y:S01]  /*7cc0*/  IMAD.U32 R5, RZ, RZ, UR13 ;  /* 0x0000000dff057e24 */ /* 0x000fe2000f8e00ff */
[C---:B----4-:R-:W-:Y:S01]  /*7cd0*/  @!P6 LEA R16, P4, R8.reuse, R14, 0x1 ;  /* 0x0000000e0810e211 */ /* 0x050fe200078808ff */
[----:B------:R-:W-:Y:S01]  /*7ce0*/  UIMAD UR6, UR20, UR13, UR6 ;  /* 0x0000000d140672a4 */ /* 0x000fe2000f8e0206 */
[----:B------:R-:W-:Y:S01]  /*7cf0*/  @!P6 LOP3.LUT R13, R13, 0xfffffff8, RZ, 0xc0, !PT ;  /* 0xfffffff80d0de812 */ /* 0x000fe200078ec0ff */
[----:B------:R-:W-:Y:S01]  /*7d00*/  IMAD.WIDE.U32 R18, R5, UR19, R216 ;  /* 0x0000001305127c25 */ /* 0x000fe2000f8e00d8 */
[C---:B-----5:R-:W-:Y:S01]  /*7d10*/  @!P6 LEA.HI.X R17, R8.reuse, R15, R17, 0x1, P4 ;  /* 0x0000000f0811e211 */ /* 0x060fe200020f0c11 */
[----:B------:R-:W-:Y:S01]  /*7d20*/  UMOV UR7, 0x5 ;  /* 0x0000000500077882 */ /* 0x000fe20000000000 */
[----:B------:R-:W-:Y:S01]  /*7d30*/  ISETP.GE.AND P4, PT, R11, 0x21, PT ;  /* 0x000000210b00780c */ /* 0x000fe20003f86270 */
[----:B------:R-:W-:Y:S01]  /*7d40*/  @!P6 IMAD.WIDE R20, R13, 0x2, R14 ;  /* 0x000000020d14e825 */ /* 0x000fe200078e020e */
[----:B------:R-:W-:Y:S01]  /*7d50*/  IADD3 R10, R19, UR6, RZ ;  /* 0x00000006130a7c10 */ /* 0x000fe2000fffe0ff */
[----:B------:R-:W-:Y:S01]  /*7d60*/  @!PT LDS RZ, [RZ] ;  /* 0x00000000fffff984 */ /* 0x000fe20000000800 */
[----:B------:R1:W-:Y:S01]  /*7d70*/  @!P6 LDGSTS.E.BYPASS.LTC128B.128 [R9+0xf100], [R16.64], !P5 ;  /* 0x0f1000001009efae */ /* 0x0003e2000e901d5c */
[----:B------:R-:W-:Y:S01]  /*7d80*/  ISETP.GE.AND P5, PT, R11, 0x1, PT ;  /* 0x000000010b00780c */ /* 0x000fe20003fa6270 */
[----:B------:R-:W-:Y:S01]  /*7d90*/  USHF.L.U32 UR6, UR4, 0x5, URZ ;  /* 0x0000000504067899 */ /* 0x000fe2000800063f */
[----:B------:R-:W-:Y:S01]  /*7da0*/  @!P6 IADD3 R13, R8, 0x80, RZ ;  /* 0x00000080080de810 */ /* 0x000fe20007ffe0ff */
[----:B------:R2:W-:Y:S01]  /*7db0*/  @!P6 LDGSTS.E.BYPASS.LTC128B.128 [R9+0x13100], [R20.64], !P0 ;  /* 0x131000001409efae */ /* 0x0005e2000c101d5c */
[----:B------:R-:W-:-:S02]  /*7dc0*/  USHF.L.U64.HI UR7, UR4, UR7, UR5 ;  /* 0x0000000704077299 */ /* 0x000fc40008010205 */
[----:B------:R-:W-:-:S07]  /*7dd0*/  @!P6 SHF.R.S32.HI R8, RZ, 0x1f, R13 ;  /* 0x0000001fff08e819 */ /* 0x000fce000001140d */
[----:B-1----:R-:W-:-:S04]  /*7de0*/  @P5 LEA R16, P0, R18, c[0x0][0x1c8], 0x1 ;  /* 0x0000720012105a11 */ /* 0x002fc800078008ff */
[C---:B------:R-:W-:Y:S02]  /*7df0*/  @P5 LEA.HI.X R17, R18.reuse, c[0x0][0x1cc], R10, 0x1, P0 ;  /* 0x0000730012115a11 */ /* 0x040fe400000f0c0a */
[----:B------:R-:W-:-:S04]  /*7e00*/  @P4 IADD3 R11, P0, R18, UR6, RZ ;  /* 0x00000006120b4c10 */ /* 0x000fc8000ff1e0ff */
[----:B------:R-:W-:Y:S02]  /*7e10*/  @P4 IADD3.X R10, R10, UR7, RZ, P0, !PT ;  /* 0x000000070a0a4c10 */ /* 0x000fe400087fe4ff */
[----:B------:R-:W-:Y:S02]  /*7e20*/  ISETP.GE.AND P0, PT, R7, c[0x0][0x198], PT ;  /* 0x0000660007007a0c */ /* 0x000fe40003f06270 */
[----:B------:R-:W-:Y:S01]  /*7e30*/  @!P6 LEA.HI R7, R8, R13, RZ, 0x3 ;  /* 0x0000000d0807e211 */ /* 0x000fe200078f18ff */
[----:B------:R-:W-:-:S03]  /*7e40*/  @P4 IMAD.SHL.U32 R8, R44, 0x2, RZ ;  /* 0x000000022c084824 */ /* 0x000fc600078e00ff */
[----:B------:R-:W-:-:S05]  /*7e50*/  @!P6 LOP3.LUT R7, R7, 0xfffffff8, RZ, 0xc0, !PT ;  /* 0xfffffff80707e812 */ /* 0x000fca00078ec0ff */
[----:B------:R-:W-:Y:S01]  /*7e60*/  @!P6 IMAD.WIDE R14, R7, 0x2, R14 ;  /* 0x00000002070ee825 */ /* 0x000fe200078e020e */
[----:B------:R-:W-:-:S04]  /*7e70*/  LEA.HI R7, R80, R83, RZ, 0x5 ;  /* 0x0000005350077211 */ /* 0x000fc800078f28ff */
[----:B------:R2:W-:Y:S01]  /*7e80*/  @!P6 LDGSTS.E.BYPASS.LTC128B.128 [R9+0x17100], [R14.64], !P0 ;  /* 0x171000000e09efae */ /* 0x0005e2000c101d5c */
[C---:B------:R-:W-:Y:S02]  /*7e90*/  @P4 LEA R12, P0, R11.reuse, c[0x0][0x1c8], 0x1 ;  /* 0x000072000b0c4a11 */ /* 0x040fe400078008ff */
[----:B------:R-:W-:Y:S01]  /*7ea0*/  SHF.R.S32.HI R81, RZ, 0x5, R7 ;  /* 0x00000005ff517819 */ /* 0x000fe20000011407 */
[----:B------:R-:W0:Y:S01]  /*7eb0*/  LDGDEPBAR ;  /* 0x00000000000079af */ /* 0x000e220000000000 */
[----:B------:R-:W-:Y:S01]  /*7ec0*/  @P4 LEA.HI.X R13, R11, c[0x0][0x1cc], R10, 0x1, P0 ;  /* 0x000073000b0d4a11 */ /* 0x000fe200000f0c0a */
[----:B------:R-:W-:Y:S02]  /*7ed0*/  @P5 IMAD.SHL.U32 R11, R44, 0x2, RZ ;  /* 0x000000022c0b5824 */ /* 0x000fe400078e00ff */
[----:B------:R-:W-:Y:S01]  /*7ee0*/  BAR.SYNC.DEFER_BLOCKING 0x0 ;  /* 0x0000000000007b1d */ /* 0x000fe20000010000 */
[----:B------:R-:W-:-:S05]  /*7ef0*/  ISETP.LT.AND P0, PT, RZ, c[0x0][0x27c], PT ;  /* 0x00009f00ff007a0c */ /* 0x000fca0003f01270 */
        /* <DEDUP_REMOVED lines=13> */
.L_x_341:
[----:B------:R-:W-:Y:S01]  /*7fd0*/  ULDC.U8 UR4, c[0x0][0x298] ;  /* 0x0000a60000047ab9 */ /* 0x000fe20000000000 */
[----:B--2---:R-:W-:Y:S01]  /*7fe0*/  SHF.R.S32.HI R9, RZ, 0x1f, R84 ;  /* 0x0000001fff097819 */ /* 0x004fe20000011454 */
[----:B------:R-:W-:Y:S01]  /*7ff0*/  IMAD.WIDE.U32 R14, R84, c[0x0][0x280], RZ ;  /* 0x0000a000540e7a25 */ /* 0x000fe200078e00ff */
[----:B------:R-:W-:Y:S01]  /*8000*/  ISETP.NE.AND P0, PT, RZ, UR4, PT ;  /* 0x00000004ff007c0c */ /* 0x000fe2000bf05270 */
[----:B------:R-:W-:Y:S01]  /*8010*/  BSSY B2, `(.L_x_342) ;  /* 0x0000765000027945 */ /* 0x000fe20003800000 */
[-C--:B------:R-:W-:Y:S01]  /*8020*/  LEA.HI R77, R80, R83.reuse, RZ, 0x2 ;  /* 0x00000053504d7211 */ /* 0x080fe200078f10ff */
[C---:B------:R-:W-:Y:S02]  /*8030*/  IMAD R19, R9.reuse, c[0x0][0x280], RZ ;  /* 0x0000a00009137a24 */ /* 0x040fe400078e02ff */
[----:B------:R-:W-:Y:S01]  /*8040*/  IMAD R9, R9, c[0x0][0x290], RZ ;  /* 0x0000a40009097a24 */ /* 0x000fe200078e02ff */
[----:B------:R-:W-:Y:S01]  /*8050*/  LOP3.LUT R8, R77, 0xfffffffc, RZ, 0xc0, !PT ;  /* 0xfffffffc4d087812 */ /* 0x000fe200078ec0ff */
[C---:B------:R-:W-:Y:S01]  /*8060*/  IMAD R19, R84.reuse, c[0x0][0x284], R19 ;  /* 0x0000a10054137a24 */ /* 0x040fe200078e0213 */
[----:B------:R-:W-:Y:S01]  /*8070*/  SHF.R.S32.HI R77, RZ, 0x2, R77 ;  /* 0x00000002ff4d7819 */ /* 0x000fe2000001144d */
[----:B------:R-:W-:Y:S01]  /*8080*/  IMAD R16, R84, c[0x0][0x294], R9 ;  /* 0x0000a50054107a24 */ /* 0x000fe200078e0209 */
[----:B------:R-:W-:Y:S01]  /*8090*/  IADD3 R97, -R8, R83, RZ ;  /* 0x0000005308617210 */ /* 0x000fe20007ffe1ff */
[----:B------:R-:W-:Y:S01]  /*80a0*/  IMAD.WIDE.U32 R84, R84, c[0x0][0x290], RZ ;  /* 0x0000a40054547a25 */ /* 0x000fe200078e00ff */
[----:B------:R-:W-:-:S02]  /*80b0*/  IADD3 R8, R77, UR18, RZ ;  /* 0x000000124d087c10 */ /* 0x000fc4000fffe0ff */
[----:B------:R-:W-:Y:S01]  /*80c0*/  IADD3 R19, R19, R15, RZ ;  /* 0x0000000f13137210 */ /* 0x000fe20007ffe0ff */
[----:B------:R-:W-:Y:S01]  /*80d0*/  IMAD.IADD R17, R16, 0x1, R85 ;  /* 0x0000000110117824 */ /* 0x000fe200078e0255 */
[C---:B------:R-:W-:Y:S01]  /*80e0*/  SHF.L.U32 R60, R97.reuse, 0x3, RZ ;  /* 0x00000003613c7819 */ /* 0x040fe200000006ff */
[----:B------:R-:W-:Y:S01]  /*80f0*/  IMAD R9, R97, 0x40, R8 ;  /* 0x0000004061097824 */ /* 0x000fe200078e0208 */
[----:B------:R-:W-:Y:S05]  /*8100*/  @!P0 BRA `(.L_x_343) ;  /* 0x0000393000008947 */ /* 0x000fea0003800000 */
[----:B------:R-:W-:Y:S01]  /*8110*/  PLOP3.LUT P4, PT, PT, PT, UP3, 0x80, 0x0 ;  /* 0x000000000000781c */ /* 0x000fe20003f8f038 */
[----:B------:R-:W-:Y:S01]  /*8120*/  IMAD.MOV.U32 R18, RZ, RZ, R14 ;  /* 0x000000ffff127224 */ /* 0x000fe200078e000e */
[----:B------:R-:W-:Y:S01]  /*8130*/  PLOP3.LUT P0, PT, PT, PT, UP3, 0x80, 0x0 ;  /* 0x000000000000781c */ /* 0x000fe20003f0f038 */
[----:B------:R-:W-:Y:S01]  /*8140*/  BSSY B0, `(.L_x_344) ;  /* 0x0000063000007945 */ /* 0x000fe20003800000 */
[----:B------:R-:W-:Y:S01]  /*8150*/  MOV R16, R84 ;  /* 0x0000005400107202 */ /* 0x000fe20000000f00 */
        /* <DEDUP_REMOVED lines=8> */
[----:B------:R-:W-:Y:S01]  /*81e0*/  @P4 IMAD.HI.U32 R10, R9, c[0x0][0x2c8], RZ ;  /* 0x0000b200090a4a27 */ /* 0x000fe200078e00ff */
[----:B------:R-:W-:Y:S01]  /*81f0*/  CS2R R110, SRZ ;  /* 0x00000000006e7805 */ /* 0x000fe2000001ff00 */
[----:B------:R-:W-:Y:S01]  /*8200*/  CS2R R116, SRZ ;  /* 0x0000000000747805 */ /* 0x000fe2000001ff00 */
[----:B------:R-:W-:Y:S01]  /*8210*/  CS2R R120, SRZ ;  /* 0x0000000000787805 */ /* 0x000fe2000001ff00 */
[----:B------:R-:W-:Y:S01]  /*8220*/  CS2R R108, SRZ ;  /* 0x00000000006c7805 */ /* 0x000fe2000001ff00 */
[----:B------:R-:W-:-:S04]  /*8230*/  @P0 SHF.R.U32.HI R9, RZ, c[0x0][0x2cc], R10 ;  /* 0x0000b300ff090a19 */ /* 0x000fc8000001160a */
[----:B------:R-:W-:Y:S01]  /*8240*/  SHF.R.S32.HI R12, RZ, 0x1f, R9 ;  /* 0x0000001fff0c7819 */ /* 0x000fe20000011409 */
[----:B------:R-:W-:-:S04]  /*8250*/  IMAD.WIDE.U32 R18, R9, c[0x0][0x280], R18 ;  /* 0x0000a00009127a25 */ /* 0x000fc800078e0012 */
[----:B------:R-:W-:Y:S01]  /*8260*/  IMAD R10, R12, c[0x0][0x280], RZ ;  /* 0x0000a0000c0a7a24 */ /* 0x000fe200078e02ff */
[----:B------:R-:W-:Y:S01]  /*8270*/  LEA R14, P4, R18, c[0x0][0x270], 0x1 ;  /* 0x00009c00120e7a11 */ /* 0x000fe200078808ff */
[----:B------:R-:W-:Y:S02]  /*8280*/  IMAD R12, R12, c[0x0][0x290], RZ ;  /* 0x0000a4000c0c7a24 */ /* 0x000fe400078e02ff */
[C---:B------:R-:W-:Y:S02]  /*8290*/  IMAD.WIDE.U32 R16, R9.reuse, c[0x0][0x290], R16 ;  /* 0x0000a40009107a25 */ /* 0x040fe400078e0010 */
[----:B------:R1:W2:Y:S02]  /*82a0*/  SHFL.IDX PT, R20, R14, RZ, 0x1c1f ;  /* 0x001c1fff0e147589 */ /* 0x0002a400000e0000 */
[C---:B------:R-:W-:Y:S02]  /*82b0*/  IMAD R10, R9.reuse, c[0x0][0x284], R10 ;  /* 0x0000a100090a7a24 */ /* 0x040fe400078e020a */
[----:B------:R-:W-:Y:S01]  /*82c0*/  IMAD R9, R9, c[0x0][0x294], R12 ;  /* 0x0000a50009097a24 */ /* 0x000fe200078e020c */
[----:B------:R-:W-:Y:S01]  /*82d0*/  LEA R12, P0, R16, c[0x0][0x288], 0x1 ;  /* 0x0000a200100c7a11 */ /* 0x000fe200078008ff */
[----:B------:R-:W-:-:S03]  /*82e0*/  IMAD.IADD R10, R19, 0x1, R10 ;  /* 0x00000001130a7824 */ /* 0x000fc600078e020a */
[----:B------:R-:W-:Y:S02]  /*82f0*/  IADD3 R9, R17, R9, RZ ;  /* 0x0000000911097210 */ /* 0x000fe40007ffe0ff */
[----:B------:R-:W-:Y:S02]  /*8300*/  LEA.HI.X R15, R18, c[0x0][0x274], R10, 0x1, P4 ;  /* 0x00009d00120f7a11 */ /* 0x000fe400020f0c0a */
[----:B------:R-:W-:Y:S01]  /*8310*/  LEA.HI.X R13, R16, c[0x0][0x28c], R9, 0x1, P0 ;  /* 0x0000a300100d7a11 */ /* 0x000fe200000f0c09 */
[----:B------:R1:W3:Y:S01]  /*8320*/  SHFL.IDX PT, R18, R12, RZ, 0x1c1f ;  /* 0x001c1fff0c127589 */ /* 0x0002e200000e0000 */
[----:B------:R-:W-:Y:S01]  /*8330*/  ISETP.GE.AND P0, PT, R8, UR21, PT ;  /* 0x0000001508007c0c */ /* 0x000fe2000bf06270 */
[----:B------:R-:W-:Y:S02]  /*8340*/  IMAD.SHL.U32 R16, R97, 0x4, RZ ;  /* 0x0000000461107824 */ /* 0x000fe400078e00ff */
[----:B------:R1:W4:Y:S01]  /*8350*/  SHFL.IDX PT, R21, R15, RZ, 0x1c1f ;  /* 0x001c1fff0f157589 */ /* 0x00032200000e0000 */
[----:B------:R-:W-:-:S03]  /*8360*/  CS2R R96, SRZ ;  /* 0x0000000000607805 */ /* 0x000fc6000001ff00 */
[----:B------:R1:W1:Y:S06]  /*8370*/  SHFL.IDX PT, R19, R13, RZ, 0x1c1f ;  /* 0x001c1fff0d137589 */ /* 0x00026c00000e0000 */
[----:B------:R-:W-:Y:S05]  /*8380*/  @P0 BRA `(.L_x_345) ;  /* 0x000003e000000947 */ /* 0x000fea0003800000 */
[C---:B--2---:R-:W-:Y:S01]  /*8390*/  IADD3 R9, R16.reuse, 0x10, RZ ;  /* 0x0000001010097810 */ /* 0x044fe20007ffe0ff */
[----:B------:R-:W-:Y:S01]  /*83a0*/  CS2R R104, SRZ ;  /* 0x0000000000687805 */ /* 0x000fe2000001ff00 */
[C---:B------:R-:W-:Y:S01]  /*83b0*/  ISETP.GE.AND P4, PT, R16.reuse, c[0x0][0x27c], PT ;  /* 0x00009f0010007a0c */ /* 0x040fe20003f86270 */
[----:B------:R-:W-:Y:S01]  /*83c0*/  CS2R R108, SRZ ;  /* 0x00000000006c7805 */ /* 0x000fe2000001ff00 */
[----:B------:R-:W-:Y:S01]  /*83d0*/  ISETP.GE.AND P0, PT, R9, c[0x0][0x27c], PT ;  /* 0x00009f0009007a0c */ /* 0x000fe20003f06270 */
[----:B------:R-:W-:Y:S01]  /*83e0*/  CS2R R122, SRZ ;  /* 0x00000000007a7805 */ /* 0x000fe2000001ff00 */
[----:B------:R-:W-:Y:S01]  /*83f0*/  CS2R R120, SRZ ;  /* 0x0000000000787805 */ /* 0x000fe2000001ff00 */
[----:B------:R-:W-:-:S02]  /*8400*/  IADD3 R11, R16, 0x30, RZ ;  /* 0x00000030100b7810 */ /* 0x000fc40007ffe0ff */
[----:B------:R-:W-:-:S06]  /*8410*/  IADD3 R17, R16, 0x20, RZ ;  /* 0x0000002010117810 */ /* 0x000fcc0007ffe0ff */
[C---:B----4-:R-:W-:Y:S02]  /*8420*/  @!P4 IMAD.WIDE R28, R16.reuse, 0x2, R20 ;  /* 0x00000002101cc825 */ /* 0x050fe400078e0214 */
[----:B------:R-:W-:Y:S02]  /*8430*/  @!P0 SHF.R.S32.HI R10, RZ, 0x1f, R9 ;  /* 0x0000001fff0a8819 */ /* 0x000fe40000011409 */
[----:B-1-3--:R-:W-:Y:S01]  /*8440*/  @!P4 IMAD.WIDE R24, R16, 0x2, R18 ;  /* 0x000000021018c825 */ /* 0x00afe200078e0212 */
[----:B------:R1:W5:Y:S01]  /*8450*/  @!P4 LD.E.64 R104, [R28.64] ;  /* 0x0000001c1c68c980 */ /* 0x000362000c101b00 */
[----:B------:R-:W-:Y:S02]  /*8460*/  @!P0 LEA.HI R9, R10, R9, RZ, 0x2 ;  /* 0x000000090a098211 */ /* 0x000fe400078f10ff */
[----:B------:R-:W-:Y:S01]  /*8470*/  ISETP.GE.AND P5, PT, R11, c[0x0][0x27c], PT ;  /* 0x00009f000b007a0c */ /* 0x000fe20003fa6270 */
[----:B------:R2:W5:Y:S01]  /*8480*/  @!P4 LD.E.64 R108, [R24.64] ;  /* 0x0000001c186cc980 */ /* 0x000562000c101b00 */
[----:B------:R-:W-:-:S02]  /*8490*/  @!P0 LOP3.LUT R9, R9, 0xfffffffc, RZ, 0xc0, !PT ;  /* 0xfffffffc09098812 */ /* 0x000fc400078ec0ff */
[----:B------:R-:W-:-:S03]  /*84a0*/  IADD3 R10, R16, 0x40, RZ ;  /* 0x00000040100a7810 */ /* 0x000fc60007ffe0ff */
        /* <DEDUP_REMOVED lines=8> */
[----:B--2---:R-:W-:-:S09]  /*8530*/  @!P5 SHF.R.S32.HI R24, RZ, 0x1f, R11 ;  /* 0x0000001fff18d819 */ /* 0x004fd2000001140b */
[----:B-1----:R-:W-:Y:S02]  /*8540*/  @!P6 SHF.R.S32.HI R28, RZ, 0x1f, R17 ;  /* 0x0000001fff1ce819 */ /* 0x002fe40000011411 */
[----:B------:R-:W-:Y:S02]  /*8550*/  @!P5 LEA.HI R11, R24, R11, RZ, 0x2 ;  /* 0x0000000b180bd211 */ /* 0x000fe400078f10ff */
[----:B------:R-:W-:Y:S02]  /*8560*/  @!P6 LEA.HI R17, R28, R17, RZ, 0x2 ;  /* 0x000000111c11e211 */ /* 0x000fe400078f10ff */
[----:B---3--:R-:W-:Y:S02]  /*8570*/  @!P4 SHF.R.S32.HI R23, RZ, 0x1f, R10 ;  /* 0x0000001fff17c819 */ /* 0x008fe4000001140a */
[----:B------:R-:W-:Y:S02]  /*8580*/  @!P0 SHF.R.S32.HI R22, RZ, 0x1f, R9 ;  /* 0x0000001fff168819 */ /* 0x000fe40000011409 */
[----:B------:R-:W-:-:S02]  /*8590*/  @!P4 LEA.HI R10, R23, R10, RZ, 0x2 ;  /* 0x0000000a170ac211 */ /* 0x000fc400078f10ff */
[----:B------:R-:W-:Y:S02]  /*85a0*/  @!P0 LEA.HI R9, R22, R9, RZ, 0x2 ;  /* 0x0000000916098211 */ /* 0x000fe400078f10ff */
[----:B------:R-:W-:Y:S02]  /*85b0*/  @!P5 LOP3.LUT R11, R11, 0xfffffffc, RZ, 0xc0, !PT ;  /* 0xfffffffc0b0bd812 */ /* 0x000fe400078ec0ff */
[----:B------:R-:W-:Y:S02]  /*85c0*/  @!P4 LOP3.LUT R10, R10, 0xfffffffc, RZ, 0xc0, !PT ;  /* 0xfffffffc0a0ac812 */ /* 0x000fe400078ec0ff */
[----:B------:R-:W-:Y:S02]  /*85d0*/  @!P6 LOP3.LUT R17, R17, 0xfffffffc, RZ, 0xc0, !PT ;  /* 0xfffffffc1111e812 */ /* 0x000fe400078ec0ff */
[----:B------:R-:W-:Y:S01]  /*85e0*/  @!P0 LOP3.LUT R9, R9, 0xfffffffc, RZ, 0xc0, !PT ;  /* 0xfffffffc09098812 */ /* 0x000fe200078ec0ff */
[C-C-:B------:R-:W-:Y:S01]  /*85f0*/  @!P5 IMAD.WIDE R28, R11.reuse, 0x2, R20.reuse ;  /* 0x000000020b1cd825 */ /* 0x140fe200078e0214 */
[----:B------:R-:W-:Y:S01]  /*8600*/  CS2R R118, SRZ ;  /* 0x0000000000767805 */ /* 0x000fe2000001ff00 */
[----:B------:R-:W-:Y:S01]  /*8610*/  CS2R R116, SRZ ;  /* 0x0000000000747805 */ /* 0x000fe2000001ff00 */
[----:B------:R-:W-:Y:S01]  /*8620*/  CS2R R112, SRZ ;  /* 0x0000000000707805 */ /* 0x000fe2000001ff00 */
[----:B------:R-:W-:Y:S01]  /*8630*/  @!P4 IMAD.WIDE R22, R10, 0x2, R20 ;  /* 0x000000020a16c825 */ /* 0x000fe200078e0214 */
[----:B------:R-:W-:Y:S01]  /*8640*/  CS2R R110, SRZ ;  /* 0x00000000006e7805 */ /* 0x000fe2000001ff00 */
[----:B------:R-:W-:Y:S01]  /*8650*/  CS2R R98, SRZ ;  /* 0x0000000000627805 */ /* 0x000fe2000001ff00 */
[----:B------:R-:W-:Y:S01]  /*8660*/  CS2R R90, SRZ ;  /* 0x00000000005a7805 */ /* 0x000fe2000001ff00 */
[----:B------:R-:W-:Y:S01]  /*8670*/  @!P5 IMAD.WIDE R24, R11, 0x2, R18 ;  /* 0x000000020b18d825 */ /* 0x000fe200078e0212 */
[----:B------:R-:W-:Y:S01]  /*8680*/  CS2R R96, SRZ ;  /* 0x0000000000607805 */ /* 0x000fe2000001ff00 */
[----:B------:R-:W-:Y:S01]  /*8690*/  CS2R R88, SRZ ;  /* 0x0000000000587805 */ /* 0x000fe2000001ff00 */
[----:B------:R1:W5:Y:S01]  /*86a0*/  @!P5 LD.E.64 R112, [R28.64] ;  /* 0x0000001c1c70d980 */ /* 0x000362000c101b00 */
[----:B----4-:R-:W-:-:S03]  /*86b0*/  @!P6 IMAD.WIDE R30, R17, 0x2, R20 ;  /* 0x00000002111ee825 */ /* 0x010fc600078e0214 */
[----:B------:R1:W5:Y:S01]  /*86c0*/  @!P5 LD.E.64 R110, [R24.64] ;  /* 0x0000001c186ed980 */ /* 0x000362000c101b00 */
[----:B------:R-:W-:-:S03]  /*86d0*/  @!P6 IMAD.WIDE R32, R17, 0x2, R18 ;  /* 0x000000021120e825 */ /* 0x000fc600078e0212 */
[----:B------:R1:W5:Y:S01]  /*86e0*/  @!P6 LD.E.64 R118, [R30.64] ;  /* 0x0000001c1e76e980 */ /* 0x000362000c101b00 */
[----:B------:R-:W-:-:S03]  /*86f0*/  @!P4 IMAD.WIDE R10, R10, 0x2, R18 ;  /* 0x000000020a0ac825 */ /* 0x000fc600078e0212 */
[----:B------:R1:W5:Y:S01]  /*8700*/  @!P6 LD.E.64 R116, [R32.64] ;  /* 0x0000001c2074e980 */ /* 0x000362000c101b00 */
[----:B------:R-:W-:-:S03]  /*8710*/  @!P0 IMAD.WIDE R20, R9, 0x2, R20 ;  /* 0x0000000209148825 */ /* 0x000fc600078e0214 */
[----:B------:R1:W5:Y:S01]  /*8720*/  @!P4 LD.E.64 R98, [R22.64] ;  /* 0x0000001c1662c980 */ /* 0x000362000c101b00 */
[----:B------:R-:W-:-:S03]  /*8730*/  @!P0 IMAD.WIDE R18, R9, 0x2, R18 ;  /* 0x0000000209128825 */ /* 0x000fc600078e0212 */
[----:B------:R1:W5:Y:S04]  /*8740*/  @!P0 LD.E.64 R90, [R20.64] ;  /* 0x0000001c145a8980 */ /* 0x000368000c101b00 */
[----:B------:R1:W5:Y:S04]  /*8750*/  @!P4 LD.E.64 R96, [R10.64] ;  /* 0x0000001c0a60c980 */ /* 0x000368000c101b00 */
[----:B------:R1:W5:Y:S02]  /*8760*/  @!P0 LD.E.64 R88, [R18.64] ;  /* 0x0000001c12588980 */ /* 0x000364000c101b00 */
.L_x_345:
[----:B--2---:R-:W-:Y:S05]  /*8770*/  BSYNC B0 ;  /* 0x0000000000007941 */ /* 0x004fea0003800000 */
.L_x_344:
[----:B------:R-:W-:Y:S01]  /*8780*/  IADD3 R9, R8, 0x40, RZ ;  /* 0x0000004008097810 */ /* 0x000fe20007ffe0ff */
[----:B-----5:R-:W-:Y:S01]  /*8790*/  IMAD.MOV.U32 R8, RZ, RZ, R90 ;  /* 0x000000ffff087224 */ /* 0x020fe200078e005a */
[----:B-1----:R-:W1:Y:S01]  /*87a0*/  SHFL.IDX PT, R23, R15, 0x1, 0x1c1f ;  /* 0x003c1f000f177f89 */ /* 0x002e6200000e0000 */
[----:B------:R-:W-:Y:S01]  /*87b0*/  IMAD.MOV.U32 R10, RZ, RZ, R98 ;  /* 0x000000ffff0a7224 */ /* 0x000fe200078e0062 */
[----:B------:R-:W-:Y:S01]  /*87c0*/  ISETP.GE.AND P0, PT, R9, UR21, PT ;  /* 0x0000001509007c0c */ /* 0x000fe2000bf06270 */
        /* <DEDUP_REMOVED lines=41> */
[----:B------:R-:W2:Y:S01]  /*8a60*/  SHFL.IDX PT, R22, R14, 0x1, 0x1c1f ;  /* 0x003c1f000e167f89 */ /* 0x000ea200000e0000 */
[----:B------:R-:W-:Y:S01]  /*8a70*/  IMAD.MOV.U32 R8, RZ, RZ, R109 ;  /* 0x000000ffff087224 */ /* 0x000fe200078e006d */
[----:B------:R-:W-:Y:S01]  /*8a80*/  BSSY B0, `(.L_x_346) ;  /* 0x0000051000007945 */ /* 0x000fe20003800000 */
[----:B------:R-:W-:Y:S01]  /*8a90*/  PRMT R93, R11, 0x7610, R93 ;  /* 0x000076100b5d7816 */ /* 0x000fe2000000005d */
[----:B----4-:R-:W4:Y:S01]  /*8aa0*/  SHFL.IDX PT, R21, R13, 0x1, 0x1c1f ;  /* 0x003c1f000d157f89 */ /* 0x010f2200000e0000 */
[----:B------:R-:W-:Y:S01]  /*8ab0*/  PRMT R92, R10, 0x7610, R92 ;  /* 0x000076100a5c7816 */ /* 0x000fe2000000005c */
[----:B------:R-:W-:Y:S01]  /*8ac0*/  CS2R R54, SRZ ;  /* 0x0000000000367805 */ /* 0x000fe2000001ff00 */
[----:B------:R-:W-:Y:S01]  /*8ad0*/  PRMT R100, R9, 0x7610, R100 ;  /* 0x0000761009647816 */ /* 0x000fe20000000064 */
[----:B------:R3:W1:Y:S01]  /*8ae0*/  SHFL.IDX PT, R20, R12, 0x1, 0x1c1f ;  /* 0x003c1f000c147f89 */ /* 0x00066200000e0000 */
        /* <DEDUP_REMOVED lines=10> */
[----:B---3--:R-:W-:Y:S01]  /*8b90*/  PRMT R12, R12, 0x5410, R8 ;  /* 0x000054100c0c7816 */ /* 0x008fe20000000008 */
[----:B------:R-:W-:Y:S05]  /*8ba0*/  @P0 BRA `(.L_x_347) ;  /* 0x000003e000000947 */ /* 0x000fea0003800000 */
[C---:B-12-4-:R-:W-:Y:S01]  /*8bb0*/  IADD3 R8, R16.reuse, 0x10, RZ ;  /* 0x0000001010087810 */ /* 0x056fe20007ffe0ff */
        /* <DEDUP_REMOVED lines=11> */
[C---:B------:R-:W-:Y:S01]  /*8c70*/  @!P4 IMAD.WIDE R10, R16.reuse, 0x2, R20 ;  /* 0x00000002100ac825 */ /* 0x040fe200078e0214 */
[----:B------:R-:W-:Y:S01]  /*8c80*/  IADD3 R13, R16, 0x50, RZ ;  /* 0x00000050100d7810 */ /* 0x000fe20007ffe0ff */
[----:B------:R1:W5:Y:S01]  /*8c90*/  @!P4 LD.E.64 R86, [R26.64] ;  /* 0x0000001c1a56c980 */ /* 0x000362000c101b00 */
[----:B------:R-:W-:Y:S02]  /*8ca0*/  @!P0 LEA.HI R9, R9, R8, RZ, 0x2 ;  /* 0x0000000809098211 */ /* 0x000fe400078f10ff */
[----:B------:R-:W-:Y:S01]  /*8cb0*/  ISETP.GE.AND P6, PT, R18, c[0x0][0x27c], PT ;  /* 0x00009f0012007a0c */ /* 0x000fe20003fc6270 */
[----:B------:R2:W5:Y:S01]  /*8cc0*/  @!P4 LD.E.64 R78, [R10.64] ;  /* 0x0000001c0a4ec980 */ /* 0x000562000c101b00 */
[----:B------:R-:W-:-:S05]  /*8cd0*/  @!P0 LOP3.LUT R9, R9, 0xfffffffc, RZ, 0xc0, !PT ;  /* 0xfffffffc09098812 */ /* 0x000fca00078ec0ff */
[----:B------:R-:W-:-:S04]  /*8ce0*/  @!P0 IMAD.WIDE R24, R9, 0x2, R22 ;  /* 0x0000000209188825 */ /* 0x000fc800078e0216 */
[----:B------:R-:W-:Y:S01]  /*8cf0*/  @!P0 IMAD.WIDE R8, R9, 0x2, R20 ;  /* 0x0000000209088825 */ /* 0x000fe200078e0214 */
[----:B------:R3:W5:Y:S01]  /*8d00*/  @!P0 LD.E.64 R74, [R24.64] ;  /* 0x0000001c184a8980 */ /* 0x000762000c101b00 */
[----:B------:R-:W-:Y:S02]  /*8d10*/  ISETP.GE.AND P5, PT, R15, c[0x0][0x27c], PT ;  /* 0x00009f000f007a0c */ /* 0x000fe40003fa6270 */
[----:B------:R-:W-:Y:S01]  /*8d20*/  ISETP.GE.AND P4, PT, R14, c[0x0][0x27c], PT ;  /* 0x00009f000e007a0c */ /* 0x000fe20003f86270 */
[----:B------:R4:W5:Y:S01]  /*8d30*/  @!P0 LD.E.64 R72, [R8.64] ;  /* 0x0000001c08488980 */ /* 0x000962000c101b00 */
[----:B------:R-:W-:Y:S02]  /*8d40*/  ISETP.GE.AND P0, PT, R13, c[0x0][0x27c], PT ;  /* 0x00009f000d007a0c */ /* 0x000fe40003f06270 */
[----:B--2---:R-:W-:-:S07]  /*8d50*/  @!P6 SHF.R.S32.HI R11, RZ, 0x1f, R18 ;  /* 0x0000001fff0be819 */ /* 0x004fce0000011412 */
[----:B------:R-:W-:Y:S02]  /*8d60*/  @!P5 SHF.R.S32.HI R10, RZ, 0x1f, R15 ;  /* 0x0000001fff0ad819 */ /* 0x000fe4000001140f */
[----:B------:R-:W-:Y:S02]  /*8d70*/  @!P6 LEA.HI R11, R11, R18, RZ, 0x2 ;  /* 0x000000120b0be211 */ /* 0x000fe400078f10ff */
[----:B------:R-:W-:Y:S02]  /*8d80*/  @!P5 LEA.HI R10, R10, R15, RZ, 0x2 ;  /* 0x0000000f0a0ad211 */ /* 0x000fe400078f10ff */
[----:B----4-:R-:W-:Y:S02]  /*8d90*/  @!P4 SHF.R.S32.HI R9, RZ, 0x1f, R14 ;  /* 0x0000001fff09c819 */ /* 0x010fe4000001140e */
[----:B------:R-:W-:Y:S02]  /*8da0*/  @!P0 SHF.R.S32.HI R8, RZ, 0x1f, R13 ;  /* 0x0000001fff088819 */ /* 0x000fe4000001140d */
[----:B------:R-:W-:-:S02]  /*8db0*/  @!P4 LEA.HI R9, R9, R14, RZ, 0x2 ;  /* 0x0000000e0909c211 */ /* 0x000fc400078f10ff */
[----:B------:R-:W-:Y:S02]  /*8dc0*/  @!P0 LEA.HI R8, R8, R13, RZ, 0x2 ;  /* 0x0000000d08088211 */ /* 0x000fe400078f10ff */
[----:B------:R-:W-:Y:S02]  /*8dd0*/  @!P6 LOP3.LUT R11, R11, 0xfffffffc, RZ, 0xc0, !PT ;  /* 0xfffffffc0b0be812 */ /* 0x000fe400078ec0ff */
[----:B------:R-:W-:Y:S02]  /*8de0*/  @!P5 LOP3.LUT R10, R10, 0xfffffffc, RZ, 0xc0, !PT ;  /* 0xfffffffc0a0ad812 */ /* 0x000fe400078ec0ff */
[----:B------:R-:W-:Y:S02]  /*8df0*/  @!P4 LOP3.LUT R9, R9, 0xfffffffc, RZ, 0xc0, !PT ;  /* 0xfffffffc0909c812 */ /* 0x000fe400078ec0ff */
[----:B------:R-:W-:Y:S01]  /*8e00*/  @!P0 LOP3.LUT R8, R8, 0xfffffffc, RZ, 0xc0, !PT ;  /* 0xfffffffc08088812 */ /* 0x000fe200078ec0ff */
[--C-:B------:R-:W-:Y:S01]  /*8e10*/  @!P6 IMAD.WIDE R30, R11, 0x2, R22.reuse ;  /* 0x000000020b1ee825 */ /* 0x100fe200078e0216 */
[----:B------:R-:W-:Y:S01]  /*8e20*/  CS2R R66, SRZ ;  /* 0x0000000000427805 */ /* 0x000fe2000001ff00 */
[----:B------:R-:W-:Y:S01]  /*8e30*/  CS2R R64, SRZ ;  /* 0x0000000000407805 */ /* 0x000fe2000001ff00 */
[----:B------:R-:W-:Y:S01]  /*8e40*/  CS2R R58, SRZ ;  /* 0x00000000003a7805 */ /* 0x000fe2000001ff00 */
[--C-:B------:R-:W-:Y:S01]  /*8e50*/  @!P5 IMAD.WIDE R28, R10, 0x2, R22.reuse ;  /* 0x000000020a1cd825 */ /* 0x100fe200078e0216 */
[----:B------:R-:W-:Y:S01]  /*8e60*/  CS2R R56, SRZ ;  /* 0x0000000000387805 */ /* 0x000fe2000001ff00 */
[----:B------:R-:W-:Y:S01]  /*8e70*/  CS2R R54, SRZ ;  /* 0x0000000000367805 */ /* 0x000fe2000001ff00 */
[----:B-1----:R-:W-:Y:S01]  /*8e80*/  CS2R R26, SRZ ;  /* 0x00000000001a7805 */ /* 0x002fe2000001ff00 */
[--C-:B------:R-:W-:Y:S01]  /*8e90*/  @!P4 IMAD.WIDE R14, R9, 0x2, R22.reuse ;  /* 0x00000002090ec825 */ /* 0x100fe200078e0216 */
[----:B------:R-:W-:Y:S01]  /*8ea0*/  CS2R R48, SRZ ;  /* 0x0000000000307805 */ /* 0x000fe2000001ff00 */
[----:B---3--:R-:W-:Y:S01]  /*8eb0*/  CS2R R24, SRZ ;  /* 0x0000000000187805 */ /* 0x008fe2000001ff00 */
        /* <DEDUP_REMOVED lines=13> */
.L_x_347:
[----:B-12-4-:R-:W-:Y:S05]  /*8f90*/  BSYNC B0 ;  /* 0x0000000000007941 */ /* 0x016fea0003800000 */
.L_x_346:
[----:B-----5:R-:W-:Y:S01]  /*8fa0*/  IMAD.MOV.U32 R8, RZ, RZ, R27 ;  /* 0x000000ffff087224 */ /* 0x020fe200078e001b */
[----:B------:R-:W-:Y:S01]  /*8fb0*/  UIADD3 UR4, -UR18, UR21, URZ ;  /* 0x0000001512047290 */ /* 0x000fe2000fffe13f */
[----:B------:R-:W-:Y:S01]  /*8fc0*/  IMAD.MOV.U32 R10, RZ, RZ, R26 ;  /* 0x000000ffff0a7224 */ /* 0x000fe200078e001a */
[----:B------:R-:W-:-:S04]  /*8fd0*/  DEPBAR.LE SB0, 0x1 ;  /* 0x000080400000791a */ /* 0x000fc80000000000 */
[----:B------:R-:W-:Y:S01]  /*8fe0*/  PRMT R14, R8, 0x7610, R14 ;  /* 0x00007610080e7816 */ /* 0x000fe2000000000e */
[----:B------:R-:W-:Y:S01]  /*8ff0*/  IMAD.MOV.U32 R8, RZ, RZ, R58 ;  /* 0x000000ffff087224 */ /* 0x000fe200078e003a */
[----:B------:R-:W-:Y:S01]  /*9000*/  PRMT R15, R10, 0x7610, R15 ;  /* 0x000076100a0f7816 */ /* 0x000fe2000000000f */
[----:B------:R-:W-:Y:S01]  /*9010*/  IMAD.MOV.U32 R10, RZ, RZ, R55 ;  /* 0x000000ffff0a7224 */ /* 0x000fe200078e0037 */
[----:B------:R-:W-:Y:S01]  /*9020*/  UISETP.LT.AND UP0, UPT, UR4, 0x80, UPT ;  /* 0x000000800400788c */ /* 0x000fe2000bf01270 */
        /* <DEDUP_REMOVED lines=19> */
[----:B------:R-:W-:Y:S01]  /*9160*/  SHF.R.S32.HI R10, RZ, 0x1f, R77 ;  /* 0x0000001fff0a7819 */ /* 0x000fe2000001144d */
[----:B------:R-:W-:Y:S01]  /*9170*/  USEL UR4, UR4, 0x80, UP0 ;  /* 0x0000008004047887 */ /* 0x000fe20008000000 */
[----:B------:R-:W-:Y:S01]  /*9180*/  PRMT R13, R8, 0x7610, R13 ;  /* 0x00007610080d7816 */ /* 0x000fe2000000000d */
[----:B------:R-:W-:Y:S01]  /*9190*/  IMAD.MOV.U32 R8, RZ, RZ, R49 ;  /* 0x000000ffff087224 */ /* 0x000fe200078e0031 */
[----:B------:R-:W-:Y:S01]  /*91a0*/  LEA.HI R10, R10, R77, RZ, 0x3 ;  /* 0x0000004d0a0a7211 */ /* 0x000fe200078f18ff */
[----:B------:R-:W-:Y:S01]  /*91b0*/  BSSY B1, `(.L_x_348) ;  /* 0x0000155000017945 */ /* 0x000fe20003800000 */
[----:B------:R-:W-:Y:S01]  /*91c0*/  PRMT R39, R9, 0x7610, R39 ;  /* 0x0000761009277816 */ /* 0x000fe20000000027 */
[----:B------:R-:W-:Y:S01]  /*91d0*/  IMAD.MOV.U32 R9, RZ, RZ, R48 ;  /* 0x000000ffff097224 */ /* 0x000fe200078e0030 */
[----:B------:R-:W-:-:S02]  /*91e0*/  LOP3.LUT R10, R10, 0xfffffff8, RZ, 0xc0, !PT ;  /* 0xfffffff80a0a7812 */ /* 0x000fc400078ec0ff */
[----:B------:R-:W-:Y:S01]  /*91f0*/  PRMT R19, R8, 0x7610, R19 ;  /* 0x0000761008137816 */ /* 0x000fe20000000013 */
[----:B------:R-:W-:Y:S01]  /*9200*/  IMAD.MOV.U32 R8, RZ, RZ, R56 ;  /* 0x000000ffff087224 */ /* 0x000fe200078e0038 */
[----:B------:R-:W-:Y:S01]  /*9210*/  PRMT R20, R9, 0x7610, R20 ;  /* 0x0000761009147816 */ /* 0x000fe20000000014 */
[----:B------:R-:W-:Y:S01]  /*9220*/  IMAD.IADD R9, R77, 0x1, -R10 ;  /* 0x000000014d097824 */ /* 0x000fe200078e0a0a */
[----:B------:R-:W-:Y:S01]  /*9230*/  PRMT R12, R11, 0x7610, R12 ;  /* 0x000076100b0c7816 */ /* 0x000fe2000000000c */
[----:B------:R-:W-:Y:S01]  /*9240*/  IMAD.MOV.U32 R11, RZ, RZ, R57 ;  /* 0x000000ffff0b7224 */ /* 0x000fe200078e0039 */
[----:B------:R-:W-:Y:S01]  /*9250*/  PRMT R28, R8, 0x7610, R28 ;  /* 0x00007610081c7816 */ /* 0x000fe2000000001c */
[C---:B------:R-:W-:Y:S01]  /*9260*/  IMAD.SHL.U32 R8, R9.reuse, 0x40, RZ ;  /* 0x0000004009087824 */ /* 0x040fe200078e00ff */
[----:B------:R-:W-:Y:S01]  /*9270*/  BAR.SYNC.DEFER_BLOCKING 0x0 ;  /* 0x0000000000007b1d */ /* 0x000fe20000010000 */
[----:B------:R-:W-:Y:S01]  /*9280*/  LOP3.LUT P4, RZ, R9, 0x4, RZ, 0xc0, !PT ;  /* 0x0000000409ff7812 */ /* 0x000fe2000788c0ff */
[----:B------:R-:W-:Y:S01]  /*9290*/  IMAD.MOV.U32 R10, RZ, RZ, R64 ;  /* 0x000000ffff0a7224 */ /* 0x000fe200078e0040 */
[----:B------:R-:W-:-:S02]  /*92a0*/  PRMT R23, R11, 0x7610, R23 ;  /* 0x000076100b177816 */ /* 0x000fc40000000017 */
[----:B------:R-:W-:Y:S01]  /*92b0*/  LOP3.LUT R9, R8, 0x1c0, RZ, 0xc0, !PT ;  /* 0x000001c008097812 */ /* 0x000fe200078ec0ff */
[----:B------:R-:W-:Y:S01]  /*92c0*/  IMAD.MOV.U32 R8, RZ, RZ, R72 ;  /* 0x000000ffff087224 */ /* 0x000fe200078e0048 */
[----:B------:R-:W-:Y:S02]  /*92d0*/  ISETP.GE.AND P0, PT, R77, UR4, PT ;  /* 0x000000044d007c0c */ /* 0x000fe4000bf06270 */
[----:B------:R-:W-:Y:S02]  /*92e0*/  LOP3.LUT R11, R9, 0x18, R60, 0xf8, !PT ;  /* 0x00000018090b7812 */ /* 0x000fe400078ef83c */
[----:B------:R-:W-:Y:S01]  /*92f0*/  SHF.R.U32.HI R18, RZ, 0x3, R9 ;  /* 0x00000003ff127819 */ /* 0x000fe20000011609 */
[----:B------:R-:W-:Y:S01]  /*9300*/  IMAD.MOV.U32 R9, RZ, RZ, R65 ;  /* 0x000000ffff097224 */ /* 0x000fe200078e0041 */
[----:B------:R-:W-:Y:S01]  /*9310*/  PRMT R31, R10, 0x7610, R31 ;  /* 0x000076100a1f7816 */ /* 0x000fe2000000001f */
[----:B------:R-:W-:Y:S01]  /*9320*/  IMAD.MOV.U32 R10, RZ, RZ, R73 ;  /* 0x000000ffff0a7224 */ /* 0x000fe200078e0049 */
[----:B------:R-:W-:-:S02]  /*9330*/  LOP3.LUT R18, R11, R18, RZ, 0x3c, !PT ;  /* 0x000000120b127212 */ /* 0x000fc400078e3cff */
[----:B------:R-:W-:Y:S01]  /*9340*/  PRMT R34, R9, 0x7610, R34 ;  /* 0x0000761009227816 */ /* 0x000fe20000000022 */
[----:B------:R-:W-:Y:S01]  /*9350*/  IMAD.MOV.U32 R9, RZ, RZ, R78 ;  /* 0x000000ffff097224 */ /* 0x000fe200078e004e */
[----:B------:R-:W-:Y:S01]  /*9360*/  PRMT R38, R8, 0x7610, R38 ;  /* 0x0000761008267816 */ /* 0x000fe20000000026 */
[----:B------:R-:W-:Y:S01]  /*9370*/  IMAD R18, R81, 0x200, R18 ;  /* 0x0000020051127824 */ /* 0x000fe200078e0212 */
[----:B------:R-:W-:Y:S01]  /*9380*/  PRMT R37, R10, 0x7610, R37 ;  /* 0x000076100a257816 */ /* 0x000fe20000000025 */
[----:B------:R-:W-:Y:S01]  /*9390*/  IMAD.MOV.U32 R8, RZ, RZ, R79 ;  /* 0x000000ffff087224 */ /* 0x000fe200078e004f */
[----:B------:R-:W-:Y:S02]  /*93a0*/  PRMT R42, R9, 0x7610, R42 ;  /* 0x00007610092a7816 */ /* 0x000fe4000000002a */
[C---:B------:R-:W-:Y:S02]  /*93b0*/  IADD3 R17, R18.reuse, 0x20, RZ ;  /* 0x0000002012117810 */ /* 0x040fe40007ffe0ff */
[----:B------:R-:W-:-:S02]  /*93c0*/  @P4 IADD3 R17, R18, -0x20, RZ ;  /* 0xffffffe012114810 */ /* 0x000fc40007ffe0ff */
[----:B------:R-:W-:Y:S02]  /*93d0*/  PRMT R41, R8, 0x7610, R41 ;  /* 0x0000761008297816 */ /* 0x000fe40000000029 */
[----:B------:R-:W-:Y:S02]  /*93e0*/  LEA R18, R18, 0xc100, 0x1 ;  /* 0x0000c10012127811 */ /* 0x000fe400078e08ff */
[----:B------:R-:W-:Y:S01]  /*93f0*/  LEA R17, R17, 0xc100, 0x1 ;  /* 0x0000c10011117811 */ /* 0x000fe200078e08ff */
[----:B------:R-:W-:Y:S05]  /*9400*/  @P0 BRA `(.L_x_349) ;  /* 0x000012f000000947 */ /* 0x000fea0003800000 */
[----:B------:R-:W-:Y:S01]  /*9410*/  ISETP.GE.AND P0, PT, R16, c[0x0][0x27c], PT ;  /* 0x00009f0010007a0c */ /* 0x000fe20003f06270 */
[----:B------:R-:W-:-:S12]  /*9420*/  BSSY B0, `(.L_x_350) ;  /* 0x0000030000007945 */ /* 0x000fd80003800000 */
[----:B------:R-:W-:Y:S05]  /*9430*/  @P0 BRA `(.L_x_351) ;  /* 0x000002e000000947 */ /* 0x000fea0003800000 */
[----:B------:R-:W1:Y:S01]  /*9440*/  LDS.128 R8, [R18] ;  /* 0x0000000012087984 */ /* 0x000e620000000c00 */
[----:B------:R-:W-:Y:S02]  /*9450*/  SHF.R.U32.HI R60, RZ, 0x10, R105 ;  /* 0x00000010ff3c7819 */ /* 0x000fe40000011669 */
[----:B------:R-:W-:Y:S02]  /*9460*/  SHF.R.U32.HI R103, RZ, 0x10, R109 ;  /* 0x00000010ff677819 */ /* 0x000fe4000001166d */
[----:B------:R-:W-:Y:S02]  /*9470*/  SHF.R.U64 R107, R104, 0x10, R105 ;  /* 0x00000010686b7819 */ /* 0x000fe40000001269 */
[----:B------:R-:W-:Y:S02]  /*9480*/  PRMT R101, R101, 0x5410, R60 ;  /* 0x0000541065657816 */ /* 0x000fe4000000003c */
[----:B------:R-:W-:Y:S02]  /*9490*/  PRMT R60, R12, 0x5432, R103 ;  /* 0x000054320c3c7816 */ /* 0x000fe40000000067 */
[----:B------:R-:W-:-:S02]  /*94a0*/  SHF.R.U64 R105, R108, 0x10, R109 ;  /* 0x000000106c697819 */ /* 0x000fc4000000126d */
[----:B------:R-:W-:Y:S02]  /*94b0*/  PRMT R102, R102, 0x5410, R107 ;  /* 0x0000541066667816 */ /* 0x000fe4000000006b */
[----:B------:R-:W-:Y:S02]  /*94c0*/  PRMT R100, R100, 0x5410, R105 ;  /* 0x0000541064647816 */ /* 0x000fe40000000069 */
[----:B------:R-:W-:Y:S02]  /*94d0*/  LOP3.LUT R109, R101, 0xffff0000, RZ, 0xc0, !PT ;  /* 0xffff0000656d7812 */ /* 0x000fe400078ec0ff */
[----:B------:R-:W-:Y:S02]  /*94e0*/  LOP3.LUT R115, R102, 0xffff0000, RZ, 0xc0, !PT ;  /* 0xffff000066737812 */ /* 0x000fe400078ec0ff */
[----:B-1----:R-:W-:Y:S01]  /*94f0*/  SHF.L.U32 R108, R8, 0x10, RZ ;  /* 0x00000010086c7819 */ /* 0x002fe200000006ff */
[----:B------:R-:W-:Y:S01]  /*9500*/  IMAD.U32 R104, R10, 0x10000, RZ ;  /* 0x000100000a687824 */ /* 0x000fe200078e00ff */
[----:B------:R-:W-:Y:S01]  /*9510*/  LOP3.LUT R107, R8, 0xffff0000, RZ, 0xc0, !PT ;  /* 0xffff0000086b7812 */ /* 0x000fe200078ec0ff */
[----:B------:R-:W-:Y:S01]  /*9520*/  IMAD.U32 R8, R60, 0x10000, RZ ;  /* 0x000100003c087824 */ /* 0x000fe200078e00ff */
[----:B------:R-:W-:Y:S01]  /*9530*/  LOP3.LUT R103, R10, 0xffff0000, RZ, 0xc0, !PT ;  /* 0xffff00000a677812 */ /* 0x000fe200078ec0ff */
[C---:B------:R-:W-:Y:S01]  /*9540*/  IMAD.U32 R10, R11.reuse, 0x10000, RZ ;  /* 0x000100000b0a7824 */ /* 0x040fe200078e00ff */
[----:B------:R-:W-:Y:S01]  /*9550*/  LOP3.LUT R105, R11, 0xffff0000, RZ, 0xc0, !PT ;  /* 0xffff00000b697812 */ /* 0x000fe200078ec0ff */
[----:B------:R-:W-:Y:S01]  /*9560*/  IMAD.U32 R11, R101, 0x10000, RZ ;  /* 0x00010000650b7824 */ /* 0x000fe200078e00ff */
[----:B------:R-:W-:Y:S01]  /*9570*/  LOP3.LUT R60, R60, 0xffff0000, RZ, 0xc0, !PT ;  /* 0xffff00003c3c7812 */ /* 0x000fe200078ec0ff */
[----:B------:R-:W-:Y:S01]  /*9580*/  FMUL.FTZ R101, R103, R8 ;  /* 0x0000000867657220 */ /* 0x000fe20000410000 */
[----:B------:R-:W-:Y:S01]  /*9590*/  SHF.L.U32 R106, R9, 0x10, RZ ;  /* 0x00000010096a7819 */ /* 0x000fe200000006ff */
[----:B------:R-:W-:Y:S01]  /*95a0*/  FMUL.FTZ R103, R103, R11 ;  /* 0x0000000b67677220 */ /* 0x000fe20000410000 */
[----:B------:R-:W-:Y:S01]  /*95b0*/  LOP3.LUT R114, R9, 0xffff0000, RZ, 0xc0, !PT ;  /* 0xffff000009727812 */ /* 0x000fe200078ec0ff */
[----:B------:R-:W-:-:S02]  /*95c0*/  FMUL.FTZ R9, R105, R60 ;  /* 0x0000003c69097220 */ /* 0x000fc40000410000 */
[-C--:B------:R-:W-:Y:S02]  /*95d0*/  FMUL.FTZ R105, R105, R109.reuse ;  /* 0x0000006d69697220 */ /* 0x080fe40000410000 */
[----:B------:R-:W-:Y:S01]  /*95e0*/  FFMA.FTZ R9, R10, R109, -R9 ;  /* 0x0000006d0a097223 */ /* 0x000fe20000010809 */
[----:B------:R-:W-:Y:S01]  /*95f0*/  LOP3.LUT R109, R100, 0xffff0000, RZ, 0xc0, !PT ;  /* 0xffff0000646d7812 */ /* 0x000fe200078ec0ff */
[C---:B------:R-:W-:Y:S02]  /*9600*/  FFMA.FTZ R101, R104.reuse, R11, -R101 ;  /* 0x0000000b68657223 */ /* 0x040fe40000010865 */
[----:B------:R-:W-:Y:S01]  /*9610*/  FFMA.FTZ R8, R104, R8, R103 ;  /* 0x0000000868087223 */ /* 0x000fe20000010067 */
[----:B------:R-:W-:Y:S01]  /*9620*/  SHF.L.U32 R103, R102, 0x10, RZ ;  /* 0x0000001066677819 */ /* 0x000fe200000006ff */
[----:B------:R-:W-:Y:S02]  /*9630*/  IMAD.U32 R11, R100, 0x10000, RZ ;  /* 0x00010000640b7824 */ /* 0x000fe400078e00ff */
[----:B------:R-:W-:-:S02]  /*9640*/  FFMA.FTZ R60, R10, R60, R105 ;  /* 0x0000003c0a3c7223 */ /* 0x000fc40000010069 */
[C---:B------:R-:W-:Y:S02]  /*9650*/  FMUL.FTZ R10, R107.reuse, R11 ;  /* 0x0000000b6b0a7220 */ /* 0x040fe40000410000 */
[C---:B------:R-:W-:Y:S02]  /*9660*/  FMUL.FTZ R100, R114.reuse, R109 ;  /* 0x0000006d72647220 */ /* 0x040fe40000410000 */
[----:B------:R-:W-:Y:S02]  /*9670*/  FMUL.FTZ R107, R107, R103 ;  /* 0x000000676b6b7220 */ /* 0x000fe40000410000 */
[----:B------:R-:W-:Y:S02]  /*9680*/  FMUL.FTZ R114, R114, R115 ;  /* 0x0000007372727220 */ /* 0x000fe40000410000 */
[----:B------:R-:W-:Y:S01]  /*9690*/  FFMA.FTZ R103, R108, R103, -R10 ;  /* 0x000000676c677223 */ /* 0x000fe2000001080a */
[----:B------:R-:W-:Y:S01]  /*96a0*/  F2FP.BF16.PACK_AB R10, R8, R101 ;  /* 0x00000065080a723e */ /* 0x000fe200000010ff */
[----:B------:R-:W-:Y:S01]  /*96b0*/  FFMA.FTZ R108, R108, R11, R107 ;  /* 0x0000000b6c6c7223 */ /* 0x000fe2000001006b */
[----:B------:R-:W-:Y:S01]  /*96c0*/  F2FP.BF16.PACK_AB R11, R60, R9 ;  /* 0x000000093c0b723e */ /* 0x000fe200000010ff */
[----:B------:R-:W-:-:S02]  /*96d0*/  FFMA.FTZ R100, R106, R115, -R100 ;  /* 0x000000736a647223 */ /* 0x000fc40000010864 */
[----:B------:R-:W-:Y:S01]  /*96e0*/  FFMA.FTZ R109, R106, R109, R114 ;  /* 0x0000006d6a6d7223 */ /* 0x000fe20000010072 */
[----:B------:R-:W-:-:S04]  /*96f0*/  F2FP.BF16.PACK_AB R8, R108, R103 ;  /* 0x000000676c08723e */ /* 0x000fc800000010ff */
[----:B------:R-:W-:-:S05]  /*9700*/  F2FP.BF16.PACK_AB R9, R109, R100 ;  /* 0x000000646d09723e */ /* 0x000fca00000010ff */
[----:B------:R1:W-:Y:S02]  /*9710*/  STS.128 [R18], R8 ;  /* 0x0000000812007388 */ /* 0x0003e40000000c00 */
.L_x_351:
[----:B------:R-:W-:Y:S05]  /*9720*/  BSYNC B0 ;  /* 0x0000000000007941 */ /* 0x000fea0003800000 */
.L_x_350:
[----:B-1----:R-:W-:Y:S01]  /*9730*/  IADD3 R8, R16, 0x10, RZ ;  /* 0x0000001010087810 */ /* 0x002fe20007ffe0ff */
[----:B------:R-:W-:Y:S03]  /*9740*/  BSSY B0, `(.L_x_352) ;  /* 0x0000031000007945 */ /* 0x000fe60003800000 */
[----:B------:R-:W-:-:S13]  /*9750*/  ISETP.GE.AND P0, PT, R8, c[0x0][0x27c], PT ;  /* 0x00009f0008007a0c */ /* 0x000fda0003f06270 */
[----:B------:R-:W-:Y:S05]  /*9760*/  @P0 BRA `(.L_x_353) ;  /* 0x000002e000000947 */ /* 0x000fea0003800000 */
[----:B------:R-:W1:Y:S01]  /*9770*/  LDS.128 R8, [R17] ;  /* 0x0000000011087984 */ /* 0x000e620000000c00 */
[----:B------:R-:W-:Y:S02]  /*9780*/  SHF.R.U64 R100, R120, 0x10, R121 ;  /* 0x0000001078647819 */ /* 0x000fe40000001279 */
[----:B------:R-:W-:Y:S02]  /*9790*/  SHF.R.U64 R60, R122, 0x10, R123 ;  /* 0x000000107a3c7819 */ /* 0x000fe4000000127b */
[----:B------:R-:W-:Y:S02]  /*97a0*/  SHF.R.U32.HI R121, RZ, 0x10, R121 ;  /* 0x00000010ff797819 */ /* 0x000fe40000011679 */
[----:B------:R-:W-:Y:S02]  /*97b0*/  SHF.R.U32.HI R123, RZ, 0x10, R123 ;  /* 0x00000010ff7b7819 */ /* 0x000fe4000001167b */
[----:B------:R-:W-:Y:S02]  /*97c0*/  PRMT R92, R92, 0x5410, R121 ;  /* 0x000054105c5c7816 */ /* 0x000fe40000000079 */
[----:B------:R-:W-:-:S02]  /*97d0*/  PRMT R94, R94, 0x5410, R123 ;  /* 0x000054105e5e7816 */ /* 0x000fc4000000007b */
[----:B------:R-:W-:Y:S02]  /*97e0*/  PRMT R95, R95, 0x5410, R60 ;  /* 0x000054105f5f7816 */ /* 0x000fe4000000003c */
[----:B------:R-:W-:Y:S01]  /*97f0*/  PRMT R93, R93, 0x5410, R100 ;  /* 0x000054105d5d7816 */ /* 0x000fe20000000064 */
[----:B------:R-:W-:Y:S01]  /*9800*/  IMAD.U32 R101, R94, 0x10000, RZ ;  /* 0x000100005e657824 */ /* 0x000fe200078e00ff */
[----:B------:R-:W-:Y:S02]  /*9810*/  LOP3.LUT R105, R92, 0xffff0000, RZ, 0xc0, !PT ;  /* 0xffff00005c697812 */ /* 0x000fe400078ec0ff */
[----:B------:R-:W-:Y:S01]  /*9820*/  LOP3.LUT R107, R94, 0xffff0000, RZ, 0xc0, !PT ;  /* 0xffff00005e6b7812 */ /* 0x000fe200078ec0ff */
[C---:B-1----:R-:W-:Y:S01]  /*9830*/  IMAD.U32 R100, R10.reuse, 0x10000, RZ ;  /* 0x000100000a647824 */ /* 0x042fe200078e00ff */
[----:B------:R-:W-:Y:S01]  /*9840*/  LOP3.LUT R60, R10, 0xffff0000, RZ, 0xc0, !PT ;  /* 0xffff00000a3c7812 */ /* 0x000fe200078ec0ff */
[C---:B------:R-:W-:Y:S01]  /*9850*/  IMAD.U32 R10, R11.reuse, 0x10000, RZ ;  /* 0x000100000b0a7824 */ /* 0x040fe200078e00ff */
[----:B------:R-:W-:Y:S01]  /*9860*/  LOP3.LUT R102, R11, 0xffff0000, RZ, 0xc0, !PT ;  /* 0xffff00000b667812 */ /* 0x000fe200078ec0ff */
[----:B------:R-:W-:Y:S01]  /*9870*/  IMAD.U32 R11, R92, 0x10000, RZ ;  /* 0x000100005c0b7824 */ /* 0x000fe200078e00ff */
[----:B------:R-:W-:-:S02]  /*9880*/  SHF.L.U32 R104, R8, 0x10, RZ ;  /* 0x0000001008687819 */ /* 0x000fc400000006ff */
[----:B------:R-:W-:Y:S01]  /*9890*/  LOP3.LUT R103, R8, 0xffff0000, RZ, 0xc0, !PT ;  /* 0xffff000008677812 */ /* 0x000fe200078ec0ff */
[C---:B------:R-:W-:Y:S01]  /*98a0*/  FMUL.FTZ R92, R60.reuse, R11 ;  /* 0x0000000b3c5c7220 */ /* 0x040fe20000410000 */
[C---:B------:R-:W-:Y:S01]  /*98b0*/  SHF.L.U32 R8, R9.reuse, 0x10, RZ ;  /* 0x0000001009087819 */ /* 0x040fe200000006ff */
[----:B------:R-:W-:Y:S01]  /*98c0*/  FMUL.FTZ R60, R60, R101 ;  /* 0x000000653c3c7220 */ /* 0x000fe20000410000 */
[----:B------:R-:W-:Y:S01]  /*98d0*/  LOP3.LUT R94, R9, 0xffff0000, RZ, 0xc0, !PT ;  /* 0xffff0000095e7812 */ /* 0x000fe200078ec0ff */
[----:B------:R-:W-:Y:S02]  /*98e0*/  FMUL.FTZ R9, R102, R105 ;  /* 0x0000006966097220 */ /* 0x000fe40000410000 */
[C---:B------:R-:W-:Y:S02]  /*98f0*/  FFMA.FTZ R11, R100.reuse, R11, R60 ;  /* 0x0000000b640b7223 */ /* 0x040fe4000001003c */
[----:B------:R-:W-:Y:S01]  /*9900*/  FFMA.FTZ R92, R100, R101, -R92 ;  /* 0x00000065645c7223 */ /* 0x000fe2000001085c */
[----:B------:R-:W-:Y:S01]  /*9910*/  SHF.L.U32 R100, R95, 0x10, RZ ;  /* 0x000000105f647819 */ /* 0x000fe200000006ff */
[C---:B------:R-:W-:Y:S01]  /*9920*/  IMAD.U32 R60, R93.reuse, 0x10000, RZ ;  /* 0x000100005d3c7824 */ /* 0x040fe200078e00ff */
[----:B------:R-:W-:Y:S01]  /*9930*/  LOP3.LUT R93, R93, 0xffff0000, RZ, 0xc0, !PT ;  /* 0xffff00005d5d7812 */ /* 0x000fe200078ec0ff */
[-C--:B------:R-:W-:Y:S01]  /*9940*/  FMUL.FTZ R102, R102, R107.reuse ;  /* 0x0000006b66667220 */ /* 0x080fe20000410000 */
[----:B------:R-:W-:Y:S01]  /*9950*/  LOP3.LUT R95, R95, 0xffff0000, RZ, 0xc0, !PT ;  /* 0xffff00005f5f7812 */ /* 0x000fe200078ec0ff */
[----:B------:R-:W-:-:S02]  /*9960*/  FFMA.FTZ R9, R10, R107, -R9 ;  /* 0x0000006b0a097223 */ /* 0x000fc40000010809 */
[----:B------:R-:W-:Y:S02]  /*9970*/  FFMA.FTZ R102, R10, R105, R102 ;  /* 0x000000690a667223 */ /* 0x000fe40000010066 */
[C---:B------:R-:W-:Y:S02]  /*9980*/  FMUL.FTZ R101, R103.reuse, R60 ;  /* 0x0000003c67657220 */ /* 0x040fe40000410000 */
[C---:B------:R-:W-:Y:S02]  /*9990*/  FMUL.FTZ R10, R94.reuse, R93 ;  /* 0x0000005d5e0a7220 */ /* 0x040fe40000410000 */
[-C--:B------:R-:W-:Y:S02]  /*99a0*/  FMUL.FTZ R103, R103, R100.reuse ;  /* 0x0000006467677220 */ /* 0x080fe40000410000 */
[----:B------:R-:W-:Y:S02]  /*99b0*/  FMUL.FTZ R94, R94, R95 ;  /* 0x0000005f5e5e7220 */ /* 0x000fe40000410000 */
[----:B------:R-:W-:-:S02]  /*99c0*/  FFMA.FTZ R101, R104, R100, -R101 ;  /* 0x0000006468657223 */ /* 0x000fc40000010865 */
[----:B------:R-:W-:Y:S02]  /*99d0*/  FFMA.FTZ R60, R104, R60, R103 ;  /* 0x0000003c683c7223 */ /* 0x000fe40000010067 */
[C---:B------:R-:W-:Y:S01]  /*99e0*/  FFMA.FTZ R95, R8.reuse, R95, -R10 ;  /* 0x0000005f085f7223 */ /* 0x040fe2000001080a */
[----:B------:R-:W-:Y:S01]  /*99f0*/  F2FP.BF16.PACK_AB R10, R11, R92 ;  /* 0x0000005c0b0a723e */ /* 0x000fe200000010ff */
[----:B------:R-:W-:Y:S01]  /*9a00*/  FFMA.FTZ R94, R8, R93, R94 ;  /* 0x0000005d085e7223 */ /* 0x000fe2000001005e */
[----:B------:R-:W-:Y:S02]  /*9a10*/  F2FP.BF16.PACK_AB R11, R102, R9 ;  /* 0x00000009660b723e */ /* 0x000fe400000010ff */
[----:B------:R-:W-:Y:S02]  /*9a20*/  F2FP.BF16.PACK_AB R8, R60, R101 ;  /* 0x000000653c08723e */ /* 0x000fe400000010ff */
[----:B------:R-:W-:-:S05]  /*9a30*/  F2FP.BF16.PACK_AB R9, R94, R95 ;  /* 0x0000005f5e09723e */ /* 0x000fca00000010ff */
[----:B------:R1:W-:Y:S02]  /*9a40*/  STS.128 [R17], R8 ;  /* 0x0000000811007388 */ /* 0x0003e40000000c00 */
.L_x_353:
[----:B------:R-:W-:Y:S05]  /*9a50*/  BSYNC B0 ;  /* 0x0000000000007941 */ /* 0x000fea0003800000 */
.L_x_352:
[----:B-1----:R-:W-:Y:S01]  /*9a60*/  IADD3 R8, R16, 0x20, RZ ;  /* 0x0000002010087810 */ /* 0x002fe20007ffe0ff */
[----:B------:R-:W-:Y:S03]  /*9a70*/  BSSY B0, `(.L_x_354) ;  /* 0x0000031000007945 */ /* 0x000fe60003800000 */
[----:B------:R-:W-:-:S13]  /*9a80*/  ISETP.GE.AND P0, PT, R8, c[0x0][0x27c], PT ;  /* 0x00009f0008007a0c */ /* 0x000fda0003f06270 */
[----:B------:R-:W-:Y:S05]  /*9a90*/  @P0 BRA `(.L_x_355) ;  /* 0x000002e000000947 */ /* 0x000fea0003800000 */
[----:B------:R-:W1:Y:S01]  /*9aa0*/  LDS.128 R8, [R18+0x4000] ;  /* 0x0040000012087984 */ /* 0x000e620000000c00 */
        /* <DEDUP_REMOVED lines=23> */
[----:B------:R-:W-:Y:S01]  /*9c20*/  FFMA.FTZ R76, R92, R93, -R76 ;  /* 0x0000005d5c4c7223 */ /* 0x000fe2000001084c */
[----:B------:R-:W-:Y:S01]  /*9c30*/  LOP3.LUT R93, R82, 0xffff0000, RZ, 0xc0, !PT ;  /* 0xffff0000525d7812 */ /* 0x000fe200078ec0ff */
[----:B------:R-:W-:Y:S01]  /*9c40*/  FFMA.FTZ R11, R92, R11, R60 ;  /* 0x0000000b5c0b7223 */ /* 0x000fe2000001003c */
[C---:B------:R-:W-:Y:S01]  /*9c50*/  SHF.L.U32 R92, R85.reuse, 0x10, RZ ;  /* 0x00000010555c7819 */ /* 0x040fe200000006ff */
[----:B------:R-:W-:Y:S01]  /*9c60*/  FMUL.FTZ R94, R94, R103 ;  /* 0x000000675e5e7220 */ /* 0x000fe20000410000 */
[----:B------:R-:W-:Y:S01]  /*9c70*/  LOP3.LUT R85, R85, 0xffff0000, RZ, 0xc0, !PT ;  /* 0xffff000055557812 */ /* 0x000fe200078ec0ff */
[----:B------:R-:W-:-:S02]  /*9c80*/  IMAD.U32 R60, R82, 0x10000, RZ ;  /* 0x00010000523c7824 */ /* 0x000fc400078e00ff */
[C---:B------:R-:W-:Y:S02]  /*9c90*/  FFMA.FTZ R9, R10.reuse, R103, -R9 ;  /* 0x000000670a097223 */ /* 0x040fe40000010809 */
[----:B------:R-:W-:Y:S02]  /*9ca0*/  FFMA.FTZ R94, R10, R101, R94 ;  /* 0x000000650a5e7223 */ /* 0x000fe4000001005e */
[C---:B------:R-:W-:Y:S02]  /*9cb0*/  FMUL.FTZ R101, R95.reuse, R60 ;  /* 0x0000003c5f657220 */ /* 0x040fe40000410000 */
[C---:B------:R-:W-:Y:S02]  /*9cc0*/  FMUL.FTZ R10, R84.reuse, R93 ;  /* 0x0000005d540a7220 */ /* 0x040fe40000410000 */
[----:B------:R-:W-:Y:S02]  /*9cd0*/  FMUL.FTZ R95, R95, R92 ;  /* 0x0000005c5f5f7220 */ /* 0x000fe40000410000 */
[----:B------:R-:W-:-:S02]  /*9ce0*/  FMUL.FTZ R84, R84, R85 ;  /* 0x0000005554547220 */ /* 0x000fc40000410000 */
[C---:B------:R-:W-:Y:S02]  /*9cf0*/  FFMA.FTZ R101, R100.reuse, R92, -R101 ;  /* 0x0000005c64657223 */ /* 0x040fe40000010865 */
[----:B------:R-:W-:Y:S02]  /*9d00*/  FFMA.FTZ R60, R100, R60, R95 ;  /* 0x0000003c643c7223 */ /* 0x000fe4000001005f */
[C---:B------:R-:W-:Y:S01]  /*9d10*/  FFMA.FTZ R85, R8.reuse, R85, -R10 ;  /* 0x0000005508557223 */ /* 0x040fe2000001080a */
[----:B------:R-:W-:Y:S01]  /*9d20*/  F2FP.BF16.PACK_AB R10, R11, R76 ;  /* 0x0000004c0b0a723e */ /* 0x000fe200000010ff */
[----:B------:R-:W-:Y:S01]  /*9d30*/  FFMA.FTZ R84, R8, R93, R84 ;  /* 0x0000005d08547223 */ /* 0x000fe20000010054 */
[----:B------:R-:W-:Y:S02]  /*9d40*/  F2FP.BF16.PACK_AB R11, R94, R9 ;  /* 0x000000095e0b723e */ /* 0x000fe400000010ff */
[----:B------:R-:W-:Y:S02]  /*9d50*/  F2FP.BF16.PACK_AB R8, R60, R101 ;  /* 0x000000653c08723e */ /* 0x000fe400000010ff */
[----:B------:R-:W-:-:S05]  /*9d60*/  F2FP.BF16.PACK_AB R9, R84, R85 ;  /* 0x000000555409723e */ /* 0x000fca00000010ff */
[----:B------:R1:W-:Y:S02]  /*9d70*/  STS.128 [R18+0x4000], R8 ;  /* 0x0040000812007388 */ /* 0x0003e40000000c00 */
.L_x_355:
[----:B------:R-:W-:Y:S05]  /*9d80*/  BSYNC B0 ;  /* 0x0000000000007941 */ /* 0x000fea0003800000 */
.L_x_354:
[----:B-1----:R-:W-:Y:S01]  /*9d90*/  IADD3 R8, R16, 0x30, RZ ;  /* 0x0000003010087810 */ /* 0x002fe20007ffe0ff */
[----:B------:R-:W-:Y:S03]  /*9da0*/  BSSY B0, `(.L_x_356) ;  /* 0x0000031000007945 */ /* 0x000fe60003800000 */
[----:B------:R-:W-:-:S13]  /*9db0*/  ISETP.GE.AND P0, PT, R8, c[0x0][0x27c], PT ;  /* 0x00009f0008007a0c */ /* 0x000fda0003f06270 */
[----:B------:R-:W-:Y:S05]  /*9dc0*/  @P0 BRA `(.L_x_357) ;  /* 0x000002e000000947 */ /* 0x000fea0003800000 */
[----:B------:R-:W1:Y:S01]  /*9dd0*/  LDS.128 R8, [R17+0x4000] ;  /* 0x0040000011087984 */ /* 0x000e620000000c00 */
[--C-:B------:R-:W-:Y:S02]  /*9de0*/  SHF.R.U64 R76, R110, 0x10, R111.reuse ;  /* 0x000000106e4c7819 */ /* 0x100fe4000000126f */
[----:B------:R-:W-:Y:S02]  /*9df0*/  SHF.R.U32.HI R111, RZ, 0x10, R111 ;  /* 0x00000010ff6f7819 */ /* 0x000fe4000001166f */
[--C-:B------:R-:W-:Y:S02]  /*9e00*/  SHF.R.U64 R60, R112, 0x10, R113.reuse ;  /* 0x00000010703c7819 */ /* 0x100fe40000001271 */
[----:B------:R-:W-:Y:S02]  /*9e10*/  SHF.R.U32.HI R113, RZ, 0x10, R113 ;  /* 0x00000010ff717819 */ /* 0x000fe40000011671 */
[----:B------:R-:W-:Y:S02]  /*9e20*/  PRMT R68, R68, 0x5410, R111 ;  /* 0x0000541044447816 */ /* 0x000fe4000000006f */
[----:B------:R-:W-:-:S02]  /*9e30*/  PRMT R71, R71, 0x5410, R60 ;  /* 0x0000541047477816 */ /* 0x000fc4000000003c */
[----:B------:R-:W-:Y:S02]  /*9e40*/  PRMT R69, R69, 0x5410, R76 ;  /* 0x0000541045457816 */ /* 0x000fe4000000004c */
[----:B------:R-:W-:Y:S02]  /*9e50*/  PRMT R70, R70, 0x5410, R113 ;  /* 0x0000541046467816 */ /* 0x000fe40000000071 */
[----:B------:R-:W-:Y:S02]  /*9e60*/  LOP3.LUT R93, R68, 0xffff0000, RZ, 0xc0, !PT ;  /* 0xffff0000445d7812 */ /* 0x000fe400078ec0ff */
[C---:B------:R-:W-:Y:S01]  /*9e70*/  LOP3.LUT R95, R70.reuse, 0xffff0000, RZ, 0xc0, !PT ;  /* 0xffff0000465f7812 */ /* 0x040fe200078ec0ff */
[----:B------:R-:W-:Y:S02]  /*9e80*/  IMAD.U32 R85, R70, 0x10000, RZ ;  /* 0x0001000046557824 */ /* 0x000fe400078e00ff */
        /* <DEDUP_REMOVED lines=12> */
[----:B------:R-:W-:Y:S02]  /*9f50*/  FFMA.FTZ R68, R76, R85, -R68 ;  /* 0x000000554c447223 */ /* 0x000fe40000010844 */
[-C--:B------:R-:W-:Y:S02]  /*9f60*/  FMUL.FTZ R82, R82, R95.reuse ;  /* 0x0000005f52527220 */ /* 0x080fe40000410000 */
[----:B------:R-:W-:Y:S01]  /*9f70*/  FFMA.FTZ R9, R10, R95, -R9 ;  /* 0x0000005f0a097223 */ /* 0x000fe20000010809 */
[----:B------:R-:W-:Y:S01]  /*9f80*/  SHF.L.U32 R95, R71, 0x10, RZ ;  /* 0x00000010475f7819 */ /* 0x000fe200000006ff */
[C---:B------:R-:W-:Y:S01]  /*9f90*/  IMAD.U32 R85, R69.reuse, 0x10000, RZ ;  /* 0x0001000045557824 */ /* 0x040fe200078e00ff */
[----:B------:R-:W-:Y:S01]  /*9fa0*/  LOP3.LUT R69, R69, 0xffff0000, RZ, 0xc0, !PT ;  /* 0xffff000045457812 */ /* 0x000fe200078ec0ff */
[----:B------:R-:W-:Y:S01]  /*9fb0*/  FFMA.FTZ R11, R76, R11, R60 ;  /* 0x0000000b4c0b7223 */ /* 0x000fe2000001003c */
[----:B------:R-:W-:Y:S01]  /*9fc0*/  LOP3.LUT R71, R71, 0xffff0000, RZ, 0xc0, !PT ;  /* 0xffff000047477812 */ /* 0x000fe200078ec0ff */
[----:B------:R-:W-:-:S02]  /*9fd0*/  FFMA.FTZ R82, R10, R93, R82 ;  /* 0x0000005d0a527223 */ /* 0x000fc40000010052 */
[----:B------:R-:W-:Y:S02]  /*9fe0*/  FMUL.FTZ R10, R84, R85 ;  /* 0x00000055540a7220 */ /* 0x000fe40000410000 */
[----:B------:R-:W-:Y:S02]  /*9ff0*/  FMUL.FTZ R60, R70, R69 ;  /* 0x00000045463c7220 */ /* 0x000fe40000410000 */
[----:B------:R-:W-:Y:S02]  /*a000*/  FMUL.FTZ R84, R84, R95 ;  /* 0x0000005f54547220 */ /* 0x000fe40000410000 */
[----:B------:R-:W-:Y:S02]  /*a010*/  FMUL.FTZ R70, R70, R71 ;  /* 0x0000004746467220 */ /* 0x000fe40000410000 */
[C---:B------:R-:W-:Y:S01]  /*a020*/  FFMA.FTZ R95, R92.reuse, R95, -R10 ;  /* 0x0000005f5c5f7223 */ /* 0x040fe2000001080a */
[----:B------:R-:W-:Y:S01]  /*a030*/  F2FP.BF16.PACK_AB R10, R11, R68 ;  /* 0x000000440b0a723e */ /* 0x000fe200000010ff */
[----:B------:R-:W-:Y:S01]  /*a040*/  FFMA.FTZ R84, R92, R85, R84 ;  /* 0x000000555c547223 */ /* 0x000fe20000010054 */
[----:B------:R-:W-:Y:S01]  /*a050*/  F2FP.BF16.PACK_AB R11, R82, R9 ;  /* 0x00000009520b723e */ /* 0x000fe200000010ff */
[----:B------:R-:W-:-:S02]  /*a060*/  FFMA.FTZ R60, R8, R71, -R60 ;  /* 0x00000047083c7223 */ /* 0x000fc4000001083c */
[----:B------:R-:W-:Y:S01]  /*a070*/  FFMA.FTZ R69, R8, R69, R70 ;  /* 0x0000004508457223 */ /* 0x000fe20000010046 */
[----:B------:R-:W-:-:S04]  /*a080*/  F2FP.BF16.PACK_AB R8, R84, R95 ;  /* 0x0000005f5408723e */ /* 0x000fc800000010ff */
[----:B------:R-:W-:-:S05]  /*a090*/  F2FP.BF16.PACK_AB R9, R69, R60 ;  /* 0x0000003c4509723e */ /* 0x000fca00000010ff */
[----:B------:R1:W-:Y:S02]  /*a0a0*/  STS.128 [R17+0x4000], R8 ;  /* 0x0040000811007388 */ /* 0x0003e40000000c00 */
.L_x_357:
[----:B------:R-:W-:Y:S05]  /*a0b0*/  BSYNC B0 ;  /* 0x0000000000007941 */ /* 0x000fea0003800000 */
.L_x_356:
        /* <DEDUP_REMOVED lines=13> */
[C---:B------:R-:W-:Y:S01]  /*a190*/  IMAD.U32 R69, R62.reuse, 0x10000, RZ ;  /* 0x000100003e457824 */ /* 0x040fe200078e00ff */
[----:B------:R-:W-:Y:S01]  /*a1a0*/  LOP3.LUT R85, R62, 0xffff0000, RZ, 0xc0, !PT ;  /* 0xffff00003e557812 */ /* 0x000fe200078ec0ff */
[C---:B-1----:R-:W-:Y:S01]  /*a1b0*/  IMAD.U32 R68, R10.reuse, 0x10000, RZ ;  /* 0x000100000a447824 */ /* 0x042fe200078e00ff */
[----:B------:R-:W-:Y:S01]  /*a1c0*/  LOP3.LUT R60, R10, 0xffff0000, RZ, 0xc0, !PT ;  /* 0xffff00000a3c7812 */ /* 0x000fe200078ec0ff */
[C---:B------:R-:W-:Y:S01]  /*a1d0*/  IMAD.U32 R10, R11.reuse, 0x10000, RZ ;  /* 0x000100000b0a7824 */ /* 0x040fe200078e00ff */
[----:B------:R-:W-:Y:S01]  /*a1e0*/  LOP3.LUT R70, R11, 0xffff0000, RZ, 0xc0, !PT ;  /* 0xffff00000b467812 */ /* 0x000fe200078ec0ff */
[C---:B------:R-:W-:Y:S01]  /*a1f0*/  IMAD.U32 R11, R53.reuse, 0x10000, RZ ;  /* 0x00010000350b7824 */ /* 0x040fe200078e00ff */
[----:B------:R-:W-:-:S02]  /*a200*/  LOP3.LUT R53, R53, 0xffff0000, RZ, 0xc0, !PT ;  /* 0xffff000035357812 */ /* 0x000fc400078ec0ff */
[----:B------:R-:W-:Y:S01]  /*a210*/  SHF.L.U32 R76, R8, 0x10, RZ ;  /* 0x00000010084c7819 */ /* 0x000fe200000006ff */
[----:B------:R-:W-:Y:S01]  /*a220*/  FMUL.FTZ R62, R60, R11 ;  /* 0x0000000b3c3e7220 */ /* 0x000fe20000410000 */
[----:B------:R-:W-:Y:S01]  /*a230*/  LOP3.LUT R71, R8, 0xffff0000, RZ, 0xc0, !PT ;  /* 0xffff000008477812 */ /* 0x000fe200078ec0ff */
[-C--:B------:R-:W-:Y:S01]  /*a240*/  FMUL.FTZ R60, R60, R69.reuse ;  /* 0x000000453c3c7220 */ /* 0x080fe20000410000 */
[C---:B------:R-:W-:Y:S01]  /*a250*/  SHF.L.U32 R8, R9.reuse, 0x10, RZ ;  /* 0x0000001009087819 */ /* 0x040fe200000006ff */
[C---:B------:R-:W-:Y:S01]  /*a260*/  FFMA.FTZ R62, R68.reuse, R69, -R62 ;  /* 0x00000045443e7223 */ /* 0x040fe2000001083e */
[----:B------:R-:W-:Y:S01]  /*a270*/  LOP3.LUT R82, R9, 0xffff0000, RZ, 0xc0, !PT ;  /* 0xffff000009527812 */ /* 0x000fe200078ec0ff */
[----:B------:R-:W-:Y:S01]  /*a280*/  FFMA.FTZ R11, R68, R11, R60 ;  /* 0x0000000b440b7223 */ /* 0x000fe2000001003c */
[C---:B------:R-:W-:Y:S01]  /*a290*/  SHF.L.U32 R68, R63.reuse, 0x10, RZ ;  /* 0x000000103f447819 */ /* 0x040fe200000006ff */
[C---:B------:R-:W-:Y:S01]  /*a2a0*/  FMUL.FTZ R9, R70.reuse, R53 ;  /* 0x0000003546097220 */ /* 0x040fe20000410000 */
[----:B------:R-:W-:Y:S01]  /*a2b0*/  LOP3.LUT R63, R63, 0xffff0000, RZ, 0xc0, !PT ;  /* 0xffff00003f3f7812 */ /* 0x000fe200078ec0ff */
[C---:B------:R-:W-:Y:S01]  /*a2c0*/  IMAD.U32 R60, R61.reuse, 0x10000, RZ ;  /* 0x000100003d3c7824 */ /* 0x040fe200078e00ff */
[----:B------:R-:W-:Y:S01]  /*a2d0*/  LOP3.LUT R61, R61, 0xffff0000, RZ, 0xc0, !PT ;  /* 0xffff00003d3d7812 */ /* 0x000fe200078ec0ff */
[----:B------:R-:W-:-:S02]  /*a2e0*/  FMUL.FTZ R70, R70, R85 ;  /* 0x0000005546467220 */ /* 0x000fc40000410000 */
        /* <DEDUP_REMOVED lines=15> */
.L_x_359:
[----:B------:R-:W-:Y:S05]  /*a3e0*/  BSYNC B0 ;  /* 0x0000000000007941 */ /* 0x000fea0003800000 */
.L_x_358:
[----:B-1----:R-:W-:-:S04]  /*a3f0*/  IADD3 R8, R16, 0x50, RZ ;  /* 0x0000005010087810 */ /* 0x002fc80007ffe0ff */
        /* <DEDUP_REMOVED lines=48> */
.L_x_349:
[----:B------:R-:W-:Y:S05]  /*a700*/  BSYNC B1 ;  /* 0x0000000000017941 */ /* 0x000fea0003800000 */
.L_x_348:
[----:B------:R-:W-:-:S04]  /*a710*/  IADD3 R77, R77, 0x40, RZ ;  /* 0x000000404d4d7810 */ /* 0x000fc80007ffe0ff */
[----:B------:R-:W-:-:S13]  /*a720*/  ISETP.GE.AND P0, PT, R77, UR4, PT ;  /* 0x000000044d007c0c */ /* 0x000fda000bf06270 */
[----:B------:R-:W-:Y:S05]  /*a730*/  @P0 BRA `(.L_x_360) ;  /* 0x00004f2000000947 */ /* 0x000fea0003800000 */
[----:B------:R-:W-:Y:S01]  /*a740*/  ISETP.GE.AND P0, PT, R16, c[0x0][0x27c], PT ;  /* 0x00009f0010007a0c */ /* 0x000fe20003f06270 */
[----:B------:R-:W-:-:S12]  /*a750*/  BSSY B0, `(.L_x_361) ;  /* 0x0000030000007945 */ /* 0x000fd80003800000 */
[----:B------:R-:W-:Y:S05]  /*a760*/  @P0 BRA `(.L_x_362) ;  /* 0x000002e000000947 */ /* 0x000fea0003800000 */
[----:B-1----:R-:W1:Y:S01]  /*a770*/  LDS.128 R8, [R18+0x2000] ;  /* 0x0020000012087984 */ /* 0x002e620000000c00 */
        /* <DEDUP_REMOVED lines=45> */
.L_x_362:
[----:B------:R-:W-:Y:S05]  /*aa50*/  BSYNC B0 ;  /* 0x0000000000007941 */ /* 0x000fea0003800000 */
.L_x_361:
        /* <DEDUP_REMOVED lines=50> */
.L_x_364:
[----:B------:R-:W-:Y:S05]  /*ad80*/  BSYNC B0 ;  /* 0x0000000000007941 */ /* 0x000fea0003800000 */
.L_x_363:
        /* <DEDUP_REMOVED lines=12> */
[----:B------:R-:W-:Y:S02]  /*ae50*/  LOP3.LUT R41, R32, 0xffff0000, RZ, 0xc0, !PT ;  /* 0xffff000020297812 */ /* 0x000fe400078ec0ff */
[----:B------:R-:W-:Y:S01]  /*ae60*/  PRMT R31, R31, 0x5410, R38 ;  /* 0x000054101f1f7816 */ /* 0x000fe20000000026 */
[C---:B-1----:R-:W-:Y:S01]  /*ae70*/  IMAD.U32 R36, R10.reuse, 0x10000, RZ ;  /* 0x000100000a247824 */ /* 0x042fe200078e00ff */
[----:B------:R-:W-:Y:S01]  /*ae80*/  LOP3.LUT R35, R10, 0xffff0000, RZ, 0xc0, !PT ;  /* 0xffff00000a237812 */ /* 0x000fe200078ec0ff */
[C---:B------:R-:W-:Y:S01]  /*ae90*/  IMAD.U32 R10, R11.reuse, 0x10000, RZ ;  /* 0x000100000b0a7824 */ /* 0x040fe200078e00ff */
[C---:B------:R-:W-:Y:S02]  /*aea0*/  SHF.L.U32 R40, R8.reuse, 0x10, RZ ;  /* 0x0000001008287819 */ /* 0x040fe400000006ff */
[----:B------:R-:W-:Y:S01]  /*aeb0*/  LOP3.LUT R39, R8, 0xffff0000, RZ, 0xc0, !PT ;  /* 0xffff000008277812 */ /* 0x000fe200078ec0ff */
[----:B------:R-:W-:Y:S01]  /*aec0*/  IMAD.U32 R8, R34, 0x10000, RZ ;  /* 0x0001000022087824 */ /* 0x000fe200078e00ff */
        /* <DEDUP_REMOVED lines=8> */
[C---:B------:R-:W-:Y:S02]  /*af50*/  FFMA.FTZ R35, R36.reuse, R8, R35 ;  /* 0x0000000824237223 */ /* 0x040fe40000010023 */
[----:B------:R-:W-:Y:S01]  /*af60*/  FFMA.FTZ R32, R36, R11, -R32 ;  /* 0x0000000b24207223 */ /* 0x000fe20000010820 */
[----:B------:R-:W-:Y:S01]  /*af70*/  SHF.L.U32 R11, R33, 0x10, RZ ;  /* 0x00000010210b7819 */ /* 0x000fe200000006ff */
[C---:B------:R-:W-:Y:S01]  /*af80*/  IMAD.U32 R8, R31.reuse, 0x10000, RZ ;  /* 0x000100001f087824 */ /* 0x040fe200078e00ff */
[----:B------:R-:W-:Y:S01]  /*af90*/  LOP3.LUT R31, R31, 0xffff0000, RZ, 0xc0, !PT ;  /* 0xffff00001f1f7812 */ /* 0x000fe200078ec0ff */
[-C--:B------:R-:W-:Y:S01]  /*afa0*/  FMUL.FTZ R37, R37, R41.reuse ;  /* 0x0000002925257220 */ /* 0x080fe20000410000 */
[----:B------:R-:W-:Y:S01]  /*afb0*/  LOP3.LUT R33, R33, 0xffff0000, RZ, 0xc0, !PT ;  /* 0xffff000021217812 */ /* 0x000fe200078ec0ff */
[C---:B------:R-:W-:Y:S02]  /*afc0*/  FFMA.FTZ R9, R10.reuse, R41, -R9 ;  /* 0x000000290a097223 */ /* 0x040fe40000010809 */
[----:B------:R-:W-:-:S02]  /*afd0*/  FFMA.FTZ R34, R10, R34, R37 ;  /* 0x000000220a227223 */ /* 0x000fc40000010025 */
[CC--:B------:R-:W-:Y:S02]  /*afe0*/  FMUL.FTZ R10, R39.reuse, R8.reuse ;  /* 0x00000008270a7220 */ /* 0x0c0fe40000410000 */
        /* <DEDUP_REMOVED lines=12> */
.L_x_366:
[----:B------:R-:W-:Y:S05]  /*b0b0*/  BSYNC B0 ;  /* 0x0000000000007941 */ /* 0x000fea0003800000 */
.L_x_365:
        /* <DEDUP_REMOVED lines=50> */
.L_x_368:
[----:B------:R-:W-:Y:S05]  /*b3e0*/  BSYNC B0 ;  /* 0x0000000000007941 */ /* 0x000fea0003800000 */
.L_x_367:
        /* <DEDUP_REMOVED lines=50> */
.L_x_370:
[----:B------:R-:W-:Y:S05]  /*b710*/  BSYNC B0 ;  /* 0x0000000000007941 */ /* 0x000fea0003800000 */
.L_x_369:
[----:B------:R-:W-:-:S04]  /*b720*/  IADD3 R16, R16, 0x50, RZ ;  /* 0x0000005010107810 */ /* 0x000fc80007ffe0ff */
[----:B------:R-:W-:-:S13]  /*b730*/  ISETP.GE.AND P0, PT, R16, c[0x0][0x27c], PT ;  /* 0x00009f0010007a0c */ /* 0x000fda0003f06270 */
[----:B------:R-:W-:Y:S05]  /*b740*/  @P0 BRA `(.L_x_360) ;  /* 0x00003f1000000947 */ /* 0x000fea0003800000 */
[----:B-1----:R-:W1:Y:S01]  /*b750*/  LDS.128 R8, [R17+0xa000] ;  /* 0x00a0000011087984 */ /* 0x002e620000000c00 */
        /* <DEDUP_REMOVED lines=44> */
[----:B------:R1:W-:Y:S01]  /*ba20*/  STS.128 [R17+0xa000], R8 ;  /* 0x00a0000811007388 */ /* 0x0003e20000000c00 */
[----:B------:R-:W-:Y:S05]  /*ba30*/  BRA `(.L_x_360) ;  /* 0x00003c2000007947 */ /* 0x000fea0003800000 */
.L_x_343:
[----:B------:R-:W-:Y:S01]  /*ba40*/  PLOP3.LUT P4, PT, PT, PT, UP3, 0x80, 0x0 ;  /* 0x000000000000781c */ /* 0x000fe20003f8f038 */
[----:B------:R-:W-:Y:S01]  /*ba50*/  IMAD.MOV.U32 R11, RZ, RZ, R17 ;  /* 0x000000ffff0b7224 */ /* 0x000fe200078e0011 */
[----:B------:R-:W-:Y:S01]  /*ba60*/  PLOP3.LUT P0, PT, PT, PT, UP3, 0x80, 0x0 ;  /* 0x000000000000781c */ /* 0x000fe20003f0f038 */
[----:B------:R-:W-:Y:S01]  /*ba70*/  IMAD.MOV.U32 R18, RZ, RZ, R14 ;  /* 0x000000ffff127224 */ /* 0x000fe200078e000e */
        /* <DEDUP_REMOVED lines=14> */
[----:B------:R-:W-:-:S02]  /*bb60*/  @P0 SHF.R.U32.HI R9, RZ, c[0x0][0x2cc], R10 ;  /* 0x0000b300ff090a19 */ /* 0x000fc4000001160a */
[----:B------:R-:W-:Y:S02]  /*bb70*/  MOV R10, R84 ;  /* 0x00000054000a7202 */ /* 0x000fe40000000f00 */
[----:B------:R-:W-:Y:S01]  /*bb80*/  SHF.R.S32.HI R16, RZ, 0x1f, R9 ;  /* 0x0000001fff107819 */ /* 0x000fe20000011409 */
[----:B------:R-:W-:Y:S01]  /*bb90*/  IMAD.WIDE.U32 R18, R9, c[0x0][0x280], R18 ;  /* 0x0000a00009127a25 */ /* 0x000fe200078e0012 */
[----:B------:R-:W-:-:S03]  /*bba0*/  CS2R R84, SRZ ;  /* 0x0000000000547805 */ /* 0x000fc6000001ff00 */
        /* <DEDUP_REMOVED lines=11> */
[----:B------:R-:W-:Y:S02]  /*bc60*/  ISETP.GE.AND P0, PT, R8, UR21, PT ;  /* 0x0000001508007c0c */ /* 0x000fe4000bf06270 */
[----:B------:R-:W-:Y:S01]  /*bc70*/  LEA.HI.X R17, R18, c[0x0][0x274], R17, 0x1, P4 ;  /* 0x00009d0012117a11 */ /* 0x000fe200020f0c11 */
[----:B------:R1:W3:Y:S04]  /*bc80*/  SHFL.IDX PT, R19, R16, RZ, 0x1c1f ;  /* 0x001c1fff10137589 */ /* 0x0002e800000e0000 */
[----:B------:R1:W4:Y:S04]  /*bc90*/  SHFL.IDX PT, R18, R12, RZ, 0x1c1f ;  /* 0x001c1fff0c127589 */ /* 0x00032800000e0000 */
[----:B------:R1:W1:Y:S02]  /*bca0*/  SHFL.IDX PT, R21, R17, RZ, 0x1c1f ;  /* 0x001c1fff11157589 */ /* 0x00026400000e0000 */
[----:B------:R-:W-:Y:S05]  /*bcb0*/  @P0 BRA `(.L_x_372) ;  /* 0x0000023000000947 */ /* 0x000fea0003800000 */
[C---:B--2---:R-:W-:Y:S01]  /*bcc0*/  IADD3 R11, R60.reuse, 0x20, RZ ;  /* 0x000000203c0b7810 */ /* 0x044fe20007ffe0ff */
        /* <DEDUP_REMOVED lines=9> */
[--C-:B-1----:R-:W-:Y:S01]  /*bd60*/  @!P0 IMAD.WIDE R26, R60, 0x2, R20.reuse ;  /* 0x000000023c1a8825 */ /* 0x102fe200078e0214 */
        /* <DEDUP_REMOVED lines=11> */
[----:B---34-:R-:W-:Y:S01]  /*be20*/  @!P5 IMAD.WIDE R10, R10, 0x2, R18 ;  /* 0x000000020a0ad825 */ /* 0x018fe200078e0212 */
[----:B------:R-:W-:Y:S01]  /*be30*/  CS2R R50, SRZ ;  /* 0x0000000000327805 */ /* 0x000fe2000001ff00 */
[----:B------:R-:W-:Y:S01]  /*be40*/  CS2R R48, SRZ ;  /* 0x0000000000307805 */ /* 0x000fe2000001ff00 */
[----:B------:R-:W-:Y:S01]  /*be50*/  CS2R R42, SRZ ;  /* 0x00000000002a7805 */ /* 0x000fe2000001ff00 */
[----:B------:R-:W-:Y:S01]  /*be60*/  CS2R R40, SRZ ;  /* 0x0000000000287805 */ /* 0x000fe2000001ff00 */
[C---:B------:R-:W-:Y:S01]  /*be70*/  @!P4 IMAD.WIDE R20, R9.reuse, 0x2, R20 ;  /* 0x000000020914c825 */ /* 0x040fe200078e0214 */
[----:B------:R2:W5:Y:S04]  /*be80*/  @!P5 LD.E.128 R68, [R24.64] ;  /* 0x0000001c1844d980 */ /* 0x000568000c101d00 */
[----:B------:R2:W5:Y:S04]  /*be90*/  @!P5 LD.E.128 R64, [R10.64] ;  /* 0x0000001c0a40d980 */ /* 0x000568000c101d00 */
[----:B------:R2:W5:Y:S01]  /*bea0*/  @!P4 LD.E.128 R48, [R20.64] ;  /* 0x0000001c1430c980 */ /* 0x000562000c101d00 */
[----:B-1----:R-:W-:-:S04]  /*beb0*/  @!P4 IMAD.WIDE R26, R9, 0x2, R18 ;  /* 0x00000002091ac825 */ /* 0x002fc800078e0212 */
[----:B------:R-:W-:Y:S01]  /*bec0*/  @!P0 IMAD.WIDE R18, R60, 0x2, R18 ;  /* 0x000000023c128825 */ /* 0x000fe200078e0212 */
[----:B------:R2:W5:Y:S04]  /*bed0*/  @!P4 LD.E.128 R40, [R26.64] ;  /* 0x0000001c1a28c980 */ /* 0x000568000c101d00 */
[----:B------:R2:W5:Y:S02]  /*bee0*/  @!P0 LD.E.128 R84, [R18.64] ;  /* 0x0000001c12548980 */ /* 0x000564000c101d00 */
.L_x_372:
[----:B--2---:R-:W-:Y:S05]  /*bef0*/  BSYNC B0 ;  /* 0x0000000000007941 */ /* 0x004fea0003800000 */
.L_x_371:
[----:B------:R-:W-:Y:S01]  /*bf00*/  IADD3 R9, R8, 0x40, RZ ;  /* 0x0000004008097810 */ /* 0x000fe20007ffe0ff */
[----:B-----5:R-:W-:Y:S01]  /*bf10*/  IMAD.MOV.U32 R8, RZ, RZ, R50 ;  /* 0x000000ffff087224 */ /* 0x020fe200078e0032 */
[----:B------:R-:W2:Y:S01]  /*bf20*/  SHFL.IDX PT, R15, R17, 0x1, 0x1c1f ;  /* 0x003c1f00110f7f89 */ /* 0x000ea200000e0000 */
        /* <DEDUP_REMOVED lines=43> */
[----:B-1----:R-:W1:Y:S01]  /*c1e0*/  SHFL.IDX PT, R14, R14, 0x1, 0x1c1f ;  /* 0x003c1f000e0e7f89 */ /* 0x002e6200000e0000 */
[----:B------:R-:W-:Y:S01]  /*c1f0*/  IMAD.MOV.U32 R8, RZ, RZ, R85 ;  /* 0x000000ffff087224 */ /* 0x000fe200078e0055 */
[----:B------:R-:W-:Y:S01]  /*c200*/  BSSY B0, `(.L_x_373) ;  /* 0x0000036000007945 */ /* 0x000fe20003800000 */
[----:B------:R-:W-:Y:S01]  /*c210*/  PRMT R119, R11, 0x7610, R119 ;  /* 0x000076100b777816 */ /* 0x000fe20000000077 */
[----:B------:R4:W3:Y:S01]  /*c220*/  SHFL.IDX PT, R13, R16, 0x1, 0x1c1f ;  /* 0x003c1f00100d7f89 */ /* 0x0008e200000e0000 */
[----:B------:R-:W-:Y:S01]  /*c230*/  PRMT R118, R10, 0x7610, R118 ;  /* 0x000076100a767816 */ /* 0x000fe20000000076 */
[----:B------:R-:W-:Y:S01]  /*c240*/  CS2R R20, SRZ ;  /* 0x0000000000147805 */ /* 0x000fe2000001ff00 */
[----:B------:R-:W-:Y:S01]  /*c250*/  PRMT R117, R9, 0x7610, R117 ;  /* 0x0000761009757816 */ /* 0x000fe20000000075 */
[----:B------:R-:W1:Y:S01]  /*c260*/  SHFL.IDX PT, R12, R12, 0x1, 0x1c1f ;  /* 0x003c1f000c0c7f89 */ /* 0x000e6200000e0000 */
[----:B------:R-:W-:Y:S01]  /*c270*/  PRMT R116, R8, 0x7610, R116 ;  /* 0x0000761008747816 */ /* 0x000fe20000000074 */
[----:B------:R-:W-:Y:S01]  /*c280*/  CS2R R30, SRZ ;  /* 0x00000000001e7805 */ /* 0x000fe2000001ff00 */
[----:B------:R-:W-:Y:S01]  /*c290*/  CS2R R28, SRZ ;  /* 0x00000000001c7805 */ /* 0x000fe2000001ff00 */
[----:B------:R-:W-:Y:S01]  /*c2a0*/  CS2R R38, SRZ ;  /* 0x0000000000267805 */ /* 0x000fe2000001ff00 */
[----:B------:R-:W-:Y:S01]  /*c2b0*/  CS2R R36, SRZ ;  /* 0x0000000000247805 */ /* 0x000fe2000001ff00 */
[----:B---34-:R-:W-:Y:S01]  /*c2c0*/  CS2R R18, SRZ ;  /* 0x0000000000127805 */ /* 0x018fe2000001ff00 */
[----:B------:R-:W-:Y:S01]  /*c2d0*/  CS2R R26, SRZ ;  /* 0x00000000001a7805 */ /* 0x000fe2000001ff00 */
[----:B------:R-:W-:Y:S01]  /*c2e0*/  CS2R R24, SRZ ;  /* 0x0000000000187805 */ /* 0x000fe2000001ff00 */
[----:B------:R-:W-:Y:S01]  /*c2f0*/  CS2R R34, SRZ ;  /* 0x0000000000227805 */ /* 0x000fe2000001ff00 */
[----:B------:R-:W-:Y:S01]  /*c300*/  CS2R R32, SRZ ;  /* 0x0000000000207805 */ /* 0x000fe2000001ff00 */
[----:B------:R-:W-:Y:S01]  /*c310*/  CS2R R16, SRZ ;  /* 0x0000000000107805 */ /* 0x000fe2000001ff00 */
        /* <DEDUP_REMOVED lines=17> */
[C-C-:B------:R-:W-:Y:S01]  /*c430*/  @!P4 IMAD.WIDE R10, R9.reuse, 0x2, R14.reuse ;  /* 0x00000002090ac825 */ /* 0x140fe200078e020e */
[----:B------:R-:W-:Y:S01]  /*c440*/  CS2R R32, SRZ ;  /* 0x0000000000207805 */ /* 0x000fe2000001ff00 */
[----:B------:R-:W-:Y:S01]  /*c450*/  CS2R R30, SRZ ;  /* 0x00000000001e7805 */ /* 0x000fe2000001ff00 */
[----:B------:R-:W-:Y:S01]  /*c460*/  CS2R R28, SRZ ;  /* 0x00000000001c7805 */ /* 0x000fe2000001ff00 */
[C---:B------:R-:W-:Y:S01]  /*c470*/  @!P0 IMAD.WIDE R14, R8.reuse, 0x2, R14 ;  /* 0x00000002080e8825 */ /* 0x040fe200078e020e */
[----:B------:R-:W-:Y:S01]  /*c480*/  CS2R R26, SRZ ;  /* 0x00000000001a7805 */ /* 0x000fe2000001ff00 */
[----:B------:R-:W-:Y:S01]  /*c490*/  CS2R R24, SRZ ;  /* 0x0000000000187805 */ /* 0x000fe2000001ff00 */
[----:B------:R-:W-:Y:S01]  /*c4a0*/  CS2R R22, SRZ ;  /* 0x0000000000167805 */ /* 0x000fe2000001ff00 */
[--C-:B------:R-:W-:Y:S01]  /*c4b0*/  @!P4 IMAD.WIDE R52, R9, 0x2, R12.reuse ;  /* 0x000000020934c825 */ /* 0x100fe200078e020c */
[----:B------:R-:W-:Y:S01]  /*c4c0*/  CS2R R20, SRZ ;  /* 0x0000000000147805 */ /* 0x000fe2000001ff00 */
[----:B------:R-:W-:Y:S01]  /*c4d0*/  CS2R R18, SRZ ;  /* 0x0000000000127805 */ /* 0x000fe2000001ff00 */
[----:B------:R2:W5:Y:S01]  /*c4e0*/  @!P4 LD.E.128 R28, [R10.64] ;  /* 0x0000001c0a1cc980 */ /* 0x000562000c101d00 */
[----:B------:R-:W-:-:S03]  /*c4f0*/  @!P0 IMAD.WIDE R8, R8, 0x2, R12 ;  /* 0x0000000208088825 */ /* 0x000fc600078e020c */
[----:B------:R2:W5:Y:S01]  /*c500*/  @!P4 LD.E.128 R24, [R52.64] ;  /* 0x0000001c3418c980 */ /* 0x000562000c101d00 */
[----:B------:R-:W-:-:S03]  /*c510*/  @!P5 IMAD.WIDE R12, R60, 0x2, R12 ;  /* 0x000000023c0cd825 */ /* 0x000fc600078e020c */
[----:B------:R2:W5:Y:S01]  /*c520*/  @!P0 LD.E.128 R20, [R14.64] ;  /* 0x0000001c0e148980 */ /* 0x000562000c101d00 */
[----:B-1----:R-:W-:-:S03]  /*c530*/  CS2R R16, SRZ ;  /* 0x0000000000107805 */ /* 0x002fc6000001ff00 */
[----:B------:R2:W5:Y:S04]  /*c540*/  @!P5 LD.E.128 R32, [R12.64] ;  /* 0x0000001c0c20d980 */ /* 0x000568000c101d00 */
[----:B------:R2:W5:Y:S02]  /*c550*/  @!P0 LD.E.128 R16, [R8.64] ;  /* 0x0000001c08108980 */ /* 0x000564000c101d00 */
.L_x_374:
[----:B--2---:R-:W-:Y:S05]  /*c560*/  BSYNC B0 ;  /* 0x0000000000007941 */ /* 0x004fea0003800000 */
.L_x_373:
        /* <DEDUP_REMOVED lines=22> */
[----:B------:R-:W-:Y:S01]  /*c6d0*/  USEL UR4, UR4, 0x80, UP0 ;  /* 0x0000008004047887 */ /* 0x000fe20008000000 */
        /* <DEDUP_REMOVED lines=9> */
[----:B------:R-:W-:Y:S01]  /*c770*/  BAR.SYNC.DEFER_BLOCKING 0x0 ;  /* 0x0000000000007b1d */ /* 0x000fe20000010000 */
[----:B------:R-:W-:-:S02]  /*c780*/  ISETP.GE.AND P0, PT, R77, UR4, PT ;  /* 0x000000044d007c0c */ /* 0x000fc4000bf06270 */
        /* <DEDUP_REMOVED lines=16> */
[----:B------:R-:W-:Y:S01]  /*c890*/  BSSY B1, `(.L_x_375) ;  /* 0x000016c000017945 */ /* 0x000fe20003800000 */
[----:B------:R-:W-:-:S02]  /*c8a0*/  PRMT R92, R11, 0x7610, R92 ;  /* 0x000076100b5c7816 */ /* 0x000fc4000000005c */
[----:B------:R-:W-:Y:S02]  /*c8b0*/  PRMT R82, R10, 0x7610, R82 ;  /* 0x000076100a527816 */ /* 0x000fe40000000052 */
[----:B------:R-:W-:Y:S02]  /*c8c0*/  PRMT R79, R9, 0x7610, R79 ;  /* 0x00007610094f7816 */ /* 0x000fe4000000004f */
[----:B------:R-:W-:Y:S01]  /*c8d0*/  PRMT R78, R8, 0x7610, R78 ;  /* 0x00007610084e7816 */ /* 0x000fe2000000004e */
[----:B------:R-:W-:Y:S05]  /*c8e0*/  @P0 BRA `(.L_x_376) ;  /* 0x0000166000000947 */ /* 0x000fea0003800000 */
[----:B------:R-:W-:Y:S01]  /*c8f0*/  ISETP.GE.AND P0, PT, R60, c[0x0][0x27c], PT ;  /* 0x00009f003c007a0c */ /* 0x000fe20003f06270 */
[----:B------:R-:W-:-:S12]  /*c900*/  BSSY B0, `(.L_x_377) ;  /* 0x0000070000007945 */ /* 0x000fd80003800000 */
[----:B------:R-:W-:Y:S05]  /*c910*/  @P0 BRA `(.L_x_378) ;  /* 0x000006e000000947 */ /* 0x000fea0003800000 */
[----:B-1----:R-:W-:Y:S01]  /*c920*/  IMAD.MOV.U32 R12, RZ, RZ, c[0x0][0x27c] ;  /* 0x00009f00ff0c7624 */ /* 0x002fe200078e00ff */
[--C-:B------:R-:W-:Y:S01]  /*c930*/  SHF.R.U64 R84, R84, 0x10, R85.reuse ;  /* 0x0000001054547819 */ /* 0x100fe20000001255 */
[----:B------:R-:W-:Y:S01]  /*c940*/  IMAD.SHL.U32 R15, R77, 0x40, RZ ;  /* 0x000000404d0f7824 */ /* 0x000fe200078e00ff */
[----:B------:R-:W-:Y:S01]  /*c950*/  SHF.R.U32.HI R85, RZ, 0x10, R85 ;  /* 0x00000010ff557819 */ /* 0x000fe20000011655 */
[----:B------:R-:W-:Y:S01]  /*c960*/  IMAD.SHL.U32 R8, R81, 0x200, RZ ;  /* 0x0000020051087824 */ /* 0x000fe200078e00ff */
[----:B------:R-:W-:Y:S02]  /*c970*/  LEA.HI R12, R12, R97, RZ, 0x1d ;  /* 0x000000610c0c7211 */ /* 0x000fe400078fe8ff */
[----:B------:R-:W-:Y:S02]  /*c980*/  LOP3.LUT R15, R15, 0x1c0, RZ, 0xc0, !PT ;  /* 0x000001c00f0f7812 */ /* 0x000fe400078ec0ff */
[----:B------:R-:W-:Y:S01]  /*c990*/  SHF.R.S32.HI R9, RZ, 0x1f, R12 ;  /* 0x0000001fff097819 */ /* 0x000fe2000001140c */
[----:B------:R-:W-:Y:S01]  /*c9a0*/  IMAD.SHL.U32 R10, R12, 0x8, RZ ;  /* 0x000000080c0a7824 */ /* 0x000fe200078e00ff */
[----:B------:R-:W-:-:S02]  /*c9b0*/  LOP3.LUT R13, R15, 0x38, R60, 0xf8, !PT ;  /* 0x000000380f0d7812 */ /* 0x000fc400078ef83c */
[----:B------:R-:W-:Y:S02]  /*c9c0*/  LEA.HI R9, R9, R12, RZ, 0x3 ;  /* 0x0000000c09097211 */ /* 0x000fe400078f18ff */
[----:B------:R-:W-:Y:S02]  /*c9d0*/  SHF.R.U32.HI R11, RZ, 0x3, R15 ;  /* 0x00000003ff0b7819 */ /* 0x000fe4000001160f */
[----:B------:R-:W-:Y:S01]  /*c9e0*/  LOP3.LUT R10, R15, 0x38, R10, 0xf8, !PT ;  /* 0x000000380f0a7812 */ /* 0x000fe200078ef80a */
[----:B------:R-:W-:Y:S01]  /*c9f0*/  IMAD.SHL.U32 R9, R9, 0x400, RZ ;  /* 0x0000040009097824 */ /* 0x000fe200078e00ff */
[----:B------:R-:W-:Y:S02]  /*ca00*/  LOP3.LUT R13, R8, R13, R11, 0xf6, !PT ;  /* 0x0000000d080d7212 */ /* 0x000fe400078ef60b */
[----:B------:R-:W-:Y:S02]  /*ca10*/  LOP3.LUT R11, R10, R11, RZ, 0x3c, !PT ;  /* 0x0000000b0a0b7212 */ /* 0x000fe400078e3cff */
[----:B------:R-:W-:Y:S01]  /*ca20*/  LOP3.LUT R9, R9, 0x7fffe000, RZ, 0xc0, !PT ;  /* 0x7fffe00009097812 */ /* 0x000fe200078ec0ff */
[----:B------:R-:W-:Y:S01]  /*ca30*/  IMAD.SHL.U32 R115, R13, 0x2, RZ ;  /* 0x000000020d737824 */ /* 0x000fe200078e00ff */
[----:B------:R-:W-:-:S02]  /*ca40*/  SHF.R.U64 R86, R86, 0x10, R87 ;  /* 0x0000001056567819 */ /* 0x000fc40000001257 */
[----:B------:R-:W-:Y:S02]  /*ca50*/  IADD3 R114, R11, R9, R8 ;  /* 0x000000090b727210 */ /* 0x000fe40007ffe008 */
[----:B------:R-:W1:Y:S01]  /*ca60*/  LDS.128 R12, [R115+0xc100] ;  /* 0x00c10000730c7984 */ /* 0x000e620000000c00 */
[----:B------:R-:W-:Y:S02]  /*ca70*/  SHF.R.U64 R88, R88, 0x10, R89 ;  /* 0x0000001058587819 */ /* 0x000fe40000001259 */
[----:B------:R-:W-:Y:S01]  /*ca80*/  IMAD.SHL.U32 R114, R114, 0x2, RZ ;  /* 0x0000000272727824 */ /* 0x000fe200078e00ff */
[----:B------:R-:W-:Y:S02]  /*ca90*/  SHF.R.U32.HI R87, RZ, 0x10, R87 ;  /* 0x00000010ff577819 */ /* 0x000fe40000011657 */
[----:B------:R-:W-:Y:S02]  /*caa0*/  SHF.R.U32.HI R89, RZ, 0x10, R89 ;  /* 0x00000010ff597819 */ /* 0x000fe40000011659 */
[----:B------:R-:W2:Y:S01]  /*cab0*/  LDS.128 R8, [R114+0xc100] ;  /* 0x00c1000072087984 */ /* 0x000ea20000000c00 */
[----:B------:R-:W-:-:S02]  /*cac0*/  PRMT R117, R117, 0x5410, R84 ;  /* 0x0000541075757816 */ /* 0x000fc40000000054 */
[----:B------:R-:W-:Y:S02]  /*cad0*/  PRMT R116, R116, 0x5410, R85 ;  /* 0x0000541074747816 */ /* 0x000fe40000000055 */
[----:B------:R-:W-:Y:S02]  /*cae0*/  PRMT R118, R118, 0x5410, R87 ;  /* 0x0000541076767816 */ /* 0x000fe40000000057 */
[----:B------:R-:W-:Y:S02]  /*caf0*/  SHF.R.U64 R90, R90, 0x10, R91 ;  /* 0x000000105a5a7819 */ /* 0x000fe4000000125b */
[----:B------:R-:W-:Y:S02]  /*cb00*/  PRMT R120, R120, 0x5410, R89 ;  /* 0x0000541078787816 */ /* 0x000fe40000000059 */
[----:B------:R-:W-:Y:S02]  /*cb10*/  SHF.R.U32.HI R91, RZ, 0x10, R91 ;  /* 0x00000010ff5b7819 */ /* 0x000fe4000001165b */
[----:B------:R-:W-:-:S02]  /*cb20*/  PRMT R121, R121, 0x5410, R88 ;  /* 0x0000541079797816 */ /* 0x000fc40000000058 */
[----:B------:R-:W-:Y:S02]  /*cb30*/  PRMT R122, R122, 0x5410, R91 ;  /* 0x000054107a7a7816 */ /* 0x000fe4000000005b */
[C---:B------:R-:W-:Y:S01]  /*cb40*/  LOP3.LUT R128, R121.reuse, 0xffff0000, RZ, 0xc0, !PT ;  /* 0xffff000079807812 */ /* 0x040fe200078ec0ff */
[----:B------:R-:W-:Y:S01]  /*cb50*/  IMAD.U32 R91, R121, 0x10000, RZ ;  /* 0x00010000795b7824 */ /* 0x000fe200078e00ff */
[----:B------:R-:W-:Y:S01]  /*cb60*/  PRMT R123, R123, 0x5410, R90 ;  /* 0x000054107b7b7816 */ /* 0x000fe2000000005a */
[----:B------:R-:W-:Y:S01]  /*cb70*/  IMAD.U32 R121, R116, 0x10000, RZ ;  /* 0x0001000074797824 */ /* 0x000fe200078e00ff */
[----:B------:R-:W-:Y:S02]  /*cb80*/  SHF.L.U32 R127, R118, 0x10, RZ ;  /* 0x00000010767f7819 */ /* 0x000fe400000006ff */
[----:B------:R-:W-:Y:S02]  /*cb90*/  PRMT R119, R119, 0x5410, R86 ;  /* 0x0000541077777816 */ /* 0x000fe40000000056 */
[----:B------:R-:W-:-:S02]  /*cba0*/  LOP3.LUT R116, R116, 0xffff0000, RZ, 0xc0, !PT ;  /* 0xffff000074747812 */ /* 0x000fc400078ec0ff */
[----:B------:R-:W-:Y:S02]  /*cbb0*/  LOP3.LUT R118, R118, 0xffff0000, RZ, 0xc0, !PT ;  /* 0xffff000076767812 */ /* 0x000fe400078ec0ff */
[----:B-1----:R-:W-:Y:S01]  /*cbc0*/  SHF.L.U32 R85, R12, 0x10, RZ ;  /* 0x000000100c557819 */ /* 0x002fe200000006ff */
[----:B------:R-:W-:Y:S01]  /*cbd0*/  IMAD.U32 R86, R14, 0x10000, RZ ;  /* 0x000100000e567824 */ /* 0x000fe200078e00ff */
[----:B------:R-:W-:Y:S01]  /*cbe0*/  LOP3.LUT R84, R12, 0xffff0000, RZ, 0xc0, !PT ;  /* 0xffff00000c547812 */ /* 0x000fe200078ec0ff */
[C---:B------:R-:W-:Y:S01]  /*cbf0*/  IMAD.U32 R12, R13.reuse, 0x10000, RZ ;  /* 0x000100000d0c7824 */ /* 0x040fe200078e00ff */
[----:B------:R-:W-:Y:S01]  /*cc00*/  LOP3.LUT R87, R13, 0xffff0000, RZ, 0xc0, !PT ;  /* 0xffff00000d577812 */ /* 0x000fe200078ec0ff */
[C---:B------:R-:W-:Y:S01]  /*cc10*/  IMAD.U32 R13, R15.reuse, 0x10000, RZ ;  /* 0x000100000f0d7824 */ /* 0x040fe200078e00ff */
[----:B------:R-:W-:Y:S01]  /*cc20*/  LOP3.LUT R89, R15, 0xffff0000, RZ, 0xc0, !PT ;  /* 0xffff00000f597812 */ /* 0x000fe200078ec0ff */
[C---:B--2---:R-:W-:Y:S01]  /*cc30*/  IMAD.U32 R88, R8.reuse, 0x10000, RZ ;  /* 0x0001000008587824 */ /* 0x044fe200078e00ff */
[----:B------:R-:W-:Y:S01]  /*cc40*/  LOP3.LUT R15, R8, 0xffff0000, RZ, 0xc0, !PT ;  /* 0xffff0000080f7812 */ /* 0x000fe200078ec0ff */
[C---:B------:R-:W-:Y:S01]  /*cc50*/  IMAD.U32 R8, R9.reuse, 0x10000, RZ ;  /* 0x0001000009087824 */ /* 0x040fe200078e00ff */
[----:B------:R-:W-:Y:S01]  /*cc60*/  LOP3.LUT R126, R9, 0xffff0000, RZ, 0xc0, !PT ;  /* 0xffff0000097e7812 */ /* 0x000fe200078ec0ff */
[C---:B------:R-:W-:Y:S01]  /*cc70*/  IMAD.U32 R125, R10.reuse, 0x10000, RZ ;  /* 0x000100000a7d7824 */ /* 0x040fe200078e00ff */
[----:B------:R-:W-:Y:S01]  /*cc80*/  SHF.L.U32 R9, R117, 0x10, RZ ;  /* 0x0000001075097819 */ /* 0x000fe200000006ff */
[----:B------:R-:W-:Y:S01]  /*cc90*/  IMAD.U32 R90, R11, 0x10000, RZ ;  /* 0x000100000b5a7824 */ /* 0x000fe200078e00ff */
[----:B------:R-:W-:-:S02]  /*cca0*/  LOP3.LUT R124, R10, 0xffff0000, RZ, 0xc0, !PT ;  /* 0xffff00000a7c7812 */ /* 0x000fc400078ec0ff */
[----:B------:R-:W-:Y:S01]  /*ccb0*/  LOP3.LUT R117, R117, 0xffff0000, RZ, 0xc0, !PT ;  /* 0xffff000075757812 */ /* 0x000fe200078ec0ff */
[C---:B------:R-:W-:Y:S01]  /*ccc0*/  FMUL.FTZ R10, R88.reuse, R9 ;  /* 0x00000009580a7220 */ /* 0x040fe20000410000 */
[----:B------:R-:W-:Y:S01]  /*ccd0*/  LOP3.LUT R11, R11, 0xffff0000, RZ, 0xc0, !PT ;  /* 0xffff00000b0b7812 */ /* 0x000fe200078ec0ff */
[-C--:B------:R-:W-:Y:S01]  /*cce0*/  FMUL.FTZ R88, R88, R91.reuse ;  /* 0x0000005b58587220 */ /* 0x080fe20000410000 */
[----:B------:R-:W-:Y:S01]  /*ccf0*/  LOP3.LUT R14, R14, 0xffff0000, RZ, 0xc0, !PT ;  /* 0xffff00000e0e7812 */ /* 0x000fe200078ec0ff */
[C---:B------:R-:W-:Y:S02]  /*cd00*/  FFMA.FTZ R10, R85.reuse, R91, -R10 ;  /* 0x0000005b550a7223 */ /* 0x040fe4000001080a */
[----:B------:R-:W-:Y:S02]  /*cd10*/  FFMA.FTZ R88, R85, R9, R88 ;  /* 0x0000000955587223 */ /* 0x000fe40000010058 */
[C---:B------:R-:W-:Y:S02]  /*cd20*/  FMUL.FTZ R91, R15.reuse, R117 ;  /* 0x000000750f5b7220 */ /* 0x040fe40000410000 */
[C---:B------:R-:W-:Y:S01]  /*cd30*/  IMAD.U32 R9, R120.reuse, 0x10000, RZ ;  /* 0x0001000078097824 */ /* 0x040fe200078e00ff */
[----:B------:R-:W-:Y:S01]  /*cd40*/  LOP3.LUT R120, R120, 0xffff0000, RZ, 0xc0, !PT ;  /* 0xffff000078787812 */ /* 0x000fe200078ec0ff */
[----:B------:R-:W-:-:S02]  /*cd50*/  FMUL.FTZ R15, R15, R128 ;  /* 0x000000800f0f7220 */ /* 0x000fc40000410000 */
[C---:B------:R-:W-:Y:S02]  /*cd60*/  FMUL.FTZ R85, R8.reuse, R121 ;  /* 0x0000007908557220 */ /* 0x040fe40000410000 */
[----:B------:R-:W-:Y:S02]  /*cd70*/  FMUL.FTZ R8, R8, R9 ;  /* 0x0000000908087220 */ /* 0x000fe40000410000 */
[C---:B------:R-:W-:Y:S02]  /*cd80*/  FFMA.FTZ R91, R84.reuse, R128, -R91 ;  /* 0x00000080545b7223 */ /* 0x040fe4000001085b */
[----:B------:R-:W-:Y:S02]  /*cd90*/  FFMA.FTZ R15, R84, R117, R15 ;  /* 0x00000075540f7223 */ /* 0x000fe4000001000f */
[C---:B------:R-:W-:Y:S01]  /*cda0*/  IMAD.U32 R84, R122.reuse, 0x10000, RZ ;  /* 0x000100007a547824 */ /* 0x040fe200078e00ff */
[----:B------:R-:W-:Y:S01]  /*cdb0*/  LOP3.LUT R122, R122, 0xffff0000, RZ, 0xc0, !PT ;  /* 0xffff00007a7a7812 */ /* 0x000fe200078ec0ff */
[----:B------:R-:W-:-:S02]  /*cdc0*/  FFMA.FTZ R85, R12, R9, -R85 ;  /* 0x000000090c557223 */ /* 0x000fc40000010855 */
[----:B------:R-:W-:Y:S02]  /*cdd0*/  FFMA.FTZ R9, R12, R121, R8 ;  /* 0x000000790c097223 */ /* 0x000fe40000010008 */
[C---:B------:R-:W-:Y:S02]  /*cde0*/  FMUL.FTZ R8, R90.reuse, R127 ;  /* 0x0000007f5a087220 */ /* 0x040fe40000410000 */
[-C--:B------:R-:W-:Y:S02]  /*cdf0*/  FMUL.FTZ R90, R90, R84.reuse ;  /* 0x000000545a5a7220 */ /* 0x080fe40000410000 */
[C---:B------:R-:W-:Y:S01]  /*ce00*/  IMAD.U32 R12, R119.reuse, 0x10000, RZ ;  /* 0x00010000770c7824 */ /* 0x040fe200078e00ff */
[----:B------:R-:W-:Y:S01]  /*ce10*/  LOP3.LUT R119, R119, 0xffff0000, RZ, 0xc0, !PT ;  /* 0xffff000077777812 */ /* 0x000fe200078ec0ff */
[C---:B------:R-:W-:Y:S01]  /*ce20*/  IMAD.U32 R117, R123.reuse, 0x10000, RZ ;  /* 0x000100007b757824 */ /* 0x040fe200078e00ff */
[----:B------:R-:W-:Y:S01]  /*ce30*/  LOP3.LUT R123, R123, 0xffff0000, RZ, 0xc0, !PT ;  /* 0xffff00007b7b7812 */ /* 0x000fe200078ec0ff */
[----:B------:R-:W-:-:S02]  /*ce40*/  FFMA.FTZ R84, R13, R84, -R8 ;  /* 0x000000540d547223 */ /* 0x000fc40000010808 */
[----:B------:R-:W-:Y:S02]  /*ce50*/  FFMA.FTZ R127, R13, R127, R90 ;  /* 0x0000007f0d7f7223 */ /* 0x000fe4000001005a */
[C---:B------:R-:W-:Y:S02]  /*ce60*/  FMUL.FTZ R13, R125.reuse, R12 ;  /* 0x0000000c7d0d7220 */ /* 0x040fe40000410000 */
[-C--:B------:R-:W-:Y:S02]  /*ce70*/  FMUL.FTZ R125, R125, R117.reuse ;  /* 0x000000757d7d7220 */ /* 0x080fe40000410000 */
[C---:B------:R-:W-:Y:S02]  /*ce80*/  FMUL.FTZ R8, R126.reuse, R116 ;  /* 0x000000747e087220 */ /* 0x040fe40000410000 */
[----:B------:R-:W-:Y:S02]  /*ce90*/  FMUL.FTZ R126, R126, R120 ;  /* 0x000000787e7e7220 */ /* 0x000fe40000410000 */
[----:B------:R-:W-:-:S02]  /*cea0*/  FFMA.FTZ R117, R86, R117, -R13 ;  /* 0x0000007556757223 */ /* 0x000fc4000001080d */
[----:B------:R-:W-:Y:S02]  /*ceb0*/  FFMA.FTZ R125, R86, R12, R125 ;  /* 0x0000000c567d7223 */ /* 0x000fe4000001007d */
[----:B------:R-:W-:Y:S02]  /*cec0*/  FFMA.FTZ R120, R87, R120, -R8 ;  /* 0x0000007857787223 */ /* 0x000fe40000010808 */
[----:B------:R-:W-:Y:S02]  /*ced0*/  FMUL.FTZ R86, R124, R119 ;  /* 0x000000777c567220 */ /* 0x000fe40000410000 */
[C---:B------:R-:W-:Y:S01]  /*cee0*/  FMUL.FTZ R12, R11.reuse, R118 ;  /* 0x000000760b0c7220 */ /* 0x040fe20000410000 */
[----:B------:R-:W-:Y:S01]  /*cef0*/  F2FP.BF16.PACK_AB R13, R120, R85 ;  /* 0x00000055780d723e */ /* 0x000fe200000010ff */
[----:B------:R-:W-:Y:S02]  /*cf00*/  FMUL.FTZ R90, R124, R123 ;  /* 0x0000007b7c5a7220 */ /* 0x000fe40000410000 */
[----:B------:R-:W-:-:S02]  /*cf10*/  FMUL.FTZ R8, R11, R122 ;  /* 0x0000007a0b087220 */ /* 0x000fc40000410000 */
[C---:B------:R-:W-:Y:S02]  /*cf20*/  FFMA.FTZ R86, R14.reuse, R123, -R86 ;  /* 0x0000007b0e567223 */ /* 0x040fe40000010856 */
[----:B------:R-:W-:Y:S01]  /*cf30*/  FFMA.FTZ R11, R89, R122, -R12 ;  /* 0x0000007a590b7223 */ /* 0x000fe2000001080c */
[----:B------:R-:W-:Y:S01]  /*cf40*/  F2FP.BF16.PACK_AB R12, R91, R10 ;  /* 0x0000000a5b0c723e */ /* 0x000fe200000010ff */
[----:B------:R-:W-:Y:S02]  /*cf50*/  FFMA.FTZ R126, R87, R116, R126 ;  /* 0x00000074577e7223 */ /* 0x000fe4000001007e */
[----:B------:R-:W-:Y:S01]  /*cf60*/  FFMA.FTZ R90, R14, R119, R90 ;  /* 0x000000770e5a7223 */ /* 0x000fe2000001005a */
[----:B------:R-:W-:Y:S01]  /*cf70*/  F2FP.BF16.PACK_AB R14, R86, R117 ;  /* 0x00000075560e723e */ /* 0x000fe200000010ff */
[----:B------:R-:W-:Y:S01]  /*cf80*/  FFMA.FTZ R118, R89, R118, R8 ;  /* 0x0000007659767223 */ /* 0x000fe20000010008 */
[----:B------:R-:W-:Y:S02]  /*cf90*/  F2FP.BF16.PACK_AB R8, R15, R88 ;  /* 0x000000580f08723e */ /* 0x000fe400000010ff */
[----:B------:R-:W-:-:S02]  /*cfa0*/  F2FP.BF16.PACK_AB R15, R11, R84 ;  /* 0x000000540b0f723e */ /* 0x000fc400000010ff */
[----:B------:R-:W-:Y:S02]  /*cfb0*/  F2FP.BF16.PACK_AB R9, R126, R9 ;  /* 0x000000097e09723e */ /* 0x000fe400000010ff */
[----:B------:R-:W-:Y:S01]  /*cfc0*/  F2FP.BF16.PACK_AB R10, R90, R125 ;  /* 0x0000007d5a0a723e */ /* 0x000fe200000010ff */
[----:B------:R1:W-:Y:S01]  /*cfd0*/  STS.128 [R115+0xc100], R12 ;  /* 0x00c1000c73007388 */ /* 0x0003e20000000c00 */
[----:B------:R-:W-:-:S05]  /*cfe0*/  F2FP.BF16.PACK_AB R11, R118, R127 ;  /* 0x0000007f760b723e */ /* 0x000fca00000010ff */
[----:B------:R1:W-:Y:S02]  /*cff0*/  STS.128 [R114+0xc100], R8 ;  /* 0x00c1000872007388 */ /* 0x0003e40000000c00 */
.L_x_378:
[----:B------:R-:W-:Y:S05]  /*d000*/  BSYNC B0 ;  /* 0x0000000000007941 */ /* 0x000fea0003800000 */
.L_x_377:
[----:B-1----:R-:W-:Y:S01]  /*d010*/  IADD3 R12, R60, 0x20, RZ ;  /* 0x000000203c0c7810 */ /* 0x002fe20007ffe0ff */
[----:B------:R-:W-:Y:S03]  /*d020*/  BSSY B0, `(.L_x_379) ;  /* 0x0000079000007945 */ /* 0x000fe60003800000 */
[----:B------:R-:W-:-:S13]  /*d030*/  ISETP.GE.AND P0, PT, R12, c[0x0][0x27c], PT ;  /* 0x00009f000c007a0c */ /* 0x000fda0003f06270 */
[----:B------:R-:W-:Y:S05]  /*d040*/  @P0 BRA `(.L_x_380) ;  /* 0x0000076000000947 */ /* 0x000fea0003800000 */
[----:B------:R-:W-:Y:S01]  /*d050*/  SHF.R.S32.HI R11, RZ, 0x1f, R12 ;  /* 0x0000001fff0b7819 */ /* 0x000fe2000001140c */
[----:B------:R-:W-:Y:S01]  /*d060*/  IMAD.MOV.U32 R8, RZ, RZ, c[0x0][0x27c] ;  /* 0x00009f00ff087624 */ /* 0x000fe200078e00ff */
[----:B------:R-:W-:Y:S01]  /*d070*/  SHF.R.U64 R64, R64, 0x10, R65 ;  /* 0x0000001040407819 */ /* 0x000fe20000001241 */
[----:B------:R-:W-:Y:S01]  /*d080*/  IMAD.SHL.U32 R9, R77, 0x40, RZ ;  /* 0x000000404d097824 */ /* 0x000fe200078e00ff */
[CC--:B------:R-:W-:Y:S02]  /*d090*/  LEA.HI R10, R11.reuse, R12.reuse, RZ, 0x3 ;  /* 0x0000000c0b0a7211 */ /* 0x0c0fe400078f18ff */
[----:B------:R-:W-:Y:S02]  /*d0a0*/  LEA.HI R11, R11, R12, RZ, 0x6 ;  /* 0x0000000c0b0b7211 */ /* 0x000fe400078f30ff */
[----:B------:R-:W-:Y:S02]  /*d0b0*/  SHF.R.S32.HI R13, RZ, 0x3, R10 ;  /* 0x00000003ff0d7819 */ /* 0x000fe4000001140a */
[----:B------:R-:W-:Y:S01]  /*d0c0*/  LOP3.LUT R9, R9, 0x1c0, RZ, 0xc0, !PT ;  /* 0x000001c009097812 */ /* 0x000fe200078ec0ff */
[----:B------:R-:W-:Y:S01]  /*d0d0*/  IMAD.SHL.U32 R11, R11, 0x80, RZ ;  /* 0x000000800b0b7824 */ /* 0x000fe200078e00ff */
[----:B------:R-:W-:-:S02]  /*d0e0*/  LEA.HI R8, R8, R13, RZ, 0x1d ;  /* 0x0000000d08087211 */ /* 0x000fc400078fe8ff */
[----:B------:R-:W-:Y:S02]  /*d0f0*/  LOP3.LUT R15, R9, 0x38, R10, 0xf8, !PT ;  /* 0x00000038090f7812 */ /* 0x000fe400078ef80a */
[----:B------:R-:W-:Y:S02]  /*d100*/  SHF.R.S32.HI R13, RZ, 0x1f, R8 ;  /* 0x0000001fff0d7819 */ /* 0x000fe40000011408 */
[----:B------:R-:W-:Y:S02]  /*d110*/  SHF.R.U32.HI R10, RZ, 0x3, R9 ;  /* 0x00000003ff0a7819 */ /* 0x000fe40000011609 */
[----:B------:R-:W-:Y:S01]  /*d120*/  LEA.HI R13, R13, R8, RZ, 0x3 ;  /* 0x000000080d0d7211 */ /* 0x000fe200078f18ff */
[----:B------:R-:W-:Y:S01]  /*d130*/  IMAD.SHL.U32 R8, R8, 0x8, RZ ;  /* 0x0000000808087824 */ /* 0x000fe200078e00ff */
[----:B------:R-:W-:Y:S02]  /*d140*/  LOP3.LUT R12, R11, 0x7fffe000, RZ, 0xc0, !PT ;  /* 0x7fffe0000b0c7812 */ /* 0x000fe400078ec0ff */
[----:B------:R-:W-:Y:S01]  /*d150*/  LOP3.LUT R15, R15, R10, RZ, 0x3c, !PT ;  /* 0x0000000a0f0f7212 */ /* 0x000fe200078e3cff */
[----:B------:R-:W-:Y:S01]  /*d160*/  IMAD.SHL.U32 R13, R13, 0x400, RZ ;  /* 0x000004000d0d7824 */ /* 0x000fe200078e00ff */
[----:B------:R-:W-:Y:S01]  /*d170*/  LOP3.LUT R9, R9, 0x38, R8, 0xf8, !PT ;  /* 0x0000003809097812 */ /* 0x000fe200078ef808 */
[----:B------:R-:W-:Y:S01]  /*d180*/  IMAD R12, R81, 0x200, R12 ;  /* 0x00000200510c7824 */ /* 0x000fe200078e020c */
[----:B------:R-:W-:-:S02]  /*d190*/  SHF.R.U32.HI R65, RZ, 0x10, R65 ;  /* 0x00000010ff417819 */ /* 0x000fc40000011641 */
[----:B------:R-:W-:Y:S01]  /*d1a0*/  LOP3.LUT R8, R13, 0x7fffe000, RZ, 0xc0, !PT ;  /* 0x7fffe0000d087812 */ /* 0x000fe200078ec0ff */
[----:B------:R-:W-:Y:S01]  /*d1b0*/  IMAD.IADD R12, R12, 0x1, R15 ;  /* 0x000000010c0c7824 */ /* 0x000fe200078e020f */
[----:B------:R-:W-:Y:S02]  /*d1c0*/  LOP3.LUT R9, R9, R10, RZ, 0x3c, !PT ;  /* 0x0000000a09097212 */ /* 0x000fe400078e3cff */
[----:B------:R-:W-:Y:S01]  /*d1d0*/  SHF.R.U64 R66, R66, 0x10, R67 ;  /* 0x0000001042427819 */ /* 0x000fe20000001243 */
[----:B------:R-:W-:Y:S01]  /*d1e0*/  IMAD R8, R81, 0x200, R8 ;  /* 0x0000020051087824 */ /* 0x000fe200078e0208 */
[----:B------:R-:W-:Y:S01]  /*d1f0*/  SHF.R.U64 R68, R68, 0x10, R69 ;  /* 0x0000001044447819 */ /* 0x000fe20000001245 */
[----:B------:R-:W-:Y:S01]  /*d200*/  IMAD.SHL.U32 R85, R12, 0x2, RZ ;  /* 0x000000020c557824 */ /* 0x000fe200078e00ff */
[----:B------:R-:W-:Y:S02]  /*d210*/  SHF.R.U32.HI R67, RZ, 0x10, R67 ;  /* 0x00000010ff437819 */ /* 0x000fe40000011643 */
[----:B------:R-:W-:-:S02]  /*d220*/  IADD3 R84, R8, R9, RZ ;  /* 0x0000000908547210 */ /* 0x000fc40007ffe0ff */
[----:B------:R-:W1:Y:S01]  /*d230*/  LDS.128 R12, [R85+0xc100] ;  /* 0x00c10000550c7984 */ /* 0x000e620000000c00 */
[----:B------:R-:W-:Y:S02]  /*d240*/  SHF.R.U32.HI R69, RZ, 0x10, R69 ;  /* 0x00000010ff457819 */ /* 0x000fe40000011645 */
[----:B------:R-:W-:Y:S01]  /*d250*/  IMAD.SHL.U32 R84, R84, 0x2, RZ ;  /* 0x0000000254547824 */ /* 0x000fe200078e00ff */
[----:B------:R-:W-:Y:S02]  /*d260*/  PRMT R107, R107, 0x5410, R64 ;  /* 0x000054106b6b7816 */ /* 0x000fe40000000040 */
[----:B------:R-:W-:Y:S02]  /*d270*/  PRMT R106, R106, 0x5410, R65 ;  /* 0x000054106a6a7816 */ /* 0x000fe40000000041 */
[----:B------:R-:W2:Y:S01]  /*d280*/  LDS.128 R8, [R84+0xc100] ;  /* 0x00c1000054087984 */ /* 0x000ea20000000c00 */
[----:B------:R-:W-:Y:S02]  /*d290*/  SHF.R.U64 R70, R70, 0x10, R71 ;  /* 0x0000001046467819 */ /* 0x000fe40000001247 */
[----:B------:R-:W-:Y:S01]  /*d2a0*/  PRMT R108, R108, 0x5410, R67 ;  /* 0x000054106c6c7816 */ /* 0x000fe20000000043 */
[----:B------:R-:W-:Y:S01]  /*d2b0*/  IMAD.U32 R89, R106, 0x10000, RZ ;  /* 0x000100006a597824 */ /* 0x000fe200078e00ff */
[----:B------:R-:W-:-:S02]  /*d2c0*/  SHF.R.U32.HI R71, RZ, 0x10, R71 ;  /* 0x00000010ff477819 */ /* 0x000fc40000011647 */
[----:B------:R-:W-:Y:S02]  /*d2d0*/  PRMT R111, R111, 0x5410, R68 ;  /* 0x000054106f6f7816 */ /* 0x000fe40000000044 */
[----:B------:R-:W-:Y:S02]  /*d2e0*/  PRMT R110, R110, 0x5410, R69 ;  /* 0x000054106e6e7816 */ /* 0x000fe40000000045 */
[----:B------:R-:W-:Y:S01]  /*d2f0*/  PRMT R112, R112, 0x5410, R71 ;  /* 0x0000541070707816 */ /* 0x000fe20000000047 */
[C---:B------:R-:W-:Y:S01]  /*d300*/  IMAD.U32 R71, R111.reuse, 0x10000, RZ ;  /* 0x000100006f477824 */ /* 0x040fe200078e00ff */
[----:B------:R-:W-:Y:S02]  /*d310*/  LOP3.LUT R90, R111, 0xffff0000, RZ, 0xc0, !PT ;  /* 0xffff00006f5a7812 */ /* 0x000fe400078ec0ff */
[----:B------:R-:W-:Y:S02]  /*d320*/  PRMT R113, R113, 0x5410, R70 ;  /* 0x0000541071717816 */ /* 0x000fe40000000046 */
[----:B------:R-:W-:-:S02]  /*d330*/  PRMT R109, R109, 0x5410, R66 ;  /* 0x000054106d6d7816 */ /* 0x000fc40000000042 */
[----:B------:R-:W-:Y:S01]  /*d340*/  LOP3.LUT R106, R106, 0xffff0000, RZ, 0xc0, !PT ;  /* 0xffff00006a6a7812 */ /* 0x000fe200078ec0ff */
[C---:B-1----:R-:W-:Y:S01]  /*d350*/  IMAD.U32 R65, R12.reuse, 0x10000, RZ ;  /* 0x000100000c417824 */ /* 0x042fe200078e00ff */
[----:B------:R-:W-:Y:S01]  /*d360*/  LOP3.LUT R64, R12, 0xffff0000, RZ, 0xc0, !PT ;  /* 0xffff00000c407812 */ /* 0x000fe200078ec0ff */
[C---:B------:R-:W-:Y:S01]  /*d370*/  IMAD.U32 R12, R13.reuse, 0x10000, RZ ;  /* 0x000100000d0c7824 */ /* 0x040fe200078e00ff */
        /* <DEDUP_REMOVED lines=8> */
[----:B------:R-:W-:Y:S01]  /*d400*/  SHF.L.U32 R8, R9, 0x10, RZ ;  /* 0x0000001009087819 */ /* 0x000fe200000006ff */
[----:B------:R-:W-:Y:S01]  /*d410*/  IMAD.U32 R70, R11, 0x10000, RZ ;  /* 0x000100000b467824 */ /* 0x000fe200078e00ff */
[----:B------:R-:W-:Y:S01]  /*d420*/  LOP3.LUT R88, R9, 0xffff0000, RZ, 0xc0, !PT ;  /* 0xffff000009587812 */ /* 0x000fe200078ec0ff */
[----:B------:R-:W-:Y:S01]  /*d430*/  IMAD.U32 R9, R107, 0x10000, RZ ;  /* 0x000100006b097824 */ /* 0x000fe200078e00ff */
[----:B------:R-:W-:-:S02]  /*d440*/  LOP3.LUT R86, R10, 0xffff0000, RZ, 0xc0, !PT ;  /* 0xffff00000a567812 */ /* 0x000fc400078ec0ff */
[----:B------:R-:W-:Y:S01]  /*d450*/  LOP3.LUT R107, R107, 0xffff0000, RZ, 0xc0, !PT ;  /* 0xffff00006b6b7812 */ /* 0x000fe200078ec0ff */
[C---:B------:R-:W-:Y:S01]  /*d460*/  FMUL.FTZ R10, R68.reuse, R9 ;  /* 0x00000009440a7220 */ /* 0x040fe20000410000 */
[----:B------:R-:W-:Y:S01]  /*d470*/  LOP3.LUT R11, R11, 0xffff0000, RZ, 0xc0, !PT ;  /* 0xffff00000b0b7812 */ /* 0x000fe200078ec0ff */
[-C--:B------:R-:W-:Y:S02]  /*d480*/  FMUL.FTZ R68, R68, R71.reuse ;  /* 0x0000004744447220 */ /* 0x080fe40000410000 */
[C---:B------:R-:W-:Y:S02]  /*d490*/  FFMA.FTZ R10, R65.reuse, R71, -R10 ;  /* 0x00000047410a7223 */ /* 0x040fe4000001080a */
[----:B------:R-:W-:Y:S01]  /*d4a0*/  FFMA.FTZ R68, R65, R9, R68 ;  /* 0x0000000941447223 */ /* 0x000fe20000010044 */
[C---:B------:R-:W-:Y:S01]  /*d4b0*/  SHF.L.U32 R9, R110.reuse, 0x10, RZ ;  /* 0x000000106e097819 */ /* 0x040fe200000006ff */
[C---:B------:R-:W-:Y:S01]  /*d4c0*/  FMUL.FTZ R71, R15.reuse, R107 ;  /* 0x0000006b0f477220 */ /* 0x040fe20000410000 */
[----:B------:R-:W-:Y:S01]  /*d4d0*/  LOP3.LUT R110, R110, 0xffff0000, RZ, 0xc0, !PT ;  /* 0xffff00006e6e7812 */ /* 0x000fe200078ec0ff */
[----:B------:R-:W-:-:S02]  /*d4e0*/  FMUL.FTZ R15, R15, R90 ;  /* 0x0000005a0f0f7220 */ /* 0x000fc40000410000 */
[----:B------:R-:W-:Y:S02]  /*d4f0*/  FMUL.FTZ R65, R8, R89 ;  /* 0x0000005908417220 */ /* 0x000fe40000410000 */
[----:B------:R-:W-:Y:S02]  /*d500*/  FFMA.FTZ R71, R64, R90, -R71 ;  /* 0x0000005a40477223 */ /* 0x000fe40000010847 */
[----:B------:R-:W-:Y:S02]  /*d510*/  FMUL.FTZ R8, R8, R9 ;  /* 0x0000000908087220 */ /* 0x000fe40000410000 */
[C---:B------:R-:W-:Y:S01]  /*d520*/  IMAD.U32 R90, R108.reuse, 0x10000, RZ ;  /* 0x000100006c5a7824 */ /* 0x040fe200078e00ff */
[----:B------:R-:W-:Y:S01]  /*d530*/  LOP3.LUT R108, R108, 0xffff0000, RZ, 0xc0, !PT ;  /* 0xffff00006c6c7812 */ /* 0x000fe200078ec0ff */
        /* <DEDUP_REMOVED lines=39> */
.L_x_380:
[----:B------:R-:W-:Y:S05]  /*d7b0*/  BSYNC B0 ;  /* 0x0000000000007941 */ /* 0x000fea0003800000 */
.L_x_379:
[----:B-1----:R-:W-:-:S04]  /*d7c0*/  IADD3 R12, R60, 0x40, RZ ;  /* 0x000000403c0c7810 */ /* 0x002fc80007ffe0ff */
        /* <DEDUP_REMOVED lines=120> */
.L_x_376:
[----:B------:R-:W-:Y:S05]  /*df50*/  BSYNC B1 ;  /* 0x0000000000017941 */ /* 0x000fea0003800000 */
.L_x_375:
[----:B------:R-:W-:-:S04]  /*df60*/  IADD3 R40, R77, 0x40, RZ ;  /* 0x000000404d287810 */ /* 0x000fc80007ffe0ff */
[----:B------:R-:W-:-:S13]  /*df70*/  ISETP.GE.AND P0, PT, R40, UR4, PT ;  /* 0x0000000428007c0c */ /* 0x000fda000bf06270 */
[----:B------:R-:W-:Y:S05]  /*df80*/  @P0 BRA `(.L_x_360) ;  /* 0x000016d000000947 */ /* 0x000fea0003800000 */
[----:B------:R-:W-:Y:S01]  /*df90*/  ISETP.GE.AND P0, PT, R60, c[0x0][0x27c], PT ;  /* 0x00009f003c007a0c */ /* 0x000fe20003f06270 */
[----:B------:R-:W-:-:S12]  /*dfa0*/  BSSY B0, `(.L_x_381) ;  /* 0x0000073000007945 */ /* 0x000fd80003800000 */
[----:B------:R-:W-:Y:S05]  /*dfb0*/  @P0 BRA `(.L_x_382) ;  /* 0x0000071000000947 */ /* 0x000fea0003800000 */
[----:B-1----:R-:W-:Y:S01]  /*dfc0*/  IMAD.MOV.U32 R10, RZ, RZ, c[0x0][0x27c] ;  /* 0x00009f00ff0a7624 */ /* 0x002fe200078e00ff */
[----:B------:R-:W-:Y:S01]  /*dfd0*/  SHF.R.S32.HI R11, RZ, 0x1f, R40 ;  /* 0x0000001fff0b7819 */ /* 0x000fe20000011428 */
[----:B------:R-:W-:Y:S01]  /*dfe0*/  IMAD.SHL.U32 R9, R40, 0x40, RZ ;  /* 0x0000004028097824 */ /* 0x000fe200078e00ff */
[----:B------:R-:W-:Y:S02]  /*dff0*/  SHF.R.U64 R43, R36, 0x10, R37 ;  /* 0x00000010242b7819 */ /* 0x000fe40000001225 */
[----:B------:R-:W-:Y:S02]  /*e000*/  LEA.HI R97, R10, R97, RZ, 0x1d ;  /* 0x000000610a617211 */ /* 0x000fe400078fe8ff */
[----:B------:R-:W-:Y:S02]  /*e010*/  LEA.HI R8, R11, R40, RZ, 0x3 ;  /* 0x000000280b087211 */ /* 0x000fe400078f18ff */
[----:B------:R-:W-:Y:S01]  /*e020*/  SHF.R.S32.HI R10, RZ, 0x1f, R97 ;  /* 0x0000001fff0a7819 */ /* 0x000fe20000011461 */
[----:B------:R-:W-:Y:S01]  /*e030*/  IMAD.SHL.U32 R12, R97, 0x8, RZ ;  /* 0x00000008610c7824 */ /* 0x000fe200078e00ff */
[----:B------:R-:W-:Y:S01]  /*e040*/  LOP3.LUT R9, R9, 0x1c0, RZ, 0xc0, !PT ;  /* 0x000001c009097812 */ /* 0x000fe200078ec0ff */
[----:B------:R-:W-:Y:S01]  /*e050*/  IMAD.SHL.U32 R8, R8, 0x40, RZ ;  /* 0x0000004008087824 */ /* 0x000fe200078e00ff */
[----:B------:R-:W-:-:S02]  /*e060*/  LEA.HI R10, R10, R97, RZ, 0x3 ;  /* 0x000000610a0a7211 */ /* 0x000fc400078f18ff */
[----:B------:R-:W-:Y:S02]  /*e070*/  SHF.R.U32.HI R11, RZ, 0x3, R9 ;  /* 0x00000003ff0b7819 */ /* 0x000fe40000011609 */
[C---:B------:R-:W-:Y:S01]  /*e080*/  LOP3.LUT R12, R9.reuse, 0x38, R12, 0xf8, !PT ;  /* 0x00000038090c7812 */ /* 0x040fe200078ef80c */
[----:B------:R-:W-:Y:S01]  /*e090*/  IMAD.SHL.U32 R10, R10, 0x400, RZ ;  /* 0x000004000a0a7824 */ /* 0x000fe200078e00ff */
[----:B------:R-:W-:Y:S02]  /*e0a0*/  LOP3.LUT R13, R9, 0x38, R60, 0xf8, !PT ;  /* 0x00000038090d7812 */ /* 0x000fe400078ef83c */
[----:B------:R-:W-:Y:S02]  /*e0b0*/  LOP3.LUT R8, R8, 0xfffffe00, RZ, 0xc0, !PT ;  /* 0xfffffe0008087812 */ /* 0x000fe400078ec0ff */
[----:B------:R-:W-:Y:S02]  /*e0c0*/  LOP3.LUT R41, R12, R11, RZ, 0x3c, !PT ;  /* 0x0000000b0c297212 */ /* 0x000fe400078e3cff */
[----:B------:R-:W-:-:S02]  /*e0d0*/  LOP3.LUT R10, R10, 0x7fffe000, RZ, 0xc0, !PT ;  /* 0x7fffe0000a0a7812 */ /* 0x000fc400078ec0ff */
[----:B------:R-:W-:Y:S02]  /*e0e0*/  LOP3.LUT R13, R8, R13, R11, 0xf6, !PT ;  /* 0x0000000d080d7212 */ /* 0x000fe400078ef60b */
[----:B------:R-:W-:Y:S02]  /*e0f0*/  IADD3 R41, R41, R10, R8 ;  /* 0x0000000a29297210 */ /* 0x000fe40007ffe008 */
[----:B------:R-:W-:Y:S01]  /*e100*/  SHF.R.U32.HI R36, RZ, 0x10, R37 ;  /* 0x00000010ff247819 */ /* 0x000fe20000011625 */
[----:B------:R-:W-:Y:S01]  /*e110*/  IMAD.SHL.U32 R42, R13, 0x2, RZ ;  /* 0x000000020d2a7824 */ /* 0x000fe200078e00ff */
[--C-:B------:R-:W-:Y:S01]  /*e120*/  SHF.R.U64 R37, R38, 0x10, R39.reuse ;  /* 0x0000001026257819 */ /* 0x100fe20000001227 */
[----:B------:R-:W-:Y:S01]  /*e130*/  IMAD.SHL.U32 R41, R41, 0x2, RZ ;  /* 0x0000000229297824 */ /* 0x000fe200078e00ff */
[----:B------:R-:W-:Y:S02]  /*e140*/  SHF.R.U32.HI R38, RZ, 0x10, R39 ;  /* 0x00000010ff267819 */ /* 0x000fe40000011627 */
[----:B------:R-:W1:Y:S01]  /*e150*/  LDS.128 R12, [R42+0xc100] ;  /* 0x00c100002a0c7984 */ /* 0x000e620000000c00 */
[----:B------:R-:W-:-:S02]  /*e160*/  SHF.R.U64 R32, R32, 0x10, R33 ;  /* 0x0000001020207819 */ /* 0x000fc40000001221 */
[----:B------:R-:W-:Y:S01]  /*e170*/  SHF.R.U32.HI R33, RZ, 0x10, R33 ;  /* 0x00000010ff217819 */ /* 0x000fe20000011621 */
[----:B------:R-:W2:Y:S01]  /*e180*/  LDS.128 R8, [R41+0xc100] ;  /* 0x00c1000029087984 */ /* 0x000ea20000000c00 */
[--C-:B------:R-:W-:Y:S02]  /*e190*/  SHF.R.U64 R39, R34, 0x10, R35.reuse ;  /* 0x0000001022277819 */ /* 0x100fe40000001223 */
[----:B------:R-:W-:Y:S02]  /*e1a0*/  SHF.R.U32.HI R35, RZ, 0x10, R35 ;  /* 0x00000010ff237819 */ /* 0x000fe40000011623 */
[----:B------:R-:W-:Y:S02]  /*e1b0*/  PRMT R79, R79, 0x5410, R32 ;  /* 0x000054104f4f7816 */ /* 0x000fe40000000020 */
[----:B------:R-:W-:Y:S02]  /*e1c0*/  PRMT R78, R78, 0x5410, R33 ;  /* 0x000054104e4e7816 */ /* 0x000fe40000000021 */
[----:B------:R-:W-:-:S02]  /*e1d0*/  PRMT R82, R82, 0x5410, R35 ;  /* 0x0000541052527816 */ /* 0x000fc40000000023 */
[----:B------:R-:W-:Y:S01]  /*e1e0*/  PRMT R94, R94, 0x5410, R43 ;  /* 0x000054105e5e7816 */ /* 0x000fe2000000002b */
[----:B------:R-:W-:Y:S01]  /*e1f0*/  IMAD.U32 R51, R78, 0x10000, RZ ;  /* 0x000100004e337824 */ /* 0x000fe200078e00ff */
[----:B------:R-:W-:Y:S01]  /*e200*/  PRMT R96, R96, 0x5410, R37 ;  /* 0x0000541060607816 */ /* 0x000fe20000000025 */
[----:B------:R-:W-:Y:S01]  /*e210*/  IMAD.U32 R50, R82, 0x10000, RZ ;  /* 0x0001000052327824 */ /* 0x000fe200078e00ff */
[----:B------:R-:W-:Y:S02]  /*e220*/  PRMT R93, R93, 0x5410, R36 ;  /* 0x000054105d5d7816 */ /* 0x000fe40000000024 */
[----:B------:R-:W-:Y:S01]  /*e230*/  PRMT R92, R92, 0x5410, R39 ;  /* 0x000054105c5c7816 */ /* 0x000fe20000000027 */
[C---:B------:R-:W-:Y:S01]  /*e240*/  IMAD.U32 R39, R94.reuse, 0x10000, RZ ;  /* 0x000100005e277824 */ /* 0x040fe200078e00ff */
[----:B------:R-:W-:Y:S01]  /*e250*/  LOP3.LUT R94, R94, 0xffff0000, RZ, 0xc0, !PT ;  /* 0xffff00005e5e7812 */ /* 0x000fe200078ec0ff */
[----:B------:R-:W-:Y:S01]  /*e260*/  IMAD.U32 R65, R96, 0x10000, RZ ;  /* 0x0001000060417824 */ /* 0x000fe200078e00ff */
[----:B------:R-:W-:-:S02]  /*e270*/  PRMT R95, R95, 0x5410, R38 ;  /* 0x000054105f5f7816 */ /* 0x000fc40000000026 */
[----:B------:R-:W-:Y:S02]  /*e280*/  LOP3.LUT R78, R78, 0xffff0000, RZ, 0xc0, !PT ;  /* 0xffff00004e4e7812 */ /* 0x000fe400078ec0ff */
[----:B------:R-:W-:Y:S02]  /*e290*/  LOP3.LUT R82, R82, 0xffff0000, RZ, 0xc0, !PT ;  /* 0xffff000052527812 */ /* 0x000fe400078ec0ff */
[----:B------:R-:W-:Y:S01]  /*e2a0*/  LOP3.LUT R96, R96, 0xffff0000, RZ, 0xc0, !PT ;  /* 0xffff000060607812 */ /* 0x000fe200078ec0ff */
[C---:B-1----:R-:W-:Y:S01]  /*e2b0*/  IMAD.U32 R33, R12.reuse, 0x10000, RZ ;  /* 0x000100000c217824 */ /* 0x042fe200078e00ff */
[----:B------:R-:W-:Y:S01]  /*e2c0*/  LOP3.LUT R32, R12, 0xffff0000, RZ, 0xc0, !PT ;  /* 0xffff00000c207812 */ /* 0x000fe200078ec0ff */
[C---:B------:R-:W-:Y:S01]  /*e2d0*/  IMAD.U32 R12, R13.reuse, 0x10000, RZ ;  /* 0x000100000d0c7824 */ /* 0x040fe200078e00ff */
[----:B------:R-:W-:Y:S01]  /*e2e0*/  LOP3.LUT R35, R13, 0xffff0000, RZ, 0xc0, !PT ;  /* 0xffff00000d237812 */ /* 0x000fe200078ec0ff */
[C---:B------:R-:W-:Y:S01]  /*e2f0*/  IMAD.U32 R13, R15.reuse, 0x10000, RZ ;  /* 0x000100000f0d7824 */ /* 0x040fe200078e00ff */
[----:B------:R-:W-:Y:S01]  /*e300*/  LOP3.LUT R37, R15, 0xffff0000, RZ, 0xc0, !PT ;  /* 0xffff00000f257812 */ /* 0x000fe200078ec0ff */
[----:B--2---:R-:W-:Y:S01]  /*e310*/  IMAD.U32 R48, R10, 0x10000, RZ ;  /* 0x000100000a307824 */ /* 0x004fe200078e00ff */
[C---:B------:R-:W-:Y:S01]  /*e320*/  SHF.L.U32 R36, R8.reuse, 0x10, RZ ;  /* 0x0000001008247819 */ /* 0x040fe200000006ff */
[----:B------:R-:W-:Y:S01]  /*e330*/  IMAD.U32 R38, R11, 0x10000, RZ ;  /* 0x000100000b267824 */ /* 0x000fe200078e00ff */
[----:B------:R-:W-:Y:S01]  /*e340*/  LOP3.LUT R15, R8, 0xffff0000, RZ, 0xc0, !PT ;  /* 0xffff0000080f7812 */ /* 0x000fe200078ec0ff */
[C---:B------:R-:W-:Y:S01]  /*e350*/  IMAD.U32 R8, R9.reuse, 0x10000, RZ ;  /* 0x0001000009087824 */ /* 0x040fe200078e00ff */
[----:B------:R-:W-:Y:S01]  /*e360*/  LOP3.LUT R49, R9, 0xffff0000, RZ, 0xc0, !PT ;  /* 0xffff000009317812 */ /* 0x000fe200078ec0ff */
[C---:B------:R-:W-:Y:S01]  /*e370*/  IMAD.U32 R9, R79.reuse, 0x10000, RZ ;  /* 0x000100004f097824 */ /* 0x040fe200078e00ff */
[----:B------:R-:W-:Y:S01]  /*e380*/  LOP3.LUT R43, R10, 0xffff0000, RZ, 0xc0, !PT ;  /* 0xffff00000a2b7812 */ /* 0x000fe200078ec0ff */
[----:B------:R-:W-:Y:S01]  /*e390*/  IMAD.U32 R34, R14, 0x10000, RZ ;  /* 0x000100000e227824 */ /* 0x000fe200078e00ff */
[----:B------:R-:W-:Y:S01]  /*e3a0*/  LOP3.LUT R79, R79, 0xffff0000, RZ, 0xc0, !PT ;  /* 0xffff00004f4f7812 */ /* 0x000fe200078ec0ff */
[C---:B------:R-:W-:Y:S01]  /*e3b0*/  FMUL.FTZ R10, R36.reuse, R9 ;  /* 0x00000009240a7220 */ /* 0x040fe20000410000 */
[----:B------:R-:W-:Y:S01]  /*e3c0*/  LOP3.LUT R11, R11, 0xffff0000, RZ, 0xc0, !PT ;  /* 0xffff00000b0b7812 */ /* 0x000fe200078ec0ff */
[-C--:B------:R-:W-:Y:S01]  /*e3d0*/  FMUL.FTZ R36, R36, R39.reuse ;  /* 0x0000002724247220 */ /* 0x080fe20000410000 */
[----:B------:R-:W-:Y:S01]  /*e3e0*/  LOP3.LUT R14, R14, 0xffff0000, RZ, 0xc0, !PT ;  /* 0xffff00000e0e7812 */ /* 0x000fe200078ec0ff */
[----:B------:R-:W-:-:S02]  /*e3f0*/  FFMA.FTZ R10, R33, R39, -R10 ;  /* 0x00000027210a7223 */ /* 0x000fc4000001080a */
[----:B------:R-:W-:Y:S01]  /*e400*/  FFMA.FTZ R36, R33, R9, R36 ;  /* 0x0000000921247223 */ /* 0x000fe20000010024 */
[----:B------:R-:W-:Y:S01]  /*e410*/  SHF.L.U32 R9, R93, 0x10, RZ ;  /* 0x000000105d097819 */ /* 0x000fe200000006ff */
[C---:B------:R-:W-:Y:S02]  /*e420*/  FMUL.FTZ R39, R15.reuse, R79 ;  /* 0x0000004f0f277220 */ /* 0x040fe40000410000 */
[-C--:B------:R-:W-:Y:S02]  /*e430*/  FMUL.FTZ R15, R15, R94.reuse ;  /* 0x0000005e0f0f7220 */ /* 0x080fe40000410000 */
[C---:B------:R-:W-:Y:S02]  /*e440*/  FMUL.FTZ R33, R8.reuse, R51 ;  /* 0x0000003308217220 */ /* 0x040fe40000410000 */
[----:B------:R-:W-:Y:S02]  /*e450*/  FMUL.FTZ R8, R8, R9 ;  /* 0x0000000908087220 */ /* 0x000fe40000410000 */
[----:B------:R-:W-:-:S02]  /*e460*/  FFMA.FTZ R39, R32, R94, -R39 ;  /* 0x0000005e20277223 */ /* 0x000fc40000010827 */
[----:B------:R-:W-:Y:S02]  /*e470*/  FFMA.FTZ R15, R32, R79, R15 ;  /* 0x0000004f200f7223 */ /* 0x000fe4000001000f */
[C---:B------:R-:W-:Y:S02]  /*e480*/  FFMA.FTZ R33, R12.reuse, R9, -R33 ;  /* 0x000000090c217223 */ /* 0x040fe40000010821 */
[----:B------:R-:W-:Y:S02]  /*e490*/  IMAD.U32 R32, R95, 0x10000, RZ ;  /* 0x000100005f207824 */ /* 0x000fe400078e00ff */
[----:B------:R-:W-:Y:S01]  /*e4a0*/  FFMA.FTZ R9, R12, R51, R8 ;  /* 0x000000330c097223 */ /* 0x000fe20000010008 */
[----:B------:R-:W-:Y:S01]  /*e4b0*/  LOP3.LUT R8, R93, 0xffff0000, RZ, 0xc0, !PT ;  /* 0xffff00005d087812 */ /* 0x000fe200078ec0ff */
[C---:B------:R-:W-:Y:S02]  /*e4c0*/  FMUL.FTZ R12, R38.reuse, R50 ;  /* 0x00000032260c7220 */ /* 0x040fe40000410000 */
[----:B------:R-:W-:-:S02]  /*e4d0*/  FMUL.FTZ R38, R38, R32 ;  /* 0x0000002026267220 */ /* 0x000fc40000410000 */
[----:B------:R-:W-:Y:S02]  /*e4e0*/  FFMA.FTZ R32, R13, R32, -R12 ;  /* 0x000000200d207223 */ /* 0x000fe4000001080c */
[C---:B------:R-:W-:Y:S01]  /*e4f0*/  IMAD.U32 R51, R92.reuse, 0x10000, RZ ;  /* 0x000100005c337824 */ /* 0x040fe200078e00ff */
[----:B------:R-:W-:Y:S01]  /*e500*/  LOP3.LUT R92, R92, 0xffff0000, RZ, 0xc0, !PT ;  /* 0xffff00005c5c7812 */ /* 0x000fe200078ec0ff */
[----:B------:R-:W-:Y:S02]  /*e510*/  FMUL.FTZ R12, R49, R78 ;  /* 0x0000004e310c7220 */ /* 0x000fe40000410000 */
[----:B------:R-:W-:Y:S02]  /*e520*/  FFMA.FTZ R50, R13, R50, R38 ;  /* 0x000000320d327223 */ /* 0x000fe40000010026 */
[----:B------:R-:W-:Y:S02]  /*e530*/  FMUL.FTZ R49, R49, R8 ;  /* 0x0000000831317220 */ /* 0x000fe40000410000 */
[----:B------:R-:W-:-:S02]  /*e540*/  FMUL.FTZ R13, R48, R51 ;  /* 0x00000033300d7220 */ /* 0x000fc40000410000 */
[----:B------:R-:W-:Y:S01]  /*e550*/  FFMA.FTZ R38, R35, R8, -R12 ;  /* 0x0000000823267223 */ /* 0x000fe2000001080c */
[----:B------:R-:W-:Y:S01]  /*e560*/  LOP3.LUT R8, R95, 0xffff0000, RZ, 0xc0, !PT ;  /* 0xffff00005f087812 */ /* 0x000fe200078ec0ff */
[-C--:B------:R-:W-:Y:S02]  /*e570*/  FMUL.FTZ R48, R48, R65.reuse ;  /* 0x0000004130307220 */ /* 0x080fe40000410000 */
[----:B------:R-:W-:Y:S02]  /*e580*/  FFMA.FTZ R78, R35, R78, R49 ;  /* 0x0000004e234e7223 */ /* 0x000fe40000010031 */
[----:B------:R-:W-:Y:S02]  /*e590*/  FFMA.FTZ R65, R34, R65, -R13 ;  /* 0x0000004122417223 */ /* 0x000fe4000001080d */
[----:B------:R-:W-:Y:S01]  /*e5a0*/  FMUL.FTZ R49, R43, R92 ;  /* 0x0000005c2b317220 */ /* 0x000fe20000410000 */
[----:B------:R-:W-:Y:S01]  /*e5b0*/  F2FP.BF16.PACK_AB R9, R78, R9 ;  /* 0x000000094e09723e */ /* 0x000fe200000010ff */
[----:B------:R-:W-:-:S02]  /*e5c0*/  FMUL.FTZ R13, R11, R82 ;  /* 0x000000520b0d7220 */ /* 0x000fc40000410000 */
[----:B------:R-:W-:Y:S02]  /*e5d0*/  FMUL.FTZ R35, R43, R96 ;  /* 0x000000602b237220 */ /* 0x000fe40000410000 */
[----:B------:R-:W-:Y:S02]  /*e5e0*/  FMUL.FTZ R12, R11, R8 ;  /* 0x000000080b0c7220 */ /* 0x000fe40000410000 */
[----:B------:R-:W-:Y:S02]  /*e5f0*/  FFMA.FTZ R96, R14, R96, -R49 ;  /* 0x000000600e607223 */ /* 0x000fe40000010831 */
[----:B------:R-:W-:Y:S01]  /*e600*/  FFMA.FTZ R11, R37, R8, -R13 ;  /* 0x00000008250b7223 */ /* 0x000fe2000001080d */
[----:B------:R-:W-:Y:S01]  /*e610*/  F2FP.BF16.PACK_AB R8, R15, R36 ;  /* 0x000000240f08723e */ /* 0x000fe200000010ff */
[----:B------:R-:W-:Y:S01]  /*e620*/  FFMA.FTZ R48, R34, R51, R48 ;  /* 0x0000003322307223 */ /* 0x000fe20000010030 */
[----:B------:R-:W-:Y:S01]  /*e630*/  F2FP.BF16.PACK_AB R13, R38, R33 ;  /* 0x00000021260d723e */ /* 0x000fe200000010ff */
[----:B------:R-:W-:Y:S01]  /*e640*/  FFMA.FTZ R35, R14, R92, R35 ;  /* 0x0000005c0e237223 */ /* 0x000fe20000010023 */
[----:B------:R-:W-:Y:S01]  /*e650*/  F2FP.BF16.PACK_AB R14, R96, R65 ;  /* 0x00000041600e723e */ /* 0x000fe200000010ff */
[----:B------:R-:W-:Y:S01]  /*e660*/  FFMA.FTZ R37, R37, R82, R12 ;  /* 0x0000005225257223 */ /* 0x000fe2000001000c */
[----:B------:R-:W-:-:S02]  /*e670*/  F2FP.BF16.PACK_AB R12, R39, R10 ;  /* 0x0000000a270c723e */ /* 0x000fc400000010ff */
[----:B------:R-:W-:Y:S02]  /*e680*/  F2FP.BF16.PACK_AB R15, R11, R32 ;  /* 0x000000200b0f723e */ /* 0x000fe400000010ff */
[----:B------:R-:W-:Y:S02]  /*e690*/  F2FP.BF16.PACK_AB R10, R35, R48 ;  /* 0x00000030230a723e */ /* 0x000fe400000010ff */
[----:B------:R-:W-:Y:S01]  /*e6a0*/  F2FP.BF16.PACK_AB R11, R37, R50 ;  /* 0x00000032250b723e */ /* 0x000fe200000010ff */
[----:B------:R1:W-:Y:S04]  /*e6b0*/  STS.128 [R42+0xc100], R12 ;  /* 0x00c1000c2a007388 */ /* 0x0003e80000000c00 */
[----:B------:R1:W-:Y:S02]  /*e6c0*/  STS.128 [R41+0xc100], R8 ;  /* 0x00c1000829007388 */ /* 0x0003e40000000c00 */
.L_x_382:
[----:B------:R-:W-:Y:S05]  /*e6d0*/  BSYNC B0 ;  /* 0x0000000000007941 */ /* 0x000fea0003800000 */
.L_x_381:
        /* <DEDUP_REMOVED lines=8> */
[CC--:B------:R-:W-:Y:S02]  /*e760*/  LEA.HI R15, R12.reuse, R11.reuse, RZ, 0x3 ;  /* 0x0000000b0c0f7211 */ /* 0x0c0fe400078f18ff */
[----:B------:R-:W-:Y:S02]  /*e770*/  LEA.HI R12, R12, R11, RZ, 0x6 ;  /* 0x0000000b0c0c7211 */ /* 0x000fe400078f30ff */
[----:B------:R-:W-:Y:S02]  /*e780*/  SHF.R.S32.HI R8, RZ, 0x3, R15 ;  /* 0x00000003ff087819 */ /* 0x000fe4000001140f */
[----:B------:R-:W-:Y:S01]  /*e790*/  LEA.HI R9, R9, R40, RZ, 0x3 ;  /* 0x0000002809097211 */ /* 0x000fe200078f18ff */
[----:B------:R-:W-:Y:S01]  /*e7a0*/  IMAD.SHL.U32 R12, R12, 0x80, RZ ;  /* 0x000000800c0c7824 */ /* 0x000fe200078e00ff */
[----:B------:R-:W-:-:S02]  /*e7b0*/  LEA.HI R13, R13, R8, RZ, 0x1d ;  /* 0x000000080d0d7211 */ /* 0x000fc400078fe8ff */
[----:B------:R-:W-:Y:S01]  /*e7c0*/  LOP3.LUT R14, R14, 0x1c0, RZ, 0xc0, !PT ;  /* 0x000001c00e0e7812 */ /* 0x000fe200078ec0ff */
[----:B------:R-:W-:Y:S01]  /*e7d0*/  IMAD.SHL.U32 R9, R9, 0x40, RZ ;  /* 0x0000004009097824 */ /* 0x000fe200078e00ff */
[----:B------:R-:W-:Y:S01]  /*e7e0*/  SHF.R.S32.HI R10, RZ, 0x1f, R13 ;  /* 0x0000001fff0a7819 */ /* 0x000fe2000001140d */
[----:B------:R-:W-:Y:S01]  /*e7f0*/  IMAD.SHL.U32 R11, R13, 0x8, RZ ;  /* 0x000000080d0b7824 */ /* 0x000fe200078e00ff */
[----:B------:R-:W-:Y:S02]  /*e800*/  LOP3.LUT R15, R14, 0x38, R15, 0xf8, !PT ;  /* 0x000000380e0f7812 */ /* 0x000fe400078ef80f */
[----:B------:R-:W-:Y:S02]  /*e810*/  LEA.HI R10, R10, R13, RZ, 0x3 ;  /* 0x0000000d0a0a7211 */ /* 0x000fe400078f18ff */
[----:B------:R-:W-:Y:S02]  /*e820*/  SHF.R.U32.HI R8, RZ, 0x3, R14 ;  /* 0x00000003ff087819 */ /* 0x000fe4000001160e */
[----:B------:R-:W-:Y:S01]  /*e830*/  LOP3.LUT R11, R14, 0x38, R11, 0xf8, !PT ;  /* 0x000000380e0b7812 */ /* 0x000fe200078ef80b */
[----:B------:R-:W-:Y:S01]  /*e840*/  IMAD.SHL.U32 R10, R10, 0x400, RZ ;  /* 0x000004000a0a7824 */ /* 0x000fe200078e00ff */
[----:B------:R-:W-:-:S02]  /*e850*/  LOP3.LUT R12, R12, 0x7fffe000, RZ, 0xc0, !PT ;  /* 0x7fffe0000c0c7812 */ /* 0x000fc400078ec0ff */
[-C--:B------:R-:W-:Y:S02]  /*e860*/  LOP3.LUT R15, R15, R8.reuse, RZ, 0x3c, !PT ;  /* 0x000000080f0f7212 */ /* 0x080fe400078e3cff */
[----:B------:R-:W-:Y:S02]  /*e870*/  LOP3.LUT R9, R9, 0xfffffe00, RZ, 0xc0, !PT ;  /* 0xfffffe0009097812 */ /* 0x000fe400078ec0ff */
[----:B------:R-:W-:Y:S02]  /*e880*/  LOP3.LUT R32, R11, R8, RZ, 0x3c, !PT ;  /* 0x000000080b207212 */ /* 0x000fe400078e3cff */
[----:B------:R-:W-:Y:S02]  /*e890*/  LOP3.LUT R10, R10, 0x7fffe000, RZ, 0xc0, !PT ;  /* 0x7fffe0000a0a7812 */ /* 0x000fe400078ec0ff */
[--C-:B------:R-:W-:Y:S02]  /*e8a0*/  IADD3 R12, R15, R12, R9.reuse ;  /* 0x0000000c0f0c7210 */ /* 0x100fe40007ffe009 */
[----:B------:R-:W-:-:S02]  /*e8b0*/  IADD3 R32, R32, R10, R9 ;  /* 0x0000000a20207210 */ /* 0x000fc40007ffe009 */
[--C-:B------:R-:W-:Y:S01]  /*e8c0*/  SHF.R.U64 R35, R28, 0x10, R29.reuse ;  /* 0x000000101c237819 */ /* 0x100fe2000000121d */
[----:B------:R-:W-:Y:S01]  /*e8d0*/  IMAD.SHL.U32 R33, R12, 0x2, RZ ;  /* 0x000000020c217824 */ /* 0x000fe200078e00ff */
[----:B------:R-:W-:Y:S01]  /*e8e0*/  SHF.R.U32.HI R28, RZ, 0x10, R29 ;  /* 0x00000010ff1c7819 */ /* 0x000fe2000001161d */
[----:B------:R-:W-:Y:S01]  /*e8f0*/  IMAD.SHL.U32 R32, R32, 0x2, RZ ;  /* 0x0000000220207824 */ /* 0x000fe200078e00ff */
[--C-:B------:R-:W-:Y:S02]  /*e900*/  SHF.R.U64 R29, R30, 0x10, R31.reuse ;  /* 0x000000101e1d7819 */ /* 0x100fe4000000121f */
[----:B------:R-:W1:Y:S01]  /*e910*/  LDS.128 R12, [R33+0xc100] ;  /* 0x00c10000210c7984 */ /* 0x000e620000000c00 */
[----:B------:R-:W-:Y:S02]  /*e920*/  SHF.R.U32.HI R30, RZ, 0x10, R31 ;  /* 0x00000010ff1e7819 */ /* 0x000fe4000001161f */
[--C-:B------:R-:W-:Y:S01]  /*e930*/  SHF.R.U64 R31, R24, 0x10, R25.reuse ;  /* 0x00000010181f7819 */ /* 0x100fe20000001219 */
[----:B------:R-:W2:Y:S01]  /*e940*/  LDS.128 R8, [R32+0xc100] ;  /* 0x00c1000020087984 */ /* 0x000ea20000000c00 */
[----:B------:R-:W-:-:S02]  /*e950*/  SHF.R.U32.HI R24, RZ, 0x10, R25 ;  /* 0x00000010ff187819 */ /* 0x000fc40000011619 */
[----:B------:R-:W-:Y:S02]  /*e960*/  SHF.R.U64 R25, R26, 0x10, R27 ;  /* 0x000000101a197819 */ /* 0x000fe4000000121b */
[----:B------:R-:W-:Y:S02]  /*e970*/  PRMT R61, R61, 0x5410, R24 ;  /* 0x000054103d3d7816 */ /* 0x000fe40000000018 */
[----:B------:R-:W-:Y:S02]  /*e980*/  PRMT R72, R72, 0x5410, R25 ;  /* 0x0000541048487816 */ /* 0x000fe40000000019 */
[----:B------:R-:W-:Y:S01]  /*e990*/  SHF.R.U32.HI R26, RZ, 0x10, R27 ;  /* 0x00000010ff1a7819 */ /* 0x000fe2000001161b */
[----:B------:R-:W-:Y:S01]  /*e9a0*/  IMAD.U32 R37, R61, 0x10000, RZ ;  /* 0x000100003d257824 */ /* 0x000fe200078e00ff */
[----:B------:R-:W-:Y:S02]  /*e9b0*/  PRMT R62, R62, 0x5410, R31 ;  /* 0x000054103e3e7816 */ /* 0x000fe4000000001f */
[----:B------:R-:W-:-:S02]  /*e9c0*/  PRMT R74, R74, 0x5410, R35 ;  /* 0x000054104a4a7816 */ /* 0x000fc40000000023 */
[----:B------:R-:W-:Y:S02]  /*e9d0*/  PRMT R76, R76, 0x5410, R29 ;  /* 0x000054104c4c7816 */ /* 0x000fe4000000001d */
[----:B------:R-:W-:Y:S01]  /*e9e0*/  PRMT R73, R73, 0x5410, R28 ;  /* 0x0000541049497816 */ /* 0x000fe2000000001c */
[C---:B------:R-:W-:Y:S01]  /*e9f0*/  IMAD.U32 R31, R74.reuse, 0x10000, RZ ;  /* 0x000100004a1f7824 */ /* 0x040fe200078e00ff */
[----:B------:R-:W-:Y:S02]  /*ea00*/  LOP3.LUT R74, R74, 0xffff0000, RZ, 0xc0, !PT ;  /* 0xffff00004a4a7812 */ /* 0x000fe400078ec0ff */
[----:B------:R-:W-:Y:S02]  /*ea10*/  PRMT R63, R63, 0x5410, R26 ;  /* 0x000054103f3f7816 */ /* 0x000fe4000000001a */
[----:B------:R-:W-:Y:S02]  /*ea20*/  PRMT R75, R75, 0x5410, R30 ;  /* 0x000054104b4b7816 */ /* 0x000fe4000000001e */
[----:B------:R-:W-:Y:S01]  /*ea30*/  LOP3.LUT R61, R61, 0xffff0000, RZ, 0xc0, !PT ;  /* 0xffff00003d3d7812 */ /* 0x000fe200078ec0ff */
[----:B------:R-:W-:Y:S01]  /*ea40*/  IMAD.U32 R38, R63, 0x10000, RZ ;  /* 0x000100003f267824 */ /* 0x000fe200078e00ff */
[----:B------:R-:W-:Y:S01]  /*ea50*/  LOP3.LUT R42, R75, 0xffff0000, RZ, 0xc0, !PT ;  /* 0xffff00004b2a7812 */ /* 0x000fe200078ec0ff */
[C---:B-1----:R-:W-:Y:S01]  /*ea60*/  IMAD.U32 R25, R12.reuse, 0x10000, RZ ;  /* 0x000100000c197824 */ /* 0x042fe200078e00ff */
        /* <DEDUP_REMOVED lines=9> */
[----:B------:R-:W-:Y:S01]  /*eb00*/  IMAD.U32 R9, R62, 0x10000, RZ ;  /* 0x000100003e097824 */ /* 0x000fe200078e00ff */
[C---:B------:R-:W-:Y:S01]  /*eb10*/  LOP3.LUT R34, R10.reuse, 0xffff0000, RZ, 0xc0, !PT ;  /* 0xffff00000a227812 */ /* 0x040fe200078ec0ff */
[----:B------:R-:W-:Y:S01]  /*eb20*/  IMAD.U32 R35, R10, 0x10000, RZ ;  /* 0x000100000a237824 */ /* 0x000fe200078e00ff */
[----:B------:R-:W-:Y:S01]  /*eb30*/  LOP3.LUT R62, R62, 0xffff0000, RZ, 0xc0, !PT ;  /* 0xffff00003e3e7812 */ /* 0x000fe200078ec0ff */
[----:B------:R-:W-:-:S02]  /*eb40*/  FMUL.FTZ R10, R28, R9 ;  /* 0x000000091c0a7220 */ /* 0x000fc40000410000 */
[-C--:B------:R-:W-:Y:S02]  /*eb50*/  FMUL.FTZ R28, R28, R31.reuse ;  /* 0x0000001f1c1c7220 */ /* 0x080fe40000410000 */
[C---:B------:R-:W-:Y:S02]  /*eb60*/  FFMA.FTZ R10, R25.reuse, R31, -R10 ;  /* 0x0000001f190a7223 */ /* 0x040fe4000001080a */
[----:B------:R-:W-:Y:S02]  /*eb70*/  FFMA.FTZ R28, R25, R9, R28 ;  /* 0x00000009191c7223 */ /* 0x000fe4000001001c */
[----:B------:R-:W-:Y:S02]  /*eb80*/  FMUL.FTZ R31, R15, R62 ;  /* 0x0000003e0f1f7220 */ /* 0x000fe40000410000 */
[C---:B------:R-:W-:Y:S01]  /*eb90*/  IMAD.U32 R9, R73.reuse, 0x10000, RZ ;  /* 0x0001000049097824 */ /* 0x040fe200078e00ff */
[----:B------:R-:W-:Y:S01]  /*eba0*/  LOP3.LUT R73, R73, 0xffff0000, RZ, 0xc0, !PT ;  /* 0xffff000049497812 */ /* 0x000fe200078ec0ff */
[----:B------:R-:W-:-:S02]  /*ebb0*/  FMUL.FTZ R15, R15, R74 ;  /* 0x0000004a0f0f7220 */ /* 0x000fc40000410000 */
[C---:B------:R-:W-:Y:S02]  /*ebc0*/  FMUL.FTZ R25, R8.reuse, R37 ;  /* 0x0000002508197220 */ /* 0x040fe40000410000 */
[----:B------:R-:W-:Y:S02]  /*ebd0*/  FMUL.FTZ R8, R8, R9 ;  /* 0x0000000908087220 */ /* 0x000fe40000410000 */
[C---:B------:R-:W-:Y:S01]  /*ebe0*/  IMAD.U32 R30, R11.reuse, 0x10000, RZ ;  /* 0x000100000b1e7824 */ /* 0x040fe200078e00ff */
[----:B------:R-:W-:Y:S01]  /*ebf0*/  LOP3.LUT R11, R11, 0xffff0000, RZ, 0xc0, !PT ;  /* 0xffff00000b0b7812 */ /* 0x000fe200078ec0ff */
[C---:B------:R-:W-:Y:S02]  /*ec00*/  FFMA.FTZ R31, R24.reuse, R74, -R31 ;  /* 0x0000004a181f7223 */ /* 0x040fe4000001081f */
[----:B------:R-:W-:Y:S02]  /*ec10*/  FFMA.FTZ R15, R24, R62, R15 ;  /* 0x0000003e180f7223 */ /* 0x000fe4000001000f */
[----:B------:R-:W-:-:S02]  /*ec20*/  IMAD.U32 R24, R75, 0x10000, RZ ;  /* 0x000100004b187824 */ /* 0x000fc400078e00ff */
[C---:B------:R-:W-:Y:S02]  /*ec30*/  FFMA.FTZ R25, R12.reuse, R9, -R25 ;  /* 0x000000090c197223 */ /* 0x040fe40000010819 */
[----:B------:R-:W-:Y:S02]  /*ec40*/  FFMA.FTZ R9, R12, R37, R8 ;  /* 0x000000250c097223 */ /* 0x000fe40000010008 */
[C---:B------:R-:W-:Y:S02]  /*ec50*/  FMUL.FTZ R8, R30.reuse, R38 ;  /* 0x000000261e087220 */ /* 0x040fe40000410000 */
[-C--:B------:R-:W-:Y:S02]  /*ec60*/  FMUL.FTZ R30, R30, R24.reuse ;  /* 0x000000181e1e7220 */ /* 0x080fe40000410000 */
[----:B------:R-:W-:Y:S02]  /*ec70*/  IMAD.U32 R12, R72, 0x10000, RZ ;  /* 0x00010000480c7824 */ /* 0x000fe400078e00ff */
[----:B------:R-:W-:-:S02]  /*ec80*/  FFMA.FTZ R24, R13, R24, -R8 ;  /* 0x000000180d187223 */ /* 0x000fc40000010808 */
[----:B------:R-:W-:Y:S02]  /*ec90*/  IMAD.U32 R37, R76, 0x10000, RZ ;  /* 0x000100004c257824 */ /* 0x000fe400078e00ff */
[----:B------:R-:W-:Y:S02]  /*eca0*/  FFMA.FTZ R38, R13, R38, R30 ;  /* 0x000000260d267223 */ /* 0x000fe4000001001e */
[C---:B------:R-:W-:Y:S01]  /*ecb0*/  IMAD.U32 R26, R14.reuse, 0x10000, RZ ;  /* 0x000100000e1a7824 */ /* 0x040fe200078e00ff */
[----:B------:R-:W-:Y:S01]  /*ecc0*/  LOP3.LUT R14, R14, 0xffff0000, RZ, 0xc0, !PT ;  /* 0xffff00000e0e7812 */ /* 0x000fe200078ec0ff */
[C---:B------:R-:W-:Y:S02]  /*ecd0*/  FMUL.FTZ R8, R36.reuse, R61 ;  /* 0x0000003d24087220 */ /* 0x040fe40000410000 */
[----:B------:R-:W-:Y:S02]  /*ece0*/  FMUL.FTZ R13, R35, R12 ;  /* 0x0000000c230d7220 */ /* 0x000fe40000410000 */
[----:B------:R-:W-:-:S02]  /*ecf0*/  FMUL.FTZ R36, R36, R73 ;  /* 0x0000004924247220 */ /* 0x000fc40000410000 */
[----:B------:R-:W-:Y:S02]  /*ed00*/  FMUL.FTZ R35, R35, R37 ;  /* 0x0000002523237220 */ /* 0x000fe40000410000 */
[----:B------:R-:W-:Y:S01]  /*ed10*/  FFMA.FTZ R30, R27, R73, -R8 ;  /* 0x000000491b1e7223 */ /* 0x000fe20000010808 */
[----:B------:R-:W-:Y:S01]  /*ed20*/  LOP3.LUT R8, R63, 0xffff0000, RZ, 0xc0, !PT ;  /* 0xffff00003f087812 */ /* 0x000fe200078ec0ff */
[----:B------:R-:W-:Y:S01]  /*ed30*/  FFMA.FTZ R37, R26, R37, -R13 ;  /* 0x000000251a257223 */ /* 0x000fe2000001080d */
[----:B------:R-:W-:Y:S01]  /*ed40*/  LOP3.LUT R13, R72, 0xffff0000, RZ, 0xc0, !PT ;  /* 0xffff0000480d7812 */ /* 0x000fe200078ec0ff */
[----:B------:R-:W-:Y:S01]  /*ed50*/  FFMA.FTZ R36, R27, R61, R36 ;  /* 0x0000003d1b247223 */ /* 0x000fe20000010024 */
[----:B------:R-:W-:Y:S01]  /*ed60*/  LOP3.LUT R27, R76, 0xffff0000, RZ, 0xc0, !PT ;  /* 0xffff00004c1b7812 */ /* 0x000fe200078ec0ff */
[----:B------:R-:W-:Y:S02]  /*ed70*/  FFMA.FTZ R35, R26, R12, R35 ;  /* 0x0000000c1a237223 */ /* 0x000fe40000010023 */
[----:B------:R-:W-:Y:S01]  /*ed80*/  FMUL.FTZ R26, R34, R13 ;  /* 0x0000000d221a7220 */ /* 0x000fe20000410000 */
[----:B------:R-:W-:Y:S01]  /*ed90*/  F2FP.BF16.PACK_AB R9, R36, R9 ;  /* 0x000000092409723e */ /* 0x000fe200000010ff */
[----:B------:R-:W-:-:S02]  /*eda0*/  FMUL.FTZ R39, R11, R8 ;  /* 0x000000080b277220 */ /* 0x000fc40000410000 */
[-C--:B------:R-:W-:Y:S02]  /*edb0*/  FMUL.FTZ R34, R34, R27.reuse ;  /* 0x0000001b22227220 */ /* 0x080fe40000410000 */
[-C--:B------:R-:W-:Y:S02]  /*edc0*/  FMUL.FTZ R12, R11, R42.reuse ;  /* 0x0000002a0b0c7220 */ /* 0x080fe40000410000 */
[C---:B------:R-:W-:Y:S02]  /*edd0*/  FFMA.FTZ R26, R14.reuse, R27, -R26 ;  /* 0x0000001b0e1a7223 */ /* 0x040fe4000001081a */
[C---:B------:R-:W-:Y:S02]  /*ede0*/  FFMA.FTZ R11, R29.reuse, R42, -R39 ;  /* 0x0000002a1d0b7223 */ /* 0x040fe40000010827 */
[----:B------:R-:W-:Y:S01]  /*edf0*/  FFMA.FTZ R34, R14, R13, R34 ;  /* 0x0000000d0e227223 */ /* 0x000fe20000010022 */
[----:B------:R-:W-:Y:S01]  /*ee00*/  F2FP.BF16.PACK_AB R13, R30, R25 ;  /* 0x000000191e0d723e */ /* 0x000fe200000010ff */
[----:B------:R-:W-:Y:S01]  /*ee10*/  FFMA.FTZ R29, R29, R8, R12 ;  /* 0x000000081d1d7223 */ /* 0x000fe2000001000c */
[----:B------:R-:W-:-:S02]  /*ee20*/  F2FP.BF16.PACK_AB R8, R15, R28 ;  /* 0x0000001c0f08723e */ /* 0x000fc400000010ff */
[----:B------:R-:W-:Y:S02]  /*ee30*/  F2FP.BF16.PACK_AB R12, R31, R10 ;  /* 0x0000000a1f0c723e */ /* 0x000fe400000010ff */
[----:B------:R-:W-:Y:S02]  /*ee40*/  F2FP.BF16.PACK_AB R14, R26, R37 ;  /* 0x000000251a0e723e */ /* 0x000fe400000010ff */
[----:B------:R-:W-:Y:S02]  /*ee50*/  F2FP.BF16.PACK_AB R15, R11, R24 ;  /* 0x000000180b0f723e */ /* 0x000fe400000010ff */
[----:B------:R-:W-:Y:S02]  /*ee60*/  F2FP.BF16.PACK_AB R10, R34, R35 ;  /* 0x00000023220a723e */ /* 0x000fe400000010ff */
[----:B------:R-:W-:Y:S01]  /*ee70*/  F2FP.BF16.PACK_AB R11, R29, R38 ;  /* 0x000000261d0b723e */ /* 0x000fe200000010ff */
[----:B------:R1:W-:Y:S04]  /*ee80*/  STS.128 [R33+0xc100], R12 ;  /* 0x00c1000c21007388 */ /* 0x0003e80000000c00 */
[----:B------:R1:W-:Y:S02]  /*ee90*/  STS.128 [R32+0xc100], R8 ;  /* 0x00c1000820007388 */ /* 0x0003e40000000c00 */
.L_x_384:
[----:B------:R-:W-:Y:S05]  /*eea0*/  BSYNC B0 ;  /* 0x0000000000007941 */ /* 0x000fea0003800000 */
.L_x_383:
[----:B-1----:R-:W-:-:S04]  /*eeb0*/  IADD3 R15, R60, 0x40, RZ ;  /* 0x000000403c0f7810 */ /* 0x002fc80007ffe0ff */
        /* <DEDUP_REMOVED lines=16> */
[C---:B------:R-:W-:Y:S02]  /*efc0*/  LOP3.LUT R15, R13.reuse, 0x38, R8, 0xf8, !PT ;  /* 0x000000380d0f7812 */ /* 0x040fe400078ef808 */
[----:B------:R-:W-:Y:S02]  /*efd0*/  LEA.HI R10, R10, R11, RZ, 0x3 ;  /* 0x0000000b0a0a7211 */ /* 0x000fe400078f18ff */
[----:B------:R-:W-:Y:S02]  /*efe0*/  SHF.R.U32.HI R8, RZ, 0x3, R13 ;  /* 0x00000003ff087819 */ /* 0x000fe4000001160d */
[----:B------:R-:W-:Y:S01]  /*eff0*/  LOP3.LUT R13, R13, 0x38, R14, 0xf8, !PT ;  /* 0x000000380d0d7812 */ /* 0x000fe200078ef80e */
[----:B------:R-:W-:Y:S01]  /*f000*/  IMAD.SHL.U32 R10, R10, 0x400, RZ ;  /* 0x000004000a0a7824 */ /* 0x000fe200078e00ff */
[----:B------:R-:W-:-:S02]  /*f010*/  LOP3.LUT R12, R12, 0x7fffe000, RZ, 0xc0, !PT ;  /* 0x7fffe0000c0c7812 */ /* 0x000fc400078ec0ff */
[----:B------:R-:W-:Y:S02]  /*f020*/  LOP3.LUT R9, R9, 0xfffffe00, RZ, 0xc0, !PT ;  /* 0xfffffe0009097812 */ /* 0x000fe400078ec0ff */
[-C--:B------:R-:W-:Y:S02]  /*f030*/  LOP3.LUT R15, R15, R8.reuse, RZ, 0x3c, !PT ;  /* 0x000000080f0f7212 */ /* 0x080fe400078e3cff */
        /* <DEDUP_REMOVED lines=8> */
[----:B------:R-:W-:Y:S02]  /*f0c0*/  SHF.R.U64 R18, R18, 0x10, R19 ;  /* 0x0000001012127819 */ /* 0x000fe40000001213 */
[----:B------:R-:W1:Y:S01]  /*f0d0*/  LDS.128 R12, [R25+0xc100] ;  /* 0x00c10000190c7984 */ /* 0x000e620000000c00 */
[----:B------:R-:W-:Y:S02]  /*f0e0*/  SHF.R.U64 R20, R20, 0x10, R21 ;  /* 0x0000001014147819 */ /* 0x000fe40000001215 */
[----:B------:R-:W-:Y:S01]  /*f0f0*/  SHF.R.U32.HI R19, RZ, 0x10, R19 ;  /* 0x00000010ff137819 */ /* 0x000fe20000011613 */
[----:B------:R-:W2:Y:S01]  /*f100*/  LDS.128 R8, [R24+0xc100] ;  /* 0x00c1000018087984 */ /* 0x000ea20000000c00 */
[----:B------:R-:W-:-:S02]  /*f110*/  SHF.R.U32.HI R21, RZ, 0x10, R21 ;  /* 0x00000010ff157819 */ /* 0x000fc40000011615 */
[----:B------:R-:W-:Y:S02]  /*f120*/  PRMT R53, R53, 0x5410, R16 ;  /* 0x0000541035357816 */ /* 0x000fe40000000010 */
[----:B------:R-:W-:Y:S02]  /*f130*/  PRMT R52, R52, 0x5410, R17 ;  /* 0x0000541034347816 */ /* 0x000fe40000000011 */
[----:B------:R-:W-:Y:S02]  /*f140*/  SHF.R.U64 R22, R22, 0x10, R23 ;  /* 0x0000001016167819 */ /* 0x000fe40000001217 */
[----:B------:R-:W-:Y:S01]  /*f150*/  PRMT R54, R54, 0x5410, R19 ;  /* 0x0000541036367816 */ /* 0x000fe20000000013 */
[----:B------:R-:W-:Y:S01]  /*f160*/  IMAD.U32 R29, R52, 0x10000, RZ ;  /* 0x00010000341d7824 */ /* 0x000fe200078e00ff */
[----:B------:R-:W-:Y:S02]  /*f170*/  SHF.R.U32.HI R23, RZ, 0x10, R23 ;  /* 0x00000010ff177819 */ /* 0x000fe40000011617 */
        /* <DEDUP_REMOVED lines=19> */
[C---:B------:R-:W-:Y:S01]  /*f2b0*/  LOP3.LUT R26, R10.reuse, 0xffff0000, RZ, 0xc0, !PT ;  /* 0xffff00000a1a7812 */ /* 0x040fe200078ec0ff */
[----:B------:R-:W-:Y:S01]  /*f2c0*/  IMAD.U32 R27, R10, 0x10000, RZ ;  /* 0x000100000a1b7824 */ /* 0x000fe200078e00ff */
[----:B------:R-:W-:Y:S01]  /*f2d0*/  LOP3.LUT R53, R53, 0xffff0000, RZ, 0xc0, !PT ;  /* 0xffff000035357812 */ /* 0x000fe200078ec0ff */
[----:B------:R-:W-:-:S02]  /*f2e0*/  FMUL.FTZ R10, R20, R9 ;  /* 0x00000009140a7220 */ /* 0x000fc40000410000 */
[-C--:B------:R-:W-:Y:S02]  /*f2f0*/  FMUL.FTZ R20, R20, R23.reuse ;  /* 0x0000001714147220 */ /* 0x080fe40000410000 */
[C---:B------:R-:W-:Y:S02]  /*f300*/  FFMA.FTZ R10, R17.reuse, R23, -R10 ;  /* 0x00000017110a7223 */ /* 0x040fe4000001080a */
[----:B------:R-:W-:Y:S02]  /*f310*/  FFMA.FTZ R20, R17, R9, R20 ;  /* 0x0000000911147223 */ /* 0x000fe40000010014 */
[C---:B------:R-:W-:Y:S02]  /*f320*/  FMUL.FTZ R23, R15.reuse, R53 ;  /* 0x000000350f177220 */ /* 0x040fe40000410000 */
[C---:B------:R-:W-:Y:S01]  /*f330*/  IMAD.U32 R9, R56.reuse, 0x10000, RZ ;  /* 0x0001000038097824 */ /* 0x040fe200078e00ff */
[----:B------:R-:W-:Y:S01]  /*f340*/  LOP3.LUT R56, R56, 0xffff0000, RZ, 0xc0, !PT ;  /* 0xffff000038387812 */ /* 0x000fe200078ec0ff */
[----:B------:R-:W-:-:S02]  /*f350*/  FMUL.FTZ R15, R15, R30 ;  /* 0x0000001e0f0f7220 */ /* 0x000fc40000410000 */
[----:B------:R-:W-:Y:S02]  /*f360*/  FMUL.FTZ R17, R8, R29 ;  /* 0x0000001d08117220 */ /* 0x000fe40000410000 */
[----:B------:R-:W-:Y:S02]  /*f370*/  FFMA.FTZ R23, R16, R30, -R23 ;  /* 0x0000001e10177223 */ /* 0x000fe40000010817 */
[----:B------:R-:W-:Y:S02]  /*f380*/  FMUL.FTZ R8, R8, R9 ;  /* 0x0000000908087220 */ /* 0x000fe40000410000 */
[C---:B------:R-:W-:Y:S01]  /*f390*/  IMAD.U32 R22, R11.reuse, 0x10000, RZ ;  /* 0x000100000b167824 */ /* 0x040fe200078e00ff */
[----:B------:R-:W-:Y:S01]  /*f3a0*/  LOP3.LUT R11, R11, 0xffff0000, RZ, 0xc0, !PT ;  /* 0xffff00000b0b7812 */ /* 0x000fe200078ec0ff */
[C---:B------:R-:W-:Y:S01]  /*f3b0*/  IMAD.U32 R30, R54.reuse, 0x10000, RZ ;  /* 0x00010000361e7824 */ /* 0x040fe200078e00ff */
[----:B------:R-:W-:Y:S01]  /*f3c0*/  LOP3.LUT R54, R54, 0xffff0000, RZ, 0xc0, !PT ;  /* 0xffff000036367812 */ /* 0x000fe200078ec0ff */
[----:B------:R-:W-:-:S02]  /*f3d0*/  FFMA.FTZ R15, R16, R53, R15 ;  /* 0x00000035100f7223 */ /* 0x000fc4000001000f */
[C---:B------:R-:W-:Y:S01]  /*f3e0*/  IMAD.U32 R16, R58.reuse, 0x10000, RZ ;  /* 0x000100003a107824 */ /* 0x040fe200078e00ff */
[----:B------:R-:W-:Y:S01]  /*f3f0*/  LOP3.LUT R58, R58, 0xffff0000, RZ, 0xc0, !PT ;  /* 0xffff00003a3a7812 */ /* 0x000fe200078ec0ff */
[C---:B------:R-:W-:Y:S02]  /*f400*/  FFMA.FTZ R17, R12.reuse, R9, -R17 ;  /* 0x000000090c117223 */ /* 0x040fe40000010811 */
        /* <DEDUP_REMOVED lines=10> */
[C---:B------:R-:W-:Y:S01]  /*f4b0*/  IMAD.U32 R18, R14.reuse, 0x10000, RZ ;  /* 0x000100000e127824 */ /* 0x040fe200078e00ff */
[----:B------:R-:W-:Y:S01]  /*f4c0*/  LOP3.LUT R14, R14, 0xffff0000, RZ, 0xc0, !PT ;  /* 0xffff00000e0e7812 */ /* 0x000fe200078ec0ff */
[----:B------:R-:W-:Y:S02]  /*f4d0*/  FMUL.FTZ R27, R27, R29 ;  /* 0x0000001d1b1b7220 */ /* 0x000fe40000410000 */
[C---:B------:R-:W-:Y:S02]  /*f4e0*/  FMUL.FTZ R8, R28.reuse, R52 ;  /* 0x000000341c087220 */ /* 0x040fe40000410000 */
[----:B------:R-:W-:-:S02]  /*f4f0*/  FMUL.FTZ R28, R28, R56 ;  /* 0x000000381c1c7220 */ /* 0x000fc40000410000 */
[C---:B------:R-:W-:Y:S02]  /*f500*/  FFMA.FTZ R29, R18.reuse, R29, -R13 ;  /* 0x0000001d121d7223 */ /* 0x040fe4000001080d */
[----:B------:R-:W-:Y:S02]  /*f510*/  FFMA.FTZ R27, R18, R12, R27 ;  /* 0x0000000c121b7223 */ /* 0x000fe4000001001b */
[----:B------:R-:W-:Y:S02]  /*f520*/  FFMA.FTZ R56, R19, R56, -R8 ;  /* 0x0000003813387223 */ /* 0x000fe40000010808 */
[----:B------:R-:W-:Y:S02]  /*f530*/  FMUL.FTZ R18, R26, R55 ;  /* 0x000000371a127220 */ /* 0x000fe40000410000 */
[----:B------:R-:W-:Y:S01]  /*f540*/  FMUL.FTZ R12, R11, R54 ;  /* 0x000000360b0c7220 */ /* 0x000fe20000410000 */
[----:B------:R-:W-:Y:S01]  /*f550*/  F2FP.BF16.PACK_AB R13, R56, R17 ;  /* 0x00000011380d723e */ /* 0x000fe200000010ff */
[----:B------:R-:W-:-:S02]  /*f560*/  FMUL.FTZ R22, R26, R59 ;  /* 0x0000003b1a167220 */ /* 0x000fc40000410000 */
[-C--:B------:R-:W-:Y:S02]  /*f570*/  FMUL.FTZ R8, R11, R58.reuse ;  /* 0x0000003a0b087220 */ /* 0x080fe40000410000 */
[C---:B------:R-:W-:Y:S02]  /*f580*/  FFMA.FTZ R18, R14.reuse, R59, -R18 ;  /* 0x0000003b0e127223 */ /* 0x040fe40000010812 */
[----:B------:R-:W-:Y:S01]  /*f590*/  FFMA.FTZ R11, R21, R58, -R12 ;  /* 0x0000003a150b7223 */ /* 0x000fe2000001080c */
[----:B------:R-:W-:Y:S01]  /*f5a0*/  F2FP.BF16.PACK_AB R12, R23, R10 ;  /* 0x0000000a170c723e */ /* 0x000fe200000010ff */
[----:B------:R-:W-:Y:S02]  /*f5b0*/  FFMA.FTZ R28, R19, R52, R28 ;  /* 0x00000034131c7223 */ /* 0x000fe4000001001c */
[----:B------:R-:W-:Y:S01]  /*f5c0*/  FFMA.FTZ R22, R14, R55, R22 ;  /* 0x000000370e167223 */ /* 0x000fe20000010016 */
[----:B------:R-:W-:Y:S01]  /*f5d0*/  F2FP.BF16.PACK_AB R14, R18, R29 ;  /* 0x0000001d120e723e */ /* 0x000fe200000010ff */
[----:B------:R-:W-:Y:S01]  /*f5e0*/  FFMA.FTZ R21, R21, R54, R8 ;  /* 0x0000003615157223 */ /* 0x000fe20000010008 */
[----:B------:R-:W-:-:S02]  /*f5f0*/  F2FP.BF16.PACK_AB R8, R15, R20 ;  /* 0x000000140f08723e */ /* 0x000fc400000010ff */
[----:B------:R-:W-:Y:S02]  /*f600*/  F2FP.BF16.PACK_AB R15, R11, R16 ;  /* 0x000000100b0f723e */ /* 0x000fe400000010ff */
[----:B------:R-:W-:Y:S02]  /*f610*/  F2FP.BF16.PACK_AB R9, R28, R9 ;  /* 0x000000091c09723e */ /* 0x000fe400000010ff */
[----:B------:R-:W-:Y:S01]  /*f620*/  F2FP.BF16.PACK_AB R10, R22, R27 ;  /* 0x0000001b160a723e */ /* 0x000fe200000010ff */
[----:B------:R1:W-:Y:S01]  /*f630*/  STS.128 [R25+0xc100], R12 ;  /* 0x00c1000c19007388 */ /* 0x0003e20000000c00 */
[----:B------:R-:W-:-:S05]  /*f640*/  F2FP.BF16.PACK_AB R11, R21, R30 ;  /* 0x0000001e150b723e */ /* 0x000fca00000010ff */
[----:B------:R1:W-:Y:S02]  /*f650*/  STS.128 [R24+0xc100], R8 ;  /* 0x00c1000818007388 */ /* 0x0003e40000000c00 */
.L_x_360:
[----:B------:R-:W-:Y:S05]  /*f660*/  BSYNC B2 ;  /* 0x0000000000027941 */ /* 0x000fea0003800000 */
.L_x_342:
[----:B-12---:R-:W-:Y:S01]  /*f670*/  IMAD.SHL.U32 R8, R0, 0x40, RZ ;  /* 0x0000004000087824 */ /* 0x006fe200078e00ff */
[----:B------:R-:W-:-:S04]  /*f680*/  DEPBAR.LE SB0, 0x0 ;  /* 0x000080000000791a */ /* 0x000fc80000000000 */
[----:B------:R-:W-:Y:S01]  /*f690*/  IMAD.SHL.U32 R11, R45, 0x8, RZ ;  /* 0x000000082d0b7824 */ /* 0x000fe200078e00ff */
[----:B------:R-:W-:Y:S01]  /*f6a0*/  LOP3.LUT R8, R8, 0x1c0, RZ, 0xc0, !PT ;  /* 0x000001c008087812 */ /* 0x000fe200078ec0ff */
[----:B------:R-:W-:Y:S01]  /*f6b0*/  ULDC.64 UR4, c[0x0][0x208] ;  /* 0x0000820000047ab9 */ /* 0x000fe20000000a00 */
[----:B------:R-:W-:Y:S01]  /*f6c0*/  IMAD R206, R81, 0x400, R4 ;  /* 0x0000040051ce7824 */ /* 0x000fe200078e0204 */
[----:B------:R-:W-:Y:S01]  /*f6d0*/  UIMAD UR20, UR20, UR4, URZ ;  /* 0x00000004141472a4 */ /* 0x000fe2000f8e023f */
[----:B------:R-:W-:Y:S01]  /*f6e0*/  LOP3.LUT R11, R8, 0x8, R11, 0xf8, !PT ;  /* 0x00000008080b7812 */ /* 0x000fe200078ef80b */
[----:B------:R-:W-:Y:S01]  /*f6f0*/  UIMAD.WIDE.U32 UR26, UR19, UR4, URZ ;  /* 0x00000004131a72a5 */ /* 0x000fe2000f8e003f */
[----:B------:R-:W-:Y:S01]  /*f700*/  SHF.R.U32.HI R8, RZ, 0x3, R8 ;  /* 0x00000003ff087819 */ /* 0x000fe20000011608 */
[----:B------:R-:W-:Y:S01]  /*f710*/  UIMAD UR20, UR19, UR5, UR20 ;  /* 0x00000005131472a4 */ /* 0x000fe2000f8e0214 */
[----:B------:R-:W-:Y:S01]  /*f720*/  IMAD.SHL.U32 R206, R206, 0x2, RZ ;  /* 0x00000002cece7824 */ /* 0x000fe200078e00ff */
[----:B------:R-:W-:Y:S01]  /*f730*/  BAR.SYNC.DEFER_BLOCKING 0x0 ;  /* 0x0000000000007b1d */ /* 0x000fe20000010000 */
[----:B------:R-:W-:Y:S01]  /*f740*/  LOP3.LUT R8, R11, R8, RZ, 0x3c, !PT ;  /* 0x000000080b087212 */ /* 0x000fe200078e3cff */
[----:B------:R-:W-:Y:S01]  /*f750*/  UIADD3 UR20, UR27, UR20, URZ ;  /* 0x000000141b147290 */ /* 0x000fe2000fffe03f */
[----:B------:R-:W-:Y:S01]  /*f760*/  SEL R10, RZ, 0x2, P2 ;  /* 0x00000002ff0a7807 */ /* 0x000fe20001000000 */
[----:B------:R-:W-:Y:S01]  /*f770*/  IMAD R202, R2, 0x2, R206 ;  /* 0x0000000202ca7824 */ /* 0x000fe200078e02ce */
[----:B------:R-:W-:Y:S01]  /*f780*/  SEL R9, RZ, 0x4, P1 ;  /* 0x00000004ff097807 */ /* 0x000fe20000800000 */
[----:B------:R-:W-:Y:S01]  /*f790*/  IMAD R205, R47, 0x200, R8 ;  /* 0x000002002fcd7824 */ /* 0x000fe200078e0208 */
[----:B------:R-:W-:Y:S01]  /*f7a0*/  LOP3.LUT P4, RZ, R0, 0x2, RZ, 0xc0, !PT ;  /* 0x0000000200ff7812 */ /* 0x000fe2000788c0ff */
[----:B------:R-:W-:Y:S01]  /*f7b0*/  IMAD.U32 R8, RZ, RZ, UR26 ;  /* 0x0000001aff087e24 */ /* 0x000fe2000f8e00ff */
[----:B------:R-:W-:Y:S01]  /*f7c0*/  IADD3 R16, -R45, UR12, -R6 ;  /* 0x0000000c2d107c10 */ /* 0x000fe2000fffe906 */
[----:B------:R-:W-:Y:S01]  /*f7d0*/  IMAD.SHL.U32 R205, R205, 0x2, RZ ;  /* 0x00000002cdcd7824 */ /* 0x000fe200078e00ff */
[----:B------:R-:W-:Y:S01]  /*f7e0*/  IADD3 R46, R9, R10, R46 ;  /* 0x0000000a092e7210 */ /* 0x000fe20007ffe02e */
[----:B------:R-:W-:Y:S01]  /*f7f0*/  IMAD.U32 R9, RZ, RZ, UR27 ;  /* 0x0000001bff097e24 */ /* 0x000fe2000f8e00ff */
[----:B------:R-:W-:Y:S01]  /*f800*/  LEA R9, P0, R8, R208, 0x6 ;  /* 0x000000d008097211 */ /* 0x000fe200078030ff */
[----:B------:R-:W-:Y:S01]  /*f810*/  IMAD.U32 R11, RZ, RZ, UR20 ;  /* 0x00000014ff0b7e24 */ /* 0x000fe2000f8e00ff */
[----:B------:R-:W-:Y:S01]  /*f820*/  ISETP.LT.OR P6, PT, R16, 0x1, P3 ;  /* 0x000000011000780c */ /* 0x000fe20001fc1670 */
[----:B------:R-:W-:Y:S01]  /*f830*/  IMAD.SHL.U32 R207, R44, 0x2, RZ ;  /* 0x000000022ccf7824 */ /* 0x000fe200078e00ff */
[----:B------:R-:W-:Y:S01]  /*f840*/  IADD3 R10, R205, 0x6100, RZ ;  /* 0x00006100cd0a7810 */ /* 0x000fe20007ffe0ff */
[----:B------:R-:W-:Y:S01]  /*f850*/  USHF.L.U32 UR20, UR4, 0x6, URZ ;  /* 0x0000000604147899 */ /* 0x000fe2000800063f */
[----:B------:R-:W-:Y:S01]  /*f860*/  LEA.HI.X R8, R8, R215, R11, 0x6, P0 ;  /* 0x000000d708087211 */ /* 0x000fe200000f340b */
[----:B------:R-:W-:Y:S01]  /*f870*/  USHF.L.U64.HI UR11, UR4, UR11, UR5 ;  /* 0x0000000b040b7299 */ /* 0x000fe20008010205 */
[----:B------:R-:W-:Y:S01]  /*f880*/  LEA R18, P0, R9, c[0x0][0x1f8], 0x1 ;  /* 0x00007e0009127a11 */ /* 0x000fe200078008ff */
[----:B------:R-:W-:Y:S01]  /*f890*/  IMAD R201, R3, 0x2, R206 ;  /* 0x0000000203c97824 */ /* 0x000fe200078e02ce */
[----:B------:R-:W-:Y:S01]  /*f8a0*/  LOP3.LUT P5, RZ, R46, 0x2, RZ, 0xc0, !PT ;  /* 0x000000022eff7812 */ /* 0x000fe200078ac0ff */
[----:B------:R-:W-:Y:S01]  /*f8b0*/  LDSM.16.M88.4 R12, [R206+0xc100] ;  /* 0x00c10000ce0c783b */ /* 0x000fe20000000200 */
[----:B------:R-:W-:Y:S01]  /*f8c0*/  IADD3 R204, R205, 0x6120, RZ ;  /* 0x00006120cdcc7810 */ /* 0x000fe20007ffe0ff */
[----:B------:R-:W-:Y:S01]  /*f8d0*/  IMAD R199, R3, 0x2, R202 ;  /* 0x0000000203c77824 */ /* 0x000fe200078e02ca */
[----:B------:R-:W-:Y:S01]  /*f8e0*/  @P4 IADD3 R204, R10, -0x20, RZ ;  /* 0xffffffe00acc4810 */ /* 0x000fe20007ffe0ff */
[----:B------:R-:W1:Y:S01]  /*f8f0*/  LDSM.16.M88.4 R40, [R205+0x6100] ;  /* 0x00610000cd28783b */ /* 0x000e620000000200 */
[----:B------:R-:W-:Y:S01]  /*f900*/  LEA.HI.X R19, R9, c[0x0][0x1fc], R8, 0x1, P0 ;  /* 0x00007f0009137a11 */ /* 0x000fe200000f0c08 */
[----:B------:R-:W-:Y:S01]  /*f910*/  UISETP.GT.AND UP0, UPT, UR19, UR8, UPT ;  /* 0x000000081300728c */ /* 0x000fe2000bf04270 */
[----:B------:R-:W-:Y:S01]  /*f920*/  ISETP.LT.OR P0, PT, R16, 0x1, !P5 ;  /* 0x000000011000780c */ /* 0x000fe20006f01670 */
[----:B------:R-:W2:Y:S01]  /*f930*/  LDSM.16.M88.4 R32, [R205+0x6900] ;  /* 0x00690000cd20783b */ /* 0x000ea20000000200 */
[----:B------:R-:W-:Y:S01]  /*f940*/  LOP3.LUT P4, RZ, R46, 0x4, RZ, 0xc0, !PT ;  /* 0x000000042eff7812 */ /* 0x000fe2000788c0ff */
[----:B------:R-:W-:Y:S01]  /*f950*/  UIADD3 UR17, UR12, 0x1, -UR17 ;  /* 0x000000010c117890 */ /* 0x000fe2000fffe811 */
[----:B------:R-:W-:Y:S01]  /*f960*/  ISETP.LT.OR P5, PT, R16, 0x21, !P5 ;  /* 0x000000211000780c */ /* 0x000fe20006fa1670 */
[----:B------:R-:W-:Y:S01]  /*f970*/  LDSM.16.M88.4 R48, [R202+0xc100] ;  /* 0x00c10000ca30783b */ /* 0x000fe20000000200 */
[----:B------:R-:W-:-:S02]  /*f980*/  IADD3 R195, R204, 0x800, RZ ;  /* 0x00000800ccc37810 */ /* 0x000fc40007ffe0ff */
[C---:B------:R-:W-:Y:S01]  /*f990*/  IADD3 R194, R204.reuse, 0x1000, RZ ;  /* 0x00001000ccc27810 */ /* 0x040fe20007ffe0ff */
[----:B------:R-:W3:Y:S01]  /*f9a0*/  LDSM.16.M88.4 R24, [R205+0x7100] ;  /* 0x00710000cd18783b */ /* 0x000ee20000000200 */
[----:B------:R-:W-:Y:S01]  /*f9b0*/  @UP0 UIADD3 UR5, UR9, -0x2, URZ ;  /* 0xfffffffe09050890 */ /* 0x000fe2000fffe03f */
[C---:B------:R-:W-:Y:S02]  /*f9c0*/  IADD3 R193, R204.reuse, 0x1800, RZ ;  /* 0x00001800ccc17810 */ /* 0x040fe40007ffe0ff */
[----:B------:R-:W4:Y:S01]  /*f9d0*/  LDSM.16.M88.4 R20, [R205+0x7900] ;  /* 0x00790000cd14783b */ /* 0x000f220000000200 */
[----:B------:R-:W-:Y:S01]  /*f9e0*/  @UP0 USHF.R.S32.HI UR4, URZ, 0x1f, UR5 ;  /* 0x0000001f3f040899 */ /* 0x000fe20008011405 */
[C---:B------:R-:W-:Y:S02]  /*f9f0*/  IADD3 R191, R204.reuse, 0x2000, RZ ;  /* 0x00002000ccbf7810 */ /* 0x040fe40007ffe0ff */
[----:B------:R-:W5:Y:S01]  /*fa00*/  LDSM.16.M88.4 R8, [R204] ;  /* 0x00000000cc08783b */ /* 0x000f620000000200 */
[----:B------:R-:W-:-:S02]  /*fa10*/  IADD3 R190, R204, 0x2800, RZ ;  /* 0x00002800ccbe7810 */ /* 0x000fc40007ffe0ff */
[C---:B------:R-:W-:Y:S01]  /*fa20*/  IADD3 R189, R204.reuse, 0x3000, RZ ;  /* 0x00003000ccbd7810 */ /* 0x040fe20007ffe0ff */
[----:B------:R-:W3:Y:S01]  /*fa30*/  LDSM.16.M88.4 R84, [R204+0x800] ;  /* 0x00080000cc54783b */ /* 0x000ee20000000200 */
[C---:B------:R-:W-:Y:S02]  /*fa40*/  IADD3 R188, R204.reuse, 0x3800, RZ ;  /* 0x00003800ccbc7810 */ /* 0x040fe40007ffe0ff */
[C---:B------:R-:W-:Y:S01]  /*fa50*/  IADD3 R187, R204.reuse, 0x4000, RZ ;  /* 0x00004000ccbb7810 */ /* 0x040fe20007ffe0ff */
[----:B------:R-:W3:Y:S01]  /*fa60*/  LDSM.16.M88.4 R56, [R204+0x1000] ;  /* 0x00100000cc38783b */ /* 0x000ee20000000200 */
[C---:B------:R-:W-:Y:S02]  /*fa70*/  IADD3 R186, R204.reuse, 0x4800, RZ ;  /* 0x00004800ccba7810 */ /* 0x040fe40007ffe0ff */
[C---:B------:R-:W-:Y:S01]  /*fa80*/  IADD3 R185, R204.reuse, 0x5000, RZ ;  /* 0x00005000ccb97810 */ /* 0x040fe20007ffe0ff */
[----:B------:R-:W3:Y:S01]  /*fa90*/  LDSM.16.M88.4 R52, [R204+0x1800] ;  /* 0x00180000cc34783b */ /* 0x000ee20000000200 */
[----:B------:R-:W-:-:S03]  /*faa0*/  IADD3 R184, R204, 0x5800, RZ ;  /* 0x00005800ccb87810 */ /* 0x000fc60007ffe0ff */
[----:B------:R-:W-:Y:S01]  /*fab0*/  @!PT LDS RZ, [RZ] ;  /* 0x00000000fffff984 */ /* 0x000fe20000000800 */
[----:B------:R-:W-:Y:S01]  /*fac0*/  @!PT LDS RZ, [RZ] ;  /* 0x00000000fffff984 */ /* 0x000fe20000000800 */
[----:B------:R-:W-:Y:S01]  /*fad0*/  @!PT LDS RZ, [RZ] ;  /* 0x00000000fffff984 */ /* 0x000fe20000000800 */
[----:B------:R3:W-:Y:S01]  /*fae0*/  LDGSTS.E.BYPASS.LTC128B.128 [R207+0x100], [R18.64], !P6 ;  /* 0x0010000012cf7fae */ /* 0x0007e2000f101d5c */
[C---:B------:R-:W-:Y:S02]  /*faf0*/  ISETP.LT.OR P6, PT, R16.reuse, 0x1, !P4 ;  /* 0x000000011000780c */ /* 0x040fe400067c1670 */
[----:B------:R-:W-:Y:S01]  /*fb00*/  ISETP.LT.OR P4, PT, R16, 0x21, !P4 ;  /* 0x000000211000780c */ /* 0x000fe20006781670 */
[----:B------:R3:W-:Y:S01]  /*fb10*/  LDGSTS.E.BYPASS.LTC128B.128 [R207+0x2100], [R18.64+0x80], !P0 ;  /* 0x0210008012cf7fae */ /* 0x0007e2000c101d5c */
[----:B------:R-:W-:Y:S01]  /*fb20*/  IADD3 R60, P0, R18, UR20, RZ ;  /* 0x00000014123c7c10 */ /* 0x000fe2000ff1e0ff */
[----:B-1----:R-:W-:Y:S03]  /*fb30*/  HMMA.16816.F32.BF16 R44, R12, R40, RZ ;  /* 0x000000280c2c723c */ /* 0x002fe600000418ff */
[----:B------:R-:W-:Y:S02]  /*fb40*/  IADD3.X R61, R19, UR11, RZ, P0, !PT ;  /* 0x0000000b133d7c10 */ /* 0x000fe400087fe4ff */
[----:B------:R-:W-:-:S03]  /*fb50*/  ISETP.LT.OR P0, PT, R16, 0x21, P3 ;  /* 0x000000211000780c */ /* 0x000fc60001f01670 */
[----:B------:R1:W-:Y:S01]  /*fb60*/  LDGSTS.E.BYPASS.LTC128B.128 [R207+0x4100], [R18.64+0x100], !P6 ;  /* 0x0410010012cf7fae */ /* 0x0003e2000f101d5c */
[----:B------:R-:W-:Y:S01]  /*fb70*/  LOP3.LUT P6, RZ, R0, 0x4, RZ, 0xc0, !PT ;  /* 0x0000000400ff7812 */ /* 0x000fe200078cc0ff */
[----:B------:R-:W-:Y:S01]  /*fb80*/  IMAD.MOV.U32 R0, RZ, RZ, 0x40 ;  /* 0x00000040ff007424 */ /* 0x000fe200078e00ff */
[----:B------:R-:W-:Y:S04]  /*fb90*/  HMMA.16816.F32.BF16 R40, R12, R42, RZ ;  /* 0x0000002a0c28723c */ /* 0x000fe800000418ff */
[----:B------:R-:W-:-:S03]  /*fba0*/  SEL R0, R0, 0xffffffc0, !P6 ;  /* 0xffffffc000007807 */ /* 0x000fc60007000000 */
[----:B------:R4:W-:Y:S01]  /*fbb0*/  LDGSTS.E.BYPASS.LTC128B.128 [R207+0x1100], [R60.64], !P0 ;  /* 0x011000003ccf7fae */ /* 0x0009e2000c101d5c */
[C---:B--2---:R-:W-:Y:S01]  /*fbc0*/  HMMA.16816.F32.BF16 R36, R12.reuse, R32, RZ ;  /* 0x000000200c24723c */ /* 0x044fe200000418ff */
[----:B------:R-:W-:Y:S02]  /*fbd0*/  IMAD.IADD R200, R205, 0x1, R0 ;  /* 0x00000001cdc87824 */ /* 0x000fe400078e0200 */
[----:B------:R2:W-:Y:S01]  /*fbe0*/  LDGSTS.E.BYPASS.LTC128B.128 [R207+0x3100], [R60.64+0x80], !P5 ;  /* 0x031000803ccf7fae */ /* 0x0005e2000e901d5c */
[----:B------:R-:W-:Y:S01]  /*fbf0*/  IMAD.IADD R192, R0, 0x1, R204 ;  /* 0x0000000100c07824 */ /* 0x000fe200078e02cc */
[----:B------:R-:W-:Y:S02]  /*fc00*/  PLOP3.LUT P5, PT, PT, PT, UP0, 0x80, 0x0 ;  /* 0x000000000000781c */ /* 0x000fe40003faf008 */
[----:B------:R2:W-:Y:S01]  /*fc10*/  LDGSTS.E.BYPASS.LTC128B.128 [R207+0x5100], [R60.64+0x100], !P4 ;  /* 0x051001003ccf7fae */ /* 0x0005e2000e101d5c */
[----:B------:R-:W-:Y:S01]  /*fc20*/  HMMA.16816.F32.BF16 R32, R12, R34, RZ ;  /* 0x000000220c20723c */ /* 0x000fe200000418ff */
[----:B------:R-:W-:-:S02]  /*fc30*/  PLOP3.LUT P4, PT, PT, PT, UP3, 0x80, 0x0 ;  /* 0x000000000000781c */ /* 0x000fc40003f8f038 */
[----:B------:R-:W-:Y:S04]  /*fc40*/  LDSM.16.M88.4 R68, [R201+0xc100] ;  /* 0x00c10000c944783b */ /* 0x000fe80000000200 */
[----:B------:R-:W-:Y:S01]  /*fc50*/  LDSM.16.M88.4 R76, [R200+0x6900] ;  /* 0x00690000c84c783b */ /* 0x000fe20000000200 */
[C---:B---3--:R-:W-:Y:S03]  /*fc60*/  HMMA.16816.F32.BF16 R28, R12.reuse, R24, RZ ;  /* 0x000000180c1c723c */ /* 0x048fe600000418ff */
[----:B-1----:R-:W1:Y:S04]  /*fc70*/  LDSM.16.M88.4 R16, [R200+0x6100] ;  /* 0x00610000c810783b */ /* 0x002e680000000200 */
[----:B------:R-:W3:Y:S01]  /*fc80*/  LDSM.16.M88.4 R64, [R200+0x7100] ;  /* 0x00710000c840783b */ /* 0x000ee20000000200 */
[C---:B------:R-:W-:Y:S03]  /*fc90*/  HMMA.16816.F32.BF16 R24, R12.reuse, R26, RZ ;  /* 0x0000001a0c18723c */ /* 0x040fe600000418ff */
[----:B------:R-:W0:Y:S05]  /*fca0*/  LDGDEPBAR ;  /* 0x00000000000079af */ /* 0x000e2a0000000000 */
[C---:B----4-:R-:W-:Y:S01]  /*fcb0*/  HMMA.16816.F32.BF16 R72, R12.reuse, R20, RZ ;  /* 0x000000140c48723c */ /* 0x050fe200000418ff */
[----:B--2---:R-:W2:Y:S07]  /*fcc0*/  LDSM.16.M88.4 R60, [R200+0x7900] ;  /* 0x00790000c83c783b */ /* 0x004eae0000000200 */
[----:B------:R-:W-:Y:S01]  /*fcd0*/  HMMA.16816.F32.BF16 R12, R12, R22, RZ ;  /* 0x000000160c0c723c */ /* 0x000fe200000418ff */
[----:B------:R-:W-:Y:S07]  /*fce0*/  LDSM.16.M88.4 R20, [R199+0xc100] ;  /* 0x00c10000c714783b */ /* 0x000fee0000000200 */
[C---:B-----5:R-:W-:Y:S08]  /*fcf0*/  HMMA.16816.F32.BF16 R44, R48.reuse, R8, R44 ;  /* 0x00000008302c723c */ /* 0x060ff0000004182c */
[C---:B------:R-:W-:Y:S01]  /*fd00*/  HMMA.16816.F32.BF16 R40, R48.reuse, R10, R40 ;  /* 0x0000000a3028723c */ /* 0x040fe20000041828 */
[----:B------:R-:W4:Y:S07]  /*fd10*/  LDSM.16.M88.4 R8, [R192] ;  /* 0x00000000c008783b */ /* 0x000f2e0000000200 */
[C---:B------:R-:W-:Y:S08]  /*fd20*/  HMMA.16816.F32.BF16 R36, R48.reuse, R84, R36 ;  /* 0x000000543024723c */ /* 0x040ff00000041824 */
[C---:B------:R-:W-:Y:S01]  /*fd30*/  HMMA.16816.F32.BF16 R32, R48.reuse, R86, R32 ;  /* 0x000000563020723c */ /* 0x040fe20000041820 */
[----:B------:R-:W-:Y:S07]  /*fd40*/  LDSM.16.M88.4 R84, [R206+0x10100] ;  /* 0x01010000ce54783b */ /* 0x000fee0000000200 */
[C---:B------:R-:W-:Y:S08]  /*fd50*/  HMMA.16816.F32.BF16 R28, R48.reuse, R56, R28 ;  /* 0x00000038301c723c */ /* 0x040ff0000004181c */
[C---:B------:R-:W-:Y:S01]  /*fd60*/  HMMA.16816.F32.BF16 R24, R48.reuse, R58, R24 ;  /* 0x0000003a3018723c */ /* 0x040fe20000041818 */
[----:B------:R-:W5:Y:S07]  /*fd70*/  LDSM.16.M88.4 R56, [R192+0x800] ;  /* 0x00080000c038783b */ /* 0x000f6e0000000200 */
[C---:B------:R-:W-:Y:S08]  /*fd80*/  HMMA.16816.F32.BF16 R72, R48.reuse, R52, R72 ;  /* 0x000000343048723c */ /* 0x040ff00000041848 */
[----:B------:R-:W-:Y:S01]  /*fd90*/  HMMA.16816.F32.BF16 R12, R48, R54, R12 ;  /* 0x00000036300c723c */ /* 0x000fe2000004180c */
[----:B------:R-:W2:Y:S04]  /*fda0*/  LDSM.16.M88.4 R52, [R192+0x1000] ;  /* 0x00100000c034783b */ /* 0x000ea80000000200 */
[----:B------:R-:W2:Y:S03]  /*fdb0*/  LDSM.16.M88.4 R48, [R192+0x1800] ;  /* 0x00180000c030783b */ /* 0x000ea60000000200 */
[C---:B-1----:R-:W-:Y:S08]  /*fdc0*/  HMMA.16816.F32.BF16 R44, R68.reuse, R16, R44 ;  /* 0x00000010442c723c */ /* 0x042ff0000004182c */
[C---:B------:R-:W-:Y:S01]  /*fdd0*/  HMMA.16816.F32.BF16 R40, R68.reuse, R18, R40 ;  /* 0x000000124428723c */ /* 0x040fe20000041828 */
[----:B------:R-:W1:Y:S07]  /*fde0*/  LDSM.16.M88.4 R16, [R205+0x8100] ;  /* 0x00810000cd10783b */ /* 0x000e6e0000000200 */
[C---:B------:R-:W-:Y:S08]  /*fdf0*/  HMMA.16816.F32.BF16 R36, R68.reuse, R76, R36 ;  /* 0x0000004c4424723c */ /* 0x040ff00000041824 */
[C---:B------:R-:W-:Y:S01]  /*fe00*/  HMMA.16816.F32.BF16 R32, R68.reuse, R78, R32 ;  /* 0x0000004e4420723c */ /* 0x040fe20000041820 */
[----:B------:R-:W-:Y:S07]  /*fe10*/  LDSM.16.M88.4 R76, [R205+0x9900] ;  /* 0x00990000cd4c783b */ /* 0x000fee0000000200 */
[C---:B---3--:R-:W-:Y:S08]  /*fe20*/  HMMA.16816.F32.BF16 R28, R68.reuse, R64, R28 ;  /* 0x00000040441c723c */ /* 0x048ff0000004181c */
[C---:B------:R-:W-:Y:S01]  /*fe30*/  HMMA.16816.F32.BF16 R24, R68.reuse, R66, R24 ;  /* 0x000000424418723c */ /* 0x040fe20000041818 */
[----:B------:R-:W-:Y:S07]  /*fe40*/  LDSM.16.M88.4 R64, [R202+0x10100] ;  /* 0x01010000ca40783b */ /* 0x000fee0000000200 */
[C---:B--2---:R-:W-:Y:S08]  /*fe50*/  HMMA.16816.F32.BF16 R72, R68.reuse, R60, R72 ;  /* 0x0000003c4448723c */ /* 0x044ff00000041848 */
[----:B------:R-:W-:Y:S01]  /*fe60*/  HMMA.16816.F32.BF16 R68, R68, R62, R12 ;  /* 0x0000003e4444723c */ /* 0x000fe2000004180c */
[----:B------:R-:W2:Y:S04]  /*fe70*/  LDSM.16.M88.4 R12, [R205+0x8900] ;  /* 0x00890000cd0c783b */ /* 0x000ea80000000200 */
[----:B------:R-:W-:Y:S03]  /*fe80*/  LDSM.16.M88.4 R60, [R204+0x2000] ;  /* 0x00200000cc3c783b */ /* 0x000fe60000000200 */
[C---:B----4-:R-:W-:Y:S08]  /*fe90*/  HMMA.16816.F32.BF16 R44, R20.reuse, R8, R44 ;  /* 0x00000008142c723c */ /* 0x050ff0000004182c */
[C---:B------:R-:W-:Y:S01]  /*fea0*/  HMMA.16816.F32.BF16 R40, R20.reuse, R10, R40 ;  /* 0x0000000a1428723c */ /* 0x040fe20000041828 */
[----:B------:R-:W3:Y:S07]  /*feb0*/  LDSM.16.M88.4 R8, [R205+0x9100] ;  /* 0x00910000cd08783b */ /* 0x000eee0000000200 */
[C---:B-----5:R-:W-:Y:S08]  /*fec0*/  HMMA.16816.F32.BF16 R36, R20.reuse, R56, R36 ;  /* 0x000000381424723c */ /* 0x060ff00000041824 */
[C---:B------:R-:W-:Y:S01]  /*fed0*/  HMMA.16816.F32.BF16 R32, R20.reuse, R58, R32 ;  /* 0x0000003a1420723c */ /* 0x040fe20000041820 */
[----:B------:R-:W4:Y:S07]  /*fee0*/  LDSM.16.M88.4 R56, [R204+0x2800] ;  /* 0x00280000cc38783b */ /* 0x000f2e0000000200 */
[C---:B------:R-:W-:Y:S08]  /*fef0*/  HMMA.16816.F32.BF16 R28, R20.reuse, R52, R28 ;  /* 0x00000034141c723c */ /* 0x040ff0000004181c */
[C---:B------:R-:W-:Y:S01]  /*ff00*/  HMMA.16816.F32.BF16 R24, R20.reuse, R54, R24 ;  /* 0x000000361418723c */ /* 0x040fe20000041818 */
[----:B------:R-:W5:Y:S07]  /*ff10*/  LDSM.16.M88.4 R52, [R204+0x3000] ;  /* 0x00300000cc34783b */ /* 0x000f6e0000000200 */
[C---:B------:R-:W-:Y:S08]  /*ff20*/  HMMA.16816.F32.BF16 R72, R20.reuse, R48, R72 ;  /* 0x000000301448723c */ /* 0x040ff00000041848 */
[----:B------:R-:W-:Y:S01]  /*ff30*/  HMMA.16816.F32.BF16 R68, R20, R50, R68 ;  /* 0x000000321444723c */ /* 0x000fe20000041844 */
[----:B------:R-:W4:Y:S04]  /*ff40*/  LDSM.16.M88.4 R48, [R204+0x3800] ;  /* 0x00380000cc30783b */ /* 0x000f280000000200 */
[----:B------:R-:W-:Y:S03]  /*ff50*/  LDSM.16.M88.4 R20, [R201+0x10100] ;  /* 0x01010000c914783b */ /* 0x000fe60000000200 */
[C---:B-1----:R-:W-:Y:S08]  /*ff60*/  HMMA.16816.F32.BF16 R44, R84.reuse, R16, R44 ;  /* 0x00000010542c723c */ /* 0x042ff0000004182c */
[C---:B------:R-:W-:Y:S01]  /*ff70*/  HMMA.16816.F32.BF16 R40, R84.reuse, R18, R40 ;  /* 0x000000125428723c */ /* 0x040fe20000041828 */
[----:B------:R-:W1:Y:S07]  /*ff80*/  LDSM.16.M88.4 R16, [R200+0x8100] ;  /* 0x00810000c810783b */ /* 0x000e6e0000000200 */
[C---:B--2---:R-:W-:Y:S08]  /*ff90*/  HMMA.16816.F32.BF16 R36, R84.reuse, R12, R36 ;  /* 0x0000000c5424723c */ /* 0x044ff00000041824 */
[C---:B------:R-:W-:Y:S01]  /*ffa0*/  HMMA.16816.F32.BF16 R32, R84.reuse, R14, R32 ;  /* 0x0000000e5420723c */ /* 0x040fe20000041820 */
[----:B------:R-:W2:Y:S07]  /*ffb0*/  LDSM.16.M88.4 R12, [R200+0x8900] ;  /* 0x00890000c80c783b */ /* 0x000eae0000000200 */
[C---:B---3--:R-:W-:Y:S08]  /*ffc0*/  HMMA.16816.F32.BF16 R28, R84.reuse, R8, R28 ;  /* 0x00000008541c723c */ /* 0x048ff0000004181c */
[C---:B------:R-:W-:Y:S01]  /*ffd0*/  HMMA.16816.F32.BF16 R24, R84.reuse, R10, R24 ;  /* 0x0000000a5418723c */ /* 0x040fe20000041818 */
[----:B------:R-:W3:Y:S07]  /*ffe0*/  LDSM.16.M88.4 R8, [R200+0x9100] ;  /* 0x00910000c808783b */ /* 0x000eee0000000200 */
[----:B------:R-:W-:Y:S08]  /*fff0*/  HMMA.16816.F32.BF16 R72, R84, R76, R72 ;  /* 0x0000004c5448723c */ /* 0x000ff00000041848 */
[C---:B------:R-:W-:Y:S08]  /*10000*/  HMMA.16816.F32.BF16 R44, R64.reuse, R60, R44 ;  /* 0x0000003c402c723c */ /* 0x040ff0000004182c */
[----:B------:R-:W-:Y:S01]  /*10010*/  HMMA.16816.F32.BF16 R40, R64, R62, R40 ;  /* 0x0000003e4028723c */ /* 0x000fe20000041828 */
[----:B------:R-:W-:Y:S07]  /*10020*/  LDSM.16.M88.4 R60, [R200+0x9900] ;  /* 0x00990000c83c783b */ /* 0x000fee0000000200 */
[----:B------:R-:W-:Y:S08]  /*10030*/  HMMA.16816.F32.BF16 R68, R84, R78, R68 ;  /* 0x0000004e5444723c */ /* 0x000ff00000041844 */
[C---:B----4-:R-:W-:Y:S08]  /*10040*/  HMMA.16816.F32.BF16 R36, R64.reuse, R56, R36 ;  /* 0x000000384024723c */ /* 0x050ff00000041824 */
[C---:B------:R-:W-:Y:S08]  /*10050*/  HMMA.16816.F32.BF16 R32, R64.reuse, R58, R32 ;  /* 0x0000003a4020723c */ /* 0x040ff00000041820 */
[C---:B-----5:R-:W-:Y:S08]  /*10060*/  HMMA.16816.F32.BF16 R28, R64.reuse, R52, R28 ;  /* 0x00000034401c723c */ /* 0x060ff0000004181c */
[C---:B------:R-:W-:Y:S01]  /*10070*/  HMMA.16816.F32.BF16 R56, R64.reuse, R54, R24 ;  /* 0x000000364038723c */ /* 0x040fe20000041818 */
[----:B------:R-:W-:Y:S04]  /*10080*/  LDSM.16.M88.4 R52, [R199+0x10100] ;  /* 0x01010000c734783b */ /* 0x000fe80000000200 */
[----:B------:R-:W4:Y:S03]  /*10090*/  LDSM.16.M88.4 R24, [R192+0x2000] ;  /* 0x00200000c018783b */ /* 0x000f260000000200 */
[----:B------:R-:W-:Y:S01]  /*100a0*/  HMMA.16816.F32.BF16 R76, R64, R48, R72 ;  /* 0x00000030404c723c */ /* 0x000fe20000041848 */
[----:B------:R-:W5:Y:S07]  /*100b0*/  LDSM.16.M88.4 R72, [R192+0x2800] ;  /* 0x00280000c048783b */ /* 0x000f6e0000000200 */
[C---:B-1----:R-:W-:Y:S08]  /*100c0*/  HMMA.16816.F32.BF16 R44, R20.reuse, R16, R44 ;  /* 0x00000010142c723c */ /* 0x042ff0000004182c */
[----:B------:R-:W-:Y:S01]  /*100d0*/  HMMA.16816.F32.BF16 R40, R20, R18, R40 ;  /* 0x000000121428723c */ /* 0x000fe20000041828 */
[----:B------:R-:W-:Y:S07]  /*100e0*/  LDSM.16.M88.4 R16, [R205+0xa100] ;  /* 0x00a10000cd10783b */ /* 0x000fee0000000200 */
[----:B------:R-:W-:Y:S01]  /*100f0*/  HMMA.16816.F32.BF16 R68, R64, R50, R68 ;  /* 0x000000324044723c */ /* 0x000fe20000041844 */
[----:B------:R-:W-:Y:S07]  /*10100*/  LDSM.16.M88.4 R64, [R192+0x3800] ;  /* 0x00380000c040783b */ /* 0x000fee0000000200 */
[C---:B--2---:R-:W-:Y:S08]  /*10110*/  HMMA.16816.F32.BF16 R36, R20.reuse, R12, R36 ;  /* 0x0000000c1424723c */ /* 0x044ff00000041824 */
[C---:B---3--:R-:W-:Y:S01]  /*10120*/  HMMA.16816.F32.BF16 R48, R20.reuse, R8, R28 ;  /* 0x000000081430723c */ /* 0x048fe2000004181c */
[----:B------:R-:W1:Y:S07]  /*10130*/  LDSM.16.M88.4 R28, [R206+0x14100] ;  /* 0x01410000ce1c783b */ /* 0x000e6e0000000200 */
[----:B------:R-:W-:Y:S01]  /*10140*/  HMMA.16816.F32.BF16 R32, R20, R14, R32 ;  /* 0x0000000e1420723c */ /* 0x000fe20000041820 */
[----:B------:R-:W2:Y:S07]  /*10150*/  LDSM.16.M88.4 R12, [R192+0x3000] ;  /* 0x00300000c00c783b */ /* 0x000eae0000000200 */
[C---:B----4-:R-:W-:Y:S08]  /*10160*/  HMMA.16816.F32.BF16 R44, R52.reuse, R24, R44 ;  /* 0x00000018342c723c */ /* 0x050ff0000004182c */
[----:B------:R-:W-:Y:S01]  /*10170*/  HMMA.16816.F32.BF16 R40, R52, R26, R40 ;  /* 0x0000001a3428723c */ /* 0x000fe20000041828 */
[----:B------:R-:W-:Y:S07]  /*10180*/  LDSM.16.M88.4 R24, [R205+0xb100] ;  /* 0x00b10000cd18783b */ /* 0x000fee0000000200 */
[C---:B------:R-:W-:Y:S01]  /*10190*/  HMMA.16816.F32.BF16 R56, R20.reuse, R10, R56 ;  /* 0x0000000a1438723c */ /* 0x040fe20000041838 */
[----:B------:R-:W-:Y:S07]  /*101a0*/  LDSM.16.M88.4 R8, [R205+0xa900] ;  /* 0x00a90000cd08783b */ /* 0x000fee0000000200 */
[C---:B------:R-:W-:Y:S08]  /*101b0*/  HMMA.16816.F32.BF16 R76, R20.reuse, R60, R76 ;  /* 0x0000003c144c723c */ /* 0x040ff0000004184c */
[----:B------:R-:W-:Y:S01]  /*101c0*/  HMMA.16816.F32.BF16 R68, R20, R62, R68 ;  /* 0x0000003e1444723c */ /* 0x000fe20000041844 */
[----:B------:R-:W-:Y:S04]  /*101d0*/  LDSM.16.M88.4 R60, [R202+0x14100] ;  /* 0x01410000ca3c783b */ /* 0x000fe80000000200 */
[----:B------:R-:W-:Y:S03]  /*101e0*/  LDSM.16.M88.4 R20, [R205+0xb900] ;  /* 0x00b90000cd14783b */ /* 0x000fe60000000200 */
[----:B-----5:R-:W-:Y:S01]  /*101f0*/  HMMA.16816.F32.BF16 R84, R52, R72, R36 ;  /* 0x000000483454723c */ /* 0x020fe20000041824 */
[----:B------:R-:W3:Y:S07]  /*10200*/  LDSM.16.M88.4 R36, [R204+0x4000] ;  /* 0x00400000cc24783b */ /* 0x000eee0000000200 */
[C---:B-1----:R-:W-:Y:S08]  /*10210*/  HMMA.16816.F32.BF16 R44, R28.reuse, R16, R44 ;  /* 0x000000101c2c723c */ /* 0x042ff0000004182c */
[----:B------:R-:W-:Y:S01]  /*10220*/  HMMA.16816.F32.BF16 R40, R28, R18, R40 ;  /* 0x000000121c28723c */ /* 0x000fe20000041828 */
[----:B------:R-:W-:Y:S07]  /*10230*/  LDSM.16.M88.4 R16, [R201+0x14100] ;  /* 0x01410000c910783b */ /* 0x000fee0000000200 */
[C---:B------:R-:W-:Y:S08]  /*10240*/  HMMA.16816.F32.BF16 R32, R52.reuse, R74, R32 ;  /* 0x0000004a3420723c */ /* 0x040ff00000041820 */
[C---:B--2---:R-:W-:Y:S08]  /*10250*/  HMMA.16816.F32.BF16 R48, R52.reuse, R12, R48 ;  /* 0x0000000c3430723c */ /* 0x044ff00000041830 */
[C---:B------:R-:W-:Y:S01]  /*10260*/  HMMA.16816.F32.BF16 R56, R52.reuse, R14, R56 ;  /* 0x0000000e3438723c */ /* 0x040fe20000041838 */
[----:B------:R-:W1:Y:S07]  /*10270*/  LDSM.16.M88.4 R12, [R200+0xa100] ;  /* 0x00a10000c80c783b */ /* 0x000e6e0000000200 */
[C---:B------:R-:W-:Y:S08]  /*10280*/  HMMA.16816.F32.BF16 R76, R52.reuse, R64, R76 ;  /* 0x00000040344c723c */ /* 0x040ff0000004184c */
[----:B------:R-:W-:Y:S01]  /*10290*/  HMMA.16816.F32.BF16 R68, R52, R66, R68 ;  /* 0x000000423444723c */ /* 0x000fe20000041844 */
[----:B------:R-:W2:Y:S04]  /*102a0*/  LDSM.16.M88.4 R64, [R204+0x4800] ;  /* 0x00480000cc40783b */ /* 0x000ea80000000200 */
[----:B------:R-:W4:Y:S03]  /*102b0*/  LDSM.16.M88.4 R52, [R204+0x5000] ;  /* 0x00500000cc34783b */ /* 0x000f260000000200 */
[C---:B---3--:R-:W-:Y:S08]  /*102c0*/  HMMA.16816.F32.BF16 R44, R60.reuse, R36, R44 ;  /* 0x000000243c2c723c */ /* 0x048ff0000004182c */
[----:B------:R-:W-:Y:S01]  /*102d0*/  HMMA.16816.F32.BF16 R40, R60, R38, R40 ;  /* 0x000000263c28723c */ /* 0x000fe20000041828 */
[----:B------:R-:W-:Y:S07]  /*102e0*/  LDSM.16.M88.4 R36, [R200+0xb100] ;  /* 0x00b10000c824783b */ /* 0x000fee0000000200 */
[C---:B------:R-:W-:Y:S08]  /*102f0*/  HMMA.16816.F32.BF16 R32, R28.reuse, R10, R32 ;  /* 0x0000000a1c20723c */ /* 0x040ff00000041820 */
[C---:B------:R-:W-:Y:S08]  /*10300*/  HMMA.16816.F32.BF16 R48, R28.reuse, R24, R48 ;  /* 0x000000181c30723c */ /* 0x040ff00000041830 */
[C---:B------:R-:W-:Y:S01]  /*10310*/  HMMA.16816.F32.BF16 R56, R28.reuse, R26, R56 ;  /* 0x0000001a1c38723c */ /* 0x040fe20000041838 */
[----:B------:R-:W-:Y:S07]  /*10320*/  LDSM.16.M88.4 R24, [R192+0x4000] ;  /* 0x00400000c018783b */ /* 0x000fee0000000200 */
[C---:B------:R-:W-:Y:S08]  /*10330*/  HMMA.16816.F32.BF16 R76, R28.reuse, R20, R76 ;  /* 0x000000141c4c723c */ /* 0x040ff0000004184c */
[C---:B------:R-:W-:Y:S01]  /*10340*/  HMMA.16816.F32.BF16 R68, R28.reuse, R22, R68 ;  /* 0x000000161c44723c */ /* 0x040fe20000041844 */
[----:B------:R-:W3:Y:S07]  /*10350*/  LDSM.16.M88.4 R20, [R199+0x14100] ;  /* 0x01410000c714783b */ /* 0x000eee0000000200 */
[----:B------:R-:W-:Y:S01]  /*10360*/  HMMA.16816.F32.BF16 R84, R28, R8, R84 ;  /* 0x000000081c54723c */ /* 0x000fe20000041854 */
[----:B------:R-:W5:Y:S04]  /*10370*/  LDSM.16.M88.4 R28, [R200+0xa900] ;  /* 0x00a90000c81c783b */ /* 0x000f680000000200 */
[----:B------:R-:W3:Y:S03]  /*10380*/  LDSM.16.M88.4 R8, [R204+0x5800] ;  /* 0x00580000cc08783b */ /* 0x000ee60000000200 */
[C---:B-1----:R-:W-:Y:S08]  /*10390*/  HMMA.16816.F32.BF16 R44, R16.reuse, R12, R44 ;  /* 0x0000000c102c723c */ /* 0x042ff0000004182c */
[----:B------:R-:W-:Y:S01]  /*103a0*/  HMMA.16816.F32.BF16 R40, R16, R14, R40 ;  /* 0x0000000e1028723c */ /* 0x000fe20000041828 */
[----:B------:R-:W-:Y:S07]  /*103b0*/  LDSM.16.M88.4 R12, [R192+0x5000] ;  /* 0x00500000c00c783b */ /* 0x000fee0000000200 */
[C---:B--2---:R-:W-:Y:S08]  /*103c0*/  HMMA.16816.F32.BF16 R32, R60.reuse, R66, R32 ;  /* 0x000000423c20723c */ /* 0x044ff00000041820 */
[C---:B----4-:R-:W-:Y:S08]  /*103d0*/  HMMA.16816.F32.BF16 R48, R60.reuse, R52, R48 ;  /* 0x000000343c30723c */ /* 0x050ff00000041830 */
[----:B------:R-:W-:Y:S01]  /*103e0*/  HMMA.16816.F32.BF16 R56, R60, R54, R56 ;  /* 0x000000363c38723c */ /* 0x000fe20000041838 */
[----:B------:R-:W1:Y:S07]  /*103f0*/  LDSM.16.M88.4 R52, [R192+0x4800] ;  /* 0x00480000c034783b */ /* 0x000e6e0000000200 */
[C---:B---3--:R-:W-:Y:S08]  /*10400*/  HMMA.16816.F32.BF16 R44, R20.reuse, R24, R44 ;  /* 0x00000018142c723c */ /* 0x048ff0000004182c */
[----:B------:R-:W-:Y:S01]  /*10410*/  HMMA.16816.F32.BF16 R40, R20, R26, R40 ;  /* 0x0000001a1428723c */ /* 0x000fe20000041828 */
[----:B------:R-:W2:Y:S07]  /*10420*/  LDSM.16.M88.4 R24, [R200+0xb900] ;  /* 0x00b90000c818783b */ /* 0x000eae0000000200 */
[C---:B-----5:R-:W-:Y:S08]  /*10430*/  HMMA.16816.F32.BF16 R32, R16.reuse, R30, R32 ;  /* 0x0000001e1020723c */ /* 0x060ff00000041820 */
[----:B------:R-:W-:Y:S01]  /*10440*/  HMMA.16816.F32.BF16 R48, R16, R36, R48 ;  /* 0x000000241030723c */ /* 0x000fe20000041830 */
[----:B------:R-:W-:-:S06]  /*10450*/  FMUL.FTZ R0, R44, c[0x0][0x320] ;  /* 0x0000c8002c007a20 */ /* 0x000fcc0000410000 */
[----:B------:R-:W-:Y:S01]  /*10460*/  @P5 IMAD.WIDE.U32 R36, R5, UR5, R216 ;  /* 0x0000000505245c25 */ /* 0x000fe2000f8e00d8 */
[----:B------:R-:W-:Y:S01]  /*10470*/  HMMA.16816.F32.BF16 R76, R60, R8, R76 ;  /* 0x000000083c4c723c */ /* 0x000fe2000004184c */
[----:B------:R-:W-:Y:S01]  /*10480*/  @UP0 UIMAD UR5, UR14, UR5, URZ ;  /* 0x000000050e0502a4 */ /* 0x000fe2000f8e023f */
[----:B------:R-:W3:Y:S01]  /*10490*/  MUFU.TANH R0, R0 ;  /* 0x0000000000007308 */ /* 0x000ee20000002400 */
[----:B------:R-:W-:Y:S02]  /*104a0*/  FMUL.FTZ R30, R41, c[0x0][0x320] ;  /* 0x0000c800291e7a20 */ /* 0x000fe40000410000 */
[----:B------:R-:W-:-:S03]  /*104b0*/  @UP0 UIMAD UR4, UR4, UR13, UR5 ;  /* 0x0000000d040402a4 */ /* 0x000fc6000f8e0205 */
[C---:B------:R-:W-:Y:S02]  /*104c0*/  HMMA.16816.F32.BF16 R84, R60.reuse, R64, R84 ;  /* 0x000000403c54723c */ /* 0x040fe40000041854 */
[----:B------:R-:W4:Y:S06]  /*104d0*/  MUFU.TANH R30, R30 ;  /* 0x0000001e001e7308 */ /* 0x000f2c0000002400 */
[----:B------:R-:W-:Y:S01]  /*104e0*/  HMMA.16816.F32.BF16 R68, R60, R10, R68 ;  /* 0x0000000a3c44723c */ /* 0x000fe20000041844 */
[----:B------:R-:W5:Y:S01]  /*104f0*/  LDSM.16.M88.4 R8, [R192+0x5800] ;  /* 0x00580000c008783b */ /* 0x000f620000000200 */
[----:B------:R-:W-:-:S06]  /*10500*/  DEPBAR.LE SB0, 0x0 ;  /* 0x000080000000791a */ /* 0x000fcc0000000000 */
[----:B------:R-:W-:Y:S07]  /*10510*/  HMMA.16816.F32.BF16 R56, R16, R38, R56 ;  /* 0x000000261038723c */ /* 0x000fee0000041838 */
[----:B------:R-:W-:Y:S01]  /*10520*/  FMUL.FTZ R39, R40, c[0x0][0x320] ;  /* 0x0000c80028277a20 */ /* 0x000fe20000410000 */
[C---:B-1----:R-:W-:Y:S01]  /*10530*/  HMMA.16816.F32.BF16 R32, R20.reuse, R54, R32 ;  /* 0x000000361420723c */ /* 0x042fe20000041820 */
[----:B------:R-:W-:Y:S02]  /*10540*/  LOP3.LUT R40, R7, 0xffffffe0, RZ, 0xc0, !PT ;  /* 0xffffffe007287812 */ /* 0x000fe400078ec0ff */
[----:B------:R-:W-:Y:S01]  /*10550*/  LEA.HI R38, R80, R83, RZ, 0x2 ;  /* 0x0000005350267211 */ /* 0x000fe200078f10ff */
[----:B------:R1:W1:Y:S02]  /*10560*/  MUFU.TANH R5, R39 ;  /* 0x0000002700057308 */ /* 0x0002640000002400 */
[C---:B------:R-:W-:Y:S01]  /*10570*/  IMAD.IADD R31, R83.reuse, 0x1, -R40 ;  /* 0x00000001531f7824 */ /* 0x040fe200078e0a28 */
[----:B------:R-:W-:Y:S01]  /*10580*/  LOP3.LUT R38, R38, 0xfffffffc, RZ, 0xc0, !PT ;  /* 0xfffffffc26267812 */ /* 0x000fe200078ec0ff */
[----:B------:R-:W-:Y:S04]  /*10590*/  HMMA.16816.F32.BF16 R48, R20, R12, R48 ;  /* 0x0000000c1430723c */ /* 0x000fe80000041830 */
[----:B------:R-:W-:-:S03]  /*105a0*/  IMAD.IADD R83, R83, 0x1, -R38 ;  /* 0x0000000153537824 */ /* 0x000fc600078e0a26 */
[----:B------:R-:W-:Y:S01]  /*105b0*/  SHF.R.S32.HI R12, RZ, 0x1f, R81 ;  /* 0x0000001fff0c7819 */ /* 0x000fe20000011451 */
[C---:B--2---:R-:W-:Y:S01]  /*105c0*/  HMMA.16816.F32.BF16 R76, R16.reuse, R24, R76 ;  /* 0x00000018104c723c */ /* 0x044fe2000004184c */
[C---:B------:R-:W-:Y:S02]  /*105d0*/  LEA.HI R38, R83.reuse, R83, RZ, 0x1 ;  /* 0x0000005353267211 */ /* 0x040fe400078f08ff */
[----:B------:R-:W-:Y:S02]  /*105e0*/  LEA.HI R12, R12, R81, RZ, 0x3 ;  /* 0x000000510c0c7211 */ /* 0x000fe400078f18ff */
[----:B------:R-:W-:Y:S02]  /*105f0*/  LOP3.LUT R38, R38, 0x1ffffffe, RZ, 0xc0, !PT ;  /* 0x1ffffffe26267812 */ /* 0x000fe400078ec0ff */
[----:B------:R-:W-:Y:S01]  /*10600*/  SHF.R.S32.HI R24, RZ, 0x1f, R31 ;  /* 0x0000001fff187819 */ /* 0x000fe2000001141f */
[----:B------:R-:W-:Y:S01]  /*10610*/  HMMA.16816.F32.BF16 R84, R16, R28, R84 ;  /* 0x0000001c1054723c */ /* 0x000fe20000041854 */
[----:B------:R-:W-:Y:S01]  /*10620*/  LOP3.LUT R12, R12, 0xffffff8, RZ, 0xc0, !PT ;  /* 0x0ffffff80c0c7812 */ /* 0x000fe200078ec0ff */
[----:B------:R-:W-:Y:S01]  /*10630*/  FMUL.FTZ R13, R32, c[0x0][0x320] ;  /* 0x0000c800200d7a20 */ /* 0x000fe20000410000 */
[----:B------:R-:W-:Y:S01]  /*10640*/  LEA.HI R24, R24, R31, RZ, 0x2 ;  /* 0x0000001f18187211 */ /* 0x000fe200078f10ff */
[----:B------:R-:W-:Y:S01]  /*10650*/  IMAD.IADD R83, R83, 0x1, -R38 ;  /* 0x0000000153537824 */ /* 0x000fe200078e0a26 */
[----:B------:R-:W-:Y:S01]  /*10660*/  @P5 LEA R32, P0, R36, c[0x0][0x1c8], 0x1 ;  /* 0x0000720024205a11 */ /* 0x000fe200078008ff */
[----:B------:R-:W-:-:S02]  /*10670*/  IMAD.IADD R212, R81, 0x1, -R12 ;  /* 0x0000000151d47824 */ /* 0x000fc400078e0a0c */
[----:B------:R-:W-:Y:S01]  /*10680*/  HMMA.16816.F32.BF16 R68, R16, R26, R68 ;  /* 0x0000001a1044723c */ /* 0x000fe20000041844 */
[----:B------:R-:W-:Y:S01]  /*10690*/  FMUL.FTZ R29, R45, c[0x0][0x320] ;  /* 0x0000c8002d1d7a20 */ /* 0x000fe20000410000 */
[----:B------:R-:W2:Y:S01]  /*106a0*/  MUFU.TANH R13, R13 ;  /* 0x0000000d000d7308 */ /* 0x000ea20000002400 */
[----:B------:R-:W-:Y:S02]  /*106b0*/  FMUL.FTZ R28, R46, c[0x0][0x320] ;  /* 0x0000c8002e1c7a20 */ /* 0x000fe40000410000 */
[----:B------:R-:W-:Y:S02]  /*106c0*/  FMUL.FTZ R48, R48, c[0x0][0x320] ;  /* 0x0000c80030307a20 */ /* 0x000fe40000410000 */
[----:B------:R-:W-:Y:S01]  /*106d0*/  IMAD.U32 R17, RZ, RZ, UR6 ;  /* 0x00000006ff117e24 */ /* 0x000fe2000f8e00ff */
[----:B------:R-:W-:Y:S01]  /*106e0*/  HMMA.16816.F32.BF16 R56, R20, R14, R56 ;  /* 0x0000000e1438723c */ /* 0x000fe20000041838 */
[----:B------:R-:W-:Y:S01]  /*106f0*/  FMUL.FTZ R49, R49, c[0x0][0x320] ;  /* 0x0000c80031317a20 */ /* 0x000fe20000410000 */
[----:B------:R-:W1:Y:S02]  /*10700*/  MUFU.TANH R29, R29 ;  /* 0x0000001d001d7308 */ /* 0x000e640000002400 */
[----:B------:R-:W-:-:S03]  /*10710*/  @P5 LEA R16, P6, R17, R32, 0x1 ;  /* 0x0000002011105211 */ /* 0x000fc600078c08ff */
[C---:B------:R-:W-:Y:S01]  /*10720*/  LEA.HI.SX32 R15, R24.reuse, UR18, 0x1e ;  /* 0x00000012180f7c11 */ /* 0x040fe2000f8ff2ff */
[----:B------:R-:W-:Y:S01]  /*10730*/  FMUL.FTZ R14, R33, c[0x0][0x320] ;  /* 0x0000c800210e7a20 */ /* 0x000fe20000410000 */
[C---:B------:R-:W-:Y:S01]  /*10740*/  HMMA.16816.F32.BF16 R84, R20.reuse, R52, R84 ;  /* 0x000000341454723c */ /* 0x040fe20000041854 */
[----:B------:R-:W-:Y:S01]  /*10750*/  LOP3.LUT R24, R24, 0x7ffffffc, RZ, 0xc0, !PT ;  /* 0x7ffffffc18187812 */ /* 0x000fe200078ec0ff */
[----:B------:R-:W1:Y:S01]  /*10760*/  MUFU.TANH R28, R28 ;  /* 0x0000001c001c7308 */ /* 0x000e620000002400 */
[----:B------:R-:W-:Y:S01]  /*10770*/  IMAD R212, R212, 0x10, R15 ;  /* 0x00000010d4d47824 */ /* 0x000fe200078e020f */
[----:B------:R-:W-:Y:S01]  /*10780*/  @P5 IADD3 R15, R37, UR4, RZ ;  /* 0x00000004250f5c10 */ /* 0x000fe2000fffe0ff */
[----:B------:R-:W-:Y:S01]  /*10790*/  ULDC UR4, c[0x0][0x324] ;  /* 0x0000c90000047ab9 */ /* 0x000fe20000000800 */
[----:B------:R-:W-:Y:S01]  /*107a0*/  IMAD.IADD R213, R31, 0x1, -R24 ;  /* 0x000000011fd57824 */ /* 0x000fe200078e0a18 */
[----:B------:R-:W-:Y:S01]  /*107b0*/  ULOP3.LUT UR4, URZ, UR4, URZ, 0x33, !UPT ;  /* 0x000000043f047292 */ /* 0x000fe2000f8e333f */
[----:B------:R-:W-:Y:S01]  /*107c0*/  @P5 LEA.HI.X R33, R36, c[0x0][0x1cc], R15, 0x1, P0 ;  /* 0x0000730024215a11 */ /* 0x000fe200000f0c0f */
[----:B------:R-:W-:Y:S01]  /*107d0*/  IMAD R212, R83, 0x8, R212 ;  /* 0x0000000853d47824 */ /* 0x000fe200078e02d4 */
[----:B------:R-:W-:Y:S01]  /*107e0*/  PLOP3.LUT P0, PT, PT, PT, UP3, 0x80, 0x0 ;  /* 0x000000000000781c */ /* 0x000fe20003f0f038 */
[----:B-----5:R-:W-:Y:S01]  /*107f0*/  HMMA.16816.F32.BF16 R76, R20, R8, R76 ;  /* 0x00000008144c723c */ /* 0x020fe2000004184c */
[----:B------:R-:W-:Y:S01]  /*10800*/  IMAD.U32 R15, RZ, RZ, UR7 ;  /* 0x00000007ff0f7e24 */ /* 0x000fe2000f8e00ff */
[----:B------:R-:W-:Y:S01]  /*10810*/  BAR.SYNC.DEFER_BLOCKING 0x0 ;  /* 0x0000000000007b1d */ /* 0x000fe20000010000 */
[----:B------:R-:W-:-:S04]  /*10820*/  @P4 IMAD.HI.U32 R18, R212, c[0x0][0x2c8], RZ ;  /* 0x0000b200d4124a27 */ /* 0x000fc800078e00ff */
[----:B------:R-:W-:Y:S01]  /*10830*/  IMAD.U32 R9, RZ, RZ, UR6 ;  /* 0x00000006ff097e24 */ /* 0x000fe2000f8e00ff */
[----:B------:R-:W-:Y:S01]  /*10840*/  HMMA.16816.F32.BF16 R68, R20, R10, R68 ;  /* 0x0000000a1444723c */ /* 0x000fe20000041844 */
[----:B------:R-:W-:Y:S01]  /*10850*/  IMAD.MOV.U32 R8, RZ, RZ, R212 ;  /* 0x000000ffff087224 */ /* 0x000fe200078e00d4 */
[----:B------:R-:W1:Y:S01]  /*10860*/  MUFU.TANH R14, R14 ;  /* 0x0000000e000e7308 */ /* 0x000e620000002400 */
[----:B------:R-:W-:Y:S01]  /*10870*/  IMAD.SHL.U32 R213, R213, 0x2, RZ ;  /* 0x00000002d5d57824 */ /* 0x000fe200078e00ff */
[----:B------:R-:W-:Y:S01]  /*10880*/  @P0 SHF.R.U32.HI R8, RZ, c[0x0][0x2cc], R18 ;  /* 0x0000b300ff080a19 */ /* 0x000fe20000011612 */
[----:B------:R-:W-:Y:S01]  /*10890*/  FMUL.FTZ R84, R84, c[0x0][0x320] ;  /* 0x0000c80054547a20 */ /* 0x000fe20000410000 */
[----:B------:R-:W-:Y:S01]  /*108a0*/  @P5 LEA.HI.X R17, R9, R33, R15, 0x1, P6 ;  /* 0x0000002109115211 */ /* 0x000fe200030f0c0f */
[----:B------:R-:W-:Y:S01]  /*108b0*/  IMAD.U32 R10, RZ, RZ, UR17 ;  /* 0x00000011ff0a7e24 */ /* 0x000fe2000f8e00ff */
[----:B------:R-:W-:Y:S01]  /*108c0*/  PLOP3.LUT P0, PT, PT, PT, UP2, 0x40, 0x0 ;  /* 0x000000000000781c */ /* 0x000fe20003f0e828 */
[----:B------:R-:W5:Y:S01]  /*108d0*/  SHFL.IDX PT, R9, R8, RZ, 0x1c1f ;  /* 0x001c1fff08097589 */ /* 0x000f6200000e0000 */
[----:B------:R-:W-:Y:S01]  /*108e0*/  FMUL.FTZ R85, R85, c[0x0][0x320] ;  /* 0x0000c80055557a20 */ /* 0x000fe20000410000 */
[----:B------:R1:W1:Y:S01]  /*108f0*/  MUFU.TANH R7, R84 ;  /* 0x0000005400077308 */ /* 0x0002620000002400 */
[----:B------:R-:W-:Y:S01]  /*10900*/  FMUL.FTZ R56, R56, c[0x0][0x320] ;  /* 0x0000c80038387a20 */ /* 0x000fe20000410000 */
[----:B------:R-:W-:Y:S01]  /*10910*/  IADD3 R21, R10, -UR23, -R213 ;  /* 0x800000170a157c10 */ /* 0x000fe2000fffe8d5 */
[----:B------:R-:W-:-:S02]  /*10920*/  FMUL.FTZ R57, R57, c[0x0][0x320] ;  /* 0x0000c80039397a20 */ /* 0x000fc40000410000 */
[----:B------:R-:W-:Y:S01]  /*10930*/  FMUL.FTZ R76, R76, c[0x0][0x320] ;  /* 0x0000c8004c4c7a20 */ /* 0x000fe20000410000 */
[----:B------:R-:W-:Y:S01]  /*10940*/  IADD3 R22, R21, c[0x0][0x328], RZ ;  /* 0x0000ca0015167a10 */ /* 0x000fe20007ffe0ff */
[----:B------:R-:W-:Y:S01]  /*10950*/  FMUL.FTZ R77, R77, c[0x0][0x320] ;  /* 0x0000c8004d4d7a20 */ /* 0x000fe20000410000 */
[----:B------:R1:W1:Y:S01]  /*10960*/  MUFU.TANH R12, R85 ;  /* 0x00000055000c7308 */ /* 0x0002620000002400 */
[----:B------:R-:W-:Y:S01]  /*10970*/  @!PT LDS RZ, [RZ] ;  /* 0x00000000fffff984 */ /* 0x000fe20000000800 */
[----:B------:R-:W-:Y:S01]  /*10980*/  @!PT LDS RZ, [RZ] ;  /* 0x00000000fffff984 */ /* 0x000fe20000000800 */
[----:B------:R1:W-:Y:S01]  /*10990*/  @P5 LDGSTS.E.BYPASS.LTC128B.128 [R207+0x6100], [R32.64], !P3 ;  /* 0x0610000020cf5fae */ /* 0x0003e2000d901d5c */
[----:B------:R-:W-:-:S03]  /*109a0*/  IADD3 R21, R21, UR4, RZ ;  /* 0x0000000415157c10 */ /* 0x000fc6000fffe0ff */
[----:B------:R-:W-:Y:S01]  /*109b0*/  FMUL.FTZ R68, R68, c[0x0][0x320] ;  /* 0x0000c80044447a20 */ /* 0x000fe20000410000 */
[----:B------:R1:W-:Y:S01]  /*109c0*/  @P5 LDGSTS.E.BYPASS.LTC128B.128 [R207+0x8100], [R32.64+0x80], !P2 ;  /* 0x0810008020cf5fae */ /* 0x0003e2000d101d5c */
[----:B------:R-:W-:Y:S01]  /*109d0*/  FMUL.FTZ R69, R69, c[0x0][0x320] ;  /* 0x0000c80045457a20 */ /* 0x000fe20000410000 */
[----:B------:R1:W1:Y:S02]  /*109e0*/  MUFU.TANH R155, R48 ;  /* 0x00000030009b7308 */ /* 0x0002640000002400 */
[----:B------:R1:W-:Y:S04]  /*109f0*/  @P5 LDGSTS.E.BYPASS.LTC128B.128 [R207+0xa100], [R32.64+0x100], !P1 ;  /* 0x0a10010020cf5fae */ /* 0x0003e8000c901d5c */
[----:B------:R1:W-:Y:S01]  /*10a00*/  @P5 LDGSTS.E.BYPASS.LTC128B.128 [R207+0x7100], [R16.64], !P3 ;  /* 0x0710000010cf5fae */ /* 0x0003e2000d901d5c */
[--C-:B-----5:R-:W-:Y:S01]  /*10a10*/  IMAD.IADD R11, R22, 0x1, R9.reuse ;  /* 0x00000001160b7824 */ /* 0x120fe200078e0209 */
[----:B------:R1:W1:Y:S01]  /*10a20*/  MUFU.TANH R163, R49 ;  /* 0x0000003100a37308 */ /* 0x0002620000002400 */
[----:B------:R-:W-:Y:S01]  /*10a30*/  IMAD.IADD R23, R21, 0x1, R9 ;  /* 0x0000000115177824 */ /* 0x000fe200078e0209 */
[----:B------:R1:W-:Y:S04]  /*10a40*/  @P5 LDGSTS.E.BYPASS.LTC128B.128 [R207+0x9100], [R16.64+0x80], !P2 ;  /* 0x0910008010cf5fae */ /* 0x0003e8000d101d5c */
[----:B------:R1:W-:Y:S02]  /*10a50*/  @P5 LDGSTS.E.BYPASS.LTC128B.128 [R207+0xb100], [R16.64+0x100], !P1 ;  /* 0x0b10010010cf5fae */ /* 0x0003e4000c901d5c */
[----:B------:R1:W1:Y:S02]  /*10a60*/  MUFU.TANH R161, R56 ;  /* 0x0000003800a17308 */ /* 0x0002640000002400 */
[----:B------:R-:W0:Y:S06]  /*10a70*/  LDGDEPBAR ;  /* 0x00000000000079af */ /* 0x000e2c0000000000 */
[----:B------:R1:W1:Y:S08]  /*10a80*/  MUFU.TANH R157, R57 ;  /* 0x00000039009d7308 */ /* 0x0002700000002400 */
[----:B------:R2:W2:Y:S08]  /*10a90*/  MUFU.TANH R167, R76 ;  /* 0x0000004c00a77308 */ /* 0x0004b00000002400 */
[----:B------:R2:W2:Y:S01]  /*10aa0*/  MUFU.TANH R165, R77 ;  /* 0x0000004d00a57308 */ /* 0x0004a20000002400 */
[----:B-1----:R-:W-:-:S04]  /*10ab0*/  IADD3 R16, -R213, UR12, -R6 ;  /* 0x0000000cd5107c10 */ /* 0x002fc8000fffe906 */
[----:B------:R-:W-:-:S03]  /*10ac0*/  IMNMX R24, R11, R16, PT ;  /* 0x000000100b187217 */ /* 0x000fc60003800200 */
[----:B------:R1:W1:Y:S08]  /*10ad0*/  MUFU.TANH R143, R68 ;  /* 0x00000044008f7308 */ /* 0x0002700000002400 */
[----:B------:R1:W1:Y:S01]  /*10ae0*/  MUFU.TANH R141, R69 ;  /* 0x00000045008d7308 */ /* 0x0002620000002400 */
[----:B------:R-:W-:Y:S05]  /*10af0*/  @P0 BRA `(.L_x_385) ;  /* 0x0000016000000947 */ /* 0x000fea0003800000 */
[----:B--234-:R-:W-:Y:S01]  /*10b00*/  IMAD.U32 R10, RZ, RZ, UR23 ;  /* 0x00000017ff0a7e24 */ /* 0x01cfe2000f8e00ff */
        /* <DEDUP_REMOVED lines=11> */
.L_x_387:
[----:B------:R-:W-:-:S04]  /*10bc0*/  MOV R9, c[0x0][0x32c] ;  /* 0x0000cb0000097a02 */ /* 0x000fc80000000f00 */
[----:B------:R-:W-:-:S13]  /*10bd0*/  ISETP.NE.AND P0, PT, R9, 0x1, PT ;  /* 0x000000010900780c */ /* 0x000fda0003f05270 */
[----:B------:R-:W-:-:S05]  /*10be0*/  @P0 IMAD.HI.U32 R9, R11, c[0x0][0x330], RZ ;  /* 0x0000cc000b090a27 */ /* 0x000fca00078e00ff */
[----:B------:R-:W-:Y:S02]  /*10bf0*/  @P0 SHF.R.U32.HI R11, RZ, c[0x0][0x334], R9 ;  /* 0x0000cd00ff0b0a19 */ /* 0x000fe40000011609 */
.L_x_388:
[----:B------:R-:W-:Y:S05]  /*10c00*/  BSYNC B0 ;  /* 0x0000000000007941 */ /* 0x000fea0003800000 */
.L_x_386:
[----:B------:R-:W-:-:S04]  /*10c10*/  IMAD R10, R11, c[0x0][0x32c], -R6 ;  /* 0x0000cb000b0a7a24 */ /* 0x000fc800078e0a06 */
[----:B------:R-:W-:-:S05]  /*10c20*/  IMAD.IADD R10, R10, 0x1, -R213 ;  /* 0x000000010a0a7824 */ /* 0x000fca00078e0ad5 */
[----:B------:R-:W-:Y:S02]  /*10c30*/  IADD3 R9, R10, c[0x0][0x32c], RZ ;  /* 0x0000cb000a097a10 */ /* 0x000fe40007ffe0ff */
[----:B------:R-:W-:Y:S02]  /*10c40*/  IMNMX R23, R23, R10, !PT ;  /* 0x0000000a17177217 */ /* 0x000fe40007800200 */
[----:B------:R-:W-:Y:S02]  /*10c50*/  IMNMX R24, R24, R9, PT ;  /* 0x0000000918187217 */ /* 0x000fe40003800200 */
.L_x_385:
        /* <DEDUP_REMOVED lines=19> */
[----:B------:R-:W-:Y:S01]  /*10d90*/  ISETP.GT.AND P6, PT, R23, 0x8, P0 ;  /* 0x000000081700780c */ /* 0x000fe200007c4270 */
        /* <DEDUP_REMOVED lines=12> */
[----:B------:R-:W3:Y:S01]  /*10e60*/  MUFU.TANH R19, R19 ;  /* 0x0000001300137308 */ /* 0x000ee20000002400 */
[----:B------:R-:W-:Y:S01]  /*10e70*/  FSEL R17, R5, -INF , !P6 ;  /* 0xff80000005117808 */ /* 0x000fe20007000000 */
[----:B--2---:R-:W-:Y:S01]  /*10e80*/  IMAD.IADD R21, R21, 0x1, R8 ;  /* 0x0000000115157824 */ /* 0x004fe200078e0208 */
[----:B------:R-:W-:-:S02]  /*10e90*/  FSEL R15, R30, -INF , !P5 ;  /* 0xff8000001e0f7808 */ /* 0x000fc40006800000 */
[C---:B------:R-:W-:Y:S02]  /*10ea0*/  ISETP.GT.AND P6, PT, R23.reuse, 0x11, P0 ;  /* 0x000000111700780c */ /* 0x040fe400007c4270 */
[C---:B------:R-:W-:Y:S01]  /*10eb0*/  ISETP.GT.AND P5, PT, R23.reuse, 0x18, P0 ;  /* 0x000000181700780c */ /* 0x040fe200007a4270 */
[----:B------:R2:W4:Y:S01]  /*10ec0*/  MUFU.TANH R170, R58 ;  /* 0x0000003a00aa7308 */ /* 0x0005220000002400 */
[----:B------:R-:W-:Y:S02]  /*10ed0*/  FSEL R5, R14, -INF , !P4 ;  /* 0xff8000000e057808 */ /* 0x000fe40006000000 */
[----:B------:R-:W-:Y:S02]  /*10ee0*/  ISETP.GT.AND P4, PT, R23, 0x28, P0 ;  /* 0x000000281700780c */ /* 0x000fe40000784270 */
[C---:B------:R-:W-:Y:S02]  /*10ef0*/  ISETP.LT.OR P6, PT, R24.reuse, 0x12, P6 ;  /* 0x000000121800780c */ /* 0x040fe400037c1670 */
[C---:B------:R-:W-:Y:S01]  /*10f00*/  ISETP.LT.OR P5, PT, R24.reuse, 0x19, P5 ;  /* 0x000000191800780c */ /* 0x040fe20002fa1670 */
[----:B------:R2:W1:Y:S01]  /*10f10*/  MUFU.TANH R166, R59 ;  /* 0x0000003b00a67308 */ /* 0x0004620000002400 */
[----:B------:R-:W-:-:S02]  /*10f20*/  ISETP.LT.OR P4, PT, R24, 0x29, P4 ;  /* 0x000000291800780c */ /* 0x000fc40002781670 */
[----:B------:R-:W-:Y:S02]  /*10f30*/  FSEL R9, R12, -INF , !P6 ;  /* 0xff8000000c097808 */ /* 0x000fe40007000000 */
[----:B------:R-:W-:Y:S01]  /*10f40*/  FSEL R7, R13, -INF , !P5 ;  /* 0xff8000000d077808 */ /* 0x000fe20006800000 */
[----:B------:R-:W-:Y:S01]  /*10f50*/  IMAD.IADD R13, R22, 0x1, R8 ;  /* 0x00000001160d7824 */ /* 0x000fe200078e0208 */
[C---:B------:R-:W-:Y:S01]  /*10f60*/  ISETP.GT.AND P6, PT, R23.reuse, 0x20, P0 ;  /* 0x000000201700780c */ /* 0x040fe200007c4270 */
[----:B------:R-:W1:Y:S01]  /*10f70*/  MUFU.TANH R10, R10 ;  /* 0x0000000a000a7308 */ /* 0x000e620000002400 */
[----:B------:R-:W-:Y:S02]  /*10f80*/  ISETP.GT.AND P5, PT, R23, 0x21, P0 ;  /* 0x000000211700780c */ /* 0x000fe400007a4270 */
[----:B------:R-:W-:Y:S02]  /*10f90*/  FSEL R161, R161, -INF , !P4 ;  /* 0xff800000a1a17808 */ /* 0x000fe40006000000 */
[----:B------:R-:W-:-:S02]  /*10fa0*/  ISETP.GT.AND P4, PT, R23, 0x31, P0 ;  /* 0x000000311700780c */ /* 0x000fc40000784270 */
[C---:B------:R-:W-:Y:S01]  /*10fb0*/  ISETP.LT.OR P6, PT, R24.reuse, 0x21, P6 ;  /* 0x000000211800780c */ /* 0x040fe200037c1670 */
[----:B------:R-:W1:Y:S01]  /*10fc0*/  MUFU.TANH R18, R18 ;  /* 0x0000001200127308 */ /* 0x000e620000002400 */
[C---:B------:R-:W-:Y:S02]  /*10fd0*/  ISETP.LT.OR P5, PT, R24.reuse, 0x22, P5 ;  /* 0x000000221800780c */ /* 0x040fe40002fa1670 */
[----:B------:R-:W-:Y:S02]  /*10fe0*/  ISETP.LT.OR P4, PT, R24, 0x32, P4 ;  /* 0x000000321800780c */ /* 0x000fe40002781670 */
[----:B------:R-:W-:Y:S02]  /*10ff0*/  FSEL R155, R155, -INF , !P6 ;  /* 0xff8000009b9b7808 */ /* 0x000fe40007000000 */
[----:B------:R-:W-:Y:S01]  /*11000*/  FSEL R163, R163, -INF , !P5 ;  /* 0xff800000a3a37808 */ /* 0x000fe20006800000 */
[----:B------:R2:W1:Y:S01]  /*11010*/  MUFU.TANH R164, R78 ;  /* 0x0000004e00a47308 */ /* 0x0004620000002400 */
[----:B------:R-:W-:-:S02]  /*11020*/  ISETP.GT.AND P6, PT, R23, 0x29, P0 ;  /* 0x000000291700780c */ /* 0x000fc400007c4270 */
[----:B------:R-:W-:Y:S02]  /*11030*/  ISETP.GT.AND P5, PT, R23, 0x30, P0 ;  /* 0x000000301700780c */ /* 0x000fe400007a4270 */
[----:B------:R-:W-:Y:S02]  /*11040*/  FSEL R165, R165, -INF , !P4 ;  /* 0xff800000a5a57808 */ /* 0x000fe40006000000 */
[----:B------:R-:W-:Y:S01]  /*11050*/  PLOP3.LUT P4, PT, PT, PT, UP2, 0x40, 0x0 ;  /* 0x000000000000781c */ /* 0x000fe20003f8e828 */
[----:B------:R2:W1:Y:S01]  /*11060*/  MUFU.TANH R142, R79 ;  /* 0x0000004f008e7308 */ /* 0x0004620000002400 */
[C---:B------:R-:W-:Y:S02]  /*11070*/  ISETP.LT.OR P6, PT, R24.reuse, 0x2a, P6 ;  /* 0x0000002a1800780c */ /* 0x040fe400037c1670 */
[----:B------:R-:W-:Y:S02]  /*11080*/  ISETP.LT.OR P5, PT, R24, 0x31, P5 ;  /* 0x000000311800780c */ /* 0x000fe40002fa1670 */
[----:B------:R-:W-:-:S02]  /*11090*/  FSEL R157, R157, -INF , !P6 ;  /* 0xff8000009d9d7808 */ /* 0x000fc40007000000 */
[----:B------:R-:W-:Y:S01]  /*110a0*/  FSEL R167, R167, -INF , !P5 ;  /* 0xff800000a7a77808 */ /* 0x000fe20006800000 */
[----:B------:R-:W1:Y:S01]  /*110b0*/  MUFU.TANH R26, R26 ;  /* 0x0000001a001a7308 */ /* 0x000e620000002400 */
[C---:B------:R-:W-:Y:S02]  /*110c0*/  ISETP.GT.AND P6, PT, R23.reuse, 0x38, P0 ;  /* 0x000000381700780c */ /* 0x040fe400007c4270 */
[----:B------:R-:W-:Y:S02]  /*110d0*/  ISETP.GT.AND P5, PT, R23, 0x39, P0 ;  /* 0x000000391700780c */ /* 0x000fe400007a4270 */
[C---:B------:R-:W-:Y:S02]  /*110e0*/  ISETP.LT.OR P6, PT, R24.reuse, 0x39, P6 ;  /* 0x000000391800780c */ /* 0x040fe400037c1670 */
[----:B------:R-:W-:Y:S01]  /*110f0*/  ISETP.LT.OR P5, PT, R24, 0x3a, P5 ;  /* 0x0000003a1800780c */ /* 0x000fe20002fa1670 */
[----:B------:R-:W1:Y:S01]  /*11100*/  MUFU.TANH R25, R25 ;  /* 0x0000001900197308 */ /* 0x000e620000002400 */
[----:B------:R-:W-:-:S02]  /*11110*/  IMNMX R0, R13, R16, PT ;  /* 0x000000100d007217 */ /* 0x000fc40003800200 */
[----:B-1----:R-:W-:Y:S02]  /*11120*/  FSEL R143, R143, -INF , !P6 ;  /* 0xff8000008f8f7808 */ /* 0x002fe40007000000 */
[----:B------:R-:W-:-:S03]  /*11130*/  FSEL R141, R141, -INF , !P5 ;  /* 0xff8000008d8d7808 */ /* 0x000fc60006800000 */
[----:B------:R2:W1:Y:S08]  /*11140*/  MUFU.TANH R140, R70 ;  /* 0x00000046008c7308 */ /* 0x0004700000002400 */
[----:B------:R2:W1:Y:S08]  /*11150*/  MUFU.TANH R160, R71 ;  /* 0x0000004700a07308 */ /* 0x0004700000002400 */
[----:B------:R2:W1:Y:S08]  /*11160*/  MUFU.TANH R172, R50 ;  /* 0x0000003200ac7308 */ /* 0x0004700000002400 */
[----:B------:R2:W1:Y:S08]  /*11170*/  MUFU.TANH R12, R47 ;  /* 0x0000002f000c7308 */ /* 0x0004700000002400 */
[----:B------:R-:W1:Y:S08]  /*11180*/  MUFU.TANH R42, R42 ;  /* 0x0000002a002a7308 */ /* 0x000e700000002400 */
        /* <DEDUP_REMOVED lines=14> */
.L_x_391:
[----:B------:R-:W-:-:S04]  /*11270*/  MOV R8, c[0x0][0x32c] ;  /* 0x0000cb0000087a02 */ /* 0x000fc80000000f00 */
[----:B------:R-:W-:-:S13]  /*11280*/  ISETP.NE.AND P4, PT, R8, 0x1, PT ;  /* 0x000000010800780c */ /* 0x000fda0003f85270 */
[----:B------:R-:W-:-:S05]  /*11290*/  @P4 IMAD.HI.U32 R8, R13, c[0x0][0x330], RZ ;  /* 0x0000cc000d084a27 */ /* 0x000fca00078e00ff */
[----:B------:R-:W-:Y:S02]  /*112a0*/  @P4 SHF.R.U32.HI R13, RZ, c[0x0][0x334], R8 ;  /* 0x0000cd00ff0d4a19 */ /* 0x000fe40000011608 */
.L_x_392:
[----:B------:R-:W-:Y:S05]  /*112b0*/  BSYNC B0 ;  /* 0x0000000000007941 */ /* 0x000fea0003800000 */
.L_x_390:
[----:B------:R-:W-:-:S04]  /*112c0*/  IMAD R6, R13, c[0x0][0x32c], -R6 ;  /* 0x0000cb000d067a24 */ /* 0x000fc800078e0a06 */
[----:B------:R-:W-:-:S05]  /*112d0*/  IMAD.IADD R6, R6, 0x1, -R213 ;  /* 0x0000000106067824 */ /* 0x000fca00078e0ad5 */
[----:B------:R-:W-:Y:S02]  /*112e0*/  IADD3 R13, R6, c[0x0][0x32c], RZ ;  /* 0x0000cb00060d7a10 */ /* 0x000fe40007ffe0ff */
[----:B------:R-:W-:Y:S02]  /*112f0*/  IMNMX R21, R21, R6, !PT ;  /* 0x0000000615157217 */ /* 0x000fe40007800200 */
[----:B------:R-:W-:Y:S02]  /*11300*/  IMNMX R0, R0, R13, PT ;  /* 0x0000000d00007217 */ /* 0x000fe40003800200 */
.L_x_389:
[----:B---34-:R-:W-:Y:S01]  /*11310*/  FMNMX.FTZ R8, R20, R29, !PT ;  /* 0x0000001d14087209 */ /* 0x018fe20007810000 */
[----:B------:R-:W-:Y:S01]  /*11320*/  IMAD.SHL.U32 R203, R4, 0x2, RZ ;  /* 0x0000000204cb7824 */ /* 0x000fe200078e00ff */
[----:B------:R-:W-:Y:S01]  /*11330*/  ISETP.GT.AND P5, PT, R21, 0x9, P0 ;  /* 0x000000091500780c */ /* 0x000fe200007a4270 */
[----:B------:R-:W-:Y:S01]  /*11340*/  @UP3 USHF.L.U32 UR16, UR16, 0x7, URZ ;  /* 0x0000000710103899 */ /* 0x000fe2000800063f */
[----:B------:R-:W-:Y:S01]  /*11350*/  FMNMX.FTZ R8, R17, R8, !PT ;  /* 0x0000000811087209 */ /* 0x000fe20007810000 */
[--C-:B------:R-:W-:Y:S01]  /*11360*/  IMAD R197, R3, 0x2, R203.reuse ;  /* 0x0000000203c57824 */ /* 0x100fe200078e02cb */
[----:B------:R-:W-:Y:S01]  /*11370*/  ISETP.LT.OR P5, PT, R0, 0xa, P5 ;  /* 0x0000000a0000780c */ /* 0x000fe20002fa1670 */
[----:B------:R-:W-:Y:S01]  /*11380*/  IMAD R198, R2, 0x2, R203 ;  /* 0x0000000202c67824 */ /* 0x000fe200078e02cb */
[----:B------:R-:W-:Y:S01]  /*11390*/  FMNMX.FTZ R8, R15, R8, !PT ;  /* 0x000000080f087209 */ /* 0x000fe20007810000 */
[----:B------:R-:W-:Y:S01]  /*113a0*/  LDSM.16.MT88.4 R124, [R203+0x100] ;  /* 0x00010000cb7c783b */ /* 0x000fe20000004200 */
[----:B------:R-:W-:Y:S01]  /*113b0*/  FSEL R6, R19, -INF , !P5 ;  /* 0xff80000013067808 */ /* 0x000fe20006800000 */
[----:B------:R-:W-:Y:S01]  /*113c0*/  IMAD R196, R3, 0x2, R198 ;  /* 0x0000000203c47824 */ /* 0x000fe200078e02c6 */
[----:B------:R-:W-:Y:S01]  /*113d0*/  FMNMX.FTZ R8, R11, R8, !PT ;  /* 0x000000080b087209 */ /* 0x000fe20007810000 */
[----:B--2---:R-:W-:Y:S01]  /*113e0*/  LDSM.16.MT88.4 R56, [R197+0x2100] ;  /* 0x00210000c538783b */ /* 0x004fe20000004200 */
[C---:B------:R-:W-:Y:S01]  /*113f0*/  ISETP.GT.AND P6, PT, R21.reuse, 0x1, P0 ;  /* 0x000000011500780c */ /* 0x040fe200007c4270 */
[----:B------:R-:W-:Y:S01]  /*11400*/  ULDC.64 UR4, c[0x0][0x2c8] ;  /* 0x0000b20000047ab9 */ /* 0x000fe20000000a00 */
[----:B------:R-:W-:Y:S01]  /*11410*/  ISETP.GT.AND P5, PT, R21, RZ, P0 ;  /* 0x000000ff1500720c */ /* 0x000fe200007a4270 */
[----:B------:R-:W-:Y:S01]  /*11420*/  LDSM.16.MT88.4 R64, [R196+0x2100] ;  /* 0x00210000c440783b */ /* 0x000fe20000004200 */
[----:B------:R-:W-:Y:S01]  /*11430*/  FMNMX.FTZ R8, R9, R8, !PT ;  /* 0x0000000809087209 */ /* 0x000fe20007810000 */
[----:B------:R-:W-:Y:S01]  /*11440*/  UIMAD.WIDE.U32 UR16, UR16, UR4, URZ ;  /* 0x00000004101072a5 */ /* 0x000fe2000f8e003f */
[----:B------:R-:W-:Y:S01]  /*11450*/  ISETP.GT.AND P4, PT, R21, 0x8, P0 ;  /* 0x000000081500780c */ /* 0x000fe20000784270 */
[----:B------:R-:W-:Y:S01]  /*11460*/  LDSM.16.MT88.4 R116, [R198+0x100] ;  /* 0x00010000c674783b */ /* 0x000fe20000004200 */
[C---:B------:R-:W-:Y:S01]  /*11470*/  ISETP.LT.OR P6, PT, R0.reuse, 0x2, P6 ;  /* 0x000000020000780c */ /* 0x040fe200037c1670 */
[----:B------:R-:W-:Y:S01]  /*11480*/  UIADD3 UR9, UR9, -0x2, URZ ;  /* 0xfffffffe09097890 */ /* 0x000fe2000fffe03f */
[C---:B------:R-:W-:Y:S01]  /*11490*/  ISETP.LT.OR P5, PT, R0.reuse, 0x1, P5 ;  /* 0x000000010000780c */ /* 0x040fe20002fa1670 */
[----:B------:R-:W-:Y:S01]  /*114a0*/  LDSM.16.MT88.4 R108, [R197+0x100] ;  /* 0x00010000c56c783b */ /* 0x000fe20000004200 */
[----:B------:R-:W-:Y:S01]  /*114b0*/  FMNMX.FTZ R8, R7, R8, !PT ;  /* 0x0000000807087209 */ /* 0x000fe20007810000 */
[----:B------:R-:W-:Y:S01]  /*114c0*/  @UP3 UMOV UR13, UR17 ;  /* 0x00000011000d3c82 */ /* 0x000fe20008000000 */
[----:B------:R-:W-:Y:S01]  /*114d0*/  ISETP.LT.OR P4, PT, R0, 0x9, P4 ;  /* 0x000000090000780c */ /* 0x000fe20002781670 */
[----:B------:R-:W-:Y:S01]  /*114e0*/  LDSM.16.MT88.4 R100, [R196+0x100] ;  /* 0x00010000c464783b */ /* 0x000fe20000004200 */
[----:B-1----:R-:W-:Y:S01]  /*114f0*/  FSEL R22, R12, -INF , !P6 ;  /* 0xff8000000c167808 */ /* 0x002fe20007000000 */
[----:B------:R-:W-:Y:S01]  /*11500*/  @UP3 USHF.R.U32.HI UR18, URZ, UR5, UR13 ;  /* 0x000000053f123299 */ /* 0x000fe2000801160d */
[----:B------:R-:W-:Y:S01]  /*11510*/  FSEL R28, R28, -INF , !P5 ;  /* 0xff8000001c1c7808 */ /* 0x000fe20006800000 */
[----:B------:R-:W-:Y:S01]  /*11520*/  LDSM.16.MT88.4 R48, [R198+0x2100] ;  /* 0x00210000c630783b */ /* 0x000fe20000004200 */
[----:B------:R-:W-:Y:S01]  /*11530*/  ISETP.GT.AND P6, PT, R21, 0x10, P0 ;  /* 0x000000101500780c */ /* 0x000fe200007c4270 */
[----:B------:R-:W-:Y:S01]  /*11540*/  UIADD3 UR18, UR10, UR18, URZ ;  /* 0x000000120a127290 */ /* 0x000fe2000fffe03f */
[----:B------:R-:W-:Y:S01]  /*11550*/  FMNMX.FTZ R24, R5, R8, !PT ;  /* 0x0000000805187209 */ /* 0x000fe20007810000 */
[----:B------:R-:W-:Y:S01]  /*11560*/  LDSM.16.MT88.4 R72, [R203+0x4100] ;  /* 0x00410000cb48783b */ /* 0x000fe20000004200 */
[----:B------:R-:W-:Y:S01]  /*11570*/  FSEL R16, R42, -INF , !P4 ;  /* 0xff8000002a107808 */ /* 0x000fe20006000000 */
[----:B------:R-:W-:Y:S01]  /*11580*/  ULDC UR10, c[0x0][0x328] ;  /* 0x0000ca00000a7ab9 */ /* 0x000fe20000000800 */
[----:B------:R-:W-:Y:S01]  /*11590*/  FMNMX.FTZ R13, R28, R22, !PT ;  /* 0x000000161c0d7209 */ /* 0x000fe20007810000 */
[----:B------:R-:W-:Y:S01]  /*115a0*/  LDSM.16.MT88.4 R40, [R203+0x2100] ;  /* 0x00210000cb28783b */ /* 0x000fe20000004200 */
[----:B------:R-:W-:Y:S01]  /*115b0*/  ISETP.GT.AND P5, PT, R21, 0x19, P0 ;  /* 0x000000191500780c */ /* 0x000fe200007a4270 */
[----:B------:R-:W-:Y:S01]  /*115c0*/  UIADD3 UR10, UR18, UR10, URZ ;  /* 0x0000000a120a7290 */ /* 0x000fe2000fffe03f */
[----:B------:R-:W-:Y:S01]  /*115d0*/  ISETP.LT.OR P6, PT, R0, 0x11, P6 ;  /* 0x000000110000780c */ /* 0x000fe200037c1670 */
[----:B------:R-:W-:Y:S01]  /*115e0*/  LDSM.16.MT88.4 R80, [R198+0x4100] ;  /* 0x00410000c650783b */ /* 0x000fe20000004200 */
[----:B------:R-:W-:Y:S01]  /*115f0*/  FMNMX.FTZ R24, R155, R24, !PT ;  /* 0x000000189b187209 */ /* 0x000fe20007810000 */
[----:B------:R-:W-:Y:S01]  /*11600*/  IMAD.U32 R181, RZ, RZ, UR9 ;  /* 0x00000009ffb57e24 */ /* 0x000fe2000f8e00ff */
[----:B------:R-:W-:Y:S01]  /*11610*/  ISETP.GT.AND P4, PT, R21, 0x11, P0 ;  /* 0x000000111500780c */ /* 0x000fe20000784270 */
[----:B------:R-:W-:Y:S01]  /*11620*/  LDSM.16.MT88.4 R88, [R197+0x4100] ;  /* 0x00410000c558783b */ /* 0x000fe20000004200 */
[----:B------:R-:W-:-:S02]  /*11630*/  FMNMX.FTZ R13, R16, R13, !PT ;  /* 0x0000000d100d7209 */ /* 0x000fc40007810000 */
[----:B------:R-:W-:Y:S01]  /*11640*/  ISETP.LT.OR P5, PT, R0, 0x1a, P5 ;  /* 0x0000001a0000780c */ /* 0x000fe20002fa1670 */
[----:B------:R-:W-:Y:S01]  /*11650*/  LDSM.16.MT88.4 R136, [R198+0x900] ;  /* 0x00090000c688783b */ /* 0x000fe20000004200 */
[----:B------:R-:W-:Y:S02]  /*11660*/  FSEL R14, R26, -INF , !P6 ;  /* 0xff8000001a0e7808 */ /* 0x000fe40007000000 */
[----:B------:R-:W-:Y:S01]  /*11670*/  FMNMX.FTZ R24, R163, R24, !PT ;  /* 0x00000018a3187209 */ /* 0x000fe20007810000 */
[----:B------:R-:W-:Y:S01]  /*11680*/  LDSM.16.MT88.4 R32, [R197+0x900] ;  /* 0x00090000c520783b */ /* 0x000fe20000004200 */
[----:B------:R-:W-:Y:S02]  /*11690*/  ISETP.LT.OR P4, PT, R0, 0x12, P4 ;  /* 0x000000120000780c */ /* 0x000fe40002781670 */
[----:B------:R-:W-:Y:S02]  /*116a0*/  ISETP.GT.AND P6, PT, R21, 0x18, P0 ;  /* 0x000000181500780c */ /* 0x000fe400007c4270 */
[----:B------:R-:W-:-:S02]  /*116b0*/  FMNMX.FTZ R13, R6, R13, !PT ;  /* 0x0000000d060d7209 */ /* 0x000fc40007810000 */
[----:B------:R-:W-:Y:S02]  /*116c0*/  FSEL R8, R18, -INF , !P5 ;  /* 0xff80000012087808 */ /* 0x000fe40006800000 */
[----:B------:R-:W-:Y:S02]  /*116d0*/  FMNMX.FTZ R18, R161, R24, !PT ;  /* 0x00000018a1127209 */ /* 0x000fe40007810000 */
[----:B------:R-:W-:Y:S02]  /*116e0*/  FSEL R12, R25, -INF , !P4 ;  /* 0xff800000190c7808 */ /* 0x000fe40006000000 */
[----:B------:R-:W-:Y:S01]  /*116f0*/  ISETP.LT.OR P6, PT, R0, 0x19, P6 ;  /* 0x000000190000780c */ /* 0x000fe200037c1670 */
[----:B------:R-:W-:Y:S01]  /*11700*/  LDSM.16.MT88.4 R24, [R198+0x2900] ;  /* 0x00290000c618783b */ /* 0x000fe20000004200 */
[----:B------:R-:W-:Y:S02]  /*11710*/  FMNMX.FTZ R13, R14, R13, !PT ;  /* 0x0000000d0e0d7209 */ /* 0x000fe40007810000 */
[----:B------:R-:W-:-:S02]  /*11720*/  FMNMX.FTZ R18, R157, R18, !PT ;  /* 0x000000129d127209 */ /* 0x000fc40007810000 */
[----:B------:R-:W-:Y:S02]  /*11730*/  ISETP.GT.AND P4, PT, R21, 0x20, P0 ;  /* 0x000000201500780c */ /* 0x000fe40000784270 */
[----:B------:R-:W-:Y:S02]  /*11740*/  FSEL R10, R10, -INF , !P6 ;  /* 0xff8000000a0a7808 */ /* 0x000fe40007000000 */
[----:B------:R-:W-:Y:S02]  /*11750*/  FMNMX.FTZ R13, R12, R13, !PT ;  /* 0x0000000d0c0d7209 */ /* 0x000fe40007810000 */
[----:B------:R-:W-:Y:S02]  /*11760*/  FMNMX.FTZ R18, R167, R18, !PT ;  /* 0x00000012a7127209 */ /* 0x000fe40007810000 */
[----:B------:R-:W-:Y:S02]  /*11770*/  ISETP.GT.AND P6, PT, R21, 0x21, P0 ;  /* 0x000000211500780c */ /* 0x000fe400007c4270 */
        /* <DEDUP_REMOVED lines=13> */
[C---:B------:R-:W-:Y:S02]  /*11850*/  ISETP.GT.AND P6, PT, R21.reuse, 0x30, P0 ;  /* 0x000000301500780c */ /* 0x040fe400007c4270 */
[----:B------:R-:W-:Y:S01]  /*11860*/  ISETP.LT.OR P4, PT, R0, 0x2a, P4 ;  /* 0x0000002a0000780c */ /* 0x000fe20002781670 */
[----:B------:R-:W1:Y:S01]  /*11870*/  SHFL.BFLY PT, R18, R13, 0x2, 0x1f ;  /* 0x0c401f000d127f89 */ /* 0x000e6200000e0000 */
[----:B------:R-:W-:Y:S02]  /*11880*/  FSEL R170, R170, -INF , !P5 ;  /* 0xff800000aaaa7808 */ /* 0x000fe40006800000 */
[----:B------:R-:W-:Y:S02]  /*11890*/  FMNMX.FTZ R19, R162, R19, !PT ;  /* 0x00000013a2137209 */ /* 0x000fe40007810000 */
[----:B------:R-:W-:Y:S02]  /*118a0*/  ISETP.GT.AND P5, PT, R21, 0x31, P0 ;  /* 0x000000311500780c */ /* 0x000fe400007a4270 */
[----:B------:R-:W-:-:S02]  /*118b0*/  ISETP.LT.OR P6, PT, R0, 0x31, P6 ;  /* 0x000000310000780c */ /* 0x000fc400037c1670 */
[----:B------:R-:W-:Y:S02]  /*118c0*/  FSEL R166, R166, -INF , !P4 ;  /* 0xff800000a6a67808 */ /* 0x000fe40006000000 */
[----:B------:R-:W-:Y:S02]  /*118d0*/  FMNMX.FTZ R19, R170, R19, !PT ;  /* 0x00000013aa137209 */ /* 0x000fe40007810000 */
[----:B------:R-:W-:Y:S02]  /*118e0*/  ISETP.GT.AND P4, PT, R21, 0x38, P0 ;  /* 0x000000381500780c */ /* 0x000fe40000784270 */
[----:B------:R-:W-:Y:S02]  /*118f0*/  ISETP.LT.OR P5, PT, R0, 0x32, P5 ;  /* 0x000000320000780c */ /* 0x000fe40002fa1670 */
[----:B------:R-:W-:Y:S02]  /*11900*/  FSEL R164, R164, -INF , !P6 ;  /* 0xff800000a4a47808 */ /* 0x000fe40007000000 */
[----:B------:R-:W-:-:S02]  /*11910*/  FMNMX.FTZ R19, R166, R19, !PT ;  /* 0x00000013a6137209 */ /* 0x000fc40007810000 */
[----:B------:R-:W-:Y:S02]  /*11920*/  ISETP.GT.AND P0, PT, R21, 0x39, P0 ;  /* 0x000000391500780c */ /* 0x000fe40000704270 */
[----:B------:R-:W-:Y:S02]  /*11930*/  ISETP.LT.OR P4, PT, R0, 0x39, P4 ;  /* 0x000000390000780c */ /* 0x000fe40002781670 */
[----:B------:R-:W-:Y:S02]  /*11940*/  FSEL R142, R142, -INF , !P5 ;  /* 0xff8000008e8e7808 */ /* 0x000fe40006800000 */
[----:B------:R-:W-:Y:S02]  /*11950*/  FMNMX.FTZ R19, R164, R19, !PT ;  /* 0x00000013a4137209 */ /* 0x000fe40007810000 */
[----:B------:R-:W-:Y:S02]  /*11960*/  ISETP.LT.OR P0, PT, R0, 0x3a, P0 ;  /* 0x0000003a0000780c */ /* 0x000fe40000701670 */
[----:B------:R-:W-:-:S02]  /*11970*/  FSEL R140, R140, -INF , !P4 ;  /* 0xff8000008c8c7808 */ /* 0x000fc40006000000 */
[----:B------:R-:W-:Y:S02]  /*11980*/  FMNMX.FTZ R19, R142, R19, !PT ;  /* 0x000000138e137209 */ /* 0x000fe40007810000 */
[----:B------:R-:W-:Y:S02]  /*11990*/  FSEL R160, R160, -INF , !P0 ;  /* 0xff800000a0a07808 */ /* 0x000fe40004000000 */
[----:B------:R-:W-:Y:S02]  /*119a0*/  FMNMX.FTZ R19, R140, R19, !PT ;  /* 0x000000138c137209 */ /* 0x000fe40007810000 */
[----:B-1----:R-:W-:Y:S02]  /*119b0*/  FMNMX.FTZ R21, R13, R18, !PT ;  /* 0x000000120d157209 */ /* 0x002fe40007810000 */
[----:B------:R-:W-:-:S03]  /*119c0*/  FMNMX.FTZ R19, R160, R19, !PT ;  /* 0x00000013a0137209 */ /* 0x000fc60007810000 */
[----:B------:R-:W1:Y:S04]  /*119d0*/  SHFL.BFLY PT, R0, R21, 0x1, 0x1f ;  /* 0x0c201f0015007f89 */ /* 0x000e6800000e0000 */
[----:B------:R-:W2:Y:S01]  /*119e0*/  SHFL.BFLY PT, R18, R19, 0x2, 0x1f ;  /* 0x0c401f0013127f89 */ /* 0x000ea200000e0000 */
[----:B-1----:R-:W-:Y:S02]  /*119f0*/  FMNMX.FTZ R0, R21, R0, !PT ;  /* 0x0000000015007209 */ /* 0x002fe40007810000 */
[----:B--2---:R-:W-:-:S03]  /*11a00*/  FMNMX.FTZ R13, R19, R18, !PT ;  /* 0x00000012130d7209 */ /* 0x004fc60007810000 */
[C---:B------:R-:W-:Y:S01]  /*11a10*/  FMUL.FTZ R168, R0.reuse, c[0x0][0x2d0] ;  /* 0x0000b40000a87a20 */ /* 0x040fe20000410000 */
[----:B------:R-:W-:Y:S01]  /*11a20*/  FSETP.NEU.FTZ.AND P0, PT, R0, -INF , PT ;  /* 0xff8000000000780b */ /* 0x000fe20003f1d000 */
[----:B------:R-:W1:Y:S03]  /*11a30*/  SHFL.BFLY PT, R132, R13, 0x1, 0x1f ;  /* 0x0c201f000d847f89 */ /* 0x000e6600000e0000 */
[----:B------:R-:W-:-:S05]  /*11a40*/  FSEL R168, R168, RZ, P0 ;  /* 0x000000ffa8a87208 */ /* 0x000fca0000000000 */
[--C-:B------:R-:W-:Y:S02]  /*11a50*/  FFMA.FTZ R152, R20, c[0x0][0x2d0], -R168.reuse ;  /* 0x0000b40014987a23 */ /* 0x100fe400000108a8 */
[--C-:B------:R-:W-:Y:S02]  /*11a60*/  FFMA.FTZ R151, R29, c[0x0][0x2d0], -R168.reuse ;  /* 0x0000b4001d977a23 */ /* 0x100fe400000108a8 */
[--C-:B------:R-:W-:Y:S02]  /*11a70*/  FFMA.FTZ R149, R17, c[0x0][0x2d0], -R168.reuse ;  /* 0x0000b40011957a23 */ /* 0x100fe400000108a8 */
[--C-:B------:R-:W-:Y:S01]  /*11a80*/  FFMA.FTZ R146, R15, c[0x0][0x2d0], -R168.reuse ;  /* 0x0000b4000f927a23 */ /* 0x100fe200000108a8 */
[----:B------:R-:W-:Y:S01]  /*11a90*/  MUFU.EX2 R152, R152 ;  /* 0x0000009800987308 */ /* 0x000fe20000000800 */
[--C-:B------:R-:W-:Y:S02]  /*11aa0*/  FFMA.FTZ R144, R7, c[0x0][0x2d0], -R168.reuse ;  /* 0x0000b40007907a23 */ /* 0x100fe400000108a8 */
[----:B------:R-:W-:-:S02]  /*11ab0*/  FFMA.FTZ R133, R5, c[0x0][0x2d0], -R168 ;  /* 0x0000b40005857a23 */ /* 0x000fc400000108a8 */
[--C-:B------:R-:W-:Y:S02]  /*11ac0*/  FFMA.FTZ R150, R11, c[0x0][0x2d0], -R168.reuse ;  /* 0x0000b4000b967a23 */ /* 0x100fe400000108a8 */
[--C-:B------:R-:W-:Y:S01]  /*11ad0*/  FFMA.FTZ R145, R9, c[0x0][0x2d0], -R168.reuse ;  /* 0x0000b40009917a23 */ /* 0x100fe200000108a8 */
[----:B------:R-:W2:Y:S01]  /*11ae0*/  MUFU.EX2 R151, R151 ;  /* 0x0000009700977308 */ /* 0x000ea20000000800 */
[--C-:B------:R-:W-:Y:S01]  /*11af0*/  FFMA.FTZ R158, R163, c[0x0][0x2d0], -R168.reuse ;  /* 0x0000b400a39e7a23 */ /* 0x100fe200000108a8 */
[----:B-1----:R-:W-:Y:S01]  /*11b00*/  FMNMX.FTZ R132, R13, R132, !PT ;  /* 0x000000840d847209 */ /* 0x002fe20007810000 */
[--C-:B------:R-:W-:Y:S02]  /*11b10*/  FFMA.FTZ R156, R161, c[0x0][0x2d0], -R168.reuse ;  /* 0x0000b400a19c7a23 */ /* 0x100fe400000108a8 */
[--C-:B------:R-:W-:Y:S01]  /*11b20*/  FFMA.FTZ R155, R155, c[0x0][0x2d0], -R168.reuse ;  /* 0x0000b4009b9b7a23 */ /* 0x100fe200000108a8 */
[C---:B------:R-:W-:Y:S01]  /*11b30*/  FSETP.NEU.FTZ.AND P0, PT, R132.reuse, -INF , PT ;  /* 0xff8000008400780b */ /* 0x040fe20003f1d000 */
[----:B------:R-:W-:Y:S01]  /*11b40*/  FMUL.FTZ R159, R132, c[0x0][0x2d0] ;  /* 0x0000b400849f7a20 */ /* 0x000fe20000410000 */
[----:B------:R-:W-:Y:S01]  /*11b50*/  MUFU.EX2 R149, R149 ;  /* 0x0000009500957308 */ /* 0x000fe20000000800 */
[----:B------:R-:W-:-:S02]  /*11b60*/  FFMA.FTZ R157, R157, c[0x0][0x2d0], -R168 ;  /* 0x0000b4009d9d7a23 */ /* 0x000fc400000108a8 */
[--C-:B------:R-:W-:Y:S01]  /*11b70*/  FFMA.FTZ R167, R167, c[0x0][0x2d0], -R168.reuse ;  /* 0x0000b400a7a77a23 */ /* 0x100fe200000108a8 */
[----:B------:R-:W-:Y:S01]  /*11b80*/  FSEL R159, R159, RZ, P0 ;  /* 0x000000ff9f9f7208 */ /* 0x000fe20000000000 */
[----:B------:R-:W-:Y:S01]  /*11b90*/  FFMA.FTZ R218, R141, c[0x0][0x2d0], -R168 ;  /* 0x0000b4008dda7a23 */ /* 0x000fe200000108a8 */
[----:B------:R-:W-:Y:S02]  /*11ba0*/  PLOP3.LUT P0, PT, PT, PT, UP2, 0x40, 0x0 ;  /* 0x000000000000781c */ /* 0x000fe40003f0e828 */
[----:B------:R-:W1:Y:S01]  /*11bb0*/  MUFU.EX2 R146, R146 ;  /* 0x0000009200927308 */ /* 0x000e620000000800 */
[--C-:B------:R-:W-:Y:S01]  /*11bc0*/  FFMA.FTZ R153, R28, c[0x0][0x2d0], -R159.reuse ;  /* 0x0000b4001c997a23 */ /* 0x100fe2000001089f */
[----:B--2---:R-:W-:Y:S01]  /*11bd0*/  F2FP.BF16.PACK_AB R96, R151, R152 ;  /* 0x000000989760723e */ /* 0x004fe200000010ff */
[--C-:B------:R-:W-:Y:S01]  /*11be0*/  FFMA.FTZ R154, R22, c[0x0][0x2d0], -R159.reuse ;  /* 0x0000b400169a7a23 */ /* 0x100fe2000001089f */
[----:B------:R-:W-:Y:S01]  /*11bf0*/  LDSM.16.MT88.4 R28, [R196+0x900] ;  /* 0x00090000c41c783b */ /* 0x000fe20000004200 */
[----:B------:R-:W-:-:S02]  /*11c00*/  FFMA.FTZ R148, R16, c[0x0][0x2d0], -R159 ;  /* 0x0000b40010947a23 */ /* 0x000fc4000001089f */
[--C-:B------:R-:W-:Y:S01]  /*11c10*/  FFMA.FTZ R147, R6, c[0x0][0x2d0], -R159.reuse ;  /* 0x0000b40006937a23 */ /* 0x100fe2000001089f */
[----:B------:R-:W-:Y:S01]  /*11c20*/  MUFU.EX2 R153, R153 ;  /* 0x0000009900997308 */ /* 0x000fe20000000800 */
[----:B------:R-:W2:Y:S01]  /*11c30*/  LDSM.16.MT88.4 R4, [R196+0x4100] ;  /* 0x00410000c404783b */ /* 0x000ea20000004200 */
[--C-:B------:R-:W-:Y:S02]  /*11c40*/  FFMA.FTZ R3, R10, c[0x0][0x2d0], -R159.reuse ;  /* 0x0000b4000a037a23 */ /* 0x100fe4000001089f */
[--C-:B------:R-:W-:Y:S01]  /*11c50*/  FFMA.FTZ R2, R8, c[0x0][0x2d0], -R159.reuse ;  /* 0x0000b40008027a23 */ /* 0x100fe2000001089f */
[----:B------:R-:W-:Y:S01]  /*11c60*/  LDSM.16.MT88.4 R16, [R197+0x2900] ;  /* 0x00290000c510783b */ /* 0x000fe20000004200 */
[--C-:B------:R-:W-:Y:S02]  /*11c70*/  FFMA.FTZ R135, R14, c[0x0][0x2d0], -R159.reuse ;  /* 0x0000b4000e877a23 */ /* 0x100fe4000001089f */
[----:B------:R-:W3:Y:S01]  /*11c80*/  MUFU.EX2 R154, R154 ;  /* 0x0000009a009a7308 */ /* 0x000ee20000000800 */
[----:B------:R-:W4:Y:S01]  /*11c90*/  LDSM.16.MT88.4 R8, [R203+0x2900] ;  /* 0x00290000cb08783b */ /* 0x000f220000004200 */
[--C-:B------:R-:W-:Y:S01]  /*11ca0*/  FFMA.FTZ R134, R12, c[0x0][0x2d0], -R159.reuse ;  /* 0x0000b4000c867a23 */ /* 0x100fe2000001089f */
[----:B-1----:R-:W-:Y:S01]  /*11cb0*/  F2FP.BF16.PACK_AB R98, R146, R149 ;  /* 0x000000959262723e */ /* 0x002fe200000010ff */
[--C-:B------:R-:W-:Y:S01]  /*11cc0*/  FFMA.FTZ R161, R172, c[0x0][0x2d0], -R159.reuse ;  /* 0x0000b400aca17a23 */ /* 0x100fe2000001089f */
[----:B------:R-:W1:Y:S01]  /*11cd0*/  LDSM.16.MT88.4 R12, [R196+0x2900] ;  /* 0x00290000c40c783b */ /* 0x000e620000004200 */
[----:B------:R-:W-:-:S02]  /*11ce0*/  FFMA.FTZ R162, R162, c[0x0][0x2d0], -R159 ;  /* 0x0000b400a2a27a23 */ /* 0x000fc4000001089f */
[----:B------:R-:W-:Y:S01]  /*11cf0*/  MUFU.EX2 R148, R148 ;  /* 0x0000009400947308 */ /* 0x000fe20000000800 */
[----:B------:R-:W5:Y:S01]  /*11d00*/  LDSM.16.MT88.4 R20, [R203+0x900] ;  /* 0x00090000cb14783b */ /* 0x000f620000004200 */
[--C-:B------:R-:W-:Y:S02]  /*11d10*/  FFMA.FTZ R163, R170, c[0x0][0x2d0], -R159.reuse ;  /* 0x0000b400aaa37a23 */ /* 0x100fe4000001089f */
[----:B------:R-:W-:Y:S02]  /*11d20*/  FFMA.FTZ R166, R166, c[0x0][0x2d0], -R159 ;  /* 0x0000b400a6a67a23 */ /* 0x000fe4000001089f */
[--C-:B------:R-:W-:Y:S02]  /*11d30*/  FFMA.FTZ R170, R165, c[0x0][0x2d0], -R168.reuse ;  /* 0x0000b400a5aa7a23 */ /* 0x100fe400000108a8 */
[----:B------:R-:W2:Y:S01]  /*11d40*/  MUFU.EX2 R147, R147 ;  /* 0x0000009300937308 */ /* 0x000ea20000000800 */
[----:B---3--:R-:W-:Y:S01]  /*11d50*/  F2FP.BF16.PACK_AB R97, R154, R153 ;  /* 0x000000999a61723e */ /* 0x008fe200000010ff */
[----:B------:R-:W-:-:S02]  /*11d60*/  FFMA.FTZ R165, R143, c[0x0][0x2d0], -R168 ;  /* 0x0000b4008fa57a23 */ /* 0x000fc400000108a8 */
[--C-:B------:R-:W-:Y:S02]  /*11d70*/  FFMA.FTZ R164, R164, c[0x0][0x2d0], -R159.reuse ;  /* 0x0000b400a4a47a23 */ /* 0x100fe4000001089f */
[--C-:B------:R-:W-:Y:S02]  /*11d80*/  FFMA.FTZ R169, R142, c[0x0][0x2d0], -R159.reuse ;  /* 0x0000b4008ea97a23 */ /* 0x100fe4000001089f */
[----:B------:R-:W-:Y:S01]  /*11d90*/  MUFU.EX2 R150, R150 ;  /* 0x0000009600967308 */ /* 0x000fe20000000800 */
[--C-:B------:R-:W-:Y:S02]  /*11da0*/  FFMA.FTZ R168, R140, c[0x0][0x2d0], -R159.reuse ;  /* 0x0000b4008ca87a23 */ /* 0x100fe4000001089f */
[----:B------:R-:W-:Y:S01]  /*11db0*/  FFMA.FTZ R219, R160, c[0x0][0x2d0], -R159 ;  /* 0x0000b400a0db7a23 */ /* 0x000fe2000001089f */
[----:B------:R-:W-:Y:S01]  /*11dc0*/  LDSM.16.MT88.4 R140, [R198+0x1900] ;  /* 0x00190000c68c783b */ /* 0x000fe20000004200 */
[----:B------:R-:W-:Y:S02]  /*11dd0*/  FADD.FTZ R152, R152, R151 ;  /* 0x0000009798987221 */ /* 0x000fe40000010000 */
[----:B------:R-:W-:Y:S01]  /*11de0*/  FADD.FTZ R153, R153, R154 ;  /* 0x0000009a99997221 */ /* 0x000fe20000010000 */
[----:B--2---:R-:W-:Y:S01]  /*11df0*/  F2FP.BF16.PACK_AB R99, R147, R148 ;  /* 0x000000949363723e */ /* 0x004fe200000010ff */
[----:B------:R-:W2:Y:S01]  /*11e00*/  MUFU.EX2 R145, R145 ;  /* 0x0000009100917308 */ /* 0x000ea20000000800 */
        /* <DEDUP_REMOVED lines=9> */
[----:B------:R-:W3:Y:S06]  /*11ea0*/  MUFU.EX2 R134, R134 ;  /* 0x0000008600867308 */ /* 0x000eec0000000800 */
        /* <DEDUP_REMOVED lines=39> */
[----:B---3--:R-:W-:Y:S01]  /*12120*/  F2FP.BF16.PACK_AB R5, R134, R135 ;  /* 0x000000878605723e */ /* 0x008fe200000010ff */
[----:B------:R-:W-:-:S04]  /*12130*/  FADD.FTZ R150, R150, R149 ;  /* 0x0000009596967221 */ /* 0x000fc80000010000 */
[----:B------:R-:W-:Y:S01]  /*12140*/  FADD.FTZ R145, R145, R150 ;  /* 0x0000009691917221 */ /* 0x000fe20000010000 */
[----:B------:R-:W-:Y:S02]  /*12150*/  F2FP.BF16.PACK_AB R6, R133, R144 ;  /* 0x000000908506723e */ /* 0x000fe400000010ff */
[----:B-1----:R-:W-:Y:S01]  /*12160*/  F2FP.BF16.PACK_AB R7, R2, R3 ;  /* 0x000000030207723e */ /* 0x002fe200000010ff */
[----:B------:R-:W-:-:S04]  /*12170*/  FADD.FTZ R144, R144, R145 ;  /* 0x0000009190907221 */ /* 0x000fc80000010000 */
[----:B------:R-:W-:Y:S02]  /*12180*/  FADD.FTZ R144, R133, R144 ;  /* 0x0000009085907221 */ /* 0x000fe40000010000 */
[C---:B----4-:R-:W-:Y:S08]  /*12190*/  HMMA.16816.F32.BF16 R36, R4.reuse, R8, R36 ;  /* 0x000000080424723c */ /* 0x050ff00000041824 */
        /* <DEDUP_REMOVED lines=8> */
[C---:B-----5:R-:W-:Y:S08]  /*12220*/  HMMA.16816.F32.BF16 R128, R4.reuse, R20, R128 ;  /* 0x000000140480723c */ /* 0x060ff00000041880 */
        /* <DEDUP_REMOVED lines=12> */
[C---:B------:R-:W-:Y:S01]  /*122f0*/  HMMA.16816.F32.BF16 R116, R4.reuse, R138, R116 ;  /* 0x0000008a0474723c */ /* 0x040fe20000041874 */
[----:B------:R-:W-:Y:S07]  /*12300*/  LDSM.16.MT88.4 R136, [R197+0x1900] ;  /* 0x00190000c588783b */ /* 0x000fee0000004200 */
[C---:B------:R-:W-:Y:S08]  /*12310*/  HMMA.16816.F32.BF16 R112, R4.reuse, R32, R112 ;  /* 0x000000200470723c */ /* 0x040ff00000041870 */
[C---:B------:R-:W-:Y:S01]  /*12320*/  HMMA.16816.F32.BF16 R108, R4.reuse, R34, R108 ;  /* 0x00000022046c723c */ /* 0x040fe2000004186c */
[----:B------:R-:W5:Y:S07]  /*12330*/  LDSM.16.MT88.4 R32, [R197+0x1100] ;  /* 0x00110000c520783b */ /* 0x000f6e0000004200 */
[C---:B------:R-:W-:Y:S08]  /*12340*/  HMMA.16816.F32.BF16 R104, R4.reuse, R28, R104 ;  /* 0x0000001c0468723c */ /* 0x040ff00000041868 */
[C---:B------:R-:W-:Y:S01]  /*12350*/  HMMA.16816.F32.BF16 R100, R4.reuse, R30, R100 ;  /* 0x0000001e0464723c */ /* 0x040fe20000041864 */
[----:B------:R-:W-:Y:S07]  /*12360*/  LDSM.16.MT88.4 R28, [R196+0x1100] ;  /* 0x00110000c41c783b */ /* 0x000fee0000004200 */
[C---:B------:R-:W-:Y:S08]  /*12370*/  HMMA.16816.F32.BF16 R44, R4.reuse, R24, R44 ;  /* 0x00000018042c723c */ /* 0x040ff0000004182c */
[C---:B------:R-:W-:Y:S01]  /*12380*/  HMMA.16816.F32.BF16 R48, R4.reuse, R26, R48 ;  /* 0x0000001a0430723c */ /* 0x040fe20000041830 */
[----:B------:R-:W-:Y:S07]  /*12390*/  LDSM.16.MT88.4 R24, [R198+0x3100] ;  /* 0x00310000c618783b */ /* 0x000fee0000004200 */
[C---:B----4-:R-:W-:Y:S08]  /*123a0*/  HMMA.16816.F32.BF16 R68, R4.reuse, R20, R68 ;  /* 0x000000140444723c */ /* 0x050ff00000041844 */
[----:B------:R-:W-:Y:S01]  /*123b0*/  HMMA.16816.F32.BF16 R72, R4, R22, R72 ;  /* 0x000000160448723c */ /* 0x000fe20000041848 */
[----:B------:R-:W-:Y:S06]  /*123c0*/  LDSM.16.MT88.4 R20, [R203+0x5100] ;  /* 0x00510000cb14783b */ /* 0x000fec0000004200 */
[----:B------:R-:W-:Y:S01]  /*123d0*/  F2FP.BF16.PACK_AB R4, R158, R155 ;  /* 0x0000009b9e04723e */ /* 0x000fe200000010ff */
[----:B------:R-:W-:Y:S01]  /*123e0*/  FADD.FTZ R155, R155, R144 ;  /* 0x000000909b9b7221 */ /* 0x000fe20000010000 */
[----:B------:R-:W-:-:S02]  /*123f0*/  F2FP.BF16.PACK_AB R6, R157, R156 ;  /* 0x0000009c9d06723e */ /* 0x000fc400000010ff */
[----:B------:R-:W-:Y:S01]  /*12400*/  F2FP.BF16.PACK_AB R5, R162, R161 ;  /* 0x000000a1a205723e */ /* 0x000fe200000010ff */
[----:B------:R-:W-:Y:S01]  /*12410*/  FADD.FTZ R155, R158, R155 ;  /* 0x0000009b9e9b7221 */ /* 0x000fe20000010000 */
[----:B------:R-:W-:-:S03]  /*12420*/  F2FP.BF16.PACK_AB R7, R166, R163 ;  /* 0x000000a3a607723e */ /* 0x000fc600000010ff */
[----:B------:R-:W-:-:S04]  /*12430*/  FADD.FTZ R156, R156, R155 ;  /* 0x0000009b9c9c7221 */ /* 0x000fc80000010000 */
[----:B-1----:R-:W-:Y:S01]  /*12440*/  HMMA.16816.F32.BF16 R128, R4, R8, R128 ;  /* 0x000000080480723c */ /* 0x002fe20000041880 */
[----:B------:R-:W-:-:S07]  /*12450*/  FADD.FTZ R156, R157, R156 ;  /* 0x0000009c9d9c7221 */ /* 0x000fce0000010000 */
        /* <DEDUP_REMOVED lines=8> */
[C---:B-----5:R-:W-:Y:S08]  /*124e0*/  HMMA.16816.F32.BF16 R112, R4.reuse, R32, R112 ;  /* 0x000000200470723c */ /* 0x060ff00000041870 */
        /* <DEDUP_REMOVED lines=20> */
[C---:B-1----:R-:W-:Y:S08]  /*12630*/  HMMA.16816.F32.BF16 R84, R4.reuse, R8, R84 ;  /* 0x000000080454723c */ /* 0x042ff00000041854 */
[C---:B------:R-:W-:Y:S01]  /*12640*/  HMMA.16816.F32.BF16 R88, R4.reuse, R10, R88 ;  /* 0x0000000a0458723c */ /* 0x040fe20000041858 */
[----:B------:R-:W1:Y:S07]  /*12650*/  LDSM.16.MT88.4 R8, [R203+0x3900] ;  /* 0x00390000cb08783b */ /* 0x000e6e0000004200 */
[C---:B--2---:R-:W-:Y:S08]  /*12660*/  HMMA.16816.F32.BF16 R92, R4.reuse, R16, R92 ;  /* 0x00000010045c723c */ /* 0x044ff0000004185c */
[----:B------:R-:W-:Y:S01]  /*12670*/  HMMA.16816.F32.BF16 R96, R4, R18, R96 ;  /* 0x000000120460723c */ /* 0x000fe20000041860 */
[----:B------:R-:W2:Y:S06]  /*12680*/  LDSM.16.MT88.4 R16, [R203+0x5900] ;  /* 0x00590000cb10783b */ /* 0x000eac0000004200 */
[----:B------:R-:W-:Y:S01]  /*12690*/  F2FP.BF16.PACK_AB R4, R170, R167 ;  /* 0x000000a7aa04723e */ /* 0x000fe200000010ff */
[----:B------:R-:W-:Y:S01]  /*126a0*/  FADD.FTZ R167, R167, R156 ;  /* 0x0000009ca7a77221 */ /* 0x000fe20000010000 */
[----:B------:R-:W-:-:S02]  /*126b0*/  F2FP.BF16.PACK_AB R6, R218, R165 ;  /* 0x000000a5da06723e */ /* 0x000fc400000010ff */
[----:B------:R-:W-:Y:S01]  /*126c0*/  F2FP.BF16.PACK_AB R5, R169, R164 ;  /* 0x000000a4a905723e */ /* 0x000fe200000010ff */
[----:B------:R-:W-:Y:S01]  /*126d0*/  FADD.FTZ R170, R170, R167 ;  /* 0x000000a7aaaa7221 */ /* 0x000fe20000010000 */
[----:B------:R-:W-:-:S03]  /*126e0*/  F2FP.BF16.PACK_AB R7, R219, R168 ;  /* 0x000000a8db07723e */ /* 0x000fc600000010ff */
[----:B------:R-:W-:-:S04]  /*126f0*/  FADD.FTZ R165, R165, R170 ;  /* 0x000000aaa5a57221 */ /* 0x000fc80000010000 */
[----:B---3--:R-:W-:Y:S01]  /*12700*/  HMMA.16816.F32.BF16 R128, R4, R12, R128 ;  /* 0x0000000c0480723c */ /* 0x008fe20000041880 */
[----:B------:R-:W-:-:S07]  /*12710*/  FADD.FTZ R218, R218, R165 ;  /* 0x000000a5dada7221 */ /* 0x000fce0000010000 */
        /* <DEDUP_REMOVED lines=9> */
[C---:B---3--:R-:W-:Y:S07]  /*127b0*/  HMMA.16816.F32.BF16 R76, R4.reuse, R12, R76 ;  /* 0x0000000c044c723c */ /* 0x048fee000004184c */
[----:B------:R-:W-:Y:S01]  /*127c0*/  FADD.FTZ R12, R148, R153 ;  /* 0x00000099940c7221 */ /* 0x000fe20000010000 */
[----:B------:R-:W-:Y:S03]  /*127d0*/  HMMA.16816.F32.BF16 R116, R4, R142, R116 ;  /* 0x0000008e0474723c */ /* 0x000fe60000041874 */
[----:B------:R-:W-:-:S04]  /*127e0*/  FADD.FTZ R12, R147, R12 ;  /* 0x0000000c930c7221 */ /* 0x000fc80000010000 */
        /* <DEDUP_REMOVED lines=17> */
[----:B------:R-:W-:-:S05]  /*12900*/  FADD.FTZ R219, R219, R168 ;  /* 0x000000a8dbdb7221 */ /* 0x000fca0000010000 */
[C---:B------:R-:W-:Y:S08]  /*12910*/  HMMA.16816.F32.BF16 R52, R4.reuse, R24, R52 ;  /* 0x000000180434723c */ /* 0x040ff00000041834 */
[C---:B------:R-:W-:Y:S08]  /*12920*/  HMMA.16816.F32.BF16 R56, R4.reuse, R26, R56 ;  /* 0x0000001a0438723c */ /* 0x040ff00000041838 */
[C---:B------:R-:W-:Y:S08]  /*12930*/  HMMA.16816.F32.BF16 R60, R4.reuse, R20, R60 ;  /* 0x00000014043c723c */ /* 0x040ff0000004183c */
[C---:B------:R-:W-:Y:S08]  /*12940*/  HMMA.16816.F32.BF16 R64, R4.reuse, R22, R64 ;  /* 0x000000160440723c */ /* 0x040ff00000041840 */
        /* <DEDUP_REMOVED lines=17> */
.L_x_394:
[----:B------:R-:W-:Y:S02]  /*12a60*/  UISETP.NE.AND UP0, UPT, UR9, 0x1, UPT ;  /* 0x000000010900788c */ /* 0x000fe4000bf05270 */
[----:B------:R-:W-:Y:S02]  /*12a70*/  ULDC.64 UR4, c[0x0][0x330] ;  /* 0x0000cc0000047ab9 */ /* 0x000fe40000000a00 */
[----:B------:R-:W-:-:S07]  /*12a80*/  UIMAD.WIDE.U32 UR16, UR13, UR4, URZ ;  /* 0x000000040d1072a5 */ /* 0x000fce000f8e003f */
[----:B------:R-:W-:Y:S02]  /*12a90*/  @UP0 USHF.R.U32.HI UR13, URZ, UR5, UR17 ;  /* 0x000000053f0d0299 */ /* 0x000fe40008011611 */
.L_x_395:
[----:B------:R-:W-:Y:S02]  /*12aa0*/  ULDC UR4, c[0x0][0x32c] ;  /* 0x0000cb0000047ab9 */ /* 0x000fe40000000800 */
[----:B------:R-:W-:-:S04]  /*12ab0*/  UIMAD UR4, UR13, UR9, UR4 ;  /* 0x000000090d0472a4 */ /* 0x000fc8000f8e0204 */
[----:B------:R-:W-:-:S04]  /*12ac0*/  UISETP.LT.AND UP0, UPT, UR10, UR4, UPT ;  /* 0x000000040a00728c */ /* 0x000fc8000bf01270 */
[----:B------:R-:W-:-:S04]  /*12ad0*/  USEL UR10, UR10, UR4, UP0 ;  /* 0x000000040a0a7287 */ /* 0x000fc80008000000 */
.L_x_393:
[----:B------:R-:W-:-:S04]  /*12ae0*/  USHF.R.S32.HI UR4, URZ, 0x1f, UR10 ;  /* 0x0000001f3f047899 */ /* 0x000fc8000801140a */
[----:B------:R-:W-:-:S04]  /*12af0*/  ULEA.HI UR4, UR4, UR10, URZ, 0x6 ;  /* 0x0000000a04047291 */ /* 0x000fc8000f8f303f */
[----:B------:R-:W-:-:S04]  /*12b00*/  USHF.R.S32.HI UR5, URZ, 0x6, UR4 ;  /* 0x000000063f057899 */ /* 0x000fc80008011404 */
[----:B------:R-:W-:-:S04]  /*12b10*/  UISETP.LT.AND UP0, UPT, UR8, UR5, UPT ;  /* 0x000000050800728c */ /* 0x000fc8000bf01270 */
[----:B------:R-:W-:-:S06]  /*12b20*/  USEL UR5, UR8, UR5, !UP0 ;  /* 0x0000000508057287 */ /* 0x000fcc000c000000 */
[----:B------:R-:W-:-:S13]  /*12b30*/  ISETP.GE.AND P0, PT, R181, UR5, PT ;  /* 0x00000005b5007c0c */ /* 0x000fda000bf06270 */
[----:B------:R-:W-:Y:S05]  /*12b40*/  @!P0 BRA `(.L_x_396) ;  /* 0x0000393000008947 */ /* 0x000fea0003800000 */
[----:B------:R-:W-:Y:S01]  /*12b50*/  PLOP3.LUT P4, PT, PT, PT, UP3, 0x80, 0x0 ;  /* 0x000000000000781c */ /* 0x000fe20003f8f038 */
[----:B------:R-:W-:Y:S01]  /*12b60*/  IMAD.MOV.U32 R2, RZ, RZ, R132 ;  /* 0x000000ffff027224 */ /* 0x000fe200078e0084 */
[----:B------:R-:W-:Y:S01]  /*12b70*/  PLOP3.LUT P0, PT, PT, PT, UP3, 0x80, 0x0 ;  /* 0x000000000000781c */ /* 0x000fe20003f0f038 */
[----:B------:R-:W-:Y:S01]  /*12b80*/  IMAD.MOV.U32 R3, RZ, RZ, R0 ;  /* 0x000000ffff037224 */ /* 0x000fe200078e0000 */
[C---:B------:R-:W-:Y:S01]  /*12b90*/  IADD3 RZ, P6, R208.reuse, 0x40, RZ ;  /* 0x00000040d0ff7810 */ /* 0x040fe20007fde0ff */
[----:B------:R-:W-:Y:S01]  /*12ba0*/  IMAD.MOV.U32 R228, RZ, RZ, R181 ;  /* 0x000000ffffe47224 */ /* 0x000fe200078e00b5 */
[C---:B------:R-:W-:Y:S01]  /*12bb0*/  IADD3 RZ, P5, R208.reuse, 0x80, RZ ;  /* 0x00000080d0ff7810 */ /* 0x040fe20007fbe0ff */
[----:B------:R-:W-:Y:S01]  /*12bc0*/  IMAD.MOV.U32 R222, RZ, RZ, c[0x0][0x208] ;  /* 0x00008200ffde7624 */ /* 0x000fe200078e00ff */
[----:B------:R-:W-:Y:S01]  /*12bd0*/  IADD3 R220, R208, 0x40, RZ ;  /* 0x00000040d0dc7810 */ /* 0x000fe20007ffe0ff */
[--C-:B------:R-:W-:Y:S01]  /*12be0*/  IMAD.X R226, RZ, RZ, R215.reuse, P6 ;  /* 0x000000ffffe27224 */ /* 0x100fe200030e06d7 */
[----:B------:R-:W-:Y:S01]  /*12bf0*/  IADD3 RZ, P6, R210, 0x80, RZ ;  /* 0x00000080d2ff7810 */ /* 0x000fe20007fde0ff */
[----:B------:R-:W-:Y:S01]  /*12c00*/  IMAD.X R225, RZ, RZ, R215, P5 ;  /* 0x000000ffffe17224 */ /* 0x000fe200028e06d7 */
[----:B------:R-:W-:Y:S01]  /*12c10*/  IADD3 R183, R208, 0x80, RZ ;  /* 0x00000080d0b77810 */ /* 0x000fe20007ffe0ff */
[----:B------:R-:W-:Y:S01]  /*12c20*/  @P4 IMAD.HI.U32 R221, R212, c[0x0][0x2c8], RZ ;  /* 0x0000b200d4dd4a27 */ /* 0x000fe200078e00ff */
[C---:B------:R-:W-:Y:S01]  /*12c30*/  IADD3 RZ, P4, R210.reuse, 0x40, RZ ;  /* 0x00000040d2ff7810 */ /* 0x040fe20007f9e0ff */
[----:B------:R-:W-:Y:S01]  /*12c40*/  ULDC UR4, c[0x0][0x324] ;  /* 0x0000c90000047ab9 */ /* 0x000fe20000000800 */
[C---:B------:R-:W-:Y:S01]  /*12c50*/  IADD3 R182, R210.reuse, 0x40, RZ ;  /* 0x00000040d2b67810 */ /* 0x040fe20007ffe0ff */
[----:B------:R-:W-:Y:S01]  /*12c60*/  IMAD.X R223, RZ, RZ, R217, P6 ;  /* 0x000000ffffdf7224 */ /* 0x000fe200030e06d9 */
[----:B------:R-:W-:Y:S01]  /*12c70*/  @P0 SHF.R.U32.HI R221, RZ, c[0x0][0x2cc], R221 ;  /* 0x0000b300ffdd0a19 */ /* 0x000fe200000116dd */
[----:B------:R-:W-:Y:S01]  /*12c80*/  IMAD.X R224, RZ, RZ, R217, P4 ;  /* 0x000000ffffe07224 */ /* 0x000fe200020e06d9 */
[----:B------:R-:W-:Y:S01]  /*12c90*/  IADD3 R180, R210, 0x80, RZ ;  /* 0x00000080d2b47810 */ /* 0x000fe20007ffe0ff */
[----:B------:R-:W-:Y:S01]  /*12ca0*/  IMAD.MOV.U32 R227, RZ, RZ, c[0x0][0x20c] ;  /* 0x00008300ffe37624 */ /* 0x000fe200078e00ff */
[----:B------:R-:W-:-:S02]  /*12cb0*/  ULOP3.LUT UR4, URZ, UR4, URZ, 0x33, !UPT ;  /* 0x000000043f047292 */ /* 0x000fc4000f8e333f */
.L_x_405:
[----:B------:R-:W-:Y:S04]  /*12cc0*/  DEPBAR.LE SB0, 0x0 ;  /* 0x000080000000791a */ /* 0x000fe80000000000 */
[----:B------:R-:W-:Y:S01]  /*12cd0*/  BAR.SYNC.DEFER_BLOCKING 0x0 ;  /* 0x0000000000007b1d */ /* 0x000fe20000010000 */
[C---:B------:R-:W-:Y:S11]  /*12ce0*/  ISETP.LT.AND P6, PT, R228.reuse, UR8, PT ;  /* 0x00000008e4007c0c */ /* 0x040ff6000bfc1270 */
[----:B------:R-:W-:Y:S02]  /*12cf0*/  @!UPT UIADD3 URZ, URZ, URZ, URZ ;  /* 0x0000003f3f3ff290 */ /* 0x000fe4000fffe03f */
[----:B------:R-:W-:Y:S01]  /*12d00*/  @!P6 SHF.R.S32.HI R15, RZ, 0x1f, R228 ;  /* 0x0000001fff0fe819 */ /* 0x000fe200000114e4 */
[----:B------:R-:W-:Y:S04]  /*12d10*/  @!P6 IMAD.WIDE.U32 R8, R228, c[0x0][0x208], RZ ;  /* 0x00008200e408ea25 */ /* 0x000fe800078e00ff */
[----:B------:R-:W-:Y:S02]  /*12d20*/  @!P6 IMAD R15, R15, c[0x0][0x208], RZ ;  /* 0x000082000f0fea24 */ /* 0x000fe400078e02ff */
[----:B------:R-:W-:Y:S02]  /*12d30*/  @!P6 IMAD.SHL.U32 R13, R8, 0x40, RZ ;  /* 0x00000040080de824 */ /* 0x000fe400078e00ff */
[----:B------:R-:W-:Y:S01]  /*12d40*/  @!P6 IMAD R15, R228, c[0x0][0x20c], R15 ;  /* 0x00008300e40fea24 */ /* 0x000fe200078e020f */
[----:B------:R-:W-:Y:S02]  /*12d50*/  LDSM.16.M88.4 R132, [R206+0xc100] ;  /* 0x00c10000ce84783b */ /* 0x000fe40000000200 */
[----:B------:R-:W-:Y:S01]  /*12d60*/  @!P6 IADD3 R19, P0, R13, R183, RZ ;  /* 0x000000b70d13e210 */ /* 0x000fe20007f1e0ff */
[----:B------:R-:W-:Y:S01]  /*12d70*/  @!P6 IMAD.IADD R15, R9, 0x1, R15 ;  /* 0x00000001090fe824 */ /* 0x000fe200078e020f */
[C---:B------:R-:W-:Y:S02]  /*12d80*/  @!P6 IADD3 R9, P5, R13.reuse, R208, RZ ;  /* 0x000000d00d09e210 */ /* 0x040fe40007fbe0ff */
[----:B------:R-:W-:Y:S01]  /*12d90*/  @!P6 IADD3 R11, P4, R13, R220, RZ ;  /* 0x000000dc0d0be210 */ /* 0x000fe20007f9e0ff */
[----:B------:R-:W1:Y:S01]  /*12da0*/  LDSM.16.M88.4 R136, [R205+0x6100] ;  /* 0x00610000cd88783b */ /* 0x000e620000000200 */
[----:B------:R-:W-:Y:S04]  /*12db0*/  @!P6 SHF.L.U64.HI R15, R8, 0x6, R15 ;  /* 0x00000006080fe819 */ /* 0x000fe8000001020f */
[C---:B------:R-:W-:Y:S01]  /*12dc0*/  @!P6 IADD3.X R10, R15.reuse, R225, RZ, P0, !PT ;  /* 0x000000e10f0ae210 */ /* 0x040fe200007fe4ff */
[----:B------:R-:W-:Y:S01]  /*12dd0*/  @!P6 IMAD.X R0, R15, 0x1, R215, P5 ;  /* 0x000000010f00e824 */ /* 0x000fe200028e06d7 */
[----:B------:R-:W2:Y:S01]  /*12de0*/  LDSM.16.M88.4 R140, [R205+0x6900] ;  /* 0x00690000cd8c783b */ /* 0x000ea20000000200 */
[----:B------:R-:W-:Y:S01]  /*12df0*/  @!P6 LEA R16, P5, R9, c[0x0][0x1f8], 0x1 ;  /* 0x00007e000910ea11 */ /* 0x000fe200078a08ff */
[----:B------:R-:W-:Y:S01]  /*12e00*/  @!P6 IMAD.X R8, R15, 0x1, R226, P4 ;  /* 0x000000010f08e824 */ /* 0x000fe200020e06e2 */
[----:B------:R-:W-:Y:S02]  /*12e10*/  @!P6 LEA R24, P0, R19, c[0x0][0x1f8], 0x1 ;  /* 0x00007e001318ea11 */ /* 0x000fe400078008ff */
[----:B------:R-:W-:Y:S02]  /*12e20*/  @!P6 LEA R20, P4, R11, c[0x0][0x1f8], 0x1 ;  /* 0x00007e000b14ea11 */ /* 0x000fe400078808ff */
[----:B------:R-:W3:Y:S01]  /*12e30*/  LDSM.16.M88.4 R144, [R205+0x7100] ;  /* 0x00710000cd90783b */ /* 0x000ee20000000200 */
[----:B------:R-:W-:Y:S02]  /*12e40*/  @!P6 LEA.HI.X R17, R9, c[0x0][0x1fc], R0, 0x1, P5 ;  /* 0x00007f000911ea11 */ /* 0x000fe400028f0c00 */
[----:B------:R-:W-:Y:S02]  /*12e50*/  @!P6 LEA.HI.X R25, R19, c[0x0][0x1fc], R10, 0x1, P0 ;  /* 0x00007f001319ea11 */ /* 0x000fe400000f0c0a */
[C---:B------:R-:W-:Y:S02]  /*12e60*/  @!P6 LEA R13, P0, R222.reuse, R13, 0x5 ;  /* 0x0000000dde0de211 */ /* 0x040fe400078028ff */
[----:B------:R-:W4:Y:S01]  /*12e70*/  LDSM.16.M88.4 R148, [R205+0x7900] ;  /* 0x00790000cd94783b */ /* 0x000f220000000200 */
[----:B------:R-:W-:Y:S02]  /*12e80*/  @!P6 LEA.HI.X R21, R11, c[0x0][0x1fc], R8, 0x1, P4 ;  /* 0x00007f000b15ea11 */ /* 0x000fe400020f0c08 */
[C---:B------:R-:W-:Y:S02]  /*12e90*/  @!P6 IADD3 R9, P5, R13.reuse, R208, RZ ;  /* 0x000000d00d09e210 */ /* 0x040fe40007fbe0ff */
[----:B------:R-:W-:Y:S02]  /*12ea0*/  @!P6 LEA.HI.X R15, R222, R15, R227, 0x5, P0 ;  /* 0x0000000fde0fe211 */ /* 0x000fe400000f2ce3 */
[----:B------:R-:W-:Y:S01]  /*12eb0*/  LDSM.16.M88.4 R152, [R202+0xc100] ;  /* 0x00c10000ca98783b */ /* 0x000fe20000000200 */
[C---:B------:R-:W-:Y:S02]  /*12ec0*/  @!P6 IADD3 R11, P4, R13.reuse, R220, RZ ;  /* 0x000000dc0d0be210 */ /* 0x040fe40007f9e0ff */
[----:B------:R-:W-:Y:S01]  /*12ed0*/  @!P6 IADD3 R13, P0, R13, R183, RZ ;  /* 0x000000b70d0de210 */ /* 0x000fe20007f1e0ff */
[----:B------:R-:W-:Y:S01]  /*12ee0*/  @!P6 IMAD.X R0, R15, 0x1, R215, P5 ;  /* 0x000000010f00e824 */ /* 0x000fe200028e06d7 */
[----:B------:R-:W-:Y:S01]  /*12ef0*/  @!P6 LEA R32, P5, R9, c[0x0][0x1f8], 0x1 ;  /* 0x00007e000920ea11 */ /* 0x000fe200078a08ff */
[----:B------:R-:W-:Y:S01]  /*12f00*/  @!P6 IMAD.X R8, R15, 0x1, R226, P4 ;  /* 0x000000010f08e824 */ /* 0x000fe200020e06e2 */
[----:B------:R-:W5:Y:S01]  /*12f10*/  LDSM.16.M88.4 R156, [R204] ;  /* 0x00000000cc9c783b */ /* 0x000f620000000200 */
[----:B------:R-:W-:Y:S01]  /*12f20*/  @!P6 LEA R232, P4, R11, c[0x0][0x1f8], 0x1 ;  /* 0x00007e000be8ea11 */ /* 0x000fe200078808ff */
[----:B------:R-:W-:Y:S01]  /*12f30*/  @!P6 IMAD.X R10, R15, 0x1, R225, P0 ;  /* 0x000000010f0ae824 */ /* 0x000fe200000e06e1 */
[----:B------:R-:W-:Y:S01]  /*12f40*/  @!P6 LEA R230, P0, R13, c[0x0][0x1f8], 0x1 ;  /* 0x00007e000de6ea11 */ /* 0x000fe200078008ff */
[C---:B-1----:R-:W-:Y:S03]  /*12f50*/  HMMA.16816.F32.BF16 R4, R132.reuse, R136, RZ ;  /* 0x000000888404723c */ /* 0x042fe600000418ff */
[----:B------:R-:W1:Y:S01]  /*12f60*/  LDSM.16.M88.4 R160, [R195] ;  /* 0x00000000c3a0783b */ /* 0x000e620000000200 */
[----:B------:R-:W-:Y:S02]  /*12f70*/  @!P6 LEA.HI.X R33, R9, c[0x0][0x1fc], R0, 0x1, P5 ;  /* 0x00007f000921ea11 */ /* 0x000fe400028f0c00 */
[----:B------:R-:W-:Y:S02]  /*12f80*/  @!P6 LEA.HI.X R233, R11, c[0x0][0x1fc], R8, 0x1, P4 ;  /* 0x00007f000be9ea11 */ /* 0x000fe400020f0c08 */
[----:B------:R-:W-:Y:S02]  /*12f90*/  @!P6 LEA.HI.X R231, R13, c[0x0][0x1fc], R10, 0x1, P0 ;  /* 0x00007f000de7ea11 */ /* 0x000fe400000f0c0a */
[C---:B------:R-:W-:Y:S01]  /*12fa0*/  HMMA.16816.F32.BF16 R8, R132.reuse, R138, RZ ;  /* 0x0000008a8408723c */ /* 0x040fe200000418ff */
[----:B------:R-:W1:Y:S07]  /*12fb0*/  LDSM.16.M88.4 R164, [R194] ;  /* 0x00000000c2a4783b */ /* 0x000e6e0000000200 */
[C---:B--2---:R-:W-:Y:S01]  /*12fc0*/  HMMA.16816.F32.BF16 R12, R132.reuse, R140, RZ ;  /* 0x0000008c840c723c */ /* 0x044fe200000418ff */
[----:B------:R-:W2:Y:S07]  /*12fd0*/  LDSM.16.M88.4 R168, [R193] ;  /* 0x00000000c1a8783b */ /* 0x000eae0000000200 */
[----:B------:R-:W-:Y:S01]  /*12fe0*/  @!PT LDS RZ, [RZ] ;  /* 0x00000000fffff984 */ /* 0x000fe20000000800 */
[----:B------:R-:W-:Y:S01]  /*12ff0*/  @!PT LDS RZ, [RZ] ;  /* 0x00000000fffff984 */ /* 0x000fe20000000800 */
[----:B------:R-:W-:Y:S01]  /*13000*/  @!PT LDS RZ, [RZ] ;  /* 0x00000000fffff984 */ /* 0x000fe20000000800 */
[----:B------:R1:W-:Y:S07]  /*13010*/  @!P6 LDGSTS.E.BYPASS.LTC128B.128 [R207+0x100], [R16.64], !P3 ;  /* 0x0010000010cfefae */ /* 0x0003ee000d901d5c */
[----:B------:R3:W-:Y:S07]  /*13020*/  @!P6 LDGSTS.E.BYPASS.LTC128B.128 [R207+0x2100], [R20.64], !P2 ;  /* 0x0210000014cfefae */ /* 0x0007ee000d101d5c */
[----:B------:R2:W-:Y:S07]  /*13030*/  @!P6 LDGSTS.E.BYPASS.LTC128B.128 [R207+0x4100], [R24.64], !P1 ;  /* 0x0410000018cfefae */ /* 0x0005ee000c901d5c */
[----:B------:R4:W-:Y:S01]  /*13040*/  @!P6 LDGSTS.E.BYPASS.LTC128B.128 [R207+0x1100], [R32.64], !P3 ;  /* 0x0110000020cfefae */ /* 0x0009e2000d901d5c */
[C---:B-1----:R-:W-:Y:S06]  /*13050*/  HMMA.16816.F32.BF16 R16, R132.reuse, R142, RZ ;  /* 0x0000008e8410723c */ /* 0x042fec00000418ff */
[----:B------:R1:W-:Y:S02]  /*13060*/  @!P6 LDGSTS.E.BYPASS.LTC128B.128 [R207+0x3100], [R232.64], !P2 ;  /* 0x03100000e8cfefae */ /* 0x0003e4000d101d5c */
[C---:B---3--:R-:W-:Y:S05]  /*13070*/  HMMA.16816.F32.BF16 R20, R132.reuse, R144, RZ ;  /* 0x000000908414723c */ /* 0x048fea00000418ff */
[----:B------:R3:W-:Y:S01]  /*13080*/  @!P6 LDGSTS.E.BYPASS.LTC128B.128 [R207+0x5100], [R230.64], !P1 ;  /* 0x05100000e6cfefae */ /* 0x0007e2000c901d5c */
[----:B------:R-:W-:Y:S02]  /*13090*/  ISETP.GT.AND P6, PT, R228, UR8, PT ;  /* 0x00000008e4007c0c */ /* 0x000fe4000bfc4270 */
[C---:B--2---:R-:W-:Y:S04]  /*130a0*/  HMMA.16816.F32.BF16 R24, R132.reuse, R146, RZ ;  /* 0x000000928418723c */ /* 0x044fe800000418ff */
[----:B------:R-:W-:Y:S04]  /*130b0*/  LDSM.16.M88.4 R172, [R201+0xc100] ;  /* 0x00c10000c9ac783b */ /* 0x000fe80000000200 */
[C---:B----4-:R-:W-:Y:S03]  /*130c0*/  HMMA.16816.F32.BF16 R28, R132.reuse, R148, RZ ;  /* 0x00000094841c723c */ /* 0x050fe600000418ff */
[----:B------:R-:W0:Y:S05]  /*130d0*/  LDGDEPBAR ;  /* 0x00000000000079af */ /* 0x000e2a0000000000 */
[----:B------:R-:W-:Y:S02]  /*130e0*/  HMMA.16816.F32.BF16 R32, R132, R150, RZ ;  /* 0x000000968420723c */ /* 0x000fe400000418ff */
[----:B------:R-:W2:Y:S06]  /*130f0*/  LDSM.16.M88.4 R176, [R200+0x6100] ;  /* 0x00610000c8b0783b */ /* 0x000eac0000000200 */
[C---:B-----5:R-:W-:Y:S01]  /*13100*/  HMMA.16816.F32.BF16 R4, R152.reuse, R156, R4 ;  /* 0x0000009c9804723c */ /* 0x060fe20000041804 */
[----:B------:R-:W4:Y:S07]  /*13110*/  LDSM.16.M88.4 R132, [R200+0x6900] ;  /* 0x00690000c884783b */ /* 0x000f2e0000000200 */
[C---:B------:R-:W-:Y:S01]  /*13120*/  HMMA.16816.F32.BF16 R8, R152.reuse, R158, R8 ;  /* 0x0000009e9808723c */ /* 0x040fe20000041808 */
[----:B------:R-:W5:Y:S07]  /*13130*/  LDSM.16.M88.4 R136, [R200+0x7100] ;  /* 0x00710000c888783b */ /* 0x000f6e0000000200 */
[C---:B------:R-:W-:Y:S01]  /*13140*/  HMMA.16816.F32.BF16 R12, R152.reuse, R160, R12 ;  /* 0x000000a0980c723c */ /* 0x040fe2000004180c */
[----:B------:R-:W1:Y:S07]  /*13150*/  LDSM.16.M88.4 R140, [R200+0x7900] ;  /* 0x00790000c88c783b */ /* 0x000e6e0000000200 */
[C---:B------:R-:W-:Y:S01]  /*13160*/  HMMA.16816.F32.BF16 R16, R152.reuse, R162, R16 ;  /* 0x000000a29810723c */ /* 0x040fe20000041810 */
[----:B------:R-:W-:Y:S07]  /*13170*/  LDSM.16.M88.4 R144, [R199+0xc100] ;  /* 0x00c10000c790783b */ /* 0x000fee0000000200 */
[C---:B------:R-:W-:Y:S01]  /*13180*/  HMMA.16816.F32.BF16 R20, R152.reuse, R164, R20 ;  /* 0x000000a49814723c */ /* 0x040fe20000041814 */
[----:B------:R-:W1:Y:S07]  /*13190*/  LDSM.16.M88.4 R148, [R192] ;  /* 0x00000000c094783b */ /* 0x000e6e0000000200 */
[C---:B------:R-:W-:Y:S01]  /*131a0*/  HMMA.16816.F32.BF16 R24, R152.reuse, R166, R24 ;  /* 0x000000a69818723c */ /* 0x040fe20000041818 */
[----:B------:R-:W-:Y:S07]  /*131b0*/  LDSM.16.M88.4 R156, [R192+0x1000] ;  /* 0x00100000c09c783b */ /* 0x000fee0000000200 */
[C---:B------:R-:W-:Y:S01]  /*131c0*/  HMMA.16816.F32.BF16 R28, R152.reuse, R168, R28 ;  /* 0x000000a8981c723c */ /* 0x040fe2000004181c */
[----:B------:R-:W-:Y:S07]  /*131d0*/  LDSM.16.M88.4 R160, [R192+0x1800] ;  /* 0x00180000c0a0783b */ /* 0x000fee0000000200 */
[----:B------:R-:W-:Y:S01]  /*131e0*/  HMMA.16816.F32.BF16 R32, R152, R170, R32 ;  /* 0x000000aa9820723c */ /* 0x000fe20000041820 */
[----:B------:R-:W1:Y:S07]  /*131f0*/  LDSM.16.M88.4 R152, [R192+0x800] ;  /* 0x00080000c098783b */ /* 0x000e6e0000000200 */
[C---:B--2---:R-:W-:Y:S01]  /*13200*/  HMMA.16816.F32.BF16 R4, R172.reuse, R176, R4 ;  /* 0x000000b0ac04723c */ /* 0x044fe20000041804 */
[----:B------:R-:W-:Y:S07]  /*13210*/  LDSM.16.M88.4 R164, [R206+0x10100] ;  /* 0x01010000cea4783b */ /* 0x000fee0000000200 */
[C---:B------:R-:W-:Y:S01]  /*13220*/  HMMA.16816.F32.BF16 R8, R172.reuse, R178, R8 ;  /* 0x000000b2ac08723c */ /* 0x040fe20000041808 */
[----:B------:R-:W2:Y:S07]  /*13230*/  LDSM.16.M88.4 R168, [R205+0x8100] ;  /* 0x00810000cda8783b */ /* 0x000eae0000000200 */
[C---:B----4-:R-:W-:Y:S01]  /*13240*/  HMMA.16816.F32.BF16 R12, R172.reuse, R132, R12 ;  /* 0x00000084ac0c723c */ /* 0x050fe2000004180c */
[----:B------:R-:W-:Y:S07]  /*13250*/  LDSM.16.M88.4 R176, [R191] ;  /* 0x00000000bfb0783b */ /* 0x000fee0000000200 */
[C---:B------:R-:W-:Y:S01]  /*13260*/  HMMA.16816.F32.BF16 R16, R172.reuse, R134, R16 ;  /* 0x00000086ac10723c */ /* 0x040fe20000041810 */
[----:B------:R-:W4:Y:S07]  /*13270*/  LDSM.16.M88.4 R132, [R205+0x8900] ;  /* 0x00890000cd84783b */ /* 0x000f2e0000000200 */
[C---:B-----5:R-:W-:Y:S08]  /*13280*/  HMMA.16816.F32.BF16 R20, R172.reuse, R136, R20 ;  /* 0x00000088ac14723c */ /* 0x060ff00000041814 */
[C---:B------:R-:W-:Y:S01]  /*13290*/  HMMA.16816.F32.BF16 R24, R172.reuse, R138, R24 ;  /* 0x0000008aac18723c */ /* 0x040fe20000041818 */
[----:B------:R-:W5:Y:S07]  /*132a0*/  LDSM.16.M88.4 R136, [R205+0x9100] ;  /* 0x00910000cd88783b */ /* 0x000f6e0000000200 */
[C---:B-1----:R-:W-:Y:S08]  /*132b0*/  HMMA.16816.F32.BF16 R28, R172.reuse, R140, R28 ;  /* 0x0000008cac1c723c */ /* 0x042ff0000004181c */
[----:B------:R-:W-:Y:S01]  /*132c0*/  HMMA.16816.F32.BF16 R32, R172, R142, R32 ;  /* 0x0000008eac20723c */ /* 0x000fe20000041820 */
[----:B------:R-:W1:Y:S07]  /*132d0*/  LDSM.16.M88.4 R140, [R205+0x9900] ;  /* 0x00990000cd8c783b */ /* 0x000e6e0000000200 */
[C---:B------:R-:W-:Y:S01]  /*132e0*/  HMMA.16816.F32.BF16 R4, R144.reuse, R148, R4 ;  /* 0x000000949004723c */ /* 0x040fe20000041804 */
[----:B------:R-:W1:Y:S07]  /*132f0*/  LDSM.16.M88.4 R172, [R202+0x10100] ;  /* 0x01010000caac783b */ /* 0x000e6e0000000200 */
        /* <DEDUP_REMOVED lines=10> */
[----:B------:R-:W1:Y:S07]  /*133a0*/  LDSM.16.M88.4 R144, [R190] ;  /* 0x00000000be90783b */ /* 0x000e6e0000000200 */
[C---:B--2---:R-:W-:Y:S01]  /*133b0*/  HMMA.16816.F32.BF16 R4, R164.reuse, R168, R4 ;  /* 0x000000a8a404723c */ /* 0x044fe20000041804 */
[----:B------:R-:W2:Y:S07]  /*133c0*/  LDSM.16.M88.4 R160, [R200+0x8100] ;  /* 0x00810000c8a0783b */ /* 0x000eae0000000200 */
[C---:B------:R-:W-:Y:S01]  /*133d0*/  HMMA.16816.F32.BF16 R8, R164.reuse, R170, R8 ;  /* 0x000000aaa408723c */ /* 0x040fe20000041808 */
[----:B------:R-:W-:Y:S07]  /*133e0*/  LDSM.16.M88.4 R168, [R192+0x2000] ;  /* 0x00200000c0a8783b */ /* 0x000fee0000000200 */
[C---:B----4-:R-:W-:Y:S08]  /*133f0*/  HMMA.16816.F32.BF16 R12, R164.reuse, R132, R12 ;  /* 0x00000084a40c723c */ /* 0x050ff0000004180c */
        /* <DEDUP_REMOVED lines=11> */
[----:B------:R-:W-:Y:S07]  /*134b0*/  LDSM.16.M88.4 R176, [R205+0xa100] ;  /* 0x00a10000cdb0783b */ /* 0x000fee0000000200 */
[C---:B------:R-:W-:Y:S08]  /*134c0*/  HMMA.16816.F32.BF16 R12, R172.reuse, R144, R12 ;  /* 0x00000090ac0c723c */ /* 0x040ff0000004180c */
        /* <DEDUP_REMOVED lines=8> */
[C---:B--2---:R-:W-:Y:S01]  /*13550*/  HMMA.16816.F32.BF16 R4, R156.reuse, R160, R4 ;  /* 0x000000a09c04723c */ /* 0x044fe20000041804 */
[----:B------:R-:W2:Y:S07]  /*13560*/  LDSM.16.M88.4 R172, [R206+0x14100] ;  /* 0x01410000ceac783b */ /* 0x000eae0000000200 */
[C---:B------:R-:W-:Y:S01]  /*13570*/  HMMA.16816.F32.BF16 R8, R156.reuse, R162, R8 ;  /* 0x000000a29c08723c */ /* 0x040fe20000041808 */
[----:B------:R-:W-:Y:S07]  /*13580*/  LDSM.16.M88.4 R160, [R187] ;  /* 0x00000000bba0783b */ /* 0x000fee0000000200 */
        /* <DEDUP_REMOVED lines=37> */
[C---:B------:R-:W-:Y:S08]  /*137e0*/  HMMA.16816.F32.BF16 R8, R156.reuse, R162, R8 ;  /* 0x000000a29c08723c */ /* 0x040ff00000041808 */
[C---:B------:R-:W-:Y:S08]  /*137f0*/  HMMA.16816.F32.BF16 R12, R156.reuse, R144, R12 ;  /* 0x000000909c0c723c */ /* 0x040ff0000004180c */
[C---:B------:R-:W-:Y:S08]  /*13800*/  HMMA.16816.F32.BF16 R16, R156.reuse, R146, R16 ;  /* 0x000000929c10723c */ /* 0x040ff00000041810 */
[C---:B------:R-:W-:Y:S08]  /*13810*/  HMMA.16816.F32.BF16 R20, R156.reuse, R148, R20 ;  /* 0x000000949c14723c */ /* 0x040ff00000041814 */
[C---:B------:R-:W-:Y:S08]  /*13820*/  HMMA.16816.F32.BF16 R24, R156.reuse, R150, R24 ;  /* 0x000000969c18723c */ /* 0x040ff00000041818 */
[C---:B------:R-:W-:Y:S08]  /*13830*/  HMMA.16816.F32.BF16 R28, R156.reuse, R152, R28 ;  /* 0x000000989c1c723c */ /* 0x040ff0000004181c */
[----:B------:R-:W-:Y:S08]  /*13840*/  HMMA.16816.F32.BF16 R32, R156, R154, R32 ;  /* 0x0000009a9c20723c */ /* 0x000ff00000041820 */
[C---:B--2---:R-:W-:Y:S08]  /*13850*/  HMMA.16816.F32.BF16 R4, R164.reuse, R168, R4 ;  /* 0x000000a8a404723c */ /* 0x044ff00000041804 */
[C---:B------:R-:W-:Y:S08]  /*13860*/  HMMA.16816.F32.BF16 R8, R164.reuse, R170, R8 ;  /* 0x000000aaa408723c */ /* 0x040ff00000041808 */
[C---:B----4-:R-:W-:Y:S08]  /*13870*/  HMMA.16816.F32.BF16 R12, R164.reuse, R132, R12 ;  /* 0x00000084a40c723c */ /* 0x050ff0000004180c */
[C---:B------:R-:W-:Y:S01]  /*13880*/  HMMA.16816.F32.BF16 R16, R164.reuse, R134, R16 ;  /* 0x00000086a410723c */ /* 0x040fe20000041810 */
[----:B------:R-:W2:Y:S07]  /*13890*/  LDSM.16.M88.4 R132, [R192+0x4800] ;  /* 0x00480000c084783b */ /* 0x000eae0000000200 */
[C---:B-----5:R-:W-:Y:S08]  /*138a0*/  HMMA.16816.F32.BF16 R20, R164.reuse, R136, R20 ;  /* 0x00000088a414723c */ /* 0x060ff00000041814 */
[C---:B------:R-:W-:Y:S01]  /*138b0*/  HMMA.16816.F32.BF16 R24, R164.reuse, R138, R24 ;  /* 0x0000008aa418723c */ /* 0x040fe20000041818 */
[----:B------:R-:W4:Y:S07]  /*138c0*/  LDSM.16.M88.4 R136, [R192+0x5000] ;  /* 0x00500000c088783b */ /* 0x000f2e0000000200 */
[C---:B-1----:R-:W-:Y:S08]  /*138d0*/  HMMA.16816.F32.BF16 R28, R164.reuse, R140, R28 ;  /* 0x0000008ca41c723c */ /* 0x042ff0000004181c */
[----:B------:R-:W-:Y:S08]  /*138e0*/  HMMA.16816.F32.BF16 R32, R164, R142, R32 ;  /* 0x0000008ea420723c */ /* 0x000ff00000041820 */
[C---:B------:R-:W-:Y:S08]  /*138f0*/  HMMA.16816.F32.BF16 R4, R172.reuse, R176, R4 ;  /* 0x000000b0ac04723c */ /* 0x040ff00000041804 */
[C---:B------:R-:W-:Y:S08]  /*13900*/  HMMA.16816.F32.BF16 R8, R172.reuse, R178, R8 ;  /* 0x000000b2ac08723c */ /* 0x040ff00000041808 */
[C---:B--2---:R-:W-:Y:S08]  /*13910*/  HMMA.16816.F32.BF16 R12, R172.reuse, R132, R12 ;  /* 0x00000084ac0c723c */ /* 0x044ff0000004180c */
[C---:B------:R-:W-:Y:S04]  /*13920*/  HMMA.16816.F32.BF16 R16, R172.reuse, R134, R16 ;  /* 0x00000086ac10723c */ /* 0x040fe80000041810 */
[----:B------:R-:W-:Y:S02]  /*13930*/  FMUL.FTZ R178, R4, c[0x0][0x320] ;  /* 0x0000c80004b27a20 */ /* 0x000fe40000410000 */
[----:B------:R-:W-:Y:S02]  /*13940*/  FMUL.FTZ R181, R5, c[0x0][0x320] ;  /* 0x0000c80005b57a20 */ /* 0x000fe40000410000 */
[----:B------:R-:W-:Y:S01]  /*13950*/  FMUL.FTZ R9, R9, c[0x0][0x320] ;  /* 0x0000c80009097a20 */ /* 0x000fe20000410000 */
[C---:B----4-:R-:W-:Y:S01]  /*13960*/  HMMA.16816.F32.BF16 R20, R172.reuse, R136, R20 ;  /* 0x00000088ac14723c */ /* 0x050fe20000041814 */
[----:B------:R-:W1:Y:S02]  /*13970*/  MUFU.TANH R178, R178 ;  /* 0x000000b200b27308 */ /* 0x000e640000002400 */
[----:B------:R-:W-:Y:S02]  /*13980*/  FMUL.FTZ R10, R10, c[0x0][0x320] ;  /* 0x0000c8000a0a7a20 */ /* 0x000fe40000410000 */
[----:B------:R-:W-:Y:S02]  /*13990*/  FMUL.FTZ R11, R11, c[0x0][0x320] ;  /* 0x0000c8000b0b7a20 */ /* 0x000fe40000410000 */
[----:B------:R-:W-:Y:S01]  /*139a0*/  FMUL.FTZ R229, R8, c[0x0][0x320] ;  /* 0x0000c80008e57a20 */ /* 0x000fe20000410000 */
[C---:B------:R-:W-:Y:S03]  /*139b0*/  HMMA.16816.F32.BF16 R24, R172.reuse, R138, R24 ;  /* 0x0000008aac18723c */ /* 0x040fe60000041818 */
[----:B---3--:R-:W2:Y:S01]  /*139c0*/  MUFU.TANH R230, R9 ;  /* 0x0000000900e67308 */ /* 0x008ea20000002400 */
[----:B------:R-:W-:Y:S02]  /*139d0*/  FMUL.FTZ R232, R12, c[0x0][0x320] ;  /* 0x0000c8000ce87a20 */ /* 0x000fe40000410000 */
[----:B------:R-:W-:Y:S02]  /*139e0*/  FMUL.FTZ R12, R15, c[0x0][0x320] ;  /* 0x0000c8000f0c7a20 */ /* 0x000fe40000410000 */
[----:B------:R-:W-:Y:S04]  /*139f0*/  FMUL.FTZ R17, R17, c[0x0][0x320] ;  /* 0x0000c80011117a20 */ /* 0x000fe80000410000 */
[----:B------:R-:W-:Y:S01]  /*13a00*/  FMUL.FTZ R15, R18, c[0x0][0x320] ;  /* 0x0000c800120f7a20 */ /* 0x000fe20000410000 */
[----:B------:R-:W3:Y:S01]  /*13a10*/  MUFU.TANH R177, R10 ;  /* 0x0000000a00b17308 */ /* 0x000ee20000002400 */
[----:B------:R-:W-:Y:S02]  /*13a20*/  FMUL.FTZ R231, R13, c[0x0][0x320] ;  /* 0x0000c8000de77a20 */ /* 0x000fe40000410000 */
[----:B------:R-:W-:Y:S02]  /*13a30*/  FMUL.FTZ R18, R22, c[0x0][0x320] ;  /* 0x0000c80016127a20 */ /* 0x000fe40000410000 */
[----:B------:R-:W-:Y:S02]  /*13a40*/  FMUL.FTZ R13, R14, c[0x0][0x320] ;  /* 0x0000c8000e0d7a20 */ /* 0x000fe40000410000 */
[----:B------:R-:W-:Y:S02]  /*13a50*/  FMUL.FTZ R14, R19, c[0x0][0x320] ;  /* 0x0000c800130e7a20 */ /* 0x000fe40000410000 */
[----:B------:R-:W-:Y:S01]  /*13a60*/  FMUL.FTZ R19, R21, c[0x0][0x320] ;  /* 0x0000c80015137a20 */ /* 0x000fe20000410000 */
[----:B------:R4:W1:Y:S01]  /*13a70*/  MUFU.TANH R179, R11 ;  /* 0x0000000b00b37308 */ /* 0x0008620000002400 */
[----:B------:R-:W-:Y:S01]  /*13a80*/  FMUL.FTZ R22, R24, c[0x0][0x320] ;  /* 0x0000c80018167a20 */ /* 0x000fe20000410000 */
[----:B------:R-:W-:Y:S01]  /*13a90*/  @P6 IADD3 R24, R228, -0x1, RZ ;  /* 0xffffffffe4186810 */ /* 0x000fe20007ffe0ff */
[----:B------:R-:W-:Y:S02]  /*13aa0*/  FMUL.FTZ R21, R25, c[0x0][0x320] ;  /* 0x0000c80019157a20 */ /* 0x000fe40000410000 */
[----:B------:R-:W-:Y:S02]  /*13ab0*/  FMUL.FTZ R234, R20, c[0x0][0x320] ;  /* 0x0000c80014ea7a20 */ /* 0x000fe40000410000 */
[----:B------:R-:W-:Y:S02]  /*13ac0*/  FMUL.FTZ R0, R6, c[0x0][0x320] ;  /* 0x0000c80006007a20 */ /* 0x000fe40000410000 */
[----:B------:R-:W-:Y:S01]  /*13ad0*/  FMUL.FTZ R176, R7, c[0x0][0x320] ;  /* 0x0000c80007b07a20 */ /* 0x000fe20000410000 */
[----:B------:R5:W1:Y:S01]  /*13ae0*/  MUFU.TANH R233, R17 ;  /* 0x0000001100e97308 */ /* 0x000a620000002400 */
[----:B------:R-:W-:Y:S09]  /*13af0*/  FMUL.FTZ R235, R16, c[0x0][0x320] ;  /* 0x0000c80010eb7a20 */ /* 0x000ff20000410000 */
[----:B------:R1:W1:Y:S01]  /*13b00*/  MUFU.TANH R20, R234 ;  /* 0x000000ea00147308 */ /* 0x0002620000002400 */
[----:B----4-:R-:W4:Y:S01]  /*13b10*/  LDSM.16.M88.4 R8, [R192+0x5800] ;  /* 0x00580000c008783b */ /* 0x010f220000000200 */
[----:B------:R-:W-:Y:S08]  /*13b20*/  DEPBAR.LE SB0, 0x0 ;  /* 0x000080000000791a */ /* 0x000ff00000000000 */
[----:B------:R-:W2:Y:S01]  /*13b30*/  MUFU.TANH R181, R181 ;  /* 0x000000b500b57308 */ /* 0x000ea20000002400 */
[----:B------:R-:W-:Y:S01]  /*13b40*/  BAR.SYNC.DEFER_BLOCKING 0x0 ;  /* 0x0000000000007b1d */ /* 0x000fe20000010000 */
[----:B-----5:R-:W-:Y:S01]  /*13b50*/  FMUL.FTZ R17, R23, c[0x0][0x320] ;  /* 0x0000c80017117a20 */ /* 0x020fe20000410000 */
[----:B------:R-:W-:Y:S07]  /*13b60*/  @P6 SHF.R.S32.HI R23, RZ, 0x1f, R24 ;  /* 0x0000001fff176819 */ /* 0x000fee0000011418 */
[----:B------:R-:W2:Y:S01]  /*13b70*/  MUFU.TANH R0, R0 ;  /* 0x0000000000007308 */ /* 0x000ea20000002400 */
[----:B------:R-:W-:Y:S01]  /*13b80*/  @P6 IMAD R23, R23, c[0x0][0x1e0], RZ ;  /* 0x0000780017176a24 */ /* 0x000fe200078e02ff */
[----:B-1----:R-:W-:Y:S03]  /*13b90*/  MOV R234, R212 ;  /* 0x000000d400ea7202 */ /* 0x002fe60000000f00 */
[----:B------:R-:W-:Y:S05]  /*13ba0*/  @P6 IMAD R23, R24, c[0x0][0x1e4], R23 ;  /* 0x0000790018176a24 */ /* 0x000fea00078e0217 */
[----:B------:R-:W1:Y:S10]  /*13bb0*/  MUFU.TANH R176, R176 ;  /* 0x000000b000b07308 */ /* 0x000e740000002400 */
[----:B------:R-:W1:Y:S01]  /*13bc0*/  MUFU.TANH R229, R229 ;  /* 0x000000e500e57308 */ /* 0x000e620000002400 */
[C---:B----4-:R-:W-:Y:S09]  /*13bd0*/  HMMA.16816.F32.BF16 R28, R172.reuse, R8, R28 ;  /* 0x00000008ac1c723c */ /* 0x050ff2000004181c */
[----:B------:R-:W4:Y:S03]  /*13be0*/  MUFU.TANH R232, R232 ;  /* 0x000000e800e87308 */ /* 0x000f260000002400 */
[----:B------:R-:W-:Y:S01]  /*13bf0*/  FMUL.FTZ R9, R26, c[0x0][0x320] ;  /* 0x0000c8001a097a20 */ /* 0x000fe20000410000 */
[----:B------:R-:W-:Y:S03]  /*13c00*/  HMMA.16816.F32.BF16 R32, R172, R10, R32 ;  /* 0x0000000aac20723c */ /* 0x000fe60000041820 */
[----:B------:R-:W-:Y:S02]  /*13c10*/  FMUL.FTZ R8, R27, c[0x0][0x320] ;  /* 0x0000c8001b087a20 */ /* 0x000fe40000410000 */
[----:B------:R-:W-:Y:S01]  /*13c20*/  @P6 IMAD.WIDE.U32 R26, R24, c[0x0][0x1e0], RZ ;  /* 0x00007800181a6a25 */ /* 0x000fe200078e00ff */
[----:B------:R-:W1:Y:S06]  /*13c30*/  MUFU.TANH R231, R231 ;  /* 0x000000e700e77308 */ /* 0x000e6c0000002400 */
[C---:B------:R-:W-:Y:S01]  /*13c40*/  @P6 SHF.L.U32 R25, R26.reuse, 0x6, RZ ;  /* 0x000000061a196819 */ /* 0x040fe200000006ff */
[----:B------:R-:W-:Y:S03]  /*13c50*/  @P6 IMAD.IADD R23, R27, 0x1, R23 ;  /* 0x000000011b176824 */ /* 0x000fe600078e0217 */
[----:B------:R-:W-:Y:S01]  /*13c60*/  @P6 IADD3 R24, P4, R25, R210, RZ ;  /* 0x000000d219186210 */ /* 0x000fe20007f9e0ff */
[----:B------:R-:W-:Y:S01]  /*13c70*/  FMUL.FTZ R27, R29, c[0x0][0x320] ;  /* 0x0000c8001d1b7a20 */ /* 0x000fe20000410000 */
[----:B------:R-:W1:Y:S01]  /*13c80*/  MUFU.TANH R13, R13 ;  /* 0x0000000d000d7308 */ /* 0x000e620000002400 */
[----:B------:R-:W-:Y:S01]  /*13c90*/  @P6 SHF.L.U64.HI R23, R26, 0x6, R23 ;  /* 0x000000061a176819 */ /* 0x000fe20000010217 */
[----:B------:R-:W-:Y:S01]  /*13ca0*/  FMUL.FTZ R31, R31, c[0x0][0x320] ;  /* 0x0000c8001f1f7a20 */ /* 0x000fe20000410000 */
[----:B------:R-:W-:Y:S01]  /*13cb0*/  @P6 LEA R236, P0, R24, c[0x0][0x1c8], 0x1 ;  /* 0x0000720018ec6a11 */ /* 0x000fe200078008ff */
[----:B------:R-:W-:Y:S02]  /*13cc0*/  FMUL.FTZ R28, R28, c[0x0][0x320] ;  /* 0x0000c8001c1c7a20 */ /* 0x000fe40000410000 */
[----:B------:R-:W-:Y:S01]  /*13cd0*/  @P6 IMAD.X R29, R23, 0x1, R217, P4 ;  /* 0x00000001171d6824 */ /* 0x000fe200020e06d9 */
[----:B------:R-:W-:Y:S01]  /*13ce0*/  @P6 IADD3 R26, P4, R25, R182, RZ ;  /* 0x000000b6191a6210 */ /* 0x000fe20007f9e0ff */
[----:B------:R-:W-:Y:S02]  /*13cf0*/  FMUL.FTZ R32, R32, c[0x0][0x320] ;  /* 0x0000c80020207a20 */ /* 0x000fe40000410000 */
[----:B------:R-:W1:Y:S01]  /*13d00*/  MUFU.TANH R12, R12 ;  /* 0x0000000c000c7308 */ /* 0x000e620000002400 */
[----:B------:R-:W-:Y:S01]  /*13d10*/  @P6 LEA.HI.X R237, R24, c[0x0][0x1cc], R29, 0x1, P0 ;  /* 0x0000730018ed6a11 */ /* 0x000fe200000f0c1d */
[--C-:B------:R-:W-:Y:S01]  /*13d20*/  @P6 IMAD.X R29, R23, 0x1, R224.reuse, P4 ;  /* 0x00000001171d6824 */ /* 0x100fe200020e06e0 */
[----:B------:R-:W-:Y:S01]  /*13d30*/  @P6 LEA R238, P5, R26, c[0x0][0x1c8], 0x1 ;  /* 0x000072001aee6a11 */ /* 0x000fe200078a08ff */
[----:B------:R-:W-:Y:S01]  /*13d40*/  FMUL.FTZ R24, R30, c[0x0][0x320] ;  /* 0x0000c8001e187a20 */ /* 0x000fe20000410000 */
[----:B------:R-:W-:Y:S01]  /*13d50*/  @P6 IADD3 R10, P0, R25, R180, RZ ;  /* 0x000000b4190a6210 */ /* 0x000fe20007f1e0ff */
[----:B------:R-:W-:Y:S01]  /*13d60*/  @!PT LDS RZ, [RZ] ;  /* 0x00000000fffff984 */ /* 0x000fe20000000800 */
[----:B------:R-:W-:Y:S01]  /*13d70*/  @!PT LDS RZ, [RZ] ;  /* 0x00000000fffff984 */ /* 0x000fe20000000800 */
[----:B------:R-:W-:Y:S01]  /*13d80*/  @!PT LDS RZ, [RZ] ;  /* 0x00000000fffff984 */ /* 0x000fe20000000800 */
[----:B------:R1:W-:Y:S01]  /*13d90*/  @P6 LDGSTS.E.BYPASS.LTC128B.128 [R207+0x6100], [R236.64], !P3 ;  /* 0x06100000eccf6fae */ /* 0x0003e2000d901d5c */
[----:B------:R-:W-:Y:S02]  /*13da0*/  @P6 LEA.HI.X R239, R26, c[0x0][0x1cc], R29, 0x1, P5 ;  /* 0x000073001aef6a11 */ /* 0x000fe400028f0c1d */
[C---:B------:R-:W-:Y:S01]  /*13db0*/  @P6 LEA R240, P4, R10.reuse, c[0x0][0x1c8], 0x1 ;  /* 0x000072000af06a11 */ /* 0x040fe200078808ff */
[----:B------:R-:W1:Y:S01]  /*13dc0*/  MUFU.TANH R16, R235 ;  /* 0x000000eb00107308 */ /* 0x000e620000002400 */
[----:B------:R-:W-:Y:S02]  /*13dd0*/  @P6 IADD3.X R11, R23, R223, RZ, P0, !PT ;  /* 0x000000df170b6210 */ /* 0x000fe400007fe4ff */
[----:B------:R1:W-:Y:S01]  /*13de0*/  @P6 LDGSTS.E.BYPASS.LTC128B.128 [R207+0x8100], [R238.64], !P2 ;  /* 0x08100000eecf6fae */ /* 0x0003e2000d101d5c */
[----:B------:R-:W-:Y:S02]  /*13df0*/  @P6 IADD3 R25, P0, R25, UR6, RZ ;  /* 0x0000000619196c10 */ /* 0x000fe4000ff1e0ff */
[----:B------:R-:W-:Y:S02]  /*13e00*/  @P6 LEA.HI.X R241, R10, c[0x0][0x1cc], R11, 0x1, P4 ;  /* 0x000073000af16a11 */ /* 0x000fe400020f0c0b */
[C---:B------:R-:W-:Y:S02]  /*13e10*/  @P6 IADD3 R10, P5, R25.reuse, R210, RZ ;  /* 0x000000d2190a6210 */ /* 0x040fe40007fbe0ff */
[----:B------:R-:W1:Y:S01]  /*13e20*/  MUFU.TANH R15, R15 ;  /* 0x0000000f000f7308 */ /* 0x000e620000002400 */
[----:B------:R1:W-:Y:S01]  /*13e30*/  @P6 LDGSTS.E.BYPASS.LTC128B.128 [R207+0xa100], [R240.64], !P1 ;  /* 0x0a100000f0cf6fae */ /* 0x0003e2000c901d5c */
[----:B------:R-:W-:Y:S02]  /*13e40*/  @P6 IADD3 R30, P4, R25, R182, RZ ;  /* 0x000000b6191e6210 */ /* 0x000fe40007f9e0ff */
[----:B------:R-:W-:Y:S02]  /*13e50*/  @P6 IADD3.X R11, R23, UR7, RZ, P0, !PT ;  /* 0x00000007170b6c10 */ /* 0x000fe400087fe4ff */
[----:B------:R-:W-:Y:S03]  /*13e60*/  @P6 IADD3 R26, P0, R25, R180, RZ ;  /* 0x000000b4191a6210 */ /* 0x000fe60007f1e0ff */
[C---:B------:R-:W-:Y:S01]  /*13e70*/  @P6 IMAD.X R25, R11.reuse, 0x1, R217, P5 ;  /* 0x000000010b196824 */ /* 0x040fe200028e06d9 */
[----:B------:R5:W1:Y:S01]  /*13e80*/  MUFU.TANH R23, R31 ;  /* 0x0000001f00177308 */ /* 0x000a620000002400 */
[----:B------:R-:W-:Y:S01]  /*13e90*/  @P6 LEA R244, P5, R10, c[0x0][0x1c8], 0x1 ;  /* 0x000072000af46a11 */ /* 0x000fe200078a08ff */
[C---:B------:R-:W-:Y:S01]  /*13ea0*/  @P6 IMAD.X R29, R11.reuse, 0x1, R224, P4 ;  /* 0x000000010b1d6824 */ /* 0x040fe200020e06e0 */
[----:B------:R-:W-:Y:S01]  /*13eb0*/  @P6 LEA R242, P4, R30, c[0x0][0x1c8], 0x1 ;  /* 0x000072001ef26a11 */ /* 0x000fe200078808ff */
[----:B------:R-:W-:Y:S01]  /*13ec0*/  @P6 IMAD.X R11, R11, 0x1, R223, P0 ;  /* 0x000000010b0b6824 */ /* 0x000fe200000e06df */
[----:B------:R-:W-:Y:S02]  /*13ed0*/  @P6 LEA R246, P0, R26, c[0x0][0x1c8], 0x1 ;  /* 0x000072001af66a11 */ /* 0x000fe400078008ff */
[----:B------:R-:W-:Y:S01]  /*13ee0*/  @P6 LEA.HI.X R245, R10, c[0x0][0x1cc], R25, 0x1, P5 ;  /* 0x000073000af56a11 */ /* 0x000fe200028f0c19 */
[----:B------:R-:W-:Y:S01]  /*13ef0*/  FMUL.FTZ R25, R35, c[0x0][0x320] ;  /* 0x0000c80023197a20 */ /* 0x000fe20000410000 */
[----:B------:R-:W-:Y:S01]  /*13f00*/  @P6 LEA.HI.X R247, R26, c[0x0][0x1cc], R11, 0x1, P0 ;  /* 0x000073001af76a11 */ /* 0x000fe200000f0c0b */
[----:B------:R-:W1:Y:S01]  /*13f10*/  MUFU.TANH R14, R14 ;  /* 0x0000000e000e7308 */ /* 0x000e620000002400 */
[----:B------:R-:W-:Y:S01]  /*13f20*/  @P6 LEA.HI.X R243, R30, c[0x0][0x1cc], R29, 0x1, P4 ;  /* 0x000073001ef36a11 */ /* 0x000fe200020f0c1d */
[----:B------:R1:W-:Y:S01]  /*13f30*/  @P6 LDGSTS.E.BYPASS.LTC128B.128 [R207+0x7100], [R244.64], !P3 ;  /* 0x07100000f4cf6fae */ /* 0x0003e2000d901d5c */
[----:B------:R-:W-:Y:S01]  /*13f40*/  PLOP3.LUT P0, PT, PT, PT, UP3, 0x80, 0x0 ;  /* 0x000000000000781c */ /* 0x000fe20003f0f038 */
[----:B------:R-:W-:Y:S02]  /*13f50*/  FMUL.FTZ R11, R33, c[0x0][0x320] ;  /* 0x0000c800210b7a20 */ /* 0x000fe40000410000 */
[----:B------:R-:W-:Y:S02]  /*13f60*/  FMUL.FTZ R26, R34, c[0x0][0x320] ;  /* 0x0000c800221a7a20 */ /* 0x000fe40000410000 */
[----:B------:R-:W-:Y:S01]  /*13f70*/  IMAD.SHL.U32 R30, R228, 0x40, RZ ;  /* 0x00000040e41e7824 */ /* 0x000fe200078e00ff */
[----:B------:R1:W-:Y:S01]  /*13f80*/  @P6 LDGSTS.E.BYPASS.LTC128B.128 [R207+0x9100], [R242.64], !P2 ;  /* 0x09100000f2cf6fae */ /* 0x0003e2000d101d5c */
[----:B------:R2:W1:Y:S01]  /*13f90*/  MUFU.TANH R29, R32 ;  /* 0x00000020001d7308 */ /* 0x0004620000002400 */
[----:B-----5:R-:W-:Y:S05]  /*13fa0*/  IMAD.U32 R31, RZ, RZ, UR23 ;  /* 0x00000017ff1f7e24 */ /* 0x020fea000f8e00ff */
[----:B------:R1:W-:Y:S01]  /*13fb0*/  @P6 LDGSTS.E.BYPASS.LTC128B.128 [R207+0xb100], [R246.64], !P1 ;  /* 0x0b100000f6cf6fae */ /* 0x0003e2000c901d5c */
[----:B------:R-:W-:Y:S01]  /*13fc0*/  @P0 IMAD.MOV.U32 R234, RZ, RZ, R221 ;  /* 0x000000ffffea0224 */ /* 0x000fe200078e00dd */
[----:B------:R-:W-:Y:S02]  /*13fd0*/  PLOP3.LUT P0, PT, PT, PT, UP2, 0x40, 0x0 ;  /* 0x000000000000781c */ /* 0x000fe40003f0e828 */
[----:B------:R-:W1:Y:S03]  /*13fe0*/  MUFU.TANH R19, R19 ;  /* 0x0000001300137308 */ /* 0x000e660000002400 */
[----:B------:R-:W0:Y:S07]  /*13ff0*/  LDGDEPBAR ;  /* 0x00000000000079af */ /* 0x000e2e0000000000 */
[----:B------:R-:W1:Y:S01]  /*14000*/  MUFU.TANH R18, R18 ;  /* 0x0000001200127308 */ /* 0x000e620000002400 */
[----:B------:R-:W5:Y:S01]  /*14010*/  SHFL.IDX PT, R10, R234, RZ, 0x1c1f ;  /* 0x001c1fffea0a7589 */ /* 0x000f6200000e0000 */
[----:B--2---:R-:W-:Y:S04]  /*14020*/  IADD3 R32, -R213, 0x1, -R30 ;  /* 0x00000001d5207810 */ /* 0x004fe80007ffe91e */
[----:B------:R-:W-:Y:S04]  /*14030*/  IADD3 R31, -R31, UR12, R32 ;  /* 0x0000000c1f1f7c10 */ /* 0x000fe8000fffe120 */
[----:B------:R-:W2:Y:S01]  /*14040*/  MUFU.TANH R17, R17 ;  /* 0x0000001100117308 */ /* 0x000ea20000002400 */
[C---:B------:R-:W-:Y:S02]  /*14050*/  IADD3 R32, R31.reuse, c[0x0][0x328], RZ ;  /* 0x0000ca001f207a10 */ /* 0x040fe40007ffe0ff */
[----:B------:R-:W-:Y:S07]  /*14060*/  IADD3 R31, R31, UR4, RZ ;  /* 0x000000041f1f7c10 */ /* 0x000fee000fffe0ff */
[----:B------:R-:W1:Y:S01]  /*14070*/  MUFU.TANH R22, R22 ;  /* 0x0000001600167308 */ /* 0x000e620000002400 */
[----:B-----5:R-:W-:Y:S01]  /*14080*/  IADD3 R34, R32, R10, RZ ;  /* 0x0000000a20227210 */ /* 0x020fe20007ffe0ff */
[----:B------:R-:W-:Y:S08]  /*14090*/  IMAD.IADD R33, R31, 0x1, R10 ;  /* 0x000000011f217824 */ /* 0x000ff000078e020a */
        /* <DEDUP_REMOVED lines=24> */
.L_x_399:
[----:B------:R-:W-:Y:S04]  /*14220*/  MOV R4, c[0x0][0x32c] ;  /* 0x0000cb0000047a02 */ /* 0x000fe80000000f00 */
[----:B------:R-:W-:Y:S11]  /*14230*/  ISETP.NE.AND P0, PT, R4, 0x1, PT ;  /* 0x000000010400780c */ /* 0x000ff60003f05270 */
[----:B------:R-:W-:Y:S02]  /*14240*/  @!UPT UIADD3 URZ, URZ, URZ, URZ ;  /* 0x0000003f3f3ff290 */ /* 0x000fe4000fffe03f */
[----:B------:R-:W-:Y:S05]  /*14250*/  @P0 IMAD.HI.U32 R4, R5, c[0x0][0x330], RZ ;  /* 0x0000cc0005040a27 */ /* 0x000fea00078e00ff */
[----:B------:R-:W-:Y:S02]  /*14260*/  @P0 SHF.R.U32.HI R5, RZ, c[0x0][0x334], R4 ;  /* 0x0000cd00ff050a19 */ /* 0x000fe40000011604 */
.L_x_400:
[----:B------:R-:W-:Y:S05]  /*14270*/  BSYNC B0 ;  /* 0x0000000000007941 */ /* 0x000fea0003800000 */
.L_x_398:
[----:B------:R-:W-:Y:S04]  /*14280*/  IMAD R4, R5, c[0x0][0x32c], -R30 ;  /* 0x0000cb0005047a24 */ /* 0x000fe800078e0a1e */
[----:B------:R-:W-:Y:S05]  /*14290*/  IMAD.IADD R4, R4, 0x1, -R213 ;  /* 0x0000000104047824 */ /* 0x000fea00078e0ad5 */
[----:B------:R-:W-:Y:S02]  /*142a0*/  IADD3 R5, R4, c[0x0][0x32c], RZ ;  /* 0x0000cb0004057a10 */ /* 0x000fe40007ffe0ff */
[----:B------:R-:W-:Y:S02]  /*142b0*/  IMNMX R33, R33, R4, !PT ;  /* 0x0000000421217217 */ /* 0x000fe40007800200 */
[----:B------:R-:W-:Y:S02]  /*142c0*/  IMNMX R34, R34, R5, PT ;  /* 0x0000000522227217 */ /* 0x000fe40003800200 */
.L_x_397:
[----:B--234-:R-:W-:Y:S01]  /*142d0*/  ISETP.GT.AND P0, PT, R228, -0x1, PT ;  /* 0xffffffffe400780c */ /* 0x01cfe20003f04270 */
[----:B------:R-:W2:Y:S03]  /*142e0*/  SHFL.IDX PT, R7, R234, 0x1, 0x1c1f ;  /* 0x003c1f00ea077f89 */ /* 0x000ea600000e0000 */
[C---:B------:R-:W-:Y:S02]  /*142f0*/  ISETP.GT.AND P4, PT, R33.reuse, 0x1, P0 ;  /* 0x000000012100780c */ /* 0x040fe40000784270 */
[----:B------:R-:W-:Y:S02]  /*14300*/  ISETP.GT.AND P5, PT, R33, RZ, P0 ;  /* 0x000000ff2100720c */ /* 0x000fe400007a4270 */
[C---:B------:R-:W-:Y:S02]  /*14310*/  ISETP.LT.OR P4, PT, R34.reuse, 0x2, P4 ;  /* 0x000000022200780c */ /* 0x040fe40002781670 */
[C---:B------:R-:W-:Y:S02]  /*14320*/  ISETP.LT.OR P5, PT, R34.reuse, 0x1, P5 ;  /* 0x000000012200780c */ /* 0x040fe40002fa1670 */
[----:B------:R-:W-:Y:S02]  /*14330*/  FSEL R10, R181, -INF , !P4 ;  /* 0xff800000b50a7808 */ /* 0x000fe40006000000 */
[C---:B------:R-:W-:Y:S02]  /*14340*/  ISETP.GT.AND P4, PT, R33.reuse, 0x10, P0 ;  /* 0x000000102100780c */ /* 0x040fe40000784270 */
[C---:B------:R-:W-:Y:S02]  /*14350*/  ISETP.GT.AND P6, PT, R33.reuse, 0x8, P0 ;  /* 0x000000082100780c */ /* 0x040fe400007c4270 */
[----:B------:R-:W-:Y:S02]  /*14360*/  ISETP.LT.OR P4, PT, R34, 0x11, P4 ;  /* 0x000000112200780c */ /* 0x000fe40002781670 */
[----:B------:R-:W-:Y:S02]  /*14370*/  FSEL R178, R178, -INF , !P5 ;  /* 0xff800000b2b27808 */ /* 0x000fe40006800000 */
[C---:B------:R-:W-:Y:S02]  /*14380*/  ISETP.GT.AND P5, PT, R33.reuse, 0x9, P0 ;  /* 0x000000092100780c */ /* 0x040fe400007a4270 */
[----:B------:R-:W-:Y:S01]  /*14390*/  FSEL R164, R232, -INF , !P4 ;  /* 0xff800000e8a47808 */ /* 0x000fe20006000000 */
[--C-:B--2---:R-:W-:Y:S01]  /*143a0*/  IMAD.IADD R4, R32, 0x1, R7.reuse ;  /* 0x0000000120047824 */ /* 0x104fe200078e0207 */
[----:B------:R-:W-:Y:S01]  /*143b0*/  ISETP.GT.AND P4, PT, R33, 0x19, P0 ;  /* 0x000000192100780c */ /* 0x000fe20000784270 */
[----:B------:R-:W-:Y:S01]  /*143c0*/  IMAD.IADD R5, R31, 0x1, R7 ;  /* 0x000000011f057824 */ /* 0x000fe200078e0207 */
        /* <DEDUP_REMOVED lines=52> */
.L_x_403:
[----:B------:R-:W-:Y:S04]  /*14710*/  MOV R7, c[0x0][0x32c] ;  /* 0x0000cb0000077a02 */ /* 0x000fe80000000f00 */
[----:B------:R-:W-:Y:S11]  /*14720*/  ISETP.NE.AND P4, PT, R7, 0x1, PT ;  /* 0x000000010700780c */ /* 0x000ff60003f85270 */
[----:B------:R-:W-:Y:S02]  /*14730*/  @!UPT UIADD3 URZ, URZ, URZ, URZ ;  /* 0x0000003f3f3ff290 */ /* 0x000fe4000fffe03f */
[----:B------:R-:W-:Y:S05]  /*14740*/  @P4 IMAD.HI.U32 R7, R11, c[0x0][0x330], RZ ;  /* 0x0000cc000b074a27 */ /* 0x000fea00078e00ff */
[----:B------:R-:W-:Y:S02]  /*14750*/  @P4 SHF.R.U32.HI R11, RZ, c[0x0][0x334], R7 ;  /* 0x0000cd00ff0b4a19 */ /* 0x000fe40000011607 */
.L_x_404:
[----:B------:R-:W-:Y:S05]  /*14760*/  BSYNC B0 ;  /* 0x0000000000007941 */ /* 0x000fea0003800000 */
.L_x_402:
[----:B------:R-:W-:Y:S04]  /*14770*/  IMAD R30, R11, c[0x0][0x32c], -R30 ;  /* 0x0000cb000b1e7a24 */ /* 0x000fe800078e0a1e */
[----:B------:R-:W-:Y:S05]  /*14780*/  IMAD.IADD R30, R30, 0x1, -R213 ;  /* 0x000000011e1e7824 */ /* 0x000fea00078e0ad5 */
[----:B------:R-:W-:Y:S02]  /*14790*/  IADD3 R7, R30, c[0x0][0x32c], RZ ;  /* 0x0000cb001e077a10 */ /* 0x000fe40007ffe0ff */
[----:B------:R-:W-:Y:S02]  /*147a0*/  IMNMX R5, R5, R30, !PT ;  /* 0x0000001e05057217 */ /* 0x000fe40007800200 */
[----:B------:R-:W-:Y:S02]  /*147b0*/  IMNMX R4, R4, R7, PT ;  /* 0x0000000704047217 */ /* 0x000fe40003800200 */
.L_x_401:
[----:B------:R-:W-:Y:S01]  /*147c0*/  FMNMX.FTZ R7, R178, R3, !PT ;  /* 0x00000003b2077209 */ /* 0x000fe20007810000 */
[----:B------:R-:W-:Y:S01]  /*147d0*/  LDSM.16.MT88.4 R28, [R197+0x100] ;  /* 0x00010000c51c783b */ /* 0x000fe20000004200 */
[C---:B------:R-:W-:Y:S02]  /*147e0*/  ISETP.GT.AND P6, PT, R5.reuse, RZ, P0 ;  /* 0x000000ff0500720c */ /* 0x040fe400007c4270 */
[----:B------:R-:W-:Y:S02]  /*147f0*/  FMNMX.FTZ R7, R10, R7, !PT ;  /* 0x000000070a077209 */ /* 0x000fe40007810000 */
[C---:B------:R-:W-:Y:S02]  /*14800*/  ISETP.GT.AND P5, PT, R5.reuse, 0x1, P0 ;  /* 0x000000010500780c */ /* 0x040fe400007a4270 */
[----:B------:R-:W-:Y:S02]  /*14810*/  FMNMX.FTZ R7, R6, R7, !PT ;  /* 0x0000000706077209 */ /* 0x000fe40007810000 */
        /* <DEDUP_REMOVED lines=67> */
[----:B------:R-:W-:Y:S01]  /*14c50*/  FMNMX.FTZ R12, R149, R12, !PT ;  /* 0x0000000c950c7209 */ /* 0x000fe20007810000 */
[----:B------:R-:W-:Y:S01]  /*14c60*/  LDSM.16.MT88.4 R20, [R198+0x100] ;  /* 0x00010000c614783b */ /* 0x000fe20000004200 */
[----:B------:R-:W-:Y:S02]  /*14c70*/  ISETP.LT.OR P4, PT, R4, 0x39, P4 ;  /* 0x000000390400780c */ /* 0x000fe40002781670 */
[----:B------:R-:W-:Y:S02]  /*14c80*/  ISETP.GT.AND P0, PT, R5, 0x39, P0 ;  /* 0x000000390500780c */ /* 0x000fe40000704270 */
[----:B------:R-:W-:Y:S02]  /*14c90*/  FSEL R145, R26, -INF , !P4 ;  /* 0xff8000001a917808 */ /* 0x000fe40006000000 */
[----:B------:R-:W-:Y:S04]  /*14ca0*/  ISETP.LT.OR P0, PT, R4, 0x3a, P0 ;  /* 0x0000003a0400780c */ /* 0x000fe80000701670 */
[----:B------:R-:W-:Y:S02]  /*14cb0*/  FSEL R133, R25, -INF , !P0 ;  /* 0xff80000019857808 */ /* 0x000fe40004000000 */
[----:B-1----:R-:W-:Y:S02]  /*14cc0*/  FMNMX.FTZ R8, R7, R0, !PT ;  /* 0x0000000007087209 */ /* 0x002fe40007810000 */
[----:B------:R-:W-:Y:S02]  /*14cd0*/  FMNMX.FTZ R0, R147, R12, !PT ;  /* 0x0000000c93007209 */ /* 0x000fe40007810000 */
[----:B------:R-:W-:Y:S02]  /*14ce0*/  LDSM.16.MT88.4 R12, [R203+0x100] ;  /* 0x00010000cb0c783b */ /* 0x000fe40000004200 */
[----:B------:R-:W-:Y:S04]  /*14cf0*/  FMNMX.FTZ R0, R145, R0, !PT ;  /* 0x0000000091007209 */ /* 0x000fe80007810000 */
[----:B------:R-:W-:Y:S02]  /*14d00*/  FMNMX.FTZ R7, R133, R0, !PT ;  /* 0x0000000085077209 */ /* 0x000fe40007810000 */
[----:B------:R-:W1:Y:S08]  /*14d10*/  SHFL.BFLY PT, R9, R8, 0x1, 0x1f ;  /* 0x0c201f0008097f89 */ /* 0x000e7000000e0000 */
[----:B------:R-:W2:Y:S01]  /*14d20*/  SHFL.BFLY PT, R4, R7, 0x2, 0x1f ;  /* 0x0c401f0007047f89 */ /* 0x000ea200000e0000 */
[----:B-1----:R-:W-:Y:S04]  /*14d30*/  FMNMX.FTZ R0, R8, R9, !PT ;  /* 0x0000000908007209 */ /* 0x002fe80007810000 */
[C---:B------:R-:W-:Y:S01]  /*14d40*/  FSETP.NEU.FTZ.AND P0, PT, R0.reuse, -INF , PT ;  /* 0xff8000000000780b */ /* 0x040fe20003f1d000 */
[C---:B------:R-:W-:Y:S01]  /*14d50*/  FMUL.FTZ R151, R0.reuse, c[0x0][0x2d0] ;  /* 0x0000b40000977a20 */ /* 0x040fe20000410000 */
[----:B--2---:R-:W-:Y:S04]  /*14d60*/  FMNMX.FTZ R5, R7, R4, !PT ;  /* 0x0000000407057209 */ /* 0x004fe80007810000 */
[----:B------:R-:W-:Y:S02]  /*14d70*/  FSEL R151, R151, RZ, P0 ;  /* 0x000000ff97977208 */ /* 0x000fe40000000000 */
[----:B------:R-:W-:Y:S01]  /*14d80*/  FSEL R4, R0, RZ, P0 ;  /* 0x000000ff00047208 */ /* 0x000fe20000000000 */
[----:B------:R-:W1:Y:S02]  /*14d90*/  SHFL.BFLY PT, R132, R5, 0x1, 0x1f ;  /* 0x0c201f0005847f89 */ /* 0x000e6400000e0000 */
[----:B------:R-:W-:Y:S02]  /*14da0*/  FFMA.FTZ R168, R178, c[0x0][0x2d0], -R151 ;  /* 0x0000b400b2a87a23 */ /* 0x000fe40000010897 */
[----:B------:R-:W-:Y:S02]  /*14db0*/  FADD.FTZ R3, -R4, R3 ;  /* 0x0000000304037221 */ /* 0x000fe40000010100 */
[--C-:B------:R-:W-:Y:S02]  /*14dc0*/  FFMA.FTZ R135, R10, c[0x0][0x2d0], -R151.reuse ;  /* 0x0000b4000a877a23 */ /* 0x100fe40000010897 */
[--C-:B------:R-:W-:Y:S01]  /*14dd0*/  FFMA.FTZ R134, R6, c[0x0][0x2d0], -R151.reuse ;  /* 0x0000b40006867a23 */ /* 0x100fe20000010897 */
[----:B------:R-:W-:Y:S01]  /*14de0*/  MUFU.EX2 R168, R168 ;  /* 0x000000a800a87308 */ /* 0x000fe20000000800 */
[--C-:B------:R-:W-:Y:S02]  /*14df0*/  FFMA.FTZ R169, R230, c[0x0][0x2d0], -R151.reuse ;  /* 0x0000b400e6a97a23 */ /* 0x100fe40000010897 */
[----:B------:R-:W-:Y:S02]  /*14e00*/  FMUL.FTZ R6, R3, c[0x0][0x2d0] ;  /* 0x0000b40003067a20 */ /* 0x000fe40000410000 */
[--C-:B------:R-:W-:Y:S02]  /*14e10*/  FFMA.FTZ R174, R164, c[0x0][0x2d0], -R151.reuse ;  /* 0x0000b400a4ae7a23 */ /* 0x100fe40000010897 */
[----:B------:R-:W-:Y:S01]  /*14e20*/  LDSM.16.MT88.4 R164, [R203+0x5900] ;  /* 0x00590000cba4783b */ /* 0x000fe20000004200 */
[--C-:B------:R-:W-:Y:S02]  /*14e30*/  FFMA.FTZ R175, R162, c[0x0][0x2d0], -R151.reuse ;  /* 0x0000b400a2af7a23 */ /* 0x100fe40000010897 */
[----:B------:R-:W2:Y:S01]  /*14e40*/  MUFU.EX2 R135, R135 ;  /* 0x0000008700877308 */ /* 0x000ea20000000800 */
[--C-:B------:R-:W-:Y:S02]  /*14e50*/  FFMA.FTZ R176, R142, c[0x0][0x2d0], -R151.reuse ;  /* 0x0000b4008eb07a23 */ /* 0x100fe40000010897 */
[--C-:B------:R-:W-:Y:S01]  /*14e60*/  FFMA.FTZ R229, R160, c[0x0][0x2d0], -R151.reuse ;  /* 0x0000b400a0e57a23 */ /* 0x100fe20000010897 */
[----:B-1----:R-:W-:Y:S01]  /*14e70*/  FMNMX.FTZ R132, R5, R132, !PT ;  /* 0x0000008405847209 */ /* 0x002fe20007810000 */
[--C-:B------:R-:W-:Y:S02]  /*14e80*/  FFMA.FTZ R232, R158, c[0x0][0x2d0], -R151.reuse ;  /* 0x0000b4009ee87a23 */ /* 0x100fe40000010897 */
[--C-:B------:R-:W-:Y:S01]  /*14e90*/  FFMA.FTZ R231, R156, c[0x0][0x2d0], -R151.reuse ;  /* 0x0000b4009ce77a23 */ /* 0x100fe20000010897 */
[C---:B------:R-:W-:Y:S01]  /*14ea0*/  FSETP.NEU.FTZ.AND P0, PT, R132.reuse, -INF , PT ;  /* 0xff8000008400780b */ /* 0x040fe20003f1d000 */
[----:B------:R-:W-:Y:S01]  /*14eb0*/  FMUL.FTZ R144, R132, c[0x0][0x2d0] ;  /* 0x0000b40084907a20 */ /* 0x000fe20000410000 */
[----:B------:R-:W-:Y:S01]  /*14ec0*/  MUFU.EX2 R134, R134 ;  /* 0x0000008600867308 */ /* 0x000fe20000000800 */
[--C-:B------:R-:W-:Y:S01]  /*14ed0*/  FFMA.FTZ R234, R154, c[0x0][0x2d0], -R151.reuse ;  /* 0x0000b4009aea7a23 */ /* 0x100fe20000010897 */
[----:B------:R-:W-:Y:S01]  /*14ee0*/  FSEL R5, R132, RZ, P0 ;  /* 0x000000ff84057208 */ /* 0x000fe20000000000 */
[--C-:B------:R-:W-:Y:S01]  /*14ef0*/  FFMA.FTZ R237, R152, c[0x0][0x2d0], -R151.reuse ;  /* 0x0000b40098ed7a23 */ /* 0x100fe20000010897 */
[----:B------:R-:W-:Y:S01]  /*14f00*/  FSEL R144, R144, RZ, P0 ;  /* 0x000000ff90907208 */ /* 0x000fe20000000000 */
[--C-:B------:R-:W-:Y:S01]  /*14f10*/  FFMA.FTZ R240, R150, c[0x0][0x2d0], -R151.reuse ;  /* 0x0000b40096f07a23 */ /* 0x100fe20000010897 */
[----:B------:R-:W-:Y:S01]  /*14f20*/  ISETP.GT.AND P0, PT, R228, UR5, PT ;  /* 0x00000005e4007c0c */ /* 0x000fe2000bf04270 */
[----:B------:R-:W-:Y:S02]  /*14f30*/  FADD.FTZ R5, -R5, R2 ;  /* 0x0000000205057221 */ /* 0x000fe40000010100 */
[--C-:B------:R-:W-:Y:S01]  /*14f40*/  FFMA.FTZ R173, R19, c[0x0][0x2d0], -R144.reuse ;  /* 0x0000b40013ad7a23 */ /* 0x100fe20000010890 */
[----:B------:R-:W1:Y:S01]  /*14f50*/  MUFU.EX2 R169, R169 ;  /* 0x000000a900a97308 */ /* 0x000e620000000800 */
[--C-:B------:R-:W-:Y:S02]  /*14f60*/  FFMA.FTZ R172, R11, c[0x0][0x2d0], -R144.reuse ;  /* 0x0000b4000bac7a23 */ /* 0x100fe40000010890 */
[--C-:B------:R-:W-:Y:S01]  /*14f70*/  FFMA.FTZ R171, R177, c[0x0][0x2d0], -R144.reuse ;  /* 0x0000b400b1ab7a23 */ /* 0x100fe20000010890 */
[----:B--2---:R-:W-:Y:S01]  /*14f80*/  F2FP.BF16.PACK_AB R136, R135, R168 ;  /* 0x000000a88788723e */ /* 0x004fe200000010ff */
[--C-:B------:R-:W-:Y:S02]  /*14f90*/  FFMA.FTZ R170, R179, c[0x0][0x2d0], -R144.reuse ;  /* 0x0000b400b3aa7a23 */ /* 0x100fe40000010890 */
[----:B------:R-:W-:Y:S02]  /*14fa0*/  FMUL.FTZ R2, R5, c[0x0][0x2d0] ;  /* 0x0000b40005027a20 */ /* 0x000fe40000410000 */
[--C-:B------:R-:W-:Y:S01]  /*14fb0*/  FFMA.FTZ R177, R140, c[0x0][0x2d0], -R151.reuse ;  /* 0x0000b4008cb17a23 */ /* 0x100fe20000010897 */
[----:B------:R-:W2:Y:S01]  /*14fc0*/  MUFU.EX2 R3, R6 ;  /* 0x0000000600037308 */ /* 0x000ea20000000800 */
[--C-:B------:R-:W-:Y:S02]  /*14fd0*/  FFMA.FTZ R178, R163, c[0x0][0x2d0], -R144.reuse ;  /* 0x0000b400a3b27a23 */ /* 0x100fe40000010890 */
[--C-:B------:R-:W-:Y:S02]  /*14fe0*/  FFMA.FTZ R179, R161, c[0x0][0x2d0], -R144.reuse ;  /* 0x0000b400a1b37a23 */ /* 0x100fe40000010890 */
[----:B------:R-:W-:Y:S01]  /*14ff0*/  LDSM.16.MT88.4 R160, [R196+0x3900] ;  /* 0x00390000c4a0783b */ /* 0x000fe20000004200 */
[--C-:B------:R-:W-:Y:S02]  /*15000*/  FFMA.FTZ R181, R143, c[0x0][0x2d0], -R144.reuse ;  /* 0x0000b4008fb57a23 */ /* 0x100fe40000010890 */
[--C-:B------:R-:W-:Y:S02]  /*15010*/  FFMA.FTZ R230, R141, c[0x0][0x2d0], -R144.reuse ;  /* 0x0000b4008de67a23 */ /* 0x100fe40000010890 */
[----:B------:R-:W-:Y:S01]  /*15020*/  MUFU.EX2 R173, R173 ;  /* 0x000000ad00ad7308 */ /* 0x000fe20000000800 */
[--C-:B------:R-:W-:Y:S02]  /*15030*/  FFMA.FTZ R233, R159, c[0x0][0x2d0], -R144.reuse ;  /* 0x0000b4009fe97a23 */ /* 0x100fe40000010890 */
[----:B------:R-:W-:Y:S01]  /*15040*/  LDSM.16.MT88.4 R140, [R197+0x2900] ;  /* 0x00290000c58c783b */ /* 0x000fe20000004200 */
[----:B-1----:R-:W-:Y:S01]  /*15050*/  F2FP.BF16.PACK_AB R138, R169, R134 ;  /* 0x00000086a98a723e */ /* 0x002fe200000010ff */
[--C-:B------:R-:W-:Y:S02]  /*15060*/  FFMA.FTZ R236, R157, c[0x0][0x2d0], -R144.reuse ;  /* 0x0000b4009dec7a23 */ /* 0x100fe40000010890 */
[--C-:B------:R-:W-:Y:S02]  /*15070*/  FFMA.FTZ R235, R155, c[0x0][0x2d0], -R144.reuse ;  /* 0x0000b4009beb7a23 */ /* 0x100fe40000010890 */
[--C-:B------:R-:W-:Y:S01]  /*15080*/  FFMA.FTZ R238, R153, c[0x0][0x2d0], -R144.reuse ;  /* 0x0000b40099ee7a23 */ /* 0x100fe20000010890 */
[----:B------:R-:W1:Y:S01]  /*15090*/  MUFU.EX2 R172, R172 ;  /* 0x000000ac00ac7308 */ /* 0x000e620000000800 */
[----:B------:R-:W-:Y:S01]  /*150a0*/  LDSM.16.MT88.4 R152, [R198+0x3900] ;  /* 0x00390000c698783b */ /* 0x000fe20000004200 */
[--C-:B------:R-:W-:Y:S02]  /*150b0*/  FFMA.FTZ R239, R148, c[0x0][0x2d0], -R151.reuse ;  /* 0x0000b40094ef7a23 */ /* 0x100fe40000010897 */
[C---:B--2---:R-:W-:Y:S02]  /*150c0*/  FMUL.FTZ R4, R3.reuse, R128 ;  /* 0x0000008003047220 */ /* 0x044fe40000410000 */
[C---:B------:R-:W-:Y:S02]  /*150d0*/  FMUL.FTZ R5, R3.reuse, R129 ;  /* 0x0000008103057220 */ /* 0x040fe40000410000 */
[C---:B------:R-:W-:Y:S01]  /*150e0*/  FMUL.FTZ R8, R3.reuse, R124 ;  /* 0x0000007c03087220 */ /* 0x040fe20000410000 */
[----:B------:R-:W-:Y:S01]  /*150f0*/  LDSM.16.MT88.4 R156, [R197+0x3900] ;  /* 0x00390000c59c783b */ /* 0x000fe20000004200 */
        /* <DEDUP_REMOVED lines=11> */
[--C-:B------:R-:W-:Y:S02]  /*151b0*/  FFMA.FTZ R244, R147, c[0x0][0x2d0], -R144.reuse ;  /* 0x0000b40093f47a23 */ /* 0x100fe40000010890 */
[--C-:B------:R-:W-:Y:S01]  /*151c0*/  FFMA.FTZ R243, R145, c[0x0][0x2d0], -R144.reuse ;  /* 0x0000b40091f37a23 */ /* 0x100fe20000010890 */
[----:B------:R-:W1:Y:S01]  /*151d0*/  MUFU.EX2 R2, R2 ;  /* 0x0000000200027308 */ /* 0x000e620000000800 */
[----:B------:R-:W-:Y:S02]  /*151e0*/  FFMA.FTZ R151, R146, c[0x0][0x2d0], -R151 ;  /* 0x0000b40092977a23 */ /* 0x000fe40000010897 */
[----:B------:R-:W-:Y:S02]  /*151f0*/  FFMA.FTZ R144, R133, c[0x0][0x2d0], -R144 ;  /* 0x0000b40085907a23 */ /* 0x000fe40000010890 */
[C---:B------:R-:W-:Y:S02]  /*15200*/  FMUL.FTZ R36, R3.reuse, R36 ;  /* 0x0000002403247220 */ /* 0x040fe40000410000 */
[C---:B------:R-:W-:Y:S02]  /*15210*/  FMUL.FTZ R37, R3.reuse, R37 ;  /* 0x0000002503257220 */ /* 0x040fe40000410000 */
        /* <DEDUP_REMOVED lines=125> */
[----:B------:R-:W-:Y:S02]  /*159f0*/  FMUL.FTZ R85, R3, R85 ;  /* 0x0000005503557220 */ /* 0x000fe40000410000 */
[C---:B------:R-:W-:Y:S01]  /*15a00*/  FMUL.FTZ R86, R2.reuse, R86 ;  /* 0x0000005602567220 */ /* 0x040fe20000410000 */
[----:B------:R-:W-:Y:S01]  /*15a10*/  F2FP.BF16.PACK_AB R100, R175, R174 ;  /* 0x000000aeaf64723e */ /* 0x000fe200000010ff */
[C---:B------:R-:W-:Y:S01]  /*15a20*/  HMMA.16816.F32.BF16 R80, R136.reuse, R102, R80 ;  /* 0x000000668850723c */ /* 0x040fe20000041850 */
[----:B------:R-:W-:Y:S03]  /*15a30*/  MUFU.EX2 R239, R239 ;  /* 0x000000ef00ef7308 */ /* 0x000fe60000000800 */
[----:B------:R-:W-:Y:S01]  /*15a40*/  FMUL.FTZ R87, R2, R87 ;  /* 0x0000005702577220 */ /* 0x000fe20000410000 */
[----:B----4-:R-:W-:Y:S01]  /*15a50*/  F2FP.BF16.PACK_AB R101, R179, R178 ;  /* 0x000000b2b365723e */ /* 0x010fe200000010ff */
[----:B------:R-:W-:Y:S01]  /*15a60*/  FMUL.FTZ R88, R3, R88 ;  /* 0x0000005803587220 */ /* 0x000fe20000410000 */
[----:B------:R-:W-:Y:S01]  /*15a70*/  F2FP.BF16.PACK_AB R102, R177, R176 ;  /* 0x000000b0b166723e */ /* 0x000fe200000010ff */
[C---:B------:R-:W-:Y:S01]  /*15a80*/  FMUL.FTZ R89, R3.reuse, R89 ;  /* 0x0000005903597220 */ /* 0x040fe20000410000 */
[----:B-----5:R-:W-:Y:S02]  /*15a90*/  F2FP.BF16.PACK_AB R103, R230, R181 ;  /* 0x000000b5e667723e */ /* 0x020fe400000010ff */
[C---:B--2---:R-:W-:Y:S01]  /*15aa0*/  HMMA.16816.F32.BF16 R84, R136.reuse, R108, R84 ;  /* 0x0000006c8854723c */ /* 0x044fe20000041854 */
[----:B------:R-:W-:Y:S02]  /*15ab0*/  MUFU.EX2 R241, R241 ;  /* 0x000000f100f17308 */ /* 0x000fe40000000800 */
[C---:B------:R-:W-:Y:S02]  /*15ac0*/  FMUL.FTZ R90, R2.reuse, R90 ;  /* 0x0000005a025a7220 */ /* 0x040fe40000410000 */
[C---:B------:R-:W-:Y:S02]  /*15ad0*/  FMUL.FTZ R91, R2.reuse, R91 ;  /* 0x0000005b025b7220 */ /* 0x040fe40000410000 */
[C---:B------:R-:W-:Y:S02]  /*15ae0*/  FMUL.FTZ R92, R3.reuse, R92 ;  /* 0x0000005c035c7220 */ /* 0x040fe40000410000 */
[C---:B------:R-:W-:Y:S02]  /*15af0*/  FMUL.FTZ R93, R3.reuse, R93 ;  /* 0x0000005d035d7220 */ /* 0x040fe40000410000 */
[----:B------:R-:W1:Y:S01]  /*15b00*/  MUFU.EX2 R244, R244 ;  /* 0x000000f400f47308 */ /* 0x000e620000000800 */
[C---:B------:R-:W-:Y:S01]  /*15b10*/  HMMA.16816.F32.BF16 R88, R136.reuse, R110, R88 ;  /* 0x0000006e8858723c */ /* 0x040fe20000041858 */
[----:B------:R-:W2:Y:S02]  /*15b20*/  LDSM.16.MT88.4 R108, [R197+0x900] ;  /* 0x00090000c56c783b */ /* 0x000ea40000004200 */
[C---:B------:R-:W-:Y:S02]  /*15b30*/  FMUL.FTZ R94, R2.reuse, R94 ;  /* 0x0000005e025e7220 */ /* 0x040fe40000410000 */
[C---:B------:R-:W-:Y:S02]  /*15b40*/  FMUL.FTZ R95, R2.reuse, R95 ;  /* 0x0000005f025f7220 */ /* 0x040fe40000410000 */
[C---:B------:R-:W-:Y:S02]  /*15b50*/  FMUL.FTZ R96, R3.reuse, R96 ;  /* 0x0000006003607220 */ /* 0x040fe40000410000 */
[C---:B------:R-:W-:Y:S01]  /*15b60*/  FMUL.FTZ R97, R3.reuse, R97 ;  /* 0x0000006103617220 */ /* 0x040fe20000410000 */
[----:B------:R-:W4:Y:S02]  /*15b70*/  MUFU.EX2 R243, R243 ;  /* 0x000000f300f37308 */ /* 0x000f240000000800 */
        /* <DEDUP_REMOVED lines=131> */
[----:B------:R-:W-:Y:S01]  /*163b0*/  FADD.FTZ R230, R230, R181 ;  /* 0x000000b5e6e67221 */ /* 0x000fe20000010000 */
[----:B------:R-:W-:Y:S03]  /*163c0*/  IADD3 R181, R228, -0x1, RZ ;  /* 0xffffffffe4b57810 */ /* 0x000fe60007ffe0ff */
[----:B------:R-:W-:Y:S01]  /*163d0*/  FADD.FTZ R233, R233, R230 ;  /* 0x000000e6e9e97221 */ /* 0x000fe20000010000 */
[----:B------:R-:W-:Y:S04]  /*163e0*/  HMMA.16816.F32.BF16 R96, R136, R14, R96 ;  /* 0x0000000e8860723c */ /* 0x000fe80000041860 */
[----:B------:R-:W-:Y:S01]  /*163f0*/  FADD.FTZ R236, R236, R233 ;  /* 0x000000e9ecec7221 */ /* 0x000fe20000010000 */
[----:B------:R-:W-:Y:S03]  /*16400*/  MOV R228, R181 ;  /* 0x000000b500e47202 */ /* 0x000fe60000000f00 */
[----:B------:R-:W-:Y:S04]  /*16410*/  FADD.FTZ R235, R235, R236 ;  /* 0x000000ecebeb7221 */ /* 0x000fe80000010000 */
[----:B------:R-:W-:Y:S04]  /*16420*/  FADD.FTZ R238, R238, R235 ;  /* 0x000000ebeeee7221 */ /* 0x000fe80000010000 */
[----:B------:R-:W-:Y:S04]  /*16430*/  FADD.FTZ R241, R241, R238 ;  /* 0x000000eef1f17221 */ /* 0x000fe80000010000 */
[----:B------:R-:W-:Y:S04]  /*16440*/  FADD.FTZ R244, R244, R241 ;  /* 0x000000f1f4f47221 */ /* 0x000fe80000010000 */
[----:B------:R-:W-:Y:S04]  /*16450*/  FADD.FTZ R219, R243, R244 ;  /* 0x000000f4f3db7221 */ /* 0x000fe80000010000 */
[----:B------:R-:W-:Y:S01]  /*16460*/  FADD.FTZ R219, R246, R219 ;  /* 0x000000dbf6db7221 */ /* 0x000fe20000010000 */
[----:B------:R-:W-:-:S05]  /*16470*/  @P0 BRA `(.L_x_405) ;  /* 0xffffc84000000947 */ /* 0x000fca000383ffff */
.L_x_396:
        /* <DEDUP_REMOVED lines=23> */
.L_x_407:
[----:B------:R-:W-:Y:S02]  /*165f0*/  ULDC UR4, c[0x0][0x32c] ;  /* 0x0000cb0000047ab9 */ /* 0x000fe40000000800 */
[----:B------:R-:W-:-:S03]  /*16600*/  UISETP.NE.AND UP0, UPT, UR4, 0x1, UPT ;  /* 0x000000010400788c */ /* 0x000fc6000bf05270 */
[----:B------:R-:W-:Y:S02]  /*16610*/  ULDC.64 UR4, c[0x0][0x330] ;  /* 0x0000cc0000047ab9 */ /* 0x000fe40000000a00 */
[----:B------:R-:W-:-:S07]  /*16620*/  UIMAD.WIDE.U32 UR16, UR10, UR4, URZ ;  /* 0x000000040a1072a5 */ /* 0x000fce000f8e003f */
[----:B------:R-:W-:Y:S02]  /*16630*/  @UP0 UMOV UR13, UR17 ;  /* 0x00000011000d0c82 */ /* 0x000fe40008000000 */
[----:B------:R-:W-:Y:S02]  /*16640*/  @UP0 USHF.R.U32.HI UR10, URZ, UR5, UR13 ;  /* 0x000000053f0a0299 */ /* 0x000fe4000801160d */
.L_x_408:
[----:B------:R-:W-:Y:S02]  /*16650*/  ULDC UR4, c[0x0][0x32c] ;  /* 0x0000cb0000047ab9 */ /* 0x000fe40000000800 */
[----:B------:R-:W-:-:S04]  /*16660*/  UIMAD UR4, UR10, UR4, URZ ;  /* 0x000000040a0472a4 */ /* 0x000fc8000f8e023f */
[----:B------:R-:W-:-:S04]  /*16670*/  UISETP.LT.AND UP0, UPT, UR9, UR4, UPT ;  /* 0x000000040900728c */ /* 0x000fc8000bf01270 */
[----:B------:R-:W-:-:S04]  /*16680*/  USEL UR9, UR9, UR4, !UP0 ;  /* 0x0000000409097287 */ /* 0x000fc8000c000000 */
.L_x_406:
[----:B------:R-:W-:-:S04]  /*16690*/  UIADD3 UR9, UR9, 0x3f, URZ ;  /* 0x0000003f09097890 */ /* 0x000fc8000fffe03f */
[----:B------:R-:W-:-:S04]  /*166a0*/  USHF.R.S32.HI UR4, URZ, 0x1f, UR9 ;  /* 0x0000001f3f047899 */ /* 0x000fc80008011409 */
[----:B------:R-:W-:-:S04]  /*166b0*/  ULEA.HI UR4, UR4, UR9, URZ, 0x6 ;  /* 0x0000000904047291 */ /* 0x000fc8000f8f303f */
[----:B------:R-:W-:-:S04]  /*166c0*/  USHF.R.S32.HI UR4, URZ, 0x6, UR4 ;  /* 0x000000063f047899 */ /* 0x000fc80008011404 */
[----:B------:R-:W-:-:S04]  /*166d0*/  UISETP.LT.AND UP0, UPT, UR8, UR4, UPT ;  /* 0x000000040800728c */ /* 0x000fc8000bf01270 */
[----:B------:R-:W-:-:S06]  /*166e0*/  USEL UR4, UR8, UR4, !UP0 ;  /* 0x0000000408047287 */ /* 0x000fcc000c000000 */
[----:B------:R-:W-:-:S13]  /*166f0*/  ISETP.GE.AND P0, PT, R181, UR4, PT ;  /* 0x00000004b5007c0c */ /* 0x000fda000bf06270 */
[----:B------:R-:W-:Y:S05]  /*16700*/  @!P0 BRA `(.L_x_409) ;  /* 0x00002dd000008947 */ /* 0x000fea0003800000 */
[----:B------:R-:W-:Y:S01]  /*16710*/  IADD3 RZ, P6, R208, 0x40, RZ ;  /* 0x00000040d0ff7810 */ /* 0x000fe20007fde0ff */
[----:B------:R-:W-:Y:S01]  /*16720*/  IMAD.MOV.U32 R135, RZ, RZ, R132 ;  /* 0x000000ffff877224 */ /* 0x000fe200078e0084 */
[C---:B------:R-:W-:Y:S01]  /*16730*/  IADD3 RZ, P4, R210.reuse, 0x40, RZ ;  /* 0x00000040d2ff7810 */ /* 0x040fe20007f9e0ff */
[----:B------:R-:W-:Y:S01]  /*16740*/  IMAD.MOV.U32 R3, RZ, RZ, R0 ;  /* 0x000000ffff037224 */ /* 0x000fe200078e0000 */
[----:B------:R-:W-:Y:S01]  /*16750*/  IADD3 RZ, P0, R210, 0x80, RZ ;  /* 0x00000080d2ff7810 */ /* 0x000fe20007f1e0ff */
[----:B------:R-:W-:Y:S01]  /*16760*/  IMAD.MOV.U32 R230, RZ, RZ, R181 ;  /* 0x000000ffffe67224 */ /* 0x000fe200078e00b5 */
[C---:B------:R-:W-:Y:S01]  /*16770*/  IADD3 RZ, P5, R208.reuse, 0x80, RZ ;  /* 0x00000080d0ff7810 */ /* 0x040fe20007fbe0ff */
[----:B------:R-:W-:Y:S01]  /*16780*/  IMAD.X R229, RZ, RZ, R215, P6 ;  /* 0x000000ffffe57224 */ /* 0x000fe200030e06d7 */
[C---:B------:R-:W-:Y:S01]  /*16790*/  IADD3 R223, R208.reuse, 0x40, RZ ;  /* 0x00000040d0df7810 */ /* 0x040fe20007ffe0ff */
[--C-:B------:R-:W-:Y:S01]  /*167a0*/  IMAD.X R227, RZ, RZ, R217.reuse, P4 ;  /* 0x000000ffffe37224 */ /* 0x100fe200020e06d9 */
[----:B------:R-:W-:Y:S01]  /*167b0*/  IADD3.X R228, RZ, R215, RZ, P5, !PT ;  /* 0x000000d7ffe47210 */ /* 0x000fe20002ffe4ff */
[----:B------:R-:W-:Y:S01]  /*167c0*/  IMAD.X R226, RZ, RZ, R217, P0 ;  /* 0x000000ffffe27224 */ /* 0x000fe200000e06d9 */
[----:B------:R-:W-:Y:S01]  /*167d0*/  IADD3 R222, R208, 0x80, RZ ;  /* 0x00000080d0de7810 */ /* 0x000fe20007ffe0ff */
[----:B------:R-:W-:Y:S01]  /*167e0*/  IMAD.MOV.U32 R224, RZ, RZ, c[0x0][0x20c] ;  /* 0x00008300ffe07624 */ /* 0x000fe200078e00ff */
[----:B------:R-:W-:-:S02]  /*167f0*/  IADD3 R221, R210, 0x40, RZ ;  /* 0x00000040d2dd7810 */ /* 0x000fc40007ffe0ff */
[----:B------:R-:W-:Y:S02]  /*16800*/  IADD3 R220, R210, 0x80, RZ ;  /* 0x00000080d2dc7810 */ /* 0x000fe40007ffe0ff */
[----:B------:R-:W-:Y:S02]  /*16810*/  MOV R225, c[0x0][0x208] ;  /* 0x0000820000e17a02 */ /* 0x000fe40000000f00 */
.L_x_410:
[C---:B------:R-:W-:Y:S01]  /*16820*/  ISETP.LT.AND P6, PT, R230.reuse, UR8, PT ;  /* 0x00000008e6007c0c */ /* 0x040fe2000bfc1270 */
[----:B------:R-:W-:Y:S04]  /*16830*/  DEPBAR.LE SB0, 0x0 ;  /* 0x000080000000791a */ /* 0x000fe80000000000 */
[----:B------:R-:W-:Y:S08]  /*16840*/  BAR.SYNC.DEFER_BLOCKING 0x0 ;  /* 0x0000000000007b1d */ /* 0x000ff00000010000 */
[----:B------:R-:W-:Y:S01]  /*16850*/  @!P6 SHF.R.S32.HI R15, RZ, 0x1f, R230 ;  /* 0x0000001fff0fe819 */ /* 0x000fe200000114e6 */
[----:B------:R-:W-:Y:S04]  /*16860*/  @!P6 IMAD.WIDE.U32 R4, R230, c[0x0][0x208], RZ ;  /* 0x00008200e604ea25 */ /* 0x000fe800078e00ff */
[----:B------:R-:W-:Y:S01]  /*16870*/  @!P6 IMAD R15, R15, c[0x0][0x208], RZ ;  /* 0x000082000f0fea24 */ /* 0x000fe200078e02ff */
[----:B------:R-:W-:Y:S03]  /*16880*/  @!P6 SHF.L.U32 R13, R4, 0x6, RZ ;  /* 0x00000006040de819 */ /* 0x000fe600000006ff */
[----:B------:R-:W-:Y:S01]  /*16890*/  @!P6 IMAD R15, R230, c[0x0][0x20c], R15 ;  /* 0x00008300e60fea24 */ /* 0x000fe200078e020f */
[C---:B------:R-:W-:Y:S02]  /*168a0*/  @!P6 IADD3 R17, P0, R13.reuse, R222, RZ ;  /* 0x000000de0d11e210 */ /* 0x040fe40007f1e0ff */
[----:B------:R-:W-:Y:S02]  /*168b0*/  @!P6 IADD3 R7, P4, R13, R223, RZ ;  /* 0x000000df0d07e210 */ /* 0x000fe40007f9e0ff */
[----:B------:R-:W-:Y:S01]  /*168c0*/  @!P6 IADD3 R15, R5, R15, RZ ;  /* 0x0000000f050fe210 */ /* 0x000fe20007ffe0ff */
[----:B------:R-:W-:Y:S01]  /*168d0*/  LDSM.16.M88.4 R32, [R206+0xc100] ;  /* 0x00c10000ce20783b */ /* 0x000fe20000000200 */
[----:B------:R-:W-:Y:S02]  /*168e0*/  @!P6 IADD3 R5, P5, R13, R208, RZ ;  /* 0x000000d00d05e210 */ /* 0x000fe40007fbe0ff */
[----:B------:R-:W-:Y:S04]  /*168f0*/  @!P6 SHF.L.U64.HI R15, R4, 0x6, R15 ;  /* 0x00000006040fe819 */ /* 0x000fe8000001020f */
[----:B------:R-:W-:Y:S01]  /*16900*/  @!P6 IADD3.X R4, R15, R228, RZ, P0, !PT ;  /* 0x000000e40f04e210 */ /* 0x000fe200007fe4ff */
[----:B------:R-:W1:Y:S01]  /*16910*/  LDSM.16.M88.4 R8, [R205+0x6100] ;  /* 0x00610000cd08783b */ /* 0x000e620000000200 */
[----:B------:R-:W-:Y:S02]  /*16920*/  @!P6 LEA R28, P0, R17, c[0x0][0x1f8], 0x1 ;  /* 0x00007e00111cea11 */ /* 0x000fe400078008ff */
[----:B------:R-:W-:Y:S02]  /*16930*/  @!P6 IADD3.X R0, R15, R215, RZ, P5, !PT ;  /* 0x000000d70f00e210 */ /* 0x000fe40002ffe4ff */
[----:B------:R-:W-:Y:S02]  /*16940*/  @!P6 LEA.HI.X R29, R17, c[0x0][0x1fc], R4, 0x1, P0 ;  /* 0x00007f00111dea11 */ /* 0x000fe400000f0c04 */
[----:B------:R-:W-:Y:S01]  /*16950*/  @!P6 LEA R22, P5, R5, c[0x0][0x1f8], 0x1 ;  /* 0x00007e000516ea11 */ /* 0x000fe200078a08ff */
[----:B------:R-:W2:Y:S01]  /*16960*/  LDSM.16.M88.4 R16, [R205+0x6900] ;  /* 0x00690000cd10783b */ /* 0x000ea20000000200 */
[----:B------:R-:W-:Y:S02]  /*16970*/  @!P6 IADD3.X R2, R15, R229, RZ, P4, !PT ;  /* 0x000000e50f02e210 */ /* 0x000fe400027fe4ff */
[----:B------:R-:W-:Y:S02]  /*16980*/  @!P6 LEA R20, P4, R7, c[0x0][0x1f8], 0x1 ;  /* 0x00007e000714ea11 */ /* 0x000fe400078808ff */
[----:B------:R-:W-:Y:S02]  /*16990*/  @!P6 LEA R13, P0, R225, R13, 0x5 ;  /* 0x0000000de10de211 */ /* 0x000fe400078028ff */
[----:B------:R-:W-:Y:S01]  /*169a0*/  @!P6 LEA.HI.X R23, R5, c[0x0][0x1fc], R0, 0x1, P5 ;  /* 0x00007f000517ea11 */ /* 0x000fe200028f0c00 */
[----:B------:R-:W3:Y:S01]  /*169b0*/  LDSM.16.M88.4 R24, [R205+0x7100] ;  /* 0x00710000cd18783b */ /* 0x000ee20000000200 */
[----:B------:R-:W-:Y:S02]  /*169c0*/  @!P6 LEA.HI.X R21, R7, c[0x0][0x1fc], R2, 0x1, P4 ;  /* 0x00007f000715ea11 */ /* 0x000fe400020f0c02 */
[----:B------:R-:W-:Y:S02]  /*169d0*/  @!P6 IADD3 R5, P5, R13, R208, RZ ;  /* 0x000000d00d05e210 */ /* 0x000fe40007fbe0ff */
[----:B------:R-:W-:Y:S02]  /*169e0*/  @!P6 LEA.HI.X R15, R225, R15, R224, 0x5, P0 ;  /* 0x0000000fe10fe211 */ /* 0x000fe400000f2ce0 */
[C---:B------:R-:W-:Y:S01]  /*169f0*/  @!P6 IADD3 R7, P4, R13.reuse, R223, RZ ;  /* 0x000000df0d07e210 */ /* 0x040fe20007f9e0ff */
[----:B------:R-:W4:Y:S01]  /*16a00*/  LDSM.16.M88.4 R136, [R205+0x7900] ;  /* 0x00790000cd88783b */ /* 0x000f220000000200 */
[----:B------:R-:W-:Y:S02]  /*16a10*/  @!P6 IADD3 R13, P0, R13, R222, RZ ;  /* 0x000000de0d0de210 */ /* 0x000fe40007f1e0ff */
[----:B------:R-:W-:Y:S02]  /*16a20*/  @!P6 IADD3.X R0, R15, R215, RZ, P5, !PT ;  /* 0x000000d70f00e210 */ /* 0x000fe40002ffe4ff */
[----:B------:R-:W-:Y:S02]  /*16a30*/  @!P6 LEA R170, P5, R5, c[0x0][0x1f8], 0x1 ;  /* 0x00007e0005aaea11 */ /* 0x000fe400078a08ff */
[----:B------:R-:W-:Y:S01]  /*16a40*/  @!P6 IADD3.X R2, R15, R229, RZ, P4, !PT ;  /* 0x000000e50f02e210 */ /* 0x000fe200027fe4ff */
[----:B------:R-:W-:Y:S01]  /*16a50*/  LDSM.16.M88.4 R140, [R202+0xc100] ;  /* 0x00c10000ca8c783b */ /* 0x000fe20000000200 */
[----:B------:R-:W-:Y:S02]  /*16a60*/  @!P6 LEA R168, P4, R7, c[0x0][0x1f8], 0x1 ;  /* 0x00007e0007a8ea11 */ /* 0x000fe400078808ff */
[----:B------:R-:W-:Y:S02]  /*16a70*/  @!P6 IADD3.X R4, R15, R228, RZ, P0, !PT ;  /* 0x000000e40f04e210 */ /* 0x000fe400007fe4ff */
[----:B------:R-:W-:Y:S02]  /*16a80*/  @!P6 LEA R132, P0, R13, c[0x0][0x1f8], 0x1 ;  /* 0x00007e000d84ea11 */ /* 0x000fe400078008ff */
[----:B------:R-:W-:Y:S01]  /*16a90*/  @!P6 LEA.HI.X R171, R5, c[0x0][0x1fc], R0, 0x1, P5 ;  /* 0x00007f0005abea11 */ /* 0x000fe200028f0c00 */
[----:B------:R-:W5:Y:S01]  /*16aa0*/  LDSM.16.M88.4 R144, [R204] ;  /* 0x00000000cc90783b */ /* 0x000f620000000200 */
[----:B------:R-:W-:Y:S02]  /*16ab0*/  @!P6 LEA.HI.X R169, R7, c[0x0][0x1fc], R2, 0x1, P4 ;  /* 0x00007f0007a9ea11 */ /* 0x000fe400020f0c02 */
[----:B------:R-:W-:Y:S02]  /*16ac0*/  @!P6 LEA.HI.X R133, R13, c[0x0][0x1fc], R4, 0x1, P0 ;  /* 0x00007f000d85ea11 */ /* 0x000fe400000f0c04 */
[C---:B-1----:R-:W-:Y:S03]  /*16ad0*/  HMMA.16816.F32.BF16 R4, R32.reuse, R8, RZ ;  /* 0x000000082004723c */ /* 0x042fe600000418ff */
[----:B------:R-:W1:Y:S05]  /*16ae0*/  LDSM.16.M88.4 R148, [R195] ;  /* 0x00000000c394783b */ /* 0x000e6a0000000200 */
[C---:B------:R-:W-:Y:S03]  /*16af0*/  HMMA.16816.F32.BF16 R8, R32.reuse, R10, RZ ;  /* 0x0000000a2008723c */ /* 0x040fe600000418ff */
[----:B------:R-:W1:Y:S05]  /*16b00*/  LDSM.16.M88.4 R152, [R194] ;  /* 0x00000000c298783b */ /* 0x000e6a0000000200 */
[C---:B--2---:R-:W-:Y:S03]  /*16b10*/  HMMA.16816.F32.BF16 R12, R32.reuse, R16, RZ ;  /* 0x00000010200c723c */ /* 0x044fe600000418ff */
        /* <DEDUP_REMOVED lines=12> */
[C---:B------:R-:W-:Y:S01]  /*16be0*/  ISETP.GT.AND P6, PT, R230.reuse, UR8, PT ;  /* 0x00000008e6007c0c */ /* 0x040fe2000bfc4270 */
        /* <DEDUP_REMOVED lines=115> */
[----:B------:R-:W1:Y:S06]  /*17320*/  LDSM.16.M88.4 R168, [R199+0x14100] ;  /* 0x01410000c7a8783b */ /* 0x000e6c0000000200 */
[----:B------:R-:W-:Y:S01]  /*17330*/  IADD3 R181, R230, -0x1, RZ ;  /* 0xffffffffe6b57810 */ /* 0x000fe20007ffe0ff */
        /* <DEDUP_REMOVED lines=49> */
[----:B-1----:R-:W-:Y:S02]  /*17650*/  FMNMX.FTZ R5, R174, R3, !PT ;  /* 0x00000003ae057209 */ /* 0x002fe40007810000 */
[----:B------:R-:W-:Y:S09]  /*17660*/  @P6 SHF.R.S32.HI R6, RZ, 0x1f, R181 ;  /* 0x0000001fff066819 */ /* 0x000ff200000114b5 */
[----:B------:R-:W-:Y:S02]  /*17670*/  FMUL.FTZ R22, R22, c[0x0][0x320] ;  /* 0x0000c80016167a20 */ /* 0x000fe40000410000 */
[----:B------:R-:W-:Y:S02]  /*17680*/  FMUL.FTZ R23, R23, c[0x0][0x320] ;  /* 0x0000c80017177a20 */ /* 0x000fe40000410000 */
[----:B------:R-:W-:Y:S02]  /*17690*/  FMUL.FTZ R20, R20, c[0x0][0x320] ;  /* 0x0000c80014147a20 */ /* 0x000fe40000410000 */
[----:B------:R-:W-:Y:S02]  /*176a0*/  FMUL.FTZ R21, R21, c[0x0][0x320] ;  /* 0x0000c80015157a20 */ /* 0x000fe40000410000 */
[----:B------:R-:W-:Y:S02]  /*176b0*/  FMUL.FTZ R24, R24, c[0x0][0x320] ;  /* 0x0000c80018187a20 */ /* 0x000fe40000410000 */
[----:B------:R-:W-:Y:S01]  /*176c0*/  FMUL.FTZ R25, R25, c[0x0][0x320] ;  /* 0x0000c80019197a20 */ /* 0x000fe20000410000 */
[----:B------:R-:W1:Y:S01]  /*176d0*/  MUFU.TANH R172, R172 ;  /* 0x000000ac00ac7308 */ /* 0x000e620000002400 */
[----:B------:R-:W-:Y:S02]  /*176e0*/  FMUL.FTZ R26, R26, c[0x0][0x320] ;  /* 0x0000c8001a1a7a20 */ /* 0x000fe40000410000 */
[----:B------:R-:W-:Y:S01]  /*176f0*/  FMUL.FTZ R27, R27, c[0x0][0x320] ;  /* 0x0000c8001b1b7a20 */ /* 0x000fe20000410000 */
[C---:B--2---:R-:W-:Y:S06]  /*17700*/  HMMA.16816.F32.BF16 R28, R168.reuse, R8, R28 ;  /* 0x00000008a81c723c */ /* 0x044fec000004181c */
[----:B------:R-:W2:Y:S01]  /*17710*/  MUFU.TANH R232, R232 ;  /* 0x000000e800e87308 */ /* 0x000ea20000002400 */
[----:B----4-:R-:W-:Y:S01]  /*17720*/  FMNMX.FTZ R9, R234, R135, !PT ;  /* 0x00000087ea097209 */ /* 0x010fe20007810000 */
        /* <DEDUP_REMOVED lines=64> */
[----:B--2---:R-:W-:Y:S01]  /*17b30*/  FMNMX.FTZ R11, R4, R9, !PT ;  /* 0x00000009040b7209 */ /* 0x004fe20007810000 */
[----:B------:R-:W-:Y:S06]  /*17b40*/  @P6 IMAD.WIDE.U32 R8, R181, c[0x0][0x1e0], RZ ;  /* 0x00007800b5086a25 */ /* 0x000fec00078e00ff */
[----:B------:R-:W2:Y:S01]  /*17b50*/  SHFL.BFLY PT, R2, R11, 0x1, 0x1f ;  /* 0x0c201f000b027f89 */ /* 0x000ea200000e0000 */
[----:B-1----:R-:W-:Y:S02]  /*17b60*/  FMNMX.FTZ R5, R7, R0, !PT ;  /* 0x0000000007057209 */ /* 0x002fe40007810000 */
[----:B------:R-:W-:Y:S05]  /*17b70*/  @P6 SHF.L.U32 R7, R8, 0x6, RZ ;  /* 0x0000000608076819 */ /* 0x000fea00000006ff */
[----:B------:R-:W1:Y:S01]  /*17b80*/  SHFL.BFLY PT, R132, R5, 0x1, 0x1f ;  /* 0x0c201f0005847f89 */ /* 0x000e6200000e0000 */
[----:B--2---:R-:W-:Y:S05]  /*17b90*/  FMNMX.FTZ R0, R11, R2, !PT ;  /* 0x000000020b007209 */ /* 0x004fea0007810000 */
[C---:B------:R-:W-:Y:S02]  /*17ba0*/  FADD.FTZ R2, -R0.reuse, R3 ;  /* 0x0000000300027221 */ /* 0x040fe40000010100 */
[----:B------:R-:W-:Y:S02]  /*17bb0*/  FMUL.FTZ R151, R0, c[0x0][0x2d0] ;  /* 0x0000b40000977a20 */ /* 0x000fe40000410000 */
[----:B------:R-:W-:Y:S02]  /*17bc0*/  FMUL.FTZ R3, R2, c[0x0][0x2d0] ;  /* 0x0000b40002037a20 */ /* 0x000fe40000410000 */
[--C-:B------:R-:W-:Y:S01]  /*17bd0*/  FFMA.FTZ R174, R174, c[0x0][0x2d0], -R151.reuse ;  /* 0x0000b400aeae7a23 */ /* 0x100fe20000010897 */
[----:B-1----:R-:W-:Y:S01]  /*17be0*/  FMNMX.FTZ R132, R5, R132, !PT ;  /* 0x0000008405847209 */ /* 0x002fe20007810000 */
[----:B------:R-:W-:Y:S01]  /*17bf0*/  @P6 IMAD R5, R6, c[0x0][0x1e0], RZ ;  /* 0x0000780006056a24 */ /* 0x000fe200078e02ff */
[----:B------:R-:W-:Y:S01]  /*17c00*/  @P6 IADD3 R6, P4, R7, R210, RZ ;  /* 0x000000d207066210 */ /* 0x000fe20007f9e0ff */
[----:B------:R-:W-:Y:S01]  /*17c10*/  FFMA.FTZ R173, R172, c[0x0][0x2d0], -R151 ;  /* 0x0000b400acad7a23 */ /* 0x000fe20000010897 */
[----:B------:R-:W1:Y:S01]  /*17c20*/  MUFU.EX2 R3, R3 ;  /* 0x0000000300037308 */ /* 0x000e620000000800 */
[----:B------:R-:W-:Y:S01]  /*17c30*/  FADD.FTZ R2, -R132, R135 ;  /* 0x0000008784027221 */ /* 0x000fe20000010100 */
[----:B------:R-:W-:Y:S01]  /*17c40*/  @P6 LEA R18, P5, R6, c[0x0][0x1c8], 0x1 ;  /* 0x0000720006126a11 */ /* 0x000fe200078a08ff */
[----:B------:R-:W-:Y:S02]  /*17c50*/  @P6 IMAD R5, R181, c[0x0][0x1e4], R5 ;  /* 0x00007900b5056a24 */ /* 0x000fe400078e0205 */
[----:B------:R-:W-:Y:S02]  /*17c60*/  FMUL.FTZ R4, R2, c[0x0][0x2d0] ;  /* 0x0000b40002047a20 */ /* 0x000fe40000410000 */
[----:B------:R-:W-:Y:S01]  /*17c70*/  FMUL.FTZ R145, R132, c[0x0][0x2d0] ;  /* 0x0000b40084917a20 */ /* 0x000fe20000410000 */
[----:B------:R-:W-:Y:S01]  /*17c80*/  @P6 IADD3 R5, R9, R5, RZ ;  /* 0x0000000509056210 */ /* 0x000fe20007ffe0ff */
[--C-:B------:R-:W-:Y:S01]  /*17c90*/  FFMA.FTZ R172, R238, c[0x0][0x2d0], -R151.reuse ;  /* 0x0000b400eeac7a23 */ /* 0x100fe20000010897 */
[----:B------:R2:W3:Y:S01]  /*17ca0*/  MUFU.EX2 R2, R4 ;  /* 0x0000000400027308 */ /* 0x0004e20000000800 */
[----:B------:R-:W-:Y:S01]  /*17cb0*/  FFMA.FTZ R171, R242, c[0x0][0x2d0], -R151 ;  /* 0x0000b400f2ab7a23 */ /* 0x000fe20000010897 */
[----:B------:R-:W-:Y:S01]  /*17cc0*/  @P6 SHF.L.U64.HI R5, R8, 0x6, R5 ;  /* 0x0000000608056819 */ /* 0x000fe20000010205 */
[--C-:B------:R-:W-:Y:S01]  /*17cd0*/  FFMA.FTZ R170, R234, c[0x0][0x2d0], -R145.reuse ;  /* 0x0000b400eaaa7a23 */ /* 0x100fe20000010891 */
[----:B------:R-:W-:Y:S01]  /*17ce0*/  @P6 IADD3 R8, P0, R7, R221, RZ ;  /* 0x000000dd07086210 */ /* 0x000fe20007f1e0ff */
[--C-:B------:R-:W-:Y:S01]  /*17cf0*/  FFMA.FTZ R169, R232, c[0x0][0x2d0], -R145.reuse ;  /* 0x0000b400e8a97a23 */ /* 0x100fe20000010891 */
[C---:B------:R-:W-:Y:S01]  /*17d00*/  @P6 IADD3.X R9, R5.reuse, R217, RZ, P4, !PT ;  /* 0x000000d905096210 */ /* 0x040fe200027fe4ff */
[--C-:B------:R-:W-:Y:S01]  /*17d10*/  FFMA.FTZ R168, R240, c[0x0][0x2d0], -R145.reuse ;  /* 0x0000b400f0a87a23 */ /* 0x100fe20000010891 */
[----:B------:R-:W-:Y:S01]  /*17d20*/  @P6 LEA R20, P4, R8, c[0x0][0x1c8], 0x1 ;  /* 0x0000720008146a11 */ /* 0x000fe200078808ff */
[----:B------:R-:W-:Y:S01]  /*17d30*/  FFMA.FTZ R135, R236, c[0x0][0x2d0], -R145 ;  /* 0x0000b400ec877a23 */ /* 0x000fe20000010891 */
[----:B------:R-:W-:Y:S01]  /*17d40*/  @P6 LEA.HI.X R19, R6, c[0x0][0x1cc], R9, 0x1, P5 ;  /* 0x0000730006136a11 */ /* 0x000fe200028f0c09 */
[----:B------:R-:W-:Y:S01]  /*17d50*/  MUFU.EX2 R174, R174 ;  /* 0x000000ae00ae7308 */ /* 0x000fe20000000800 */
[----:B------:R-:W-:Y:S01]  /*17d60*/  @P6 IADD3.X R11, R5, R227, RZ, P0, !PT ;  /* 0x000000e3050b6210 */ /* 0x000fe200007fe4ff */
[----:B------:R-:W-:Y:S02]  /*17d70*/  FFMA.FTZ R179, R142, c[0x0][0x2d0], -R145 ;  /* 0x0000b4008eb37a23 */ /* 0x000fe40000010891 */
[----:B------:R4:W-:Y:S01]  /*17d80*/  @P6 LDGSTS.E.BYPASS.LTC128B.128 [R207+0x6100], [R18.64], !P3 ;  /* 0x0610000012cf6fae */ /* 0x0009e2000d901d5c */
[----:B------:R-:W-:Y:S01]  /*17d90*/  @P6 LEA.HI.X R21, R8, c[0x0][0x1cc], R11, 0x1, P4 ;  /* 0x0000730008156a11 */ /* 0x000fe200020f0c0b */
[C---:B-1----:R-:W-:Y:S02]  /*17da0*/  FMUL.FTZ R32, R3.reuse, R100 ;  /* 0x0000006403207220 */ /* 0x042fe40000410000 */
[----:B------:R-:W-:Y:S02]  /*17db0*/  FMUL.FTZ R33, R3, R101 ;  /* 0x0000006503217220 */ /* 0x000fe40000410000 */
[----:B------:R-:W1:Y:S01]  /*17dc0*/  MUFU.EX2 R173, R173 ;  /* 0x000000ad00ad7308 */ /* 0x000e620000000800 */
[----:B------:R-:W-:Y:S01]  /*17dd0*/  FFMA.FTZ R183, R136, c[0x0][0x2d0], -R145 ;  /* 0x0000b40088b77a23 */ /* 0x000fe20000010891 */
[----:B------:R5:W-:Y:S01]  /*17de0*/  @P6 LDGSTS.E.BYPASS.LTC128B.128 [R207+0x8100], [R20.64], !P2 ;  /* 0x0810000014cf6fae */ /* 0x000be2000d101d5c */
[----:B--2---:R-:W-:Y:S01]  /*17df0*/  @P6 IADD3 R4, P0, R7, R220, RZ ;  /* 0x000000dc07046210 */ /* 0x004fe20007f1e0ff */
[C---:B---3--:R-:W-:Y:S02]  /*17e00*/  FMUL.FTZ R34, R2.reuse, R102 ;  /* 0x0000006602227220 */ /* 0x048fe40000410000 */
[----:B------:R-:W-:Y:S01]  /*17e10*/  FMUL.FTZ R35, R2, R103 ;  /* 0x0000006702237220 */ /* 0x000fe20000410000 */
[----:B------:R-:W-:Y:S01]  /*17e20*/  @P6 LEA R16, P4, R4, c[0x0][0x1c8], 0x1 ;  /* 0x0000720004106a11 */ /* 0x000fe200078808ff */
[--C-:B------:R-:W-:Y:S01]  /*17e30*/  FFMA.FTZ R231, R166, c[0x0][0x2d0], -R151.reuse ;  /* 0x0000b400a6e77a23 */ /* 0x100fe20000010897 */
[----:B------:R-:W-:Y:S01]  /*17e40*/  @P6 IADD3.X R9, R5, R226, RZ, P0, !PT ;  /* 0x000000e205096210 */ /* 0x000fe200007fe4ff */
[----:B------:R-:W-:Y:S01]  /*17e50*/  MUFU.EX2 R172, R172 ;  /* 0x000000ac00ac7308 */ /* 0x000fe20000000800 */
[----:B------:R-:W-:Y:S01]  /*17e60*/  @P6 IADD3 R7, P0, R7, UR6, RZ ;  /* 0x0000000607076c10 */ /* 0x000fe2000ff1e0ff */
[----:B------:R-:W-:Y:S01]  /*17e70*/  FFMA.FTZ R232, R162, c[0x0][0x2d0], -R151 ;  /* 0x0000b400a2e87a23 */ /* 0x000fe20000010897 */
[----:B------:R-:W-:Y:S01]  /*17e80*/  @P6 LEA.HI.X R17, R4, c[0x0][0x1cc], R9, 0x1, P4 ;  /* 0x0000730004116a11 */ /* 0x000fe200020f0c09 */
[--C-:B------:R-:W-:Y:S01]  /*17e90*/  FFMA.FTZ R233, R164, c[0x0][0x2d0], -R151.reuse ;  /* 0x0000b400a4e97a23 */ /* 0x100fe20000010897 */
[----:B------:R-:W-:Y:S01]  /*17ea0*/  @P6 IADD3 R4, P5, R7, R210, RZ ;  /* 0x000000d207046210 */ /* 0x000fe20007fbe0ff */
[----:B------:R-:W-:Y:S01]  /*17eb0*/  FFMA.FTZ R234, R160, c[0x0][0x2d0], -R151 ;  /* 0x0000b400a0ea7a23 */ /* 0x000fe20000010897 */
[----:B------:R-:W-:Y:S01]  /*17ec0*/  @P6 IADD3.X R5, R5, UR7, RZ, P0, !PT ;  /* 0x0000000705056c10 */ /* 0x000fe200087fe4ff */
[----:B------:R2:W-:Y:S01]  /*17ed0*/  @P6 LDGSTS.E.BYPASS.LTC128B.128 [R207+0xa100], [R16.64], !P1 ;  /* 0x0a10000010cf6fae */ /* 0x0005e2000c901d5c */
[----:B------:R-:W-:Y:S01]  /*17ee0*/  @P6 IADD3 R6, P4, R7, R221, RZ ;  /* 0x000000dd07066210 */ /* 0x000fe20007f9e0ff */
[----:B------:R-:W3:Y:S01]  /*17ef0*/  MUFU.EX2 R171, R171 ;  /* 0x000000ab00ab7308 */ /* 0x000ee20000000800 */
[C---:B------:R-:W-:Y:S01]  /*17f00*/  @P6 IADD3.X R9, R5.reuse, R217, RZ, P5, !PT ;  /* 0x000000d905096210 */ /* 0x040fe20002ffe4ff */
[----:B----4-:R-:W-:Y:S01]  /*17f10*/  FMUL.FTZ R18, R2, R118 ;  /* 0x0000007602127220 */ /* 0x010fe20000410000 */
[----:B------:R-:W-:Y:S01]  /*17f20*/  @P6 LEA R24, P5, R4, c[0x0][0x1c8], 0x1 ;  /* 0x0000720004186a11 */ /* 0x000fe200078a08ff */
[----:B------:R-:W-:Y:S01]  /*17f30*/  FMUL.FTZ R19, R2, R119 ;  /* 0x0000007702137220 */ /* 0x000fe20000410000 */
[----:B------:R-:W-:Y:S01]  /*17f40*/  @P6 IADD3.X R11, R5, R227, RZ, P4, !PT ;  /* 0x000000e3050b6210 */ /* 0x000fe200027fe4ff */
[----:B------:R-:W-:Y:S01]  /*17f50*/  FFMA.FTZ R235, R156, c[0x0][0x2d0], -R145 ;  /* 0x0000b4009ceb7a23 */ /* 0x000fe20000010891 */
[----:B------:R-:W-:Y:S01]  /*17f60*/  @P6 LEA.HI.X R25, R4, c[0x0][0x1cc], R9, 0x1, P5 ;  /* 0x0000730004196a11 */ /* 0x000fe200028f0c09 */
[----:B------:R-:W-:Y:S01]  /*17f70*/  FMUL.FTZ R4, R3, R128 ;  /* 0x0000008003047220 */ /* 0x000fe20000410000 */
[C---:B------:R-:W-:Y:S01]  /*17f80*/  @P6 LEA R10, P4, R6.reuse, c[0x0][0x1c8], 0x1 ;  /* 0x00007200060a6a11 */ /* 0x040fe200078808ff */
[----:B------:R-:W-:Y:S01]  /*17f90*/  MUFU.EX2 R170, R170 ;  /* 0x000000aa00aa7308 */ /* 0x000fe20000000800 */
[----:B------:R-:W-:Y:S01]  /*17fa0*/  @P6 IADD3 R7, P0, R7, R220, RZ ;  /* 0x000000dc07076210 */ /* 0x000fe20007f1e0ff */
[----:B------:R4:W-:Y:S01]  /*17fb0*/  @P6 LDGSTS.E.BYPASS.LTC128B.128 [R207+0x7100], [R24.64], !P3 ;  /* 0x0710000018cf6fae */ /* 0x0009e2000d901d5c */
[----:B------:R-:W-:Y:S01]  /*17fc0*/  @P6 LEA.HI.X R11, R6, c[0x0][0x1cc], R11, 0x1, P4 ;  /* 0x00007300060b6a11 */ /* 0x000fe200020f0c0b */
[C---:B------:R-:W-:Y:S01]  /*17fd0*/  FMUL.FTZ R6, R2.reuse, R130 ;  /* 0x0000008202067220 */ /* 0x040fe20000410000 */
[----:B------:R-:W-:Y:S01]  /*17fe0*/  @P6 IADD3.X R8, R5, R226, RZ, P0, !PT ;  /* 0x000000e205086210 */ /* 0x000fe200007fe4ff */
[----:B------:R-:W-:Y:S01]  /*17ff0*/  FMUL.FTZ R5, R3, R129 ;  /* 0x0000008103057220 */ /* 0x000fe20000410000 */
[----:B------:R-:W-:Y:S01]  /*18000*/  @P6 LEA R26, P0, R7, c[0x0][0x1c8], 0x1 ;  /* 0x00007200071a6a11 */ /* 0x000fe200078008ff */
[----:B------:R-:W-:Y:S01]  /*18010*/  FMUL.FTZ R9, R3, R125 ;  /* 0x0000007d03097220 */ /* 0x000fe20000410000 */
[----:B-1----:R-:W-:Y:S01]  /*18020*/  F2FP.BF16.PACK_AB R128, R173, R174 ;  /* 0x000000aead80723e */ /* 0x002fe200000010ff */
[----:B------:R1:W-:Y:S01]  /*18030*/  @P6 LDGSTS.E.BYPASS.LTC128B.128 [R207+0x9100], [R10.64], !P2 ;  /* 0x091000000acf6fae */ /* 0x0003e2000d101d5c */
[----:B------:R-:W-:Y:S01]  /*18040*/  @P6 LEA.HI.X R27, R7, c[0x0][0x1cc], R8, 0x1, P0 ;  /* 0x00007300071b6a11 */ /* 0x000fe200000f0c08 */
[----:B------:R-:W1:Y:S01]  /*18050*/  MUFU.EX2 R169, R169 ;  /* 0x000000a900a97308 */ /* 0x000e620000000800 */
[----:B------:R-:W-:Y:S01]  /*18060*/  FMUL.FTZ R7, R2, R131 ;  /* 0x0000008302077220 */ /* 0x000fe20000410000 */
[----:B---3--:R-:W-:Y:S01]  /*18070*/  F2FP.BF16.PACK_AB R130, R171, R172 ;  /* 0x000000acab82723e */ /* 0x008fe200000010ff */
[C---:B------:R-:W-:Y:S01]  /*18080*/  FMUL.FTZ R8, R3.reuse, R124 ;  /* 0x0000007c03087220 */ /* 0x040fe20000410000 */
[----:B------:R-:W-:Y:S01]  /*18090*/  ISETP.GT.AND P0, PT, R230, UR4, PT ;  /* 0x00000004e6007c0c */ /* 0x000fe2000bf04270 */
[C---:B--2---:R-:W-:Y:S01]  /*180a0*/  FMUL.FTZ R16, R3.reuse, R116 ;  /* 0x0000007403107220 */ /* 0x044fe20000410000 */
[----:B------:R2:W-:Y:S01]  /*180b0*/  @P6 LDGSTS.E.BYPASS.LTC128B.128 [R207+0xb100], [R26.64], !P1 ;  /* 0x0b1000001acf6fae */ /* 0x0005e2000c901d5c */
[C---:B------:R-:W-:Y:S02]  /*180c0*/  FMUL.FTZ R17, R3.reuse, R117 ;  /* 0x0000007503117220 */ /* 0x040fe40000410000 */
[--C-:B------:R-:W-:Y:S01]  /*180d0*/  FFMA.FTZ R236, R154, c[0x0][0x2d0], -R145.reuse ;  /* 0x0000b4009aec7a23 */ /* 0x100fe20000010891 */
[----:B------:R-:W-:Y:S01]  /*180e0*/  MUFU.EX2 R168, R168 ;  /* 0x000000a800a87308 */ /* 0x000fe20000000800 */
[--C-:B------:R-:W-:Y:S02]  /*180f0*/  FFMA.FTZ R237, R158, c[0x0][0x2d0], -R145.reuse ;  /* 0x0000b4009eed7a23 */ /* 0x100fe40000010891 */
[----:B------:R-:W-:Y:S01]  /*18100*/  FFMA.FTZ R238, R152, c[0x0][0x2d0], -R145 ;  /* 0x0000b40098ee7a23 */ /* 0x000fe20000010891 */
[----:B------:R-:W3:Y:S01]  /*18110*/  LDSM.16.MT88.4 R12, [R203+0x100] ;  /* 0x00010000cb0c783b */ /* 0x000ee20000004200 */
[--C-:B------:R-:W-:Y:S02]  /*18120*/  FFMA.FTZ R239, R150, c[0x0][0x2d0], -R151.reuse ;  /* 0x0000b40096ef7a23 */ /* 0x100fe40000010897 */
[C---:B----4-:R-:W-:Y:S02]  /*18130*/  FMUL.FTZ R24, R3.reuse, R108 ;  /* 0x0000006c03187220 */ /* 0x050fe40000410000 */
[----:B------:R-:W-:Y:S01]  /*18140*/  FMUL.FTZ R25, R3, R109 ;  /* 0x0000006d03197220 */ /* 0x000fe20000410000 */
[----:B------:R-:W4:Y:S01]  /*18150*/  MUFU.EX2 R135, R135 ;  /* 0x0000008700877308 */ /* 0x000f220000000800 */
[--C-:B------:R-:W-:Y:S01]  /*18160*/  FFMA.FTZ R240, R149, c[0x0][0x2d0], -R151.reuse ;  /* 0x0000b40095f07a23 */ /* 0x100fe20000010897 */
[----:B-----5:R-:W5:Y:S01]  /*18170*/  LDSM.16.MT88.4 R20, [R198+0x100] ;  /* 0x00010000c614783b */ /* 0x020f620000004200 */
[----:B------:R-:W-:Y:S01]  /*18180*/  FFMA.FTZ R241, R148, c[0x0][0x2d0], -R151 ;  /* 0x0000b40094f17a23 */ /* 0x000fe20000010897 */
[----:B-1----:R-:W-:Y:S01]  /*18190*/  F2FP.BF16.PACK_AB R129, R169, R170 ;  /* 0x000000aaa981723e */ /* 0x002fe200000010ff */
[C---:B------:R-:W-:Y:S02]  /*181a0*/  FMUL.FTZ R10, R2.reuse, R126 ;  /* 0x0000007e020a7220 */ /* 0x040fe40000410000 */
[----:B------:R-:W-:Y:S02]  /*181b0*/  FMUL.FTZ R11, R2, R127 ;  /* 0x0000007f020b7220 */ /* 0x000fe40000410000 */
[--C-:B------:R-:W-:Y:S01]  /*181c0*/  FFMA.FTZ R243, R146, c[0x0][0x2d0], -R145.reuse ;  /* 0x0000b40092f37a23 */ /* 0x100fe20000010891 */
[----:B------:R-:W1:Y:S01]  /*181d0*/  LDSM.16.MT88.4 R28, [R197+0x100] ;  /* 0x00010000c51c783b */ /* 0x000e620000004200 */
[----:B------:R-:W-:Y:S01]  /*181e0*/  FFMA.FTZ R244, R144, c[0x0][0x2d0], -R145 ;  /* 0x0000b40090f47a23 */ /* 0x000fe20000010891 */
[----:B------:R-:W-:Y:S01]  /*181f0*/  MUFU.EX2 R179, R179 ;  /* 0x000000b300b37308 */ /* 0x000fe20000000800 */
[C---:B--2---:R-:W-:Y:S02]  /*18200*/  FMUL.FTZ R26, R2.reuse, R110 ;  /* 0x0000006e021a7220 */ /* 0x044fe40000410000 */
[C---:B------:R-:W-:Y:S02]  /*18210*/  FMUL.FTZ R27, R2.reuse, R111 ;  /* 0x0000006f021b7220 */ /* 0x040fe40000410000 */
[C---:B------:R-:W-:Y:S01]  /*18220*/  FMUL.FTZ R36, R3.reuse, R36 ;  /* 0x0000002403247220 */ /* 0x040fe20000410000 */
[----:B------:R-:W-:Y:S01]  /*18230*/  LDSM.16.MT88.4 R100, [R197+0x2100] ;  /* 0x00210000c564783b */ /* 0x000fe20000004200 */
[----:B------:R-:W-:Y:S02]  /*18240*/  FMUL.FTZ R37, R3, R37 ;  /* 0x0000002503257220 */ /* 0x000fe40000410000 */
[C---:B------:R-:W-:Y:S01]  /*18250*/  FMUL.FTZ R38, R2.reuse, R38 ;  /* 0x0000002602267220 */ /* 0x040fe20000410000 */
[----:B------:R-:W-:Y:S01]  /*18260*/  MUFU.EX2 R183, R183 ;  /* 0x000000b700b77308 */ /* 0x000fe20000000800 */
[C---:B------:R-:W-:Y:S01]  /*18270*/  FMUL.FTZ R39, R2.reuse, R39 ;  /* 0x0000002702277220 */ /* 0x040fe20000410000 */
[----:B----4-:R-:W-:Y:S01]  /*18280*/  F2FP.BF16.PACK_AB R131, R135, R168 ;  /* 0x000000a88783723e */ /* 0x010fe200000010ff */
[C---:B------:R-:W-:Y:S01]  /*18290*/  FMUL.FTZ R40, R3.reuse, R40 ;  /* 0x0000002803287220 */ /* 0x040fe20000410000 */
[----:B------:R-:W-:Y:S01]  /*182a0*/  LDSM.16.MT88.4 R108, [R196+0x2100] ;  /* 0x00210000c46c783b */ /* 0x000fe20000004200 */
[C---:B------:R-:W-:Y:S02]  /*182b0*/  FMUL.FTZ R41, R3.reuse, R41 ;  /* 0x0000002903297220 */ /* 0x040fe40000410000 */
[C---:B------:R-:W-:Y:S02]  /*182c0*/  FMUL.FTZ R42, R2.reuse, R42 ;  /* 0x0000002a022a7220 */ /* 0x040fe40000410000 */
[C---:B------:R-:W-:Y:S01]  /*182d0*/  FMUL.FTZ R43, R2.reuse, R43 ;  /* 0x0000002b022b7220 */ /* 0x040fe20000410000 */
[----:B------:R-:W-:Y:S01]  /*182e0*/  MUFU.EX2 R231, R231 ;  /* 0x000000e700e77308 */ /* 0x000fe20000000800 */
[C---:B------:R-:W-:Y:S01]  /*182f0*/  FMUL.FTZ R44, R3.reuse, R44 ;  /* 0x0000002c032c7220 */ /* 0x040fe20000410000 */
[C---:B---3--:R-:W-:Y:S01]  /*18300*/  HMMA.16816.F32.BF16 R4, R128.reuse, R12, R4 ;  /* 0x0000000c8004723c */ /* 0x048fe20000041804 */
[----:B------:R-:W-:Y:S04]  /*18310*/  LDSM.16.MT88.4 R116, [R198+0x900] ;  /* 0x00090000c674783b */ /* 0x000fe80000004200 */
[C---:B------:R-:W-:Y:S02]  /*18320*/  FMUL.FTZ R45, R3.reuse, R45 ;  /* 0x0000002d032d7220 */ /* 0x040fe40000410000 */
[C---:B------:R-:W-:Y:S01]  /*18330*/  FMUL.FTZ R12, R3.reuse, R120 ;  /* 0x00000078030c7220 */ /* 0x040fe20000410000 */
[C---:B------:R-:W-:Y:S01]  /*18340*/  HMMA.16816.F32.BF16 R8, R128.reuse, R14, R8 ;  /* 0x0000000e8008723c */ /* 0x040fe20000041808 */
[----:B------:R-:W-:Y:S01]  /*18350*/  LDSM.16.MT88.4 R124, [R203+0x2900] ;  /* 0x00290000cb7c783b */ /* 0x000fe20000004200 */
[----:B------:R-:W-:Y:S02]  /*18360*/  MUFU.EX2 R232, R232 ;  /* 0x000000e800e87308 */ /* 0x000fe40000000800 */
[C---:B------:R-:W-:Y:S02]  /*18370*/  FMUL.FTZ R13, R3.reuse, R121 ;  /* 0x00000079030d7220 */ /* 0x040fe40000410000 */
[C---:B------:R-:W-:Y:S02]  /*18380*/  FMUL.FTZ R46, R2.reuse, R46 ;  /* 0x0000002e022e7220 */ /* 0x040fe40000410000 */
[C---:B------:R-:W-:Y:S01]  /*18390*/  FMUL.FTZ R14, R2.reuse, R122 ;  /* 0x0000007a020e7220 */ /* 0x040fe20000410000 */
[----:B------:R-:W-:Y:S03]  /*183a0*/  LDSM.16.MT88.4 R152, [R198+0x3900] ;  /* 0x00390000c698783b */ /* 0x000fe60000004200 */
[C---:B------:R-:W-:Y:S01]  /*183b0*/  FMUL.FTZ R15, R2.reuse, R123 ;  /* 0x0000007b020f7220 */ /* 0x040fe20000410000 */
[----:B------:R-:W-:Y:S01]  /*183c0*/  MUFU.EX2 R233, R233 ;  /* 0x000000e900e97308 */ /* 0x000fe20000000800 */
[C---:B------:R-:W-:Y:S02]  /*183d0*/  FMUL.FTZ R47, R2.reuse, R47 ;  /* 0x0000002f022f7220 */ /* 0x040fe40000410000 */
[C---:B------:R-:W-:Y:S01]  /*183e0*/  FMUL.FTZ R48, R3.reuse, R48 ;  /* 0x0000003003307220 */ /* 0x040fe20000410000 */
[----:B------:R-:W2:Y:S01]  /*183f0*/  LDSM.16.MT88.4 R120, [R196+0x100] ;  /* 0x00010000c478783b */ /* 0x000ea20000004200 */
[C---:B------:R-:W-:Y:S01]  /*18400*/  FMUL.FTZ R49, R3.reuse, R49 ;  /* 0x0000003103317220 */ /* 0x040fe20000410000 */
[C---:B-----5:R-:W-:Y:S03]  /*18410*/  HMMA.16816.F32.BF16 R12, R128.reuse, R20, R12 ;  /* 0x00000014800c723c */ /* 0x060fe6000004180c */
[C---:B------:R-:W-:Y:S01]  /*18420*/  FMUL.FTZ R50, R2.reuse, R50 ;  /* 0x0000003202327220 */ /* 0x040fe20000410000 */
[----:B------:R-:W-:Y:S01]  /*18430*/  MUFU.EX2 R234, R234 ;  /* 0x000000ea00ea7308 */ /* 0x000fe20000000800 */
[C---:B------:R-:W-:Y:S01]  /*18440*/  FMUL.FTZ R51, R2.reuse, R51 ;  /* 0x0000003302337220 */ /* 0x040fe20000410000 */
[----:B------:R-:W-:Y:S01]  /*18450*/  LDSM.16.MT88.4 R156, [R197+0x3900] ;  /* 0x00390000c59c783b */ /* 0x000fe20000004200 */
[C---:B------:R-:W-:Y:S01]  /*18460*/  FMUL.FTZ R20, R3.reuse, R112 ;  /* 0x0000007003147220 */ /* 0x040fe20000410000 */
[C---:B------:R-:W-:Y:S04]  /*18470*/  HMMA.16816.F32.BF16 R16, R128.reuse, R22, R16 ;  /* 0x000000168010723c */ /* 0x040fe80000041810 */
[C---:B------:R-:W-:Y:S02]  /*18480*/  FMUL.FTZ R21, R3.reuse, R113 ;  /* 0x0000007103157220 */ /* 0x040fe40000410000 */
[----:B------:R-:W-:Y:S01]  /*18490*/  LDSM.16.MT88.4 R160, [R196+0x3900] ;  /* 0x00390000c4a0783b */ /* 0x000fe20000004200 */
[C---:B------:R-:W-:Y:S01]  /*184a0*/  FMUL.FTZ R22, R2.reuse, R114 ;  /* 0x0000007202167220 */ /* 0x040fe20000410000 */
[----:B------:R-:W-:Y:S01]  /*184b0*/  MUFU.EX2 R235, R235 ;  /* 0x000000eb00eb7308 */ /* 0x000fe20000000800 */
[C---:B------:R-:W-:Y:S03]  /*184c0*/  FMUL.FTZ R23, R2.reuse, R115 ;  /* 0x0000007302177220 */ /* 0x040fe60000410000 */
[C---:B------:R-:W-:Y:S02]  /*184d0*/  FMUL.FTZ R52, R3.reuse, R52 ;  /* 0x0000003403347220 */ /* 0x040fe40000410000 */
[----:B------:R-:W3:Y:S01]  /*184e0*/  LDSM.16.MT88.4 R112, [R203+0x2100] ;  /* 0x00210000cb70783b */ /* 0x000ee20000004200 */
[C---:B------:R-:W-:Y:S01]  /*184f0*/  FMUL.FTZ R53, R3.reuse, R53 ;  /* 0x0000003503357220 */ /* 0x040fe20000410000 */
[C---:B-1----:R-:W-:Y:S02]  /*18500*/  HMMA.16816.F32.BF16 R20, R128.reuse, R28, R20 ;  /* 0x0000001c8014723c */ /* 0x042fe40000041814 */
[----:B------:R-:W-:Y:S01]  /*18510*/  MUFU.EX2 R236, R236 ;  /* 0x000000ec00ec7308 */ /* 0x000fe20000000800 */
[C---:B------:R-:W-:Y:S02]  /*18520*/  FMUL.FTZ R54, R2.reuse, R54 ;  /* 0x0000003602367220 */ /* 0x040fe40000410000 */
[C---:B------:R-:W-:Y:S01]  /*18530*/  FMUL.FTZ R55, R2.reuse, R55 ;  /* 0x0000003702377220 */ /* 0x040fe20000410000 */
[----:B------:R-:W-:Y:S01]  /*18540*/  LDSM.16.MT88.4 R164, [R203+0x5900] ;  /* 0x00590000cba4783b */ /* 0x000fe20000004200 */
[C---:B------:R-:W-:Y:S01]  /*18550*/  FMUL.FTZ R28, R3.reuse, R104 ;  /* 0x00000068031c7220 */ /* 0x040fe20000410000 */
[C---:B------:R-:W-:Y:S04]  /*18560*/  HMMA.16816.F32.BF16 R24, R128.reuse, R30, R24 ;  /* 0x0000001e8018723c */ /* 0x040fe80000041818 */
[C---:B------:R-:W-:Y:S01]  /*18570*/  FMUL.FTZ R29, R3.reuse, R105 ;  /* 0x00000069031d7220 */ /* 0x040fe20000410000 */
[----:B------:R-:W-:Y:S01]  /*18580*/  MUFU.EX2 R237, R237 ;  /* 0x000000ed00ed7308 */ /* 0x000fe20000000800 */
[----:B------:R-:W0:Y:S01]  /*18590*/  LDGDEPBAR ;  /* 0x00000000000079af */ /* 0x000e220000000000 */
[C---:B------:R-:W-:Y:S02]  /*185a0*/  FMUL.FTZ R30, R2.reuse, R106 ;  /* 0x0000006a021e7220 */ /* 0x040fe40000410000 */
[C---:B------:R-:W-:Y:S03]  /*185b0*/  FMUL.FTZ R31, R2.reuse, R107 ;  /* 0x0000006b021f7220 */ /* 0x040fe60000410000 */
[C---:B------:R-:W-:Y:S02]  /*185c0*/  FMUL.FTZ R56, R3.reuse, R56 ;  /* 0x0000003803387220 */ /* 0x040fe40000410000 */
[----:B------:R-:W1:Y:S01]  /*185d0*/  LDSM.16.MT88.4 R104, [R198+0x2100] ;  /* 0x00210000c668783b */ /* 0x000e620000004200 */
[C---:B------:R-:W-:Y:S01]  /*185e0*/  FMUL.FTZ R57, R3.reuse, R57 ;  /* 0x0000003903397220 */ /* 0x040fe20000410000 */
[C---:B--2---:R-:W-:Y:S01]  /*185f0*/  HMMA.16816.F32.BF16 R28, R128.reuse, R120, R28 ;  /* 0x00000078801c723c */ /* 0x044fe2000004181c */
[----:B------:R-:W-:Y:S02]  /*18600*/  MUFU.EX2 R238, R238 ;  /* 0x000000ee00ee7308 */ /* 0x000fe40000000800 */
[C---:B------:R-:W-:Y:S02]  /*18610*/  FMUL.FTZ R58, R2.reuse, R58 ;  /* 0x0000003a023a7220 */ /* 0x040fe40000410000 */
[C---:B------:R-:W-:Y:S02]  /*18620*/  FMUL.FTZ R59, R2.reuse, R59 ;  /* 0x0000003b023b7220 */ /* 0x040fe40000410000 */
[C---:B------:R-:W-:Y:S01]  /*18630*/  FMUL.FTZ R60, R3.reuse, R60 ;  /* 0x0000003c033c7220 */ /* 0x040fe20000410000 */
[C---:B------:R-:W-:Y:S01]  /*18640*/  HMMA.16816.F32.BF16 R32, R128.reuse, R122, R32 ;  /* 0x0000007a8020723c */ /* 0x040fe20000041820 */
[----:B------:R-:W-:Y:S02]  /*18650*/  LDSM.16.MT88.4 R120, [R196+0x900] ;  /* 0x00090000c478783b */ /* 0x000fe40000004200 */
[----:B------:R-:W-:Y:S01]  /*18660*/  MUFU.EX2 R239, R239 ;  /* 0x000000ef00ef7308 */ /* 0x000fe20000000800 */
[C---:B------:R-:W-:Y:S02]  /*18670*/  FMUL.FTZ R61, R3.reuse, R61 ;  /* 0x0000003d033d7220 */ /* 0x040fe40000410000 */
[C---:B------:R-:W-:Y:S02]  /*18680*/  FMUL.FTZ R62, R2.reuse, R62 ;  /* 0x0000003e023e7220 */ /* 0x040fe40000410000 */
[C---:B---3--:R-:W-:Y:S04]  /*18690*/  HMMA.16816.F32.BF16 R36, R128.reuse, R112, R36 ;  /* 0x000000708024723c */ /* 0x048fe80000041824 */
[C---:B------:R-:W-:Y:S01]  /*186a0*/  FMUL.FTZ R63, R2.reuse, R63 ;  /* 0x0000003f023f7220 */ /* 0x040fe20000410000 */
[----:B------:R-:W-:Y:S01]  /*186b0*/  MUFU.EX2 R240, R240 ;  /* 0x000000f000f07308 */ /* 0x000fe20000000800 */
[C---:B------:R-:W-:Y:S02]  /*186c0*/  FMUL.FTZ R64, R3.reuse, R64 ;  /* 0x0000004003407220 */ /* 0x040fe40000410000 */
[C---:B------:R-:W-:Y:S01]  /*186d0*/  HMMA.16816.F32.BF16 R40, R128.reuse, R114, R40 ;  /* 0x000000728028723c */ /* 0x040fe20000041828 */
[----:B------:R-:W-:Y:S03]  /*186e0*/  LDSM.16.MT88.4 R112, [R203+0x900] ;  /* 0x00090000cb70783b */ /* 0x000fe60000004200 */
[C---:B------:R-:W-:Y:S02]  /*186f0*/  FMUL.FTZ R65, R3.reuse, R65 ;  /* 0x0000004103417220 */ /* 0x040fe40000410000 */
[C---:B------:R-:W-:Y:S01]  /*18700*/  FMUL.FTZ R66, R2.reuse, R66 ;  /* 0x0000004202427220 */ /* 0x040fe20000410000 */
[----:B------:R-:W-:Y:S01]  /*18710*/  MUFU.EX2 R241, R241 ;  /* 0x000000f100f17308 */ /* 0x000fe20000000800 */
[C---:B------:R-:W-:Y:S04]  /*18720*/  FMUL.FTZ R67, R2.reuse, R67 ;  /* 0x0000004302437220 */ /* 0x040fe80000410000 */
[C---:B------:R-:W-:Y:S01]  /*18730*/  FMUL.FTZ R68, R3.reuse, R68 ;  /* 0x0000004403447220 */ /* 0x040fe20000410000 */
[C---:B-1----:R-:W-:Y:S03]  /*18740*/  HMMA.16816.F32.BF16 R44, R128.reuse, R104, R44 ;  /* 0x00000068802c723c */ /* 0x042fe6000004182c */
[C---:B------:R-:W-:Y:S01]  /*18750*/  FMUL.FTZ R69, R3.reuse, R69 ;  /* 0x0000004503457220 */ /* 0x040fe20000410000 */
[----:B------:R-:W-:Y:S01]  /*18760*/  MUFU.EX2 R243, R243 ;  /* 0x000000f300f37308 */ /* 0x000fe20000000800 */
[C---:B------:R-:W-:Y:S02]  /*18770*/  FMUL.FTZ R70, R2.reuse, R70 ;  /* 0x0000004602467220 */ /* 0x040fe40000410000 */
[C---:B------:R-:W-:Y:S01]  /*18780*/  FMUL.FTZ R71, R2.reuse, R71 ;  /* 0x0000004702477220 */ /* 0x040fe20000410000 */
[C---:B------:R-:W-:Y:S01]  /*18790*/  HMMA.16816.F32.BF16 R48, R128.reuse, R106, R48 ;  /* 0x0000006a8030723c */ /* 0x040fe20000041830 */
[----:B------:R-:W1:Y:S03]  /*187a0*/  LDSM.16.MT88.4 R104, [R203+0x4100] ;  /* 0x00410000cb68783b */ /* 0x000e660000004200 */
[C---:B------:R-:W-:Y:S02]  /*187b0*/  FMUL.FTZ R72, R3.reuse, R72 ;  /* 0x0000004803487220 */ /* 0x040fe40000410000 */
[C---:B------:R-:W-:Y:S01]  /*187c0*/  FMUL.FTZ R73, R3.reuse, R73 ;  /* 0x0000004903497220 */ /* 0x040fe20000410000 */
[----:B------:R-:W-:Y:S01]  /*187d0*/  MUFU.EX2 R244, R244 ;  /* 0x000000f400f47308 */ /* 0x000fe20000000800 */
[C---:B------:R-:W-:Y:S04]  /*187e0*/  HMMA.16816.F32.BF16 R52, R128.reuse, R100, R52 ;  /* 0x000000648034723c */ /* 0x040fe80000041834 */
[C---:B------:R-:W-:Y:S02]  /*187f0*/  FMUL.FTZ R74, R2.reuse, R74 ;  /* 0x0000004a024a7220 */ /* 0x040fe40000410000 */
        /* <DEDUP_REMOVED lines=20> */
[----:B------:R-:W-:Y:S02]  /*18940*/  FMUL.FTZ R87, R2, R87 ;  /* 0x0000005702577220 */ /* 0x000fe40000410000 */
[C---:B--2---:R-:W-:Y:S04]  /*18950*/  HMMA.16816.F32.BF16 R76, R128.reuse, R100, R76 ;  /* 0x00000064804c723c */ /* 0x044fe8000004184c */
[----:B------:R-:W-:Y:S02]  /*18960*/  FFMA.FTZ R175, R182, c[0x0][0x2d0], -R151 ;  /* 0x0000b400b6af7a23 */ /* 0x000fe40000010897 */
[----:B------:R-:W-:Y:S02]  /*18970*/  FFMA.FTZ R182, R138, c[0x0][0x2d0], -R145 ;  /* 0x0000b4008ab67a23 */ /* 0x000fe40000010891 */
[C---:B------:R-:W-:Y:S01]  /*18980*/  HMMA.16816.F32.BF16 R80, R128.reuse, R102, R80 ;  /* 0x000000668050723c */ /* 0x040fe20000041850 */
[----:B------:R-:W-:Y:S01]  /*18990*/  LDSM.16.MT88.4 R136, [R198+0x2900] ;  /* 0x00290000c688783b */ /* 0x000fe20000004200 */
[----:B------:R-:W-:Y:S02]  /*189a0*/  MUFU.EX2 R175, R175 ;  /* 0x000000af00af7308 */ /* 0x000fe40000000800 */
[--C-:B------:R-:W-:Y:S02]  /*189b0*/  FFMA.FTZ R176, R176, c[0x0][0x2d0], -R151.reuse ;  /* 0x0000b400b0b07a23 */ /* 0x100fe40000010897 */
[----:B------:R-:W-:Y:S02]  /*189c0*/  FFMA.FTZ R177, R180, c[0x0][0x2d0], -R151 ;  /* 0x0000b400b4b17a23 */ /* 0x000fe40000010897 */
[C---:B---3--:R-:W-:Y:S04]  /*189d0*/  HMMA.16816.F32.BF16 R84, R128.reuse, R108, R84 ;  /* 0x0000006c8054723c */ /* 0x048fe80000041854 */
[----:B------:R-:W-:Y:S01]  /*189e0*/  FFMA.FTZ R180, R140, c[0x0][0x2d0], -R145 ;  /* 0x0000b4008cb47a23 */ /* 0x000fe20000010891 */
[----:B------:R-:W2:Y:S01]  /*189f0*/  MUFU.EX2 R176, R176 ;  /* 0x000000b000b07308 */ /* 0x000ea20000000800 */
[--C-:B------:R-:W-:Y:S01]  /*18a00*/  FFMA.FTZ R178, R178, c[0x0][0x2d0], -R151.reuse ;  /* 0x0000b400b2b27a23 */ /* 0x100fe20000010897 */
[----:B------:R-:W-:Y:S01]  /*18a10*/  LDSM.16.MT88.4 R140, [R197+0x2900] ;  /* 0x00290000c58c783b */ /* 0x000fe20000004200 */
[C---:B------:R-:W-:Y:S04]  /*18a20*/  FMUL.FTZ R88, R3.reuse, R88 ;  /* 0x0000005803587220 */ /* 0x040fe80000410000 */
[----:B------:R-:W-:Y:S02]  /*18a30*/  FMUL.FTZ R89, R3, R89 ;  /* 0x0000005903597220 */ /* 0x000fe40000410000 */
[C---:B------:R-:W-:Y:S01]  /*18a40*/  FMUL.FTZ R90, R2.reuse, R90 ;  /* 0x0000005a025a7220 */ /* 0x040fe20000410000 */
[----:B------:R-:W-:Y:S01]  /*18a50*/  MUFU.EX2 R177, R177 ;  /* 0x000000b100b17308 */ /* 0x000fe20000000800 */
[C---:B------:R-:W-:Y:S02]  /*18a60*/  FMUL.FTZ R91, R2.reuse, R91 ;  /* 0x0000005b025b7220 */ /* 0x040fe40000410000 */
[----:B------:R-:W-:Y:S02]  /*18a70*/  FFMA.FTZ R151, R147, c[0x0][0x2d0], -R151 ;  /* 0x0000b40093977a23 */ /* 0x000fe40000010897 */
[C---:B------:R-:W-:Y:S02]  /*18a80*/  FMUL.FTZ R92, R3.reuse, R92 ;  /* 0x0000005c035c7220 */ /* 0x040fe40000410000 */
[C---:B------:R-:W-:Y:S01]  /*18a90*/  FMUL.FTZ R93, R3.reuse, R93 ;  /* 0x0000005d035d7220 */ /* 0x040fe20000410000 */
[C---:B------:R-:W-:Y:S01]  /*18aa0*/  HMMA.16816.F32.BF16 R88, R128.reuse, R110, R88 ;  /* 0x0000006e8058723c */ /* 0x040fe20000041858 */
[----:B------:R-:W3:Y:S01]  /*18ab0*/  LDSM.16.MT88.4 R108, [R197+0x900] ;  /* 0x00090000c56c783b */ /* 0x000ee20000004200 */
[----:B------:R-:W4:Y:S01]  /*18ac0*/  MUFU.EX2 R178, R178 ;  /* 0x000000b200b27308 */ /* 0x000f220000000800 */
[C---:B------:R-:W-:Y:S02]  /*18ad0*/  FMUL.FTZ R94, R2.reuse, R94 ;  /* 0x0000005e025e7220 */ /* 0x040fe40000410000 */
[----:B------:R-:W-:Y:S01]  /*18ae0*/  FMUL.FTZ R95, R2, R95 ;  /* 0x0000005f025f7220 */ /* 0x000fe20000410000 */
[----:B--2---:R-:W-:Y:S01]  /*18af0*/  F2FP.BF16.PACK_AB R100, R176, R175 ;  /* 0x000000afb064723e */ /* 0x004fe200000010ff */
[C---:B------:R-:W-:Y:S02]  /*18b00*/  FMUL.FTZ R96, R3.reuse, R96 ;  /* 0x0000006003607220 */ /* 0x040fe40000410000 */
[----:B------:R-:W-:Y:S03]  /*18b10*/  FMUL.FTZ R97, R3, R97 ;  /* 0x0000006103617220 */ /* 0x000fe60000410000 */
[C---:B-1----:R-:W-:Y:S01]  /*18b20*/  HMMA.16816.F32.BF16 R92, R128.reuse, R104, R92 ;  /* 0x00000068805c723c */ /* 0x042fe2000004185c */
[----:B------:R-:W1:Y:S02]  /*18b30*/  MUFU.EX2 R180, R180 ;  /* 0x000000b400b47308 */ /* 0x000e640000000800 */
[C---:B------:R-:W-:Y:S02]  /*18b40*/  FMUL.FTZ R98, R2.reuse, R98 ;  /* 0x0000006202627220 */ /* 0x040fe40000410000 */
[----:B------:R-:W-:Y:S02]  /*18b50*/  FMUL.FTZ R99, R2, R99 ;  /* 0x0000006302637220 */ /* 0x000fe40000410000 */
[--C-:B------:R-:W-:Y:S02]  /*18b60*/  FFMA.FTZ R134, R134, c[0x0][0x2d0], -R145.reuse ;  /* 0x0000b40086867a23 */ /* 0x100fe40000010891 */
[----:B------:R-:W-:Y:S02]  /*18b70*/  FFMA.FTZ R145, R133, c[0x0][0x2d0], -R145 ;  /* 0x0000b40085917a23 */ /* 0x000fe40000010891 */
[----:B------:R-:W2:Y:S01]  /*18b80*/  MUFU.EX2 R182, R182 ;  /* 0x000000b600b67308 */ /* 0x000ea20000000800 */
[----:B------:R-:W-:Y:S01]  /*18b90*/  HMMA.16816.F32.BF16 R96, R128, R106, R96 ;  /* 0x0000006a8060723c */ /* 0x000fe20000041860 */
[----:B------:R-:W5:Y:S02]  /*18ba0*/  LDSM.16.MT88.4 R104, [R196+0x2900] ;  /* 0x00290000c468783b */ /* 0x000f640000004200 */
[----:B----4-:R-:W-:Y:S01]  /*18bb0*/  F2FP.BF16.PACK_AB R102, R178, R177 ;  /* 0x000000b1b266723e */ /* 0x010fe200000010ff */
[----:B------:R-:W-:Y:S02]  /*18bc0*/  FFMA.FTZ R174, R3, R218, R174 ;  /* 0x000000da03ae7223 */ /* 0x000fe400000100ae */
[----:B------:R-:W-:Y:S02]  /*18bd0*/  FFMA.FTZ R170, R2, R219, R170 ;  /* 0x000000db02aa7223 */ /* 0x000fe400000100aa */
[----:B------:R-:W-:Y:S01]  /*18be0*/  FADD.FTZ R173, R173, R174 ;  /* 0x000000aeadad7221 */ /* 0x000fe20000010000 */
[----:B------:R-:W-:Y:S01]  /*18bf0*/  LDSM.16.MT88.4 R128, [R198+0x3100] ;  /* 0x00310000c680783b */ /* 0x000fe20000004200 */
[----:B------:R4:W3:Y:S02]  /*18c00*/  MUFU.EX2 R242, R151 ;  /* 0x0000009700f27308 */ /* 0x0008e40000000800 */
[----:B------:R-:W-:Y:S01]  /*18c10*/  FADD.FTZ R169, R169, R170 ;  /* 0x000000aaa9a97221 */ /* 0x000fe20000010000 */
[----:B-1----:R-:W-:Y:S01]  /*18c20*/  F2FP.BF16.PACK_AB R101, R180, R179 ;  /* 0x000000b3b465723e */ /* 0x002fe200000010ff */
[----:B------:R-:W-:Y:S02]  /*18c30*/  FADD.FTZ R172, R172, R173 ;  /* 0x000000adacac7221 */ /* 0x000fe40000010000 */
[----:B------:R-:W-:Y:S02]  /*18c40*/  FADD.FTZ R2, R168, R169 ;  /* 0x000000a9a8027221 */ /* 0x000fe40000010000 */
[----:B------:R-:W-:Y:S02]  /*18c50*/  FADD.FTZ R172, R171, R172 ;  /* 0x000000acabac7221 */ /* 0x000fe40000010000 */
[----:B------:R1:W-:Y:S01]  /*18c60*/  MUFU.EX2 R133, R145 ;  /* 0x0000009100857308 */ /* 0x0003e20000000800 */
[----:B------:R-:W-:Y:S01]  /*18c70*/  FADD.FTZ R2, R135, R2 ;  /* 0x0000000287027221 */ /* 0x000fe20000010000 */
[----:B------:R-:W-:Y:S01]  /*18c80*/  MOV R135, R132 ;  /* 0x0000008400877202 */ /* 0x000fe20000000f00 */
[----:B------:R-:W-:Y:S01]  /*18c90*/  FADD.FTZ R175, R175, R172 ;  /* 0x000000acafaf7221 */ /* 0x000fe20000010000 */
[----:B--2---:R-:W-:Y:S01]  /*18ca0*/  F2FP.BF16.PACK_AB R103, R183, R182 ;  /* 0x000000b6b767723e */ /* 0x004fe200000010ff */
[----:B------:R-:W-:Y:S02]  /*18cb0*/  FADD.FTZ R3, R179, R2 ;  /* 0x00000002b3037221 */ /* 0x000fe40000010000 */
[----:B------:R-:W-:Y:S02]  /*18cc0*/  FADD.FTZ R176, R176, R175 ;  /* 0x000000afb0b07221 */ /* 0x000fe40000010000 */
[----:B------:R-:W-:Y:S01]  /*18cd0*/  FADD.FTZ R3, R180, R3 ;  /* 0x00000003b4037221 */ /* 0x000fe20000010000 */
[----:B------:R-:W2:Y:S01]  /*18ce0*/  MUFU.EX2 R134, R134 ;  /* 0x0000008600867308 */ /* 0x000ea20000000800 */
[C---:B------:R-:W-:Y:S01]  /*18cf0*/  HMMA.16816.F32.BF16 R4, R100.reuse, R112, R4 ;  /* 0x000000706404723c */ /* 0x040fe20000041804 */
[----:B----4-:R-:W-:Y:S04]  /*18d00*/  LDSM.16.MT88.4 R148, [R203+0x3900] ;  /* 0x00390000cb94783b */ /* 0x010fe80000004200 */
[----:B------:R-:W-:Y:S02]  /*18d10*/  FADD.FTZ R177, R177, R176 ;  /* 0x000000b0b1b17221 */ /* 0x000fe40000010000 */
[----:B------:R-:W-:Y:S01]  /*18d20*/  FADD.FTZ R2, R182, R3 ;  /* 0x00000003b6027221 */ /* 0x000fe20000010000 */
[C---:B------:R-:W-:Y:S01]  /*18d30*/  HMMA.16816.F32.BF16 R8, R100.reuse, R114, R8 ;  /* 0x000000726408723c */ /* 0x040fe20000041808 */
[----:B------:R-:W-:Y:S03]  /*18d40*/  LDSM.16.MT88.4 R112, [R198+0x4900] ;  /* 0x00490000c670783b */ /* 0x000fe60000004200 */
[----:B------:R-:W-:Y:S01]  /*18d50*/  MOV R3, R0 ;  /* 0x0000000000037202 */ /* 0x000fe20000000f00 */
[----:B------:R-:W-:Y:S02]  /*18d60*/  FADD.FTZ R178, R178, R177 ;  /* 0x000000b1b2b27221 */ /* 0x000fe40000010000 */
[----:B------:R-:W-:Y:S01]  /*18d70*/  FADD.FTZ R2, R183, R2 ;  /* 0x00000002b7027221 */ /* 0x000fe20000010000 */
        /* <DEDUP_REMOVED lines=19> */
[C---:B-----5:R-:W-:Y:S08]  /*18eb0*/  HMMA.16816.F32.BF16 R60, R100.reuse, R104, R60 ;  /* 0x00000068643c723c */ /* 0x060ff0000004183c */
[C---:B------:R-:W-:Y:S01]  /*18ec0*/  HMMA.16816.F32.BF16 R64, R100.reuse, R106, R64 ;  /* 0x0000006a6440723c */ /* 0x040fe20000041840 */
[----:B------:R-:W3:Y:S07]  /*18ed0*/  LDSM.16.MT88.4 R104, [R196+0x4900] ;  /* 0x00490000c468783b */ /* 0x000eee0000004200 */
[C---:B-1----:R-:W-:Y:S08]  /*18ee0*/  HMMA.16816.F32.BF16 R68, R100.reuse, R108, R68 ;  /* 0x0000006c6444723c */ /* 0x042ff00000041844 */
[C---:B------:R-:W-:Y:S01]  /*18ef0*/  HMMA.16816.F32.BF16 R72, R100.reuse, R110, R72 ;  /* 0x0000006e6448723c */ /* 0x040fe20000041848 */
[----:B------:R-:W1:Y:S07]  /*18f00*/  LDSM.16.MT88.4 R108, [R203+0x1100] ;  /* 0x00110000cb6c783b */ /* 0x000e6e0000004200 */
[C---:B------:R-:W-:Y:S08]  /*18f10*/  HMMA.16816.F32.BF16 R76, R100.reuse, R112, R76 ;  /* 0x00000070644c723c */ /* 0x040ff0000004184c */
[C---:B------:R-:W-:Y:S01]  /*18f20*/  HMMA.16816.F32.BF16 R80, R100.reuse, R114, R80 ;  /* 0x000000726450723c */ /* 0x040fe20000041850 */
[----:B------:R-:W4:Y:S07]  /*18f30*/  LDSM.16.MT88.4 R112, [R197+0x1100] ;  /* 0x00110000c570783b */ /* 0x000f2e0000004200 */
[C---:B------:R-:W-:Y:S08]  /*18f40*/  HMMA.16816.F32.BF16 R84, R100.reuse, R116, R84 ;  /* 0x000000746454723c */ /* 0x040ff00000041854 */
[C---:B------:R-:W-:Y:S01]  /*18f50*/  HMMA.16816.F32.BF16 R88, R100.reuse, R118, R88 ;  /* 0x000000766458723c */ /* 0x040fe20000041858 */
[----:B------:R-:W5:Y:S07]  /*18f60*/  LDSM.16.MT88.4 R116, [R203+0x3100] ;  /* 0x00310000cb74783b */ /* 0x000f6e0000004200 */
        /* <DEDUP_REMOVED lines=8> */
[----:B------:R-:W-:Y:S01]  /*18ff0*/  F2FP.BF16.PACK_AB R103, R238, R237 ;  /* 0x000000edee67723e */ /* 0x000fe200000010ff */
[----:B------:R-:W-:Y:S01]  /*19000*/  FADD.FTZ R232, R232, R231 ;  /* 0x000000e7e8e87221 */ /* 0x000fe20000010000 */
[----:B------:R-:W-:Y:S01]  /*19010*/  IADD3 R2, R230, -0x1, RZ ;  /* 0xffffffffe6027810 */ /* 0x000fe20007ffe0ff */
[----:B------:R-:W-:Y:S02]  /*19020*/  FADD.FTZ R236, R236, R235 ;  /* 0x000000ebecec7221 */ /* 0x000fe40000010000 */
[----:B------:R-:W-:Y:S01]  /*19030*/  FADD.FTZ R233, R233, R232 ;  /* 0x000000e8e9e97221 */ /* 0x000fe20000010000 */
[----:B------:R-:W-:Y:S01]  /*19040*/  MOV R230, R2 ;  /* 0x0000000200e67202 */ /* 0x000fe20000000f00 */
        /* <DEDUP_REMOVED lines=8> */
[C---:B----4-:R-:W-:Y:S08]  /*190d0*/  HMMA.16816.F32.BF16 R20, R100.reuse, R112, R20 ;  /* 0x000000706414723c */ /* 0x050ff00000041814 */
[C---:B------:R-:W-:Y:S01]  /*190e0*/  HMMA.16816.F32.BF16 R24, R100.reuse, R114, R24 ;  /* 0x000000726418723c */ /* 0x040fe20000041818 */
[----:B------:R-:W4:Y:S07]  /*190f0*/  LDSM.16.MT88.4 R112, [R198+0x5100] ;  /* 0x00510000c670783b */ /* 0x000f2e0000004200 */
[C---:B------:R-:W-:Y:S08]  /*19100*/  HMMA.16816.F32.BF16 R28, R100.reuse, R124, R28 ;  /* 0x0000007c641c723c */ /* 0x040ff0000004181c */
[C---:B------:R-:W-:Y:S01]  /*19110*/  HMMA.16816.F32.BF16 R32, R100.reuse, R126, R32 ;  /* 0x0000007e6420723c */ /* 0x040fe20000041820 */
[----:B------:R-:W-:Y:S07]  /*19120*/  LDSM.16.MT88.4 R124, [R203+0x1900] ;  /* 0x00190000cb7c783b */ /* 0x000fee0000004200 */
[C---:B-----5:R-:W-:Y:S08]  /*19130*/  HMMA.16816.F32.BF16 R36, R100.reuse, R116, R36 ;  /* 0x000000746424723c */ /* 0x060ff00000041824 */
[C---:B------:R-:W-:Y:S01]  /*19140*/  HMMA.16816.F32.BF16 R40, R100.reuse, R118, R40 ;  /* 0x000000766428723c */ /* 0x040fe20000041828 */
[----:B------:R-:W5:Y:S07]  /*19150*/  LDSM.16.MT88.4 R116, [R197+0x5100] ;  /* 0x00510000c574783b */ /* 0x000f6e0000004200 */
        /* <DEDUP_REMOVED lines=9> */
[----:B--2---:R-:W-:Y:S01]  /*191f0*/  F2FP.BF16.PACK_AB R139, R133, R134 ;  /* 0x00000086858b723e */ /* 0x004fe200000010ff */
        /* <DEDUP_REMOVED lines=12> */
[C---:B----4-:R-:W-:Y:S08]  /*192c0*/  HMMA.16816.F32.BF16 R76, R100.reuse, R112, R76 ;  /* 0x00000070644c723c */ /* 0x050ff0000004184c */
[C---:B------:R-:W-:Y:S08]  /*192d0*/  HMMA.16816.F32.BF16 R80, R100.reuse, R114, R80 ;  /* 0x000000726450723c */ /* 0x040ff00000041850 */
[C---:B-----5:R-:W-:Y:S08]  /*192e0*/  HMMA.16816.F32.BF16 R84, R100.reuse, R116, R84 ;  /* 0x000000746454723c */ /* 0x060ff00000041854 */
        /* <DEDUP_REMOVED lines=31> */
.L_x_409:
[----:B------:R-:W-:-:S13]  /*194e0*/  ISETP.GE.AND P0, PT, R181, UR8, PT ;  /* 0x00000008b5007c0c */ /* 0x000fda000bf06270 */
[----:B------:R-:W-:Y:S05]  /*194f0*/  @!P0 BRA `(.L_x_411) ;  /* 0x0000390000008947 */ /* 0x000fea0003800000 */
[C---:B------:R-:W-:Y:S01]  /*19500*/  IADD3 RZ, P6, R208.reuse, 0x40, RZ ;  /* 0x00000040d0ff7810 */ /* 0x040fe20007fde0ff */
[----:B------:R-:W-:Y:S01]  /*19510*/  ULDC.64 UR4, c[0x0][0x208] ;  /* 0x0000820000047ab9 */ /* 0x000fe20000000a00 */
[----:B------:R-:W-:Y:S01]  /*19520*/  IADD3 RZ, P5, R208, 0x80, RZ ;  /* 0x00000080d0ff7810 */ /* 0x000fe20007fbe0ff */
[----:B------:R-:W-:Y:S01]  /*19530*/  USHF.L.U64.HI UR5, UR4, 0x5, UR5 ;  /* 0x0000000504057899 */ /* 0x000fe20008010205 */
[C---:B------:R-:W-:Y:S01]  /*19540*/  IADD3 RZ, P4, R210.reuse, 0x40, RZ ;  /* 0x00000040d2ff7810 */ /* 0x040fe20007f9e0ff */
[----:B------:R-:W-:Y:S01]  /*19550*/  USHF.L.U32 UR10, UR4, 0x5, URZ ;  /* 0x00000005040a7899 */ /* 0x000fe2000800063f */
[C---:B------:R-:W-:Y:S01]  /*19560*/  IADD3 RZ, P0, R210.reuse, 0x80, RZ ;  /* 0x00000080d2ff7810 */ /* 0x040fe20007f1e0ff */
[----:B------:R-:W-:Y:S01]  /*19570*/  IMAD.MOV.U32 R2, RZ, RZ, R132 ;  /* 0x000000ffff027224 */ /* 0x000fe200078e0084 */
[C---:B------:R-:W-:Y:S01]  /*19580*/  IADD3 R182, R210.reuse, 0x40, RZ ;  /* 0x00000040d2b67810 */ /* 0x040fe20007ffe0ff */
[----:B------:R-:W-:Y:S01]  /*19590*/  IMAD.MOV.U32 R3, RZ, RZ, R0 ;  /* 0x000000ffff037224 */ /* 0x000fe200078e0000 */
[----:B------:R-:W-:Y:S01]  /*195a0*/  IADD3 R180, R210, 0x80, RZ ;  /* 0x00000080d2b47810 */ /* 0x000fe20007ffe0ff */
[--C-:B------:R-:W-:Y:S01]  /*195b0*/  IMAD.X R225, RZ, RZ, R215.reuse, P6 ;  /* 0x000000ffffe17224 */ /* 0x100fe200030e06d7 */
[C---:B------:R-:W-:Y:S01]  /*195c0*/  IADD3 R222, R208.reuse, 0x80, RZ ;  /* 0x00000080d0de7810 */ /* 0x040fe20007ffe0ff */
[----:B------:R-:W-:Y:S01]  /*195d0*/  IMAD.X R223, RZ, RZ, R215, P5 ;  /* 0x000000ffffdf7224 */ /* 0x000fe200028e06d7 */
[----:B------:R-:W-:Y:S01]  /*195e0*/  IADD3 R224, R208, 0x40, RZ ;  /* 0x00000040d0e07810 */ /* 0x000fe20007ffe0ff */
[--C-:B------:R-:W-:Y:S01]  /*195f0*/  IMAD.X R220, RZ, RZ, R217.reuse, P4 ;  /* 0x000000ffffdc7224 */ /* 0x100fe200020e06d9 */
[----:B------:R-:W-:Y:S01]  /*19600*/  ULDC UR9, c[0x0][0x208] ;  /* 0x0000820000097ab9 */ /* 0x000fe20000000800 */
[----:B------:R-:W-:Y:S01]  /*19610*/  IMAD.X R183, RZ, RZ, R217, P0 ;  /* 0x000000ffffb77224 */ /* 0x000fe200000e06d9 */
[----:B------:R-:W-:Y:S01]  /*19620*/  ULDC UR4, c[0x0][0x324] ;  /* 0x0000c90000047ab9 */ /* 0x000fe20000000800 */
[----:B------:R-:W-:Y:S01]  /*19630*/  IMAD.MOV.U32 R214, RZ, RZ, R208 ;  /* 0x000000ffffd67224 */ /* 0x000fe200078e00d0 */
[----:B------:R-:W-:-:S02]  /*19640*/  USHF.L.U32 UR9, UR9, 0x6, URZ ;  /* 0x0000000609097899 */ /* 0x000fc4000800063f */
[----:B------:R-:W-:Y:S02]  /*19650*/  ULOP3.LUT UR4, URZ, UR4, URZ, 0x33, !UPT ;  /* 0x000000043f047292 */ /* 0x000fe4000f8e333f */
.L_x_420:
[----:B------:R-:W-:Y:S04]  /*19660*/  DEPBAR.LE SB0, 0x0 ;  /* 0x000080000000791a */ /* 0x000fe80000000000 */
[----:B------:R-:W-:Y:S01]  /*19670*/  BAR.SYNC.DEFER_BLOCKING 0x0 ;  /* 0x0000000000007b1d */ /* 0x000fe20000010000 */
[----:B------:R-:W-:Y:S01]  /*19680*/  SHF.R.S32.HI R0, RZ, 0x1f, R181 ;  /* 0x0000001fff007819 */ /* 0x000fe200000114b5 */
[C---:B------:R-:W-:Y:S01]  /*19690*/  IMAD R15, R181.reuse, UR11, RZ ;  /* 0x0000000bb50f7c24 */ /* 0x040fe2000f8e02ff */
[C---:B------:R-:W-:Y:S01]  /*196a0*/  ISETP.GT.AND P6, PT, R181.reuse, UR8, PT ;  /* 0x00000008b5007c0c */ /* 0x040fe2000bfc4270 */
[C---:B------:R-:W-:Y:S04]  /*196b0*/  IMAD.WIDE.U32 R18, R181.reuse, UR9, R214 ;  /* 0x00000009b5127c25 */ /* 0x040fe8000f8e00d6 */
[C---:B------:R-:W-:Y:S01]  /*196c0*/  IMAD.WIDE.U32 R16, R181.reuse, UR9, R224 ;  /* 0x00000009b5107c25 */ /* 0x040fe2000f8e00e0 */
[----:B------:R-:W-:Y:S03]  /*196d0*/  LEA R22, P5, R18, c[0x0][0x1f8], 0x1 ;  /* 0x00007e0012167a11 */ /* 0x000fe600078a08ff */
[----:B------:R-:W-:Y:S01]  /*196e0*/  IMAD R15, R0, UR9, R15 ;  /* 0x00000009000f7c24 */ /* 0x000fe2000f8e020f */
[----:B------:R-:W-:Y:S01]  /*196f0*/  LEA R20, P4, R16, c[0x0][0x1f8], 0x1 ;  /* 0x00007e0010147a11 */ /* 0x000fe200078808ff */
[----:B------:R-:W-:Y:S03]  /*19700*/  IMAD.WIDE.U32 R12, R181, UR9, R222 ;  /* 0x00000009b50c7c25 */ /* 0x000fe6000f8e00de */
[----:B------:R-:W-:Y:S01]  /*19710*/  IADD3 R0, R19, R15, RZ ;  /* 0x0000000f13007210 */ /* 0x000fe20007ffe0ff */
[C---:B------:R-:W-:Y:S01]  /*19720*/  IMAD.IADD R4, R15.reuse, 0x1, R17 ;  /* 0x000000010f047824 */ /* 0x040fe200078e0211 */
[----:B------:R-:W-:Y:S01]  /*19730*/  LEA R28, P0, R12, c[0x0][0x1f8], 0x1 ;  /* 0x00007e000c1c7a11 */ /* 0x000fe200078008ff */
[----:B------:R-:W-:Y:S01]  /*19740*/  IMAD.U32 R6, RZ, RZ, UR10 ;  /* 0x0000000aff067e24 */ /* 0x000fe2000f8e00ff */
[----:B------:R-:W-:Y:S01]  /*19750*/  LEA.HI.X R23, R18, c[0x0][0x1fc], R0, 0x1, P5 ;  /* 0x00007f0012177a11 */ /* 0x000fe200028f0c00 */
[----:B------:R-:W-:Y:S01]  /*19760*/  IMAD.U32 R7, RZ, RZ, UR5 ;  /* 0x00000005ff077e24 */ /* 0x000fe2000f8e00ff */
[----:B------:R-:W-:Y:S01]  /*19770*/  LEA.HI.X R21, R16, c[0x0][0x1fc], R4, 0x1, P4 ;  /* 0x00007f0010157a11 */ /* 0x000fe200020f0c04 */
[----:B------:R-:W-:Y:S01]  /*19780*/  LDSM.16.M88.4 R32, [R206+0xc100] ;  /* 0x00c10000ce20783b */ /* 0x000fe20000000200 */
[----:B------:R-:W-:Y:S02]  /*19790*/  IMAD.IADD R5, R15, 0x1, R13 ;  /* 0x000000010f057824 */ /* 0x000fe400078e020d */
[----:B------:R-:W-:Y:S03]  /*197a0*/  IMAD.WIDE.U32 R6, R181, UR9, R6 ;  /* 0x00000009b5067c25 */ /* 0x000fe6000f8e0006 */
[----:B------:R-:W-:Y:S01]  /*197b0*/  LEA.HI.X R29, R12, c[0x0][0x1fc], R5, 0x1, P0 ;  /* 0x00007f000c1d7a11 */ /* 0x000fe200000f0c05 */
[----:B------:R-:W1:Y:S01]  /*197c0*/  LDSM.16.M88.4 R8, [R205+0x6100] ;  /* 0x00610000cd08783b */ /* 0x000e620000000200 */
[-C--:B------:R-:W-:Y:S02]  /*197d0*/  IADD3 R5, P5, R208, R6.reuse, RZ ;  /* 0x00000006d0057210 */ /* 0x080fe40007fbe0ff */
[----:B------:R-:W-:Y:S02]  /*197e0*/  IADD3 R15, R15, R7, RZ ;  /* 0x000000070f0f7210 */ /* 0x000fe40007ffe0ff */
[-C--:B------:R-:W-:Y:S02]  /*197f0*/  IADD3 R7, P4, R224, R6.reuse, RZ ;  /* 0x00000006e0077210 */ /* 0x080fe40007f9e0ff */
[----:B------:R-:W2:Y:S01]  /*19800*/  LDSM.16.M88.4 R16, [R205+0x6900] ;  /* 0x00690000cd10783b */ /* 0x000ea20000000200 */
[----:B------:R-:W-:Y:S01]  /*19810*/  IADD3 R13, P0, R222, R6, RZ ;  /* 0x00000006de0d7210 */ /* 0x000fe20007f1e0ff */
[----:B------:R-:W-:Y:S01]  /*19820*/  IMAD.X R0, R15, 0x1, R215, P5 ;  /* 0x000000010f007824 */ /* 0x000fe200028e06d7 */
[----:B------:R-:W-:Y:S01]  /*19830*/  LEA R168, P5, R5, c[0x0][0x1f8], 0x1 ;  /* 0x00007e0005a87a11 */ /* 0x000fe200078a08ff */
[----:B------:R-:W-:Y:S01]  /*19840*/  IMAD.X R4, R15, 0x1, R225, P4 ;  /* 0x000000010f047824 */ /* 0x000fe200020e06e1 */
[----:B------:R-:W-:Y:S02]  /*19850*/  LEA R166, P4, R7, c[0x0][0x1f8], 0x1 ;  /* 0x00007e0007a67a11 */ /* 0x000fe400078808ff */
[----:B------:R-:W3:Y:S01]  /*19860*/  LDSM.16.M88.4 R24, [R205+0x7100] ;  /* 0x00710000cd18783b */ /* 0x000ee20000000200 */
[----:B------:R-:W-:Y:S02]  /*19870*/  IADD3.X R6, R15, R223, RZ, P0, !PT ;  /* 0x000000df0f067210 */ /* 0x000fe400007fe4ff */
[----:B------:R-:W-:Y:S02]  /*19880*/  LEA R164, P0, R13, c[0x0][0x1f8], 0x1 ;  /* 0x00007e000da47a11 */ /* 0x000fe400078008ff */
[----:B------:R-:W-:Y:S02]  /*19890*/  LEA.HI.X R169, R5, c[0x0][0x1fc], R0, 0x1, P5 ;  /* 0x00007f0005a97a11 */ /* 0x000fe400028f0c00 */
[----:B------:R-:W4:Y:S01]  /*198a0*/  LDSM.16.M88.4 R132, [R205+0x7900] ;  /* 0x00790000cd84783b */ /* 0x000f220000000200 */
[----:B------:R-:W-:Y:S02]  /*198b0*/  LEA.HI.X R167, R7, c[0x0][0x1fc], R4, 0x1, P4 ;  /* 0x00007f0007a77a11 */ /* 0x000fe400020f0c04 */
[----:B------:R-:W-:Y:S02]  /*198c0*/  LEA.HI.X R165, R13, c[0x0][0x1fc], R6, 0x1, P0 ;  /* 0x00007f000da57a11 */ /* 0x000fe400000f0c06 */
[----:B------:R-:W-:Y:S02]  /*198d0*/  PLOP3.LUT P4, PT, PT, PT, UP3, 0x80, 0x0 ;  /* 0x000000000000781c */ /* 0x000fe40003f8f038 */
[----:B------:R-:W-:Y:S01]  /*198e0*/  LDSM.16.M88.4 R136, [R202+0xc100] ;  /* 0x00c10000ca88783b */ /* 0x000fe20000000200 */
[----:B------:R-:W-:Y:S06]  /*198f0*/  PLOP3.LUT P0, PT, PT, PT, UP3, 0x80, 0x0 ;  /* 0x000000000000781c */ /* 0x000fec0003f0f038 */
[----:B------:R-:W5:Y:S01]  /*19900*/  LDSM.16.M88.4 R140, [R204] ;  /* 0x00000000cc8c783b */ /* 0x000f620000000200 */
[C---:B-1----:R-:W-:Y:S06]  /*19910*/  HMMA.16816.F32.BF16 R4, R32.reuse, R8, RZ ;  /* 0x000000082004723c */ /* 0x042fec00000418ff */
[----:B------:R-:W1:Y:S02]  /*19920*/  LDSM.16.M88.4 R144, [R195] ;  /* 0x00000000c390783b */ /* 0x000e640000000200 */
[C---:B------:R-:W-:Y:S05]  /*19930*/  HMMA.16816.F32.BF16 R8, R32.reuse, R10, RZ ;  /* 0x0000000a2008723c */ /* 0x040fea00000418ff */
[----:B------:R-:W1:Y:S03]  /*19940*/  LDSM.16.M88.4 R148, [R194] ;  /* 0x00000000c294783b */ /* 0x000e660000000200 */
[C---:B--2---:R-:W-:Y:S04]  /*19950*/  HMMA.16816.F32.BF16 R12, R32.reuse, R16, RZ ;  /* 0x00000010200c723c */ /* 0x044fe800000418ff */
[----:B------:R-:W2:Y:S04]  /*19960*/  LDSM.16.M88.4 R152, [R193] ;  /* 0x00000000c198783b */ /* 0x000ea80000000200 */
[C---:B------:R-:W-:Y:S03]  /*19970*/  HMMA.16816.F32.BF16 R16, R32.reuse, R18, RZ ;  /* 0x000000122010723c */ /* 0x040fe600000418ff */
        /* <DEDUP_REMOVED lines=164> */
[----:B------:R-:W-:Y:S03]  /*1a3c0*/  FMUL.FTZ R13, R13, c[0x0][0x320] ;  /* 0x0000c8000d0d7a20 */ /* 0x000fe60000410000 */
[----:B------:R-:W1:Y:S10]  /*1a3d0*/  MUFU.TANH R132, R10 ;  /* 0x0000000a00847308 */ /* 0x000e740000002400 */
[----:B------:R-:W1:Y:S01]  /*1a3e0*/  MUFU.TANH R133, R11 ;  /* 0x0000000b00857308 */ /* 0x000e620000002400 */
[C---:B--2---:R-:W-:Y:S09]  /*1a3f0*/  HMMA.16816.F32.BF16 R20, R164.reuse, R4, R20 ;  /* 0x00000004a414723c */ /* 0x044ff20000041814 */
[----:B------:R2:W1:Y:S03]  /*1a400*/  MUFU.TANH R12, R8 ;  /* 0x00000008000c7308 */ /* 0x0004660000002400 */
[----:B------:R-:W-:Y:S01]  /*1a410*/  FMUL.FTZ R4, R17, c[0x0][0x320] ;  /* 0x0000c80011047a20 */ /* 0x000fe20000410000 */
[C---:B------:R-:W-:Y:S06]  /*1a420*/  HMMA.16816.F32.BF16 R24, R164.reuse, R6, R24 ;  /* 0x00000006a418723c */ /* 0x040fec0000041818 */
[----:B------:R5:W1:Y:S01]  /*1a430*/  MUFU.TANH R161, R15 ;  /* 0x0000000f00a17308 */ /* 0x000a620000002400 */
[----:B------:R-:W-:Y:S05]  /*1a440*/  @P6 IADD3 R6, R181, -0x1, RZ ;  /* 0xffffffffb5066810 */ /* 0x000fea0007ffe0ff */
[----:B------:R-:W-:Y:S01]  /*1a450*/  @P6 SHF.R.S32.HI R5, RZ, 0x1f, R6 ;  /* 0x0000001fff056819 */ /* 0x000fe20000011406 */
[----:B------:R-:W-:Y:S03]  /*1a460*/  FMUL.FTZ R21, R21, c[0x0][0x320] ;  /* 0x0000c80015157a20 */ /* 0x000fe60000410000 */
[----:B------:R1:W1:Y:S01]  /*1a470*/  MUFU.TANH R143, R18 ;  /* 0x00000012008f7308 */ /* 0x0002620000002400 */
[----:B------:R-:W-:Y:S02]  /*1a480*/  FMUL.FTZ R22, R22, c[0x0][0x320] ;  /* 0x0000c80016167a20 */ /* 0x000fe40000410000 */
[----:B------:R-:W-:Y:S01]  /*1a490*/  FMUL.FTZ R23, R23, c[0x0][0x320] ;  /* 0x0000c80017177a20 */ /* 0x000fe20000410000 */
[----:B--2---:R-:W2:Y:S01]  /*1a4a0*/  LDSM.16.M88.4 R8, [R192+0x5800] ;  /* 0x00580000c008783b */ /* 0x004ea20000000200 */
[----:B------:R-:W-:Y:S04]  /*1a4b0*/  DEPBAR.LE SB0, 0x0 ;  /* 0x000080000000791a */ /* 0x000fe80000000000 */
[----:B------:R-:W-:Y:S01]  /*1a4c0*/  FMUL.FTZ R25, R25, c[0x0][0x320] ;  /* 0x0000c80019197a20 */ /* 0x000fe20000410000 */
[----:B------:R1:W1:Y:S01]  /*1a4d0*/  MUFU.TANH R158, R21 ;  /* 0x00000015009e7308 */ /* 0x0002620000002400 */
[----:B------:R-:W-:Y:S01]  /*1a4e0*/  BAR.SYNC.DEFER_BLOCKING 0x0 ;  /* 0x0000000000007b1d */ /* 0x000fe20000010000 */
[----:B------:R-:W-:Y:S02]  /*1a4f0*/  FMUL.FTZ R160, R20, c[0x0][0x320] ;  /* 0x0000c80014a07a20 */ /* 0x000fe40000410000 */
[----:B------:R-:W-:Y:S01]  /*1a500*/  FMUL.FTZ R26, R26, c[0x0][0x320] ;  /* 0x0000c8001a1a7a20 */ /* 0x000fe20000410000 */
[----:B-----5:R-:W-:Y:S01]  /*1a510*/  MOV R15, R212 ;  /* 0x000000d4000f7202 */ /* 0x020fe20000000f00 */
[----:B------:R-:W-:Y:S02]  /*1a520*/  FMUL.FTZ R27, R27, c[0x0][0x320] ;  /* 0x0000c8001b1b7a20 */ /* 0x000fe40000410000 */
[----:B------:R-:W-:Y:S02]  /*1a530*/  FMUL.FTZ R156, R24, c[0x0][0x320] ;  /* 0x0000c800189c7a20 */ /* 0x000fe40000410000 */
[----:B------:R5:W1:Y:S01]  /*1a540*/  MUFU.TANH R141, R19 ;  /* 0x00000013008d7308 */ /* 0x000a620000002400 */
[----:B------:R-:W-:Y:S04]  /*1a550*/  @P6 IMAD R5, R5, c[0x0][0x1e0], RZ ;  /* 0x0000780005056a24 */ /* 0x000fe800078e02ff */
[C---:B------:R-:W-:Y:S02]  /*1a560*/  @P6 IMAD R5, R6.reuse, c[0x0][0x1e4], R5 ;  /* 0x0000790006056a24 */ /* 0x040fe400078e0205 */
[----:B------:R-:W-:Y:S03]  /*1a570*/  @P6 IMAD.WIDE.U32 R6, R6, c[0x0][0x1e0], RZ ;  /* 0x0000780006066a25 */ /* 0x000fe600078e00ff */
[----:B------:R1:W1:Y:S01]  /*1a580*/  MUFU.TANH R159, R22 ;  /* 0x00000016009f7308 */ /* 0x0002620000002400 */
[----:B------:R-:W-:Y:S02]  /*1a590*/  @P6 IMAD.IADD R5, R7, 0x1, R5 ;  /* 0x0000000107056824 */ /* 0x000fe400078e0205 */
[C---:B------:R-:W-:Y:S03]  /*1a5a0*/  @P6 IMAD.SHL.U32 R7, R6.reuse, 0x40, RZ ;  /* 0x0000004006076824 */ /* 0x040fe600078e00ff */
[----:B------:R-:W-:Y:S02]  /*1a5b0*/  @P6 SHF.L.U64.HI R5, R6, 0x6, R5 ;  /* 0x0000000606056819 */ /* 0x000fe40000010205 */
[----:B------:R-:W-:Y:S02]  /*1a5c0*/  @P6 IADD3 R6, P5, R7, R210, RZ ;  /* 0x000000d207066210 */ /* 0x000fe40007fbe0ff */
[----:B------:R1:W1:Y:S01]  /*1a5d0*/  MUFU.TANH R157, R23 ;  /* 0x00000017009d7308 */ /* 0x0002620000002400 */
[C---:B--2---:R-:W-:Y:S09]  /*1a5e0*/  HMMA.16816.F32.BF16 R28, R164.reuse, R8, R28 ;  /* 0x00000008a41c723c */ /* 0x044ff2000004181c */
[----:B------:R2:W1:Y:S03]  /*1a5f0*/  MUFU.TANH R154, R25 ;  /* 0x00000019009a7308 */ /* 0x0004660000002400 */
[----:B------:R-:W-:Y:S01]  /*1a600*/  @P6 IMAD.X R9, R5, 0x1, R217, P5 ;  /* 0x0000000105096824 */ /* 0x000fe200028e06d9 */
[----:B------:R-:W-:Y:S03]  /*1a610*/  HMMA.16816.F32.BF16 R32, R164, R10, R32 ;  /* 0x0000000aa420723c */ /* 0x000fe60000041820 */
[----:B------:R-:W-:Y:S01]  /*1a620*/  @P4 IMAD.HI.U32 R8, R212, c[0x0][0x2c8], RZ ;  /* 0x0000b200d4084a27 */ /* 0x000fe200078e00ff */
[C---:B------:R-:W-:Y:S02]  /*1a630*/  @P6 LEA R16, P4, R6.reuse, c[0x0][0x1c8], 0x1 ;  /* 0x0000720006106a11 */ /* 0x040fe400078808ff */
[----:B------:R2:W2:Y:S02]  /*1a640*/  MUFU.TANH R155, R26 ;  /* 0x0000001a009b7308 */ /* 0x0004a40000002400 */
[----:B------:R-:W-:Y:S04]  /*1a650*/  @P6 LEA.HI.X R17, R6, c[0x0][0x1cc], R9, 0x1, P4 ;  /* 0x0000730006116a11 */ /* 0x000fe800020f0c09 */
[C---:B------:R-:W-:Y:S01]  /*1a660*/  @P6 IADD3 R6, P5, R7.reuse, R182, RZ ;  /* 0x000000b607066210 */ /* 0x040fe20007fbe0ff */
[----:B------:R-:W-:Y:S01]  /*1a670*/  @!PT LDS RZ, [RZ] ;  /* 0x00000000fffff984 */ /* 0x000fe20000000800 */
[----:B------:R-:W-:Y:S01]  /*1a680*/  @!PT LDS RZ, [RZ] ;  /* 0x00000000fffff984 */ /* 0x000fe20000000800 */
[----:B------:R-:W-:Y:S01]  /*1a690*/  @!PT LDS RZ, [RZ] ;  /* 0x00000000fffff984 */ /* 0x000fe20000000800 */
[----:B------:R2:W-:Y:S01]  /*1a6a0*/  @P6 LDGSTS.E.BYPASS.LTC128B.128 [R207+0x6100], [R16.64], !P3 ;  /* 0x0610000010cf6fae */ /* 0x0005e2000d901d5c */
[----:B------:R-:W-:Y:S01]  /*1a6b0*/  @P0 SHF.R.U32.HI R15, RZ, c[0x0][0x2cc], R8 ;  /* 0x0000b300ff0f0a19 */ /* 0x000fe20000011608 */
[----:B------:R-:W-:Y:S01]  /*1a6c0*/  FMUL.FTZ R28, R28, c[0x0][0x320] ;  /* 0x0000c8001c1c7a20 */ /* 0x000fe20000410000 */
[C---:B------:R-:W-:Y:S01]  /*1a6d0*/  @P6 IADD3 R8, P4, R7.reuse, R180, RZ ;  /* 0x000000b407086210 */ /* 0x040fe20007f9e0ff */
[----:B------:R-:W2:Y:S01]  /*1a6e0*/  MUFU.TANH R153, R27 ;  /* 0x0000001b00997308 */ /* 0x000ea20000002400 */
[----:B------:R-:W-:Y:S01]  /*1a6f0*/  @P6 IADD3 R11, P0, R7, UR6, RZ ;  /* 0x00000006070b6c10 */ /* 0x000fe2000ff1e0ff */
[----:B------:R-:W-:Y:S01]  /*1a700*/  FMUL.FTZ R29, R29, c[0x0][0x320] ;  /* 0x0000c8001d1d7a20 */ /* 0x000fe20000410000 */
[C---:B------:R-:W-:Y:S01]  /*1a710*/  @P6 IADD3.X R7, R5.reuse, R220, RZ, P5, !PT ;  /* 0x000000dc05076210 */ /* 0x040fe20002ffe4ff */
[----:B------:R-:W-:Y:S01]  /*1a720*/  @P6 IMAD.X R9, R5, 0x1, R183, P4 ;  /* 0x0000000105096824 */ /* 0x000fe200020e06b7 */
[----:B------:R-:W-:Y:S01]  /*1a730*/  @P6 LEA R20, P5, R6, c[0x0][0x1c8], 0x1 ;  /* 0x0000720006146a11 */ /* 0x000fe200078a08ff */
[----:B------:R-:W-:Y:S01]  /*1a740*/  FMUL.FTZ R30, R30, c[0x0][0x320] ;  /* 0x0000c8001e1e7a20 */ /* 0x000fe20000410000 */
[----:B-1----:R-:W-:Y:S01]  /*1a750*/  @P6 LEA R18, P4, R8, c[0x0][0x1c8], 0x1 ;  /* 0x0000720008126a11 */ /* 0x002fe200078808ff */
[----:B------:R-:W-:Y:S01]  /*1a760*/  FMUL.FTZ R31, R31, c[0x0][0x320] ;  /* 0x0000c8001f1f7a20 */ /* 0x000fe20000410000 */
[----:B------:R-:W-:Y:S01]  /*1a770*/  @P6 LEA.HI.X R21, R6, c[0x0][0x1cc], R7, 0x1, P5 ;  /* 0x0000730006156a11 */ /* 0x000fe200028f0c07 */
[----:B------:R1:W1:Y:S01]  /*1a780*/  MUFU.TANH R163, R14 ;  /* 0x0000000e00a37308 */ /* 0x0002620000002400 */
[----:B-----5:R-:W-:Y:S01]  /*1a790*/  @P6 LEA.HI.X R19, R8, c[0x0][0x1cc], R9, 0x1, P4 ;  /* 0x0000730008136a11 */ /* 0x020fe200020f0c09 */
[----:B------:R-:W-:Y:S01]  /*1a7a0*/  FMUL.FTZ R32, R32, c[0x0][0x320] ;  /* 0x0000c80020207a20 */ /* 0x000fe20000410000 */
[C---:B------:R-:W-:Y:S01]  /*1a7b0*/  @P6 IADD3 R6, P5, R11.reuse, R210, RZ ;  /* 0x000000d20b066210 */ /* 0x040fe20007fbe0ff */
[----:B------:R3:W-:Y:S01]  /*1a7c0*/  @P6 LDGSTS.E.BYPASS.LTC128B.128 [R207+0x8100], [R20.64], !P2 ;  /* 0x0810000014cf6fae */ /* 0x0007e2000d101d5c */
[----:B------:R-:W-:Y:S01]  /*1a7d0*/  @P6 IADD3 R7, P4, R11, R182, RZ ;  /* 0x000000b60b076210 */ /* 0x000fe20007f9e0ff */
[----:B------:R-:W-:Y:S01]  /*1a7e0*/  FMUL.FTZ R33, R33, c[0x0][0x320] ;  /* 0x0000c80021217a20 */ /* 0x000fe20000410000 */
[----:B------:R-:W-:Y:S01]  /*1a7f0*/  @P6 IADD3.X R5, R5, UR7, RZ, P0, !PT ;  /* 0x0000000705056c10 */ /* 0x000fe200087fe4ff */
[----:B------:R-:W-:Y:S01]  /*1a800*/  FMUL.FTZ R34, R34, c[0x0][0x320] ;  /* 0x0000c80022227a20 */ /* 0x000fe20000410000 */
[----:B------:R-:W-:Y:S01]  /*1a810*/  @P6 IADD3 R11, P0, R11, R180, RZ ;  /* 0x000000b40b0b6210 */ /* 0x000fe20007f1e0ff */
[----:B------:R5:W3:Y:S01]  /*1a820*/  MUFU.TANH R162, R13 ;  /* 0x0000000d00a27308 */ /* 0x000ae20000002400 */
[----:B------:R3:W-:Y:S01]  /*1a830*/  @P6 LDGSTS.E.BYPASS.LTC128B.128 [R207+0xa100], [R18.64], !P1 ;  /* 0x0a10000012cf6fae */ /* 0x0007e2000c901d5c */
[C---:B------:R-:W-:Y:S01]  /*1a840*/  @P6 IADD3.X R9, R5.reuse, R217, RZ, P5, !PT ;  /* 0x000000d905096210 */ /* 0x040fe20002ffe4ff */
[----:B------:R-:W-:Y:S01]  /*1a850*/  @P6 IMAD.X R8, R5, 0x1, R220, P4 ;  /* 0x0000000105086824 */ /* 0x000fe200020e06dc */
[C---:B------:R-:W-:Y:S02]  /*1a860*/  @P6 LEA R22, P5, R6.reuse, c[0x0][0x1c8], 0x1 ;  /* 0x0000720006166a11 */ /* 0x040fe400078a08ff */
[C---:B------:R-:W-:Y:S02]  /*1a870*/  @P6 LEA R24, P4, R7.reuse, c[0x0][0x1c8], 0x1 ;  /* 0x0000720007186a11 */ /* 0x040fe400078808ff */
[----:B------:R-:W-:Y:S02]  /*1a880*/  @P6 LEA.HI.X R23, R6, c[0x0][0x1cc], R9, 0x1, P5 ;  /* 0x0000730006176a11 */ /* 0x000fe400028f0c09 */
[----:B------:R-:W3:Y:S01]  /*1a890*/  MUFU.TANH R0, R0 ;  /* 0x0000000000007308 */ /* 0x000ee20000002400 */
[----:B--2---:R-:W-:Y:S01]  /*1a8a0*/  @P6 LEA.HI.X R25, R7, c[0x0][0x1cc], R8, 0x1, P4 ;  /* 0x0000730007196a11 */ /* 0x004fe200020f0c08 */
[----:B------:R-:W5:Y:S01]  /*1a8b0*/  SHFL.IDX PT, R6, R15, RZ, 0x1c1f ;  /* 0x001c1fff0f067589 */ /* 0x000f6200000e0000 */
[----:B------:R-:W-:Y:S01]  /*1a8c0*/  @P6 IADD3.X R10, R5, R183, RZ, P0, !PT ;  /* 0x000000b7050a6210 */ /* 0x000fe200007fe4ff */
[----:B------:R-:W-:Y:S01]  /*1a8d0*/  FMUL.FTZ R5, R35, c[0x0][0x320] ;  /* 0x0000c80023057a20 */ /* 0x000fe20000410000 */
[----:B------:R-:W-:Y:S01]  /*1a8e0*/  @P6 LEA R26, P0, R11, c[0x0][0x1c8], 0x1 ;  /* 0x000072000b1a6a11 */ /* 0x000fe200078008ff */
[----:B-1----:R-:W-:Y:S01]  /*1a8f0*/  IMAD.SHL.U32 R14, R181, 0x40, RZ ;  /* 0x00000040b50e7824 */ /* 0x002fe200078e00ff */
[----:B------:R-:W-:Y:S02]  /*1a900*/  MOV R7, UR23 ;  /* 0x0000001700077c02 */ /* 0x000fe40008000f00 */
[----:B------:R1:W-:Y:S01]  /*1a910*/  @P6 LDGSTS.E.BYPASS.LTC128B.128 [R207+0x7100], [R22.64], !P3 ;  /* 0x0710000016cf6fae */ /* 0x0003e2000d901d5c */
[----:B------:R-:W2:Y:S01]  /*1a920*/  MUFU.TANH R136, R136 ;  /* 0x0000008800887308 */ /* 0x000ea20000002400 */
[----:B------:R-:W-:Y:S02]  /*1a930*/  @P6 LEA.HI.X R27, R11, c[0x0][0x1cc], R10, 0x1, P0 ;  /* 0x000073000b1b6a11 */ /* 0x000fe400000f0c0a */
[----:B------:R-:W-:Y:S02]  /*1a940*/  PLOP3.LUT P0, PT, PT, PT, UP2, 0x40, 0x0 ;  /* 0x000000000000781c */ /* 0x000fe40003f0e828 */
[----:B------:R-:W-:Y:S01]  /*1a950*/  IADD3 R8, -R213, 0x1, -R14 ;  /* 0x00000001d5087810 */ /* 0x000fe20007ffe90e */
[----:B------:R1:W-:Y:S03]  /*1a960*/  @P6 LDGSTS.E.BYPASS.LTC128B.128 [R207+0x9100], [R24.64], !P2 ;  /* 0x0910000018cf6fae */ /* 0x0003e6000d101d5c */
[----:B------:R-:W-:Y:S01]  /*1a970*/  IADD3 R7, -R7, UR12, R8 ;  /* 0x0000000c07077c10 */ /* 0x000fe2000fffe108 */
[----:B------:R-:W1:Y:S03]  /*1a980*/  MUFU.TANH R139, R139 ;  /* 0x0000008b008b7308 */ /* 0x000e660000002400 */
[----:B------:R1:W-:Y:S01]  /*1a990*/  @P6 LDGSTS.E.BYPASS.LTC128B.128 [R207+0xb100], [R26.64], !P1 ;  /* 0x0b1000001acf6fae */ /* 0x0003e2000c901d5c */
[C---:B------:R-:W-:Y:S02]  /*1a9a0*/  IADD3 R9, R7.reuse, c[0x0][0x328], RZ ;  /* 0x0000ca0007097a10 */ /* 0x040fe40007ffe0ff */
[----:B------:R-:W-:Y:S03]  /*1a9b0*/  IADD3 R7, R7, UR4, RZ ;  /* 0x0000000407077c10 */ /* 0x000fe6000fffe0ff */
[----:B-----5:R-:W-:Y:S01]  /*1a9c0*/  IMAD.IADD R13, R9, 0x1, R6 ;  /* 0x00000001090d7824 */ /* 0x020fe200078e0206 */
[----:B------:R-:W1:Y:S01]  /*1a9d0*/  MUFU.TANH R142, R142 ;  /* 0x0000008e008e7308 */ /* 0x000e620000002400 */
[----:B------:R-:W0:Y:S01]  /*1a9e0*/  LDGDEPBAR ;  /* 0x00000000000079af */ /* 0x000e220000000000 */
[----:B------:R-:W-:Y:S08]  /*1a9f0*/  IADD3 R11, R7, R6, RZ ;  /* 0x00000006070b7210 */ /* 0x000ff00007ffe0ff */
[----:B------:R-:W1:Y:S10]  /*1aa00*/  MUFU.TANH R4, R4 ;  /* 0x0000000400047308 */ /* 0x000e740000002400 */
[----:B------:R-:W1:Y:S10]  /*1aa10*/  MUFU.TANH R160, R160 ;  /* 0x000000a000a07308 */ /* 0x000e740000002400 */
[----:B------:R-:W1:Y:S10]  /*1aa20*/  MUFU.TANH R156, R156 ;  /* 0x0000009c009c7308 */ /* 0x000e740000002400 */
        /* <DEDUP_REMOVED lines=23> */
.L_x_414:
[----:B------:R-:W-:Y:S04]  /*1aba0*/  MOV R6, c[0x0][0x32c] ;  /* 0x0000cb0000067a02 */ /* 0x000fe80000000f00 */
[----:B------:R-:W-:Y:S11]  /*1abb0*/  ISETP.NE.AND P0, PT, R6, 0x1, PT ;  /* 0x000000010600780c */ /* 0x000ff60003f05270 */
[----:B------:R-:W-:Y:S02]  /*1abc0*/  @!UPT UIADD3 URZ, URZ, URZ, URZ ;  /* 0x0000003f3f3ff290 */ /* 0x000fe4000fffe03f */
[----:B------:R-:W-:Y:S05]  /*1abd0*/  @P0 IMAD.HI.U32 R6, R17, c[0x0][0x330], RZ ;  /* 0x0000cc0011060a27 */ /* 0x000fea00078e00ff */
[----:B------:R-:W-:Y:S02]  /*1abe0*/  @P0 SHF.R.U32.HI R17, RZ, c[0x0][0x334], R6 ;  /* 0x0000cd00ff110a19 */ /* 0x000fe40000011606 */
.L_x_415:
[----:B------:R-:W-:Y:S05]  /*1abf0*/  BSYNC B0 ;  /* 0x0000000000007941 */ /* 0x000fea0003800000 */
.L_x_413:
[----:B------:R-:W-:Y:S04]  /*1ac00*/  IMAD R8, R17, c[0x0][0x32c], -R14 ;  /* 0x0000cb0011087a24 */ /* 0x000fe800078e0a0e */
[----:B------:R-:W-:Y:S05]  /*1ac10*/  IMAD.IADD R8, R8, 0x1, -R213 ;  /* 0x0000000108087824 */ /* 0x000fea00078e0ad5 */
[----:B------:R-:W-:Y:S02]  /*1ac20*/  IADD3 R6, R8, c[0x0][0x32c], RZ ;  /* 0x0000cb0008067a10 */ /* 0x000fe40007ffe0ff */
[----:B------:R-:W-:Y:S02]  /*1ac30*/  IMNMX R11, R11, R8, !PT ;  /* 0x000000080b0b7217 */ /* 0x000fe40007800200 */
[----:B------:R-:W-:Y:S02]  /*1ac40*/  IMNMX R13, R13, R6, PT ;  /* 0x000000060d0d7217 */ /* 0x000fe40003800200 */
.L_x_412:
[----:B--234-:R-:W-:Y:S04]  /*1ac50*/  ISETP.GT.AND P0, PT, R181, -0x1, PT ;  /* 0xffffffffb500780c */ /* 0x01cfe80003f04270 */
[C---:B------:R-:W-:Y:S02]  /*1ac60*/  ISETP.GT.AND P4, PT, R11.reuse, 0x1, P0 ;  /* 0x000000010b00780c */ /* 0x040fe40000784270 */
[----:B------:R-:W-:Y:S02]  /*1ac70*/  ISETP.GT.AND P5, PT, R11, RZ, P0 ;  /* 0x000000ff0b00720c */ /* 0x000fe400007a4270 */
        /* <DEDUP_REMOVED lines=17> */
[C---:B------:R-:W-:Y:S02]  /*1ad90*/  ISETP.GT.AND P5, PT, R11.reuse, 0x18, P0 ;  /* 0x000000180b00780c */ /* 0x040fe400007a4270 */
        /* <DEDUP_REMOVED lines=47> */
.L_x_418:
[----:B------:R-:W-:Y:S04]  /*1b090*/  MOV R9, c[0x0][0x32c] ;  /* 0x0000cb0000097a02 */ /* 0x000fe80000000f00 */
[----:B------:R-:W-:Y:S11]  /*1b0a0*/  ISETP.NE.AND P4, PT, R9, 0x1, PT ;  /* 0x000000010900780c */ /* 0x000ff60003f85270 */
[----:B------:R-:W-:Y:S02]  /*1b0b0*/  @!UPT UIADD3 URZ, URZ, URZ, URZ ;  /* 0x0000003f3f3ff290 */ /* 0x000fe4000fffe03f */
[----:B------:R-:W-:Y:S05]  /*1b0c0*/  @P4 IMAD.HI.U32 R9, R11, c[0x0][0x330], RZ ;  /* 0x0000cc000b094a27 */ /* 0x000fea00078e00ff */
[----:B------:R-:W-:Y:S02]  /*1b0d0*/  @P4 SHF.R.U32.HI R11, RZ, c[0x0][0x334], R9 ;  /* 0x0000cd00ff0b4a19 */ /* 0x000fe40000011609 */
.L_x_419:
[----:B------:R-:W-:Y:S05]  /*1b0e0*/  BSYNC B0 ;  /* 0x0000000000007941 */ /* 0x000fea0003800000 */
.L_x_417:
[----:B------:R-:W-:Y:S04]  /*1b0f0*/  IMAD R14, R11, c[0x0][0x32c], -R14 ;  /* 0x0000cb000b0e7a24 */ /* 0x000fe800078e0a0e */
[----:B------:R-:W-:Y:S05]  /*1b100*/  IMAD.IADD R14, R14, 0x1, -R213 ;  /* 0x000000010e0e7824 */ /* 0x000fea00078e0ad5 */
[----:B------:R-:W-:Y:S02]  /*1b110*/  IADD3 R9, R14, c[0x0][0x32c], RZ ;  /* 0x0000cb000e097a10 */ /* 0x000fe40007ffe0ff */
[----:B------:R-:W-:Y:S02]  /*1b120*/  IMNMX R7, R7, R14, !PT ;  /* 0x0000000e07077217 */ /* 0x000fe40007800200 */
[----:B------:R-:W-:Y:S02]  /*1b130*/  IMNMX R4, R4, R9, PT ;  /* 0x0000000904047217 */ /* 0x000fe40003800200 */
.L_x_416:
[----:B------:R-:W-:Y:S01]  /*1b140*/  FMNMX.FTZ R17, R10, R3, !PT ;  /* 0x000000030a117209 */ /* 0x000fe20007810000 */
[----:B------:R-:W-:Y:S01]  /*1b150*/  LDSM.16.MT88.4 R20, [R198+0x100] ;  /* 0x00010000c614783b */ /* 0x000fe20000004200 */
[C---:B------:R-:W-:Y:S02]  /*1b160*/  ISETP.GT.AND P6, PT, R7.reuse, RZ, P0 ;  /* 0x000000ff0700720c */ /* 0x040fe400007c4270 */
[----:B------:R-:W-:Y:S02]  /*1b170*/  FMNMX.FTZ R17, R138, R17, !PT ;  /* 0x000000118a117209 */ /* 0x000fe40007810000 */
[----:B------:R-:W-:Y:S02]  /*1b180*/  ISETP.LT.OR P6, PT, R4, 0x1, P6 ;  /* 0x000000010400780c */ /* 0x000fe400037c1670 */
[----:B------:R-:W-:Y:S01]  /*1b190*/  FMNMX.FTZ R17, R8, R17, !PT ;  /* 0x0000001108117209 */ /* 0x000fe20007810000 */
[----:B------:R-:W-:Y:S01]  /*1b1a0*/  LDSM.16.MT88.4 R28, [R197+0x100] ;  /* 0x00010000c51c783b */ /* 0x000fe20000004200 */
[C---:B------:R-:W-:Y:S02]  /*1b1b0*/  ISETP.GT.AND P5, PT, R7.reuse, 0x1, P0 ;  /* 0x000000010700780c */ /* 0x040fe400007a4270 */
        /* <DEDUP_REMOVED lines=111> */
[----:B------:R-:W-:Y:S01]  /*1b8b0*/  ISETP.GT.AND P0, PT, R181, UR8, PT ;  /* 0x00000008b5007c0c */ /* 0x000fe2000bf04270 */
        /* <DEDUP_REMOVED lines=325> */
[----:B------:R-:W-:Y:S01]  /*1cd10*/  IADD3 R2, R181, -0x1, RZ ;  /* 0xffffffffb5027810 */ /* 0x000fe20007ffe0ff */
[C---:B--2---:R-:W-:Y:S03]  /*1cd20*/  HMMA.16816.F32.BF16 R92, R136.reuse, R12, R92 ;  /* 0x0000000c885c723c */ /* 0x044fe6000004185c */
[----:B------:R-:W-:Y:S01]  /*1cd30*/  FADD.FTZ R226, R226, R221 ;  /* 0x000000dde2e27221 */ /* 0x000fe20000010000 */
[----:B------:R-:W-:Y:S02]  /*1cd40*/  MOV R181, R2 ;  /* 0x0000000200b57202 */ /* 0x000fe40000000f00 */
[----:B------:R-:W-:Y:S01]  /*1cd50*/  MOV R2, R132 ;  /* 0x0000008400027202 */ /* 0x000fe20000000f00 */
        /* <DEDUP_REMOVED lines=10> */
.L_x_411:
[----:B------:R-:W1:Y:S01]  /*1ce00*/  SHFL.BFLY PT, R3, R218, 0x2, 0x1f ;  /* 0x0c401f00da037f89 */ /* 0x000e6200000e0000 */
[----:B------:R-:W-:-:S02]  /*1ce10*/  MOV R4, RZ ;  /* 0x000000ff00047202 */ /* 0x000fc40000000f00 */
[----:B------:R-:W-:Y:S01]  /*1ce20*/  MOV R8, 0xff800000 ;  /* 0xff80000000087802 */ /* 0x000fe20000000f00 */
[----:B------:R-:W2:Y:S01]  /*1ce30*/  SHFL.BFLY PT, R2, R219, 0x2, 0x1f ;  /* 0x0c401f00db027f89 */ /* 0x000ea200000e0000 */
[----:B------:R-:W-:Y:S01]  /*1ce40*/  PLOP3.LUT P2, PT, PT, PT, PT, 0x8, 0x0 ;  /* 0x000000000000781c */ /* 0x000fe20003f4e170 */
        /* <DEDUP_REMOVED lines=11> */
[----:B------:R-:W-:-:S03]  /*1cf00*/  @P0 MOV R9, 0x3f317218 ;  /* 0x3f31721800090802 */ /* 0x000fc60000000f00 */
        /* <DEDUP_REMOVED lines=106> */
.L_x_334:
[----:B------:R-:W-:Y:S01]  /*1d5b0*/  USHF.R.S32.HI UR8, URZ, 0x1f, UR15 ;  /* 0x0000001f3f087899 */ /* 0x000fe2000801140f */
[----:B------:R-:W-:Y:S05]  /*1d5c0*/  @P2 BRA `(.L_x_421) ;  /* 0x000017e000002947 */ /* 0x000fea0003800000 */
[----:B------:R-:W1:Y:S01]  /*1d5d0*/  S2R R0, SR_TID.X ;  /* 0x0000000000007919 */ /* 0x000e620000002100 */
[----:B------:R-:W-:Y:S01]  /*1d5e0*/  F2FP.BF16.PACK_AB R128, R129, R128 ;  /* 0x000000808180723e */ /* 0x000fe200000010ff */
[----:B------:R-:W-:Y:S01]  /*1d5f0*/  ULDC.64 UR4, c[0x0][0x500] ;  /* 0x0001400000047ab9 */ /* 0x000fe20000000a00 */
[----:B------:R-:W-:Y:S01]  /*1d600*/  F2FP.BF16.PACK_AB R130, R131, R130 ;  /* 0x000000828382723e */ /* 0x000fe200000010ff */
[----:B------:R-:W-:Y:S01]  /*1d610*/  UISETP.NE.U32.AND UP1, UPT, URZ, UR4, UPT ;  /* 0x000000043f00728c */ /* 0x000fe2000bf25070 */
[----:B------:R-:W-:Y:S01]  /*1d620*/  F2FP.BF16.PACK_AB R124, R125, R124 ;  /* 0x0000007c7d7c723e */ /* 0x000fe200000010ff */
[----:B------:R-:W-:Y:S01]  /*1d630*/  UMOV UR6, 0x4 ;  /* 0x0000000400067882 */ /* 0x000fe20000000000 */
[----:B------:R-:W-:Y:S01]  /*1d640*/  F2FP.BF16.PACK_AB R126, R127, R126 ;  /* 0x0000007e7f7e723e */ /* 0x000fe200000010ff */
[----:B------:R-:W-:Y:S01]  /*1d650*/  UISETP.NE.AND.EX UP1, UPT, URZ, UR5, UPT, UP1 ;  /* 0x000000053f00728c */ /* 0x000fe2000bf25310 */
[----:B------:R-:W-:-:S02]  /*1d660*/  F2FP.BF16.PACK_AB R120, R121, R120 ;  /* 0x000000787978723e */ /* 0x000fc400000010ff */
[----:B------:R-:W-:Y:S01]  /*1d670*/  F2FP.BF16.PACK_AB R122, R123, R122 ;  /* 0x0000007a7b7a723e */ /* 0x000fe200000010ff */
[----:B------:R-:W-:Y:S01]  /*1d680*/  ULDC.64 UR4, c[0x0][0x500] ;  /* 0x0001400000047ab9 */ /* 0x000fe20000000a00 */
[----:B------:R-:W-:Y:S01]  /*1d690*/  F2FP.BF16.PACK_AB R116, R117, R116 ;  /* 0x000000747574723e */ /* 0x000fe200000010ff */
[----:B------:R-:W-:Y:S01]  /*1d6a0*/  UIMAD.WIDE UR4, UR24, UR6, UR4 ;  /* 0x00000006180472a5 */ /* 0x000fe2000f8e0204 */
[----:B------:R-:W-:Y:S02]  /*1d6b0*/  F2FP.BF16.PACK_AB R118, R119, R118 ;  /* 0x000000767776723e */ /* 0x000fe400000010ff */
[----:B------:R-:W-:Y:S02]  /*1d6c0*/  F2FP.BF16.PACK_AB R112, R113, R112 ;  /* 0x000000707170723e */ /* 0x000fe400000010ff */
[----:B------:R-:W-:Y:S02]  /*1d6d0*/  F2FP.BF16.PACK_AB R114, R115, R114 ;  /* 0x000000727372723e */ /* 0x000fe400000010ff */
[----:B------:R-:W-:-:S02]  /*1d6e0*/  F2FP.BF16.PACK_AB R108, R109, R108 ;  /* 0x0000006c6d6c723e */ /* 0x000fc400000010ff */
[----:B------:R-:W-:Y:S02]  /*1d6f0*/  F2FP.BF16.PACK_AB R110, R111, R110 ;  /* 0x0000006e6f6e723e */ /* 0x000fe400000010ff */
[----:B-1----:R-:W-:Y:S02]  /*1d700*/  SHF.R.S32.HI R5, RZ, 0x1f, R0 ;  /* 0x0000001fff057819 */ /* 0x002fe40000011400 */
[----:B------:R-:W-:Y:S02]  /*1d710*/  F2FP.BF16.PACK_AB R104, R105, R104 ;  /* 0x000000686968723e */ /* 0x000fe400000010ff */
[----:B------:R-:W-:Y:S02]  /*1d720*/  LEA.HI R2, R5, R0, RZ, 0x2 ;  /* 0x0000000005027211 */ /* 0x000fe400078f10ff */
[----:B------:R-:W-:Y:S02]  /*1d730*/  F2FP.BF16.PACK_AB R106, R107, R106 ;  /* 0x0000006a6b6a723e */ /* 0x000fe400000010ff */
[----:B------:R-:W-:-:S02]  /*1d740*/  SHF.R.S32.HI R10, RZ, 0x2, R2 ;  /* 0x00000002ff0a7819 */ /* 0x000fc40000011402 */
[----:B------:R-:W-:Y:S02]  /*1d750*/  SHF.R.S32.HI R9, RZ, 0x1f, R2 ;  /* 0x0000001fff097819 */ /* 0x000fe40000011402 */
[----:B------:R-:W-:Y:S02]  /*1d760*/  LOP3.LUT R11, R2, 0xfffffffc, RZ, 0xc0, !PT ;  /* 0xfffffffc020b7812 */ /* 0x000fe400078ec0ff */
[----:B------:R-:W-:Y:S02]  /*1d770*/  LEA.HI R9, R9, R10, RZ, 0x3 ;  /* 0x0000000a09097211 */ /* 0x000fe400078f18ff */
[----:B------:R-:W-:Y:S01]  /*1d780*/  F2FP.BF16.PACK_AB R100, R101, R100 ;  /* 0x000000646564723e */ /* 0x000fe200000010ff */
[----:B------:R-:W-:Y:S01]  /*1d790*/  IMAD.IADD R11, R0, 0x1, -R11 ;  /* 0x00000001000b7824 */ /* 0x000fe200078e0a0b */
[----:B------:R-:W-:Y:S02]  /*1d7a0*/  LOP3.LUT R9, R9, 0xfffffff8, RZ, 0xc0, !PT ;  /* 0xfffffff809097812 */ /* 0x000fe400078ec0ff */
[----:B------:R-:W-:-:S02]  /*1d7b0*/  F2FP.BF16.PACK_AB R102, R103, R102 ;  /* 0x000000666766723e */ /* 0x000fc400000010ff */
[----:B------:R-:W-:Y:S01]  /*1d7c0*/  F2FP.BF16.PACK_AB R36, R37, R36 ;  /* 0x000000242524723e */ /* 0x000fe200000010ff */
[----:B------:R-:W-:Y:S01]  /*1d7d0*/  IMAD.IADD R10, R10, 0x1, -R9 ;  /* 0x000000010a0a7824 */ /* 0x000fe200078e0a09 */
[----:B------:R-:W-:Y:S02]  /*1d7e0*/  LEA.HI R9, R5, R0, RZ, 0x5 ;  /* 0x0000000005097211 */ /* 0x000fe400078f28ff */
[----:B------:R-:W-:Y:S01]  /*1d7f0*/  F2FP.BF16.PACK_AB R38, R39, R38 ;  /* 0x000000262726723e */ /* 0x000fe200000010ff */
[C---:B------:R-:W-:Y:S01]  /*1d800*/  IMAD.SHL.U32 R12, R10.reuse, 0x40, RZ ;  /* 0x000000400a0c7824 */ /* 0x040fe200078e00ff */
[----:B------:R-:W-:Y:S02]  /*1d810*/  SHF.R.S32.HI R2, RZ, 0x5, R9 ;  /* 0x00000005ff027819 */ /* 0x000fe40000011409 */
[----:B------:R-:W-:Y:S02]  /*1d820*/  LOP3.LUT R14, R10, 0x1, RZ, 0xc0, !PT ;  /* 0x000000010a0e7812 */ /* 0x000fe400078ec0ff */
[----:B------:R-:W-:Y:S01]  /*1d830*/  LOP3.LUT R12, R12, 0x1c0, RZ, 0xc0, !PT ;  /* 0x000001c00c0c7812 */ /* 0x000fe200078ec0ff */
[----:B------:R-:W-:Y:S01]  /*1d840*/  IMAD R13, R2, 0x200, R11 ;  /* 0x00000200020d7824 */ /* 0x000fe200078e020b */
[----:B------:R-:W-:-:S02]  /*1d850*/  ISETP.NE.U32.AND P0, PT, R14, 0x1, PT ;  /* 0x000000010e00780c */ /* 0x000fc40003f05070 */
[----:B------:R-:W-:Y:S02]  /*1d860*/  LEA.HI R12, R12, R12, RZ, 0x1d ;  /* 0x0000000c0c0c7211 */ /* 0x000fe400078fe8ff */
        /* <DEDUP_REMOVED lines=8> */
[----:B------:R-:W-:-:S02]  /*1d8f0*/  F2FP.BF16.PACK_AB R44, R45, R44 ;  /* 0x0000002c2d2c723e */ /* 0x000fc400000010ff */
[C---:B------:R-:W-:Y:S01]  /*1d900*/  IMAD.IADD R17, R13.reuse, 0x1, R10 ;  /* 0x000000010d117824 */ /* 0x040fe200078e020a */
[C---:B------:R-:W-:Y:S02]  /*1d910*/  IADD3 R12, R13.reuse, 0x80, RZ ;  /* 0x000000800d0c7810 */ /* 0x040fe40007ffe0ff */
[----:B------:R-:W-:Y:S02]  /*1d920*/  IADD3 R15, R13, 0x70, RZ ;  /* 0x000000700d0f7810 */ /* 0x000fe40007ffe0ff */
[----:B------:R-:W-:Y:S01]  /*1d930*/  @P0 IADD3 R15, R12, 0x10, RZ ;  /* 0x000000100c0f0810 */ /* 0x000fe20007ffe0ff */
[----:B------:R-:W-:Y:S01]  /*1d940*/  IMAD.MOV.U32 R12, RZ, RZ, 0x40 ;  /* 0x00000040ff0c7424 */ /* 0x000fe200078e00ff */
[----:B------:R-:W-:Y:S02]  /*1d950*/  F2FP.BF16.PACK_AB R46, R47, R46 ;  /* 0x0000002e2f2e723e */ /* 0x000fe400000010ff */
[----:B------:R-:W-:Y:S01]  /*1d960*/  F2FP.BF16.PACK_AB R48, R49, R48 ;  /* 0x000000303130723e */ /* 0x000fe200000010ff */
[----:B------:R-:W-:Y:S01]  /*1d970*/  IMAD.IADD R19, R10, 0x1, R15 ;  /* 0x000000010a137824 */ /* 0x000fe200078e020f */
[----:B------:R-:W-:-:S02]  /*1d980*/  SEL R12, R12, 0xffffffc0, !P2 ;  /* 0xffffffc00c0c7807 */ /* 0x000fc40005000000 */
[----:B------:R-:W-:Y:S02]  /*1d990*/  F2FP.BF16.PACK_AB R50, R51, R50 ;  /* 0x000000323332723e */ /* 0x000fe400000010ff */
[----:B------:R-:W-:Y:S01]  /*1d9a0*/  F2FP.BF16.PACK_AB R52, R53, R52 ;  /* 0x000000343534723e */ /* 0x000fe200000010ff */
[--C-:B------:R-:W-:Y:S01]  /*1d9b0*/  IMAD.IADD R21, R13, 0x1, R12.reuse ;  /* 0x000000010d157824 */ /* 0x100fe200078e020c */
[----:B------:R-:W-:Y:S01]  /*1d9c0*/  F2FP.BF16.PACK_AB R54, R55, R54 ;  /* 0x000000363736723e */ /* 0x000fe200000010ff */
[C---:B------:R-:W-:Y:S01]  /*1d9d0*/  IMAD.IADD R23, R12.reuse, 0x1, R15 ;  /* 0x000000010c177824 */ /* 0x040fe200078e020f */
[----:B------:R-:W-:Y:S01]  /*1d9e0*/  F2FP.BF16.PACK_AB R56, R57, R56 ;  /* 0x000000383938723e */ /* 0x000fe200000010ff */
[----:B------:R-:W-:Y:S01]  /*1d9f0*/  IMAD.IADD R25, R12, 0x1, R17 ;  /* 0x000000010c197824 */ /* 0x000fe200078e0211 */
[----:B------:R-:W-:Y:S01]  /*1da00*/  STS [R13+0x80], R128 ;  /* 0x000080800d007388 */ /* 0x000fe20000000800 */
[----:B------:R-:W-:Y:S01]  /*1da10*/  IMAD.IADD R27, R19, 0x1, R12 ;  /* 0x00000001131b7824 */ /* 0x000fe200078e020c */
[----:B------:R-:W-:Y:S01]  /*1da20*/  F2FP.BF16.PACK_AB R58, R59, R58 ;  /* 0x0000003a3b3a723e */ /* 0x000fe200000010ff */
[----:B------:R-:W-:Y:S01]  /*1da30*/  IMAD.U32 R12, RZ, RZ, UR4 ;  /* 0x00000004ff0c7e24 */ /* 0x000fe2000f8e00ff */
        /* <DEDUP_REMOVED lines=31> */
[----:B------:R-:W-:-:S03]  /*1dc30*/  PLOP3.LUT P1, PT, PT, PT, UP1, 0x80, 0x0 ;  /* 0x000000000000781c */ /* 0x000fc60003f2f018 */
        /* <DEDUP_REMOVED lines=27> */
[----:B------:R2:W-:Y:S01]  /*1ddf0*/  STS [R19+0x8400], R7 ;  /* 0x0084000713007388 */ /* 0x0005e20000000800 */
[----:B-1----:R-:W-:Y:S01]  /*1de00*/  IMAD.U32 R13, RZ, RZ, UR5 ;  /* 0x00000005ff0d7e24 */ /* 0x002fe2000f8e00ff */
[----:B------:R-:W-:-:S02]  /*1de10*/  ULDC.64 UR4, c[0x0][0x508] ;  /* 0x0001420000047ab9 */ /* 0x000fc40000000a00 */
[----:B------:R1:W-:Y:S04]  /*1de20*/  STS [R21+0x8080], R6 ;  /* 0x0080800615007388 */ /* 0x0003e80000000800 */
[----:B------:R1:W-:Y:S04]  /*1de30*/  STS [R21+0x8480], R86 ;  /* 0x0084805615007388 */ /* 0x0003e80000000800 */
[----:B------:R1:W-:Y:S04]  /*1de40*/  STS [R23+0x8000], R88 ;  /* 0x0080005817007388 */ /* 0x0003e80000000800 */
[----:B------:R1:W-:Y:S04]  /*1de50*/  STS [R23+0x8400], R90 ;  /* 0x0084005a17007388 */ /* 0x0003e80000000800 */
[----:B------:R1:W-:Y:S04]  /*1de60*/  STS [R25+0x8080], R92 ;  /* 0x0080805c19007388 */ /* 0x0003e80000000800 */
[----:B------:R1:W-:Y:S04]  /*1de70*/  STS [R25+0x8480], R94 ;  /* 0x0084805e19007388 */ /* 0x0003e80000000800 */
[----:B------:R1:W-:Y:S04]  /*1de80*/  STS [R27+0x8000], R96 ;  /* 0x008000601b007388 */ /* 0x0003e80000000800 */
[----:B------:R1:W-:Y:S04]  /*1de90*/  STS [R27+0x8400], R3 ;  /* 0x008400031b007388 */ /* 0x0003e80000000800 */
[----:B------:R-:W-:Y:S01]  /*1dea0*/  BAR.SYNC.DEFER_BLOCKING 0x1, 0x100 ;  /* 0x0044000000007b1d */ /* 0x000fe20000010000 */
[----:B------:R-:W-:-:S04]  /*1deb0*/  UISETP.NE.U32.AND UP0, UPT, URZ, UR4, UPT ;  /* 0x000000043f00728c */ /* 0x000fc8000bf05070 */
[----:B------:R-:W-:Y:S01]  /*1dec0*/  UISETP.NE.AND.EX UP0, UPT, URZ, UR5, UPT, UP0 ;  /* 0x000000053f00728c */ /* 0x000fe2000bf05300 */
[----:B------:R-:W3:Y:S02]  /*1ded0*/  @P1 LDG.E R10, [R12.64] ;  /* 0x0000001c0c0a1981 */ /* 0x000ee4000c1e1900 */
[----:B------:R-:W-:-:S03]  /*1dee0*/  ULDC.64 UR4, c[0x0][0x508] ;  /* 0x0001420000047ab9 */ /* 0x000fc60000000a00 */
[----:B------:R-:W-:-:S05]  /*1def0*/  PLOP3.LUT P0, PT, PT, PT, UP0, 0x80, 0x0 ;  /* 0x000000000000781c */ /* 0x000fca0003f0f008 */
[----:B------:R-:W-:Y:S01]  /*1df00*/  @UP0 UIMAD.WIDE UR4, UR24, UR6, UR4 ;  /* 0x00000006180402a5 */ /* 0x000fe2000f8e0204 */
[----:B--2---:R-:W-:-:S05]  /*1df10*/  IMAD.MOV.U32 R7, RZ, RZ, c[0x0][0x388] ;  /* 0x0000e200ff077624 */ /* 0x004fca00078e00ff */
[----:B------:R-:W-:Y:S02]  /*1df20*/  IMAD.U32 R14, RZ, RZ, UR4 ;  /* 0x00000004ff0e7e24 */ /* 0x000fe4000f8e00ff */
[----:B------:R-:W-:-:S05]  /*1df30*/  IMAD.U32 R15, RZ, RZ, UR5 ;  /* 0x00000005ff0f7e24 */ /* 0x000fca000f8e00ff */
[----:B------:R1:W5:Y:S01]  /*1df40*/  @P0 LDG.E R7, [R14.64] ;  /* 0x0000001c0e070981 */ /* 0x000362000c1e1900 */
[----:B------:R-:W-:Y:S02]  /*1df50*/  UMOV UR12, URZ ;  /* 0x0000003f000c7c82 */ /* 0x000fe40008000000 */
[----:B------:R-:W-:Y:S01]  /*1df60*/  UMOV UR13, URZ ;  /* 0x0000003f000d7c82 */ /* 0x000fe20008000000 */
[----:B---3--:R-:W2:Y:S02]  /*1df70*/  @P1 R2UR UR5, R10 ;  /* 0x000000000a0513c2 */ /* 0x008ea400000e0000 */
[----:B--2---:R-:W-:Y:S02]  /*1df80*/  @UP1 USHF.R.S32.HI UR4, URZ, 0x1f, UR5 ;  /* 0x0000001f3f041899 */ /* 0x004fe40008011405 */
[----:B------:R-:W-:-:S05]  /*1df90*/  @UP1 UMOV UR12, UR5 ;  /* 0x00000005000c1c82 */ /* 0x000fca0008000000 */
[----:B------:R-:W-:Y:S01]  /*1dfa0*/  @UP1 UMOV UR13, UR4 ;  /* 0x00000004000d1c82 */ /* 0x000fe20008000000 */
[----:B------:R-:W-:Y:S05]  /*1dfb0*/  @P0 BRA `(.L_x_422) ;  /* 0x0000004000000947 */ /* 0x000fea0003800000 */
[----:B-1----:R-:W-:Y:S05]  /*1dfc0*/  @!P1 BRA `(.L_x_422) ;  /* 0x0000003000009947 */ /* 0x002fea0003800000 */
[----:B-----5:R-:W2:Y:S04]  /*1dfd0*/  LDG.E R7, [R12.64] ;  /* 0x0000001c0c077981 */ /* 0x020ea8000c1e1900 */
[----:B------:R-:W2:Y:S02]  /*1dfe0*/  LDG.E R6, [R12.64+0x4] ;  /* 0x0000041c0c067981 */ /* 0x000ea4000c1e1900 */
[----:B--2---:R-:W-:Y:S02]  /*1dff0*/  IADD3 R7, -R7, R6, RZ ;  /* 0x0000000607077210 */ /* 0x004fe40007ffe1ff */
.L_x_422:
[----:B-1----:R-:W-:Y:S01]  /*1e000*/  SHF.R.S32.HI R3, RZ, 0x1f, R2 ;  /* 0x0000001fff037819 */ /* 0x002fe20000011402 */
[----:B------:R-:W1:Y:S01]  /*1e010*/  S2R R57, SR_CTAID.X ;  /* 0x0000000000397919 */ /* 0x000e620000002500 */
[----:B------:R-:W-:Y:S01]  /*1e020*/  LOP3.LUT R13, R9, 0xffffffe0, RZ, 0xc0, !PT ;  /* 0xffffffe0090d7812 */ /* 0x000fe200078ec0ff */
[----:B------:R-:W-:Y:S01]  /*1e030*/  IMAD.MOV.U32 R6, RZ, RZ, c[0x0][0x4e8] ;  /* 0x00013a00ff067624 */ /* 0x000fe200078e00ff */
[----:B------:R-:W-:Y:S01]  /*1e040*/  LEA.HI R3, R3, R2, RZ, 0x3 ;  /* 0x0000000203037211 */ /* 0x000fe200078f18ff */
[----:B------:R-:W-:Y:S01]  /*1e050*/  ULDC.64 UR4, c[0x0][0x3a0] ;  /* 0x0000e80000047ab9 */ /* 0x000fe20000000a00 */
[----:B------:R-:W-:Y:S01]  /*1e060*/  BSSY B0, `(.L_x_423) ;  /* 0x000008c000007945 */ /* 0x000fe20003800000 */
[----:B------:R-:W-:Y:S01]  /*1e070*/  UMOV UR11, UR13 ;  /* 0x0000000d000b7c82 */ /* 0x000fe20008000000 */
[----:B------:R-:W-:Y:S01]  /*1e080*/  LOP3.LUT R9, R3, 0xffffff8, RZ, 0xc0, !PT ;  /* 0x0ffffff803097812 */ /* 0x000fe200078ec0ff */
[----:B------:R-:W-:Y:S01]  /*1e090*/  IMAD.IADD R3, R0, 0x1, -R13 ;  /* 0x0000000100037824 */ /* 0x000fe200078e0a0d */
[----:B------:R-:W-:Y:S01]  /*1e0a0*/  ISETP.NE.AND P1, PT, R6, 0x1, PT ;  /* 0x000000010600780c */ /* 0x000fe20003f25270 */
[----:B------:R-:W-:Y:S01]  /*1e0b0*/  UIMAD UR13, UR13, UR4, URZ ;  /* 0x000000040d0d72a4 */ /* 0x000fe2000f8e023f */
[----:B------:R-:W-:Y:S01]  /*1e0c0*/  LEA.HI R6, R11, R11, RZ, 0x1 ;  /* 0x0000000b0b067211 */ /* 0x000fe200078f08ff */
[----:B------:R-:W-:Y:S01]  /*1e0d0*/  IMAD.IADD R2, R2, 0x1, -R9 ;  /* 0x0000000102027824 */ /* 0x000fe200078e0a09 */
[----:B------:R-:W-:Y:S01]  /*1e0e0*/  SHF.R.S32.HI R10, RZ, 0x1f, R3 ;  /* 0x0000001fff0a7819 */ /* 0x000fe20000011403 */
[----:B------:R-:W-:Y:S01]  /*1e0f0*/  UMOV UR10, UR12 ;  /* 0x0000000c000a7c82 */ /* 0x000fe20008000000 */
[----:B------:R-:W-:Y:S01]  /*1e100*/  LOP3.LUT R6, R6, 0x1ffffffe, RZ, 0xc0, !PT ;  /* 0x1ffffffe06067812 */ /* 0x000fe200078ec0ff */
[----:B------:R-:W-:Y:S01]  /*1e110*/  ULDC.64 UR6, c[0x0][0x490] ;  /* 0x0001240000067ab9 */ /* 0x000fe20000000a00 */
[----:B------:R-:W-:Y:S01]  /*1e120*/  LEA.HI R9, R10, R3, RZ, 0x2 ;  /* 0x000000030a097211 */ /* 0x000fe200078f10ff */
[----:B------:R-:W-:Y:S01]  /*1e130*/  UIMAD.WIDE.U32 UR16, UR12, UR4, URZ ;  /* 0x000000040c1072a5 */ /* 0x000fe2000f8e003f */
[----:B------:R-:W-:Y:S01]  /*1e140*/  LOP3.LUT P2, RZ, R3, 0x3, RZ, 0xc0, !PT ;  /* 0x0000000303ff7812 */ /* 0x000fe2000784c0ff */
[----:B------:R-:W-:Y:S01]  /*1e150*/  IMAD.IADD R11, R11, 0x1, -R6 ;  /* 0x000000010b0b7824 */ /* 0x000fe200078e0a06 */
[----:B------:R-:W-:Y:S01]  /*1e160*/  SHF.R.S32.HI R9, RZ, 0x2, R9 ;  /* 0x00000002ff097819 */ /* 0x000fe20000011409 */
[----:B------:R-:W-:-:S02]  /*1e170*/  UIMAD UR13, UR12, UR5, UR13 ;  /* 0x000000050c0d72a4 */ /* 0x000fc4000f8e020d */
[----:B------:R-:W-:Y:S02]  /*1e180*/  USHF.R.S32.HI UR12, URZ, 0x1f, UR24 ;  /* 0x0000001f3f0c7899 */ /* 0x000fe40008011418 */
[----:B------:R-:W-:Y:S01]  /*1e190*/  IMAD R2, R2, 0x10, R9 ;  /* 0x0000001002027824 */ /* 0x000fe200078e0209 */
[----:B------:R-:W-:Y:S02]  /*1e1a0*/  UIMAD UR9, UR8, UR6, URZ ;  /* 0x00000006080972a4 */ /* 0x000fe4000f8e023f */
[----:B------:R-:W-:Y:S01]  /*1e1b0*/  USEL UR12, UR12, URZ, !UP1 ;  /* 0x0000003f0c0c7287 */ /* 0x000fe2000c800000 */
[----:B------:R-:W-:Y:S01]  /*1e1c0*/  IMAD R6, R11, 0x8, R2 ;  /* 0x000000080b067824 */ /* 0x000fe200078e0202 */
[----:B------:R-:W-:Y:S02]  /*1e1d0*/  UIMAD.WIDE.U32 UR10, UR15, UR6, UR10 ;  /* 0x000000060f0a72a5 */ /* 0x000fe4000f8e000a */
[----:B------:R-:W-:Y:S02]  /*1e1e0*/  UIMAD UR9, UR15, UR7, UR9 ;  /* 0x000000070f0972a4 */ /* 0x000fe4000f8e0209 */
[----:B-1----:R-:W-:Y:S01]  /*1e1f0*/  LEA R9, R57, R6, 0x7 ;  /* 0x0000000639097211 */ /* 0x002fe200078e38ff */
[----:B------:R-:W-:Y:S01]  /*1e200*/  ULDC.64 UR6, c[0x0][0x498] ;  /* 0x0001260000067ab9 */ /* 0x000fe20000000a00 */
[CC--:B------:R-:W-:Y:S01]  /*1e210*/  LEA.HI R6, R5.reuse, R0.reuse, RZ, 0x3 ;  /* 0x0000000005067211 */ /* 0x0c0fe200078f18ff */
[----:B------:R-:W-:Y:S01]  /*1e220*/  USEL UR24, UR24, URZ, !UP1 ;  /* 0x0000003f18187287 */ /* 0x000fe2000c800000 */
[----:B------:R-:W-:Y:S01]  /*1e230*/  LEA.HI R5, R5, R0, RZ, 0x6 ;  /* 0x0000000005057211 */ /* 0x000fe200078f30ff */
[----:B------:R-:W-:Y:S01]  /*1e240*/  @P1 IMAD.HI.U32 R3, R9, c[0x0][0x4ec], RZ ;  /* 0x00013b0009031a27 */ /* 0x000fe200078e00ff */
[----:B------:R-:W-:-:S02]  /*1e250*/  UIMAD UR14, UR12, UR6, URZ ;  /* 0x000000060c0e72a4 */ /* 0x000fc4000f8e023f */
[----:B------:R-:W-:Y:S01]  /*1e260*/  UIADD3 UR11, UR11, UR9, URZ ;  /* 0x000000090b0b7290 */ /* 0x000fe2000fffe03f */
[----:B------:R-:W-:Y:S01]  /*1e270*/  IMAD.MOV.U32 R14, RZ, RZ, R9 ;  /* 0x000000ffff0e7224 */ /* 0x000fe200078e0009 */
[----:B------:R-:W-:Y:S01]  /*1e280*/  @P1 SHF.R.U32.HI R14, RZ, c[0x0][0x4f0], R3 ;  /* 0x00013c00ff0e1a19 */ /* 0x000fe20000011603 */
[----:B------:R-:W-:Y:S01]  /*1e290*/  UIMAD UR7, UR24, UR7, UR14 ;  /* 0x00000007180772a4 */ /* 0x000fe2000f8e020e */
[----:B------:R-:W-:Y:S01]  /*1e2a0*/  LOP3.LUT R3, R6, 0xfffffff8, RZ, 0xc0, !PT ;  /* 0xfffffff806037812 */ /* 0x000fe200078ec0ff */
[----:B------:R-:W-:Y:S01]  /*1e2b0*/  UIMAD.WIDE.U32 UR10, UR24, UR6, UR10 ;  /* 0x00000006180a72a5 */ /* 0x000fe2000f8e000a */
[----:B------:R-:W-:Y:S01]  /*1e2c0*/  SHF.R.S32.HI R6, RZ, 0x3, R6 ;  /* 0x00000003ff067819 */ /* 0x000fe20000011406 */
[--C-:B------:R-:W-:Y:S01]  /*1e2d0*/  IMAD.MOV R10, RZ, RZ, -R14.reuse ;  /* 0x000000ffff0a7224 */ /* 0x100fe200078e0a0e */
[----:B------:R-:W-:Y:S01]  /*1e2e0*/  ULDC.64 UR4, c[0x0][0x3e8] ;  /* 0x0000fa0000047ab9 */ /* 0x000fe20000000a00 */
[----:B------:R-:W-:Y:S01]  /*1e2f0*/  IMAD.IADD R3, R0, 0x1, -R3 ;  /* 0x0000000100037824 */ /* 0x000fe200078e0a03 */
[----:B------:R-:W-:Y:S01]  /*1e300*/  UIMAD UR8, UR8, UR4, URZ ;  /* 0x00000004080872a4 */ /* 0x000fe2000f8e023f */
[----:B------:R-:W-:Y:S01]  /*1e310*/  IMAD R10, R10, c[0x0][0x4e8], R9 ;  /* 0x00013a000a0a7a24 */ /* 0x000fe200078e0209 */
[----:B------:R-:W-:Y:S01]  /*1e320*/  SHF.R.S32.HI R9, RZ, 0x1f, R14 ;  /* 0x0000001fff097819 */ /* 0x000fe2000001140e */
[----:B------:R-:W-:Y:S01]  /*1e330*/  IMAD.U32 R0, RZ, RZ, UR7 ;  /* 0x00000007ff007e24 */ /* 0x000fe2000f8e00ff */
[----:B------:R-:W-:Y:S01]  /*1e340*/  IADD3 R14, P0, R14, UR10, RZ ;  /* 0x0000000a0e0e7c10 */ /* 0x000fe2000ff1e0ff */
[----:B------:R-:W-:Y:S01]  /*1e350*/  IMAD.SHL.U32 R19, R6, 0x40, RZ ;  /* 0x0000004006137824 */ /* 0x000fe200078e00ff */
[----:B------:R-:W-:Y:S01]  /*1e360*/  SHF.R.S32.HI R17, RZ, 0x1f, R10 ;  /* 0x0000001fff117819 */ /* 0x000fe2000001140a */
[----:B------:R-:W-:Y:S01]  /*1e370*/  UIADD3 UR17, UR17, UR13, URZ ;  /* 0x0000000d11117290 */ /* 0x000fe2000fffe03f */
[----:B------:R-:W-:Y:S01]  /*1e380*/  IADD3.X R15, R9, UR11, R0, P0, !PT ;  /* 0x0000000b090f7c10 */ /* 0x000fe200087fe400 */
[----:B------:R-:W-:Y:S01]  /*1e390*/  UIMAD UR5, UR15, UR5, UR8 ;  /* 0x000000050f0572a4 */ /* 0x000fe2000f8e0208 */
[----:B------:R-:W-:Y:S01]  /*1e3a0*/  LEA R0, R3, R6, 0x5 ;  /* 0x0000000603007211 */ /* 0x000fe200078e28ff */
[----:B------:R-:W-:Y:S01]  /*1e3b0*/  IMAD R17, R17, c[0x0][0x488], RZ ;  /* 0x0001220011117a24 */ /* 0x000fe200078e02ff */
[----:B------:R-:W-:Y:S01]  /*1e3c0*/  LOP3.LUT R19, R19, 0x1c0, RZ, 0xc0, !PT ;  /* 0x000001c013137812 */ /* 0x000fe200078ec0ff */
[----:B------:R-:W-:Y:S01]  /*1e3d0*/  IMAD.WIDE.U32 R14, R10, c[0x0][0x488], R14 ;  /* 0x000122000a0e7a25 */ /* 0x000fe200078e000e */
[----:B------:R-:W-:-:S02]  /*1e3e0*/  UIMAD.WIDE.U32 UR16, UR15, UR4, UR16 ;  /* 0x000000040f1072a5 */ /* 0x000fc4000f8e0010 */
[----:B------:R-:W-:Y:S01]  /*1e3f0*/  ULDC.64 UR6, c[0x0][0x3f0] ;  /* 0x0000fc0000067ab9 */ /* 0x000fe20000000a00 */
[----:B------:R-:W-:Y:S01]  /*1e400*/  IMAD R13, R57, 0x80, R0 ;  /* 0x00000080390d7824 */ /* 0x000fe200078e0200 */
[----:B------:R-:W-:Y:S01]  /*1e410*/  LEA R16, P0, R14, c[0x0][0x450], 0x2 ;  /* 0x000114000e107a11 */ /* 0x000fe200078010ff */
[----:B------:R-:W-:Y:S01]  /*1e420*/  IMAD R17, R10, c[0x0][0x48c], R17 ;  /* 0x000123000a117a24 */ /* 0x000fe200078e0211 */
[----:B------:R-:W-:Y:S01]  /*1e430*/  UIMAD UR12, UR12, UR6, URZ ;  /* 0x000000060c0c72a4 */ /* 0x000fe2000f8e023f */
[----:B------:R-:W-:Y:S01]  /*1e440*/  IMAD.SHL.U32 R0, R3, 0x8, RZ ;  /* 0x0000000803007824 */ /* 0x000fe200078e00ff */
[----:B------:R-:W-:Y:S01]  /*1e450*/  SHF.R.U32.HI R3, RZ, 0x3, R19 ;  /* 0x00000003ff037819 */ /* 0x000fe20000011613 */
[----:B------:R-:W-:Y:S01]  /*1e460*/  @P1 IMAD.HI.U32 R11, R13, c[0x0][0x4ec], RZ ;  /* 0x00013b000d0b1a27 */ /* 0x000fe200078e00ff */
[----:B------:R-:W-:Y:S01]  /*1e470*/  UIADD3 UR17, UR17, UR5, URZ ;  /* 0x0000000511117290 */ /* 0x000fe2000fffe03f */
[----:B------:R-:W-:Y:S01]  /*1e480*/  SHFL.IDX PT, R50, R16, RZ, 0x1c1f ;  /* 0x001c1fff10327589 */ /* 0x000fe200000e0000 */
[----:B------:R-:W-:Y:S01]  /*1e490*/  LOP3.LUT R10, R19, 0x38, R0, 0xf8, !PT ;  /* 0x00000038130a7812 */ /* 0x000fe200078ef800 */
[----:B------:R-:W-:Y:S01]  /*1e4a0*/  IMAD.IADD R12, R15, 0x1, R17 ;  /* 0x000000010f0c7824 */ /* 0x000fe200078e0211 */
[----:B------:R-:W-:Y:S01]  /*1e4b0*/  UIMAD UR7, UR24, UR7, UR12 ;  /* 0x00000007180772a4 */ /* 0x000fe2000f8e020c */
[----:B------:R-:W-:Y:S01]  /*1e4c0*/  IMAD.MOV.U32 R9, RZ, RZ, R13 ;  /* 0x000000ffff097224 */ /* 0x000fe200078e000d */
[----:B------:R-:W-:Y:S01]  /*1e4d0*/  @P1 SHF.R.U32.HI R9, RZ, c[0x0][0x4f0], R11 ;  /* 0x00013c00ff091a19 */ /* 0x000fe2000001160b */
[----:B------:R-:W-:Y:S01]  /*1e4e0*/  UIMAD.WIDE.U32 UR16, UR24, UR6, UR16 ;  /* 0x00000006181072a5 */ /* 0x000fe2000f8e0010 */
[----:B------:R-:W-:Y:S01]  /*1e4f0*/  LEA.HI.X R12, R14, c[0x0][0x454], R12, 0x2, P0 ;  /* 0x000115000e0c7a11 */ /* 0x000fe200000f140c */
[----:B------:R-:W-:Y:S01]  /*1e500*/  SHFL.IDX PT, R48, R16, 0x1, 0x1c1f ;  /* 0x003c1f0010307f89 */ /* 0x000fe200000e0000 */
[----:B------:R-:W-:Y:S01]  /*1e510*/  LOP3.LUT R3, R10, R3, RZ, 0x3c, !PT ;  /* 0x000000030a037212 */ /* 0x000fe200078e3cff */
[--C-:B------:R-:W-:Y:S01]  /*1e520*/  IMAD.MOV R10, RZ, RZ, -R9.reuse ;  /* 0x000000ffff0a7224 */ /* 0x100fe200078e0a09 */
[----:B------:R-:W-:Y:S01]  /*1e530*/  UIADD3 UR7, UR17, UR7, URZ ;  /* 0x0000000711077290 */ /* 0x000fe2000fffe03f */
[----:B------:R-:W1:Y:S01]  /*1e540*/  SHFL.IDX PT, R51, R12, RZ, 0x1c1f ;  /* 0x001c1fff0c337589 */ /* 0x000e6200000e0000 */
[----:B------:R-:W-:Y:S01]  /*1e550*/  SHF.R.S32.HI R11, RZ, 0x1f, R9 ;  /* 0x0000001fff0b7819 */ /* 0x000fe20000011409 */
[----:B------:R-:W-:Y:S01]  /*1e560*/  IMAD R10, R10, c[0x0][0x4e8], R13 ;  /* 0x00013a000a0a7a24 */ /* 0x000fe200078e020d */
[----:B------:R-:W-:Y:S01]  /*1e570*/  MOV R14, UR16 ;  /* 0x00000010000e7c02 */ /* 0x000fe20008000f00 */
[----:B------:R2:W3:Y:S01]  /*1e580*/  SHFL.IDX PT, R49, R12, 0x1, 0x1c1f ;  /* 0x003c1f000c317f89 */ /* 0x0004e200000e0000 */
[----:B------:R-:W-:-:S02]  /*1e590*/  IMAD R13, R57, 0x80, R2 ;  /* 0x00000080390d7824 */ /* 0x000fc400078e0202 */
[----:B-----5:R-:W-:Y:S02]  /*1e5a0*/  IMAD R2, R7, c[0x0][0x4e8], RZ ;  /* 0x00013a0007027a24 */ /* 0x020fe400078e02ff */
[----:B------:R-:W-:Y:S01]  /*1e5b0*/  IMAD.U32 R15, RZ, RZ, UR17 ;  /* 0x00000011ff0f7e24 */ /* 0x000fe2000f8e00ff */
[C---:B------:R-:W-:Y:S01]  /*1e5c0*/  IADD3 R7, R13.reuse, 0x8, RZ ;  /* 0x000000080d077810 */ /* 0x040fe20007ffe0ff */
[----:B------:R-:W-:Y:S01]  /*1e5d0*/  IMAD.U32 R15, RZ, RZ, UR7 ;  /* 0x00000007ff0f7e24 */ /* 0x000fe2000f8e00ff */
[-C--:B------:R-:W-:Y:S01]  /*1e5e0*/  ISETP.GE.OR P0, PT, R13, R2.reuse, P2 ;  /* 0x000000020d00720c */ /* 0x080fe20001706670 */
[----:B------:R-:W-:Y:S01]  /*1e5f0*/  IMAD R18, R11, c[0x0][0x3e0], RZ ;  /* 0x0000f8000b127a24 */ /* 0x000fe200078e02ff */
[----:B------:R-:W-:Y:S01]  /*1e600*/  ISETP.GE.OR P2, PT, R7, R2, P2 ;  /* 0x000000020700720c */ /* 0x000fe20001746670 */
[----:B------:R-:W-:-:S04]  /*1e610*/  IMAD.WIDE.U32 R14, R9, c[0x0][0x3e0], R14 ;  /* 0x0000f800090e7a25 */ /* 0x000fc800078e000e */
[----:B------:R-:W-:Y:S01]  /*1e620*/  IMAD R18, R9, c[0x0][0x3e4], R18 ;  /* 0x0000f90009127a24 */ /* 0x000fe200078e0212 */
[----:B------:R-:W-:Y:S01]  /*1e630*/  SHF.R.S32.HI R9, RZ, 0x1f, R10 ;  /* 0x0000001fff097819 */ /* 0x000fe2000001140a */
[----:B------:R-:W-:-:S03]  /*1e640*/  IMAD R57, R57, 0x80, R6 ;  /* 0x0000008039397824 */ /* 0x000fc600078e0206 */
[----:B------:R-:W-:Y:S01]  /*1e650*/  IADD3 R15, R15, R18, RZ ;  /* 0x000000120f0f7210 */ /* 0x000fe20007ffe0ff */
[----:B------:R-:W-:Y:S01]  /*1e660*/  IMAD R9, R9, c[0x0][0x3d8], RZ ;  /* 0x0000f60009097a24 */ /* 0x000fe200078e02ff */
[----:B-1----:R1:W-:Y:S01]  /*1e670*/  @!P0 ST.E [R50.64], R4 ;  /* 0x0000000432008985 */ /* 0x0023e2000c10191c */
[----:B--2---:R-:W-:-:S03]  /*1e680*/  IMAD.SHL.U32 R12, R5, 0x8, RZ ;  /* 0x00000008050c7824 */ /* 0x004fc600078e00ff */
[----:B---3--:R1:W-:Y:S02]  /*1e690*/  @!P2 ST.E [R48.64], R8 ;  /* 0x000000083000a985 */ /* 0x0083e4000c10191c */
[----:B------:R-:W-:Y:S01]  /*1e6a0*/  LOP3.LUT R12, R3, 0x7ffffe00, R12, 0xf8, !PT ;  /* 0x7ffffe00030c7812 */ /* 0x000fe200078ef80c */
[C---:B------:R-:W-:Y:S02]  /*1e6b0*/  IMAD R3, R10.reuse, c[0x0][0x3dc], R9 ;  /* 0x0000f7000a037a24 */ /* 0x040fe400078e0209 */
[----:B------:R-:W-:-:S04]  /*1e6c0*/  IMAD.WIDE.U32 R10, R10, c[0x0][0x3d8], R14 ;  /* 0x0000f6000a0a7a25 */ /* 0x000fc800078e000e */
[----:B------:R-:W-:Y:S01]  /*1e6d0*/  IMAD.SHL.U32 R58, R12, 0x2, RZ ;  /* 0x000000020c3a7824 */ /* 0x000fe200078e00ff */
[----:B------:R-:W-:Y:S01]  /*1e6e0*/  LEA R56, P0, R10, c[0x0][0x380], 0x1 ;  /* 0x0000e0000a387a11 */ /* 0x000fe200078008ff */
[----:B------:R-:W-:-:S03]  /*1e6f0*/  IMAD.IADD R3, R11, 0x1, R3 ;  /* 0x000000010b037824 */ /* 0x000fc600078e0203 */
[----:B------:R1:W2:Y:S02]  /*1e700*/  LDS.128 R44, [R58+0x1080] ;  /* 0x001080003a2c7984 */ /* 0x0002a40000000c00 */
[----:B------:R-:W-:Y:S02]  /*1e710*/  LEA.HI.X R55, R10, c[0x0][0x384], R3, 0x1, P0 ;  /* 0x0000e1000a377a11 */ /* 0x000fe400000f0c03 */
        /* <DEDUP_REMOVED lines=32> */
.L_x_424:
[----:B--2---:R-:W-:Y:S05]  /*1e920*/  BSYNC B0 ;  /* 0x0000000000007941 */ /* 0x004fea0003800000 */
.L_x_423:
        /* <DEDUP_REMOVED lines=23> */
.L_x_426:
[----:B------:R-:W-:Y:S05]  /*1eaa0*/  BSYNC B0 ;  /* 0x0000000000007941 */ /* 0x000fea0003800000 */
.L_x_425:
        /* <DEDUP_REMOVED lines=23> */
.L_x_428:
[----:B------:R-:W-:Y:S05]  /*1ec20*/  BSYNC B0 ;  /* 0x0000000000007941 */ /* 0x000fea0003800000 */
.L_x_427:
        /* <DEDUP_REMOVED lines=24> */
.L_x_421:
[----:B------:R-:W-:Y:S02]  /*1edb0*/  ULDC.64 UR4, c[0x0][0x500] ;  /* 0x0001400000047ab9 */ /* 0x000fe40000000a00 */
[----:B------:R-:W-:Y:S02]  /*1edc0*/  UISETP.NE.U32.AND UP1, UPT, URZ, UR4, UPT ;  /* 0x000000043f00728c */ /* 0x000fe4000bf25070 */
[----:B------:R-:W-:Y:S02]  /*1edd0*/  UMOV UR6, 0x4 ;  /* 0x0000000400067882 */ /* 0x000fe40000000000 */
[----:B------:R-:W-:-:S03]  /*1ede0*/  UISETP.NE.AND.EX UP1, UPT, URZ, UR5, UPT, UP1 ;  /* 0x000000053f00728c */ /* 0x000fc6000bf25310 */
[----:B------:R-:W-:Y:S02]  /*1edf0*/  ULDC.64 UR4, c[0x0][0x500] ;  /* 0x0001400000047ab9 */ /* 0x000fe40000000a00 */
[----:B------:R-:W-:Y:S01]  /*1ee00*/  UIMAD.WIDE UR4, UR24, UR6, UR4 ;  /* 0x00000006180472a5 */ /* 0x000fe2000f8e0204 */
[----:B------:R-:W-:-:S05]  /*1ee10*/  PLOP3.LUT P1, PT, PT, PT, UP1, 0x80, 0x0 ;  /* 0x000000000000781c */ /* 0x000fca0003f2f018 */
[----:B------:R-:W-:Y:S01]  /*1ee20*/  IMAD.U32 R6, RZ, RZ, UR4 ;  /* 0x00000004ff067e24 */ /* 0x000fe2000f8e00ff */
[----:B------:R-:W-:Y:S01]  /*1ee30*/  MOV R7, UR5 ;  /* 0x0000000500077c02 */ /* 0x000fe20008000f00 */
[----:B------:R-:W-:-:S06]  /*1ee40*/  ULDC.64 UR4, c[0x0][0x508] ;  /* 0x0001420000047ab9 */ /* 0x000fcc0000000a00 */
[----:B------:R-:W2:Y:S01]  /*1ee50*/  @P1 LDG.E R0, [R6.64] ;  /* 0x0000001c06001981 */ /* 0x000ea2000c1e1900 */
[----:B------:R-:W-:Y:S01]  /*1ee60*/  UISETP.NE.U32.AND UP0, UPT, URZ, UR4, UPT ;  /* 0x000000043f00728c */ /* 0x000fe2000bf05070 */
[----:B------:R-:W-:-:S03]  /*1ee70*/  IMAD.MOV.U32 R3, RZ, RZ, c[0x0][0x388] ;  /* 0x0000e200ff037624 */ /* 0x000fc600078e00ff */
[----:B------:R-:W-:-:S03]  /*1ee80*/  UISETP.NE.AND.EX UP0, UPT, URZ, UR5, UPT, UP0 ;  /* 0x000000053f00728c */ /* 0x000fc6000bf05300 */
[----:B------:R-:W-:-:S03]  /*1ee90*/  ULDC.64 UR4, c[0x0][0x508] ;  /* 0x0001420000047ab9 */ /* 0x000fc60000000a00 */
[----:B------:R-:W-:-:S05]  /*1eea0*/  PLOP3.LUT P0, PT, PT, PT, UP0, 0x80, 0x0 ;  /* 0x000000000000781c */ /* 0x000fca0003f0f008 */
[----:B------:R-:W-:-:S06]  /*1eeb0*/  @UP0 UIMAD.WIDE UR4, UR24, UR6, UR4 ;  /* 0x00000006180402a5 */ /* 0x000fcc000f8e0204 */
[----:B------:R-:W-:Y:S01]  /*1eec0*/  MOV R4, UR4 ;  /* 0x0000000400047c02 */ /* 0x000fe20008000f00 */
[----:B------:R-:W-:-:S05]  /*1eed0*/  IMAD.U32 R5, RZ, RZ, UR5 ;  /* 0x00000005ff057e24 */ /* 0x000fca000f8e00ff */
[----:B------:R1:W5:Y:S01]  /*1eee0*/  @P0 LDG.E R3, [R4.64] ;  /* 0x0000001c04030981 */ /* 0x000362000c1e1900 */
[----:B------:R-:W-:Y:S02]  /*1eef0*/  UMOV UR10, URZ ;  /* 0x0000003f000a7c82 */ /* 0x000fe40008000000 */
[----:B------:R-:W-:Y:S01]  /*1ef00*/  UMOV UR11, URZ ;  /* 0x0000003f000b7c82 */ /* 0x000fe20008000000 */
[----:B--2---:R-:W2:Y:S02]  /*1ef10*/  @P1 R2UR UR5, R0 ;  /* 0x00000000000513c2 */ /* 0x004ea400000e0000 */
        /* <DEDUP_REMOVED lines=8> */
.L_x_429:
[----:B-1----:R-:W1:Y:S01]  /*1efa0*/  S2R R7, SR_TID.X ;  /* 0x0000000000077919 */ /* 0x002e620000002100 */
[----:B------:R-:W-:Y:S01]  /*1efb0*/  USHF.R.S32.HI UR6, URZ, 0x1f, UR24 ;  /* 0x0000001f3f067899 */ /* 0x000fe20008011418 */
[----:B------:R-:W-:Y:S01]  /*1efc0*/  BSSY B0, `(.L_x_430) ;  /* 0x0000029000007945 */ /* 0x000fe20003800000 */
[----:B------:R-:W-:-:S02]  /*1efd0*/  USEL UR24, UR24, URZ, !UP1 ;  /* 0x0000003f18187287 */ /* 0x000fc4000c800000 */
[----:B------:R-:W-:Y:S01]  /*1efe0*/  USEL UR6, UR6, URZ, !UP1 ;  /* 0x0000003f06067287 */ /* 0x000fe2000c800000 */
[----:B-1----:R-:W-:-:S13]  /*1eff0*/  ISETP.GT.AND P0, PT, R7, 0x7f, PT ;  /* 0x0000007f0700780c */ /* 0x002fda0003f04270 */
[----:B------:R-:W-:Y:S05]  /*1f000*/  @P0 BRA `(.L_x_431) ;  /* 0x0000024000000947 */ /* 0x000fea0003800000 */
[----:B------:R-:W1:Y:S01]  /*1f010*/  S2R R2, SR_CTAID.X ;  /* 0x0000000000027919 */ /* 0x000e620000002500 */
[----:B-----5:R-:W-:Y:S01]  /*1f020*/  IMAD R0, R3, c[0x0][0x4e8], RZ ;  /* 0x00013a0003007a24 */ /* 0x020fe200078e02ff */
[----:B-1----:R-:W-:-:S04]  /*1f030*/  LEA R5, R2, R7, 0x7 ;  /* 0x0000000702057211 */ /* 0x002fc800078e38ff */
[----:B------:R-:W-:-:S13]  /*1f040*/  ISETP.GE.AND P0, PT, R5, R0, PT ;  /* 0x000000000500720c */ /* 0x000fda0003f06270 */
[----:B------:R-:W-:Y:S05]  /*1f050*/  @P0 BRA `(.L_x_431) ;  /* 0x000001f000000947 */ /* 0x000fea0003800000 */
[----:B------:R-:W-:Y:S01]  /*1f060*/  IMAD.MOV.U32 R0, RZ, RZ, c[0x0][0x4e8] ;  /* 0x00013a00ff007624 */ /* 0x000fe200078e00ff */
[----:B------:R-:W-:Y:S01]  /*1f070*/  ULDC.64 UR4, c[0x0][0x490] ;  /* 0x0001240000047ab9 */ /* 0x000fe20000000a00 */
[----:B------:R-:W-:Y:S01]  /*1f080*/  IMAD.MOV.U32 R8, RZ, RZ, R5 ;  /* 0x000000ffff087224 */ /* 0x000fe200078e0005 */
[----:B------:R-:W-:Y:S02]  /*1f090*/  UIMAD UR7, UR8, UR4, URZ ;  /* 0x00000004080772a4 */ /* 0x000fe4000f8e023f */
[----:B------:R-:W-:Y:S01]  /*1f0a0*/  ISETP.NE.AND P0, PT, R0, 0x1, PT ;  /* 0x000000010000780c */ /* 0x000fe20003f05270 */
[----:B------:R-:W-:Y:S02]  /*1f0b0*/  UMOV UR12, UR10 ;  /* 0x0000000a000c7c82 */ /* 0x000fe40008000000 */
[----:B------:R-:W-:Y:S02]  /*1f0c0*/  UMOV UR13, UR11 ;  /* 0x0000000b000d7c82 */ /* 0x000fe40008000000 */
[----:B------:R-:W-:-:S02]  /*1f0d0*/  UIMAD.WIDE.U32 UR12, UR15, UR4, UR12 ;  /* 0x000000040f0c72a5 */ /* 0x000fc4000f8e000c */
[----:B------:R-:W-:-:S03]  /*1f0e0*/  UIMAD UR7, UR15, UR5, UR7 ;  /* 0x000000050f0772a4 */ /* 0x000fc6000f8e0207 */
[----:B------:R-:W-:Y:S02]  /*1f0f0*/  ULDC.64 UR4, c[0x0][0x498] ;  /* 0x0001260000047ab9 */ /* 0x000fe40000000a00 */
[----:B------:R-:W-:Y:S01]  /*1f100*/  UIADD3 UR13, UR7, UR13, URZ ;  /* 0x0000000d070d7290 */ /* 0x000fe2000fffe03f */
[----:B------:R-:W-:Y:S01]  /*1f110*/  @P0 IMAD.HI.U32 R0, R5, c[0x0][0x4ec], RZ ;  /* 0x00013b0005000a27 */ /* 0x000fe200078e00ff */
[----:B------:R-:W-:Y:S02]  /*1f120*/  UIMAD UR7, UR6, UR4, URZ ;  /* 0x00000004060772a4 */ /* 0x000fe4000f8e023f */
[----:B------:R-:W-:Y:S02]  /*1f130*/  UIMAD.WIDE.U32 UR12, UR24, UR4, UR12 ;  /* 0x00000004180c72a5 */ /* 0x000fe4000f8e000c */
[----:B------:R-:W-:Y:S01]  /*1f140*/  @P0 SHF.R.U32.HI R8, RZ, c[0x0][0x4f0], R0 ;  /* 0x00013c00ff080a19 */ /* 0x000fe20000011600 */
[----:B------:R-:W-:-:S03]  /*1f150*/  UIMAD UR5, UR24, UR5, UR7 ;  /* 0x00000005180572a4 */ /* 0x000fc6000f8e0207 */
[----:B------:R-:W-:-:S03]  /*1f160*/  IADD3 R4, -R8, RZ, RZ ;  /* 0x000000ff08047210 */ /* 0x000fc60007ffe1ff */
[----:B------:R-:W-:Y:S02]  /*1f170*/  IMAD.U32 R0, RZ, RZ, UR5 ;  /* 0x00000005ff007e24 */ /* 0x000fe4000f8e00ff */
[----:B------:R-:W-:Y:S01]  /*1f180*/  IMAD R4, R4, c[0x0][0x4e8], R5 ;  /* 0x00013a0004047a24 */ /* 0x000fe200078e0205 */
[----:B------:R-:W-:Y:S02]  /*1f190*/  SHF.R.S32.HI R5, RZ, 0x1f, R8 ;  /* 0x0000001fff057819 */ /* 0x000fe40000011408 */
[----:B------:R-:W-:Y:S02]  /*1f1a0*/  IADD3 R8, P0, R8, UR12, RZ ;  /* 0x0000000c08087c10 */ /* 0x000fe4000ff1e0ff */
[----:B------:R-:W-:Y:S02]  /*1f1b0*/  SHF.R.S32.HI R2, RZ, 0x1f, R4 ;  /* 0x0000001fff027819 */ /* 0x000fe40000011404 */
[----:B------:R-:W-:-:S03]  /*1f1c0*/  IADD3.X R9, R5, UR13, R0, P0, !PT ;  /* 0x0000000d05097c10 */ /* 0x000fc600087fe400 */
[----:B------:R-:W-:Y:S02]  /*1f1d0*/  IMAD R5, R2, c[0x0][0x488], RZ ;  /* 0x0001220002057a24 */ /* 0x000fe400078e02ff */
[----:B------:R-:W-:-:S04]  /*1f1e0*/  IMAD.WIDE.U32 R8, R4, c[0x0][0x488], R8 ;  /* 0x0001220004087a25 */ /* 0x000fc800078e0008 */
[----:B------:R-:W-:Y:S01]  /*1f1f0*/  IMAD R0, R4, c[0x0][0x48c], R5 ;  /* 0x0001230004007a24 */ /* 0x000fe200078e0205 */
[----:B------:R-:W-:-:S04]  /*1f200*/  LEA R4, P0, R8, c[0x0][0x450], 0x2 ;  /* 0x0001140008047a11 */ /* 0x000fc800078010ff */
[----:B------:R-:W-:Y:S01]  /*1f210*/  IADD3 R5, R9, R0, RZ ;  /* 0x0000000009057210 */ /* 0x000fe20007ffe0ff */
[----:B------:R-:W-:-:S03]  /*1f220*/  IMAD.MOV.U32 R9, RZ, RZ, -0x800000 ;  /* 0xff800000ff097424 */ /* 0x000fc600078e00ff */
[----:B------:R-:W-:-:S05]  /*1f230*/  LEA.HI.X R5, R8, c[0x0][0x454], R5, 0x2, P0 ;  /* 0x0001150008057a11 */ /* 0x000fca00000f1405 */
[----:B------:R1:W-:Y:S02]  /*1f240*/  STG.E [R4.64], R9 ;  /* 0x0000000904007986 */ /* 0x0003e4000c10191c */
.L_x_431:
[----:B------:R-:W-:Y:S05]  /*1f250*/  BSYNC B0 ;  /* 0x0000000000007941 */ /* 0x000fea0003800000 */
.L_x_430:
[----:B-1----:R-:W1:Y:S01]  /*1f260*/  S2R R5, SR_CTAID.X ;  /* 0x0000000000057919 */ /* 0x002e620000002500 */
[----:B------:R-:W-:Y:S01]  /*1f270*/  SHF.R.S32.HI R4, RZ, 0x1f, R7 ;  /* 0x0000001fff047819 */ /* 0x000fe20000011407 */
[----:B------:R-:W-:Y:S01]  /*1f280*/  IMAD.MOV.U32 R0, RZ, RZ, c[0x0][0x4e8] ;  /* 0x00013a00ff007624 */ /* 0x000fe200078e00ff */
[----:B------:R-:W-:Y:S01]  /*1f290*/  ULDC.64 UR4, c[0x0][0x3a0] ;  /* 0x0000e80000047ab9 */ /* 0x000fe20000000a00 */
[----:B-----5:R-:W-:Y:S01]  /*1f2a0*/  IMAD R3, R3, c[0x0][0x4e8], RZ ;  /* 0x00013a0003037a24 */ /* 0x020fe200078e02ff */
[----:B------:R-:W-:Y:S01]  /*1f2b0*/  LEA.HI R4, R4, R7, RZ, 0x3 ;  /* 0x0000000704047211 */ /* 0x000fe200078f18ff */
[----:B------:R-:W-:Y:S01]  /*1f2c0*/  UIMAD UR7, UR11, UR4, URZ ;  /* 0x000000040b0772a4 */ /* 0x000fe2000f8e023f */
[----:B------:R-:W-:Y:S01]  /*1f2d0*/  ISETP.NE.AND P0, PT, R0, 0x1, PT ;  /* 0x000000010000780c */ /* 0x000fe20003f05270 */
[----:B------:R-:W-:Y:S01]  /*1f2e0*/  UIMAD.WIDE.U32 UR12, UR10, UR4, URZ ;  /* 0x000000040a0c72a5 */ /* 0x000fe2000f8e003f */
[----:B------:R-:W-:Y:S01]  /*1f2f0*/  LOP3.LUT R2, R4, 0xfffffff8, RZ, 0xc0, !PT ;  /* 0xfffffff804027812 */ /* 0x000fe200078ec0ff */
[----:B------:R-:W-:Y:S01]  /*1f300*/  UIMAD UR7, UR10, UR5, UR7 ;  /* 0x000000050a0772a4 */ /* 0x000fe2000f8e0207 */
[----:B------:R-:W-:Y:S01]  /*1f310*/  SHF.R.S32.HI R4, RZ, 0x3, R4 ;  /* 0x00000003ff047819 */ /* 0x000fe20000011404 */
[----:B------:R-:W-:Y:S01]  /*1f320*/  BSSY B0, `(.L_x_432) ;  /* 0x000003a000007945 */ /* 0x000fe20003800000 */
[----:B------:R-:W-:Y:S01]  /*1f330*/  ULDC.64 UR4, c[0x0][0x3e8] ;  /* 0x0000fa0000047ab9 */ /* 0x000fe20000000a00 */
[----:B------:R-:W-:Y:S01]  /*1f340*/  IMAD.IADD R7, R7, 0x1, -R2 ;  /* 0x0000000107077824 */ /* 0x000fe200078e0a02 */
[----:B------:R-:W-:-:S02]  /*1f350*/  UIADD3 UR13, UR13, UR7, URZ ;  /* 0x000000070d0d7290 */ /* 0x000fc4000fffe03f */
[----:B------:R-:W-:Y:S02]  /*1f360*/  UIMAD UR7, UR8, UR4, URZ ;  /* 0x00000004080772a4 */ /* 0x000fe4000f8e023f */
[C---:B------:R-:W-:Y:S01]  /*1f370*/  LEA R0, R7.reuse, R4, 0x5 ;  /* 0x0000000407007211 */ /* 0x040fe200078e28ff */
[----:B------:R-:W-:Y:S01]  /*1f380*/  UIMAD.WIDE.U32 UR12, UR15, UR4, UR12 ;  /* 0x000000040f0c72a5 */ /* 0x000fe2000f8e000c */
[----:B------:R-:W-:Y:S01]  /*1f390*/  SHF.L.U32 R7, R7, 0x3, RZ ;  /* 0x0000000307077819 */ /* 0x000fe200000006ff */
[----:B------:R-:W-:Y:S02]  /*1f3a0*/  UIMAD UR7, UR15, UR5, UR7 ;  /* 0x000000050f0772a4 */ /* 0x000fe4000f8e0207 */
[C---:B-1----:R-:W-:Y:S01]  /*1f3b0*/  IMAD R0, R5.reuse, 0x80, R0 ;  /* 0x0000008005007824 */ /* 0x042fe200078e0200 */
[----:B------:R-:W-:Y:S01]  /*1f3c0*/  ULDC.64 UR4, c[0x0][0x3f0] ;  /* 0x0000fc0000047ab9 */ /* 0x000fe20000000a00 */
[----:B------:R-:W-:Y:S01]  /*1f3d0*/  IMAD R4, R5, 0x80, R4 ;  /* 0x0000008005047824 */ /* 0x000fe200078e0204 */
[----:B------:R-:W-:Y:S01]  /*1f3e0*/  UIMAD UR6, UR6, UR4, URZ ;  /* 0x00000004060672a4 */ /* 0x000fe2000f8e023f */
[----:B------:R-:W-:Y:S01]  /*1f3f0*/  @P0 IMAD.HI.U32 R2, R0, c[0x0][0x4ec], RZ ;  /* 0x00013b0000020a27 */ /* 0x000fe200078e00ff */
[----:B------:R-:W-:Y:S01]  /*1f400*/  UIADD3 UR13, UR7, UR13, URZ ;  /* 0x0000000d070d7290 */ /* 0x000fe2000fffe03f */
[----:B------:R-:W-:Y:S01]  /*1f410*/  MOV R8, R0 ;  /* 0x0000000000087202 */ /* 0x000fe20000000f00 */
[----:B------:R-:W-:Y:S01]  /*1f420*/  UIMAD UR5, UR24, UR5, UR6 ;  /* 0x00000005180572a4 */ /* 0x000fe2000f8e0206 */
[----:B------:R-:W-:Y:S01]  /*1f430*/  IADD3 R5, R7, 0x80, RZ ;  /* 0x0000008007057810 */ /* 0x000fe20007ffe0ff */
[----:B------:R-:W-:Y:S01]  /*1f440*/  UIMAD.WIDE.U32 UR12, UR24, UR4, UR12 ;  /* 0x00000004180c72a5 */ /* 0x000fe2000f8e000c */
[----:B------:R-:W-:-:S03]  /*1f450*/  @P0 SHF.R.U32.HI R8, RZ, c[0x0][0x4f0], R2 ;  /* 0x00013c00ff080a19 */ /* 0x000fc60000011602 */
[----:B------:R-:W-:Y:S01]  /*1f460*/  UIADD3 UR5, UR13, UR5, URZ ;  /* 0x000000050d057290 */ /* 0x000fe2000fffe03f */
[--C-:B------:R-:W-:Y:S01]  /*1f470*/  SHF.R.S32.HI R9, RZ, 0x1f, R8.reuse ;  /* 0x0000001fff097819 */ /* 0x100fe20000011408 */
[----:B------:R-:W-:Y:S01]  /*1f480*/  IMAD.MOV R11, RZ, RZ, -R8 ;  /* 0x000000ffff0b7224 */ /* 0x000fe200078e0a08 */
[----:B------:R-:W-:-:S03]  /*1f490*/  MOV R10, UR12 ;  /* 0x0000000c000a7c02 */ /* 0x000fc60008000f00 */
[----:B------:R-:W-:Y:S02]  /*1f4a0*/  IMAD R6, R11, c[0x0][0x4e8], R0 ;  /* 0x00013a000b067a24 */ /* 0x000fe400078e0200 */
[----:B------:R-:W-:Y:S01]  /*1f4b0*/  IMAD.U32 R11, RZ, RZ, UR13 ;  /* 0x0000000dff0b7e24 */ /* 0x000fe2000f8e00ff */
[----:B------:R-:W-:Y:S01]  /*1f4c0*/  MOV R11, UR5 ;  /* 0x00000005000b7c02 */ /* 0x000fe20008000f00 */
[----:B------:R-:W-:Y:S01]  /*1f4d0*/  IMAD R9, R9, c[0x0][0x3e0], RZ ;  /* 0x0000f80009097a24 */ /* 0x000fe200078e02ff */
[----:B------:R-:W-:-:S03]  /*1f4e0*/  SHF.R.S32.HI R2, RZ, 0x1f, R6 ;  /* 0x0000001fff027819 */ /* 0x000fc60000011406 */
[C---:B------:R-:W-:Y:S02]  /*1f4f0*/  IMAD R0, R8.reuse, c[0x0][0x3e4], R9 ;  /* 0x0000f90008007a24 */ /* 0x040fe400078e0209 */
[----:B------:R-:W-:-:S04]  /*1f500*/  IMAD.WIDE.U32 R10, R8, c[0x0][0x3e0], R10 ;  /* 0x0000f800080a7a25 */ /* 0x000fc800078e000a */
[----:B------:R-:W-:Y:S02]  /*1f510*/  IMAD R9, R2, c[0x0][0x3d8], RZ ;  /* 0x0000f60002097a24 */ /* 0x000fe400078e02ff */
[----:B------:R-:W-:Y:S02]  /*1f520*/  IMAD.IADD R11, R11, 0x1, R0 ;  /* 0x000000010b0b7824 */ /* 0x000fe400078e0200 */
[C---:B------:R-:W-:Y:S02]  /*1f530*/  IMAD R9, R6.reuse, c[0x0][0x3dc], R9 ;  /* 0x0000f70006097a24 */ /* 0x040fe400078e0209 */
[----:B------:R-:W-:Y:S01]  /*1f540*/  IMAD.WIDE.U32 R10, R6, c[0x0][0x3d8], R10 ;  /* 0x0000f600060a7a25 */ /* 0x000fe200078e000a */
[----:B------:R-:W-:-:S04]  /*1f550*/  IADD3 R6, R7, 0x40, RZ ;  /* 0x0000004007067810 */ /* 0x000fc80007ffe0ff */
[----:B------:R-:W-:Y:S02]  /*1f560*/  IADD3 R11, R11, R9, RZ ;  /* 0x000000090b0b7210 */ /* 0x000fe40007ffe0ff */
[----:B------:R-:W-:-:S04]  /*1f570*/  LEA R9, P0, R10, c[0x0][0x380], 0x1 ;  /* 0x0000e0000a097a11 */ /* 0x000fc800078008ff */
[----:B------:R-:W-:Y:S02]  /*1f580*/  LEA.HI.X R8, R10, c[0x0][0x384], R11, 0x1, P0 ;  /* 0x0000e1000a087a11 */ /* 0x000fe400000f0c0b */
[----:B------:R-:W-:Y:S01]  /*1f590*/  ISETP.GE.AND P0, PT, R4, R3, PT ;  /* 0x000000030400720c */ /* 0x000fe20003f06270 */
[----:B------:R1:W2:Y:S04]  /*1f5a0*/  SHFL.IDX PT, R10, R9, RZ, 0x181f ;  /* 0x00181fff090a7589 */ /* 0x0002a800000e0000 */
        /* <DEDUP_REMOVED lines=17> */
.L_x_433:
[----:B------:R-:W-:Y:S05]  /*1f6c0*/  BSYNC B0 ;  /* 0x0000000000007941 */ /* 0x000fea0003800000 */
.L_x_432:
        /* <DEDUP_REMOVED lines=21> */
.L_x_435:
[----:B------:R-:W-:Y:S05]  /*1f820*/  BSYNC B0 ;  /* 0x0000000000007941 */ /* 0x000fea0003800000 */
.L_x_434:
        /* <DEDUP_REMOVED lines=21> */
.L_x_437:
[----:B------:R-:W-:Y:S05]  /*1f980*/  BSYNC B0 ;  /* 0x0000000000007941 */ /* 0x000fea0003800000 */
.L_x_436:
        /* <DEDUP_REMOVED lines=22> */
.L_x_438:
        /* <DEDUP_REMOVED lines=9> */
.L_x_2619:


//--------------------- .text._ZN7cutlass13device_kernelIN5flash19enable_sm80_to_sm89INS1_16FlashAttnFwdSm80INS1_25CollectiveMainloopFwdSm80ILi8ELi1ELb1EN4cute5tupleIJNS5_1CILi128EEENS7_ILi96EEENS7_ILi192EEEEEELi192ENS_10bfloat16_tEfNS_4arch4Sm80ELb1ELb0ELb1ELb0ELb0ELb0ELb1ELb0EEENS1_21CollectiveEpilogueFwdINS6_IJS8_SA_S9_EEENS6_IJNS7_ILi1EEESI_SI_EEESC_SE_Li256ELb0ELb1ELb0ELb0EEENS1_30DynamicPersistentTileSchedulerILi256ELi256ELb0ELb1ELb0EEEEEEEEEvNT_6ParamsE --------------------------
	.section	.text._ZN7cutlass13device_kernelIN5flash19enable_sm80_to_sm89INS1_16FlashAttnFwdSm80INS1_25CollectiveMainloopFwdSm80ILi8ELi1ELb1EN4cute5tupleIJNS5_1CILi128EEENS7_ILi96EEENS7_ILi192EEEEEELi192ENS_10bfloat16_tEfNS_4arch4Sm80ELb1ELb0ELb1ELb0ELb0ELb0ELb1ELb0EEENS1_21CollectiveEpilogueFwdINS6_IJS8_SA_S9_EEENS6_IJNS7_ILi1EEESI_SI_EEESC_SE_Li256ELb0ELb1ELb0ELb0EEENS1_30DynamicPersistentTileSchedulerILi256ELi256ELb0ELb1ELb0EEEEEEEEEvNT_6ParamsE,"ax",@progbits
	.sectioninfo	@"SHI_REGISTERS=255"
	.align	128
.text._ZN7cutlass13device_kernelIN5flash19enable_sm80_to_sm89INS1_16FlashAttnFwdSm80INS1_25CollectiveMainloopFwdSm80ILi8ELi1ELb1EN4cute5tupleIJNS5_1CILi128EEENS7_ILi96EEENS7_ILi192EEEEEELi192ENS_10bfloat16_tEfNS_4arch4Sm80ELb1ELb0ELb1ELb0ELb0ELb0ELb1ELb0EEENS1_21CollectiveEpilogueFwdINS6_IJS8_SA_S9_EEENS6_IJNS7_ILi1EEESI_SI_EEESC_SE_Li256ELb0ELb1ELb0ELb0EEENS1_30DynamicPersistentTileSchedulerILi256ELi256ELb0ELb1ELb0EEEEEEEEEvNT_6ParamsE:
        .type           _ZN7cutlass13device_kernelIN5flash19enable_sm80_to_sm89INS1_16FlashAttnFwdSm80INS1_25CollectiveMainloopFwdSm80ILi8ELi1ELb1EN4cute5tupleIJNS5_1CILi128EEENS7_ILi96EEENS7_ILi192EEEEEELi192ENS_10bfloat16_tEfNS_4arch4Sm80ELb1ELb0ELb1ELb0ELb0ELb0ELb1ELb0EEENS1_21CollectiveEpilogueFwdINS6_IJS8_SA_S9_EEENS6_IJNS7_ILi1EEESI_SI_EEESC_SE_Li256ELb0ELb1ELb0ELb0EEENS1_30DynamicPersistentTileSchedulerILi256ELi256ELb0ELb1ELb0EEEEEEEEEvNT_6ParamsE,@function
        .size           _ZN7cutlass13device_kernelIN5flash19enable_sm80_to_sm89INS1_16FlashAttnFwdSm80INS1_25CollectiveMainloopFwdSm80ILi8ELi1ELb1EN4cute5tupleIJNS5_1CILi128EEENS7_ILi96EEENS7_ILi192EEEEEELi192ENS_10bfloat16_tEfNS_4arch4Sm80ELb1ELb0ELb1ELb0ELb0ELb0ELb1ELb0EEENS1_21CollectiveEpilogueFwdINS6_IJS8_SA_S9_EEENS6_IJNS7_ILi1EEESI_SI_EEESC_SE_Li256ELb0ELb1ELb0ELb0EEENS1_30DynamicPersistentTileSchedulerILi256ELi256ELb0ELb1ELb0EEEEEEEEEvNT_6ParamsE,(.L_x_2620 - _ZN7cutlass13device_kernelIN5flash19enable_sm80_to_sm89INS1_16FlashAttnFwdSm80INS1_25CollectiveMainloopFwdSm80ILi8ELi1ELb1EN4cute5tupleIJNS5_1CILi128EEENS7_ILi96EEENS7_ILi192EEEEEELi192ENS_10bfloat16_tEfNS_4arch4Sm80ELb1ELb0ELb1ELb0ELb0ELb0ELb1ELb0EEENS1_21CollectiveEpilogueFwdINS6_IJS8_SA_S9_EEENS6_IJNS7_ILi1EEESI_SI_EEESC_SE_Li256ELb0ELb1ELb0ELb0EEENS1_30DynamicPersistentTileSchedulerILi256ELi256ELb0ELb1ELb0EEEEEEEEEvNT_6ParamsE)
        .other          _ZN7cutlass13device_kernelIN5flash19enable_sm80_to_sm89INS1_16FlashAttnFwdSm80INS1_25CollectiveMainloopFwdSm80ILi8ELi1ELb1EN4cute5tupleIJNS5_1CILi128EEENS7_ILi96EEENS7_ILi192EEEEEELi192ENS_10bfloat16_tEfNS_4arch4Sm80ELb1ELb0ELb1ELb0ELb0ELb0ELb1ELb0EEENS1_21CollectiveEpilogueFwdINS6_IJS8_SA_S9_EEENS6_IJNS7_ILi1EEESI_SI_EEESC_SE_Li256ELb0ELb1ELb0ELb0EEENS1_30DynamicPersistentTileSchedulerILi256ELi256ELb0ELb1ELb0EEEEEEEEEvNT_6ParamsE,@"STO_CUDA_ENTRY STV_DEFAULT"
_ZN7cutlass13device_kernelIN5flash19enable_sm80_to_sm89INS1_16FlashAttnFwdSm80INS1_25CollectiveMainloopFwdSm80ILi8ELi1ELb1EN4cute5tupleIJNS5_1CILi128EEENS7_ILi96EEENS7_ILi192EEEEEELi192ENS_10bfloat16_tEfNS_4arch4Sm80ELb1ELb0ELb1ELb0ELb0ELb0ELb1ELb0EEENS1_21CollectiveEpilogueFwdINS6_IJS8_SA_S9_EEENS6_IJNS7_ILi1EEESI_SI_EEESC_SE_Li256ELb0ELb1ELb0ELb0EEENS1_30DynamicPersistentTileSchedulerILi256ELi256ELb0ELb1ELb0EEEEEEEEEvNT_6ParamsE:
[----:B------:R-:W-:-:S03]  /*0000*/  MOV R1, c[0x0][0x28] ;  /* 0x00000a0000017a02 */ /* 0x000fc60000000f00 */
[----:B------:R-:W1:Y:S01]  /*0010*/  S2R R20, SR_TID.X ;  /* 0x0000000000147919 */ /* 0x000e620000002100 */
[----:B------:R-:W-:-:S03]  /*0020*/  IADD3 R1, R1, -0xd0, RZ ;  /* 0xffffff3001017810 */ /* 0x000fc60007ffe0ff */
[----:B------:R-:W2:Y:S01]  /*0030*/  S2R R14, SR_CTAID.X ;  /* 0x00000000000e7919 */ /* 0x000ea20000002500 */
[----:B-1----:R-:W-:-:S05]  /*0040*/  SHF.R.U32.HI R2, RZ, 0x5, R20 ;  /* 0x00000005ff027819 */ /* 0x002fca0000011614 */
[----:B------:R-:W1:Y:S02]  /*0050*/  SHFL.IDX PT, R0, R2, RZ, 0x1f ;  /* 0x00001fff02007589 */ /* 0x000e6400000e0000 */
[----:B-1----:R-:W-:Y:S02]  /*0060*/  ISETP.GE.AND P0, PT, R0, 0x1, PT ;  /* 0x000000010000780c */ /* 0x002fe40003f06270 */
[----:B------:R1:W-:Y:S11]  /*0070*/  STL [R1+0x90], R0 ;  /* 0x0000900001007387 */ /* 0x0003f60000100800 */
[----:B------:R-:W-:Y:S06]  /*0080*/  @P0 BAR.ARV 0x4, 0x100 ;  /* 0x0104000000000b1d */ /* 0x000fec0000002000 */
[----:B--2---:R-:W-:-:S13]  /*0090*/  ISETP.GE.AND P0, PT, R14, c[0x0][0x538], PT ;  /* 0x00014e000e007a0c */ /* 0x004fda0003f06270 */
[----:B------:R-:W-:Y:S05]  /*00a0*/  @P0 EXIT ;  /* 0x000000000000094d */ /* 0x000fea0003800000 */
[----:B-1----:R-:W-:Y:S01]  /*00b0*/  SHF.R.S32.HI R11, RZ, 0x1f, R20 ;  /* 0x0000001fff0b7819 */ /* 0x002fe20000011414 */
[----:B------:R-:W-:-:S03]  /*00c0*/  ULDC.64 UR6, c[0x0][0x118] ;  /* 0x0000460000067ab9 */ /* 0x000fc60000000a00 */
[CC--:B------:R-:W-:Y:S02]  /*00d0*/  LEA.HI R12, R11.reuse, R20.reuse, RZ, 0x3 ;  /* 0x000000140b0c7211 */ /* 0x0c0fe400078f18ff */
[CC--:B------:R-:W-:Y:S02]  /*00e0*/  LEA.HI R2, R11.reuse, R20.reuse, RZ, 0x4 ;  /* 0x000000140b027211 */ /* 0x0c0fe400078f20ff */
[----:B------:R-:W-:Y:S02]  /*00f0*/  LEA.HI R13, R11, R20, RZ, 0x2 ;  /* 0x000000140b0d7211 */ /* 0x000fe400078f10ff */
[----:B------:R-:W-:Y:S02]  /*0100*/  SHF.R.S32.HI R17, RZ, 0x3, R12 ;  /* 0x00000003ff117819 */ /* 0x000fe4000001140c */
[----:B------:R-:W-:Y:S02]  /*0110*/  SHF.R.S32.HI R5, RZ, 0x4, R2 ;  /* 0x00000004ff057819 */ /* 0x000fe40000011402 */
[----:B------:R-:W-:Y:S01]  /*0120*/  LOP3.LUT R0, R2, 0xfffffff0, RZ, 0xc0, !PT ;  /* 0xfffffff002007812 */ /* 0x000fe200078ec0ff */
[----:B------:R-:W-:Y:S01]  /*0130*/  IMAD.SHL.U32 R6, R17, 0x40, RZ ;  /* 0x0000004011067824 */ /* 0x000fe200078e00ff */
[----:B------:R-:W-:-:S02]  /*0140*/  LOP3.LUT R3, R12, 0xfffffff8, RZ, 0xc0, !PT ;  /* 0xfffffff80c037812 */ /* 0x000fc400078ec0ff */
[--C-:B------:R-:W-:Y:S01]  /*0150*/  SHF.R.S32.HI R8, RZ, 0x2, R13.reuse ;  /* 0x00000002ff087819 */ /* 0x100fe2000001140d */
[C---:B------:R-:W-:Y:S01]  /*0160*/  IMAD.IADD R0, R20.reuse, 0x1, -R0 ;  /* 0x0000000114007824 */ /* 0x040fe200078e0a00 */
[----:B------:R-:W-:Y:S01]  /*0170*/  SHF.R.S32.HI R4, RZ, 0x1f, R13 ;  /* 0x0000001fff047819 */ /* 0x000fe2000001140d */
[----:B------:R-:W-:Y:S01]  /*0180*/  IMAD.IADD R7, R20, 0x1, -R3 ;  /* 0x0000000114077824 */ /* 0x000fe200078e0a03 */
[----:B------:R-:W-:Y:S02]  /*0190*/  LEA.HI R2, R2, R5, RZ, 0x1 ;  /* 0x0000000502027211 */ /* 0x000fe400078f08ff */
[----:B------:R-:W-:Y:S01]  /*01a0*/  LEA.HI R3, R4, R8, RZ, 0x3 ;  /* 0x0000000804037211 */ /* 0x000fe200078f18ff */
[C---:B------:R-:W-:Y:S01]  /*01b0*/  IMAD.SHL.U32 R18, R7.reuse, 0x8, RZ ;  /* 0x0000000807127824 */ /* 0x040fe200078e00ff */
[----:B------:R-:W-:Y:S01]  /*01c0*/  LOP3.LUT R4, R2, 0xfffffffe, RZ, 0xc0, !PT ;  /* 0xfffffffe02047812 */ /* 0x000fe200078ec0ff */
[----:B------:R-:W-:Y:S01]  /*01d0*/  IMAD.SHL.U32 R9, R7, 0x40, RZ ;  /* 0x0000004007097824 */ /* 0x000fe200078e00ff */
[----:B------:R-:W-:-:S02]  /*01e0*/  LOP3.LUT R2, R6, 0x1c0, RZ, 0xc0, !PT ;  /* 0x000001c006027812 */ /* 0x000fc400078ec0ff */
[----:B------:R-:W-:Y:S01]  /*01f0*/  SHF.R.S32.HI R6, RZ, 0x1f, R0 ;  /* 0x0000001fff067819 */ /* 0x000fe20000011400 */
[----:B------:R-:W-:Y:S01]  /*0200*/  IMAD.IADD R225, R5, 0x1, -R4 ;  /* 0x0000000105e17824 */ /* 0x000fe200078e0a04 */
[----:B------:R-:W-:Y:S02]  /*0210*/  LOP3.LUT R3, R3, 0xfffffff8, RZ, 0xc0, !PT ;  /* 0xfffffff803037812 */ /* 0x000fe400078ec0ff */
[----:B------:R-:W-:Y:S02]  /*0220*/  LEA.HI R224, R6, R0, RZ, 0x3 ;  /* 0x0000000006e07211 */ /* 0x000fe400078f18ff */
[----:B------:R-:W-:Y:S01]  /*0230*/  LOP3.LUT R4, R2, 0x38, R18, 0xf8, !PT ;  /* 0x0000003802047812 */ /* 0x000fe200078ef812 */
[----:B------:R-:W-:Y:S01]  /*0240*/  IMAD.IADD R6, R8, 0x1, -R3 ;  /* 0x0000000108067824 */ /* 0x000fe200078e0a03 */
[----:B------:R-:W-:Y:S02]  /*0250*/  SHF.R.U32.HI R3, RZ, 0x3, R2 ;  /* 0x00000003ff037819 */ /* 0x000fe40000011602 */
[C---:B------:R-:W-:Y:S01]  /*0260*/  LOP3.LUT R2, R224.reuse, 0xfffffff8, RZ, 0xc0, !PT ;  /* 0xfffffff8e0027812 */ /* 0x040fe200078ec0ff */
[----:B------:R-:W-:Y:S01]  /*0270*/  IMAD.SHL.U32 R224, R224, 0x40, RZ ;  /* 0x00000040e0e07824 */ /* 0x000fe200078e00ff */
[----:B------:R-:W-:-:S02]  /*0280*/  LEA.HI R10, R11, R20, RZ, 0x5 ;  /* 0x000000140b0a7211 */ /* 0x000fc400078f28ff */
[----:B------:R-:W-:Y:S01]  /*0290*/  LOP3.LUT R8, R4, R3, RZ, 0x3c, !PT ;  /* 0x0000000304087212 */ /* 0x000fe200078e3cff */
[----:B------:R-:W-:Y:S01]  /*02a0*/  IMAD.IADD R5, R0, 0x1, -R2 ;  /* 0x0000000100057824 */ /* 0x000fe200078e0a02 */
[----:B------:R-:W-:Y:S02]  /*02b0*/  LOP3.LUT R2, R10, 0xffffffe0, RZ, 0xc0, !PT ;  /* 0xffffffe00a027812 */ /* 0x000fe400078ec0ff */
[----:B------:R-:W-:Y:S02]  /*02c0*/  LOP3.LUT R0, R9, 0x1c0, RZ, 0xc0, !PT ;  /* 0x000001c009007812 */ /* 0x000fe400078ec0ff */
[----:B------:R-:W-:Y:S01]  /*02d0*/  SHF.R.S32.HI R250, RZ, 0x5, R10 ;  /* 0x00000005fffa7819 */ /* 0x000fe2000001140a */
[----:B------:R-:W-:Y:S01]  /*02e0*/  IMAD.IADD R16, R20, 0x1, -R2 ;  /* 0x0000000114107824 */ /* 0x000fe200078e0a02 */
[----:B------:R-:W-:Y:S02]  /*02f0*/  SHF.R.S32.HI R3, RZ, 0x1f, R10 ;  /* 0x0000001fff037819 */ /* 0x000fe4000001140a */
[----:B------:R-:W-:Y:S01]  /*0300*/  LOP3.LUT R4, R0, 0x8, R12, 0xf8, !PT ;  /* 0x0000000800047812 */ /* 0x000fe200078ef80c */
[----:B------:R-:W-:Y:S01]  /*0310*/  IMAD.MOV.U32 R12, RZ, RZ, 0x10 ;  /* 0x00000010ff0c7424 */ /* 0x000fe200078e00ff */
[----:B------:R-:W-:-:S02]  /*0320*/  SHF.R.U32.HI R2, RZ, 0x3, R0 ;  /* 0x00000003ff027819 */ /* 0x000fc40000011600 */
[----:B------:R-:W-:Y:S01]  /*0330*/  LEA.HI R9, R11, R20, RZ, 0x6 ;  /* 0x000000140b097211 */ /* 0x000fe200078f30ff */
[----:B------:R-:W-:Y:S01]  /*0340*/  IMAD.MOV.U32 R11, RZ, RZ, 0x20 ;  /* 0x00000020ff0b7424 */ /* 0x000fe200078e00ff */
[----:B------:R-:W-:Y:S02]  /*0350*/  LEA.HI R0, R3, R250, RZ, 0x3 ;  /* 0x000000fa03007211 */ /* 0x000fe400078f18ff */
[----:B------:R-:W-:Y:S02]  /*0360*/  SHF.R.S32.HI R3, RZ, 0x1f, R16 ;  /* 0x0000001fff037819 */ /* 0x000fe40000011410 */
[----:B------:R-:W-:Y:S01]  /*0370*/  LOP3.LUT R10, R4, R2, RZ, 0x3c, !PT ;  /* 0x00000002040a7212 */ /* 0x000fe200078e3cff */
[----:B------:R-:W-:Y:S01]  /*0380*/  IMAD.SHL.U32 R2, R9, 0x8, RZ ;  /* 0x0000000809027824 */ /* 0x000fe200078e00ff */
[----:B------:R-:W-:Y:S02]  /*0390*/  LOP3.LUT R0, R0, 0xffffff8, RZ, 0xc0, !PT ;  /* 0x0ffffff800007812 */ /* 0x000fe400078ec0ff */
[----:B------:R-:W-:-:S02]  /*03a0*/  LEA.HI R9, R3, R16, RZ, 0x2 ;  /* 0x0000001003097211 */ /* 0x000fc400078f10ff */
[----:B------:R-:W-:Y:S02]  /*03b0*/  LOP3.LUT R3, R6, 0x1, RZ, 0xc0, !PT ;  /* 0x0000000106037812 */ /* 0x000fe400078ec0ff */
[----:B------:R-:W-:Y:S01]  /*03c0*/  LOP3.LUT R8, R8, 0x7ffffe00, R2, 0xf8, !PT ;  /* 0x7ffffe0008087812 */ /* 0x000fe200078ef802 */
[----:B------:R-:W-:Y:S01]  /*03d0*/  IMAD.IADD R2, R250, 0x1, -R0 ;  /* 0x00000001fa027824 */ /* 0x000fe200078e0a00 */
[----:B------:R-:W-:Y:S02]  /*03e0*/  SHF.R.S32.HI R0, RZ, 0x2, R9 ;  /* 0x00000002ff007819 */ /* 0x000fe40000011409 */
[----:B------:R-:W-:Y:S01]  /*03f0*/  ISETP.NE.U32.AND P0, PT, R3, 0x1, PT ;  /* 0x000000010300780c */ /* 0x000fe20003f05070 */
[----:B------:R-:W-:Y:S01]  /*0400*/  IMAD.SHL.U32 R3, R5, 0x40, RZ ;  /* 0x0000004005037824 */ /* 0x000fe200078e00ff */
[----:B------:R-:W-:Y:S01]  /*0410*/  LOP3.LUT R4, R13, 0xfffffffc, RZ, 0xc0, !PT ;  /* 0xfffffffc0d047812 */ /* 0x000fe200078ec0ff */
[----:B------:R-:W-:Y:S01]  /*0420*/  IMAD R15, R2, 0x10, R0 ;  /* 0x00000010020f7824 */ /* 0x000fe200078e0200 */
[----:B------:R-:W-:Y:S01]  /*0430*/  LOP3.LUT P4, RZ, R5, 0x2, RZ, 0xc0, !PT ;  /* 0x0000000205ff7812 */ /* 0x000fe2000788c0ff */
[----:B------:R-:W-:Y:S01]  /*0440*/  IMAD.SHL.U32 R2, R225, 0x8, RZ ;  /* 0x00000008e1027824 */ /* 0x000fe200078e00ff */
[----:B------:R-:W-:Y:S01]  /*0450*/  LOP3.LUT R0, R3, 0x1c0, RZ, 0xc0, !PT ;  /* 0x000001c003007812 */ /* 0x000fe200078ec0ff */
[----:B------:R-:W-:Y:S01]  /*0460*/  IMAD.IADD R3, R20, 0x1, -R4 ;  /* 0x0000000114037824 */ /* 0x000fe200078e0a04 */
[----:B------:R-:W-:Y:S01]  /*0470*/  LOP3.LUT P3, RZ, R5, 0x4, RZ, 0xc0, !PT ;  /* 0x0000000405ff7812 */ /* 0x000fe2000786c0ff */
[----:B------:R-:W-:Y:S01]  /*0480*/  IMAD.SHL.U32 R4, R6, 0x40, RZ ;  /* 0x0000004006047824 */ /* 0x000fe200078e00ff */
[----:B------:R-:W-:Y:S01]  /*0490*/  LOP3.LUT R5, R0, 0x8, R2, 0xf8, !PT ;  /* 0x0000000800057812 */ /* 0x000fe200078ef802 */
[----:B------:R-:W-:Y:S01]  /*04a0*/  STL [R1+0x94], R15 ;  /* 0x0000940f01007387 */ /* 0x000fe20000100800 */
[----:B------:R-:W-:Y:S01]  /*04b0*/  SHF.R.U32.HI R2, RZ, 0x3, R0 ;  /* 0x00000003ff027819 */ /* 0x000fe20000011600 */
[----:B------:R-:W-:Y:S01]  /*04c0*/  IMAD R225, R225, 0x200, R10 ;  /* 0x00000200e1e17824 */ /* 0x000fe200078e020a */
[----:B------:R-:W-:Y:S01]  /*04d0*/  LEA.HI R0, R3, R3, RZ, 0x1 ;  /* 0x0000000303007211 */ /* 0x000fe200078f08ff */
[----:B------:R-:W-:Y:S01]  /*04e0*/  STL [R1+0x64], R14 ;  /* 0x0000640e01007387 */ /* 0x000fe20000100800 */
[----:B------:R-:W-:Y:S01]  /*04f0*/  LOP3.LUT R5, R5, R2, RZ, 0x3c, !PT ;  /* 0x0000000205057212 */ /* 0x000fe200078e3cff */
[----:B------:R-:W-:Y:S01]  /*0500*/  IMAD.MOV.U32 R10, RZ, RZ, 0x40 ;  /* 0x00000040ff0a7424 */ /* 0x000fe200078e00ff */
[----:B------:R-:W-:-:S02]  /*0510*/  LOP3.LUT R0, R0, 0x1ffffffe, RZ, 0xc0, !PT ;  /* 0x1ffffffe00007812 */ /* 0x000fc400078ec0ff */
[----:B------:R-:W-:Y:S02]  /*0520*/  LOP3.LUT R2, R4, 0x1c0, RZ, 0xc0, !PT ;  /* 0x000001c004027812 */ /* 0x000fe400078ec0ff */
[----:B------:R-:W-:Y:S01]  /*0530*/  R2P PR, R6, 0x6 ;  /* 0x0000000606007804 */ /* 0x000fe20000000000 */
[----:B------:R-:W-:Y:S01]  /*0540*/  IMAD.IADD R6, R3, 0x1, -R0 ;  /* 0x0000000103067824 */ /* 0x000fe200078e0a00 */
[----:B------:R-:W-:Y:S01]  /*0550*/  LEA.HI R0, R2, R2, RZ, 0x1d ;  /* 0x0000000202007211 */ /* 0x000fe200078fe8ff */
[----:B------:R-:W-:Y:S01]  /*0560*/  IMAD R3, R250, 0x200, R3 ;  /* 0x00000200fa037824 */ /* 0x000fe200078e0203 */
[----:B------:R-:W-:Y:S02]  /*0570*/  SEL R2, R12, 0xfffffff0, !P4 ;  /* 0xfffffff00c027807 */ /* 0x000fe40006000000 */
[----:B------:R-:W-:Y:S01]  /*0580*/  SEL R249, R11, 0xffffffe0, !P3 ;  /* 0xffffffe00bf97807 */ /* 0x000fe20005800000 */
[----:B------:R-:W-:Y:S01]  /*0590*/  IMAD.U32 R4, R3, 0x2, R0 ;  /* 0x0000000203047824 */ /* 0x000fe200078e0000 */
[----:B------:R-:W-:Y:S01]  /*05a0*/  IADD3 R3, R18, 0x40, RZ ;  /* 0x0000004012037810 */ /* 0x000fe20007ffe0ff */
[----:B------:R-:W-:Y:S01]  /*05b0*/  IMAD R0, R7, 0x20, R17 ;  /* 0x0000002007007824 */ /* 0x000fe200078e0211 */
[----:B------:R-:W-:Y:S01]  /*05c0*/  SHF.R.S32.HI R19, RZ, 0x1f, R18 ;  /* 0x0000001fff137819 */ /* 0x000fe20000011412 */
[----:B------:R-:W-:Y:S01]  /*05d0*/  IMAD.IADD R249, R2, 0x1, R249 ;  /* 0x0000000102f97824 */ /* 0x000fe200078e02f9 */
[----:B------:R-:W-:-:S02]  /*05e0*/  IADD3 R2, R18, 0x80, RZ ;  /* 0x0000008012027810 */ /* 0x000fc40007ffe0ff */
[----:B------:R1:W-:Y:S01]  /*05f0*/  STL [R1+0x8c], R0 ;  /* 0x00008c0001007387 */ /* 0x0003e20000100800 */
[----:B------:R-:W-:Y:S02]  /*0600*/  LOP3.LUT R224, R5, 0x7ffffe00, R224, 0xf8, !PT ;  /* 0x7ffffe0005e07812 */ /* 0x000fe400078ef8e0 */
[C---:B------:R-:W-:Y:S01]  /*0610*/  LOP3.LUT P5, RZ, R7.reuse, 0x4, RZ, 0xc0, !PT ;  /* 0x0000000407ff7812 */ /* 0x040fe200078ac0ff */
[----:B------:R2:W-:Y:S01]  /*0620*/  STL [R1+0x44], R3 ;  /* 0x0000440301007387 */ /* 0x0005e20000100800 */
[----:B------:R-:W-:Y:S02]  /*0630*/  LOP3.LUT P6, RZ, R7, 0x2, RZ, 0xc0, !PT ;  /* 0x0000000207ff7812 */ /* 0x000fe400078cc0ff */
[----:B------:R-:W-:Y:S01]  /*0640*/  SEL R5, R11, 0xffffffe0, !P1 ;  /* 0xffffffe00b057807 */ /* 0x000fe20004800000 */
[----:B------:R3:W-:Y:S01]  /*0650*/  STL [R1+0x48], R2 ;  /* 0x0000480201007387 */ /* 0x0007e20000100800 */
[----:B------:R-:W-:Y:S02]  /*0660*/  LEA R4, R4, 0x80, 0x1 ;  /* 0x0000008004047811 */ /* 0x000fe400078e08ff */
[----:B------:R-:W-:Y:S01]  /*0670*/  LEA R224, R224, 0x100, 0x1 ;  /* 0x00000100e0e07811 */ /* 0x000fe200078e08ff */
[----:B------:R-:W-:Y:S01]  /*0680*/  STL.64 [R1+0x38], R18 ;  /* 0x0000381201007387 */ /* 0x000fe20000100a00 */
[----:B------:R-:W-:-:S02]  /*0690*/  LEA R225, R225, 0xc100, 0x1 ;  /* 0x0000c100e1e17811 */ /* 0x000fc400078e08ff */
[----:B------:R-:W-:Y:S01]  /*06a0*/  SEL R226, R10, 0xffffffc0, !P5 ;  /* 0xffffffc00ae27807 */ /* 0x000fe20006800000 */
[--C-:B------:R-:W-:Y:S01]  /*06b0*/  IMAD R250, R250, 0x800, R224.reuse ;  /* 0x00000800fafa7824 */ /* 0x100fe200078e02e0 */
[----:B------:R-:W-:Y:S01]  /*06c0*/  IADD3 R231, R225, 0x20, RZ ;  /* 0x00000020e1e77810 */ /* 0x000fe20007ffe0ff */
[----:B------:R-:W-:Y:S01]  /*06d0*/  IMAD R249, R249, 0x2, R224 ;  /* 0x00000002f9f97824 */ /* 0x000fe200078e02e0 */
[C---:B------:R-:W-:Y:S01]  /*06e0*/  @P6 IADD3 R231, R225.reuse, -0x20, RZ ;  /* 0xffffffe0e1e76810 */ /* 0x040fe20007ffe0ff */
[----:B------:R-:W-:-:S03]  /*06f0*/  IMAD.IADD R229, R225, 0x1, R226 ;  /* 0x00000001e1e57824 */ /* 0x000fc600078e02e2 */
[----:B------:R-:W-:Y:S01]  /*0700*/  IADD3 R248, R231, 0x800, RZ ;  /* 0x00000800e7f87810 */ /* 0x000fe20007ffe0ff */
[----:B------:R-:W-:Y:S01]  /*0710*/  IMAD.IADD R226, R226, 0x1, R231 ;  /* 0x00000001e2e27824 */ /* 0x000fe200078e02e7 */
[----:B-1----:R-:W-:Y:S02]  /*0720*/  LOP3.LUT R0, R9, 0x7ffffffc, RZ, 0xc0, !PT ;  /* 0x7ffffffc09007812 */ /* 0x002fe400078ec0ff */
[C---:B------:R-:W-:Y:S02]  /*0730*/  IADD3 R247, R231.reuse, 0x1000, RZ ;  /* 0x00001000e7f77810 */ /* 0x040fe40007ffe0ff */
[----:B--2---:R-:W-:Y:S01]  /*0740*/  SHF.R.S32.HI R3, RZ, 0x1f, R3 ;  /* 0x0000001fff037819 */ /* 0x004fe20000011403 */
[----:B------:R-:W-:Y:S01]  /*0750*/  IMAD.IADD R0, R16, 0x1, -R0 ;  /* 0x0000000110007824 */ /* 0x000fe200078e0a00 */
[C---:B------:R-:W-:Y:S02]  /*0760*/  IADD3 R246, R231.reuse, 0x1800, RZ ;  /* 0x00001800e7f67810 */ /* 0x040fe40007ffe0ff */
[----:B---3--:R-:W-:Y:S01]  /*0770*/  SHF.R.S32.HI R2, RZ, 0x1f, R2 ;  /* 0x0000001fff027819 */ /* 0x008fe20000011402 */
[----:B------:R1:W-:Y:S01]  /*0780*/  STL [R1+0x60], R3 ;  /* 0x0000600301007387 */ /* 0x0003e20000100800 */
[----:B------:R-:W-:Y:S01]  /*0790*/  IMAD.SHL.U32 R7, R0, 0x2, RZ ;  /* 0x0000000200077824 */ /* 0x000fe200078e00ff */
[C---:B------:R-:W-:Y:S01]  /*07a0*/  IADD3 R245, R231.reuse, 0x2000, RZ ;  /* 0x00002000e7f57810 */ /* 0x040fe20007ffe0ff */
[----:B------:R-:W-:Y:S01]  /*07b0*/  IMAD R0, R6, 0x8, R15 ;  /* 0x0000000806007824 */ /* 0x000fe200078e020f */
[----:B------:R2:W-:Y:S01]  /*07c0*/  STL [R1+0x5c], R2 ;  /* 0x00005c0201007387 */ /* 0x0005e20000100800 */
[----:B------:R-:W-:-:S02]  /*07d0*/  IADD3 R244, R231, 0x2800, RZ ;  /* 0x00002800e7f47810 */ /* 0x000fc40007ffe0ff */
        /* <DEDUP_REMOVED lines=8> */
[C---:B------:R-:W-:Y:S02]  /*0860*/  IADD3 R235, R231.reuse, 0x7000, RZ ;  /* 0x00007000e7eb7810 */ /* 0x040fe40007ffe0ff */
[----:B-1----:R-:W-:Y:S02]  /*0870*/  SEL R3, R10, 0xffffffc0, !P2 ;  /* 0xffffffc00a037807 */ /* 0x002fe40005000000 */
[C---:B------:R-:W-:Y:S01]  /*0880*/  IADD3 R234, R231.reuse, 0x7800, RZ ;  /* 0x00007800e7ea7810 */ /* 0x040fe20007ffe0ff */
[----:B--2---:R-:W-:Y:S01]  /*0890*/  IMAD.SHL.U32 R2, R8, 0x2, RZ ;  /* 0x0000000208027824 */ /* 0x004fe200078e00ff */
[C---:B------:R-:W-:Y:S01]  /*08a0*/  IADD3 R233, R231.reuse, 0x8000, RZ ;  /* 0x00008000e7e97810 */ /* 0x040fe20007ffe0ff */
[C---:B------:R-:W-:Y:S01]  /*08b0*/  IMAD.IADD R8, R4.reuse, 0x1, R5 ;  /* 0x0000000104087824 */ /* 0x040fe200078e0205 */
[----:B------:R-:W-:Y:S01]  /*08c0*/  IADD3 R232, R231, 0x8800, RZ ;  /* 0x00008800e7e87810 */ /* 0x000fe20007ffe0ff */
[----:B------:R-:W-:Y:S01]  /*08d0*/  IMAD.IADD R6, R4, 0x1, R3 ;  /* 0x0000000104067824 */ /* 0x000fe200078e0203 */
[----:B------:R1:W-:Y:S04]  /*08e0*/  STL [R1+0x4], R2 ;  /* 0x0000040201007387 */ /* 0x0003e80000100800 */
[----:B------:R2:W-:Y:S04]  /*08f0*/  STL [R1+0x54], R7 ;  /* 0x0000540701007387 */ /* 0x0005e80000100800 */
[----:B------:R3:W-:Y:S04]  /*0900*/  STL [R1+0x88], R0 ;  /* 0x0000880001007387 */ /* 0x0007e80000100800 */
[----:B------:R4:W-:Y:S04]  /*0910*/  STL [R1+0x68], R4 ;  /* 0x0000680401007387 */ /* 0x0009e80000100800 */
[----:B------:R-:W-:Y:S04]  /*0920*/  STL [R1+0x84], R6 ;  /* 0x0000840601007387 */ /* 0x000fe80000100800 */
[----:B------:R-:W-:Y:S01]  /*0930*/  STL [R1+0x74], R8 ;  /* 0x0000740801007387 */ /* 0x000fe20000100800 */
[----:B-1----:R-:W-:-:S02]  /*0940*/  SEL R2, R11, 0xffffffe0, !P4 ;  /* 0xffffffe00b027807 */ /* 0x002fc40006000000 */
[----:B--2---:R-:W-:-:S03]  /*0950*/  IADD3 R7, R4, -0x10, RZ ;  /* 0xfffffff004077810 */ /* 0x004fc60007ffe0ff */
[----:B------:R-:W-:Y:S01]  /*0960*/  IMAD.IADD R228, R224, 0x1, R2 ;  /* 0x00000001e0e47824 */ /* 0x000fe200078e0202 */
[----:B------:R-:W-:Y:S01]  /*0970*/  @P0 IADD3 R7, R4, 0x10, RZ ;  /* 0x0000001004070810 */ /* 0x000fe20007ffe0ff */
[----:B------:R-:W-:Y:S01]  /*0980*/  IMAD.IADD R251, R2, 0x1, R250 ;  /* 0x0000000102fb7824 */ /* 0x000fe200078e02fa */
[----:B---3--:R-:W-:Y:S01]  /*0990*/  SEL R0, R10, 0xffffffc0, !P3 ;  /* 0xffffffc00a007807 */ /* 0x008fe20005800000 */
[----:B----4-:R-:W-:-:S03]  /*09a0*/  IMAD.IADD R4, R8, 0x1, R3 ;  /* 0x0000000108047824 */ /* 0x010fc600078e0203 */
[C---:B------:R-:W-:Y:S01]  /*09b0*/  IADD3 R230, R0.reuse, R224, R2 ;  /* 0x000000e000e67210 */ /* 0x040fe20007ffe002 */
[----:B------:R-:W-:Y:S02]  /*09c0*/  IMAD.IADD R2, R0, 0x1, R250 ;  /* 0x0000000100027824 */ /* 0x000fe400078e02fa */
[----:B------:R-:W-:Y:S01]  /*09d0*/  IMAD.IADD R227, R224, 0x1, R0 ;  /* 0x00000001e0e37824 */ /* 0x000fe200078e0200 */
[----:B------:R1:W-:Y:S01]  /*09e0*/  STL [R1+0x80], R4 ;  /* 0x0000800401007387 */ /* 0x0003e20000100800 */
[----:B------:R-:W-:-:S03]  /*09f0*/  IMAD.IADD R252, R0, 0x1, R251 ;  /* 0x0000000100fc7824 */ /* 0x000fc600078e02fb */
[----:B------:R2:W-:Y:S01]  /*0a00*/  STL [R1+0x6c], R7 ;  /* 0x00006c0701007387 */ /* 0x0005e20000100800 */
[--C-:B-1----:R-:W-:Y:S02]  /*0a10*/  IMAD.IADD R4, R5, 0x1, R7.reuse ;  /* 0x0000000105047824 */ /* 0x102fe400078e0207 */
[----:B------:R-:W-:Y:S02]  /*0a20*/  IMAD.IADD R5, R3, 0x1, R7 ;  /* 0x0000000103057824 */ /* 0x000fe400078e0207 */
[----:B------:R-:W-:-:S03]  /*0a30*/  IMAD.IADD R3, R4, 0x1, R3 ;  /* 0x0000000104037824 */ /* 0x000fc600078e0203 */
[----:B------:R2:W-:Y:S04]  /*0a40*/  STL [R1+0x7c], R5 ;  /* 0x00007c0501007387 */ /* 0x0005e80000100800 */
[----:B------:R2:W-:Y:S04]  /*0a50*/  STL [R1+0x70], R4 ;  /* 0x0000700401007387 */ /* 0x0005e80000100800 */
[----:B------:R2:W-:Y:S04]  /*0a60*/  STL [R1+0x78], R3 ;  /* 0x0000780301007387 */ /* 0x0005e80000100800 */
[----:B------:R2:W-:Y:S02]  /*0a70*/  STL [R1], R2 ;  /* 0x0000000201007387 */ /* 0x0005e40000100800 */
.L_x_480:
[----:B--2---:R-:W2:Y:S01]  /*0a80*/  LDL R4, [R1+0x64] ;  /* 0x0000640001047983 */ /* 0x004ea20000100800 */
[----:B------:R-:W-:Y:S01]  /*0a90*/  IMAD.MOV.U32 R0, RZ, RZ, c[0x0][0x560] ;  /* 0x00015800ff007624 */ /* 0x000fe200078e00ff */
[----:B------:R-:W-:Y:S01]  /*0aa0*/  YIELD ;  /* 0x0000000000007946 */ /* 0x000fe20003800000 */
[----:B------:R-:W-:Y:S03]  /*0ab0*/  BSSY B0, `(.L_x_439) ;  /* 0x0000016000007945 */ /* 0x000fe60003800000 */
[----:B------:R-:W-:-:S13]  /*0ac0*/  ISETP.NE.AND P0, PT, R0, 0x1, PT ;  /* 0x000000010000780c */ /* 0x000fda0003f05270 */
[----:B--2---:R-:W-:Y:S01]  /*0ad0*/  @P0 IMAD.HI.U32 R0, R4, c[0x0][0x564], RZ ;  /* 0x0001590004000a27 */ /* 0x004fe200078e00ff */
[----:B------:R-:W-:-:S04]  /*0ae0*/  MOV R3, R4 ;  /* 0x0000000400037202 */ /* 0x000fc80000000f00 */
[----:B------:R-:W-:-:S04]  /*0af0*/  @P0 SHF.R.U32.HI R3, RZ, c[0x0][0x568], R0 ;  /* 0x00015a00ff030a19 */ /* 0x000fc80000011600 */
[----:B------:R-:W-:Y:S01]  /*0b00*/  ISETP.GE.AND P0, PT, R3, c[0x0][0x578], PT ;  /* 0x00015e0003007a0c */ /* 0x000fe20003f06270 */
[----:B------:R-:W-:-:S04]  /*0b10*/  IMAD.MOV R2, RZ, RZ, -R3 ;  /* 0x000000ffff027224 */ /* 0x000fc800078e0a03 */
[----:B------:R-:W-:-:S08]  /*0b20*/  IMAD R2, R2, c[0x0][0x560], R4 ;  /* 0x0001580002027a24 */ /* 0x000fd000078e0204 */
[----:B------:R-:W-:Y:S05]  /*0b30*/  @!P0 BRA `(.L_x_440) ;  /* 0x0000007000008947 */ /* 0x000fea0003800000 */
[----:B------:R-:W-:-:S04]  /*0b40*/  MOV R0, c[0x0][0x56c] ;  /* 0x00015b0000007a02 */ /* 0x000fc80000000f00 */
[----:B------:R-:W-:Y:S02]  /*0b50*/  ISETP.NE.AND P0, PT, R0, 0x1, PT ;  /* 0x000000010000780c */ /* 0x000fe40003f05270 */
[----:B------:R-:W-:-:S11]  /*0b60*/  MOV R0, R2 ;  /* 0x0000000200007202 */ /* 0x000fd60000000f00 */
[----:B------:R-:W-:-:S05]  /*0b70*/  @P0 IMAD.HI.U32 R4, R2, c[0x0][0x570], RZ ;  /* 0x00015c0002040a27 */ /* 0x000fca00078e00ff */
[----:B------:R-:W-:-:S05]  /*0b80*/  @P0 SHF.R.U32.HI R0, RZ, c[0x0][0x574], R4 ;  /* 0x00015d00ff000a19 */ /* 0x000fca0000011604 */
[----:B------:R-:W-:Y:S01]  /*0b90*/  IMAD R4, R0, c[0x0][0x56c], RZ ;  /* 0x00015b0000047a24 */ /* 0x000fe200078e02ff */
[----:B------:R-:W-:Y:S05]  /*0ba0*/  BRA `(.L_x_441) ;  /* 0x0000006000007947 */ /* 0x000fea0003800000 */
.L_x_440:
[----:B------:R-:W-:-:S04]  /*0bb0*/  MOV R0, c[0x0][0x554] ;  /* 0x0001550000007a02 */ /* 0x000fc80000000f00 */
[----:B------:R-:W-:Y:S02]  /*0bc0*/  ISETP.NE.AND P0, PT, R0, 0x1, PT ;  /* 0x000000010000780c */ /* 0x000fe40003f05270 */
[----:B------:R-:W-:-:S11]  /*0bd0*/  MOV R0, R2 ;  /* 0x0000000200007202 */ /* 0x000fd60000000f00 */
[----:B------:R-:W-:-:S05]  /*0be0*/  @P0 IMAD.HI.U32 R4, R2, c[0x0][0x558], RZ ;  /* 0x0001560002040a27 */ /* 0x000fca00078e00ff */
[----:B------:R-:W-:-:S05]  /*0bf0*/  @P0 SHF.R.U32.HI R0, RZ, c[0x0][0x55c], R4 ;  /* 0x00015700ff000a19 */ /* 0x000fca0000011604 */
[----:B------:R-:W-:Y:S02]  /*0c00*/  IMAD R4, R0, c[0x0][0x554], RZ ;  /* 0x0001550000047a24 */ /* 0x000fe400078e02ff */
.L_x_441:
[----:B------:R-:W-:Y:S05]  /*0c10*/  BSYNC B0 ;  /* 0x0000000000007941 */ /* 0x000fea0003800000 */
.L_x_439:
[----:B------:R-:W-:Y:S01]  /*0c20*/  LOP3.LUT R0, RZ, R0, RZ, 0x33, !PT ;  /* 0x00000000ff007212 */ /* 0x000fe200078e33ff */
[----:B------:R-:W-:Y:S01]  /*0c30*/  IMAD.MOV.U32 R51, RZ, RZ, c[0x0][0x2c4] ;  /* 0x0000b100ff337624 */ /* 0x000fe200078e00ff */
[----:B------:R-:W-:Y:S01]  /*0c40*/  MOV R5, c[0x0][0x548] ;  /* 0x0001520000057a02 */ /* 0x000fe20000000f00 */
[----:B------:R-:W-:Y:S01]  /*0c50*/  IMAD.IADD R2, R2, 0x1, -R4 ;  /* 0x0000000102027824 */ /* 0x000fe200078e0a04 */
[----:B------:R-:W-:Y:S01]  /*0c60*/  IADD3 R0, R0, c[0x0][0x53c], RZ ;  /* 0x00014f0000007a10 */ /* 0x000fe20007ffe0ff */
[----:B------:R-:W-:Y:S01]  /*0c70*/  IMAD.MOV.U32 R6, RZ, RZ, c[0x0][0x168] ;  /* 0x00005a00ff067624 */ /* 0x000fe200078e00ff */
[----:B------:R-:W-:Y:S01]  /*0c80*/  ISETP.NE.AND P1, PT, R51, 0x1, PT ;  /* 0x000000013300780c */ /* 0x000fe20003f25270 */
[----:B------:R-:W-:Y:S01]  /*0c90*/  IMAD R2, R3, c[0x0][0x554], R2 ;  /* 0x0001550003027a24 */ /* 0x000fe200078e0202 */
[----:B------:R-:W-:Y:S01]  /*0ca0*/  ISETP.NE.AND P0, PT, R5, 0x1, PT ;  /* 0x000000010500780c */ /* 0x000fe20003f05270 */
[----:B------:R-:W-:Y:S01]  /*0cb0*/  IMAD.SHL.U32 R133, R0, 0x80, RZ ;  /* 0x0000008000857824 */ /* 0x000fe200078e00ff */
[----:B------:R-:W-:Y:S01]  /*0cc0*/  ULDC UR4, c[0x0][0x1d0] ;  /* 0x0000740000047ab9 */ /* 0x000fe20000000800 */
[----:B------:R-:W-:Y:S01]  /*0cd0*/  CS2R R98, SRZ ;  /* 0x0000000000627805 */ /* 0x000fe2000001ff00 */
[----:B------:R-:W-:Y:S01]  /*0ce0*/  UIADD3 UR4, UR4, 0x5f, URZ ;  /* 0x0000005f04047890 */ /* 0x000fe2000fffe03f */
[----:B------:R-:W-:Y:S01]  /*0cf0*/  MOV R59, R2 ;  /* 0x00000002003b7202 */ /* 0x000fe20000000f00 */
[----:B------:R1:W-:Y:S01]  /*0d00*/  STL [R1+0x58], R133 ;  /* 0x0000588501007387 */ /* 0x0003e20000100800 */
[----:B------:R-:W-:Y:S01]  /*0d10*/  IADD3 R0, R133, 0x7f, RZ ;  /* 0x0000007f85007810 */ /* 0x000fe20007ffe0ff */
[----:B------:R-:W-:Y:S01]  /*0d20*/  UIMAD.WIDE UR4, UR4, 0x2aaaaaab, URZ ;  /* 0x2aaaaaab040478a5 */ /* 0x000fe2000f8e023f */
[----:B------:R-:W-:Y:S01]  /*0d30*/  CS2R R96, SRZ ;  /* 0x0000000000607805 */ /* 0x000fe2000001ff00 */
[----:B------:R-:W-:Y:S01]  /*0d40*/  CS2R R94, SRZ ;  /* 0x00000000005e7805 */ /* 0x000fe2000001ff00 */
[----:B------:R-:W-:Y:S01]  /*0d50*/  IMAD.MOV.U32 R92, RZ, RZ, RZ ;  /* 0x000000ffff5c7224 */ /* 0x000fe200078e00ff */
[----:B------:R-:W-:Y:S01]  /*0d60*/  USHF.R.U32.HI UR4, URZ, 0x1f, UR5 ;  /* 0x0000001f3f047899 */ /* 0x000fe20008011605 */
[----:B------:R-:W-:Y:S01]  /*0d70*/  @P1 IMAD.HI.U32 R4, R0, c[0x0][0x2c8], RZ ;  /* 0x0000b20000041a27 */ /* 0x000fe200078e00ff */
[----:B------:R-:W-:Y:S01]  /*0d80*/  MOV R90, RZ ;  /* 0x000000ff005a7202 */ /* 0x000fe20000000f00 */
[----:B------:R-:W-:Y:S01]  /*0d90*/  CS2R R8, SRZ ;  /* 0x0000000000087805 */ /* 0x000fe2000001ff00 */
[----:B------:R-:W-:Y:S01]  /*0da0*/  ULEA.HI.SX32 UR4, UR5, UR4, 0x1c ;  /* 0x0000000405047291 */ /* 0x000fe2000f8fe23f */
[----:B------:R-:W-:Y:S01]  /*0db0*/  @P0 IMAD.HI.U32 R3, R2, c[0x0][0x54c], RZ ;  /* 0x0001530002030a27 */ /* 0x000fe200078e00ff */
[----:B------:R-:W-:Y:S01]  /*0dc0*/  @P1 SHF.R.U32.HI R0, RZ, c[0x0][0x2cc], R4 ;  /* 0x0000b300ff001a19 */ /* 0x000fe20000011604 */
[----:B------:R-:W-:Y:S01]  /*0dd0*/  CS2R R10, SRZ ;  /* 0x00000000000a7805 */ /* 0x000fe2000001ff00 */
[----:B------:R-:W-:Y:S01]  /*0de0*/  IADD3 R4, -R6, 0x60, RZ ;  /* 0x0000006006047810 */ /* 0x000fe20007ffe1ff */
[----:B------:R-:W-:Y:S01]  /*0df0*/  IMAD.MOV.U32 R88, RZ, RZ, RZ ;  /* 0x000000ffff587224 */ /* 0x000fe200078e00ff */
[----:B------:R-:W-:Y:S01]  /*0e00*/  @P0 SHF.R.U32.HI R59, RZ, c[0x0][0x550], R3 ;  /* 0x00015400ff3b0a19 */ /* 0x000fe20000011603 */
[----:B------:R-:W-:Y:S01]  /*0e10*/  CS2R R6, SRZ ;  /* 0x0000000000067805 */ /* 0x000fe2000001ff00 */
[----:B------:R-:W-:Y:S01]  /*0e20*/  IADD3 R0, R0, c[0x0][0x1d0], R4 ;  /* 0x0000740000007a10 */ /* 0x000fe20007ffe004 */
[----:B------:R-:W-:Y:S01]  /*0e30*/  IMAD.MOV.U32 R86, RZ, RZ, RZ ;  /* 0x000000ffff567224 */ /* 0x000fe200078e00ff */
[----:B------:R-:W-:Y:S01]  /*0e40*/  MOV R84, RZ ;  /* 0x000000ff00547202 */ /* 0x000fe20000000f00 */
[----:B------:R1:W-:Y:S01]  /*0e50*/  STL [R1+0x50], R59 ;  /* 0x0000503b01007387 */ /* 0x0003e20000100800 */
[----:B------:R-:W-:Y:S01]  /*0e60*/  IMAD.MOV.U32 R82, RZ, RZ, RZ ;  /* 0x000000ffff527224 */ /* 0x000fe200078e00ff */
[----:B------:R-:W-:Y:S01]  /*0e70*/  MOV R78, RZ ;  /* 0x000000ff004e7202 */ /* 0x000fe20000000f00 */
[----:B------:R-:W-:Y:S01]  /*0e80*/  IMAD.HI R3, R0, 0x2aaaaaab, RZ ;  /* 0x2aaaaaab00037827 */ /* 0x000fe200078e02ff */
[----:B------:R-:W-:Y:S01]  /*0e90*/  CS2R R12, SRZ ;  /* 0x00000000000c7805 */ /* 0x000fe2000001ff00 */
[----:B------:R-:W-:Y:S01]  /*0ea0*/  CS2R R14, SRZ ;  /* 0x00000000000e7805 */ /* 0x000fe2000001ff00 */
[----:B------:R-:W-:Y:S01]  /*0eb0*/  MOV R72, RZ ;  /* 0x000000ff00487202 */ /* 0x000fe20000000f00 */
[----:B------:R-:W-:Y:S01]  /*0ec0*/  IMAD.MOV R0, RZ, RZ, -R59 ;  /* 0x000000ffff007224 */ /* 0x000fe200078e0a3b */
[----:B------:R-:W-:Y:S01]  /*0ed0*/  SHF.R.U32.HI R4, RZ, 0x1f, R3 ;  /* 0x0000001fff047819 */ /* 0x000fe20000011603 */
[----:B------:R-:W-:Y:S01]  /*0ee0*/  IMAD.MOV.U32 R80, RZ, RZ, RZ ;  /* 0x000000ffff507224 */ /* 0x000fe200078e00ff */
[----:B------:R-:W-:Y:S01]  /*0ef0*/  CS2R R16, SRZ ;  /* 0x0000000000107805 */ /* 0x000fe2000001ff00 */
[----:B------:R-:W-:Y:S01]  /*0f00*/  IMAD R61, R0, c[0x0][0x548], R2 ;  /* 0x00015200003d7a24 */ /* 0x000fe200078e0202 */
[----:B------:R-:W-:Y:S01]  /*0f10*/  LEA.HI.SX32 R3, R3, R4, 0x1c ;  /* 0x0000000403037211 */ /* 0x000fe200078fe2ff */
[----:B------:R-:W-:Y:S01]  /*0f20*/  IMAD.MOV.U32 R76, RZ, RZ, RZ ;  /* 0x000000ffff4c7224 */ /* 0x000fe200078e00ff */
[----:B------:R-:W-:Y:S01]  /*0f30*/  PRMT R0, RZ, 0x7610, R0 ;  /* 0x00007610ff007816 */ /* 0x000fe20000000000 */
[----:B------:R-:W-:Y:S01]  /*0f40*/  CS2R R4, SRZ ;  /* 0x0000000000047805 */ /* 0x000fe2000001ff00 */
[----:B------:R1:W-:Y:S01]  /*0f50*/  STL [R1+0x4c], R61 ;  /* 0x00004c3d01007387 */ /* 0x0003e20000100800 */
[----:B------:R-:W-:Y:S01]  /*0f60*/  IMNMX R135, R3, UR4, PT ;  /* 0x0000000403877c17 */ /* 0x000fe2000b800200 */
[----:B------:R-:W-:Y:S01]  /*0f70*/  IMAD.MOV.U32 R74, RZ, RZ, RZ ;  /* 0x000000ffff4a7224 */ /* 0x000fe200078e00ff */
[----:B------:R-:W-:Y:S01]  /*0f80*/  MOV R66, RZ ;  /* 0x000000ff00427202 */ /* 0x000fe20000000f00 */
[----:B------:R-:W-:Y:S01]  /*0f90*/  IMAD.MOV.U32 R70, RZ, RZ, RZ ;  /* 0x000000ffff467224 */ /* 0x000fe200078e00ff */
[----:B------:R-:W-:Y:S01]  /*0fa0*/  ISETP.GE.AND P0, PT, R135, 0x1, PT ;  /* 0x000000018700780c */ /* 0x000fe20003f06270 */
[----:B------:R-:W-:Y:S01]  /*0fb0*/  IMAD.MOV.U32 R68, RZ, RZ, RZ ;  /* 0x000000ffff447224 */ /* 0x000fe200078e00ff */
[----:B------:R-:W-:Y:S01]  /*0fc0*/  CS2R R18, SRZ ;  /* 0x0000000000127805 */ /* 0x000fe2000001ff00 */
[----:B------:R-:W-:Y:S01]  /*0fd0*/  IMAD.MOV.U32 R64, RZ, RZ, RZ ;  /* 0x000000ffff407224 */ /* 0x000fe200078e00ff */
[----:B------:R-:W-:Y:S01]  /*0fe0*/  MOV R62, RZ ;  /* 0x000000ff003e7202 */ /* 0x000fe20000000f00 */
        /* <DEDUP_REMOVED lines=45> */
[----:B------:R-:W-:Y:S05]  /*12c0*/  @!P0 BRA `(.L_x_442) ;  /* 0x0000e3b000008947 */ /* 0x000fea0003800000 */
[----:B-1----:R-:W-:Y:S01]  /*12d0*/  ISETP.NE.U32.AND P0, PT, RZ, c[0x0][0x340], PT ;  /* 0x0000d000ff007a0c */ /* 0x002fe20003f05070 */
[----:B------:R-:W2:Y:S03]  /*12e0*/  LDL.64 R100, [R1+0x38] ;  /* 0x0000380001647983 */ /* 0x000ea60000100a00 */
[----:B------:R-:W-:Y:S01]  /*12f0*/  ISETP.NE.AND.EX P0, PT, RZ, c[0x0][0x344], PT, P0 ;  /* 0x0000d100ff007a0c */ /* 0x000fe20003f05300 */
[----:B------:R-:W3:Y:S04]  /*1300*/  LDL R57, [R1+0x44] ;  /* 0x0000440001397983 */ /* 0x000ee80000100800 */
[----:B------:R-:W4:Y:S08]  /*1310*/  LDL R53, [R1+0x48] ;  /* 0x0000480001357983 */ /* 0x000f300000100800 */
[----:B------:R-:W-:-:S05]  /*1320*/  @P0 MOV R2, 0x4 ;  /* 0x0000000400020802 */ /* 0x000fca0000000f00 */
[----:B------:R-:W-:-:S05]  /*1330*/  @P0 IMAD.WIDE R2, R59, R2, c[0x0][0x340] ;  /* 0x0000d0003b020625 */ /* 0x000fca00078e0202 */
[----:B------:R1:W5:Y:S04]  /*1340*/  @P0 LDG.E R0, [R2.64] ;  /* 0x0000000602000981 */ /* 0x000368000c1e1900 */
[----:B------:R-:W1:Y:S02]  /*1350*/  S2R R63, SR_TID.X ;  /* 0x00000000003f7919 */ /* 0x000e640000002100 */
[----:B-1----:R-:W-:-:S04]  /*1360*/  SHF.R.S32.HI R55, RZ, 0x1f, R63 ;  /* 0x0000001fff377819 */ /* 0x002fc8000001143f */
[----:B------:R-:W-:-:S04]  /*1370*/  LEA.HI R55, R55, R63, RZ, 0x3 ;  /* 0x0000003f37377211 */ /* 0x000fc800078f18ff */
[----:B------:R-:W-:-:S04]  /*1380*/  SHF.R.S32.HI R55, RZ, 0x3, R55 ;  /* 0x00000003ff377819 */ /* 0x000fc80000011437 */
[----:B------:R-:W-:-:S05]  /*1390*/  SHF.R.S32.HI R7, RZ, 0x1f, R55 ;  /* 0x0000001fff077819 */ /* 0x000fca0000011437 */
[C---:B------:R-:W-:Y:S02]  /*13a0*/  IMAD R6, R7.reuse, c[0x0][0x1e0], RZ ;  /* 0x0000780007067a24 */ /* 0x040fe400078e02ff */
[----:B------:R-:W-:Y:S02]  /*13b0*/  IMAD R7, R7, c[0x0][0x208], RZ ;  /* 0x0000820007077a24 */ /* 0x000fe400078e02ff */
[C---:B------:R-:W-:Y:S01]  /*13c0*/  IMAD R6, R55.reuse, c[0x0][0x1e4], R6 ;  /* 0x0000790037067a24 */ /* 0x040fe200078e0206 */
[----:B------:R-:W-:Y:S01]  /*13d0*/  SHF.R.S32.HI R10, RZ, 0x1f, R61 ;  /* 0x0000001fff0a7819 */ /* 0x000fe2000001143d */
[----:B------:R-:W-:-:S04]  /*13e0*/  IMAD R7, R55, c[0x0][0x20c], R7 ;  /* 0x0000830037077a24 */ /* 0x000fc800078e0207 */
[----:B------:R-:W-:-:S04]  /*13f0*/  IMAD R9, R10, c[0x0][0x210], RZ ;  /* 0x000084000a097a24 */ /* 0x000fc800078e02ff */
[----:B------:R-:W-:Y:S01]  /*1400*/  IMAD R9, R61, c[0x0][0x214], R9 ;  /* 0x000085003d097a24 */ /* 0x000fe200078e0209 */
[----:B------:R-:W-:Y:S01]  /*1410*/  WARPSYNC 0xffffffff ;  /* 0xffffffff00007948 */ /* 0x000fe20003800000 */
[----:B--2---:R-:W-:Y:S01]  /*1420*/  IMAD.WIDE.U32 R4, R55, c[0x0][0x1e0], R100 ;  /* 0x0000780037047a25 */ /* 0x004fe200078e0064 */
[----:B---3--:R-:W-:-:S03]  /*1430*/  ISETP.GE.AND P3, PT, R57, c[0x0][0x1d4], PT ;  /* 0x0000750039007a0c */ /* 0x008fc60003f66270 */
[----:B------:R-:W-:Y:S01]  /*1440*/  IMAD.WIDE.U32 R2, R55, c[0x0][0x208], R100 ;  /* 0x0000820037027a25 */ /* 0x000fe200078e0064 */
[----:B------:R-:W-:-:S03]  /*1450*/  ISETP.GE.AND P4, PT, R100, c[0x0][0x1d4], PT ;  /* 0x0000750064007a0c */ /* 0x000fc60003f86270 */
[----:B------:R-:W-:Y:S01]  /*1460*/  IMAD.IADD R5, R5, 0x1, R6 ;  /* 0x0000000105057824 */ /* 0x000fe200078e0206 */
[----:B------:R-:W-:Y:S02]  /*1470*/  SEL R6, RZ, 0xffffffff, P3 ;  /* 0xffffffffff067807 */ /* 0x000fe40001800000 */
[----:B------:R-:W-:Y:S01]  /*1480*/  IADD3 R3, R3, R7, RZ ;  /* 0x0000000703037210 */ /* 0x000fe20007ffe0ff */
[----:B------:R-:W-:Y:S01]  /*1490*/  IMAD R7, R10, c[0x0][0x1e8], RZ ;  /* 0x00007a000a077a24 */ /* 0x000fe200078e02ff */
[----:B------:R-:W-:Y:S01]  /*14a0*/  SEL R8, RZ, 0x1, P4 ;  /* 0x00000001ff087807 */ /* 0x000fe20002000000 */
[----:B------:R-:W-:Y:S02]  /*14b0*/  IMAD.SHL.U32 R6, R6, 0x2, RZ ;  /* 0x0000000206067824 */ /* 0x000fe400078e00ff */
[C---:B------:R-:W-:Y:S02]  /*14c0*/  IMAD R7, R61.reuse, c[0x0][0x1ec], R7 ;  /* 0x00007b003d077a24 */ /* 0x040fe400078e0207 */
[----:B------:R-:W-:Y:S01]  /*14d0*/  IMAD.WIDE.U32 R4, R61, c[0x0][0x1e8], R4 ;  /* 0x00007a003d047a25 */ /* 0x000fe200078e0004 */
[----:B------:R-:W-:-:S02]  /*14e0*/  LOP3.LUT R11, R6, 0x2, R8, 0xe2, !PT ;  /* 0x00000002060b7812 */ /* 0x000fc400078ee208 */
[----:B------:R-:W-:Y:S01]  /*14f0*/  SHF.R.S32.HI R8, RZ, 0x1f, R59 ;  /* 0x0000001fff087819 */ /* 0x000fe2000001143b */
[----:B------:R-:W-:Y:S01]  /*1500*/  IMAD.WIDE.U32 R2, R61, c[0x0][0x210], R2 ;  /* 0x000084003d027a25 */ /* 0x000fe200078e0002 */
[----:B------:R-:W-:-:S03]  /*1510*/  IADD3 R7, R5, R7, RZ ;  /* 0x0000000705077210 */ /* 0x000fc60007ffe0ff */
[----:B------:R-:W-:Y:S01]  /*1520*/  IMAD.IADD R5, R3, 0x1, R9 ;  /* 0x0000000103057824 */ /* 0x000fe200078e0209 */
[----:B-----5:R-:W-:Y:S01]  /*1530*/  @P0 SHF.R.S32.HI R3, RZ, 0x1f, R0 ;  /* 0x0000001fff030819 */ /* 0x020fe20000011400 */
[----:B------:R-:W-:Y:S01]  /*1540*/  @!P0 IMAD.MOV.U32 R3, RZ, RZ, R8 ;  /* 0x000000ffff038224 */ /* 0x000fe200078e0008 */
[----:B------:R-:W-:Y:S01]  /*1550*/  MOV R6, R4 ;  /* 0x0000000400067202 */ /* 0x000fe20000000f00 */
[----:B------:R-:W-:Y:S01]  /*1560*/  IMAD.MOV.U32 R4, RZ, RZ, R2 ;  /* 0x000000ffff047224 */ /* 0x000fe200078e0002 */
[----:B------:R-:W-:Y:S01]  /*1570*/  @P0 MOV R2, R0 ;  /* 0x0000000000020202 */ /* 0x000fe20000000f00 */
[C---:B------:R-:W-:Y:S01]  /*1580*/  IMAD R0, R3.reuse, c[0x0][0x1f0], RZ ;  /* 0x00007c0003007a24 */ /* 0x040fe200078e02ff */
[----:B------:R-:W-:Y:S01]  /*1590*/  @!P0 MOV R2, R59 ;  /* 0x0000003b00028202 */ /* 0x000fe20000000f00 */
[----:B------:R-:W-:-:S04]  /*15a0*/  IMAD R3, R3, c[0x0][0x218], RZ ;  /* 0x0000860003037a24 */ /* 0x000fc800078e02ff */
[----:B------:R-:W-:-:S04]  /*15b0*/  IMAD.WIDE.U32 R26, R2, c[0x0][0x1f0], R6 ;  /* 0x00007c00021a7a25 */ /* 0x000fc800078e0006 */
[----:B------:R-:W-:-:S04]  /*15c0*/  IMAD.WIDE.U32 R22, R2, c[0x0][0x218], R4 ;  /* 0x0000860002167a25 */ /* 0x000fc800078e0004 */
[C---:B------:R-:W-:Y:S02]  /*15d0*/  IMAD R0, R2.reuse, c[0x0][0x1f4], R0 ;  /* 0x00007d0002007a24 */ /* 0x040fe400078e0200 */
[----:B------:R-:W-:Y:S01]  /*15e0*/  IMAD R2, R2, c[0x0][0x21c], R3 ;  /* 0x0000870002027a24 */ /* 0x000fe200078e0203 */
[----:B------:R1:W-:Y:S02]  /*15f0*/  STL.64 [R1+0x28], R26 ;  /* 0x0000281a01007387 */ /* 0x0003e40000100a00 */
[----:B------:R-:W-:Y:S02]  /*1600*/  IADD3 R25, R27, R0, RZ ;  /* 0x000000001b197210 */ /* 0x000fe40007ffe0ff */
[----:B------:R-:W-:Y:S01]  /*1610*/  IADD3 R24, R23, R2, RZ ;  /* 0x0000000217187210 */ /* 0x000fe20007ffe0ff */
[----:B------:R1:W-:Y:S04]  /*1620*/  STL.64 [R1+0x30], R22 ;  /* 0x0000301601007387 */ /* 0x0003e80000100a00 */
[----:B------:R1:W-:Y:S04]  /*1630*/  STL [R1+0x40], R24 ;  /* 0x0000401801007387 */ /* 0x0003e80000100800 */
[----:B------:R1:W-:Y:S01]  /*1640*/  STL [R1+0x20], R25 ;  /* 0x0000201901007387 */ /* 0x0003e20000100800 */
[----:B----4-:R-:W-:-:S04]  /*1650*/  ISETP.GE.AND P2, PT, R53, c[0x0][0x1d4], PT ;  /* 0x0000750035007a0c */ /* 0x010fc80003f46270 */
[----:B------:R-:W-:-:S04]  /*1660*/  SEL R9, RZ, 0x4, P2 ;  /* 0x00000004ff097807 */ /* 0x000fc80001000000 */
[----:B------:R-:W-:Y:S02]  /*1670*/  LOP3.LUT R20, R11, R9, RZ, 0xfc, !PT ;  /* 0x000000090b147212 */ /* 0x000fe400078efcff */
[----:B------:R-:W2:Y:S01]  /*1680*/  LDL R12, [R1+0x8c] ;  /* 0x00008c00010c7983 */ /* 0x000ea20000100800 */
[----:B------:R-:W-:Y:S01]  /*1690*/  IMAD R5, R10, c[0x0][0x1b8], RZ ;  /* 0x00006e000a057a24 */ /* 0x000fe200078e02ff */
[----:B------:R-:W-:Y:S01]  /*16a0*/  P2R R19, PR, RZ, 0x8 ;  /* 0x00000008ff137803 */ /* 0x000fe20000000000 */
[C---:B------:R-:W-:Y:S01]  /*16b0*/  IMAD.WIDE.U32 R2, R61.reuse, c[0x0][0x1b8], RZ ;  /* 0x00006e003d027a25 */ /* 0x040fe200078e00ff */
[----:B------:R-:W3:Y:S01]  /*16c0*/  LDL R29, [R1+0x60] ;  /* 0x00006000011d7983 */ /* 0x000ee20000100800 */
[----:B------:R-:W-:Y:S02]  /*16d0*/  P2R R18, PR, RZ, 0x4 ;  /* 0x00000004ff127803 */ /* 0x000fe40000000000 */
[----:B------:R-:W-:Y:S01]  /*16e0*/  IMAD R5, R61, c[0x0][0x1bc], R5 ;  /* 0x00006f003d057a24 */ /* 0x000fe200078e0205 */
[----:B------:R-:W4:Y:S01]  /*16f0*/  LDL R134, [R1+0x4] ;  /* 0x0000040001867983 */ /* 0x000f220000100800 */
[----:B------:R-:W-:Y:S02]  /*1700*/  IMAD R8, R8, c[0x0][0x1c0], RZ ;  /* 0x0000700008087a24 */ /* 0x000fe400078e02ff */
[----:B------:R-:W-:Y:S01]  /*1710*/  IMAD.IADD R3, R3, 0x1, R5 ;  /* 0x0000000103037824 */ /* 0x000fe200078e0205 */
[----:B------:R-:W5:Y:S01]  /*1720*/  LDL R28, [R1+0x5c] ;  /* 0x00005c00011c7983 */ /* 0x000f620000100800 */
[----:B------:R-:W-:-:S02]  /*1730*/  IMAD R8, R59, c[0x0][0x1c4], R8 ;  /* 0x000071003b087a24 */ /* 0x000fc400078e0208 */
[----:B------:R-:W-:Y:S01]  /*1740*/  IMAD.WIDE.U32 R2, R59, c[0x0][0x1c0], R2 ;  /* 0x000070003b027a25 */ /* 0x000fe200078e0002 */
[----:B------:R-:W-:Y:S03]  /*1750*/  BAR.SYNC.DEFER_BLOCKING 0x0 ;  /* 0x0000000000007b1d */ /* 0x000fe60000010000 */
[----:B------:R-:W-:Y:S02]  /*1760*/  IMAD.IADD R3, R3, 0x1, R8 ;  /* 0x0000000103037824 */ /* 0x000fe400078e0208 */
[----:B------:R-:W-:Y:S02]  /*1770*/  IMAD R21, R51, c[0x0][0x168], RZ ;  /* 0x00005a0033157a24 */ /* 0x000fe400078e02ff */
[----:B------:R-:W-:Y:S01]  /*1780*/  IMAD.IADD R7, R55, 0x1, R133 ;  /* 0x0000000137077824 */ /* 0x000fe200078e0285 */
[----:B------:R-:W-:Y:S02]  /*1790*/  ISETP.GE.AND P3, PT, R100, c[0x0][0x198], PT ;  /* 0x0000660064007a0c */ /* 0x000fe40003f66270 */
[----:B------:R-:W-:-:S02]  /*17a0*/  ISETP.GE.AND P2, PT, R57, c[0x0][0x198], PT ;  /* 0x0000660039007a0c */ /* 0x000fc40003f46270 */
[----:B------:R-:W-:-:S04]  /*17b0*/  IADD3 R8, R7, 0x20, RZ ;  /* 0x0000002007087810 */ /* 0x000fc80007ffe0ff */
[----:B------:R-:W-:Y:S01]  /*17c0*/  ISETP.GE.AND P5, PT, R8, R21, PT ;  /* 0x000000150800720c */ /* 0x000fe20003fa6270 */
[----:B--2---:R-:W-:-:S04]  /*17d0*/  IMAD.IADD R4, R12, 0x1, R133 ;  /* 0x000000010c047824 */ /* 0x004fc800078e0285 */
[----:B------:R-:W-:-:S04]  /*17e0*/  @P1 IMAD.HI.U32 R6, R4, c[0x0][0x2c8], RZ ;  /* 0x0000b20004061a27 */ /* 0x000fc800078e00ff */
[----:B------:R-:W-:Y:S01]  /*17f0*/  IMAD.MOV.U32 R0, RZ, RZ, R4 ;  /* 0x000000ffff007224 */ /* 0x000fe200078e0004 */
[----:B------:R-:W-:-:S04]  /*1800*/  @P1 SHF.R.U32.HI R0, RZ, c[0x0][0x2cc], R6 ;  /* 0x0000b300ff001a19 */ /* 0x000fc80000011606 */
[----:B------:R-:W-:Y:S02]  /*1810*/  IADD3 R5, -R0, RZ, RZ ;  /* 0x000000ff00057210 */ /* 0x000fe40007ffe1ff */
[----:B------:R-:W-:-:S03]  /*1820*/  SHF.R.S32.HI R6, RZ, 0x1f, R0 ;  /* 0x0000001fff067819 */ /* 0x000fc60000011400 */
[----:B------:R-:W-:Y:S02]  /*1830*/  IMAD R4, R5, c[0x0][0x2c4], R4 ;  /* 0x0000b10005047a24 */ /* 0x000fe400078e0204 */
[----:B------:R-:W-:-:S04]  /*1840*/  IMAD R5, R6, c[0x0][0x1b0], RZ ;  /* 0x00006c0006057a24 */ /* 0x000fc800078e02ff */
[C---:B------:R-:W-:Y:S01]  /*1850*/  IMAD R6, R0.reuse, c[0x0][0x1b4], R5 ;  /* 0x00006d0000067a24 */ /* 0x040fe200078e0205 */
[----:B------:R-:W-:Y:S01]  /*1860*/  SHF.R.S32.HI R5, RZ, 0x1f, R4 ;  /* 0x0000001fff057819 */ /* 0x000fe20000011404 */
[----:B------:R-:W-:-:S04]  /*1870*/  IMAD.WIDE.U32 R2, R0, c[0x0][0x1b0], R2 ;  /* 0x00006c0000027a25 */ /* 0x000fc800078e0002 */
[----:B------:R-:W-:Y:S02]  /*1880*/  IMAD R0, R5, c[0x0][0x1a8], RZ ;  /* 0x00006a0005007a24 */ /* 0x000fe400078e02ff */
[----:B------:R-:W-:Y:S02]  /*1890*/  IMAD.IADD R3, R3, 0x1, R6 ;  /* 0x0000000103037824 */ /* 0x000fe400078e0206 */
[C---:B------:R-:W-:Y:S02]  /*18a0*/  IMAD R0, R4.reuse, c[0x0][0x1ac], R0 ;  /* 0x00006b0004007a24 */ /* 0x040fe400078e0200 */
[----:B------:R-:W-:-:S05]  /*18b0*/  IMAD.WIDE.U32 R4, R4, c[0x0][0x1a8], R2 ;  /* 0x00006a0004047a25 */ /* 0x000fca00078e0002 */
[----:B------:R-:W-:Y:S02]  /*18c0*/  IADD3 R0, R5, R0, RZ ;  /* 0x0000000005007210 */ /* 0x000fe40007ffe0ff */
[----:B------:R-:W-:-:S04]  /*18d0*/  LEA R2, P0, R4, c[0x0][0x160], 0x1 ;  /* 0x0000580004027a11 */ /* 0x000fc800078008ff */
[----:B------:R-:W-:Y:S01]  /*18e0*/  LEA.HI.X R0, R4, c[0x0][0x164], R0, 0x1, P0 ;  /* 0x0000590004007a11 */ /* 0x000fe200000f0c00 */
[----:B------:R-:W2:Y:S04]  /*18f0*/  SHFL.IDX PT, R5, R2, RZ, 0x181f ;  /* 0x00181fff02057589 */ /* 0x000ea800000e0000 */
[----:B------:R-:W1:Y:S01]  /*1900*/  SHFL.IDX PT, R6, R0, RZ, 0x181f ;  /* 0x00181fff00067589 */ /* 0x000e6200000e0000 */
[----:B------:R-:W-:-:S03]  /*1910*/  ISETP.GE.AND P0, PT, R7, R21, PT ;  /* 0x000000150700720c */ /* 0x000fc60003f06270 */
[----:B------:R-:W3:Y:S04]  /*1920*/  SHFL.IDX PT, R3, R2, 0x1, 0x181f ;  /* 0x00381f0002037f89 */ /* 0x000ee800000e0000 */
[----:B------:R-:W5:Y:S06]  /*1930*/  SHFL.IDX PT, R4, R0, 0x1, 0x181f ;  /* 0x00381f0000047f89 */ /* 0x000f6c00000e0000 */
[----:B--2---:R-:W-:-:S04]  /*1940*/  @!P0 LEA R12, P6, R100, R5, 0x1 ;  /* 0x00000005640c8211 */ /* 0x004fc800078c08ff */
[----:B-1----:R-:W-:Y:S02]  /*1950*/  @!P0 LEA.HI.X R13, R100, R6, R101, 0x1, P6 ;  /* 0x00000006640d8211 */ /* 0x002fe400030f0c65 */
[----:B------:R-:W-:-:S03]  /*1960*/  @!P0 LEA R10, P6, R57, R5, 0x1 ;  /* 0x00000005390a8211 */ /* 0x000fc600078c08ff */
[----:B----4-:R1:W-:Y:S01]  /*1970*/  @!P0 LDGSTS.E.BYPASS.LTC128B.128 [R134+0x100], [R12.64], !P3 ;  /* 0x001000000c868fae */ /* 0x0103e2000d901d46 */
[----:B---3--:R-:W-:-:S05]  /*1980*/  @!P0 LEA.HI.X R11, R57, R6, R29, 0x1, P6 ;  /* 0x00000006390b8211 */ /* 0x008fca00030f0c1d */
[----:B------:R2:W-:Y:S01]  /*1990*/  @!P0 LDGSTS.E.BYPASS.LTC128B.128 [R134+0x4100], [R10.64], !P2 ;  /* 0x041000000a868fae */ /* 0x0005e2000d101d46 */
[C---:B------:R-:W-:Y:S02]  /*19a0*/  ISETP.GE.AND P2, PT, R53.reuse, c[0x0][0x198], PT ;  /* 0x0000660035007a0c */ /* 0x040fe40003f46270 */
[----:B------:R-:W-:-:S04]  /*19b0*/  @!P0 LEA R8, P6, R53, R5, 0x1 ;  /* 0x0000000535088211 */ /* 0x000fc800078c08ff */
[----:B-----5:R-:W-:Y:S02]  /*19c0*/  @!P0 LEA.HI.X R9, R53, R6, R28, 0x1, P6 ;  /* 0x0000000635098211 */ /* 0x020fe400030f0c1c */
[----:B------:R-:W-:-:S04]  /*19d0*/  @!P5 LEA R16, P6, R100, R3, 0x1 ;  /* 0x000000036410d211 */ /* 0x000fc800078c08ff */
[-C--:B------:R-:W-:Y:S01]  /*19e0*/  @!P5 LEA.HI.X R17, R100, R4.reuse, R101, 0x1, P6 ;  /* 0x000000046411d211 */ /* 0x080fe200030f0c65 */
[----:B------:R3:W-:Y:S01]  /*19f0*/  @!P0 LDGSTS.E.BYPASS.LTC128B.128 [R134+0x8100], [R8.64], !P2 ;  /* 0x0810000008868fae */ /* 0x0007e2000d101d46 */
[----:B------:R-:W-:Y:S02]  /*1a00*/  @!P5 LEA R14, P6, R57, R3, 0x1 ;  /* 0x00000003390ed211 */ /* 0x000fe400078c08ff */
[----:B------:R-:W-:Y:S01]  /*1a10*/  IADD3 R5, R7, 0x40, RZ ;  /* 0x0000004007057810 */ /* 0x000fe20007ffe0ff */
[----:B------:R4:W-:Y:S01]  /*1a20*/  @!P5 LDGSTS.E.BYPASS.LTC128B.128 [R134+0x1100], [R16.64], !P3 ;  /* 0x011000001086dfae */ /* 0x0009e2000d901d46 */
[----:B------:R-:W-:Y:S02]  /*1a30*/  @!P5 LEA.HI.X R15, R57, R4, R29, 0x1, P6 ;  /* 0x00000004390fd211 */ /* 0x000fe400030f0c1d */
[----:B------:R-:W-:Y:S02]  /*1a40*/  ISETP.GE.AND P6, PT, R5, R21, PT ;  /* 0x000000150500720c */ /* 0x000fe40003fc6270 */
[----:B---3--:R-:W-:-:S02]  /*1a50*/  @!P5 LEA R8, P0, R53, R3, 0x1 ;  /* 0x000000033508d211 */ /* 0x008fc400078008ff */
[----:B------:R-:W1:Y:S02]  /*1a60*/  SHFL.IDX PT, R3, R2, 0x2, 0x181f ;  /* 0x00581f0002037f89 */ /* 0x000e6400000e0000 */
[----:B------:R-:W-:Y:S02]  /*1a70*/  @!P5 LEA.HI.X R9, R53, R4, R28, 0x1, P0 ;  /* 0x000000043509d211 */ /* 0x000fe400000f0c1c */
[----:B------:R-:W3:Y:S05]  /*1a80*/  SHFL.IDX PT, R4, R0, 0x2, 0x181f ;  /* 0x00581f0000047f89 */ /* 0x000eea00000e0000 */
[----:B-1----:R-:W-:-:S04]  /*1a90*/  @!P6 LEA R12, P0, R100, R3, 0x1 ;  /* 0x00000003640ce211 */ /* 0x002fc800078008ff */
[----:B---3--:R-:W-:Y:S02]  /*1aa0*/  @!P6 LEA.HI.X R13, R100, R4, R101, 0x1, P0 ;  /* 0x00000004640de211 */ /* 0x008fe400000f0c65 */
[----:B--2---:R-:W-:-:S04]  /*1ab0*/  @!P6 LEA R10, P0, R57, R3, 0x1 ;  /* 0x00000003390ae211 */ /* 0x004fc800078008ff */
[C---:B------:R-:W-:Y:S02]  /*1ac0*/  @!P6 LEA.HI.X R11, R57.reuse, R4, R29, 0x1, P0 ;  /* 0x00000004390be211 */ /* 0x040fe400000f0c1d */
[----:B------:R-:W-:-:S13]  /*1ad0*/  ISETP.GE.AND P0, PT, R57, c[0x0][0x198], PT ;  /* 0x0000660039007a0c */ /* 0x000fda0003f06270 */
[----:B------:R1:W-:Y:S04]  /*1ae0*/  @!P5 LDGSTS.E.BYPASS.LTC128B.128 [R134+0x5100], [R14.64], !P0 ;  /* 0x051000000e86dfae */ /* 0x0003e8000c101d46 */
[----:B------:R2:W-:Y:S04]  /*1af0*/  @!P5 LDGSTS.E.BYPASS.LTC128B.128 [R134+0x9100], [R8.64], !P2 ;  /* 0x091000000886dfae */ /* 0x0005e8000d101d46 */
[----:B------:R3:W-:Y:S04]  /*1b00*/  @!P6 LDGSTS.E.BYPASS.LTC128B.128 [R134+0x2100], [R12.64], !P3 ;  /* 0x021000000c86efae */ /* 0x0007e8000d901d46 */
[----:B---3--:R-:W3:Y:S04]  /*1b10*/  LDL R13, [R1] ;  /* 0x00000000010d7983 */ /* 0x008ee80000100800 */
[----:B------:R-:W5:Y:S01]  /*1b20*/  SHFL.IDX PT, R2, R2, 0x3, 0x181f ;  /* 0x00781f0002027f89 */ /* 0x000f6200000e0000 */
[----:B------:R-:W-:-:S03]  /*1b30*/  IADD3 R7, R7, 0x60, RZ ;  /* 0x0000006007077810 */ /* 0x000fc60007ffe0ff */
[----:B------:R-:W1:Y:S01]  /*1b40*/  SHFL.IDX PT, R0, R0, 0x3, 0x181f ;  /* 0x00781f0000007f89 */ /* 0x000e6200000e0000 */
[----:B------:R-:W-:Y:S02]  /*1b50*/  ISETP.GE.AND P5, PT, R7, R21, PT ;  /* 0x000000150700720c */ /* 0x000fe40003fa6270 */
[----:B--2---:R-:W-:-:S04]  /*1b60*/  @!P6 LEA R8, P0, R53, R3, 0x1 ;  /* 0x000000033508e211 */ /* 0x004fc800078008ff */
[----:B------:R-:W-:-:S07]  /*1b70*/  @!P6 LEA.HI.X R9, R53, R4, R28, 0x1, P0 ;  /* 0x000000043509e211 */ /* 0x000fce00000f0c1c */
[----:B-----5:R-:W-:-:S04]  /*1b80*/  @!P5 LEA R6, P0, R100, R2, 0x1 ;  /* 0x000000026406d211 */ /* 0x020fc800078008ff */
[----:B-1----:R-:W-:Y:S02]  /*1b90*/  @!P5 LEA.HI.X R7, R100, R0, R101, 0x1, P0 ;  /* 0x000000006407d211 */ /* 0x002fe400000f0c65 */
[----:B------:R-:W-:-:S04]  /*1ba0*/  @!P5 LEA R4, P0, R57, R2, 0x1 ;  /* 0x000000023904d211 */ /* 0x000fc800078008ff */
[C---:B------:R-:W-:Y:S02]  /*1bb0*/  @!P5 LEA.HI.X R5, R57.reuse, R0, R29, 0x1, P0 ;  /* 0x000000003905d211 */ /* 0x040fe400000f0c1d */
[----:B------:R-:W-:Y:S01]  /*1bc0*/  ISETP.GE.AND P0, PT, R57, c[0x0][0x198], PT ;  /* 0x0000660039007a0c */ /* 0x000fe20003f06270 */
[----:B------:R-:W-:-:S12]  /*1bd0*/  IMAD.MOV.U32 R128, RZ, RZ, -0x60 ;  /* 0xffffffa0ff807424 */ /* 0x000fd800078e00ff */
[----:B------:R1:W-:Y:S04]  /*1be0*/  @!P6 LDGSTS.E.BYPASS.LTC128B.128 [R134+0x6100], [R10.64], !P0 ;  /* 0x061000000a86efae */ /* 0x0003e8000c101d46 */
[----:B------:R2:W-:Y:S01]  /*1bf0*/  @!P6 LDGSTS.E.BYPASS.LTC128B.128 [R134+0xa100], [R8.64], !P2 ;  /* 0x0a1000000886efae */ /* 0x0005e2000d101d46 */
[----:B------:R-:W-:Y:S01]  /*1c00*/  ISETP.GE.AND P6, PT, R100, c[0x0][0x198], PT ;  /* 0x0000660064007a0c */ /* 0x000fe20003fc6270 */
[----:B------:R-:W-:-:S12]  /*1c10*/  IMAD R128, R135, R128, 0x60 ;  /* 0x0000006087807424 */ /* 0x000fd800078e0280 */
[----:B------:R5:W-:Y:S04]  /*1c20*/  @!P5 LDGSTS.E.BYPASS.LTC128B.128 [R134+0x3100], [R6.64], !P6 ;  /* 0x031000000686dfae */ /* 0x000be8000f101d46 */
[----:B------:R1:W-:Y:S01]  /*1c30*/  @!P5 LDGSTS.E.BYPASS.LTC128B.128 [R134+0x7100], [R4.64], !P0 ;  /* 0x071000000486dfae */ /* 0x0003e2000c101d46 */
[----:B--2---:R-:W-:-:S04]  /*1c40*/  IADD3 R9, R135, -0x1, RZ ;  /* 0xffffffff87097810 */ /* 0x004fc80007ffe0ff */
[----:B------:R-:W-:Y:S02]  /*1c50*/  SHF.R.S32.HI R12, RZ, 0x1f, R9 ;  /* 0x0000001fff0c7819 */ /* 0x000fe40000011409 */
[----:B------:R-:W-:-:S03]  /*1c60*/  IADD3 R8, R128, c[0x0][0x1d0], -R55 ;  /* 0x0000740080087a10 */ /* 0x000fc60007ffe837 */
[----:B------:R-:W-:Y:S01]  /*1c70*/  IMAD R3, R12, c[0x0][0x1e0], RZ ;  /* 0x000078000c037a24 */ /* 0x000fe200078e02ff */
[----:B------:R-:W-:Y:S01]  /*1c80*/  ISETP.GE.AND P6, PT, R53, c[0x0][0x198], PT ;  /* 0x0000660035007a0c */ /* 0x000fe20003fc6270 */
[----:B-----5:R-:W-:Y:S01]  /*1c90*/  IMAD.WIDE.U32 R6, R9, c[0x0][0x1e0], RZ ;  /* 0x0000780009067a25 */ /* 0x020fe200078e00ff */
[----:B-1----:R-:W-:-:S03]  /*1ca0*/  @!P5 LEA R4, P0, R53, R2, 0x1 ;  /* 0x000000023504d211 */ /* 0x002fc600078008ff */
[----:B------:R-:W-:Y:S01]  /*1cb0*/  IMAD R2, R9, c[0x0][0x1e4], R3 ;  /* 0x0000790009027a24 */ /* 0x000fe200078e0203 */
[----:B------:R-:W-:Y:S02]  /*1cc0*/  @!P5 LEA.HI.X R5, R53, R0, R28, 0x1, P0 ;  /* 0x000000003505d211 */ /* 0x000fe400000f0c1c */
[----:B------:R-:W-:Y:S01]  /*1cd0*/  ISETP.GE.AND P0, PT, R8, 0x1, PT ;  /* 0x000000010800780c */ /* 0x000fe20003f06270 */
[----:B------:R-:W-:Y:S01]  /*1ce0*/  IMAD.MOV.U32 R130, RZ, RZ, R26 ;  /* 0x000000ffff827224 */ /* 0x000fe200078e001a */
[----:B------:R-:W-:Y:S01]  /*1cf0*/  IADD3 R0, R7, R2, RZ ;  /* 0x0000000207007210 */ /* 0x000fe20007ffe0ff */
[----:B------:R-:W-:Y:S01]  /*1d00*/  IMAD.MOV.U32 R131, RZ, RZ, R25 ;  /* 0x000000ffff837224 */ /* 0x000fe200078e0019 */
[----:B------:R-:W-:Y:S01]  /*1d10*/  ISETP.NE.AND P3, PT, R19, RZ, PT ;  /* 0x000000ff1300720c */ /* 0x000fe20003f65270 */
[----:B------:R1:W-:Y:S02]  /*1d20*/  @!P5 LDGSTS.E.BYPASS.LTC128B.128 [R134+0xb100], [R4.64], !P6 ;  /* 0x0b1000000486dfae */ /* 0x0003e4000f101d46 */
[----:B------:R-:W-:Y:S01]  /*1d30*/  IMAD.WIDE.U32 R2, R6, 0x60, R130 ;  /* 0x0000006006027825 */ /* 0x000fe200078e0082 */
[----:B------:R-:W-:Y:S01]  /*1d40*/  ISETP.NE.AND P2, PT, R18, RZ, PT ;  /* 0x000000ff1200720c */ /* 0x000fe20003f45270 */
[----:B------:R-:W0:Y:S02]  /*1d50*/  LDGDEPBAR ;  /* 0x00000000000079af */ /* 0x000e240000000000 */
[----:B------:R-:W-:Y:S01]  /*1d60*/  IMAD R0, R0, 0x60, RZ ;  /* 0x0000006000007824 */ /* 0x000fe200078e02ff */
[----:B------:R-:W-:-:S04]  /*1d70*/  ISETP.GE.AND P6, PT, R8, 0x21, PT ;  /* 0x000000210800780c */ /* 0x000fc80003fc6270 */
[----:B------:R-:W-:Y:S01]  /*1d80*/  IADD3 R0, R3, R0, RZ ;  /* 0x0000000003007210 */ /* 0x000fe20007ffe0ff */
[----:B------:R-:W-:Y:S02]  /*1d90*/  IMAD.MOV.U32 R129, RZ, RZ, c[0x0][0x1e0] ;  /* 0x00007800ff817624 */ /* 0x000fe400078e00ff */
[----:B------:R-:W-:Y:S01]  /*1da0*/  IMAD.MOV.U32 R132, RZ, RZ, c[0x0][0x1e4] ;  /* 0x00007900ff847624 */ /* 0x000fe200078e00ff */
[----:B-1----:R-:W-:-:S04]  /*1db0*/  @P0 LEA R4, P5, R2, c[0x0][0x1c8], 0x1 ;  /* 0x0000720002040a11 */ /* 0x002fc800078a08ff */
[----:B------:R-:W-:Y:S02]  /*1dc0*/  @P0 LEA.HI.X R5, R2, c[0x0][0x1cc], R0, 0x1, P5 ;  /* 0x0000730002050a11 */ /* 0x000fe400028f0c00 */
[----:B------:R-:W-:-:S03]  /*1dd0*/  ISETP.GE.AND P5, PT, R8, 0x41, PT ;  /* 0x000000410800780c */ /* 0x000fc60003fa6270 */
[----:B------:R1:W-:Y:S04]  /*1de0*/  @P0 LDGSTS.E.BYPASS.LTC128B.128 [R134+0xc100], [R4.64], !P4 ;  /* 0x0c10000004860fae */ /* 0x0003e8000e101d46 */
[----:B------:R1:W-:Y:S04]  /*1df0*/  @P0 LDGSTS.E.BYPASS.LTC128B.128 [R134+0xf100], [R4.64+0x80], !P3 ;  /* 0x0f10008004860fae */ /* 0x0003e8000d901d46 */
[----:B------:R1:W-:Y:S01]  /*1e00*/  @P0 LDGSTS.E.BYPASS.LTC128B.128 [R134+0x12100], [R4.64+0x100], !P2 ;  /* 0x1210010004860fae */ /* 0x0003e2000d101d46 */
[C---:B------:R-:W-:Y:S01]  /*1e10*/  @P6 LEA R3, P0, R129.reuse, R2, 0x5 ;  /* 0x0000000281036211 */ /* 0x040fe200078028ff */
[----:B------:R-:W-:-:S04]  /*1e20*/  IMAD.WIDE.U32 R6, R129, 0x40, RZ ;  /* 0x0000004081067825 */ /* 0x000fc800078e00ff */
[----:B------:R-:W-:Y:S02]  /*1e30*/  IMAD R12, R12, c[0x0][0x208], RZ ;  /* 0x000082000c0c7a24 */ /* 0x000fe400078e02ff */
[----:B------:R-:W-:-:S04]  /*1e40*/  IMAD.WIDE.U32 R10, R9, c[0x0][0x208], RZ ;  /* 0x00008200090a7a25 */ /* 0x000fc800078e00ff */
[----:B------:R-:W-:Y:S01]  /*1e50*/  IMAD R12, R9, c[0x0][0x20c], R12 ;  /* 0x00008300090c7a24 */ /* 0x000fe200078e020c */
[----:B-1----:R-:W-:Y:S02]  /*1e60*/  @P6 LEA.HI.X R5, R129, R0, R132, 0x5, P0 ;  /* 0x0000000081056211 */ /* 0x002fe400000f2c84 */
[----:B------:R-:W-:-:S04]  /*1e70*/  @P6 LEA R4, P0, R3, c[0x0][0x1c8], 0x1 ;  /* 0x0000720003046a11 */ /* 0x000fc800078008ff */
[----:B------:R-:W-:Y:S02]  /*1e80*/  @P6 LEA.HI.X R5, R3, c[0x0][0x1cc], R5, 0x1, P0 ;  /* 0x0000730003056a11 */ /* 0x000fe400000f0c05 */
[----:B------:R-:W-:Y:S02]  /*1e90*/  @P5 IADD3 R3, P0, R2, R6, RZ ;  /* 0x0000000602035210 */ /* 0x000fe40007f1e0ff */
[----:B------:R-:W-:Y:S01]  /*1ea0*/  SHF.L.U32 R2, R132, 0x6, RZ ;  /* 0x0000000684027819 */ /* 0x000fe200000006ff */
[----:B------:R1:W-:Y:S03]  /*1eb0*/  @P6 LDGSTS.E.BYPASS.LTC128B.128 [R134+0xd100], [R4.64], !P4 ;  /* 0x0d10000004866fae */ /* 0x0003e6000e101d46 */
[----:B------:R-:W-:Y:S01]  /*1ec0*/  @P5 IADD3.X R9, R0, R7, R2, P0, !PT ;  /* 0x0000000700095210 */ /* 0x000fe200007fe402 */
[----:B------:R1:W-:Y:S01]  /*1ed0*/  @P6 LDGSTS.E.BYPASS.LTC128B.128 [R134+0x10100], [R4.64+0x80], !P3 ;  /* 0x1010008004866fae */ /* 0x0003e2000d901d46 */
[----:B------:R-:W-:-:S03]  /*1ee0*/  @P5 LEA R2, P0, R3, c[0x0][0x1c8], 0x1 ;  /* 0x0000720003025a11 */ /* 0x000fc600078008ff */
[----:B------:R1:W-:Y:S01]  /*1ef0*/  @P6 LDGSTS.E.BYPASS.LTC128B.128 [R134+0x13100], [R4.64+0x100], !P2 ;  /* 0x1310010004866fae */ /* 0x0003e2000d101d46 */
[----:B------:R-:W-:-:S05]  /*1f00*/  @P5 LEA.HI.X R3, R3, c[0x0][0x1cc], R9, 0x1, P0 ;  /* 0x0000730003035a11 */ /* 0x000fca00000f0c09 */
[----:B------:R2:W-:Y:S04]  /*1f10*/  @P5 LDGSTS.E.BYPASS.LTC128B.128 [R134+0xe100], [R2.64], !P4 ;  /* 0x0e10000002865fae */ /* 0x0005e8000e101d46 */
[----:B------:R2:W-:Y:S04]  /*1f20*/  @P5 LDGSTS.E.BYPASS.LTC128B.128 [R134+0x11100], [R2.64+0x80], !P3 ;  /* 0x1110008002865fae */ /* 0x0005e8000d901d46 */
[----:B------:R2:W-:Y:S04]  /*1f30*/  @P5 LDGSTS.E.BYPASS.LTC128B.128 [R134+0x14100], [R2.64+0x100], !P2 ;  /* 0x1410010002865fae */ /* 0x0005e8000d101d46 */
[----:B------:R-:W0:Y:S01]  /*1f40*/  LDGDEPBAR ;  /* 0x00000000000079af */ /* 0x000e220000000000 */
[----:B------:R-:W-:-:S04]  /*1f50*/  DEPBAR.LE SB0, 0x1 ;  /* 0x000080400000791a */ /* 0x000fc80000000000 */
[----:B------:R-:W-:Y:S01]  /*1f60*/  BAR.SYNC.DEFER_BLOCKING 0x0 ;  /* 0x0000000000007b1d */ /* 0x000fe20000010000 */
[----:B------:R-:W-:Y:S01]  /*1f70*/  IADD3 R0, R11, R12, RZ ;  /* 0x0000000c0b007210 */ /* 0x000fe20007ffe0ff */
[----:B------:R-:W-:Y:S02]  /*1f80*/  IMAD.MOV.U32 R6, RZ, RZ, R22 ;  /* 0x000000ffff067224 */ /* 0x000fe400078e0016 */
[----:B------:R-:W-:Y:S02]  /*1f90*/  IMAD.MOV.U32 R7, RZ, RZ, R24 ;  /* 0x000000ffff077224 */ /* 0x000fe400078e0018 */
[----:B------:R-:W-:Y:S02]  /*1fa0*/  IMAD R0, R0, 0x60, RZ ;  /* 0x0000006000007824 */ /* 0x000fe400078e02ff */
[----:B------:R-:W-:Y:S01]  /*1fb0*/  IMAD.WIDE.U32 R6, R10, 0x60, R6 ;  /* 0x000000600a067825 */ /* 0x000fe200078e0006 */
[----:B------:R-:W-:Y:S04]  /*1fc0*/  LDSM.16.M88.4 R156, [R250] ;  /* 0x00000000fa9c783b */ /* 0x000fe80000000200 */
[----:B------:R-:W-:Y:S04]  /*1fd0*/  LDSM.16.M88.4 R160, [R251] ;  /* 0x00000000fba0783b */ /* 0x000fe80000000200 */
[----:B------:R-:W-:Y:S04]  /*1fe0*/  LDSM.16.M88.4 R172, [R252] ;  /* 0x00000000fcac783b */ /* 0x000fe80000000200 */
[----:B------:R-:W-:Y:S04]  /*1ff0*/  LDSM.16.M88.4 R176, [R250+0x4000] ;  /* 0x00400000fab0783b */ /* 0x000fe80000000200 */
[----:B------:R-:W-:Y:S04]  /*2000*/  LDSM.16.M88.4 R180, [R251+0x4000] ;  /* 0x00400000fbb4783b */ /* 0x000fe80000000200 */
[----:B------:R-:W-:Y:S04]  /*2010*/  LDSM.16.M88.4 R188, [R252+0x4000] ;  /* 0x00400000fcbc783b */ /* 0x000fe80000000200 */
[----:B------:R-:W-:Y:S04]  /*2020*/  LDSM.16.M88.4 R192, [R250+0x8000] ;  /* 0x00800000fac0783b */ /* 0x000fe80000000200 */
[----:B---3--:R-:W-:Y:S04]  /*2030*/  LDSM.16.M88.4 R168, [R13] ;  /* 0x000000000da8783b */ /* 0x008fe80000000200 */
[----:B------:R-:W-:Y:S04]  /*2040*/  LDSM.16.M88.4 R184, [R13+0x4000] ;  /* 0x004000000db8783b */ /* 0x000fe80000000200 */
[----:B------:R-:W-:Y:S04]  /*2050*/  LDSM.16.M88.4 R196, [R251+0x8000] ;  /* 0x00800000fbc4783b */ /* 0x000fe80000000200 */
[----:B------:R-:W-:Y:S04]  /*2060*/  LDSM.16.M88.4 R200, [R13+0x8000] ;  /* 0x008000000dc8783b */ /* 0x000fe80000000200 */
[----:B------:R-:W-:Y:S04]  /*2070*/  LDSM.16.M88.4 R204, [R252+0x8000] ;  /* 0x00800000fccc783b */ /* 0x000fe80000000200 */
[----:B------:R-:W-:Y:S01]  /*2080*/  BAR.SYNC.DEFER_BLOCKING 0x0 ;  /* 0x0000000000007b1d */ /* 0x000fe20000010000 */
[----:B-1----:R-:W-:-:S02]  /*2090*/  IMAD.MOV.U32 R5, RZ, RZ, c[0x0][0x208] ;  /* 0x00008200ff057624 */ /* 0x002fc400078e00ff */
[----:B--2---:R-:W-:Y:S01]  /*20a0*/  IMAD.MOV.U32 R3, RZ, RZ, 0x6 ;  /* 0x00000006ff037424 */ /* 0x004fe200078e00ff */
[C---:B------:R-:W-:Y:S01]  /*20b0*/  LEA R2, P0, R6.reuse, c[0x0][0x1f8], 0x1 ;  /* 0x00007e0006027a11 */ /* 0x040fe200078008ff */
[----:B------:R-:W-:Y:S01]  /*20c0*/  IMAD.SHL.U32 R4, R5, 0x40, RZ ;  /* 0x0000004005047824 */ /* 0x000fe200078e00ff */
[----:B------:R-:W-:Y:S02]  /*20d0*/  IADD3 R0, R7, R0, RZ ;  /* 0x0000000007007210 */ /* 0x000fe40007ffe0ff */
[----:B------:R-:W-:Y:S02]  /*20e0*/  SHF.L.U64.HI R5, R5, R3, c[0x0][0x20c] ;  /* 0x0000830005057619 */ /* 0x000fe40000010203 */
[----:B------:R-:W-:Y:S02]  /*20f0*/  LEA.HI.X R3, R6, c[0x0][0x1fc], R0, 0x1, P0 ;  /* 0x00007f0006037a11 */ /* 0x000fe400000f0c00 */
[----:B------:R-:W-:Y:S02]  /*2100*/  IADD3 R10, P5, P0, R4, 0x80, R2 ;  /* 0x00000080040a7810 */ /* 0x000fe400078be002 */
[----:B------:R-:W-:-:S02]  /*2110*/  LOP3.LUT R0, R20, 0x1, RZ, 0xc0, !PT ;  /* 0x0000000114007812 */ /* 0x000fc400078ec0ff */
[----:B------:R-:W-:Y:S02]  /*2120*/  IADD3.X R11, R5, RZ, R3, P5, P0 ;  /* 0x000000ff050b7210 */ /* 0x000fe40002fe0403 */
[----:B------:R-:W-:Y:S01]  /*2130*/  IADD3 R6, P5, P0, R4, 0x100, R2 ;  /* 0x0000010004067810 */ /* 0x000fe200078be002 */
[----:B------:R-:W-:-:S04]  /*2140*/  DEPBAR.LE SB0, 0x0 ;  /* 0x000080000000791a */ /* 0x000fc80000000000 */
[----:B------:R-:W-:Y:S01]  /*2150*/  BAR.SYNC.DEFER_BLOCKING 0x0 ;  /* 0x0000000000007b1d */ /* 0x000fe20000010000 */
[----:B------:R-:W-:Y:S02]  /*2160*/  IADD3.X R7, R5, RZ, R3, P5, P0 ;  /* 0x000000ff05077210 */ /* 0x000fe40002fe0403 */
[----:B------:R-:W-:-:S04]  /*2170*/  ISETP.NE.U32.AND P0, PT, R0, 0x1, PT ;  /* 0x000000010000780c */ /* 0x000fc80003f05070 */
[----:B------:R-:W-:Y:S02]  /*2180*/  ISETP.LT.OR P0, PT, R8, 0x1, P0 ;  /* 0x000000010800780c */ /* 0x000fe40000701670 */
[C---:B------:R-:W-:Y:S02]  /*2190*/  LOP3.LUT P6, RZ, R20.reuse, 0x2, RZ, 0xc0, !PT ;  /* 0x0000000214ff7812 */ /* 0x040fe400078cc0ff */
[----:B------:R-:W-:Y:S01]  /*21a0*/  LOP3.LUT P5, RZ, R20, 0x4, RZ, 0xc0, !PT ;  /* 0x0000000414ff7812 */ /* 0x000fe200078ac0ff */
[----:B----4-:R-:W1:Y:S04]  /*21b0*/  LDSM.16.M88.4 R16, [R225] ;  /* 0x00000000e110783b */ /* 0x010e680000000200 */
[----:B------:R-:W2:Y:S04]  /*21c0*/  LDSM.16.M88.4 R12, [R225+0x800] ;  /* 0x00080000e10c783b */ /* 0x000ea80000000200 */
[----:B------:R-:W-:Y:S04]  /*21d0*/  LDSM.16.M88.4 R40, [R225+0x1000] ;  /* 0x00100000e128783b */ /* 0x000fe80000000200 */
[----:B------:R-:W3:Y:S04]  /*21e0*/  LDSM.16.M88.4 R56, [R225+0x1800] ;  /* 0x00180000e138783b */ /* 0x000ee80000000200 */
[----:B------:R-:W-:Y:S04]  /*21f0*/  LDSM.16.M88.4 R60, [R225+0x2000] ;  /* 0x00200000e13c783b */ /* 0x000fe80000000200 */
[----:B------:R-:W-:Y:S04]  /*2200*/  LDSM.16.M88.4 R72, [R225+0x2800] ;  /* 0x00280000e148783b */ /* 0x000fe80000000200 */
[----:B------:R-:W4:Y:S04]  /*2210*/  LDSM.16.M88.4 R48, [R231] ;  /* 0x00000000e730783b */ /* 0x000f280000000200 */
[----:B------:R-:W-:Y:S04]  /*2220*/  LDSM.16.M88.4 R44, [R248] ;  /* 0x00000000f82c783b */ /* 0x000fe80000000200 */
[----:B------:R-:W-:Y:S04]  /*2230*/  LDSM.16.M88.4 R52, [R247] ;  /* 0x00000000f734783b */ /* 0x000fe80000000200 */
[----:B------:R-:W5:Y:S04]  /*2240*/  LDSM.16.M88.4 R64, [R246] ;  /* 0x00000000f640783b */ /* 0x000f680000000200 */
[----:B------:R-:W-:Y:S04]  /*2250*/  LDSM.16.M88.4 R80, [R245] ;  /* 0x00000000f550783b */ /* 0x000fe80000000200 */
[----:B------:R-:W-:Y:S04]  /*2260*/  LDSM.16.M88.4 R108, [R244] ;  /* 0x00000000f46c783b */ /* 0x000fe80000000200 */
[----:B------:R-:W-:Y:S01]  /*2270*/  @!PT LDS RZ, [RZ] ;  /* 0x00000000fffff984 */ /* 0x000fe20000000800 */
[----:B------:R-:W-:Y:S01]  /*2280*/  @!PT LDS RZ, [RZ] ;  /* 0x00000000fffff984 */ /* 0x000fe20000000800 */
[----:B------:R-:W-:Y:S01]  /*2290*/  @!PT LDS RZ, [RZ] ;  /* 0x00000000fffff984 */ /* 0x000fe20000000800 */
[----:B------:R1:W-:Y:S01]  /*22a0*/  LDGSTS.E.BYPASS.LTC128B.128 [R134+0x100], [R2.64], !P0 ;  /* 0x0010000002867fae */ /* 0x0003e2000c101d46 */
[----:B------:R-:W-:-:S13]  /*22b0*/  ISETP.LT.OR P0, PT, R8, 0x1, !P6 ;  /* 0x000000010800780c */ /* 0x000fda0007701670 */
[----:B------:R1:W-:Y:S01]  /*22c0*/  LDGSTS.E.BYPASS.LTC128B.128 [R134+0x3100], [R2.64+0x80], !P0 ;  /* 0x0310008002867fae */ /* 0x0003e2000c101d46 */
[----:B------:R-:W-:-:S13]  /*22d0*/  ISETP.LT.OR P0, PT, R8, 0x1, !P5 ;  /* 0x000000010800780c */ /* 0x000fda0006f01670 */
[----:B------:R1:W-:Y:S02]  /*22e0*/  LDGSTS.E.BYPASS.LTC128B.128 [R134+0x6100], [R2.64+0x100], !P0 ;  /* 0x0610010002867fae */ /* 0x0003e4000c101d46 */
[----:B-1----:R-:W-:-:S05]  /*22f0*/  IADD3 R2, P0, R4, R2, RZ ;  /* 0x0000000204027210 */ /* 0x002fca0007f1e0ff */
[----:B------:R-:W-:Y:S01]  /*2300*/  IMAD.X R3, R5, 0x1, R3, P0 ;  /* 0x0000000105037824 */ /* 0x000fe200000e0603 */
[----:B------:R-:W-:-:S04]  /*2310*/  IADD3 R4, P0, R2, R4, RZ ;  /* 0x0000000402047210 */ /* 0x000fc80007f1e0ff */
[----:B------:R-:W-:Y:S02]  /*2320*/  IADD3.X R5, R3, R5, RZ, P0, !PT ;  /* 0x0000000503057210 */ /* 0x000fe400007fe4ff */
[----:B------:R-:W-:-:S04]  /*2330*/  ISETP.NE.U32.AND P0, PT, R0, 0x1, PT ;  /* 0x000000010000780c */ /* 0x000fc80003f05070 */
[----:B------:R-:W-:-:S13]  /*2340*/  ISETP.LT.OR P0, PT, R8, 0x21, P0 ;  /* 0x000000210800780c */ /* 0x000fda0000701670 */
[----:B------:R1:W-:Y:S01]  /*2350*/  LDGSTS.E.BYPASS.LTC128B.128 [R134+0x1100], [R2.64], !P0 ;  /* 0x0110000002867fae */ /* 0x0003e2000c101d46 */
[C---:B------:R-:W-:Y:S01]  /*2360*/  ISETP.LT.OR P0, PT, R8.reuse, 0x21, !P6 ;  /* 0x000000210800780c */ /* 0x040fe20007701670 */
[C---:B------:R-:W-:Y:S11]  /*2370*/  HMMA.16816.F32.BF16 R36, R156.reuse, R16, RZ ;  /* 0x000000109c24723c */ /* 0x040ff600000418ff */
[----:B------:R-:W-:Y:S01]  /*2380*/  @!UPT UIADD3 URZ, URZ, URZ, URZ ;  /* 0x0000003f3f3ff290 */ /* 0x000fe2000fffe03f */
[----:B------:R1:W-:Y:S01]  /*2390*/  LDGSTS.E.BYPASS.LTC128B.128 [R134+0x4100], [R10.64], !P0 ;  /* 0x041000000a867fae */ /* 0x0003e2000c101d46 */
[----:B------:R-:W-:Y:S01]  /*23a0*/  ISETP.LT.OR P0, PT, R8, 0x21, !P5 ;  /* 0x000000210800780c */ /* 0x000fe20006f01670 */
[C---:B------:R-:W-:Y:S08]  /*23b0*/  HMMA.16816.F32.BF16 R32, R156.reuse, R18, RZ ;  /* 0x000000129c20723c */ /* 0x040ff000000418ff */
[C---:B--2---:R-:W-:Y:S04]  /*23c0*/  HMMA.16816.F32.BF16 R28, R156.reuse, R12, RZ ;  /* 0x0000000c9c1c723c */ /* 0x044fe800000418ff */
[----:B------:R2:W-:Y:S04]  /*23d0*/  LDGSTS.E.BYPASS.LTC128B.128 [R134+0x7100], [R6.64], !P0 ;  /* 0x0710000006867fae */ /* 0x0005e8000c101d46 */
[----:B------:R-:W-:Y:S01]  /*23e0*/  HMMA.16816.F32.BF16 R24, R156, R14, RZ ;  /* 0x0000000e9c18723c */ /* 0x000fe200000418ff */
[----:B------:R-:W-:-:S07]  /*23f0*/  ISETP.NE.U32.AND P0, PT, R0, 0x1, PT ;  /* 0x000000010000780c */ /* 0x000fce0003f05070 */
[----:B---3--:R-:W-:Y:S01]  /*2400*/  HMMA.16816.F32.BF16 R12, R156, R56, RZ ;  /* 0x000000389c0c723c */ /* 0x008fe200000418ff */
[C---:B------:R-:W-:Y:S02]  /*2410*/  ISETP.LT.OR P0, PT, R8.reuse, 0x41, P0 ;  /* 0x000000410800780c */ /* 0x040fe40000701670 */
[C---:B------:R-:W-:Y:S02]  /*2420*/  ISETP.LT.OR P6, PT, R8.reuse, 0x41, !P6 ;  /* 0x000000410800780c */ /* 0x040fe400077c1670 */
[----:B------:R-:W-:-:S03]  /*2430*/  ISETP.LT.OR P5, PT, R8, 0x41, !P5 ;  /* 0x000000410800780c */ /* 0x000fc60006fa1670 */
[C---:B------:R-:W-:Y:S06]  /*2440*/  HMMA.16816.F32.BF16 R20, R156.reuse, R40, RZ ;  /* 0x000000289c14723c */ /* 0x040fec00000418ff */
[----:B------:R2:W-:Y:S02]  /*2450*/  LDGSTS.E.BYPASS.LTC128B.128 [R134+0x2100], [R4.64], !P0 ;  /* 0x0210000004867fae */ /* 0x0005e4000c101d46 */
[----:B------:R-:W-:Y:S02]  /*2460*/  HMMA.16816.F32.BF16 R16, R156, R42, RZ ;  /* 0x0000002a9c10723c */ /* 0x000fe400000418ff */
[----:B------:R2:W-:Y:S04]  /*2470*/  LDGSTS.E.BYPASS.LTC128B.128 [R134+0x5100], [R4.64+0x80], !P6 ;  /* 0x0510008004867fae */ /* 0x0005e8000f101d46 */
[----:B------:R2:W-:Y:S02]  /*2480*/  LDGSTS.E.BYPASS.LTC128B.128 [R134+0x8100], [R4.64+0x100], !P5 ;  /* 0x0810010004867fae */ /* 0x0005e4000e901d46 */
[C---:B----4-:R-:W-:Y:S02]  /*2490*/  HMMA.16816.F32.BF16 R104, R160.reuse, R48, R36 ;  /* 0x00000030a068723c */ /* 0x050fe40000041824 */
[----:B-1----:R-:W-:Y:S04]  /*24a0*/  LDSM.16.M88.4 R8, [R229+0x800] ;  /* 0x00080000e508783b */ /* 0x002fe80000000200 */
[----:B------:R-:W-:Y:S02]  /*24b0*/  LDSM.16.M88.4 R40, [R229+0x1800] ;  /* 0x00180000e528783b */ /* 0x000fe40000000200 */
[C---:B------:R-:W-:Y:S02]  /*24c0*/  HMMA.16816.F32.BF16 R96, R160.reuse, R50, R32 ;  /* 0x00000032a060723c */ /* 0x040fe40000041820 */
[----:B------:R-:W-:Y:S04]  /*24d0*/  LDSM.16.M88.4 R88, [R226] ;  /* 0x00000000e258783b */ /* 0x000fe80000000200 */
[----:B------:R-:W-:Y:S02]  /*24e0*/  LDSM.16.M88.4 R92, [R229+0x2800] ;  /* 0x00280000e55c783b */ /* 0x000fe40000000200 */
[----:B-----5:R-:W-:Y:S02]  /*24f0*/  HMMA.16816.F32.BF16 R36, R160, R64, R12 ;  /* 0x00000040a024723c */ /* 0x020fe4000004180c */
[----:B------:R-:W1:Y:S04]  /*2500*/  LDSM.16.M88.4 R12, [R229] ;  /* 0x00000000e50c783b */ /* 0x000e680000000200 */
[----:B------:R-:W-:Y:S02]  /*2510*/  LDSM.16.M88.4 R100, [R229+0x2000] ;  /* 0x00200000e564783b */ /* 0x000fe40000000200 */
[----:B------:R-:W-:Y:S02]  /*2520*/  HMMA.16816.F32.BF16 R32, R156, R58, RZ ;  /* 0x0000003a9c20723c */ /* 0x000fe400000418ff */
[----:B--2---:R-:W2:Y:S04]  /*2530*/  LDSM.16.M88.4 R4, [R229+0x1000] ;  /* 0x00100000e504783b */ /* 0x004ea80000000200 */
[----:B------:R-:W-:Y:S02]  /*2540*/  LDSM.16.M88.4 R112, [R242] ;  /* 0x00000000f270783b */ /* 0x000fe40000000200 */
[C---:B------:R-:W-:Y:S02]  /*2550*/  HMMA.16816.F32.BF16 R68, R160.reuse, R44, R28 ;  /* 0x0000002ca044723c */ /* 0x040fe4000004181c */
[----:B------:R-:W-:Y:S04]  /*2560*/  LDSM.16.M88.4 R120, [R226+0x3000] ;  /* 0x00300000e278783b */ /* 0x000fe80000000200 */
[----:B------:R-:W-:Y:S02]  /*2570*/  LDSM.16.M88.4 R116, [R225+0x6000] ;  /* 0x00600000e174783b */ /* 0x000fe40000000200 */
[C---:B------:R-:W-:Y:S02]  /*2580*/  HMMA.16816.F32.BF16 R84, R160.reuse, R46, R24 ;  /* 0x0000002ea054723c */ /* 0x040fe40000041818 */
[----:B------:R-:W-:Y:S04]  /*2590*/  LDSM.16.M88.4 R124, [R229+0x6000] ;  /* 0x00600000e57c783b */ /* 0x000fe80000000200 */
[----:B------:R-:W0:Y:S02]  /*25a0*/  LDGDEPBAR ;  /* 0x00000000000079af */ /* 0x000e240000000000 */
[C---:B------:R-:W-:Y:S08]  /*25b0*/  HMMA.16816.F32.BF16 R48, R160.reuse, R52, R20 ;  /* 0x00000034a030723c */ /* 0x040ff00000041814 */
[----:B------:R-:W-:Y:S08]  /*25c0*/  HMMA.16816.F32.BF16 R44, R160, R54, R16 ;  /* 0x00000036a02c723c */ /* 0x000ff00000041810 */
[C---:B------:R-:W-:Y:S08]  /*25d0*/  HMMA.16816.F32.BF16 R20, R156.reuse, R72, RZ ;  /* 0x000000489c14723c */ /* 0x040ff000000418ff */
[----:B------:R-:W-:Y:S08]  /*25e0*/  HMMA.16816.F32.BF16 R16, R156, R74, RZ ;  /* 0x0000004a9c10723c */ /* 0x000ff000000418ff */
[----:B------:R-:W-:Y:S08]  /*25f0*/  HMMA.16816.F32.BF16 R32, R160, R66, R32 ;  /* 0x00000042a020723c */ /* 0x000ff00000041820 */
[C---:B------:R-:W-:Y:S08]  /*2600*/  HMMA.16816.F32.BF16 R28, R156.reuse, R60, RZ ;  /* 0x0000003c9c1c723c */ /* 0x040ff000000418ff */
[----:B------:R-:W-:Y:S08]  /*2610*/  HMMA.16816.F32.BF16 R24, R156, R62, RZ ;  /* 0x0000003e9c18723c */ /* 0x000ff000000418ff */
[C---:B-1----:R-:W-:Y:S01]  /*2620*/  HMMA.16816.F32.BF16 R52, R168.reuse, R12, R104 ;  /* 0x0000000ca834723c */ /* 0x042fe20000041868 */
[----:B------:R-:W-:Y:S07]  /*2630*/  LDSM.16.M88.4 R104, [R229+0x3800] ;  /* 0x00380000e568783b */ /* 0x000fee0000000200 */
[C---:B------:R-:W-:Y:S08]  /*2640*/  HMMA.16816.F32.BF16 R68, R168.reuse, R8, R68 ;  /* 0x00000008a844723c */ /* 0x040ff00000041844 */
[----:B------:R-:W-:Y:S08]  /*2650*/  HMMA.16816.F32.BF16 R56, R168, R10, R84 ;  /* 0x0000000aa838723c */ /* 0x000ff00000041854 */
[C---:B------:R-:W-:Y:S01]  /*2660*/  HMMA.16816.F32.BF16 R76, R160.reuse, R108, R20 ;  /* 0x0000006ca04c723c */ /* 0x040fe20000041814 */
[----:B------:R-:W-:Y:S07]  /*2670*/  LDSM.16.M88.4 R20, [R226+0x1800] ;  /* 0x00180000e214783b */ /* 0x000fee0000000200 */
[----:B------:R-:W-:Y:S01]  /*2680*/  HMMA.16816.F32.BF16 R72, R160, R110, R16 ;  /* 0x0000006ea048723c */ /* 0x000fe20000041810 */
[----:B------:R-:W-:Y:S07]  /*2690*/  LDSM.16.M88.4 R108, [R226+0x3800] ;  /* 0x00380000e26c783b */ /* 0x000fee0000000200 */
[----:B------:R-:W-:Y:S01]  /*26a0*/  HMMA.16816.F32.BF16 R8, R168, R42, R32 ;  /* 0x0000002aa808723c */ /* 0x000fe20000041820 */
[----:B------:R-:W1:Y:S07]  /*26b0*/  LDSM.16.M88.4 R32, [R225+0x3000] ;  /* 0x00300000e120783b */ /* 0x000e6e0000000200 */
[C---:B------:R-:W-:Y:S01]  /*26c0*/  HMMA.16816.F32.BF16 R64, R160.reuse, R80, R28 ;  /* 0x00000050a040723c */ /* 0x040fe2000004181c */
[----:B------:R-:W3:Y:S07]  /*26d0*/  LDSM.16.M88.4 R28, [R226+0x800] ;  /* 0x00080000e21c783b */ /* 0x000eee0000000200 */
[----:B------:R-:W-:Y:S01]  /*26e0*/  HMMA.16816.F32.BF16 R80, R160, R82, R24 ;  /* 0x00000052a050723c */ /* 0x000fe20000041818 */
[----:B------:R-:W4:Y:S07]  /*26f0*/  LDSM.16.M88.4 R24, [R226+0x1000] ;  /* 0x00100000e218783b */ /* 0x000f2e0000000200 */
[C---:B--2---:R-:W-:Y:S08]  /*2700*/  HMMA.16816.F32.BF16 R48, R168.reuse, R4, R48 ;  /* 0x00000004a830723c */ /* 0x044ff00000041830 */
[----:B------:R-:W-:Y:S01]  /*2710*/  HMMA.16816.F32.BF16 R16, R168, R6, R44 ;  /* 0x00000006a810723c */ /* 0x000fe2000004182c */
[----:B------:R-:W-:Y:S07]  /*2720*/  LDSM.16.M88.4 R44, [R225+0x5000] ;  /* 0x00500000e12c783b */ /* 0x000fee0000000200 */
[----:B------:R-:W-:Y:S01]  /*2730*/  HMMA.16816.F32.BF16 R4, R172, R88, R52 ;  /* 0x00000058ac04723c */ /* 0x000fe20000041834 */
[----:B------:R-:W-:Y:S07]  /*2740*/  LDSM.16.M88.4 R52, [R225+0x5800] ;  /* 0x00580000e134783b */ /* 0x000fee0000000200 */
[C---:B------:R-:W-:Y:S08]  /*2750*/  HMMA.16816.F32.BF16 R60, R168.reuse, R14, R96 ;  /* 0x0000000ea83c723c */ /* 0x040ff00000041860 */
[C---:B------:R-:W-:Y:S08]  /*2760*/  HMMA.16816.F32.BF16 R12, R168.reuse, R40, R36 ;  /* 0x00000028a80c723c */ /* 0x040ff00000041824 */
[C---:B------:R-:W-:Y:S08]  /*2770*/  HMMA.16816.F32.BF16 R96, R168.reuse, R92, R76 ;  /* 0x0000005ca860723c */ /* 0x040ff0000004184c */
[C---:B------:R-:W-:Y:S01]  /*2780*/  HMMA.16816.F32.BF16 R72, R168.reuse, R94, R72 ;  /* 0x0000005ea848723c */ /* 0x040fe20000041848 */
[----:B------:R-:W2:Y:S07]  /*2790*/  LDSM.16.M88.4 R92, [R243] ;  /* 0x00000000f35c783b */ /* 0x000eae0000000200 */
[----:B------:R-:W-:Y:S01]  /*27a0*/  HMMA.16816.F32.BF16 R40, R168, R100, R64 ;  /* 0x00000064a828723c */ /* 0x000fe20000041840 */
[----:B------:R-:W-:Y:S07]  /*27b0*/  LDSM.16.M88.4 R64, [R226+0x2000] ;  /* 0x00200000e240783b */ /* 0x000fee0000000200 */
[----:B-1----:R-:W-:Y:S08]  /*27c0*/  HMMA.16816.F32.BF16 R4, R176, R32, R4 ;  /* 0x00000020b004723c */ /* 0x002ff00000041804 */
[----:B------:R-:W-:Y:S08]  /*27d0*/  HMMA.16816.F32.BF16 R100, R168, R102, R80 ;  /* 0x00000066a864723c */ /* 0x000ff00000041850 */
[C---:B------:R-:W-:Y:S01]  /*27e0*/  HMMA.16816.F32.BF16 R36, R172.reuse, R90, R60 ;  /* 0x0000005aac24723c */ /* 0x040fe2000004183c */
[----:B------:R-:W-:Y:S07]  /*27f0*/  LDSM.16.M88.4 R60, [R229+0x3000] ;  /* 0x00300000e53c783b */ /* 0x000fee0000000200 */
[C---:B---3--:R-:W-:Y:S08]  /*2800*/  HMMA.16816.F32.BF16 R80, R172.reuse, R30, R56 ;  /* 0x0000001eac50723c */ /* 0x048ff00000041838 */
[C---:B----4-:R-:W-:Y:S08]  /*2810*/  HMMA.16816.F32.BF16 R56, R172.reuse, R24, R48 ;  /* 0x00000018ac38723c */ /* 0x050ff00000041830 */
[C---:B------:R-:W-:Y:S01]  /*2820*/  HMMA.16816.F32.BF16 R24, R172.reuse, R26, R16 ;  /* 0x0000001aac18723c */ /* 0x040fe20000041810 */
[----:B------:R-:W1:Y:S07]  /*2830*/  LDSM.16.M88.4 R16, [R225+0x3800] ;  /* 0x00380000e110783b */ /* 0x000e6e0000000200 */
[C---:B------:R-:W-:Y:S01]  /*2840*/  HMMA.16816.F32.BF16 R88, R172.reuse, R20, R12 ;  /* 0x00000014ac58723c */ /* 0x040fe2000004180c */
[----:B------:R-:W-:Y:S07]  /*2850*/  LDSM.16.M88.4 R12, [R225+0x4000] ;  /* 0x00400000e10c783b */ /* 0x000fee0000000200 */
[C---:B------:R-:W-:Y:S01]  /*2860*/  HMMA.16816.F32.BF16 R84, R172.reuse, R22, R8 ;  /* 0x00000016ac54723c */ /* 0x040fe20000041808 */
[----:B------:R-:W3:Y:S07]  /*2870*/  LDSM.16.M88.4 R20, [R226+0x2800] ;  /* 0x00280000e214783b */ /* 0x000eee0000000200 */
[----:B------:R-:W-:Y:S08]  /*2880*/  HMMA.16816.F32.BF16 R68, R172, R28, R68 ;  /* 0x0000001cac44723c */ /* 0x000ff00000041844 */
[----:B--2---:R-:W-:Y:S08]  /*2890*/  HMMA.16816.F32.BF16 R4, R180, R92, R4 ;  /* 0x0000005cb404723c */ /* 0x004ff00000041804 */
[C---:B------:R-:W-:Y:S01]  /*28a0*/  HMMA.16816.F32.BF16 R8, R176.reuse, R34, R36 ;  /* 0x00000022b008723c */ /* 0x040fe20000041824 */
[----:B------:R-:W2:Y:S07]  /*28b0*/  LDSM.16.M88.4 R32, [R225+0x4800] ;  /* 0x00480000e120783b */ /* 0x000eae0000000200 */
[----:B-1----:R-:W-:Y:S08]  /*28c0*/  HMMA.16816.F32.BF16 R28, R176, R16, R68 ;  /* 0x00000010b01c723c */ /* 0x002ff00000041844 */
[----:B------:R-:W-:Y:S08]  /*28d0*/  HMMA.16816.F32.BF16 R4, R184, R60, R4 ;  /* 0x0000003cb804723c */ /* 0x000ff00000041804 */
[----:B---3--:R-:W-:Y:S08]  /*28e0*/  HMMA.16816.F32.BF16 R36, R172, R22, R72 ;  /* 0x00000016ac24723c */ /* 0x008ff00000041848 */
[----:B------:R-:W-:Y:S08]  /*28f0*/  HMMA.16816.F32.BF16 R8, R180, R94, R8 ;  /* 0x0000005eb408723c */ /* 0x000ff00000041808 */
[C---:B------:R-:W-:Y:S08]  /*2900*/  HMMA.16816.F32.BF16 R76, R172.reuse, R64, R40 ;  /* 0x00000040ac4c723c */ /* 0x040ff00000041828 */
[----:B------:R-:W-:Y:S01]  /*2910*/  HMMA.16816.F32.BF16 R40, R172, R20, R96 ;  /* 0x00000014ac28723c */ /* 0x000fe20000041860 */
[----:B------:R-:W-:Y:S07]  /*2920*/  LDSM.16.M88.4 R96, [R229+0x5800] ;  /* 0x00580000e560783b */ /* 0x000fee0000000200 */
[----:B------:R-:W-:Y:S08]  /*2930*/  HMMA.16816.F32.BF16 R80, R176, R18, R80 ;  /* 0x00000012b050723c */ /* 0x000ff00000041850 */
[----:B------:R-:W-:Y:S01]  /*2940*/  HMMA.16816.F32.BF16 R48, R172, R66, R100 ;  /* 0x00000042ac30723c */ /* 0x000fe20000041864 */
[----:B------:R-:W-:Y:S04]  /*2950*/  LDSM.16.M88.4 R64, [R240] ;  /* 0x00000000f040783b */ /* 0x000fe80000000200 */
[----:B------:R-:W-:Y:S03]  /*2960*/  LDSM.16.M88.4 R100, [R239] ;  /* 0x00000000ef64783b */ /* 0x000fe60000000200 */
[C---:B------:R-:W-:Y:S01]  /*2970*/  HMMA.16816.F32.BF16 R72, R176.reuse, R12, R56 ;  /* 0x0000000cb048723c */ /* 0x040fe20000041838 */
[----:B------:R-:W1:Y:S07]  /*2980*/  LDSM.16.M88.4 R56, [R241] ;  /* 0x00000000f138783b */ /* 0x000e6e0000000200 */
[----:B------:R-:W-:Y:S08]  /*2990*/  HMMA.16816.F32.BF16 R68, R176, R14, R24 ;  /* 0x0000000eb044723c */ /* 0x000ff00000041818 */
[----:B------:R-:W-:Y:S01]  /*29a0*/  HMMA.16816.F32.BF16 R12, R180, R112, R28 ;  /* 0x00000070b40c723c */ /* 0x000fe2000004181c */
[----:B------:R-:W-:Y:S07]  /*29b0*/  LDSM.16.M88.4 R28, [R229+0x5000] ;  /* 0x00500000e51c783b */ /* 0x000fee0000000200 */
[C---:B--2---:R-:W-:Y:S08]  /*29c0*/  HMMA.16816.F32.BF16 R20, R176.reuse, R34, R84 ;  /* 0x00000022b014723c */ /* 0x044ff00000041854 */
[----:B------:R-:W-:Y:S01]  /*29d0*/  HMMA.16816.F32.BF16 R84, R176, R54, R36 ;  /* 0x00000036b054723c */ /* 0x000fe20000041824 */
[----:B------:R-:W2:Y:S07]  /*29e0*/  LDSM.16.M88.4 R36, [R238] ;  /* 0x00000000ee24783b */ /* 0x000eae0000000200 */
[----:B------:R-:W-:Y:S08]  /*29f0*/  HMMA.16816.F32.BF16 R4, R188, R120, R4 ;  /* 0x00000078bc04723c */ /* 0x000ff00000041804 */
[----:B------:R-:W-:Y:S08]  /*2a00*/  HMMA.16816.F32.BF16 R8, R184, R62, R8 ;  /* 0x0000003eb808723c */ /* 0x000ff00000041808 */
[C---:B------:R-:W-:Y:S01]  /*2a10*/  HMMA.16816.F32.BF16 R24, R176.reuse, R32, R88 ;  /* 0x00000020b018723c */ /* 0x040fe20000041858 */
[----:B------:R-:W-:Y:S07]  /*2a20*/  LDSM.16.M88.4 R32, [R229+0x4800] ;  /* 0x00480000e520783b */ /* 0x000fee0000000200 */
[----:B------:R-:W-:Y:S08]  /*2a30*/  HMMA.16816.F32.BF16 R88, R176, R52, R40 ;  /* 0x00000034b058723c */ /* 0x000ff00000041828 */
[----:B------:R-:W-:Y:S01]  /*2a40*/  HMMA.16816.F32.BF16 R40, R180, R114, R80 ;  /* 0x00000072b428723c */ /* 0x000fe20000041850 */
[----:B------:R-:W3:Y:S07]  /*2a50*/  LDSM.16.M88.4 R112, [R237] ;  /* 0x00000000ed70783b */ /* 0x000eee0000000200 */
[C---:B------:R-:W-:Y:S01]  /*2a60*/  HMMA.16816.F32.BF16 R16, R176.reuse, R44, R76 ;  /* 0x0000002cb010723c */ /* 0x040fe2000004184c */
[----:B------:R-:W4:Y:S07]  /*2a70*/  LDSM.16.M88.4 R76, [R229+0x4000] ;  /* 0x00400000e54c783b */ /* 0x000f2e0000000200 */
[----:B------:R-:W-:Y:S08]  /*2a80*/  HMMA.16816.F32.BF16 R92, R176, R46, R48 ;  /* 0x0000002eb05c723c */ /* 0x000ff00000041830 */
[----:B------:R-:W-:Y:S08]  /*2a90*/  HMMA.16816.F32.BF16 R12, R184, R104, R12 ;  /* 0x00000068b80c723c */ /* 0x000ff0000004180c */
[----:B------:R-:W-:Y:S08]  /*2aa0*/  HMMA.16816.F32.BF16 R4, R192, R116, R4 ;  /* 0x00000074c004723c */ /* 0x000ff00000041804 */
[----:B------:R-:W-:Y:S01]  /*2ab0*/  HMMA.16816.F32.BF16 R8, R188, R122, R8 ;  /* 0x0000007abc08723c */ /* 0x000fe20000041808 */
[----:B------:R-:W5:Y:S07]  /*2ac0*/  LDSM.16.M88.4 R120, [R225+0x6800] ;  /* 0x00680000e178783b */ /* 0x000f6e0000000200 */
[C---:B-1----:R-:W-:Y:S01]  /*2ad0*/  HMMA.16816.F32.BF16 R48, R180.reuse, R56, R72 ;  /* 0x00000038b430723c */ /* 0x042fe20000041848 */
[----:B------:R-:W-:Y:S07]  /*2ae0*/  LDSM.16.M88.4 R72, [R226+0x4800] ;  /* 0x00480000e248783b */ /* 0x000fee0000000200 */
[C---:B------:R-:W-:Y:S08]  /*2af0*/  HMMA.16816.F32.BF16 R52, R180.reuse, R66, R20 ;  /* 0x00000042b434723c */ /* 0x040ff00000041814 */
[C---:B------:R-:W-:Y:S08]  /*2b00*/  HMMA.16816.F32.BF16 R44, R180.reuse, R100, R16 ;  /* 0x00000064b42c723c */ /* 0x040ff00000041810 */
[----:B--2---:R-:W-:Y:S08]  /*2b10*/  HMMA.16816.F32.BF16 R20, R180, R36, R88 ;  /* 0x00000024b414723c */ /* 0x004ff00000041858 */
[----:B------:R-:W-:Y:S01]  /*2b20*/  HMMA.16816.F32.BF16 R16, R184, R106, R40 ;  /* 0x0000006ab810723c */ /* 0x000fe20000041828 */
[----:B------:R-:W-:Y:S07]  /*2b30*/  LDSM.16.M88.4 R104, [R226+0x6000] ;  /* 0x00600000e268783b */ /* 0x000fee0000000200 */
[C---:B------:R-:W-:Y:S01]  /*2b40*/  HMMA.16816.F32.BF16 R60, R180.reuse, R58, R68 ;  /* 0x0000003ab43c723c */ /* 0x040fe20000041844 */
[----:B------:R-:W-:Y:S07]  /*2b50*/  LDSM.16.M88.4 R68, [R225+0x7800] ;  /* 0x00780000e144783b */ /* 0x000fee0000000200 */
[C---:B------:R-:W-:Y:S01]  /*2b60*/  HMMA.16816.F32.BF16 R56, R180.reuse, R64, R24 ;  /* 0x00000040b438723c */ /* 0x040fe20000041818 */
[----:B------:R-:W1:Y:S07]  /*2b70*/  LDSM.16.M88.4 R64, [R226+0x4000] ;  /* 0x00400000e240783b */ /* 0x000e6e0000000200 */
[----:B------:R-:W-:Y:S01]  /*2b80*/  HMMA.16816.F32.BF16 R24, R180, R102, R92 ;  /* 0x00000066b418723c */ /* 0x000fe2000004185c */
[----:B------:R-:W-:Y:S04]  /*2b90*/  LDSM.16.M88.4 R100, [R236] ;  /* 0x00000000ec64783b */ /* 0x000fe80000000200 */
[----:B------:R-:W-:Y:S03]  /*2ba0*/  LDSM.16.M88.4 R92, [R226+0x5800] ;  /* 0x00580000e25c783b */ /* 0x000fe60000000200 */
[----:B------:R-:W-:Y:S08]  /*2bb0*/  HMMA.16816.F32.BF16 R12, R188, R108, R12 ;  /* 0x0000006cbc0c723c */ /* 0x000ff0000004180c */
[----:B---3--:R-:W-:Y:S08]  /*2bc0*/  HMMA.16816.F32.BF16 R4, R196, R112, R4 ;  /* 0x00000070c404723c */ /* 0x008ff00000041804 */
[----:B------:R-:W-:Y:S08]  /*2bd0*/  HMMA.16816.F32.BF16 R8, R192, R118, R8 ;  /* 0x00000076c008723c */ /* 0x000ff00000041808 */
[----:B------:R-:W-:Y:S01]  /*2be0*/  HMMA.16816.F32.BF16 R88, R180, R38, R84 ;  /* 0x00000026b458723c */ /* 0x000fe20000041854 */
[----:B------:R-:W2:Y:S07]  /*2bf0*/  LDSM.16.M88.4 R84, [R226+0x5000] ;  /* 0x00500000e254783b */ /* 0x000eae0000000200 */
[C---:B----4-:R-:W-:Y:S08]  /*2c00*/  HMMA.16816.F32.BF16 R80, R184.reuse, R76, R48 ;  /* 0x0000004cb850723c */ /* 0x050ff00000041830 */
[----:B------:R-:W-:Y:S08]  /*2c10*/  HMMA.16816.F32.BF16 R36, R184, R96, R20 ;  /* 0x00000060b824723c */ /* 0x000ff00000041814 */
[----:B------:R-:W-:Y:S08]  /*2c20*/  HMMA.16816.F32.BF16 R20, R188, R110, R16 ;  /* 0x0000006ebc14723c */ /* 0x000ff00000041810 */
[C---:B------:R-:W-:Y:S01]  /*2c30*/  HMMA.16816.F32.BF16 R60, R184.reuse, R78, R60 ;  /* 0x0000004eb83c723c */ /* 0x040fe2000004183c */
[----:B------:R-:W-:Y:S07]  /*2c40*/  LDSM.16.M88.4 R76, [R229+0x6800] ;  /* 0x00680000e54c783b */ /* 0x000fee0000000200 */
[C---:B------:R-:W-:Y:S08]  /*2c50*/  HMMA.16816.F32.BF16 R48, R184.reuse, R28, R44 ;  /* 0x0000001cb830723c */ /* 0x040ff0000004182c */
[----:B------:R-:W-:Y:S01]  /*2c60*/  HMMA.16816.F32.BF16 R40, R184, R30, R24 ;  /* 0x0000001eb828723c */ /* 0x000fe20000041818 */
[----:B------:R-:W3:Y:S07]  /*2c70*/  LDSM.16.M88.4 R28, [R225+0x7000] ;  /* 0x00700000e11c783b */ /* 0x000eee0000000200 */
[----:B-----5:R-:W-:Y:S08]  /*2c80*/  HMMA.16816.F32.BF16 R16, R192, R120, R12 ;  /* 0x00000078c010723c */ /* 0x020ff0000004180c */
[C---:B------:R-:W-:Y:S08]  /*2c90*/  HMMA.16816.F32.BF16 R56, R184.reuse, R32, R56 ;  /* 0x00000020b838723c */ /* 0x040ff00000041838 */
[----:B------:R-:W-:Y:S08]  /*2ca0*/  HMMA.16816.F32.BF16 R52, R184, R34, R52 ;  /* 0x00000022b834723c */ /* 0x000ff00000041834 */
[----:B------:R-:W-:Y:S08]  /*2cb0*/  HMMA.16816.F32.BF16 R4, R200, R124, R4 ;  /* 0x0000007cc804723c */ /* 0x000ff00000041804 */
[----:B------:R-:W-:Y:S08]  /*2cc0*/  HMMA.16816.F32.BF16 R8, R196, R114, R8 ;  /* 0x00000072c408723c */ /* 0x000ff00000041808 */
[----:B-1----:R-:W-:Y:S08]  /*2cd0*/  HMMA.16816.F32.BF16 R12, R188, R64, R80 ;  /* 0x00000040bc0c723c */ /* 0x002ff00000041850 */
[----:B------:R-:W-:Y:S08]  /*2ce0*/  HMMA.16816.F32.BF16 R20, R192, R122, R20 ;  /* 0x0000007ac014723c */ /* 0x000ff00000041814 */
[C---:B------:R-:W-:Y:S08]  /*2cf0*/  HMMA.16816.F32.BF16 R32, R188.reuse, R66, R60 ;  /* 0x00000042bc20723c */ /* 0x040ff0000004183c */
[C---:B--2---:R-:W-:Y:S01]  /*2d00*/  HMMA.16816.F32.BF16 R64, R188.reuse, R84, R48 ;  /* 0x00000054bc40723c */ /* 0x044fe20000041830 */
[----:B------:R-:W-:Y:S07]  /*2d10*/  LDSM.16.M88.4 R48, [R225+0x8000] ;  /* 0x00800000e130783b */ /* 0x000fee0000000200 */
[----:B------:R-:W-:Y:S01]  /*2d20*/  HMMA.16816.F32.BF16 R84, R188, R86, R40 ;  /* 0x00000056bc54723c */ /* 0x000fe20000041828 */
[----:B------:R-:W1:Y:S07]  /*2d30*/  LDSM.16.M88.4 R40, [R235] ;  /* 0x00000000eb28783b */ /* 0x000e6e0000000200 */
[----:B------:R-:W-:Y:S08]  /*2d40*/  HMMA.16816.F32.BF16 R16, R196, R100, R16 ;  /* 0x00000064c410723c */ /* 0x000ff00000041810 */
[C---:B------:R-:W-:Y:S08]  /*2d50*/  HMMA.16816.F32.BF16 R44, R188.reuse, R72, R56 ;  /* 0x00000048bc2c723c */ /* 0x040ff00000041838 */
[C---:B------:R-:W-:Y:S01]  /*2d60*/  HMMA.16816.F32.BF16 R60, R188.reuse, R74, R52 ;  /* 0x0000004abc3c723c */ /* 0x040fe20000041834 */
[----:B------:R-:W2:Y:S07]  /*2d70*/  LDSM.16.M88.4 R52, [R226+0x6800] ;  /* 0x00680000e234783b */ /* 0x000eae0000000200 */
[----:B------:R-:W-:Y:S08]  /*2d80*/  HMMA.16816.F32.BF16 R72, R188, R92, R36 ;  /* 0x0000005cbc48723c */ /* 0x000ff00000041824 */
[----:B------:R-:W-:Y:S08]  /*2d90*/  HMMA.16816.F32.BF16 R36, R204, R104, R4 ;  /* 0x00000068cc24723c */ /* 0x000ff00000041804 */
[----:B------:R-:W-:Y:S08]  /*2da0*/  HMMA.16816.F32.BF16 R4, R200, R126, R8 ;  /* 0x0000007ec804723c */ /* 0x000ff00000041808 */
[----:B---3--:R-:W-:Y:S08]  /*2db0*/  HMMA.16816.F32.BF16 R8, R192, R28, R12 ;  /* 0x0000001cc008723c */ /* 0x008ff0000004180c */
[----:B------:R-:W-:Y:S08]  /*2dc0*/  HMMA.16816.F32.BF16 R20, R196, R102, R20 ;  /* 0x00000066c414723c */ /* 0x000ff00000041814 */
[----:B------:R-:W-:Y:S08]  /*2dd0*/  HMMA.16816.F32.BF16 R24, R184, R98, R88 ;  /* 0x00000062b818723c */ /* 0x000ff00000041858 */
[----:B------:R-:W-:Y:S01]  /*2de0*/  HMMA.16816.F32.BF16 R32, R192, R30, R32 ;  /* 0x0000001ec020723c */ /* 0x000fe20000041820 */
[----:B------:R-:W3:Y:S07]  /*2df0*/  LDSM.16.M88.4 R28, [R229+0x7000] ;  /* 0x00700000e51c783b */ /* 0x000eee0000000200 */
[----:B------:R-:W-:Y:S01]  /*2e00*/  HMMA.16816.F32.BF16 R16, R200, R76, R16 ;  /* 0x0000004cc810723c */ /* 0x000fe20000041810 */
[----:B------:R-:W-:-:S07]  /*2e10*/  FMUL.FTZ R0, R36, c[0x0][0x320] ;  /* 0x0000c80024007a20 */ /* 0x000fce0000410000 */
[----:B------:R-:W-:Y:S01]  /*2e20*/  HMMA.16816.F32.BF16 R12, R204, R106, R4 ;  /* 0x0000006acc0c723c */ /* 0x000fe20000041804 */
[----:B------:R4:W2:Y:S07]  /*2e30*/  MUFU.TANH R90, R0 ;  /* 0x00000000005a7308 */ /* 0x0008ae0000002400 */
[----:B-1----:R-:W-:Y:S01]  /*2e40*/  HMMA.16816.F32.BF16 R8, R196, R40, R8 ;  /* 0x00000028c408723c */ /* 0x002fe20000041808 */
[----:B----4-:R-:W-:-:S07]  /*2e50*/  FMUL.FTZ R0, R37, c[0x0][0x320] ;  /* 0x0000c80025007a20 */ /* 0x010fce0000410000 */
[----:B------:R-:W-:Y:S01]  /*2e60*/  HMMA.16816.F32.BF16 R4, R200, R78, R20 ;  /* 0x0000004ec804723c */ /* 0x000fe20000041814 */
[----:B------:R1:W4:Y:S07]  /*2e70*/  MUFU.TANH R88, R0 ;  /* 0x0000000000587308 */ /* 0x00032e0000002400 */
[----:B------:R-:W-:Y:S01]  /*2e80*/  HMMA.16816.F32.BF16 R92, R188, R94, R24 ;  /* 0x0000005ebc5c723c */ /* 0x000fe20000041818 */
[----:B-1----:R-:W-:-:S07]  /*2e90*/  FMUL.FTZ R0, R38, c[0x0][0x320] ;  /* 0x0000c80026007a20 */ /* 0x002fce0000410000 */
[----:B------:R-:W-:Y:S01]  /*2ea0*/  HMMA.16816.F32.BF16 R56, R192, R68, R44 ;  /* 0x00000044c038723c */ /* 0x000fe2000004182c */
[----:B------:R-:W-:Y:S01]  /*2eb0*/  LDSM.16.M88.4 R44, [R226+0x7000] ;  /* 0x00700000e22c783b */ /* 0x000fe20000000200 */
[----:B------:R1:W1:Y:S06]  /*2ec0*/  MUFU.TANH R96, R0 ;  /* 0x0000000000607308 */ /* 0x00026c0000002400 */
[----:B--2---:R-:W-:Y:S01]  /*2ed0*/  HMMA.16816.F32.BF16 R24, R204, R52, R16 ;  /* 0x00000034cc18723c */ /* 0x004fe20000041810 */
[----:B-1----:R-:W-:Y:S02]  /*2ee0*/  FMUL.FTZ R0, R39, c[0x0][0x320] ;  /* 0x0000c80027007a20 */ /* 0x002fe40000410000 */
[----:B------:R-:W1:Y:S02]  /*2ef0*/  LDSM.16.M88.4 R36, [R234] ;  /* 0x00000000ea24783b */ /* 0x000e640000000200 */
[----:B------:R2:W1:Y:S03]  /*2f00*/  MUFU.TANH R89, R0 ;  /* 0x0000000000597308 */ /* 0x0004660000002400 */
[----:B------:R-:W-:Y:S01]  /*2f10*/  HMMA.16816.F32.BF16 R20, R196, R42, R32 ;  /* 0x0000002ac414723c */ /* 0x000fe20000041820 */
[----:B------:R-:W5:Y:S01]  /*2f20*/  LDSM.16.M88.4 R40, [R229+0x7800] ;  /* 0x00780000e528783b */ /* 0x000f620000000200 */
[----:B--2---:R-:W-:-:S04]  /*2f30*/  FMUL.FTZ R0, R12, c[0x0][0x320] ;  /* 0x0000c8000c007a20 */ /* 0x004fc80000410000 */
[----:B------:R2:W1:Y:S02]  /*2f40*/  MUFU.TANH R82, R0 ;  /* 0x0000000000527308 */ /* 0x0004640000002400 */
[----:B---3--:R-:W-:Y:S01]  /*2f50*/  HMMA.16816.F32.BF16 R16, R200, R28, R8 ;  /* 0x0000001cc810723c */ /* 0x008fe20000041808 */
[----:B--2---:R-:W-:-:S05]  /*2f60*/  FMUL.FTZ R0, R13, c[0x0][0x320] ;  /* 0x0000c8000d007a20 */ /* 0x004fca0000410000 */
[----:B------:R2:W3:Y:S02]  /*2f70*/  MUFU.TANH R80, R0 ;  /* 0x0000000000507308 */ /* 0x0004e40000002400 */
[----:B------:R-:W-:Y:S01]  /*2f80*/  HMMA.16816.F32.BF16 R4, R204, R54, R4 ;  /* 0x00000036cc04723c */ /* 0x000fe20000041804 */
[----:B--2---:R-:W-:-:S05]  /*2f90*/  FMUL.FTZ R0, R14, c[0x0][0x320] ;  /* 0x0000c8000e007a20 */ /* 0x004fca0000410000 */
[----:B------:R2:W1:Y:S02]  /*2fa0*/  MUFU.TANH R83, R0 ;  /* 0x0000000000537308 */ /* 0x0004640000002400 */
[----:B--2---:R-:W-:-:S06]  /*2fb0*/  FMUL.FTZ R0, R15, c[0x0][0x320] ;  /* 0x0000c8000f007a20 */ /* 0x004fcc0000410000 */
[----:B------:R2:W1:Y:S01]  /*2fc0*/  MUFU.TANH R81, R0 ;  /* 0x0000000000517308 */ /* 0x0004620000002400 */
[----:B------:R-:W-:Y:S01]  /*2fd0*/  HMMA.16816.F32.BF16 R8, R200, R30, R20 ;  /* 0x0000001ec808723c */ /* 0x000fe20000041814 */
[----:B------:R-:W3:Y:S01]  /*2fe0*/  LDSM.16.M88.4 R28, [R233] ;  /* 0x00000000e91c783b */ /* 0x000ee20000000200 */
[----:B--2---:R-:W-:-:S05]  /*2ff0*/  FMUL.FTZ R0, R24, c[0x0][0x320] ;  /* 0x0000c80018007a20 */ /* 0x004fca0000410000 */
[----:B------:R2:W1:Y:S01]  /*3000*/  MUFU.TANH R77, R0 ;  /* 0x00000000004d7308 */ /* 0x0004620000002400 */
[----:B------:R-:W-:Y:S01]  /*3010*/  HMMA.16816.F32.BF16 R60, R192, R70, R60 ;  /* 0x00000046c03c723c */ /* 0x000fe2000004183c */
[----:B--2---:R-:W-:-:S06]  /*3020*/  FMUL.FTZ R0, R25, c[0x0][0x320] ;  /* 0x0000c80019007a20 */ /* 0x004fcc0000410000 */
[----:B------:R2:W2:Y:S01]  /*3030*/  MUFU.TANH R76, R0 ;  /* 0x00000000004c7308 */ /* 0x0004a20000002400 */
[----:B-1----:R-:W-:Y:S01]  /*3040*/  HMMA.16816.F32.BF16 R12, R196, R36, R56 ;  /* 0x00000024c40c723c */ /* 0x002fe20000041838 */
[----:B------:R-:W1:Y:S01]  /*3050*/  LDSM.16.M88.4 R56, [R225+0x8800] ;  /* 0x00880000e138783b */ /* 0x000e620000000200 */
[----:B--2---:R-:W-:-:S05]  /*3060*/  FMUL.FTZ R0, R26, c[0x0][0x320] ;  /* 0x0000c8001a007a20 */ /* 0x004fca0000410000 */
[----:B------:R2:W1:Y:S01]  /*3070*/  MUFU.TANH R79, R0 ;  /* 0x00000000004f7308 */ /* 0x0004620000002400 */
[----:B------:R-:W-:Y:S01]  /*3080*/  HMMA.16816.F32.BF16 R64, R192, R48, R64 ;  /* 0x00000030c040723c */ /* 0x000fe20000041840 */
[----:B--2---:R-:W-:-:S07]  /*3090*/  FMUL.FTZ R0, R27, c[0x0][0x320] ;  /* 0x0000c8001b007a20 */ /* 0x004fce0000410000 */
[----:B------:R-:W-:Y:S01]  /*30a0*/  HMMA.16816.F32.BF16 R24, R204, R44, R16 ;  /* 0x0000002ccc18723c */ /* 0x000fe20000041810 */
[----:B------:R2:W1:Y:S02]  /*30b0*/  MUFU.TANH R78, R0 ;  /* 0x00000000004e7308 */ /* 0x0004640000002400 */
[----:B--2---:R-:W-:-:S06]  /*30c0*/  FMUL.FTZ R0, R4, c[0x0][0x320] ;  /* 0x0000c80004007a20 */ /* 0x004fcc0000410000 */
[----:B------:R2:W1:Y:S02]  /*30d0*/  MUFU.TANH R69, R0 ;  /* 0x0000000000457308 */ /* 0x0004640000002400 */
[----:B--2---:R-:W-:-:S06]  /*30e0*/  FMUL.FTZ R0, R5, c[0x0][0x320] ;  /* 0x0000c80005007a20 */ /* 0x004fcc0000410000 */
[----:B------:R2:W1:Y:S01]  /*30f0*/  MUFU.TANH R68, R0 ;  /* 0x0000000000447308 */ /* 0x0004620000002400 */
[----:B------:R-:W-:Y:S01]  /*3100*/  HMMA.16816.F32.BF16 R20, R196, R38, R60 ;  /* 0x00000026c414723c */ /* 0x000fe2000004183c */
[----:B------:R-:W-:Y:S01]  /*3110*/  LDSM.16.M88.4 R36, [R226+0x7800] ;  /* 0x00780000e224783b */ /* 0x000fe20000000200 */
[----:B--2---:R-:W-:-:S05]  /*3120*/  FMUL.FTZ R0, R6, c[0x0][0x320] ;  /* 0x0000c80006007a20 */ /* 0x004fca0000410000 */
[----:B------:R2:W1:Y:S02]  /*3130*/  MUFU.TANH R71, R0 ;  /* 0x0000000000477308 */ /* 0x0004640000002400 */
[----:B--2---:R-:W-:Y:S02]  /*3140*/  FMUL.FTZ R0, R7, c[0x0][0x320] ;  /* 0x0000c80007007a20 */ /* 0x004fe40000410000 */
[----:B------:R-:W-:Y:S01]  /*3150*/  HMMA.16816.F32.BF16 R4, R204, R46, R8 ;  /* 0x0000002ecc04723c */ /* 0x000fe20000041808 */
[----:B------:R-:W2:Y:S03]  /*3160*/  LDSM.16.M88.4 R44, [R229+0x8000] ;  /* 0x00800000e52c783b */ /* 0x000ea60000000200 */
[----:B------:R1:W1:Y:S02]  /*3170*/  MUFU.TANH R70, R0 ;  /* 0x0000000000467308 */ /* 0x0002640000002400 */
[----:B-1----:R-:W-:-:S06]  /*3180*/  FMUL.FTZ R0, R24, c[0x0][0x320] ;  /* 0x0000c80018007a20 */ /* 0x002fcc0000410000 */
[----:B------:R1:W1:Y:S01]  /*3190*/  MUFU.TANH R63, R0 ;  /* 0x00000000003f7308 */ /* 0x0002620000002400 */
[----:B-----5:R-:W-:Y:S01]  /*31a0*/  HMMA.16816.F32.BF16 R16, R200, R40, R12 ;  /* 0x00000028c810723c */ /* 0x020fe2000004180c */
[----:B-1----:R-:W-:-:S06]  /*31b0*/  FMUL.FTZ R0, R25, c[0x0][0x320] ;  /* 0x0000c80019007a20 */ /* 0x002fcc0000410000 */
[----:B------:R1:W1:Y:S01]  /*31c0*/  MUFU.TANH R61, R0 ;  /* 0x00000000003d7308 */ /* 0x0002620000002400 */
[----:B---3--:R-:W-:Y:S01]  /*31d0*/  HMMA.16816.F32.BF16 R12, R196, R28, R64 ;  /* 0x0000001cc40c723c */ /* 0x008fe20000041840 */
[----:B-1----:R-:W-:-:S06]  /*31e0*/  FMUL.FTZ R0, R26, c[0x0][0x320] ;  /* 0x0000c8001a007a20 */ /* 0x002fcc0000410000 */
[----:B------:R1:W3:Y:S01]  /*31f0*/  MUFU.TANH R65, R0 ;  /* 0x0000000000417308 */ /* 0x0002e20000002400 */
[----:B------:R-:W-:Y:S01]  /*3200*/  HMMA.16816.F32.BF16 R32, R192, R50, R84 ;  /* 0x00000032c020723c */ /* 0x000fe20000041854 */
[----:B------:R-:W5:Y:S01]  /*3210*/  LDSM.16.M88.4 R48, [R232] ;  /* 0x00000000e830783b */ /* 0x000f620000000200 */
[----:B-1----:R-:W-:-:S05]  /*3220*/  FMUL.FTZ R0, R27, c[0x0][0x320] ;  /* 0x0000c8001b007a20 */ /* 0x002fca0000410000 */
[----:B------:R1:W1:Y:S01]  /*3230*/  MUFU.TANH R64, R0 ;  /* 0x0000000000407308 */ /* 0x0002620000002400 */
[----:B------:R-:W-:Y:S01]  /*3240*/  HMMA.16816.F32.BF16 R52, R192, R56, R72 ;  /* 0x00000038c034723c */ /* 0x000fe20000041848 */
[----:B-1----:R-:W-:-:S06]  /*3250*/  FMUL.FTZ R0, R4, c[0x0][0x320] ;  /* 0x0000c80004007a20 */ /* 0x002fcc0000410000 */
[----:B------:R1:W1:Y:S02]  /*3260*/  MUFU.TANH R57, R0 ;  /* 0x0000000000397308 */ /* 0x0002640000002400 */
[----:B-1----:R-:W-:-:S06]  /*3270*/  FMUL.FTZ R0, R5, c[0x0][0x320] ;  /* 0x0000c80005007a20 */ /* 0x002fcc0000410000 */
[----:B------:R1:W1:Y:S01]  /*3280*/  MUFU.TANH R56, R0 ;  /* 0x0000000000387308 */ /* 0x0002620000002400 */
[----:B------:R-:W-:Y:S01]  /*3290*/  HMMA.16816.F32.BF16 R24, R196, R30, R32 ;  /* 0x0000001ec418723c */ /* 0x000fe20000041820 */
[----:B------:R-:W2:Y:S04]  /*32a0*/  LDSM.16.M88.4 R32, [R229+0x8800] ;  /* 0x00880000e520783b */ /* 0x000ea80000000200 */
[----:B------:R-:W2:Y:S01]  /*32b0*/  LDSM.16.M88.4 R28, [R226+0x8800] ;  /* 0x00880000e21c783b */ /* 0x000ea20000000200 */
[----:B-1----:R-:W-:-:S04]  /*32c0*/  FMUL.FTZ R0, R6, c[0x0][0x320] ;  /* 0x0000c80006007a20 */ /* 0x002fc80000410000 */
[----:B------:R1:W1:Y:S02]  /*32d0*/  MUFU.TANH R62, R0 ;  /* 0x00000000003e7308 */ /* 0x0002640000002400 */
[----:B-1----:R-:W-:Y:S02]  /*32e0*/  FMUL.FTZ R0, R7, c[0x0][0x320] ;  /* 0x0000c80007007a20 */ /* 0x002fe40000410000 */
[----:B------:R-:W-:Y:S08]  /*32f0*/  HMMA.16816.F32.BF16 R4, R192, R58, R92 ;  /* 0x0000003ac004723c */ /* 0x000ff0000004185c */
[C---:B------:R-:W-:Y:S01]  /*3300*/  HMMA.16816.F32.BF16 R8, R200.reuse, R42, R20 ;  /* 0x0000002ac808723c */ /* 0x040fe20000041814 */
[----:B------:R-:W1:Y:S07]  /*3310*/  LDSM.16.M88.4 R40, [R226+0x8000] ;  /* 0x00800000e228783b */ /* 0x000e6e0000000200 */
[----:B--2---:R-:W-:Y:S01]  /*3320*/  HMMA.16816.F32.BF16 R24, R200, R46, R24 ;  /* 0x0000002ec818723c */ /* 0x004fe20000041818 */
[----:B------:R2:W1:Y:S01]  /*3330*/  MUFU.TANH R60, R0 ;  /* 0x00000000003c7308 */ /* 0x0004620000002400 */
[----:B------:R-:W-:Y:S01]  /*3340*/  IMAD.MOV.U32 R109, RZ, RZ, R135 ;  /* 0x000000ffff6d7224 */ /* 0x000fe200078e0087 */
[----:B------:R-:W-:-:S05]  /*3350*/  DEPBAR.LE SB0, 0x0 ;  /* 0x000080000000791a */ /* 0x000fca0000000000 */
[----:B------:R-:W-:Y:S08]  /*3360*/  HMMA.16816.F32.BF16 R20, R204, R36, R16 ;  /* 0x00000024cc14723c */ /* 0x000ff00000041810 */
[----:B------:R-:W-:Y:S08]  /*3370*/  HMMA.16816.F32.BF16 R16, R200, R44, R12 ;  /* 0x0000002cc810723c */ /* 0x000ff0000004180c */
[C---:B-----5:R-:W-:Y:S08]  /*3380*/  HMMA.16816.F32.BF16 R12, R196.reuse, R48, R52 ;  /* 0x00000030c40c723c */ /* 0x060ff00000041834 */
[----:B------:R-:W-:Y:S08]  /*3390*/  HMMA.16816.F32.BF16 R4, R196, R50, R4 ;  /* 0x00000032c404723c */ /* 0x000ff00000041804 */
[----:B------:R-:W-:Y:S08]  /*33a0*/  HMMA.16816.F32.BF16 R8, R204, R38, R8 ;  /* 0x00000026cc08723c */ /* 0x000ff00000041808 */
[C---:B------:R-:W-:Y:S08]  /*33b0*/  HMMA.16816.F32.BF16 R12, R200.reuse, R32, R12 ;  /* 0x00000020c80c723c */ /* 0x040ff0000004180c */
[----:B------:R-:W-:Y:S01]  /*33c0*/  HMMA.16816.F32.BF16 R4, R200, R34, R4 ;  /* 0x00000022c804723c */ /* 0x000fe20000041804 */
[----:B------:R-:W-:-:S02]  /*33d0*/  FMUL.FTZ R21, R21, c[0x0][0x320] ;  /* 0x0000c80015157a20 */ /* 0x000fc40000410000 */
[----:B------:R-:W-:Y:S02]  /*33e0*/  FMUL.FTZ R22, R22, c[0x0][0x320] ;  /* 0x0000c80016167a20 */ /* 0x000fe40000410000 */
[----:B------:R-:W-:Y:S01]  /*33f0*/  FMUL.FTZ R23, R23, c[0x0][0x320] ;  /* 0x0000c80017177a20 */ /* 0x000fe20000410000 */
[----:B------:R-:W1:Y:S01]  /*3400*/  MUFU.TANH R44, R21 ;  /* 0x00000015002c7308 */ /* 0x000e620000002400 */
[----:B--2---:R-:W-:Y:S02]  /*3410*/  FMUL.FTZ R0, R20, c[0x0][0x320] ;  /* 0x0000c80014007a20 */ /* 0x004fe40000410000 */
[----:B------:R-:W-:Y:S02]  /*3420*/  FMUL.FTZ R8, R8, c[0x0][0x320] ;  /* 0x0000c80008087a20 */ /* 0x000fe40000410000 */
[----:B------:R-:W-:Y:S02]  /*3430*/  FMUL.FTZ R9, R9, c[0x0][0x320] ;  /* 0x0000c80009097a20 */ /* 0x000fe40000410000 */
[----:B------:R-:W-:Y:S01]  /*3440*/  FMUL.FTZ R10, R10, c[0x0][0x320] ;  /* 0x0000c8000a0a7a20 */ /* 0x000fe20000410000 */
[----:B------:R-:W2:Y:S01]  /*3450*/  MUFU.TANH R48, R22 ;  /* 0x0000001600307308 */ /* 0x000ea20000002400 */
[----:B------:R-:W-:-:S07]  /*3460*/  FMUL.FTZ R11, R11, c[0x0][0x320] ;  /* 0x0000c8000b0b7a20 */ /* 0x000fce0000410000 */
[----:B------:R1:W1:Y:S02]  /*3470*/  MUFU.TANH R46, R23 ;  /* 0x00000017002e7308 */ /* 0x0002640000002400 */
[C---:B------:R-:W-:Y:S06]  /*3480*/  HMMA.16816.F32.BF16 R4, R204.reuse, R30, R4 ;  /* 0x0000001ecc04723c */ /* 0x040fec0000041804 */
[----:B------:R-:W2:Y:S02]  /*3490*/  MUFU.TANH R37, R8 ;  /* 0x0000000800257308 */ /* 0x000ea40000002400 */
[C---:B-1----:R-:W-:Y:S06]  /*34a0*/  HMMA.16816.F32.BF16 R20, R204.reuse, R40, R16 ;  /* 0x00000028cc14723c */ /* 0x042fec0000041810 */
[----:B------:R-:W1:Y:S02]  /*34b0*/  MUFU.TANH R36, R9 ;  /* 0x0000000900247308 */ /* 0x000e640000002400 */
[C---:B------:R-:W-:Y:S06]  /*34c0*/  HMMA.16816.F32.BF16 R16, R204.reuse, R42, R24 ;  /* 0x0000002acc10723c */ /* 0x040fec0000041818 */
[----:B------:R-:W1:Y:S08]  /*34d0*/  MUFU.TANH R40, R10 ;  /* 0x0000000a00287308 */ /* 0x000e700000002400 */
[----:B------:R5:W1:Y:S02]  /*34e0*/  MUFU.TANH R39, R11 ;  /* 0x0000000b00277308 */ /* 0x000a640000002400 */
[----:B-----5:R-:W-:Y:S01]  /*34f0*/  HMMA.16816.F32.BF16 R8, R204, R28, R12 ;  /* 0x0000001ccc08723c */ /* 0x020fe2000004180c */
[----:B------:R-:W-:-:S02]  /*3500*/  FMUL.FTZ R21, R21, c[0x0][0x320] ;  /* 0x0000c80015157a20 */ /* 0x000fc40000410000 */
[----:B------:R-:W-:Y:S02]  /*3510*/  FMUL.FTZ R22, R22, c[0x0][0x320] ;  /* 0x0000c80016167a20 */ /* 0x000fe40000410000 */
[----:B------:R-:W-:-:S03]  /*3520*/  FMUL.FTZ R23, R23, c[0x0][0x320] ;  /* 0x0000c80017177a20 */ /* 0x000fc60000410000 */
[----:B------:R-:W-:Y:S02]  /*3530*/  FMUL.FTZ R16, R16, c[0x0][0x320] ;  /* 0x0000c80010107a20 */ /* 0x000fe40000410000 */
[----:B------:R-:W-:Y:S02]  /*3540*/  FMUL.FTZ R17, R17, c[0x0][0x320] ;  /* 0x0000c80011117a20 */ /* 0x000fe40000410000 */
[----:B------:R-:W-:Y:S01]  /*3550*/  FMUL.FTZ R18, R18, c[0x0][0x320] ;  /* 0x0000c80012127a20 */ /* 0x000fe20000410000 */
[----:B------:R-:W-:Y:S01]  /*3560*/  ISETP.GE.AND P0, PT, R109, 0x2, PT ;  /* 0x000000026d00780c */ /* 0x000fe20003f06270 */
[----:B------:R-:W-:Y:S02]  /*3570*/  FMUL.FTZ R20, R20, c[0x0][0x320] ;  /* 0x0000c80014147a20 */ /* 0x000fe40000410000 */
[----:B------:R-:W-:Y:S02]  /*3580*/  FMUL.FTZ R19, R19, c[0x0][0x320] ;  /* 0x0000c80013137a20 */ /* 0x000fe40000410000 */
[----:B------:R-:W-:-:S02]  /*3590*/  FMUL.FTZ R4, R4, c[0x0][0x320] ;  /* 0x0000c80004047a20 */ /* 0x000fc40000410000 */
[----:B------:R-:W-:Y:S02]  /*35a0*/  FMUL.FTZ R5, R5, c[0x0][0x320] ;  /* 0x0000c80005057a20 */ /* 0x000fe40000410000 */
[----:B------:R-:W-:Y:S02]  /*35b0*/  FMUL.FTZ R6, R6, c[0x0][0x320] ;  /* 0x0000c80006067a20 */ /* 0x000fe40000410000 */
[----:B------:R-:W-:Y:S02]  /*35c0*/  FMUL.FTZ R7, R7, c[0x0][0x320] ;  /* 0x0000c80007077a20 */ /* 0x000fe40000410000 */
[----:B------:R-:W-:Y:S02]  /*35d0*/  FMUL.FTZ R8, R8, c[0x0][0x320] ;  /* 0x0000c80008087a20 */ /* 0x000fe40000410000 */
[----:B------:R-:W-:Y:S02]  /*35e0*/  FMUL.FTZ R9, R9, c[0x0][0x320] ;  /* 0x0000c80009097a20 */ /* 0x000fe40000410000 */
[----:B------:R-:W-:-:S02]  /*35f0*/  FMUL.FTZ R10, R10, c[0x0][0x320] ;  /* 0x0000c8000a0a7a20 */ /* 0x000fc40000410000 */
[----:B------:R-:W-:Y:S01]  /*3600*/  FMUL.FTZ R11, R11, c[0x0][0x320] ;  /* 0x0000c8000b0b7a20 */ /* 0x000fe20000410000 */
[----:B------:R1:W1:Y:S08]  /*3610*/  MUFU.TANH R24, R21 ;  /* 0x0000001500187308 */ /* 0x0002700000002400 */
        /* <DEDUP_REMOVED lines=16> */
[----:B------:R-:W-:Y:S01]  /*3720*/  BSSY B0, `(.L_x_443) ;  /* 0x0000024000007945 */ /* 0x000fe20003800000 */
[----:B------:R-:W-:Y:S06]  /*3730*/  BAR.SYNC.DEFER_BLOCKING 0x0 ;  /* 0x0000000000007b1d */ /* 0x000fec0000010000 */
[----:B------:R-:W-:Y:S05]  /*3740*/  @!P0 BRA `(.L_x_444) ;  /* 0x0000021000008947 */ /* 0x000fea0003800000 */
[----:B-1234-:R-:W-:Y:S01]  /*3750*/  IADD3 R0, R109, -0x2, RZ ;  /* 0xfffffffe6d007810 */ /* 0x01efe20007ffe0ff */
[C---:B------:R-:W-:Y:S01]  /*3760*/  IMAD.SHL.U32 R6, R129.reuse, 0x40, RZ ;  /* 0x0000004081067824 */ /* 0x040fe200078e00ff */
[----:B------:R-:W-:-:S02]  /*3770*/  SHF.L.U64.HI R7, R129, 0x6, R132 ;  /* 0x0000000681077819 */ /* 0x000fc40000010284 */
[----:B------:R-:W-:Y:S01]  /*3780*/  SHF.R.S32.HI R2, RZ, 0x1f, R0 ;  /* 0x0000001fff027819 */ /* 0x000fe20000011400 */
[----:B------:R-:W-:-:S04]  /*3790*/  IMAD.WIDE.U32 R4, R0, c[0x0][0x1e0], RZ ;  /* 0x0000780000047a25 */ /* 0x000fc800078e00ff */
[----:B------:R-:W-:-:S04]  /*37a0*/  IMAD R2, R2, c[0x0][0x1e0], RZ ;  /* 0x0000780002027a24 */ /* 0x000fc800078e02ff */
[----:B------:R-:W-:-:S04]  /*37b0*/  IMAD R0, R0, c[0x0][0x1e4], R2 ;  /* 0x0000790000007a24 */ /* 0x000fc800078e0202 */
[----:B------:R-:W-:Y:S02]  /*37c0*/  IMAD.IADD R0, R5, 0x1, R0 ;  /* 0x0000000105007824 */ /* 0x000fe400078e0200 */
[----:B------:R-:W-:-:S04]  /*37d0*/  IMAD.WIDE.U32 R4, R4, 0x60, R130 ;  /* 0x0000006004047825 */ /* 0x000fc800078e0082 */
[----:B------:R-:W-:Y:S01]  /*37e0*/  IMAD R0, R0, 0x60, RZ ;  /* 0x0000006000007824 */ /* 0x000fe200078e02ff */
        /* <DEDUP_REMOVED lines=23> */
.L_x_444:
[----:B--234-:R-:W-:Y:S05]  /*3960*/  BSYNC B0 ;  /* 0x0000000000007941 */ /* 0x01cfea0003800000 */
.L_x_443:
[----:B-1----:R-:W2:Y:S04]  /*3970*/  LDL R0, [R1+0x88] ;  /* 0x0000880001007983 */ /* 0x002ea80000100800 */
[----:B------:R-:W3:Y:S04]  /*3980*/  LDL R5, [R1+0x54] ;  /* 0x0000540001057983 */ /* 0x000ee80000100800 */
[----:B------:R-:W-:Y:S04]  /*3990*/  LDSM.16.MT88.4 R52, [R224+0x3000] ;  /* 0x00300000e034783b */ /* 0x000fe80000004200 */
[----:B------:R-:W-:Y:S04]  /*39a0*/  LDSM.16.MT88.4 R72, [R230+0x800] ;  /* 0x00080000e648783b */ /* 0x000fe80000004200 */
[----:B------:R-:W-:Y:S04]  /*39b0*/  LDSM.16.MT88.4 R84, [R228+0x3000] ;  /* 0x00300000e454783b */ /* 0x000fe80000004200 */
[----:B------:R-:W0:Y:S01]  /*39c0*/  LDGDEPBAR ;  /* 0x00000000000079af */ /* 0x000e220000000000 */
[----:B--2---:R-:W-:-:S04]  /*39d0*/  IMAD.IADD R0, R0, 0x1, R133 ;  /* 0x0000000100007824 */ /* 0x004fc800078e0285 */
[----:B------:R-:W-:-:S05]  /*39e0*/  @P1 IMAD.HI.U32 R2, R0, c[0x0][0x2c8], RZ ;  /* 0x0000b20000021a27 */ /* 0x000fca00078e00ff */
[----:B------:R-:W-:-:S05]  /*39f0*/  @P1 SHF.R.U32.HI R0, RZ, c[0x0][0x2cc], R2 ;  /* 0x0000b300ff001a19 */ /* 0x000fca0000011602 */
[----:B------:R-:W1:Y:S04]  /*3a00*/  SHFL.IDX PT, R2, R0, RZ, 0x1c1f ;  /* 0x001c1fff00027589 */ /* 0x000e6800000e0000 */
[----:B------:R2:W4:Y:S02]  /*3a10*/  SHFL.IDX PT, R4, R0, 0x1, 0x1c1f ;  /* 0x003c1f0000047f89 */ /* 0x00052400000e0000 */
[----:B--2---:R-:W-:-:S04]  /*3a20*/  IADD3 R0, R128, c[0x0][0x1d0], RZ ;  /* 0x0000740080007a10 */ /* 0x004fc80007ffe0ff */
[----:B---3--:R-:W-:Y:S01]  /*3a30*/  IADD3 R3, -R5, 0x1, R0 ;  /* 0x0000000105037810 */ /* 0x008fe20007ffe100 */
[----:B------:R-:W-:-:S03]  /*3a40*/  IMAD.IADD R0, R0, 0x1, -R5 ;  /* 0x0000000100007824 */ /* 0x000fc600078e0a05 */
[----:B------:R-:W-:-:S05]  /*3a50*/  IADD3 R3, R3, -c[0x0][0x168], RZ ;  /* 0x80005a0003037a10 */ /* 0x000fca0007ffe0ff */
[C---:B-1----:R-:W-:Y:S02]  /*3a60*/  IMAD.IADD R2, R3.reuse, 0x1, R2 ;  /* 0x0000000103027824 */ /* 0x042fe400078e0202 */
[----:B----4-:R-:W-:-:S03]  /*3a70*/  IMAD.IADD R3, R3, 0x1, R4 ;  /* 0x0000000103037824 */ /* 0x010fc600078e0204 */
[C---:B------:R-:W-:Y:S02]  /*3a80*/  IMNMX R2, R0.reuse, R2, PT ;  /* 0x0000000200027217 */ /* 0x040fe40003800200 */
[----:B------:R-:W-:Y:S02]  /*3a90*/  IMNMX R0, R0, R3, PT ;  /* 0x0000000300007217 */ /* 0x000fe40003800200 */
[C---:B------:R-:W-:Y:S02]  /*3aa0*/  ISETP.GT.AND P6, PT, R2.reuse, RZ, PT ;  /* 0x000000ff0200720c */ /* 0x040fe40003fc4270 */
[C---:B------:R-:W-:Y:S02]  /*3ab0*/  ISETP.GT.AND P5, PT, R2.reuse, 0x1, PT ;  /* 0x000000010200780c */ /* 0x040fe40003fa4270 */
[----:B------:R-:W-:Y:S02]  /*3ac0*/  ISETP.GT.AND P0, PT, R2, 0x8, PT ;  /* 0x000000080200780c */ /* 0x000fe40003f04270 */
[----:B------:R-:W-:-:S02]  /*3ad0*/  FSEL R4, R90, -INF , P6 ;  /* 0xff8000005a047808 */ /* 0x000fc40003000000 */
[----:B------:R-:W-:Y:S02]  /*3ae0*/  FSEL R5, R88, -INF , P5 ;  /* 0xff80000058057808 */ /* 0x000fe40002800000 */
[C---:B------:R-:W-:Y:S02]  /*3af0*/  ISETP.GT.AND P6, PT, R2.reuse, 0x9, PT ;  /* 0x000000090200780c */ /* 0x040fe40003fc4270 */
[----:B------:R-:W-:Y:S02]  /*3b00*/  ISETP.GT.AND P5, PT, R2, 0x10, PT ;  /* 0x000000100200780c */ /* 0x000fe40003fa4270 */
[----:B------:R-:W-:Y:S02]  /*3b10*/  FSEL R6, R82, -INF , P0 ;  /* 0xff80000052067808 */ /* 0x000fe40000000000 */
        /* <DEDUP_REMOVED lines=11> */
[----:B------:R-:W-:Y:S02]  /*3bd0*/  FMNMX.FTZ R101, R4, R5, !PT ;  /* 0x0000000504657209 */ /* 0x000fe40007810000 */
[----:B------:R-:W-:Y:S02]  /*3be0*/  FSEL R90, R63, -INF , P0 ;  /* 0xff8000003f5a7808 */ /* 0x000fe40000000000 */
[----:B------:R-:W-:-:S02]  /*3bf0*/  ISETP.GT.AND P0, PT, R2, 0x29, PT ;  /* 0x000000290200780c */ /* 0x000fc40003f04270 */
[----:B------:R-:W-:Y:S02]  /*3c00*/  FSEL R91, R61, -INF , P6 ;  /* 0xff8000003d5b7808 */ /* 0x000fe40003000000 */
[----:B------:R-:W-:Y:S02]  /*3c10*/  FSEL R102, R57, -INF , P5 ;  /* 0xff80000039667808 */ /* 0x000fe40002800000 */
[C---:B------:R-:W-:Y:S02]  /*3c20*/  ISETP.GT.AND P6, PT, R2.reuse, 0x30, PT ;  /* 0x000000300200780c */ /* 0x040fe40003fc4270 */
[----:B------:R-:W-:Y:S02]  /*3c30*/  ISETP.GT.AND P5, PT, R2, 0x31, PT ;  /* 0x000000310200780c */ /* 0x000fe40003fa4270 */
[----:B------:R-:W-:Y:S02]  /*3c40*/  FMNMX.FTZ R101, R6, R101, !PT ;  /* 0x0000006506657209 */ /* 0x000fe40007810000 */
[----:B------:R-:W-:-:S02]  /*3c50*/  FSEL R103, R56, -INF , P0 ;  /* 0xff80000038677808 */ /* 0x000fc40000000000 */
[----:B------:R-:W-:Y:S02]  /*3c60*/  ISETP.GT.AND P0, PT, R2, 0x38, PT ;  /* 0x000000380200780c */ /* 0x000fe40003f04270 */
[----:B------:R-:W-:Y:S02]  /*3c70*/  FSEL R222, R45, -INF , P6 ;  /* 0xff8000002dde7808 */ /* 0x000fe40003000000 */
[----:B------:R-:W-:Y:S02]  /*3c80*/  FSEL R223, R44, -INF , P5 ;  /* 0xff8000002cdf7808 */ /* 0x000fe40002800000 */
[----:B------:R-:W-:Y:S02]  /*3c90*/  FMNMX.FTZ R101, R8, R101, !PT ;  /* 0x0000006508657209 */ /* 0x000fe40007810000 */
[C---:B------:R-:W-:Y:S02]  /*3ca0*/  ISETP.GT.AND P6, PT, R2.reuse, 0x39, PT ;  /* 0x000000390200780c */ /* 0x040fe40003fc4270 */
[----:B------:R-:W-:-:S02]  /*3cb0*/  ISETP.GT.AND P5, PT, R2, 0x40, PT ;  /* 0x000000400200780c */ /* 0x000fc40003fa4270 */
[----:B------:R-:W-:Y:S02]  /*3cc0*/  FSEL R114, R37, -INF , P0 ;  /* 0xff80000025727808 */ /* 0x000fe40000000000 */
[----:B------:R-:W-:Y:S02]  /*3cd0*/  FMNMX.FTZ R101, R12, R101, !PT ;  /* 0x000000650c657209 */ /* 0x000fe40007810000 */
[----:B------:R-:W-:Y:S02]  /*3ce0*/  ISETP.GT.AND P0, PT, R2, 0x41, PT ;  /* 0x000000410200780c */ /* 0x000fe40003f04270 */
[----:B------:R-:W-:Y:S02]  /*3cf0*/  FSEL R115, R36, -INF , P6 ;  /* 0xff80000024737808 */ /* 0x000fe40003000000 */
[----:B------:R-:W-:Y:S02]  /*3d00*/  FSEL R112, R25, -INF , P5 ;  /* 0xff80000019707808 */ /* 0x000fe40002800000 */
[----:B------:R-:W-:-:S02]  /*3d10*/  ISETP.GT.AND P6, PT, R2, 0x48, PT ;  /* 0x000000480200780c */ /* 0x000fc40003fc4270 */
[----:B------:R-:W-:Y:S02]  /*3d20*/  ISETP.GT.AND P5, PT, R2, 0x49, PT ;  /* 0x000000490200780c */ /* 0x000fe40003fa4270 */
[----:B------:R-:W-:Y:S02]  /*3d30*/  FMNMX.FTZ R101, R13, R101, !PT ;  /* 0x000000650d657209 */ /* 0x000fe40007810000 */
[----:B------:R-:W-:Y:S02]  /*3d40*/  FSEL R107, R24, -INF , P0 ;  /* 0xff800000186b7808 */ /* 0x000fe40000000000 */
[----:B------:R-:W-:Y:S02]  /*3d50*/  ISETP.GT.AND P0, PT, R2, 0x50, PT ;  /* 0x000000500200780c */ /* 0x000fe40003f04270 */
[----:B------:R-:W-:Y:S02]  /*3d60*/  FSEL R106, R22, -INF , P6 ;  /* 0xff800000166a7808 */ /* 0x000fe40003000000 */
[----:B------:R-:W-:-:S02]  /*3d70*/  FSEL R105, R21, -INF , P5 ;  /* 0xff80000015697808 */ /* 0x000fc40002800000 */
[C---:B------:R-:W-:Y:S02]  /*3d80*/  ISETP.GT.AND P6, PT, R2.reuse, 0x51, PT ;  /* 0x000000510200780c */ /* 0x040fe40003fc4270 */
[----:B------:R-:W-:Y:S02]  /*3d90*/  ISETP.GT.AND P5, PT, R2, 0x58, PT ;  /* 0x000000580200780c */ /* 0x000fe40003fa4270 */
[----:B------:R-:W-:Y:S02]  /*3da0*/  FMNMX.FTZ R101, R14, R101, !PT ;  /* 0x000000650e657209 */ /* 0x000fe40007810000 */
[----:B------:R-:W-:Y:S02]  /*3db0*/  FSEL R104, R18, -INF , P0 ;  /* 0xff80000012687808 */ /* 0x000fe40000000000 */
[----:B------:R-:W-:Y:S02]  /*3dc0*/  ISETP.GT.AND P0, PT, R2, 0x59, PT ;  /* 0x000000590200780c */ /* 0x000fe40003f04270 */
[----:B------:R-:W-:-:S02]  /*3dd0*/  FSEL R111, R17, -INF , P6 ;  /* 0xff800000116f7808 */ /* 0x000fc40003000000 */
[----:B------:R-:W-:Y:S02]  /*3de0*/  FSEL R110, R16, -INF , P5 ;  /* 0xff800000106e7808 */ /* 0x000fe40002800000 */
[C---:B------:R-:W-:Y:S02]  /*3df0*/  ISETP.GT.AND P6, PT, R0.reuse, RZ, PT ;  /* 0x000000ff0000720c */ /* 0x040fe40003fc4270 */
[----:B------:R-:W-:Y:S02]  /*3e00*/  ISETP.GT.AND P5, PT, R0, 0x1, PT ;  /* 0x000000010000780c */ /* 0x000fe40003fa4270 */
[----:B------:R-:W-:Y:S02]  /*3e10*/  FMNMX.FTZ R101, R20, R101, !PT ;  /* 0x0000006514657209 */ /* 0x000fe40007810000 */
[----:B------:R-:W-:Y:S02]  /*3e20*/  FSEL R108, R15, -INF , P0 ;  /* 0xff8000000f6c7808 */ /* 0x000fe40000000000 */
[----:B------:R-:W-:-:S02]  /*3e30*/  ISETP.GT.AND P0, PT, R0, 0x8, PT ;  /* 0x000000080000780c */ /* 0x000fc40003f04270 */
[----:B------:R-:W-:Y:S02]  /*3e40*/  FSEL R7, R96, -INF , P6 ;  /* 0xff80000060077808 */ /* 0x000fe40003000000 */
[----:B------:R-:W-:Y:S02]  /*3e50*/  FSEL R11, R89, -INF , P5 ;  /* 0xff800000590b7808 */ /* 0x000fe40002800000 */
[----:B------:R-:W-:Y:S02]  /*3e60*/  FMNMX.FTZ R101, R90, R101, !PT ;  /* 0x000000655a657209 */ /* 0x000fe40007810000 */
[----:B------:R-:W-:Y:S02]  /*3e70*/  ISETP.GT.AND P5, PT, R0, 0x9, PT ;  /* 0x000000090000780c */ /* 0x000fe40003fa4270 */
[----:B------:R-:W-:Y:S02]  /*3e80*/  FSEL R10, R83, -INF , P0 ;  /* 0xff800000530a7808 */ /* 0x000fe40000000000 */
[----:B------:R-:W-:-:S02]  /*3e90*/  FMNMX.FTZ R2, R7, R11, !PT ;  /* 0x0000000b07027209 */ /* 0x000fc40007810000 */
[----:B------:R-:W-:Y:S02]  /*3ea0*/  FMNMX.FTZ R101, R91, R101, !PT ;  /* 0x000000655b657209 */ /* 0x000fe40007810000 */
[----:B------:R-:W-:Y:S02]  /*3eb0*/  ISETP.GT.AND P0, PT, R0, 0x10, PT ;  /* 0x000000100000780c */ /* 0x000fe40003f04270 */
[----:B------:R-:W-:Y:S02]  /*3ec0*/  FSEL R9, R81, -INF , P5 ;  /* 0xff80000051097808 */ /* 0x000fe40002800000 */
[----:B------:R-:W-:Y:S02]  /*3ed0*/  FMNMX.FTZ R2, R10, R2, !PT ;  /* 0x000000020a027209 */ /* 0x000fe40007810000 */
[----:B------:R-:W-:Y:S02]  /*3ee0*/  FMNMX.FTZ R101, R102, R101, !PT ;  /* 0x0000006566657209 */ /* 0x000fe40007810000 */
[----:B------:R-:W-:-:S02]  /*3ef0*/  ISETP.GT.AND P5, PT, R0, 0x11, PT ;  /* 0x000000110000780c */ /* 0x000fc40003fa4270 */
[----:B------:R-:W-:Y:S02]  /*3f00*/  FSEL R16, R79, -INF , P0 ;  /* 0xff8000004f107808 */ /* 0x000fe40000000000 */
[----:B------:R-:W-:Y:S02]  /*3f10*/  FMNMX.FTZ R2, R9, R2, !PT ;  /* 0x0000000209027209 */ /* 0x000fe40007810000 */
[----:B------:R-:W-:Y:S02]  /*3f20*/  FMNMX.FTZ R101, R103, R101, !PT ;  /* 0x0000006567657209 */ /* 0x000fe40007810000 */
[----:B------:R-:W-:Y:S02]  /*3f30*/  ISETP.GT.AND P0, PT, R0, 0x18, PT ;  /* 0x000000180000780c */ /* 0x000fe40003f04270 */
[----:B------:R-:W-:Y:S02]  /*3f40*/  FSEL R19, R78, -INF , P5 ;  /* 0xff8000004e137808 */ /* 0x000fe40002800000 */
[----:B------:R-:W-:-:S02]  /*3f50*/  FMNMX.FTZ R2, R16, R2, !PT ;  /* 0x0000000210027209 */ /* 0x000fc40007810000 */
[----:B------:R-:W-:Y:S02]  /*3f60*/  FMNMX.FTZ R101, R222, R101, !PT ;  /* 0x00000065de657209 */ /* 0x000fe40007810000 */
[C---:B------:R-:W-:Y:S02]  /*3f70*/  ISETP.GT.AND P5, PT, R0.reuse, 0x19, PT ;  /* 0x000000190000780c */ /* 0x040fe40003fa4270 */
        /* <DEDUP_REMOVED lines=11> */
[----:B------:R-:W-:Y:S02]  /*4030*/  ISETP.GT.AND P0, PT, R0, 0x28, PT ;  /* 0x000000280000780c */ /* 0x000fe40003f04270 */
[----:B------:R-:W-:Y:S02]  /*4040*/  FSEL R88, R64, -INF , P5 ;  /* 0xff80000040587808 */ /* 0x000fe40002800000 */
[----:B------:R-:W-:Y:S01]  /*4050*/  FMNMX.FTZ R2, R89, R2, !PT ;  /* 0x0000000259027209 */ /* 0x000fe20007810000 */
[----:B------:R-:W-:Y:S01]  /*4060*/  LDSM.16.MT88.4 R64, [R224+0x800] ;  /* 0x00080000e040783b */ /* 0x000fe20000004200 */
[----:B------:R-:W-:Y:S02]  /*4070*/  FMNMX.FTZ R101, R112, R101, !PT ;  /* 0x0000006570657209 */ /* 0x000fe40007810000 */
[----:B------:R-:W-:-:S02]  /*4080*/  ISETP.GT.AND P5, PT, R0, 0x29, PT ;  /* 0x000000290000780c */ /* 0x000fc40003fa4270 */
[----:B------:R-:W-:Y:S02]  /*4090*/  FSEL R83, R62, -INF , P0 ;  /* 0xff8000003e537808 */ /* 0x000fe40000000000 */
[----:B------:R-:W-:Y:S02]  /*40a0*/  FMNMX.FTZ R2, R88, R2, !PT ;  /* 0x0000000258027209 */ /* 0x000fe40007810000 */
[----:B------:R-:W-:Y:S02]  /*40b0*/  FMNMX.FTZ R101, R107, R101, !PT ;  /* 0x000000656b657209 */ /* 0x000fe40007810000 */
[----:B------:R-:W-:Y:S02]  /*40c0*/  ISETP.GT.AND P0, PT, R0, 0x30, PT ;  /* 0x000000300000780c */ /* 0x000fe40003f04270 */
[----:B------:R-:W-:Y:S02]  /*40d0*/  FSEL R82, R60, -INF , P5 ;  /* 0xff8000003c527808 */ /* 0x000fe40002800000 */
[----:B------:R-:W-:Y:S01]  /*40e0*/  FMNMX.FTZ R2, R83, R2, !PT ;  /* 0x0000000253027209 */ /* 0x000fe20007810000 */
[----:B------:R-:W-:Y:S01]  /*40f0*/  LDSM.16.MT88.4 R60, [R249] ;  /* 0x00000000f93c783b */ /* 0x000fe20000004200 */
[----:B------:R-:W-:-:S02]  /*4100*/  FMNMX.FTZ R101, R106, R101, !PT ;  /* 0x000000656a657209 */ /* 0x000fc40007810000 */
[----:B------:R-:W-:Y:S02]  /*4110*/  ISETP.GT.AND P5, PT, R0, 0x31, PT ;  /* 0x000000310000780c */ /* 0x000fe40003fa4270 */
[----:B------:R-:W-:Y:S02]  /*4120*/  FSEL R154, R48, -INF , P0 ;  /* 0xff800000309a7808 */ /* 0x000fe40000000000 */
[----:B------:R-:W-:Y:S02]  /*4130*/  FMNMX.FTZ R2, R82, R2, !PT ;  /* 0x0000000252027209 */ /* 0x000fe40007810000 */
[----:B------:R-:W-:Y:S02]  /*4140*/  FMNMX.FTZ R101, R105, R101, !PT ;  /* 0x0000006569657209 */ /* 0x000fe40007810000 */
[----:B------:R-:W-:Y:S02]  /*4150*/  ISETP.GT.AND P0, PT, R0, 0x38, PT ;  /* 0x000000380000780c */ /* 0x000fe40003f04270 */
[----:B------:R-:W-:-:S02]  /*4160*/  FSEL R155, R46, -INF , P5 ;  /* 0xff8000002e9b7808 */ /* 0x000fc40002800000 */
[----:B------:R-:W-:Y:S01]  /*4170*/  FMNMX.FTZ R2, R154, R2, !PT ;  /* 0x000000029a027209 */ /* 0x000fe20007810000 */
[----:B------:R-:W-:Y:S01]  /*4180*/  LDSM.16.MT88.4 R44, [R228+0x800] ;  /* 0x00080000e42c783b */ /* 0x000fe20000004200 */
[----:B------:R-:W-:Y:S02]  /*4190*/  FMNMX.FTZ R101, R104, R101, !PT ;  /* 0x0000006568657209 */ /* 0x000fe40007810000 */
[----:B------:R-:W-:Y:S02]  /*41a0*/  ISETP.GT.AND P5, PT, R0, 0x39, PT ;  /* 0x000000390000780c */ /* 0x000fe40003fa4270 */
[----:B------:R-:W-:Y:S02]  /*41b0*/  FSEL R221, R40, -INF , P0 ;  /* 0xff80000028dd7808 */ /* 0x000fe40000000000 */
[----:B------:R-:W-:Y:S01]  /*41c0*/  FMNMX.FTZ R2, R155, R2, !PT ;  /* 0x000000029b027209 */ /* 0x000fe20007810000 */
[----:B------:R-:W-:Y:S01]  /*41d0*/  LDSM.16.MT88.4 R40, [R227+0x800] ;  /* 0x00080000e328783b */ /* 0x000fe20000004200 */
[----:B------:R-:W-:-:S02]  /*41e0*/  FMNMX.FTZ R101, R111, R101, !PT ;  /* 0x000000656f657209 */ /* 0x000fc40007810000 */
[----:B------:R-:W-:Y:S02]  /*41f0*/  ISETP.GT.AND P0, PT, R0, 0x40, PT ;  /* 0x000000400000780c */ /* 0x000fe40003f04270 */
[----:B------:R-:W-:Y:S02]  /*4200*/  FSEL R220, R39, -INF , P5 ;  /* 0xff80000027dc7808 */ /* 0x000fe40002800000 */
[----:B------:R-:W-:Y:S02]  /*4210*/  FMNMX.FTZ R2, R221, R2, !PT ;  /* 0x00000002dd027209 */ /* 0x000fe40007810000 */
[----:B------:R-:W-:Y:S02]  /*4220*/  FMNMX.FTZ R101, R110, R101, !PT ;  /* 0x000000656e657209 */ /* 0x000fe40007810000 */
[----:B------:R-:W-:Y:S02]  /*4230*/  ISETP.GT.AND P5, PT, R0, 0x41, PT ;  /* 0x000000410000780c */ /* 0x000fe40003fa4270 */
[----:B------:R-:W-:-:S02]  /*4240*/  FSEL R93, R38, -INF , P0 ;  /* 0xff800000265d7808 */ /* 0x000fc40000000000 */
[----:B------:R-:W-:Y:S02]  /*4250*/  FMNMX.FTZ R2, R220, R2, !PT ;  /* 0x00000002dc027209 */ /* 0x000fe40007810000 */
[----:B------:R-:W-:Y:S02]  /*4260*/  FMNMX.FTZ R101, R108, R101, !PT ;  /* 0x000000656c657209 */ /* 0x000fe40007810000 */
[C---:B------:R-:W-:Y:S02]  /*4270*/  ISETP.GT.AND P0, PT, R0.reuse, 0x48, PT ;  /* 0x000000480000780c */ /* 0x040fe40003f04270 */
[----:B------:R-:W-:Y:S01]  /*4280*/  FSEL R99, R33, -INF , P5 ;  /* 0xff80000021637808 */ /* 0x000fe20002800000 */
[----:B------:R-:W1:Y:S01]  /*4290*/  SHFL.BFLY PT, R3, R101, 0x2, 0x1f ;  /* 0x0c401f0065037f89 */ /* 0x000e6200000e0000 */
[----:B------:R-:W-:Y:S02]  /*42a0*/  FMNMX.FTZ R2, R93, R2, !PT ;  /* 0x000000025d027209 */ /* 0x000fe40007810000 */
[----:B------:R-:W-:-:S02]  /*42b0*/  ISETP.GT.AND P5, PT, R0, 0x49, PT ;  /* 0x000000490000780c */ /* 0x000fc40003fa4270 */
[----:B------:R-:W-:Y:S02]  /*42c0*/  FSEL R97, R32, -INF , P0 ;  /* 0xff80000020617808 */ /* 0x000fe40000000000 */
[----:B------:R-:W-:Y:S01]  /*42d0*/  FMNMX.FTZ R2, R99, R2, !PT ;  /* 0x0000000263027209 */ /* 0x000fe20007810000 */
[----:B------:R-:W-:Y:S01]  /*42e0*/  LDSM.16.MT88.4 R32, [R227] ;  /* 0x00000000e320783b */ /* 0x000fe20000004200 */
[C---:B------:R-:W-:Y:S02]  /*42f0*/  ISETP.GT.AND P0, PT, R0.reuse, 0x50, PT ;  /* 0x000000500000780c */ /* 0x040fe40003f04270 */
[----:B------:R-:W-:Y:S02]  /*4300*/  FSEL R98, R29, -INF , P5 ;  /* 0xff8000001d627808 */ /* 0x000fe40002800000 */
[----:B------:R-:W-:Y:S02]  /*4310*/  FMNMX.FTZ R2, R97, R2, !PT ;  /* 0x0000000261027209 */ /* 0x000fe40007810000 */
[----:B------:R-:W-:-:S02]  /*4320*/  ISETP.GT.AND P5, PT, R0, 0x51, PT ;  /* 0x000000510000780c */ /* 0x000fc40003fa4270 */
[----:B------:R-:W-:Y:S02]  /*4330*/  FSEL R92, R28, -INF , P0 ;  /* 0xff8000001c5c7808 */ /* 0x000fe40000000000 */
[----:B------:R-:W-:Y:S02]  /*4340*/  FMNMX.FTZ R2, R98, R2, !PT ;  /* 0x0000000262027209 */ /* 0x000fe40007810000 */
[----:B------:R-:W-:Y:S02]  /*4350*/  ISETP.GT.AND P0, PT, R0, 0x58, PT ;  /* 0x000000580000780c */ /* 0x000fe40003f04270 */
[----:B------:R-:W-:Y:S02]  /*4360*/  FSEL R113, R27, -INF , P5 ;  /* 0xff8000001b717808 */ /* 0x000fe40002800000 */
[----:B------:R-:W-:Y:S02]  /*4370*/  FMNMX.FTZ R2, R92, R2, !PT ;  /* 0x000000025c027209 */ /* 0x000fe40007810000 */
[----:B------:R-:W-:-:S02]  /*4380*/  ISETP.GT.AND P5, PT, R0, 0x59, PT ;  /* 0x000000590000780c */ /* 0x000fc40003fa4270 */
[----:B------:R-:W-:Y:S02]  /*4390*/  FSEL R94, R26, -INF , P0 ;  /* 0xff8000001a5e7808 */ /* 0x000fe40000000000 */
[----:B------:R-:W-:Y:S02]  /*43a0*/  FMNMX.FTZ R0, R113, R2, !PT ;  /* 0x0000000271007209 */ /* 0x000fe40007810000 */
[----:B------:R-:W-:Y:S02]  /*43b0*/  FSEL R95, R23, -INF , P5 ;  /* 0xff800000175f7808 */ /* 0x000fe40002800000 */
        /* <DEDUP_REMOVED lines=11> */
[----:B------:R-:W-:-:S04]  /*4470*/  FFMA.FTZ R2, R4, c[0x0][0x2d0], -R0 ;  /* 0x0000b40004027a23 */ /* 0x000fc80000010800 */
[----:B------:R2:W-:Y:S01]  /*4480*/  MUFU.EX2 R71, R2 ;  /* 0x0000000200477308 */ /* 0x0005e20000000800 */
[----:B-1----:R-:W-:Y:S01]  /*4490*/  FMNMX.FTZ R100, R100, R3, !PT ;  /* 0x0000000364647209 */ /* 0x002fe20007810000 */
[--C-:B------:R-:W-:Y:S02]  /*44a0*/  FFMA.FTZ R3, R13, c[0x0][0x2d0], -R0.reuse ;  /* 0x0000b4000d037a23 */ /* 0x100fe40000010800 */
[----:B--2---:R-:W-:Y:S01]  /*44b0*/  FFMA.FTZ R2, R5, c[0x0][0x2d0], -R0 ;  /* 0x0000b40005027a23 */ /* 0x004fe20000010800 */
[----:B------:R-:W-:-:S03]  /*44c0*/  FSETP.NEU.FTZ.AND P0, PT, R100, -INF , PT ;  /* 0xff8000006400780b */ /* 0x000fc60003f1d000 */
[----:B------:R1:W-:Y:S08]  /*44d0*/  MUFU.EX2 R79, R3 ;  /* 0x00000003004f7308 */ /* 0x0003f00000000800 */
[----:B------:R2:W3:Y:S01]  /*44e0*/  MUFU.EX2 R70, R2 ;  /* 0x0000000200467308 */ /* 0x0004e20000000800 */
[----:B-1----:R-:W-:-:S07]  /*44f0*/  FFMA.FTZ R3, R14, c[0x0][0x2d0], -R0 ;  /* 0x0000b4000e037a23 */ /* 0x002fce0000010800 */
[----:B------:R-:W-:Y:S01]  /*4500*/  MUFU.EX2 R81, R3 ;  /* 0x0000000300517308 */ /* 0x000fe20000000800 */
[----:B--2---:R-:W-:-:S07]  /*4510*/  FFMA.FTZ R2, R6, c[0x0][0x2d0], -R0 ;  /* 0x0000b40006027a23 */ /* 0x004fce0000010800 */
[----:B------:R1:W-:Y:S02]  /*4520*/  MUFU.EX2 R77, R2 ;  /* 0x00000002004d7308 */ /* 0x0003e40000000800 */
[----:B-1----:R-:W-:Y:S01]  /*4530*/  FFMA.FTZ R2, R8, c[0x0][0x2d0], -R0 ;  /* 0x0000b40008027a23 */ /* 0x002fe20000010800 */
[----:B---3--:R-:W-:-:S05]  /*4540*/  F2FP.BF16.PACK_AB R8, R70, R71 ;  /* 0x000000474608723e */ /* 0x008fca00000010ff */
[----:B------:R1:W2:Y:S02]  /*4550*/  MUFU.EX2 R78, R2 ;  /* 0x00000002004e7308 */ /* 0x0002a40000000800 */
[----:B-1----:R-:W-:Y:S02]  /*4560*/  FFMA.FTZ R2, R12, c[0x0][0x2d0], -R0 ;  /* 0x0000b4000c027a23 */ /* 0x002fe40000010800 */
[----:B------:R-:W1:Y:S04]  /*4570*/  LDSM.16.MT88.4 R12, [R224] ;  /* 0x00000000e00c783b */ /* 0x000e680000004200 */
[----:B------:R3:W-:Y:S02]  /*4580*/  MUFU.EX2 R80, R2 ;  /* 0x0000000200507308 */ /* 0x0007e40000000800 */
[----:B---3--:R-:W-:-:S05]  /*4590*/  FMUL.FTZ R2, R100, c[0x0][0x2d0] ;  /* 0x0000b40064027a20 */ /* 0x008fca0000410000 */
[----:B------:R-:W-:-:S05]  /*45a0*/  FSEL R2, R2, RZ, P0 ;  /* 0x000000ff02027208 */ /* 0x000fca0000000000 */
[--C-:B------:R-:W-:Y:S02]  /*45b0*/  FFMA.FTZ R3, R7, c[0x0][0x2d0], -R2.reuse ;  /* 0x0000b40007037a23 */ /* 0x100fe40000010802 */
[----:B------:R-:W3:Y:S02]  /*45c0*/  LDSM.16.MT88.4 R4, [R228] ;  /* 0x00000000e404783b */ /* 0x000ee40000004200 */
[----:B------:R4:W-:Y:S02]  /*45d0*/  MUFU.EX2 R57, R3 ;  /* 0x0000000300397308 */ /* 0x0009e40000000800 */
[----:B----4-:R-:W-:-:S06]  /*45e0*/  FFMA.FTZ R3, R11, c[0x0][0x2d0], -R2 ;  /* 0x0000b4000b037a23 */ /* 0x010fcc0000010802 */
[----:B------:R4:W5:Y:S02]  /*45f0*/  MUFU.EX2 R56, R3 ;  /* 0x0000000300387308 */ /* 0x0009640000000800 */
[----:B----4-:R-:W-:Y:S01]  /*4600*/  FFMA.FTZ R3, R10, c[0x0][0x2d0], -R2 ;  /* 0x0000b4000a037a23 */ /* 0x010fe20000010802 */
[----:B--2---:R-:W-:-:S05]  /*4610*/  F2FP.BF16.PACK_AB R10, R78, R77 ;  /* 0x0000004d4e0a723e */ /* 0x004fca00000010ff */
[----:B------:R2:W-:Y:S02]  /*4620*/  MUFU.EX2 R58, R3 ;  /* 0x00000003003a7308 */ /* 0x0005e40000000800 */
[----:B--2---:R-:W-:Y:S01]  /*4630*/  FFMA.FTZ R3, R9, c[0x0][0x2d0], -R2 ;  /* 0x0000b40009037a23 */ /* 0x004fe20000010802 */
[----:B-----5:R-:W-:-:S05]  /*4640*/  F2FP.BF16.PACK_AB R9, R56, R57 ;  /* 0x000000393809723e */ /* 0x020fca00000010ff */
[----:B------:R2:W4:Y:S02]  /*4650*/  MUFU.EX2 R59, R3 ;  /* 0x00000003003b7308 */ /* 0x0005240000000800 */
[----:B--2---:R-:W-:Y:S01]  /*4660*/  FFMA.FTZ R3, R20, c[0x0][0x2d0], -R0 ;  /* 0x0000b40014037a23 */ /* 0x004fe20000010800 */
[----:B----4-:R-:W-:-:S05]  /*4670*/  F2FP.BF16.PACK_AB R11, R59, R58 ;  /* 0x0000003a3b0b723e */ /* 0x010fca00000010ff */
[----:B------:R2:W4:Y:S02]  /*4680*/  MUFU.EX2 R153, R3 ;  /* 0x0000000300997308 */ /* 0x0005240000000800 */
[C---:B-1----:R-:W-:Y:S08]  /*4690*/  HMMA.16816.F32.BF16 R36, R8.reuse, R14, RZ ;  /* 0x0000000e0824723c */ /* 0x042ff000000418ff */
[----:B------:R-:W-:Y:S01]  /*46a0*/  HMMA.16816.F32.BF16 R48, R8, R12, RZ ;  /* 0x0000000c0830723c */ /* 0x000fe200000418ff */
[----:B--2---:R-:W-:-:S04]  /*46b0*/  FFMA.FTZ R3, R16, c[0x0][0x2d0], -R2 ;  /* 0x0000b40010037a23 */ /* 0x004fc80000010802 */
[----:B------:R1:W-:Y:S03]  /*46c0*/  MUFU.EX2 R69, R3 ;  /* 0x0000000300457308 */ /* 0x0003e60000000800 */
[C---:B---3--:R-:W-:Y:S07]  /*46d0*/  HMMA.16816.F32.BF16 R28, R8.reuse, R4, RZ ;  /* 0x00000004081c723c */ /* 0x048fee00000418ff */
[----:B------:R-:W-:Y:S01]  /*46e0*/  F2FP.BF16.PACK_AB R4, R79, R80 ;  /* 0x000000504f04723e */ /* 0x000fe200000010ff */
[----:B------:R-:W-:Y:S01]  /*46f0*/  HMMA.16816.F32.BF16 R24, R8, R6, RZ ;  /* 0x000000060818723c */ /* 0x000fe200000418ff */
[----:B-1----:R-:W-:-:S07]  /*4700*/  FFMA.FTZ R3, R19, c[0x0][0x2d0], -R2 ;  /* 0x0000b40013037a23 */ /* 0x002fce0000010802 */
[C---:B------:R-:W-:Y:S01]  /*4710*/  HMMA.16816.F32.BF16 R20, R8.reuse, R32, RZ ;  /* 0x000000200814723c */ /* 0x040fe200000418ff */
[----:B----4-:R-:W-:Y:S01]  /*4720*/  F2FP.BF16.PACK_AB R6, R153, R81 ;  /* 0x000000519906723e */ /* 0x010fe200000010ff */
[----:B------:R1:W2:Y:S06]  /*4730*/  MUFU.EX2 R68, R3 ;  /* 0x0000000300447308 */ /* 0x0002ac0000000800 */
[----:B------:R-:W-:Y:S01]  /*4740*/  HMMA.16816.F32.BF16 R12, R8, R60, RZ ;  /* 0x0000003c080c723c */ /* 0x000fe200000418ff */
[----:B-1----:R-:W-:Y:S01]  /*4750*/  FFMA.FTZ R3, R18, c[0x0][0x2d0], -R2 ;  /* 0x0000b40012037a23 */ /* 0x002fe20000010802 */
[----:B--2---:R-:W-:-:S03]  /*4760*/  F2FP.BF16.PACK_AB R5, R68, R69 ;  /* 0x000000454405723e */ /* 0x004fc600000010ff */
[----:B------:R1:W-:Y:S02]  /*4770*/  MUFU.EX2 R76, R3 ;  /* 0x00000003004c7308 */ /* 0x0003e40000000800 */
[----:B-1----:R-:W-:Y:S02]  /*4780*/  FFMA.FTZ R3, R17, c[0x0][0x2d0], -R2 ;  /* 0x0000b40011037a23 */ /* 0x002fe40000010802 */
[----:B------:R-:W-:Y:S01]  /*4790*/  HMMA.16816.F32.BF16 R16, R8, R34, RZ ;  /* 0x000000220810723c */ /* 0x000fe200000418ff */
[----:B------:R-:W1:Y:S03]  /*47a0*/  LDSM.16.MT88.4 R32, [R224+0x3800] ;  /* 0x00380000e020783b */ /* 0x000e660000004200 */
[----:B------:R-:W2:Y:S02]  /*47b0*/  MUFU.EX2 R152, R3 ;  /* 0x0000000300987308 */ /* 0x000ea40000000800 */
[----:B--2---:R-:W-:Y:S01]  /*47c0*/  F2FP.BF16.PACK_AB R7, R152, R76 ;  /* 0x0000004c9807723e */ /* 0x004fe200000010ff */
[----:B------:R-:W-:-:S06]  /*47d0*/  FADD.FTZ R3, R71, R70 ;  /* 0x0000004647037221 */ /* 0x000fcc0000010000 */
[C---:B------:R-:W-:Y:S01]  /*47e0*/  HMMA.16816.F32.BF16 R144, R4.reuse, R66, R36 ;  /* 0x000000420490723c */ /* 0x040fe20000041824 */
[----:B------:R-:W2:Y:S07]  /*47f0*/  LDSM.16.MT88.4 R36, [R227+0x3000] ;  /* 0x00300000e324783b */ /* 0x000eae0000004200 */
[C---:B------:R-:W-:Y:S01]  /*4800*/  HMMA.16816.F32.BF16 R216, R4.reuse, R64, R48 ;  /* 0x0000004004d8723c */ /* 0x040fe20000041830 */
[----:B------:R-:W3:Y:S07]  /*4810*/  LDSM.16.MT88.4 R48, [R228+0x3800] ;  /* 0x00380000e430783b */ /* 0x000eee0000004200 */
[C---:B------:R-:W-:Y:S01]  /*4820*/  HMMA.16816.F32.BF16 R212, R4.reuse, R44, R28 ;  /* 0x0000002c04d4723c */ /* 0x040fe2000004181c */
[----:B------:R-:W-:Y:S07]  /*4830*/  LDSM.16.MT88.4 R28, [R227+0x3800] ;  /* 0x00380000e31c783b */ /* 0x000fee0000004200 */
[C---:B------:R-:W-:Y:S08]  /*4840*/  HMMA.16816.F32.BF16 R64, R4.reuse, R46, R24 ;  /* 0x0000002e0440723c */ /* 0x040ff00000041818 */
[C---:B------:R-:W-:Y:S08]  /*4850*/  HMMA.16816.F32.BF16 R208, R4.reuse, R40, R20 ;  /* 0x0000002804d0723c */ /* 0x040ff00000041814 */
[----:B------:R-:W-:Y:S01]  /*4860*/  HMMA.16816.F32.BF16 R44, R4, R42, R16 ;  /* 0x0000002a042c723c */ /* 0x000fe20000041810 */
[----:B------:R-:W4:Y:S07]  /*4870*/  LDSM.16.MT88.4 R40, [R230+0x3000] ;  /* 0x00300000e628783b */ /* 0x000f2e0000004200 */
[C---:B------:R-:W-:Y:S08]  /*4880*/  HMMA.16816.F32.BF16 R20, R8.reuse, R52, RZ ;  /* 0x000000340814723c */ /* 0x040ff000000418ff */
[----:B------:R-:W-:Y:S08]  /*4890*/  HMMA.16816.F32.BF16 R16, R8, R54, RZ ;  /* 0x000000360810723c */ /* 0x000ff000000418ff */
[----:B------:R-:W-:Y:S07]  /*48a0*/  HMMA.16816.F32.BF16 R164, R4, R72, R12 ;  /* 0x0000004804a4723c */ /* 0x000fee000004180c */
[----:B------:R-:W-:Y:S01]  /*48b0*/  IMAD.MOV.U32 R73, RZ, RZ, R93 ;  /* 0x000000ffff497224 */ /* 0x000fe200078e005d */
[----:B------:R-:W-:Y:S01]  /*48c0*/  HMMA.16816.F32.BF16 R12, R8, R84, RZ ;  /* 0x00000054080c723c */ /* 0x000fe200000418ff */
[----:B------:R-:W-:-:S07]  /*48d0*/  IMAD.MOV.U32 R72, RZ, RZ, R92 ;  /* 0x000000ffff487224 */ /* 0x000fce00078e005c */
[C---:B-1----:R-:W-:Y:S08]  /*48e0*/  HMMA.16816.F32.BF16 R140, R4.reuse, R32, R20 ;  /* 0x00000020048c723c */ /* 0x042ff00000041814 */
[----:B------:R-:W-:Y:S01]  /*48f0*/  HMMA.16816.F32.BF16 R132, R4, R34, R16 ;  /* 0x000000220484723c */ /* 0x000fe20000041810 */
[----:B------:R-:W1:Y:S07]  /*4900*/  LDSM.16.MT88.4 R32, [R230+0x3800] ;  /* 0x00380000e620783b */ /* 0x000e6e0000004200 */
[C---:B--2---:R-:W-:Y:S08]  /*4910*/  HMMA.16816.F32.BF16 R20, R8.reuse, R36, RZ ;  /* 0x000000240814723c */ /* 0x044ff000000418ff */
[----:B------:R-:W-:Y:S01]  /*4920*/  HMMA.16816.F32.BF16 R16, R8, R38, RZ ;  /* 0x000000260810723c */ /* 0x000fe200000418ff */
[----:B------:R-:W2:Y:S07]  /*4930*/  LDSM.16.MT88.4 R36, [R224+0x6000] ;  /* 0x00600000e024783b */ /* 0x000eae0000004200 */
[----:B---3--:R-:W-:Y:S08]  /*4940*/  HMMA.16816.F32.BF16 R136, R4, R48, R12 ;  /* 0x000000300488723c */ /* 0x008ff0000004180c */
[C---:B----4-:R-:W-:Y:S07]  /*4950*/  HMMA.16816.F32.BF16 R12, R8.reuse, R40, RZ ;  /* 0x00000028080c723c */ /* 0x050fee00000418ff */
[----:B------:R-:W-:Y:S01]  /*4960*/  IMAD.MOV.U32 R41, RZ, RZ, R115 ;  /* 0x000000ffff297224 */ /* 0x000fe200078e0073 */
[----:B------:R-:W-:Y:S01]  /*4970*/  HMMA.16816.F32.BF16 R24, R8, R62, RZ ;  /* 0x0000003e0818723c */ /* 0x000fe200000418ff */
[----:B------:R-:W-:-:S07]  /*4980*/  IMAD.MOV.U32 R40, RZ, RZ, R114 ;  /* 0x000000ffff287224 */ /* 0x000fce00078e0072 */
[C---:B------:R-:W-:Y:S01]  /*4990*/  HMMA.16816.F32.BF16 R128, R4.reuse, R28, R20 ;  /* 0x0000001c0480723c */ /* 0x040fe20000041814 */
[----:B------:R-:W3:Y:S07]  /*49a0*/  LDSM.16.MT88.4 R20, [R224+0x6800] ;  /* 0x00680000e014783b */ /* 0x000eee0000004200 */
[C---:B-1----:R-:W-:Y:S07]  /*49b0*/  HMMA.16816.F32.BF16 R148, R4.reuse, R32, R12 ;  /* 0x000000200494723c */ /* 0x042fee000004180c */
[----:B------:R-:W-:Y:S01]  /*49c0*/  IMAD.MOV.U32 R33, RZ, RZ, R113 ;  /* 0x000000ffff217224 */ /* 0x000fe200078e0071 */
[----:B------:R-:W-:Y:S01]  /*49d0*/  HMMA.16816.F32.BF16 R60, R4, R74, R24 ;  /* 0x0000004a043c723c */ /* 0x000fe20000041818 */
[----:B------:R-:W-:-:S07]  /*49e0*/  IMAD.MOV.U32 R32, RZ, RZ, R112 ;  /* 0x000000ffff207224 */ /* 0x000fce00078e0070 */
[C---:B--2---:R-:W-:Y:S07]  /*49f0*/  HMMA.16816.F32.BF16 R12, R8.reuse, R36, RZ ;  /* 0x00000024080c723c */ /* 0x044fee00000418ff */
[----:B------:R-:W-:Y:S01]  /*4a00*/  IMAD.MOV.U32 R37, RZ, RZ, R105 ;  /* 0x000000ffff257224 */ /* 0x000fe200078e0069 */
[----:B------:R-:W-:Y:S01]  /*4a10*/  HMMA.16816.F32.BF16 R24, R8, R86, RZ ;  /* 0x000000560818723c */ /* 0x000fe200000418ff */
[----:B------:R-:W-:-:S07]  /*4a20*/  IMAD.MOV.U32 R36, RZ, RZ, R104 ;  /* 0x000000ffff247224 */ /* 0x000fce00078e0068 */
[C---:B------:R-:W-:Y:S08]  /*4a30*/  HMMA.16816.F32.BF16 R120, R4.reuse, R30, R16 ;  /* 0x0000001e0478723c */ /* 0x040ff00000041810 */
[C---:B---3--:R-:W-:Y:S08]  /*4a40*/  HMMA.16816.F32.BF16 R116, R4.reuse, R20, R12 ;  /* 0x000000140474723c */ /* 0x048ff0000004180c */
[----:B------:R-:W-:Y:S01]  /*4a50*/  HMMA.16816.F32.BF16 R124, R4, R50, R24 ;  /* 0x00000032047c723c */ /* 0x000fe20000041818 */
[----:B------:R-:W1:Y:S07]  /*4a60*/  LDSM.16.MT88.4 R24, [R228+0x6000] ;  /* 0x00600000e418783b */ /* 0x000e6e0000004200 */
[C---:B------:R-:W-:Y:S07]  /*4a70*/  HMMA.16816.F32.BF16 R12, R8.reuse, R38, RZ ;  /* 0x00000026080c723c */ /* 0x040fee00000418ff */
[----:B------:R-:W-:Y:S01]  /*4a80*/  IMAD.MOV.U32 R39, RZ, RZ, R109 ;  /* 0x000000ffff277224 */ /* 0x000fe200078e006d */
[----:B------:R-:W-:Y:S01]  /*4a90*/  HMMA.16816.F32.BF16 R16, R8, R42, RZ ;  /* 0x0000002a0810723c */ /* 0x000fe200000418ff */
[----:B------:R-:W-:-:S06]  /*4aa0*/  IMAD.MOV.U32 R38, RZ, RZ, R98 ;  /* 0x000000ffff267224 */ /* 0x000fcc00078e0062 */
[----:B------:R-:W-:Y:S02]  /*4ab0*/  IMAD.MOV.U32 R43, RZ, RZ, R107 ;  /* 0x000000ffff2b7224 */ /* 0x000fe400078e006b */
[----:B------:R-:W-:-:S07]  /*4ac0*/  IMAD.MOV.U32 R42, RZ, RZ, R106 ;  /* 0x000000ffff2a7224 */ /* 0x000fce00078e006a */
[C---:B------:R-:W-:Y:S01]  /*4ad0*/  HMMA.16816.F32.BF16 R112, R4.reuse, R22, R12 ;  /* 0x000000160470723c */ /* 0x040fe2000004180c */
[----:B------:R-:W2:Y:S06]  /*4ae0*/  LDSM.16.MT88.4 R20, [R228+0x6800] ;  /* 0x00680000e414783b */ /* 0x000eac0000004200 */
[----:B------:R-:W-:Y:S01]  /*4af0*/  FADD.FTZ R12, R77, R3 ;  /* 0x000000034d0c7221 */ /* 0x000fe20000010000 */
[----:B------:R-:W-:Y:S07]  /*4b00*/  HMMA.16816.F32.BF16 R104, R4, R34, R16 ;  /* 0x000000220468723c */ /* 0x000fee0000041810 */
[----:B------:R-:W-:-:S02]  /*4b10*/  FADD.FTZ R16, R57, R56 ;  /* 0x0000003839107221 */ /* 0x000fc40000010000 */
[----:B------:R-:W-:Y:S02]  /*4b20*/  IMAD.MOV.U32 R35, RZ, RZ, R111 ;  /* 0x000000ffff237224 */ /* 0x000fe400078e006f */
[----:B------:R-:W-:Y:S02]  /*4b30*/  FADD.FTZ R3, R58, R16 ;  /* 0x000000103a037221 */ /* 0x000fe40000010000 */
[----:B------:R-:W-:Y:S02]  /*4b40*/  FADD.FTZ R16, R78, R12 ;  /* 0x0000000c4e107221 */ /* 0x000fe40000010000 */
[----:B-1----:R-:W-:Y:S01]  /*4b50*/  HMMA.16816.F32.BF16 R12, R8, R24, RZ ;  /* 0x00000018080c723c */ /* 0x002fe200000418ff */
[----:B------:R-:W-:Y:S02]  /*4b60*/  IMAD.MOV.U32 R34, RZ, RZ, R110 ;  /* 0x000000ffff227224 */ /* 0x000fe400078e006e */
[----:B------:R-:W-:Y:S02]  /*4b70*/  IMAD.MOV.U32 R56, RZ, RZ, R108 ;  /* 0x000000ffff387224 */ /* 0x000fe400078e006c */
[----:B------:R-:W-:-:S02]  /*4b80*/  IMAD.MOV.U32 R57, RZ, RZ, R99 ;  /* 0x000000ffff397224 */ /* 0x000fc400078e0063 */
[----:B------:R-:W-:Y:S02]  /*4b90*/  IMAD.MOV.U32 R58, RZ, RZ, R97 ;  /* 0x000000ffff3a7224 */ /* 0x000fe400078e0061 */
[----:B------:R-:W-:Y:S02]  /*4ba0*/  FADD.FTZ R3, R59, R3 ;  /* 0x000000033b037221 */ /* 0x000fe40000010000 */
[----:B------:R-:W-:Y:S02]  /*4bb0*/  IMAD.MOV.U32 R59, RZ, RZ, R95 ;  /* 0x000000ffff3b7224 */ /* 0x000fe400078e005f */
[----:B------:R-:W-:-:S04]  /*4bc0*/  FADD.FTZ R3, R69, R3 ;  /* 0x0000000345037221 */ /* 0x000fc80000010000 */
[----:B------:R-:W-:-:S07]  /*4bd0*/  FADD.FTZ R3, R68, R3 ;  /* 0x0000000344037221 */ /* 0x000fce0000010000 */
[----:B--2---:R-:W-:Y:S07]  /*4be0*/  HMMA.16816.F32.BF16 R108, R4, R20, R12 ;  /* 0x00000014046c723c */ /* 0x004fee000004180c */
[----:B------:R-:W-:Y:S02]  /*4bf0*/  FADD.FTZ R12, R80, R16 ;  /* 0x00000010500c7221 */ /* 0x000fe40000010000 */
[----:B------:R-:W-:Y:S02]  /*4c00*/  IMAD.MOV.U32 R80, RZ, RZ, R94 ;  /* 0x000000ffff507224 */ /* 0x000fe400078e005e */
[----:B------:R-:W-:-:S02]  /*4c10*/  FADD.FTZ R16, R79, R12 ;  /* 0x0000000c4f107221 */ /* 0x000fc40000010000 */
[----:B------:R-:W-:Y:S01]  /*4c20*/  HMMA.16816.F32.BF16 R12, R8, R26, RZ ;  /* 0x0000001a080c723c */ /* 0x000fe200000418ff */
[----:B------:R-:W1:Y:S01]  /*4c30*/  LDSM.16.MT88.4 R24, [R227+0x6000] ;  /* 0x00600000e318783b */ /* 0x000e620000004200 */
[----:B------:R-:W-:Y:S02]  /*4c40*/  FADD.FTZ R21, R76, R3 ;  /* 0x000000034c157221 */ /* 0x000fe40000010000 */
[----:B------:R-:W-:Y:S11]  /*4c50*/  FFMA.FTZ R3, R90, c[0x0][0x2d0], -R0 ;  /* 0x0000b4005a037a23 */ /* 0x000ff60000010800 */
[----:B------:R-:W-:Y:S09]  /*4c60*/  @!UPT UIADD3 URZ, URZ, URZ, URZ ;  /* 0x0000003f3f3ff290 */ /* 0x000ff2000fffe03f */
[----:B------:R-:W-:Y:S07]  /*4c70*/  HMMA.16816.F32.BF16 R96, R4, R22, R12 ;  /* 0x000000160460723c */ /* 0x000fee000004180c */
[----:B------:R-:W-:Y:S02]  /*4c80*/  FADD.FTZ R22, R81, R16 ;  /* 0x0000001051167221 */ /* 0x000fe40000010000 */
[----:B------:R-:W2:Y:S01]  /*4c90*/  LDSM.16.MT88.4 R16, [R227+0x6800] ;  /* 0x00680000e310783b */ /* 0x000ea20000004200 */
[----:B------:R-:W-:Y:S01]  /*4ca0*/  IMAD.MOV.U32 R23, RZ, RZ, R58 ;  /* 0x000000ffff177224 */ /* 0x000fe200078e003a */
[----:B-1----:R-:W-:Y:S11]  /*4cb0*/  HMMA.16816.F32.BF16 R12, R8, R24, RZ ;  /* 0x00000018080c723c */ /* 0x002ff600000418ff */
[----:B------:R-:W-:Y:S11]  /*4cc0*/  @!UPT UIADD3 URZ, URZ, URZ, URZ ;  /* 0x0000003f3f3ff290 */ /* 0x000ff6000fffe03f */
[----:B------:R-:W-:Y:S02]  /*4cd0*/  @!UPT UIADD3 URZ, URZ, URZ, URZ ;  /* 0x0000003f3f3ff290 */ /* 0x000fe4000fffe03f */
[----:B--2---:R-:W-:Y:S08]  /*4ce0*/  HMMA.16816.F32.BF16 R92, R4, R16, R12 ;  /* 0x00000010045c723c */ /* 0x004ff0000004180c */
[----:B------:R-:W-:Y:S11]  /*4cf0*/  HMMA.16816.F32.BF16 R12, R8, R26, RZ ;  /* 0x0000001a080c723c */ /* 0x000ff600000418ff */
[----:B------:R-:W-:Y:S11]  /*4d00*/  @!UPT UIADD3 URZ, URZ, URZ, URZ ;  /* 0x0000003f3f3ff290 */ /* 0x000ff6000fffe03f */
[----:B------:R-:W-:Y:S02]  /*4d10*/  @!UPT UIADD3 URZ, URZ, URZ, URZ ;  /* 0x0000003f3f3ff290 */ /* 0x000fe4000fffe03f */
[----:B------:R-:W-:Y:S01]  /*4d20*/  HMMA.16816.F32.BF16 R84, R4, R18, R12 ;  /* 0x000000120454723c */ /* 0x000fe2000004180c */
[----:B------:R-:W1:Y:S07]  /*4d30*/  LDSM.16.MT88.4 R12, [R230+0x6000] ;  /* 0x00600000e60c783b */ /* 0x000e6e0000004200 */
[C---:B-1----:R-:W-:Y:S08]  /*4d40*/  HMMA.16816.F32.BF16 R16, R8.reuse, R12, RZ ;  /* 0x0000000c0810723c */ /* 0x042ff000000418ff */
[----:B------:R-:W-:Y:S01]  /*4d50*/  HMMA.16816.F32.BF16 R8, R8, R14, RZ ;  /* 0x0000000e0808723c */ /* 0x000fe200000418ff */
[----:B------:R-:W1:Y:S11]  /*4d60*/  LDSM.16.MT88.4 R12, [R230+0x6800] ;  /* 0x00680000e60c783b */ /* 0x000e760000004200 */
[----:B------:R-:W-:Y:S04]  /*4d70*/  @!UPT UIADD3 URZ, URZ, URZ, URZ ;  /* 0x0000003f3f3ff290 */ /* 0x000fe8000fffe03f */
[C---:B-1----:R-:W-:Y:S01]  /*4d80*/  HMMA.16816.F32.BF16 R28, R4.reuse, R12, R16 ;  /* 0x0000000c041c723c */ /* 0x042fe20000041810 */
[----:B------:R1:W-:Y:S07]  /*4d90*/  MUFU.EX2 R13, R3 ;  /* 0x00000003000d7308 */ /* 0x0003ee0000000800 */
[----:B------:R-:W-:Y:S01]  /*4da0*/  HMMA.16816.F32.BF16 R24, R4, R14, R8 ;  /* 0x0000000e0418723c */ /* 0x000fe20000041808 */
[----:B------:R-:W2:Y:S01]  /*4db0*/  LDSM.16.MT88.4 R8, [R224+0x1000] ;  /* 0x00100000e008783b */ /* 0x000ea20000004200 */
[----:B-1----:R-:W-:-:S04]  /*4dc0*/  FFMA.FTZ R3, R91, c[0x0][0x2d0], -R0 ;  /* 0x0000b4005b037a23 */ /* 0x002fc80000010800 */
[----:B------:R1:W3:Y:S02]  /*4dd0*/  MUFU.EX2 R17, R3 ;  /* 0x0000000300117308 */ /* 0x0002e40000000800 */
[----:B-1----:R-:W-:Y:S01]  /*4de0*/  FFMA.FTZ R3, R102, c[0x0][0x2d0], -R0 ;  /* 0x0000b40066037a23 */ /* 0x002fe20000010800 */
[----:B---3--:R-:W-:Y:S01]  /*4df0*/  F2FP.BF16.PACK_AB R4, R17, R13 ;  /* 0x0000000d1104723e */ /* 0x008fe200000010ff */
[----:B------:R-:W-:-:S04]  /*4e00*/  IMAD.MOV.U32 R102, RZ, RZ, R39 ;  /* 0x000000ffff667224 */ /* 0x000fc800078e0027 */
[----:B------:R1:W-:Y:S02]  /*4e10*/  MUFU.EX2 R16, R3 ;  /* 0x0000000300107308 */ /* 0x0003e40000000800 */
[----:B-1----:R-:W-:Y:S02]  /*4e20*/  FFMA.FTZ R3, R103, c[0x0][0x2d0], -R0 ;  /* 0x0000b40067037a23 */ /* 0x002fe40000010800 */
[----:B------:R-:W-:-:S04]  /*4e30*/  IMAD.MOV.U32 R103, RZ, RZ, R38 ;  /* 0x000000ffff677224 */ /* 0x000fc800078e0026 */
[----:B------:R1:W3:Y:S02]  /*4e40*/  MUFU.EX2 R20, R3 ;  /* 0x0000000300147308 */ /* 0x0002e40000000800 */
[----:B-1----:R-:W-:Y:S01]  /*4e50*/  FFMA.FTZ R3, R89, c[0x0][0x2d0], -R2 ;  /* 0x0000b40059037a23 */ /* 0x002fe20000010802 */
[----:B---3--:R-:W-:-:S05]  /*4e60*/  F2FP.BF16.PACK_AB R6, R20, R16 ;  /* 0x000000101406723e */ /* 0x008fca00000010ff */
[----:B------:R1:W-:Y:S02]  /*4e70*/  MUFU.EX2 R12, R3 ;  /* 0x00000003000c7308 */ /* 0x0003e40000000800 */
        /* <DEDUP_REMOVED lines=8> */
[----:B------:R-:W-:-:S05]  /*4f00*/  FFMA.FTZ R3, R222, c[0x0][0x2d0], -R0 ;  /* 0x0000b400de037a23 */ /* 0x000fca0000010800 */
[----:B------:R1:W-:Y:S01]  /*4f10*/  MUFU.EX2 R15, R3 ;  /* 0x00000003000f7308 */ /* 0x0003e20000000800 */
[C---:B--2---:R-:W-:Y:S07]  /*4f20*/  HMMA.16816.F32.BF16 R76, R4.reuse, R8, R216 ;  /* 0x00000008044c723c */ /* 0x044fee00000418d8 */
[----:B------:R-:W-:Y:S01]  /*4f30*/  IMAD.MOV.U32 R218, RZ, RZ, R72 ;  /* 0x000000ffffda7224 */ /* 0x000fe200078e0048 */
[----:B------:R-:W-:Y:S01]  /*4f40*/  HMMA.16816.F32.BF16 R52, R4, R10, R144 ;  /* 0x0000000a0434723c */ /* 0x000fe20000041890 */
[----:B------:R-:W2:Y:S01]  /*4f50*/  LDSM.16.MT88.4 R8, [R228+0x1000] ;  /* 0x00100000e408783b */ /* 0x000ea20000004200 */
[----:B------:R-:W-:-:S02]  /*4f60*/  IMAD.MOV.U32 R219, RZ, RZ, R73 ;  /* 0x000000ffffdb7224 */ /* 0x000fc400078e0049 */
[----:B------:R-:W-:Y:S02]  /*4f70*/  IMAD.MOV.U32 R217, RZ, RZ, R59 ;  /* 0x000000ffffd97224 */ /* 0x000fe400078e003b */
[----:B------:R-:W-:Y:S02]  /*4f80*/  IMAD.MOV.U32 R216, RZ, RZ, R57 ;  /* 0x000000ffffd87224 */ /* 0x000fe400078e0039 */
[----:B-1----:R-:W-:Y:S01]  /*4f90*/  FFMA.FTZ R3, R223, c[0x0][0x2d0], -R0 ;  /* 0x0000b400df037a23 */ /* 0x002fe20000010800 */
[C---:B--2---:R-:W-:Y:S07]  /*4fa0*/  HMMA.16816.F32.BF16 R72, R4.reuse, R8, R212 ;  /* 0x000000080448723c */ /* 0x044fee00000418d4 */
[----:B------:R-:W-:Y:S01]  /*4fb0*/  IMAD.MOV.U32 R214, RZ, RZ, R34 ;  /* 0x000000ffffd67224 */ /* 0x000fe200078e0022 */
[----:B------:R-:W-:Y:S01]  /*4fc0*/  HMMA.16816.F32.BF16 R48, R4, R10, R64 ;  /* 0x0000000a0430723c */ /* 0x000fe20000041840 */
[----:B------:R-:W1:Y:S01]  /*4fd0*/  LDSM.16.MT88.4 R8, [R227+0x1000] ;  /* 0x00100000e308783b */ /* 0x000e620000004200 */
[----:B------:R-:W-:-:S02]  /*4fe0*/  IMAD.MOV.U32 R213, RZ, RZ, R35 ;  /* 0x000000ffffd57224 */ /* 0x000fc400078e0023 */
[----:B------:R-:W-:Y:S02]  /*4ff0*/  IMAD.MOV.U32 R215, RZ, RZ, R56 ;  /* 0x000000ffffd77224 */ /* 0x000fe400078e0038 */
[----:B------:R-:W-:Y:S02]  /*5000*/  IMAD.MOV.U32 R212, RZ, RZ, R36 ;  /* 0x000000ffffd47224 */ /* 0x000fe400078e0024 */
[--C-:B------:R-:W-:Y:S02]  /*5010*/  FFMA.FTZ R222, R214, c[0x0][0x2d0], -R0.reuse ;  /* 0x0000b400d6de7a23 */ /* 0x100fe40000010800 */
[----:B------:R-:W-:Y:S01]  /*5020*/  FFMA.FTZ R223, R215, c[0x0][0x2d0], -R0 ;  /* 0x0000b400d7df7a23 */ /* 0x000fe20000010800 */
[C---:B-1----:R-:W-:Y:S07]  /*5030*/  HMMA.16816.F32.BF16 R68, R4.reuse, R8, R208 ;  /* 0x000000080444723c */ /* 0x042fee00000418d0 */
[----:B------:R-:W-:Y:S01]  /*5040*/  IMAD.MOV.U32 R208, RZ, RZ, R42 ;  /* 0x000000ffffd07224 */ /* 0x000fe200078e002a */
[----:B------:R-:W-:Y:S01]  /*5050*/  HMMA.16816.F32.BF16 R44, R4, R10, R44 ;  /* 0x0000000a042c723c */ /* 0x000fe2000004182c */
[----:B------:R-:W1:Y:S01]  /*5060*/  LDSM.16.MT88.4 R8, [R230+0x1000] ;  /* 0x00100000e608783b */ /* 0x000e620000004200 */
[----:B------:R-:W-:-:S02]  /*5070*/  IMAD.MOV.U32 R211, RZ, RZ, R33 ;  /* 0x000000ffffd37224 */ /* 0x000fc400078e0021 */
[----:B------:R-:W-:Y:S02]  /*5080*/  IMAD.MOV.U32 R209, RZ, RZ, R37 ;  /* 0x000000ffffd17224 */ /* 0x000fe400078e0025 */
[----:B------:R-:W-:Y:S02]  /*5090*/  IMAD.MOV.U32 R210, RZ, RZ, R80 ;  /* 0x000000ffffd27224 */ /* 0x000fe400078e0050 */
[----:B-1----:R-:W-:Y:S07]  /*50a0*/  HMMA.16816.F32.BF16 R64, R4, R8, R164 ;  /* 0x000000080440723c */ /* 0x002fee00000418a4 */
[----:B------:R-:W-:-:S02]  /*50b0*/  IMAD.MOV.U32 R167, RZ, RZ, R43 ;  /* 0x000000ffffa77224 */ /* 0x000fc400078e002b */
[----:B------:R-:W-:Y:S02]  /*50c0*/  IMAD.MOV.U32 R164, RZ, RZ, R40 ;  /* 0x000000ffffa47224 */ /* 0x000fe400078e0028 */
[----:B------:R-:W-:Y:S02]  /*50d0*/  IMAD.MOV.U32 R165, RZ, RZ, R41 ;  /* 0x000000ffffa57224 */ /* 0x000fe400078e0029 */
[----:B------:R-:W-:Y:S01]  /*50e0*/  HMMA.16816.F32.BF16 R40, R4, R10, R60 ;  /* 0x0000000a0428723c */ /* 0x000fe2000004183c */
[----:B------:R-:W1:Y:S01]  /*50f0*/  LDSM.16.MT88.4 R8, [R224+0x4000] ;  /* 0x00400000e008783b */ /* 0x000e620000004200 */
[----:B------:R-:W-:-:S06]  /*5100*/  IMAD.MOV.U32 R166, RZ, RZ, R32 ;  /* 0x000000ffffa67224 */ /* 0x000fcc00078e0020 */
[C---:B-1----:R-:W-:Y:S08]  /*5110*/  HMMA.16816.F32.BF16 R60, R4.reuse, R8, R140 ;  /* 0x00000008043c723c */ /* 0x042ff0000004188c */
[C---:B------:R-:W-:Y:S01]  /*5120*/  HMMA.16816.F32.BF16 R32, R4.reuse, R10, R132 ;  /* 0x0000000a0420723c */ /* 0x040fe20000041884 */
[----:B------:R-:W1:Y:S07]  /*5130*/  LDSM.16.MT88.4 R8, [R228+0x4000] ;  /* 0x00400000e408783b */ /* 0x000e6e0000004200 */
        /* <DEDUP_REMOVED lines=19> */
[----:B------:R-:W-:Y:S01]  /*5270*/  HMMA.16816.F32.BF16 R28, R4, R10, R24 ;  /* 0x0000000a041c723c */ /* 0x000fe20000041818 */
[----:B------:R1:W2:Y:S01]  /*5280*/  MUFU.EX2 R26, R3 ;  /* 0x00000003001a7308 */ /* 0x0002a20000000800 */
[----:B------:R-:W3:Y:S05]  /*5290*/  LDSM.16.MT88.4 R8, [R224+0x1800] ;  /* 0x00180000e008783b */ /* 0x000eea0000004200 */
[----:B------:R-:W-:-:S02]  /*52a0*/  FFMA.FTZ R4, R154, c[0x0][0x2d0], -R2 ;  /* 0x0000b4009a047a23 */ /* 0x000fc40000010802 */
[----:B------:R-:W-:Y:S02]  /*52b0*/  FADD.FTZ R5, R152, R21 ;  /* 0x0000001598057221 */ /* 0x000fe40000010000 */
[----:B------:R4:W-:Y:S01]  /*52c0*/  MUFU.EX2 R25, R4 ;  /* 0x0000000400197308 */ /* 0x0009e20000000800 */
[--C-:B------:R-:W-:Y:S02]  /*52d0*/  FFMA.FTZ R21, R209, c[0x0][0x2d0], -R0.reuse ;  /* 0x0000b400d1157a23 */ /* 0x100fe40000010800 */
[----:B------:R-:W-:Y:S02]  /*52e0*/  FADD.FTZ R5, R12, R5 ;  /* 0x000000050c057221 */ /* 0x000fe40000010000 */
[--C-:B------:R-:W-:Y:S02]  /*52f0*/  FFMA.FTZ R12, R166, c[0x0][0x2d0], -R0.reuse ;  /* 0x0000b400a60c7a23 */ /* 0x100fe40000010800 */
[----:B-1----:R-:W-:Y:S02]  /*5300*/  FFMA.FTZ R3, R164, c[0x0][0x2d0], -R0 ;  /* 0x0000b400a4037a23 */ /* 0x002fe40000010800 */
[----:B------:R-:W-:-:S02]  /*5310*/  IMAD.MOV.U32 R27, RZ, RZ, R217 ;  /* 0x000000ffff1b7224 */ /* 0x000fc400078e00d9 */
[----:B------:R1:W-:Y:S02]  /*5320*/  MUFU.EX2 R86, R3 ;  /* 0x0000000300567308 */ /* 0x0003e40000000800 */
[--C-:B------:R-:W-:Y:S02]  /*5330*/  FFMA.FTZ R27, R27, c[0x0][0x2d0], -R2.reuse ;  /* 0x0000b4001b1b7a23 */ /* 0x100fe40000010802 */
[----:B----4-:R-:W-:Y:S02]  /*5340*/  FFMA.FTZ R4, R220, c[0x0][0x2d0], -R2 ;  /* 0x0000b400dc047a23 */ /* 0x010fe40000010802 */
[--C-:B------:R-:W-:Y:S02]  /*5350*/  FFMA.FTZ R220, R212, c[0x0][0x2d0], -R0.reuse ;  /* 0x0000b400d4dc7a23 */ /* 0x100fe40000010800 */
[----:B------:R2:W-:Y:S01]  /*5360*/  MUFU.EX2 R84, R4 ;  /* 0x0000000400547308 */ /* 0x0005e20000000800 */
[----:B-1----:R-:W-:-:S07]  /*5370*/  FFMA.FTZ R3, R165, c[0x0][0x2d0], -R0 ;  /* 0x0000b400a5037a23 */ /* 0x002fce0000010800 */
[----:B------:R1:W4:Y:S01]  /*5380*/  MUFU.EX2 R87, R3 ;  /* 0x0000000300577308 */ /* 0x0003220000000800 */
[----:B--2---:R-:W-:Y:S01]  /*5390*/  F2FP.BF16.PACK_AB R4, R26, R15 ;  /* 0x0000000f1a04723e */ /* 0x004fe200000010ff */
[----:B-1----:R-:W-:Y:S02]  /*53a0*/  FADD.FTZ R3, R153, R22 ;  /* 0x0000001699037221 */ /* 0x002fe40000010000 */
[----:B------:R-:W-:Y:S02]  /*53b0*/  IMAD.MOV.U32 R22, RZ, RZ, R216 ;  /* 0x000000ffff167224 */ /* 0x000fe400078e00d8 */
[----:B------:R-:W-:Y:S02]  /*53c0*/  FADD.FTZ R6, R13, R3 ;  /* 0x000000030d067221 */ /* 0x000fe40000010000 */
[----:B------:R-:W-:Y:S02]  /*53d0*/  FFMA.FTZ R3, R155, c[0x0][0x2d0], -R2 ;  /* 0x0000b4009b037a23 */ /* 0x000fe40000010802 */
[----:B------:R-:W-:-:S02]  /*53e0*/  FFMA.FTZ R13, R167, c[0x0][0x2d0], -R0 ;  /* 0x0000b400a70d7a23 */ /* 0x000fc40000010800 */
[----:B------:R1:W-:Y:S02]  /*53f0*/  MUFU.EX2 R24, R3 ;  /* 0x0000000300187308 */ /* 0x0003e40000000800 */
[----:B-1----:R-:W-:Y:S02]  /*5400*/  FFMA.FTZ R3, R221, c[0x0][0x2d0], -R2 ;  /* 0x0000b400dd037a23 */ /* 0x002fe40000010802 */
[----:B------:R-:W-:-:S04]  /*5410*/  FFMA.FTZ R221, R213, c[0x0][0x2d0], -R0 ;  /* 0x0000b400d5dd7a23 */ /* 0x000fc80000010800 */
[----:B------:R1:W2:Y:S02]  /*5420*/  MUFU.EX2 R85, R3 ;  /* 0x0000000300557308 */ /* 0x0002a40000000800 */
[----:B-1----:R-:W-:Y:S01]  /*5430*/  FADD.FTZ R3, R17, R6 ;  /* 0x0000000611037221 */ /* 0x002fe20000010000 */
[----:B----4-:R-:W-:Y:S01]  /*5440*/  F2FP.BF16.PACK_AB R6, R87, R86 ;  /* 0x000000565706723e */ /* 0x010fe200000010ff */
[----:B------:R-:W-:Y:S01]  /*5450*/  FFMA.FTZ R17, R208, c[0x0][0x2d0], -R0 ;  /* 0x0000b400d0117a23 */ /* 0x000fe20000010800 */
[----:B--2---:R-:W-:Y:S01]  /*5460*/  F2FP.BF16.PACK_AB R7, R84, R85 ;  /* 0x000000555407723e */ /* 0x004fe200000010ff */
[----:B------:R-:W-:Y:S01]  /*5470*/  FADD.FTZ R0, R14, R5 ;  /* 0x000000050e007221 */ /* 0x000fe20000010000 */
[----:B------:R-:W-:Y:S01]  /*5480*/  F2FP.BF16.PACK_AB R5, R24, R25 ;  /* 0x000000191805723e */ /* 0x000fe200000010ff */
[----:B------:R-:W-:Y:S02]  /*5490*/  FADD.FTZ R14, R16, R3 ;  /* 0x00000003100e7221 */ /* 0x000fe40000010000 */
[----:B------:R-:W-:-:S02]  /*54a0*/  IMAD.MOV.U32 R16, RZ, RZ, R218 ;  /* 0x000000ffff107224 */ /* 0x000fc400078e00da */
[----:B------:R-:W-:Y:S02]  /*54b0*/  IMAD.MOV.U32 R3, RZ, RZ, R219 ;  /* 0x000000ffff037224 */ /* 0x000fe400078e00db */
[----:B---3--:R-:W-:Y:S02]  /*54c0*/  HMMA.16816.F32.BF16 R216, R4, R8, R76 ;  /* 0x0000000804d8723c */ /* 0x008fe4000004184c */
[----:B------:R-:W-:-:S06]  /*54d0*/  FFMA.FTZ R3, R3, c[0x0][0x2d0], -R2 ;  /* 0x0000b40003037a23 */ /* 0x000fcc0000010802 */
[C---:B------:R-:W-:Y:S01]  /*54e0*/  HMMA.16816.F32.BF16 R212, R4.reuse, R10, R52 ;  /* 0x0000000a04d4723c */ /* 0x040fe20000041834 */
[----:B------:R-:W1:Y:S01]  /*54f0*/  LDSM.16.MT88.4 R8, [R228+0x1800] ;  /* 0x00180000e408783b */ /* 0x000e620000004200 */
[----:B------:R-:W-:Y:S05]  /*5500*/  MUFU.EX2 R3, R3 ;  /* 0x0000000300037308 */ /* 0x000fea0000000800 */
[----:B------:R-:W-:Y:S02]  /*5510*/  IMAD.MOV.U32 R54, RZ, RZ, R210 ;  /* 0x000000ffff367224 */ /* 0x000fe400078e00d2 */
[----:B------:R-:W-:Y:S02]  /*5520*/  IMAD.MOV.U32 R55, RZ, RZ, R211 ;  /* 0x000000ffff377224 */ /* 0x000fe400078e00d3 */
        /* <DEDUP_REMOVED lines=12> */
[C---:B-1----:R-:W-:Y:S07]  /*55f0*/  HMMA.16816.F32.BF16 R92, R4.reuse, R8, R56 ;  /* 0x00000008045c723c */ /* 0x042fee0000041838 */
[----:B------:R-:W-:Y:S01]  /*5600*/  IMAD.MOV.U32 R59, RZ, RZ, R54 ;  /* 0x000000ffff3b7224 */ /* 0x000fe200078e0036 */
[----:B------:R-:W-:Y:S01]  /*5610*/  HMMA.16816.F32.BF16 R36, R4, R10, R36 ;  /* 0x0000000a0424723c */ /* 0x000fe20000041824 */
[----:B------:R-:W1:Y:S01]  /*5620*/  LDSM.16.MT88.4 R8, [R227+0x4800] ;  /* 0x00480000e308783b */ /* 0x000e620000004200 */
[----:B------:R-:W-:-:S02]  /*5630*/  IMAD.MOV.U32 R58, RZ, RZ, R55 ;  /* 0x000000ffff3a7224 */ /* 0x000fc400078e0037 */
[----:B------:R-:W-:-:S04]  /*5640*/  IMAD.MOV.U32 R57, RZ, RZ, R16 ;  /* 0x000000ffff397224 */ /* 0x000fc800078e0010 */
[C---:B-1----:R-:W-:Y:S08]  /*5650*/  HMMA.16816.F32.BF16 R88, R4.reuse, R8, R88 ;  /* 0x000000080458723c */ /* 0x042ff00000041858 */
[C---:B------:R-:W-:Y:S01]  /*5660*/  HMMA.16816.F32.BF16 R72, R4.reuse, R10, R80 ;  /* 0x0000000a0448723c */ /* 0x040fe20000041850 */
[----:B------:R-:W1:Y:S07]  /*5670*/  LDSM.16.MT88.4 R8, [R230+0x4800] ;  /* 0x00480000e608783b */ /* 0x000e6e0000004200 */
[C---:B-1----:R-:W-:Y:S07]  /*5680*/  HMMA.16816.F32.BF16 R64, R4.reuse, R8, R148 ;  /* 0x000000080440723c */ /* 0x042fee0000041894 */
[----:B------:R-:W-:Y:S01]  /*5690*/  IMAD.MOV.U32 R151, RZ, RZ, R102 ;  /* 0x000000ffff977224 */ /* 0x000fe200078e0066 */
[----:B------:R-:W-:Y:S01]  /*56a0*/  HMMA.16816.F32.BF16 R52, R4, R10, R104 ;  /* 0x0000000a0434723c */ /* 0x000fe20000041868 */
[----:B------:R-:W1:Y:S01]  /*56b0*/  LDSM.16.MT88.4 R8, [R224+0x7800] ;  /* 0x00780000e008783b */ /* 0x000e620000004200 */
[----:B------:R2:W-:Y:S05]  /*56c0*/  MUFU.EX2 R104, R17 ;  /* 0x0000001100687308 */ /* 0x0005ea0000000800 */
[----:B------:R-:W-:-:S03]  /*56d0*/  IMAD.MOV.U32 R107, RZ, RZ, R151 ;  /* 0x000000ffff6b7224 */ /* 0x000fc600078e0097 */
[----:B------:R-:W-:Y:S01]  /*56e0*/  MUFU.EX2 R105, R21 ;  /* 0x0000001500697308 */ /* 0x000fe20000000800 */
[C---:B-1----:R-:W-:Y:S07]  /*56f0*/  HMMA.16816.F32.BF16 R44, R4.reuse, R8, R144 ;  /* 0x00000008042c723c */ /* 0x042fee0000041890 */
[----:B------:R-:W-:Y:S01]  /*5700*/  IMAD.MOV.U32 R147, RZ, RZ, R223 ;  /* 0x000000ffff937224 */ /* 0x000fe200078e00df */
[----:B------:R-:W-:Y:S01]  /*5710*/  HMMA.16816.F32.BF16 R32, R4, R10, R128 ;  /* 0x0000000a0420723c */ /* 0x000fe20000041880 */
[----:B------:R-:W1:Y:S01]  /*5720*/  LDSM.16.MT88.4 R8, [R228+0x7800] ;  /* 0x00780000e408783b */ /* 0x000e620000004200 */
[----:B------:R-:W-:-:S02]  /*5730*/  IMAD.MOV.U32 R146, RZ, RZ, R222 ;  /* 0x000000ffff927224 */ /* 0x000fc400078e00de */
        /* <DEDUP_REMOVED lines=8> */
[C---:B-1----:R-:W-:Y:S01]  /*57c0*/  HMMA.16816.F32.BF16 R40, R4.reuse, R8, R132 ;  /* 0x000000080428723c */ /* 0x042fe20000041884 */
[----:B------:R-:W-:Y:S07]  /*57d0*/  MUFU.EX2 R8, R12 ;  /* 0x0000000c00087308 */ /* 0x000fee0000000800 */
[----:B------:R-:W-:Y:S01]  /*57e0*/  HMMA.16816.F32.BF16 R28, R4, R10, R28 ;  /* 0x0000000a041c723c */ /* 0x000fe2000004181c */
[----:B------:R1:W-:Y:S06]  /*57f0*/  MUFU.EX2 R9, R13 ;  /* 0x0000000d00097308 */ /* 0x0003ec0000000800 */
[----:B------:R-:W-:-:S02]  /*5800*/  FADD.FTZ R6, R20, R14 ;  /* 0x0000000e14067221 */ /* 0x000fc40000010000 */
[----:B------:R-:W-:Y:S02]  /*5810*/  FADD.FTZ R4, R18, R0 ;  /* 0x0000000012047221 */ /* 0x000fe40000010000 */
[----:B------:R-:W-:Y:S02]  /*5820*/  FADD.FTZ R6, R15, R6 ;  /* 0x000000060f067221 */ /* 0x000fe40000010000 */
[----:B------:R-:W-:Y:S02]  /*5830*/  FADD.FTZ R5, R19, R4 ;  /* 0x0000000413057221 */ /* 0x000fe40000010000 */
[--C-:B------:R-:W-:Y:S01]  /*5840*/  FFMA.FTZ R4, R23, c[0x0][0x2d0], -R2.reuse ;  /* 0x0000b40017047a23 */ /* 0x100fe20000010802 */
[----:B--2---:R-:W-:Y:S01]  /*5850*/  LDSM.16.MT88.4 R16, [R228+0x2000] ;  /* 0x00200000e410783b */ /* 0x004fe20000004200 */
[--C-:B------:R-:W-:Y:S02]  /*5860*/  FFMA.FTZ R0, R22, c[0x0][0x2d0], -R2.reuse ;  /* 0x0000b40016007a23 */ /* 0x100fe40000010802 */
[----:B------:R2:W-:Y:S01]  /*5870*/  MUFU.EX2 R102, R4 ;  /* 0x0000000400667308 */ /* 0x0005e20000000800 */
[----:B-1----:R-:W1:Y:S01]  /*5880*/  LDSM.16.MT88.4 R12, [R227+0x2000] ;  /* 0x00200000e30c783b */ /* 0x002e620000004200 */
[----:B------:R-:W-:-:S02]  /*5890*/  FFMA.FTZ R11, R58, c[0x0][0x2d0], -R2 ;  /* 0x0000b4003a0b7a23 */ /* 0x000fc40000010802 */
[--C-:B------:R-:W-:Y:S01]  /*58a0*/  FFMA.FTZ R10, R59, c[0x0][0x2d0], -R2.reuse ;  /* 0x0000b4003b0a7a23 */ /* 0x100fe20000010802 */
[----:B------:R-:W3:Y:S03]  /*58b0*/  LDSM.16.MT88.4 R20, [R224+0x2000] ;  /* 0x00200000e014783b */ /* 0x000ee60000004200 */
[----:B------:R-:W4:Y:S01]  /*58c0*/  MUFU.EX2 R0, R0 ;  /* 0x0000000000007308 */ /* 0x000f220000000800 */
[----:B--2---:R-:W-:-:S07]  /*58d0*/  FFMA.FTZ R4, R103, c[0x0][0x2d0], -R2 ;  /* 0x0000b40067047a23 */ /* 0x004fce0000010802 */
[----:B------:R2:W5:Y:S02]  /*58e0*/  MUFU.EX2 R103, R4 ;  /* 0x0000000400677308 */ /* 0x0005640000000800 */
[----:B--2---:R-:W-:Y:S01]  /*58f0*/  FADD.FTZ R4, R25, R5 ;  /* 0x0000000519047221 */ /* 0x004fe20000010000 */
[----:B----4-:R-:W-:Y:S01]  /*5900*/  F2FP.BF16.PACK_AB R5, R0, R3 ;  /* 0x000000030005723e */ /* 0x010fe200000010ff */
[----:B------:R-:W-:Y:S01]  /*5910*/  FFMA.FTZ R25, R57, c[0x0][0x2d0], -R2 ;  /* 0x0000b40039197a23 */ /* 0x000fe20000010802 */
[----:B-----5:R-:W-:Y:S01]  /*5920*/  F2FP.BF16.PACK_AB R7, R103, R102 ;  /* 0x000000666707723e */ /* 0x020fe200000010ff */
[----:B------:R-:W-:Y:S01]  /*5930*/  FADD.FTZ R2, R26, R6 ;  /* 0x000000061a027221 */ /* 0x000fe20000010000 */
[----:B------:R-:W-:Y:S01]  /*5940*/  F2FP.BF16.PACK_AB R6, R105, R104 ;  /* 0x000000686906723e */ /* 0x000fe200000010ff */
[----:B------:R-:W-:Y:S01]  /*5950*/  FADD.FTZ R24, R24, R4 ;  /* 0x0000000418187221 */ /* 0x000fe20000010000 */
[----:B------:R-:W-:-:S07]  /*5960*/  F2FP.BF16.PACK_AB R4, R9, R8 ;  /* 0x000000080904723e */ /* 0x000fce00000010ff */
[C---:B-1----:R-:W-:Y:S08]  /*5970*/  HMMA.16816.F32.BF16 R132, R4.reuse, R12, R164 ;  /* 0x0000000c0484723c */ /* 0x042ff000000418a4 */
[C---:B------:R-:W-:Y:S01]  /*5980*/  HMMA.16816.F32.BF16 R220, R4.reuse, R14, R124 ;  /* 0x0000000e04dc723c */ /* 0x040fe2000004187c */
[----:B------:R-:W1:Y:S07]  /*5990*/  LDSM.16.MT88.4 R12, [R228+0x5000] ;  /* 0x00500000e40c783b */ /* 0x000e6e0000004200 */
[C---:B---3--:R-:W-:Y:S08]  /*59a0*/  HMMA.16816.F32.BF16 R108, R4.reuse, R20, R216 ;  /* 0x00000014046c723c */ /* 0x048ff000000418d8 */
[----:B------:R-:W-:Y:S01]  /*59b0*/  IMAD.MOV.U32 R106, RZ, RZ, R135 ;  /* 0x000000ffff6a7224 */ /* 0x000fe200078e0087 */
[----:B------:R-:W-:Y:S01]  /*59c0*/  HMMA.16816.F32.BF16 R56, R4, R22, R212 ;  /* 0x000000160438723c */ /* 0x000fe200000418d4 */
[----:B------:R-:W2:Y:S01]  /*59d0*/  LDSM.16.MT88.4 R20, [R230+0x2000] ;  /* 0x00200000e614783b */ /* 0x000ea20000004200 */
[----:B------:R-:W-:-:S02]  /*59e0*/  IMAD.MOV.U32 R130, RZ, RZ, R132 ;  /* 0x000000ffff827224 */ /* 0x000fc400078e0084 */
[----:B------:R-:W-:Y:S02]  /*59f0*/  IMAD.MOV.U32 R127, RZ, RZ, R106 ;  /* 0x000000ffff7f7224 */ /* 0x000fe400078e006a */
[----:B------:R-:W3:Y:S01]  /*5a00*/  LDL R106, [R1+0x58] ;  /* 0x00005800016a7983 */ /* 0x000ee20000100800 */
[----:B------:R-:W-:Y:S01]  /*5a10*/  IMAD.MOV.U32 R129, RZ, RZ, R133 ;  /* 0x000000ffff817224 */ /* 0x000fe200078e0085 */
[C---:B------:R-:W-:Y:S01]  /*5a20*/  HMMA.16816.F32.BF16 R116, R4.reuse, R16, R208 ;  /* 0x000000100474723c */ /* 0x040fe200000418d0 */
[----:B------:R-:W-:Y:S02]  /*5a30*/  IMAD.MOV.U32 R128, RZ, RZ, R134 ;  /* 0x000000ffff807224 */ /* 0x000fe400078e0086 */
[----:B------:R-:W-:Y:S02]  /*5a40*/  FADD.FTZ R2, R86, R2 ;  /* 0x0000000256027221 */ /* 0x000fe40000010000 */
[----:B------:R-:W-:Y:S02]  /*5a50*/  IMAD.MOV.U32 R124, RZ, RZ, R130 ;  /* 0x000000ffff7c7224 */ /* 0x000fe400078e0082 */
[----:B------:R-:W-:Y:S01]  /*5a60*/  IMAD.MOV.U32 R125, RZ, RZ, R129 ;  /* 0x000000ffff7d7224 */ /* 0x000fe200078e0081 */
[----:B------:R-:W-:Y:S01]  /*5a70*/  HMMA.16816.F32.BF16 R76, R4, R18, R76 ;  /* 0x00000012044c723c */ /* 0x000fe2000004184c */
[----:B------:R-:W4:Y:S01]  /*5a80*/  LDSM.16.MT88.4 R16, [R224+0x5000] ;  /* 0x00500000e010783b */ /* 0x000f220000004200 */
[----:B------:R-:W-:-:S06]  /*5a90*/  IMAD.MOV.U32 R126, RZ, RZ, R128 ;  /* 0x000000ffff7e7224 */ /* 0x000fcc00078e0080 */
[C---:B-1----:R-:W-:Y:S08]  /*5aa0*/  HMMA.16816.F32.BF16 R92, R4.reuse, R12, R92 ;  /* 0x0000000c045c723c */ /* 0x042ff0000004185c */
[C---:B------:R-:W-:Y:S01]  /*5ab0*/  HMMA.16816.F32.BF16 R36, R4.reuse, R14, R36 ;  /* 0x0000000e0424723c */ /* 0x040fe20000041824 */
[----:B------:R-:W1:Y:S07]  /*5ac0*/  LDSM.16.MT88.4 R12, [R224+0x8000] ;  /* 0x00800000e00c783b */ /* 0x000e6e0000004200 */
[C---:B--2---:R-:W-:Y:S08]  /*5ad0*/  HMMA.16816.F32.BF16 R132, R4.reuse, R20, R152 ;  /* 0x000000140484723c */ /* 0x044ff00000041898 */
[----:B------:R-:W-:Y:S01]  /*5ae0*/  HMMA.16816.F32.BF16 R208, R4, R22, R120 ;  /* 0x0000001604d0723c */ /* 0x000fe20000041878 */
[----:B------:R-:W2:Y:S01]  /*5af0*/  LDSM.16.MT88.4 R20, [R227+0x5000] ;  /* 0x00500000e314783b */ /* 0x000ea20000004200 */
[----:B------:R-:W-:-:S03]  /*5b00*/  FADD.FTZ R2, R87, R2 ;  /* 0x0000000257027221 */ /* 0x000fc60000010000 */
[----:B------:R-:W-:Y:S03]  /*5b10*/  LDSM.16.MT88.4 R152, [R228+0x5800] ;  /* 0x00580000e498783b */ /* 0x000fe60000004200 */
[C---:B----4-:R-:W-:Y:S01]  /*5b20*/  HMMA.16816.F32.BF16 R140, R4.reuse, R16, R112 ;  /* 0x00000010048c723c */ /* 0x050fe20000041870 */
[----:B------:R-:W-:Y:S04]  /*5b30*/  LDSM.16.MT88.4 R112, [R224+0x2800] ;  /* 0x00280000e070783b */ /* 0x000fe80000004200 */
[----:B------:R-:W-:Y:S03]  /*5b40*/  LDSM.16.MT88.4 R120, [R228+0x2800] ;  /* 0x00280000e478783b */ /* 0x000fe60000004200 */
[C---:B------:R-:W-:Y:S01]  /*5b50*/  HMMA.16816.F32.BF16 R148, R4.reuse, R18, R96 ;  /* 0x000000120494723c */ /* 0x040fe20000041860 */
[----:B------:R-:W4:Y:S04]  /*5b60*/  LDSM.16.MT88.4 R16, [R230+0x5000] ;  /* 0x00500000e610783b */ /* 0x000f280000004200 */
[----:B------:R-:W-:Y:S03]  /*5b70*/  LDSM.16.MT88.4 R128, [R227+0x2800] ;  /* 0x00280000e380783b */ /* 0x000fe60000004200 */
        /* <DEDUP_REMOVED lines=9> */
[C---:B-1----:R-:W-:Y:S01]  /*5c10*/  HMMA.16816.F32.BF16 R40, R4.reuse, R12, R40 ;  /* 0x0000000c0428723c */ /* 0x042fe20000041828 */
[----:B------:R-:W-:Y:S07]  /*5c20*/  MUFU.EX2 R13, R144 ;  /* 0x00000090000d7308 */ /* 0x000fee0000000800 */
[----:B------:R-:W-:Y:S01]  /*5c30*/  HMMA.16816.F32.BF16 R28, R4, R14, R28 ;  /* 0x0000000e041c723c */ /* 0x000fe2000004181c */
[----:B------:R-:W-:Y:S01]  /*5c40*/  MUFU.EX2 R15, R146 ;  /* 0x00000092000f7308 */ /* 0x000fe20000000800 */
[----:B------:R-:W-:-:S02]  /*5c50*/  FADD.FTZ R2, R8, R2 ;  /* 0x0000000208027221 */ /* 0x000fc40000010000 */
[----:B------:R-:W-:Y:S02]  /*5c60*/  IMAD.MOV.U32 R26, RZ, RZ, R139 ;  /* 0x000000ffff1a7224 */ /* 0x000fe400078e008b */
[----:B------:R-:W-:Y:S02]  /*5c70*/  IMAD.MOV.U32 R66, RZ, RZ, R136 ;  /* 0x000000ffff427224 */ /* 0x000fe400078e0088 */
[----:B------:R-:W-:Y:S01]  /*5c80*/  IMAD.MOV.U32 R65, RZ, RZ, R137 ;  /* 0x000000ffff417224 */ /* 0x000fe200078e0089 */
[C---:B--2---:R-:W-:Y:S01]  /*5c90*/  HMMA.16816.F32.BF16 R44, R4.reuse, R20, R80 ;  /* 0x00000014042c723c */ /* 0x044fe20000041850 */
[----:B------:R-:W1:Y:S01]  /*5ca0*/  MUFU.EX2 R14, R147 ;  /* 0x00000093000e7308 */ /* 0x000e620000000800 */
[----:B------:R-:W-:Y:S01]  /*5cb0*/  IMAD.MOV.U32 R64, RZ, RZ, R138 ;  /* 0x000000ffff407224 */ /* 0x000fe200078e008a */
[----:B------:R-:W-:Y:S04]  /*5cc0*/  LDSM.16.MT88.4 R80, [R228+0x8800] ;  /* 0x00880000e450783b */ /* 0x000fe80000004200 */
[----:B------:R-:W-:Y:S01]  /*5cd0*/  LDSM.16.MT88.4 R136, [R230+0x2800] ;  /* 0x00280000e688783b */ /* 0x000fe20000004200 */
[C---:B------:R-:W-:Y:S01]  /*5ce0*/  HMMA.16816.F32.BF16 R32, R4.reuse, R22, R68 ;  /* 0x000000160420723c */ /* 0x040fe20000041844 */
[----:B------:R-:W-:Y:S06]  /*5cf0*/  MUFU.EX2 R12, R25 ;  /* 0x00000019000c7308 */ /* 0x000fec0000000800 */
[----:B------:R-:W-:Y:S01]  /*5d00*/  IMAD.MOV.U32 R71, RZ, RZ, R26 ;  /* 0x000000ffff477224 */ /* 0x000fe200078e001a */
[C---:B----4-:R-:W-:Y:S01]  /*5d10*/  HMMA.16816.F32.BF16 R20, R4.reuse, R16, R60 ;  /* 0x000000100414723c */ /* 0x050fe2000004183c */
[----:B------:R-:W2:Y:S07]  /*5d20*/  MUFU.EX2 R16, R145 ;  /* 0x0000009100107308 */ /* 0x000eae0000000800 */
[----:B------:R-:W-:Y:S01]  /*5d30*/  HMMA.16816.F32.BF16 R48, R4, R18, R48 ;  /* 0x000000120430723c */ /* 0x000fe20000041830 */
[----:B------:R-:W4:Y:S01]  /*5d40*/  MUFU.EX2 R7, R11 ;  /* 0x0000000b00077308 */ /* 0x000f220000000800 */
[----:B-1----:R-:W-:Y:S01]  /*5d50*/  F2FP.BF16.PACK_AB R98, R14, R15 ;  /* 0x0000000f0e62723e */ /* 0x002fe200000010ff */
[----:B------:R-:W-:-:S02]  /*5d60*/  IMAD.MOV.U32 R68, RZ, RZ, R66 ;  /* 0x000000ffff447224 */ /* 0x000fc400078e0042 */
[----:B------:R-:W-:Y:S02]  /*5d70*/  IMAD.MOV.U32 R69, RZ, RZ, R65 ;  /* 0x000000ffff457224 */ /* 0x000fe400078e0041 */
[----:B------:R-:W-:Y:S02]  /*5d80*/  IMAD.MOV.U32 R70, RZ, RZ, R64 ;  /* 0x000000ffff467224 */ /* 0x000fe400078e0040 */
[----:B------:R-:W-:Y:S01]  /*5d90*/  MUFU.EX2 R5, R10 ;  /* 0x0000000a00057308 */ /* 0x000fe20000000800 */
[----:B--2---:R-:W-:Y:S01]  /*5da0*/  F2FP.BF16.PACK_AB R96, R16, R13 ;  /* 0x0000000d1060723e */ /* 0x004fe200000010ff */
[----:B------:R-:W-:Y:S01]  /*5db0*/  FADD.FTZ R4, R85, R24 ;  /* 0x0000001855047221 */ /* 0x000fe20000010000 */
[----:B------:R-:W1:Y:S05]  /*5dc0*/  LDSM.16.MT88.4 R144, [R224+0x5800] ;  /* 0x00580000e090783b */ /* 0x000e6a0000004200 */
[----:B------:R-:W2:Y:S01]  /*5dd0*/  MUFU.EX2 R6, R27 ;  /* 0x0000001b00067308 */ /* 0x000ea20000000800 */
[----:B----4-:R-:W-:Y:S01]  /*5de0*/  F2FP.BF16.PACK_AB R97, R7, R12 ;  /* 0x0000000c0761723e */ /* 0x010fe200000010ff */
[----:B------:R-:W-:Y:S01]  /*5df0*/  IMAD.MOV.U32 R26, RZ, RZ, c[0x0][0x168] ;  /* 0x00005a00ff1a7624 */ /* 0x000fe200078e00ff */
[----:B------:R-:W-:Y:S01]  /*5e00*/  LDSM.16.MT88.4 R64, [R230+0x5800] ;  /* 0x00580000e640783b */ /* 0x000fe20000004200 */
[----:B--2---:R-:W-:-:S07]  /*5e10*/  F2FP.BF16.PACK_AB R99, R6, R5 ;  /* 0x000000050663723e */ /* 0x004fce00000010ff */
[C---:B------:R-:W-:Y:S08]  /*5e20*/  HMMA.16816.F32.BF16 R108, R96.reuse, R112, R108 ;  /* 0x00000070606c723c */ /* 0x040ff0000004186c */
[----:B------:R-:W-:Y:S01]  /*5e30*/  HMMA.16816.F32.BF16 R112, R96, R114, R56 ;  /* 0x000000726070723c */ /* 0x000fe20000041838 */
[----:B------:R-:W2:Y:S01]  /*5e40*/  LDSM.16.MT88.4 R56, [R227+0x5800] ;  /* 0x00580000e338783b */ /* 0x000ea20000004200 */
[----:B------:R-:W-:-:S04]  /*5e50*/  FADD.FTZ R4, R84, R4 ;  /* 0x0000000454047221 */ /* 0x000fc80000010000 */
[----:B------:R-:W-:Y:S02]  /*5e60*/  FADD.FTZ R3, R3, R4 ;  /* 0x0000000403037221 */ /* 0x000fe40000010000 */
[----:B------:R-:W-:Y:S02]  /*5e70*/  FADD.FTZ R4, R9, R2 ;  /* 0x0000000209047221 */ /* 0x000fe40000010000 */
[----:B------:R-:W4:Y:S01]  /*5e80*/  LDSM.16.MT88.4 R8, [R230+0x8800] ;  /* 0x00880000e608783b */ /* 0x000f220000004200 */
[----:B------:R-:W-:Y:S01]  /*5e90*/  FADD.FTZ R3, R0, R3 ;  /* 0x0000000300037221 */ /* 0x000fe20000010000 */
[C---:B-1----:R-:W-:Y:S08]  /*5ea0*/  HMMA.16816.F32.BF16 R140, R96.reuse, R144, R140 ;  /* 0x00000090608c723c */ /* 0x042ff0000004188c */
[C---:B------:R-:W-:Y:S08]  /*5eb0*/  HMMA.16816.F32.BF16 R144, R96.reuse, R146, R148 ;  /* 0x000000926090723c */ /* 0x040ff00000041894 */
[C---:B------:R-:W-:Y:S08]  /*5ec0*/  HMMA.16816.F32.BF16 R148, R96.reuse, R152, R92 ;  /* 0x000000986094723c */ /* 0x040ff0000004185c */
[C---:B--2---:R-:W-:Y:S01]  /*5ed0*/  HMMA.16816.F32.BF16 R52, R96.reuse, R56, R88 ;  /* 0x000000386034723c */ /* 0x044fe20000041858 */
[----:B------:R-:W-:Y:S07]  /*5ee0*/  LDSM.16.MT88.4 R88, [R227+0x8800] ;  /* 0x00880000e358783b */ /* 0x000fee0000004200 */
[C---:B------:R-:W-:Y:S01]  /*5ef0*/  HMMA.16816.F32.BF16 R56, R96.reuse, R58, R72 ;  /* 0x0000003a6038723c */ /* 0x040fe20000041848 */
[----:B------:R-:W1:Y:S07]  /*5f00*/  LDSM.16.MT88.4 R72, [R224+0x8800] ;  /* 0x00880000e048783b */ /* 0x000e6e0000004200 */
[----:B----4-:R-:W-:Y:S07]  /*5f10*/  HMMA.16816.F32.BF16 R92, R96, R8, R40 ;  /* 0x00000008605c723c */ /* 0x010fee0000041828 */
[----:B------:R-:W-:Y:S01]  /*5f20*/  IADD3 R8, R107, -0x2, RZ ;  /* 0xfffffffe6b087810 */ /* 0x000fe20007ffe0ff */
[----:B---3--:R-:W-:-:S04]  /*5f30*/  @P1 IMAD.HI.U32 R2, R106, c[0x0][0x2c8], RZ ;  /* 0x0000b2006a021a27 */ /* 0x008fc800078e00ff */
[----:B------:R-:W-:Y:S01]  /*5f40*/  IMAD.MOV.U32 R0, RZ, RZ, R106 ;  /* 0x000000ffff007224 */ /* 0x000fe200078e006a */
[----:B------:R-:W-:-:S04]  /*5f50*/  @P1 SHF.R.U32.HI R0, RZ, c[0x0][0x2cc], R2 ;  /* 0x0000b300ff001a19 */ /* 0x000fc80000011602 */
[----:B------:R-:W-:Y:S01]  /*5f60*/  IADD3 R0, R0, c[0x0][0x1d0], -R26 ;  /* 0x0000740000007a10 */ /* 0x000fe20007ffe81a */
[----:B------:R-:W-:-:S04]  /*5f70*/  FADD.FTZ R2, R104, R4 ;  /* 0x0000000468027221 */ /* 0x000fc80000010000 */
[----:B------:R-:W-:-:S04]  /*5f80*/  IMAD.HI R4, R0, 0x2aaaaaab, RZ ;  /* 0x2aaaaaab00047827 */ /* 0x000fc800078e02ff */
[----:B------:R-:W-:Y:S01]  /*5f90*/  FADD.FTZ R0, R102, R3 ;  /* 0x0000000366007221 */ /* 0x000fe20000010000 */
[----:B------:R-:W-:Y:S01]  /*5fa0*/  SHF.R.U32.HI R3, RZ, 0x1f, R4 ;  /* 0x0000001fff037819 */ /* 0x000fe20000011604 */
[----:B------:R-:W-:Y:S02]  /*5fb0*/  FADD.FTZ R2, R105, R2 ;  /* 0x0000000269027221 */ /* 0x000fe40000010000 */
[----:B------:R-:W-:Y:S01]  /*5fc0*/  FADD.FTZ R0, R103, R0 ;  /* 0x0000000067007221 */ /* 0x000fe20000010000 */
[----:B------:R-:W-:Y:S01]  /*5fd0*/  LEA.HI.SX32 R3, R4, R3, 0x1c ;  /* 0x0000000304037211 */ /* 0x000fe200078fe2ff */
[----:B------:R-:W-:Y:S02]  /*5fe0*/  FADD.FTZ R13, R13, R2 ;  /* 0x000000020d0d7221 */ /* 0x000fe40000010000 */
[----:B------:R-:W-:Y:S01]  /*5ff0*/  FADD.FTZ R12, R12, R0 ;  /* 0x000000000c0c7221 */ /* 0x000fe20000010000 */
[----:B------:R-:W-:Y:S01]  /*6000*/  IMNMX R0, RZ, R3, !PT ;  /* 0x00000003ff007217 */ /* 0x000fe20007800200 */
[----:B------:R-:W-:-:S02]  /*6010*/  FADD.FTZ R16, R16, R13 ;  /* 0x0000000d10107221 */ /* 0x000fc40000010000 */
[----:B------:R-:W-:Y:S01]  /*6020*/  FADD.FTZ R7, R7, R12 ;  /* 0x0000000c07077221 */ /* 0x000fe20000010000 */
[----:B------:R-:W-:Y:S01]  /*6030*/  STL [R1+0x8], R8 ;  /* 0x0000080801007387 */ /* 0x000fe20000100800 */
[----:B------:R-:W-:Y:S02]  /*6040*/  FADD.FTZ R15, R15, R16 ;  /* 0x000000100f0f7221 */ /* 0x000fe40000010000 */
[----:B------:R-:W-:Y:S01]  /*6050*/  FADD.FTZ R5, R5, R7 ;  /* 0x0000000705057221 */ /* 0x000fe20000010000 */
[----:B------:R2:W-:Y:S01]  /*6060*/  STL [R1+0x10], R0 ;  /* 0x0000100001007387 */ /* 0x0005e20000100800 */
[----:B------:R-:W-:Y:S01]  /*6070*/  ISETP.GE.AND P0, PT, R8, R0, PT ;  /* 0x000000000800720c */ /* 0x000fe20003f06270 */
[----:B------:R-:W-:Y:S01]  /*6080*/  FADD.FTZ R2, R14, R15 ;  /* 0x0000000f0e027221 */ /* 0x000fe20000010000 */
[----:B------:R-:W-:Y:S01]  /*6090*/  HMMA.16816.F32.BF16 R116, R96, R120, R116 ;  /* 0x000000786074723c */ /* 0x000fe20000041874 */
[----:B--2---:R-:W-:-:S05]  /*60a0*/  FADD.FTZ R0, R6, R5 ;  /* 0x0000000506007221 */ /* 0x004fca0000010000 */
[----:B------:R2:W-:Y:S04]  /*60b0*/  STL [R1+0x1c], R0 ;  /* 0x00001c0001007387 */ /* 0x0005e80000100800 */
[----:B------:R2:W-:Y:S01]  /*60c0*/  STL [R1+0x18], R2 ;  /* 0x0000180201007387 */ /* 0x0005e20000100800 */
[C---:B------:R-:W-:Y:S08]  /*60d0*/  HMMA.16816.F32.BF16 R120, R96.reuse, R122, R76 ;  /* 0x0000007a6078723c */ /* 0x040ff0000004184c */
[C---:B------:R-:W-:Y:S08]  /*60e0*/  HMMA.16816.F32.BF16 R60, R96.reuse, R64, R68 ;  /* 0x00000040603c723c */ /* 0x040ff00000041844 */
        /* <DEDUP_REMOVED lines=14> */
[----:B--2---:R-:W2:Y:S01]  /*61d0*/  LDL R107, [R1+0x88] ;  /* 0x00008800016b7983 */ /* 0x004ea20000100800 */
[----:B------:R-:W-:Y:S01]  /*61e0*/  IMAD.MOV.U32 R104, RZ, RZ, R100 ;  /* 0x000000ffff687224 */ /* 0x000fe200078e0064 */
[----:B------:R-:W-:-:S02]  /*61f0*/  MOV R103, R101 ;  /* 0x0000006500677202 */ /* 0x000fc40000000f00 */
[----:B------:R-:W-:Y:S01]  /*6200*/  MOV R218, R8 ;  /* 0x0000000800da7202 */ /* 0x000fe20000000f00 */
[----:B--2---:R-:W-:-:S05]  /*6210*/  IMAD.IADD R0, R107, 0x1, R106 ;  /* 0x000000016b007824 */ /* 0x004fca00078e026a */
[----:B------:R1:W-:Y:S02]  /*6220*/  STL [R1+0xc], R0 ;  /* 0x00000c0001007387 */ /* 0x0003e40000100800 */
[----:B-1----:R-:W-:-:S05]  /*6230*/  @P1 IMAD.HI.U32 R0, R0, c[0x0][0x2c8], RZ ;  /* 0x0000b20000001a27 */ /* 0x002fca00078e00ff */
[----:B------:R-:W-:-:S05]  /*6240*/  @P1 SHF.R.U32.HI R0, RZ, c[0x0][0x2cc], R0 ;  /* 0x0000b300ff001a19 */ /* 0x000fca0000011600 */
[----:B------:R1:W-:Y:S02]  /*6250*/  @P1 STL [R1+0x14], R0 ;  /* 0x0000140001001387 */ /* 0x0003e40000100800 */
.L_x_446:
[----:B------:R-:W-:Y:S04]  /*6260*/  DEPBAR.LE SB0, 0x0 ;  /* 0x000080000000791a */ /* 0x000fe80000000000 */
[----:B------:R-:W-:Y:S01]  /*6270*/  WARPSYNC 0xffffffff ;  /* 0xffffffff00007948 */ /* 0x000fe20003800000 */
[----:B------:R-:W-:Y:S01]  /*6280*/  BAR.SYNC.DEFER_BLOCKING 0x0 ;  /* 0x0000000000007b1d */ /* 0x000fe20000010000 */
[C---:B------:R-:W-:Y:S11]  /*6290*/  ISETP.GE.AND P6, PT, R218.reuse, RZ, PT ;  /* 0x000000ffda00720c */ /* 0x040ff60003fc6270 */
[----:B------:R-:W-:Y:S02]  /*62a0*/  @!UPT UIADD3 URZ, URZ, URZ, URZ ;  /* 0x0000003f3f3ff290 */ /* 0x000fe4000fffe03f */
[----:B-1----:R-:W-:Y:S01]  /*62b0*/  @P6 SHF.R.S32.HI R0, RZ, 0x1f, R218 ;  /* 0x0000001fff006819 */ /* 0x002fe200000114da */
[----:B------:R-:W-:Y:S04]  /*62c0*/  @P6 IMAD.WIDE.U32 R100, R218, c[0x0][0x208], RZ ;  /* 0x00008200da646a25 */ /* 0x000fe800078e00ff */
[----:B------:R-:W-:Y:S04]  /*62d0*/  @P6 IMAD R0, R0, c[0x0][0x208], RZ ;  /* 0x0000820000006a24 */ /* 0x000fe800078e02ff */
[----:B------:R-:W-:Y:S01]  /*62e0*/  @P6 IMAD R0, R218, c[0x0][0x20c], R0 ;  /* 0x00008300da006a24 */ /* 0x000fe200078e0200 */
[----:B------:R-:W1:Y:S04]  /*62f0*/  LDSM.16.M88.4 R8, [R225] ;  /* 0x00000000e108783b */ /* 0x000e680000000200 */
[----:B------:R-:W-:Y:S04]  /*6300*/  @P6 IADD3 R0, R101, R0, RZ ;  /* 0x0000000065006210 */ /* 0x000fe80007ffe0ff */
[----:B------:R-:W2:Y:S01]  /*6310*/  LDSM.16.M88.4 R16, [R225+0x800] ;  /* 0x00080000e110783b */ /* 0x000ea20000000200 */
[----:B------:R-:W-:Y:S07]  /*6320*/  @P6 IMAD R0, R0, 0x60, RZ ;  /* 0x0000006000006824 */ /* 0x000fee00078e02ff */
[----:B------:R-:W3:Y:S06]  /*6330*/  LDL.64 R2, [R1+0x30] ;  /* 0x0000300001027983 */ /* 0x000eec0000100a00 */
[----:B------:R-:W3:Y:S04]  /*6340*/  LDL R105, [R1+0x40] ;  /* 0x0000400001697983 */ /* 0x000ee80000100800 */
[----:B------:R-:W4:Y:S08]  /*6350*/  LDSM.16.M88.4 R24, [R225+0x1000] ;  /* 0x00100000e118783b */ /* 0x000f300000000200 */
[----:B------:R-:W5:Y:S04]  /*6360*/  LDL R102, [R1+0x4] ;  /* 0x0000040001667983 */ /* 0x000f680000100800 */
[----:B------:R-:W4:Y:S01]  /*6370*/  LDSM.16.M88.4 R32, [R225+0x1800] ;  /* 0x00180000e120783b */ /* 0x000f220000000200 */
[C---:B-1----:R-:W-:Y:S07]  /*6380*/  HMMA.16816.F32.BF16 R4, R156.reuse, R8, RZ ;  /* 0x000000089c04723c */ /* 0x042fee00000418ff */
[----:B------:R-:W1:Y:S01]  /*6390*/  LDSM.16.M88.4 R40, [R225+0x2000] ;  /* 0x00200000e128783b */ /* 0x000e620000000200 */
[C---:B------:R-:W-:Y:S07]  /*63a0*/  HMMA.16816.F32.BF16 R8, R156.reuse, R10, RZ ;  /* 0x0000000a9c08723c */ /* 0x040fee00000418ff */
[----:B------:R-:W1:Y:S01]  /*63b0*/  LDSM.16.M88.4 R48, [R225+0x2800] ;  /* 0x00280000e130783b */ /* 0x000e620000000200 */
[C---:B--2---:R-:W-:Y:S07]  /*63c0*/  HMMA.16816.F32.BF16 R12, R156.reuse, R16, RZ ;  /* 0x000000109c0c723c */ /* 0x044fee00000418ff */
[----:B------:R-:W2:Y:S01]  /*63d0*/  LDSM.16.M88.4 R164, [R231] ;  /* 0x00000000e7a4783b */ /* 0x000ea20000000200 */
[C---:B------:R-:W-:Y:S07]  /*63e0*/  HMMA.16816.F32.BF16 R16, R156.reuse, R18, RZ ;  /* 0x000000129c10723c */ /* 0x040fee00000418ff */
[----:B------:R-:W5:Y:S01]  /*63f0*/  LDL R208, [R1+0x14] ;  /* 0x0000140001d07983 */ /* 0x000f620000100800 */
[C---:B----4-:R-:W-:Y:S08]  /*6400*/  HMMA.16816.F32.BF16 R20, R156.reuse, R24, RZ ;  /* 0x000000189c14723c */ /* 0x050ff000000418ff */
[C---:B------:R-:W-:Y:S08]  /*6410*/  HMMA.16816.F32.BF16 R24, R156.reuse, R26, RZ ;  /* 0x0000001a9c18723c */ /* 0x040ff000000418ff */
[C---:B------:R-:W-:Y:S08]  /*6420*/  HMMA.16816.F32.BF16 R28, R156.reuse, R32, RZ ;  /* 0x000000209c1c723c */ /* 0x040ff000000418ff */
[C---:B------:R-:W-:Y:S08]  /*6430*/  HMMA.16816.F32.BF16 R32, R156.reuse, R34, RZ ;  /* 0x000000229c20723c */ /* 0x040ff000000418ff */
[C---:B-1----:R-:W-:Y:S08]  /*6440*/  HMMA.16816.F32.BF16 R36, R156.reuse, R40, RZ ;  /* 0x000000289c24723c */ /* 0x042ff000000418ff */
[C---:B------:R-:W-:Y:S08]  /*6450*/  HMMA.16816.F32.BF16 R40, R156.reuse, R42, RZ ;  /* 0x0000002a9c28723c */ /* 0x040ff000000418ff */
[C---:B------:R-:W-:Y:S08]  /*6460*/  HMMA.16816.F32.BF16 R44, R156.reuse, R48, RZ ;  /* 0x000000309c2c723c */ /* 0x040ff000000418ff */
[----:B------:R-:W-:Y:S08]  /*6470*/  HMMA.16816.F32.BF16 R48, R156, R50, RZ ;  /* 0x000000329c30723c */ /* 0x000ff000000418ff */
[C---:B--2---:R-:W-:Y:S08]  /*6480*/  HMMA.16816.F32.BF16 R4, R160.reuse, R164, R4 ;  /* 0x000000a4a004723c */ /* 0x044ff00000041804 */
[C---:B------:R-:W-:Y:S01]  /*6490*/  HMMA.16816.F32.BF16 R8, R160.reuse, R166, R8 ;  /* 0x000000a6a008723c */ /* 0x040fe20000041808 */
[----:B------:R-:W1:Y:S07]  /*64a0*/  LDSM.16.M88.4 R164, [R248] ;  /* 0x00000000f8a4783b */ /* 0x000e6e0000000200 */
[C---:B-1----:R-:W-:Y:S08]  /*64b0*/  HMMA.16816.F32.BF16 R12, R160.reuse, R164, R12 ;  /* 0x000000a4a00c723c */ /* 0x042ff0000004180c */
[C---:B------:R-:W-:Y:S01]  /*64c0*/  HMMA.16816.F32.BF16 R16, R160.reuse, R166, R16 ;  /* 0x000000a6a010723c */ /* 0x040fe20000041810 */
[----:B------:R-:W1:Y:S07]  /*64d0*/  LDSM.16.M88.4 R164, [R247] ;  /* 0x00000000f7a4783b */ /* 0x000e6e0000000200 */
[C---:B-1----:R-:W-:Y:S08]  /*64e0*/  HMMA.16816.F32.BF16 R20, R160.reuse, R164, R20 ;  /* 0x000000a4a014723c */ /* 0x042ff00000041814 */
[C---:B------:R-:W-:Y:S01]  /*64f0*/  HMMA.16816.F32.BF16 R24, R160.reuse, R166, R24 ;  /* 0x000000a6a018723c */ /* 0x040fe20000041818 */
[----:B------:R-:W1:Y:S07]  /*6500*/  LDSM.16.M88.4 R164, [R246] ;  /* 0x00000000f6a4783b */ /* 0x000e6e0000000200 */
[C---:B-1----:R-:W-:Y:S08]  /*6510*/  HMMA.16816.F32.BF16 R28, R160.reuse, R164, R28 ;  /* 0x000000a4a01c723c */ /* 0x042ff0000004181c */
[C---:B------:R-:W-:Y:S01]  /*6520*/  HMMA.16816.F32.BF16 R32, R160.reuse, R166, R32 ;  /* 0x000000a6a020723c */ /* 0x040fe20000041820 */
[----:B------:R-:W1:Y:S03]  /*6530*/  LDSM.16.M88.4 R164, [R245] ;  /* 0x00000000f5a4783b */ /* 0x000e660000000200 */
[----:B---3--:R-:W-:Y:S05]  /*6540*/  @P6 MOV R3, R105 ;  /* 0x0000006900036202 */ /* 0x008fea0000000f00 */
[----:B------:R-:W-:Y:S04]  /*6550*/  @P6 IMAD.WIDE.U32 R2, R100, 0x60, R2 ;  /* 0x0000006064026825 */ /* 0x000fe800078e0002 */
[----:B------:R-:W-:Y:S01]  /*6560*/  @P6 IMAD.IADD R0, R3, 0x1, R0 ;  /* 0x0000000103006824 */ /* 0x000fe200078e0200 */
[C---:B-1----:R-:W-:Y:S04]  /*6570*/  HMMA.16816.F32.BF16 R36, R160.reuse, R164, R36 ;  /* 0x000000a4a024723c */ /* 0x042fe80000041824 */
[C---:B------:R-:W-:Y:S02]  /*6580*/  @P6 SHF.L.U64.HI R100, R2.reuse, 0x1, R0 ;  /* 0x0000000102646819 */ /* 0x040fe40000010200 */
[----:B------:R-:W-:Y:S02]  /*6590*/  @P6 SHF.L.U32 R0, R2, 0x1, RZ ;  /* 0x0000000102006819 */ /* 0x000fe400000006ff */
[C---:B------:R-:W-:Y:S01]  /*65a0*/  HMMA.16816.F32.BF16 R40, R160.reuse, R166, R40 ;  /* 0x000000a6a028723c */ /* 0x040fe20000041828 */
[----:B------:R-:W1:Y:S03]  /*65b0*/  LDSM.16.M88.4 R164, [R244] ;  /* 0x00000000f4a4783b */ /* 0x000e660000000200 */
[C---:B------:R-:W-:Y:S02]  /*65c0*/  @P6 IADD3 R2, P0, R0.reuse, c[0x0][0x1f8], RZ ;  /* 0x00007e0000026a10 */ /* 0x040fe40007f1e0ff */
[----:B------:R-:W-:Y:S02]  /*65d0*/  @P6 IADD3 R106, P5, R0, 0x80, RZ ;  /* 0x00000080006a6810 */ /* 0x000fe40007fbe0ff */
[----:B------:R-:W-:Y:S04]  /*65e0*/  @P6 IADD3.X R3, R100, c[0x0][0x1fc], RZ, P0, !PT ;  /* 0x00007f0064036a10 */ /* 0x000fe800007fe4ff */
[----:B------:R-:W-:Y:S01]  /*65f0*/  @P6 IADD3 R106, P0, R106, c[0x0][0x1f8], RZ ;  /* 0x00007e006a6a6a10 */ /* 0x000fe20007f1e0ff */
[----:B------:R-:W-:Y:S01]  /*6600*/  @!PT LDS RZ, [RZ] ;  /* 0x00000000fffff984 */ /* 0x000fe20000000800 */
[----:B------:R-:W-:Y:S01]  /*6610*/  @!PT LDS RZ, [RZ] ;  /* 0x00000000fffff984 */ /* 0x000fe20000000800 */
[----:B------:R-:W-:Y:S01]  /*6620*/  @!PT LDS RZ, [RZ] ;  /* 0x00000000fffff984 */ /* 0x000fe20000000800 */
[----:B-----5:R2:W-:Y:S03]  /*6630*/  @P6 LDGSTS.E.BYPASS.LTC128B.128 [R102+0x100], [R2.64], !P4 ;  /* 0x0010000002666fae */ /* 0x0205e6000e101d46 */
[--C-:B------:R-:W-:Y:S02]  /*6640*/  @P6 IADD3.X R107, RZ, c[0x0][0x1fc], R100.reuse, P0, P5 ;  /* 0x00007f00ff6b6a10 */ /* 0x100fe400007ea464 */
[----:B------:R-:W-:Y:S03]  /*6650*/  @P6 IADD3 R0, P5, R0, 0x100, RZ ;  /* 0x0000010000006810 */ /* 0x000fe60007fbe0ff */
[----:B------:R3:W-:Y:S01]  /*6660*/  @P6 LDGSTS.E.BYPASS.LTC128B.128 [R102+0x3100], [R106.64], !P3 ;  /* 0x031000006a666fae */ /* 0x0007e2000d901d46 */
[C---:B-1----:R-:W-:Y:S03]  /*6670*/  HMMA.16816.F32.BF16 R44, R160.reuse, R164, R44 ;  /* 0x000000a4a02c723c */ /* 0x042fe6000004182c */
[----:B---3--:R-:W-:Y:S05]  /*6680*/  @P6 IADD3 R106, P0, R0, c[0x0][0x1f8], RZ ;  /* 0x00007e00006a6a10 */ /* 0x008fea0007f1e0ff */
[----:B------:R-:W-:Y:S01]  /*6690*/  HMMA.16816.F32.BF16 R48, R160, R166, R48 ;  /* 0x000000a6a030723c */ /* 0x000fe20000041830 */
[----:B------:R-:W-:Y:S03]  /*66a0*/  @P6 IMAD.MOV.U32 R0, RZ, RZ, 0x6 ;  /* 0x00000006ff006424 */ /* 0x000fe600078e00ff */
[----:B------:R-:W-:Y:S02]  /*66b0*/  @P6 IADD3.X R107, RZ, c[0x0][0x1fc], R100, P0, P5 ;  /* 0x00007f00ff6b6a10 */ /* 0x000fe400007ea464 */
[----:B------:R-:W-:Y:S03]  /*66c0*/  @P6 MOV R100, c[0x0][0x208] ;  /* 0x0000820000646a02 */ /* 0x000fe60000000f00 */
[----:B------:R1:W-:Y:S03]  /*66d0*/  @P6 LDGSTS.E.BYPASS.LTC128B.128 [R102+0x6100], [R106.64], !P2 ;  /* 0x061000006a666fae */ /* 0x0003e6000d101d46 */
[C---:B------:R-:W-:Y:S02]  /*66e0*/  @P6 SHF.L.U64.HI R0, R100.reuse, R0, c[0x0][0x20c] ;  /* 0x0000830064006619 */ /* 0x040fe40000010200 */
[----:B------:R-:W-:Y:S04]  /*66f0*/  @P6 SHF.L.U32 R100, R100, 0x6, RZ ;  /* 0x0000000664646819 */ /* 0x000fe800000006ff */
[----:B--2---:R-:W-:Y:S04]  /*6700*/  @P6 IADD3 R2, P0, R2, R100, RZ ;  /* 0x0000006402026210 */ /* 0x004fe80007f1e0ff */
[----:B------:R-:W-:Y:S02]  /*6710*/  @P6 IADD3.X R3, R3, R0, RZ, P0, !PT ;  /* 0x0000000003036210 */ /* 0x000fe400007fe4ff */
[----:B------:R-:W-:Y:S05]  /*6720*/  @P6 IADD3 R100, P0, R100, R2, RZ ;  /* 0x0000000264646210 */ /* 0x000fea0007f1e0ff */
[----:B------:R-:W-:Y:S02]  /*6730*/  @P6 IMAD.X R101, R0, 0x1, R3, P0 ;  /* 0x0000000100656824 */ /* 0x000fe400000e0603 */
[----:B-1----:R-:W-:Y:S01]  /*6740*/  IMAD.MOV.U32 R107, RZ, RZ, R102 ;  /* 0x000000ffff6b7224 */ /* 0x002fe200078e0066 */
[----:B------:R-:W2:Y:S04]  /*6750*/  LDL R106, [R1+0x54] ;  /* 0x00005400016a7983 */ /* 0x000ea80000100800 */
[----:B------:R1:W-:Y:S08]  /*6760*/  @P6 LDGSTS.E.BYPASS.LTC128B.128 [R107+0x1100], [R2.64], !P4 ;  /* 0x01100000026b6fae */ /* 0x0003f0000e101d46 */
[----:B------:R1:W-:Y:S08]  /*6770*/  @P6 LDGSTS.E.BYPASS.LTC128B.128 [R107+0x4100], [R2.64+0x80], !P3 ;  /* 0x04100080026b6fae */ /* 0x0003f0000d901d46 */
[----:B------:R1:W-:Y:S08]  /*6780*/  @P6 LDGSTS.E.BYPASS.LTC128B.128 [R107+0x7100], [R2.64+0x100], !P2 ;  /* 0x07100100026b6fae */ /* 0x0003f0000d101d46 */
[----:B------:R3:W-:Y:S08]  /*6790*/  @P6 LDGSTS.E.BYPASS.LTC128B.128 [R107+0x2100], [R100.64], !P4 ;  /* 0x02100000646b6fae */ /* 0x0007f0000e101d46 */
[----:B------:R3:W-:Y:S08]  /*67a0*/  @P6 LDGSTS.E.BYPASS.LTC128B.128 [R107+0x5100], [R100.64+0x80], !P3 ;  /* 0x05100080646b6fae */ /* 0x0007f0000d901d46 */
[----:B------:R3:W-:Y:S01]  /*67b0*/  @P6 LDGSTS.E.BYPASS.LTC128B.128 [R107+0x8100], [R100.64+0x100], !P2 ;  /* 0x08100100646b6fae */ /* 0x0007e2000d101d46 */
[----:B-1----:R-:W-:Y:S07]  /*67c0*/  IMAD R3, R218, -0x60, RZ ;  /* 0xffffffa0da037824 */ /* 0x002fee00078e02ff */
[----:B------:R-:W1:Y:S08]  /*67d0*/  LDSM.16.M88.4 R164, [R229] ;  /* 0x00000000e5a4783b */ /* 0x000e700000000200 */
[----:B------:R-:W0:Y:S08]  /*67e0*/  LDGDEPBAR ;  /* 0x00000000000079af */ /* 0x000e300000000000 */
[----:B------:R4:W5:Y:S04]  /*67f0*/  LDL R2, [R1+0xc] ;  /* 0x00000c0001027983 */ /* 0x0009680000100800 */
[----:B------:R-:W3:Y:S01]  /*6800*/  LDL.LU R212, [R1+0x18] ;  /* 0x0000180001d47983 */ /* 0x000ee20000300800 */
[C---:B-1----:R-:W-:Y:S08]  /*6810*/  HMMA.16816.F32.BF16 R4, R168.reuse, R164, R4 ;  /* 0x000000a4a804723c */ /* 0x042ff00000041804 */
[C---:B------:R-:W-:Y:S01]  /*6820*/  HMMA.16816.F32.BF16 R8, R168.reuse, R166, R8 ;  /* 0x000000a6a808723c */ /* 0x040fe20000041808 */
[----:B------:R-:W1:Y:S07]  /*6830*/  LDSM.16.M88.4 R164, [R229+0x800] ;  /* 0x00080000e5a4783b */ /* 0x000e6e0000000200 */
        /* <DEDUP_REMOVED lines=11> */
[----:B------:R-:W1:Y:S03]  /*68f0*/  LDSM.16.M88.4 R164, [R229+0x2800] ;  /* 0x00280000e5a4783b */ /* 0x000e660000000200 */
[----:B--2---:R-:W-:Y:S04]  /*6900*/  IADD3 R3, -R106, 0x1, R3 ;  /* 0x000000016a037810 */ /* 0x004fe80007ffe103 */
[----:B------:R-:W-:Y:S04]  /*6910*/  IADD3 R3, R3, c[0x0][0x1d0], RZ ;  /* 0x0000740003037a10 */ /* 0x000fe80007ffe0ff */
[----:B------:R-:W-:Y:S01]  /*6920*/  IADD3 R3, R3, -c[0x0][0x168], RZ ;  /* 0x80005a0003037a10 */ /* 0x000fe20007ffe0ff */
[C---:B-1----:R-:W-:Y:S08]  /*6930*/  HMMA.16816.F32.BF16 R44, R168.reuse, R164, R44 ;  /* 0x000000a4a82c723c */ /* 0x042ff0000004182c */
[----:B------:R-:W-:Y:S01]  /*6940*/  HMMA.16816.F32.BF16 R48, R168, R166, R48 ;  /* 0x000000a6a830723c */ /* 0x000fe20000041830 */
[----:B------:R-:W1:Y:S03]  /*6950*/  LDSM.16.M88.4 R164, [R226] ;  /* 0x00000000e2a4783b */ /* 0x000e660000000200 */
[----:B-----5:R-:W-:Y:S05]  /*6960*/  @P1 MOV R2, R208 ;  /* 0x000000d000021202 */ /* 0x020fea0000000f00 */
[----:B------:R-:W2:Y:S01]  /*6970*/  SHFL.IDX PT, R0, R2, RZ, 0x1c1f ;  /* 0x001c1fff02007589 */ /* 0x000ea200000e0000 */
[C---:B-1----:R-:W-:Y:S08]  /*6980*/  HMMA.16816.F32.BF16 R4, R172.reuse, R164, R4 ;  /* 0x000000a4ac04723c */ /* 0x042ff00000041804 */
[C---:B------:R-:W-:Y:S01]  /*6990*/  HMMA.16816.F32.BF16 R8, R172.reuse, R166, R8 ;  /* 0x000000a6ac08723c */ /* 0x040fe20000041808 */
[----:B------:R-:W1:Y:S03]  /*69a0*/  LDSM.16.M88.4 R164, [R226+0x800] ;  /* 0x00080000e2a4783b */ /* 0x000e660000000200 */
[----:B--2---:R-:W-:Y:S04]  /*69b0*/  IADD3 R0, R3, R0, RZ ;  /* 0x0000000003007210 */ /* 0x004fe80007ffe0ff */
[C---:B------:R-:W-:Y:S02]  /*69c0*/  ISETP.GT.AND P6, PT, R0.reuse, RZ, PT ;  /* 0x000000ff0000720c */ /* 0x040fe40003fc4270 */
[C---:B------:R-:W-:Y:S02]  /*69d0*/  ISETP.GT.AND P5, PT, R0.reuse, 0x1, PT ;  /* 0x000000010000780c */ /* 0x040fe40003fa4270 */
[----:B------:R-:W-:Y:S01]  /*69e0*/  ISETP.GT.AND P0, PT, R0, 0x8, PT ;  /* 0x000000080000780c */ /* 0x000fe20003f04270 */
        /* <DEDUP_REMOVED lines=13> */
[----:B------:R-:W-:Y:S01]  /*6ac0*/  HMMA.16816.F32.BF16 R48, R172, R166, R48 ;  /* 0x000000a6ac30723c */ /* 0x000fe20000041830 */
        /* <DEDUP_REMOVED lines=129> */
[----:B------:R-:W1:Y:S11]  /*72e0*/  LDSM.16.M88.4 R164, [R226+0x6800] ;  /* 0x00680000e2a4783b */ /* 0x000e760000000200 */
[----:B------:R-:W-:Y:S04]  /*72f0*/  @!UPT UIADD3 URZ, URZ, URZ, URZ ;  /* 0x0000003f3f3ff290 */ /* 0x000fe8000fffe03f */
[----:B------:R-:W-:Y:S02]  /*7300*/  FMUL.FTZ R4, R4, c[0x0][0x320] ;  /* 0x0000c80004047a20 */ /* 0x000fe40000410000 */
[----:B------:R-:W-:Y:S02]  /*7310*/  FMUL.FTZ R5, R5, c[0x0][0x320] ;  /* 0x0000c80005057a20 */ /* 0x000fe40000410000 */
[----:B------:R-:W-:Y:S01]  /*7320*/  FMUL.FTZ R6, R6, c[0x0][0x320] ;  /* 0x0000c80006067a20 */ /* 0x000fe20000410000 */
[----:B---3--:R-:W-:Y:S01]  /*7330*/  MUFU.TANH R100, R4 ;  /* 0x0000000400647308 */ /* 0x008fe20000002400 */
[----:B------:R-:W-:Y:S02]  /*7340*/  FMUL.FTZ R7, R7, c[0x0][0x320] ;  /* 0x0000c80007077a20 */ /* 0x000fe40000410000 */
[----:B------:R-:W-:Y:S02]  /*7350*/  FMUL.FTZ R10, R10, c[0x0][0x320] ;  /* 0x0000c8000a0a7a20 */ /* 0x000fe40000410000 */
[----:B------:R-:W-:Y:S02]  /*7360*/  FMUL.FTZ R11, R11, c[0x0][0x320] ;  /* 0x0000c8000b0b7a20 */ /* 0x000fe40000410000 */
[----:B------:R-:W-:Y:S02]  /*7370*/  FMUL.FTZ R8, R8, c[0x0][0x320] ;  /* 0x0000c80008087a20 */ /* 0x000fe40000410000 */
[----:B------:R-:W-:Y:S01]  /*7380*/  FMUL.FTZ R9, R9, c[0x0][0x320] ;  /* 0x0000c80009097a20 */ /* 0x000fe20000410000 */
[----:B------:R-:W2:Y:S01]  /*7390*/  MUFU.TANH R209, R5 ;  /* 0x0000000500d17308 */ /* 0x000ea20000002400 */
[C---:B-1----:R-:W-:Y:S09]  /*73a0*/  HMMA.16816.F32.BF16 R12, R204.reuse, R164, R12 ;  /* 0x000000a4cc0c723c */ /* 0x042ff2000004180c */
[----:B------:R-:W-:Y:S01]  /*73b0*/  MUFU.TANH R105, R6 ;  /* 0x0000000600697308 */ /* 0x000fe20000002400 */
[C---:B------:R-:W-:Y:S01]  /*73c0*/  HMMA.16816.F32.BF16 R16, R204.reuse, R166, R16 ;  /* 0x000000a6cc10723c */ /* 0x040fe20000041810 */
[----:B------:R-:W1:Y:S08]  /*73d0*/  LDSM.16.M88.4 R164, [R226+0x7000] ;  /* 0x00700000e2a4783b */ /* 0x000e700000000200 */
[----:B------:R3:W-:Y:S03]  /*73e0*/  MUFU.TANH R102, R7 ;  /* 0x0000000700667308 */ /* 0x0007e60000002400 */
[----:B--2---:R-:W-:Y:S02]  /*73f0*/  FSEL R209, R209, -INF , P5 ;  /* 0xff800000d1d17808 */ /* 0x004fe40002800000 */
[----:B------:R-:W-:Y:S05]  /*7400*/  ISETP.GT.AND P5, PT, R0, 0x10, PT ;  /* 0x000000100000780c */ /* 0x000fea0003fa4270 */
[----:B------:R-:W-:Y:S01]  /*7410*/  MUFU.TANH R10, R10 ;  /* 0x0000000a000a7308 */ /* 0x000fe20000002400 */
[----:B------:R-:W-:Y:S02]  /*7420*/  FMUL.FTZ R15, R15, c[0x0][0x320] ;  /* 0x0000c8000f0f7a20 */ /* 0x000fe40000410000 */
[----:B------:R-:W-:Y:S02]  /*7430*/  FMUL.FTZ R12, R12, c[0x0][0x320] ;  /* 0x0000c8000c0c7a20 */ /* 0x000fe40000410000 */
[----:B------:R-:W-:Y:S02]  /*7440*/  FMUL.FTZ R13, R13, c[0x0][0x320] ;  /* 0x0000c8000d0d7a20 */ /* 0x000fe40000410000 */
[----:B------:R-:W-:Y:S03]  /*7450*/  FMUL.FTZ R14, R14, c[0x0][0x320] ;  /* 0x0000c8000e0e7a20 */ /* 0x000fe60000410000 */
[----:B------:R-:W-:Y:S01]  /*7460*/  MUFU.TANH R15, R15 ;  /* 0x0000000f000f7308 */ /* 0x000fe20000002400 */
[----:B------:R-:W-:Y:S02]  /*7470*/  FMUL.FTZ R19, R19, c[0x0][0x320] ;  /* 0x0000c80013137a20 */ /* 0x000fe40000410000 */
[----:B------:R-:W-:Y:S01]  /*7480*/  FMUL.FTZ R18, R18, c[0x0][0x320] ;  /* 0x0000c80012127a20 */ /* 0x000fe20000410000 */
[----:B---3--:R-:W-:Y:S01]  /*7490*/  LDSM.16.M88.4 R4, [R226+0x8800] ;  /* 0x00880000e204783b */ /* 0x008fe20000000200 */
[----:B------:R-:W-:Y:S02]  /*74a0*/  FMUL.FTZ R16, R16, c[0x0][0x320] ;  /* 0x0000c80010107a20 */ /* 0x000fe40000410000 */
[----:B------:R-:W-:Y:S03]  /*74b0*/  FMUL.FTZ R17, R17, c[0x0][0x320] ;  /* 0x0000c80011117a20 */ /* 0x000fe60000410000 */
[----:B------:R-:W-:Y:S01]  /*74c0*/  MUFU.TANH R19, R19 ;  /* 0x0000001300137308 */ /* 0x000fe20000002400 */
[C---:B-1----:R-:W-:Y:S09]  /*74d0*/  HMMA.16816.F32.BF16 R20, R204.reuse, R164, R20 ;  /* 0x000000a4cc14723c */ /* 0x042ff20000041814 */
[----:B------:R-:W-:Y:S01]  /*74e0*/  MUFU.TANH R18, R18 ;  /* 0x0000001200127308 */ /* 0x000fe20000002400 */
[C---:B------:R-:W-:Y:S01]  /*74f0*/  HMMA.16816.F32.BF16 R24, R204.reuse, R166, R24 ;  /* 0x000000a6cc18723c */ /* 0x040fe20000041818 */
[----:B------:R-:W1:Y:S08]  /*7500*/  LDSM.16.M88.4 R164, [R226+0x7800] ;  /* 0x00780000e2a4783b */ /* 0x000e700000000200 */
[----:B------:R-:W-:Y:S10]  /*7510*/  MUFU.TANH R11, R11 ;  /* 0x0000000b000b7308 */ /* 0x000ff40000002400 */
[----:B------:R-:W2:Y:S01]  /*7520*/  MUFU.TANH R210, R8 ;  /* 0x0000000800d27308 */ /* 0x000ea20000002400 */
[----:B------:R-:W-:Y:S02]  /*7530*/  FMUL.FTZ R22, R22, c[0x0][0x320] ;  /* 0x0000c80016167a20 */ /* 0x000fe40000410000 */
[----:B------:R-:W-:Y:S02]  /*7540*/  FMUL.FTZ R23, R23, c[0x0][0x320] ;  /* 0x0000c80017177a20 */ /* 0x000fe40000410000 */
[----:B------:R-:W-:Y:S02]  /*7550*/  FMUL.FTZ R20, R20, c[0x0][0x320] ;  /* 0x0000c80014147a20 */ /* 0x000fe40000410000 */
[----:B------:R-:W-:Y:S03]  /*7560*/  FMUL.FTZ R21, R21, c[0x0][0x320] ;  /* 0x0000c80015157a20 */ /* 0x000fe60000410000 */
[----:B------:R-:W-:Y:S01]  /*7570*/  MUFU.TANH R22, R22 ;  /* 0x0000001600167308 */ /* 0x000fe20000002400 */
[----:B------:R-:W-:Y:S02]  /*7580*/  FMUL.FTZ R26, R26, c[0x0][0x320] ;  /* 0x0000c8001a1a7a20 */ /* 0x000fe40000410000 */
[----:B------:R-:W-:Y:S02]  /*7590*/  FMUL.FTZ R24, R24, c[0x0][0x320] ;  /* 0x0000c80018187a20 */ /* 0x000fe40000410000 */
[----:B------:R-:W-:Y:S02]  /*75a0*/  FMUL.FTZ R27, R27, c[0x0][0x320] ;  /* 0x0000c8001b1b7a20 */ /* 0x000fe40000410000 */
[----:B------:R-:W-:Y:S03]  /*75b0*/  FMUL.FTZ R25, R25, c[0x0][0x320] ;  /* 0x0000c80019197a20 */ /* 0x000fe60000410000 */
[----:B------:R-:W-:Y:S01]  /*75c0*/  MUFU.TANH R23, R23 ;  /* 0x0000001700177308 */ /* 0x000fe20000002400 */
[----:B--2---:R-:W-:Y:S02]  /*75d0*/  FSEL R210, R210, -INF , P0 ;  /* 0xff800000d2d27808 */ /* 0x004fe40000000000 */
[----:B------:R-:W-:Y:S01]  /*75e0*/  ISETP.GT.AND P0, PT, R0, 0x11, PT ;  /* 0x000000110000780c */ /* 0x000fe20003f04270 */
[C---:B-1----:R-:W-:Y:S06]  /*75f0*/  HMMA.16816.F32.BF16 R28, R204.reuse, R164, R28 ;  /* 0x000000a4cc1c723c */ /* 0x042fec000004181c */
[----:B------:R-:W-:Y:S02]  /*7600*/  MUFU.TANH R26, R26 ;  /* 0x0000001a001a7308 */ /* 0x000fe40000002400 */
[C---:B------:R-:W-:Y:S01]  /*7610*/  HMMA.16816.F32.BF16 R32, R204.reuse, R166, R32 ;  /* 0x000000a6cc20723c */ /* 0x040fe20000041820 */
[----:B------:R-:W1:Y:S01]  /*7620*/  LDSM.16.M88.4 R164, [R226+0x8000] ;  /* 0x00800000e2a4783b */ /* 0x000e620000000200 */
[----:B------:R-:W-:Y:S06]  /*7630*/  DEPBAR.LE SB0, 0x0 ;  /* 0x000080000000791a */ /* 0x000fec0000000000 */
[----:B------:R-:W2:Y:S01]  /*7640*/  MUFU.TANH R9, R9 ;  /* 0x0000000900097308 */ /* 0x000ea20000002400 */
[----:B------:R-:W-:Y:S07]  /*7650*/  BAR.SYNC.DEFER_BLOCKING 0x0 ;  /* 0x0000000000007b1d */ /* 0x000fee0000010000 */
[----:B------:R-:W-:Y:S02]  /*7660*/  FMUL.FTZ R28, R28, c[0x0][0x320] ;  /* 0x0000c8001c1c7a20 */ /* 0x000fe40000410000 */
[----:B------:R-:W-:Y:S02]  /*7670*/  FMUL.FTZ R29, R29, c[0x0][0x320] ;  /* 0x0000c8001d1d7a20 */ /* 0x000fe40000410000 */
[----:B------:R-:W-:Y:S02]  /*7680*/  FMUL.FTZ R30, R30, c[0x0][0x320] ;  /* 0x0000c8001e1e7a20 */ /* 0x000fe40000410000 */
[----:B------:R-:W-:Y:S02]  /*7690*/  FMUL.FTZ R31, R31, c[0x0][0x320] ;  /* 0x0000c8001f1f7a20 */ /* 0x000fe40000410000 */
[----:B------:R-:W-:Y:S02]  /*76a0*/  FMUL.FTZ R32, R32, c[0x0][0x320] ;  /* 0x0000c80020207a20 */ /* 0x000fe40000410000 */
[----:B------:R-:W-:Y:S02]  /*76b0*/  FMUL.FTZ R33, R33, c[0x0][0x320] ;  /* 0x0000c80021217a20 */ /* 0x000fe40000410000 */
[----:B------:R-:W-:Y:S02]  /*76c0*/  FMUL.FTZ R34, R34, c[0x0][0x320] ;  /* 0x0000c80022227a20 */ /* 0x000fe40000410000 */
[----:B------:R-:W-:Y:S04]  /*76d0*/  FMUL.FTZ R35, R35, c[0x0][0x320] ;  /* 0x0000c80023237a20 */ /* 0x000fe80000410000 */
[----:B------:R-:W-:Y:S01]  /*76e0*/  MUFU.TANH R34, R34 ;  /* 0x0000002200227308 */ /* 0x000fe20000002400 */
[C---:B-1----:R-:W-:Y:S09]  /*76f0*/  HMMA.16816.F32.BF16 R36, R204.reuse, R164, R36 ;  /* 0x000000a4cc24723c */ /* 0x042ff20000041824 */
[----:B------:R-:W-:Y:S01]  /*7700*/  MUFU.TANH R32, R32 ;  /* 0x0000002000207308 */ /* 0x000fe20000002400 */
[C---:B------:R-:W-:Y:S09]  /*7710*/  HMMA.16816.F32.BF16 R40, R204.reuse, R166, R40 ;  /* 0x000000a6cc28723c */ /* 0x040ff20000041828 */
[----:B------:R-:W1:Y:S01]  /*7720*/  MUFU.TANH R12, R12 ;  /* 0x0000000c000c7308 */ /* 0x000e620000002400 */
[C---:B------:R-:W-:Y:S09]  /*7730*/  HMMA.16816.F32.BF16 R44, R204.reuse, R4, R44 ;  /* 0x00000004cc2c723c */ /* 0x040ff2000004182c */
[----:B------:R-:W3:Y:S01]  /*7740*/  MUFU.TANH R13, R13 ;  /* 0x0000000d000d7308 */ /* 0x000ee20000002400 */
[----:B------:R-:W-:Y:S03]  /*7750*/  HMMA.16816.F32.BF16 R48, R204, R6, R48 ;  /* 0x00000006cc30723c */ /* 0x000fe60000041830 */
[----:B------:R-:W-:Y:S01]  /*7760*/  FSEL R5, R100, -INF , P6 ;  /* 0xff80000064057808 */ /* 0x000fe20003000000 */
[----:B------:R-:W-:Y:S01]  /*7770*/  FMUL.FTZ R8, R37, c[0x0][0x320] ;  /* 0x0000c80025087a20 */ /* 0x000fe20000410000 */
[----:B------:R-:W-:Y:S01]  /*7780*/  ISETP.GT.AND P6, PT, R0, 0x9, PT ;  /* 0x000000090000780c */ /* 0x000fe20003fc4270 */
[----:B------:R-:W-:Y:S01]  /*7790*/  FMUL.FTZ R36, R36, c[0x0][0x320] ;  /* 0x0000c80024247a20 */ /* 0x000fe20000410000 */
[----:B------:R-:W-:Y:S02]  /*77a0*/  FMNMX.FTZ R101, R5, R103, !PT ;  /* 0x0000006705657209 */ /* 0x000fe40007810000 */
[----:B------:R-:W5:Y:S03]  /*77b0*/  MUFU.TANH R16, R16 ;  /* 0x0000001000107308 */ /* 0x000f660000002400 */
[----:B------:R-:W-:Y:S01]  /*77c0*/  FMNMX.FTZ R101, R209, R101, !PT ;  /* 0x00000065d1657209 */ /* 0x000fe20007810000 */
[----:B------:R-:W-:Y:S01]  /*77d0*/  FMUL.FTZ R7, R40, c[0x0][0x320] ;  /* 0x0000c80028077a20 */ /* 0x000fe20000410000 */
[----:B--2---:R-:W-:Y:S01]  /*77e0*/  FSEL R211, R9, -INF , P6 ;  /* 0xff80000009d37808 */ /* 0x004fe20003000000 */
[----:B------:R-:W-:Y:S01]  /*77f0*/  FMUL.FTZ R6, R41, c[0x0][0x320] ;  /* 0x0000c80029067a20 */ /* 0x000fe20000410000 */
[----:B------:R-:W-:Y:S01]  /*7800*/  FMNMX.FTZ R101, R210, R101, !PT ;  /* 0x00000065d2657209 */ /* 0x000fe20007810000 */
[----:B------:R-:W-:Y:S01]  /*7810*/  FMUL.FTZ R4, R44, c[0x0][0x320] ;  /* 0x0000c8002c047a20 */ /* 0x000fe20000410000 */
[----:B-1----:R-:W-:Y:S01]  /*7820*/  FSEL R217, R12, -INF , P5 ;  /* 0xff8000000cd97808 */ /* 0x002fe20002800000 */
[----:B------:R-:W1:Y:S01]  /*7830*/  MUFU.TANH R17, R17 ;  /* 0x0000001100117308 */ /* 0x000e620000002400 */
[----:B------:R-:W-:Y:S01]  /*7840*/  FMNMX.FTZ R101, R211, R101, !PT ;  /* 0x00000065d3657209 */ /* 0x000fe20007810000 */
[----:B------:R-:W-:Y:S01]  /*7850*/  FMUL.FTZ R45, R45, c[0x0][0x320] ;  /* 0x0000c8002d2d7a20 */ /* 0x000fe20000410000 */
[----:B------:R-:W-:Y:S01]  /*7860*/  ISETP.GT.AND P6, PT, R0, 0x18, PT ;  /* 0x000000180000780c */ /* 0x000fe20003fc4270 */
[----:B------:R-:W-:Y:S01]  /*7870*/  FMUL.FTZ R38, R38, c[0x0][0x320] ;  /* 0x0000c80026267a20 */ /* 0x000fe20000410000 */
[----:B---3--:R-:W-:Y:S01]  /*7880*/  FSEL R219, R13, -INF , P0 ;  /* 0xff8000000ddb7808 */ /* 0x008fe20000000000 */
[----:B------:R-:W-:Y:S01]  /*7890*/  FMUL.FTZ R48, R48, c[0x0][0x320] ;  /* 0x0000c80030307a20 */ /* 0x000fe20000410000 */
[----:B------:R-:W-:Y:S01]  /*78a0*/  FMNMX.FTZ R101, R217, R101, !PT ;  /* 0x00000065d9657209 */ /* 0x000fe20007810000 */
[----:B------:R-:W-:Y:S01]  /*78b0*/  FMUL.FTZ R39, R39, c[0x0][0x320] ;  /* 0x0000c80027277a20 */ /* 0x000fe20000410000 */
[----:B------:R-:W-:Y:S01]  /*78c0*/  ISETP.GT.AND P5, PT, R0, 0x19, PT ;  /* 0x000000190000780c */ /* 0x000fe20003fa4270 */
[----:B------:R-:W2:Y:S01]  /*78d0*/  MUFU.TANH R20, R20 ;  /* 0x0000001400147308 */ /* 0x000ea20000002400 */
[----:B------:R-:W-:Y:S01]  /*78e0*/  FMNMX.FTZ R101, R219, R101, !PT ;  /* 0x00000065db657209 */ /* 0x000fe20007810000 */
[----:B------:R-:W-:Y:S01]  /*78f0*/  FMUL.FTZ R42, R42, c[0x0][0x320] ;  /* 0x0000c8002a2a7a20 */ /* 0x000fe20000410000 */
[----:B------:R-:W-:Y:S01]  /*7900*/  ISETP.GT.AND P0, PT, R0, 0x20, PT ;  /* 0x000000200000780c */ /* 0x000fe20003f04270 */
[----:B------:R-:W-:Y:S01]  /*7910*/  FMUL.FTZ R43, R43, c[0x0][0x320] ;  /* 0x0000c8002b2b7a20 */ /* 0x000fe20000410000 */
[----:B-----5:R-:W-:Y:S01]  /*7920*/  FSEL R220, R16, -INF , P6 ;  /* 0xff80000010dc7808 */ /* 0x020fe20003000000 */
[----:B------:R-:W-:Y:S01]  /*7930*/  FMUL.FTZ R51, R51, c[0x0][0x320] ;  /* 0x0000c80033337a20 */ /* 0x000fe20000410000 */
[----:B------:R-:W-:Y:S02]  /*7940*/  ISETP.GT.AND P6, PT, R0, 0x21, PT ;  /* 0x000000210000780c */ /* 0x000fe40003fc4270 */
[----:B------:R-:W-:Y:S01]  /*7950*/  FMNMX.FTZ R101, R220, R101, !PT ;  /* 0x00000065dc657209 */ /* 0x000fe20007810000 */
[----:B------:R-:W3:Y:S01]  /*7960*/  MUFU.TANH R21, R21 ;  /* 0x0000001500157308 */ /* 0x000ee20000002400 */
[----:B-1----:R-:W-:Y:S02]  /*7970*/  FSEL R221, R17, -INF , P5 ;  /* 0xff80000011dd7808 */ /* 0x002fe40002800000 */
[----:B------:R-:W-:Y:S02]  /*7980*/  ISETP.GT.AND P5, PT, R0, 0x28, PT ;  /* 0x000000280000780c */ /* 0x000fe40003fa4270 */
[----:B------:R-:W-:Y:S05]  /*7990*/  FMNMX.FTZ R101, R221, R101, !PT ;  /* 0x00000065dd657209 */ /* 0x000fea0007810000 */
[----:B------:R-:W1:Y:S01]  /*79a0*/  MUFU.TANH R24, R24 ;  /* 0x0000001800187308 */ /* 0x000e620000002400 */
[----:B--2---:R-:W-:Y:S02]  /*79b0*/  FSEL R20, R20, -INF , P0 ;  /* 0xff80000014147808 */ /* 0x004fe40000000000 */
[----:B------:R-:W-:Y:S02]  /*79c0*/  ISETP.GT.AND P0, PT, R0, 0x29, PT ;  /* 0x000000290000780c */ /* 0x000fe40003f04270 */
[----:B------:R-:W-:Y:S05]  /*79d0*/  FMNMX.FTZ R101, R20, R101, !PT ;  /* 0x0000006514657209 */ /* 0x000fea0007810000 */
[----:B------:R-:W2:Y:S01]  /*79e0*/  MUFU.TANH R25, R25 ;  /* 0x0000001900197308 */ /* 0x000ea20000002400 */
[----:B---3--:R-:W-:Y:S02]  /*79f0*/  FSEL R21, R21, -INF , P6 ;  /* 0xff80000015157808 */ /* 0x008fe40003000000 */
[----:B------:R-:W-:Y:S02]  /*7a00*/  ISETP.GT.AND P6, PT, R0, 0x30, PT ;  /* 0x000000300000780c */ /* 0x000fe40003fc4270 */
[----:B------:R-:W-:Y:S05]  /*7a10*/  FMNMX.FTZ R101, R21, R101, !PT ;  /* 0x0000006515657209 */ /* 0x000fea0007810000 */
        /* <DEDUP_REMOVED lines=9> */
[----:B------:R-:W-:Y:S02]  /*7ab0*/  FSEL R32, R32, -INF , P0 ;  /* 0xff80000020207808 */ /* 0x000fe40000000000 */
[----:B------:R-:W-:Y:S02]  /*7ac0*/  ISETP.GT.AND P0, PT, R0, 0x41, PT ;  /* 0x000000410000780c */ /* 0x000fe40003f04270 */
[----:B---3--:R-:W-:Y:S02]  /*7ad0*/  FSEL R28, R28, -INF , P6 ;  /* 0xff8000001c1c7808 */ /* 0x008fe40003000000 */
[----:B------:R-:W-:Y:S02]  /*7ae0*/  ISETP.GT.AND P6, PT, R0, 0x39, PT ;  /* 0x000000390000780c */ /* 0x000fe40003fc4270 */
[----:B------:R-:W-:Y:S01]  /*7af0*/  FMNMX.FTZ R101, R28, R101, !PT ;  /* 0x000000651c657209 */ /* 0x000fe20007810000 */
[----:B------:R-:W3:Y:S01]  /*7b00*/  MUFU.TANH R33, R33 ;  /* 0x0000002100217308 */ /* 0x000ee20000002400 */
[----:B-1----:R-:W-:Y:S02]  /*7b10*/  FSEL R29, R29, -INF , P5 ;  /* 0xff8000001d1d7808 */ /* 0x002fe40002800000 */
[----:B------:R-:W-:Y:S02]  /*7b20*/  ISETP.GT.AND P5, PT, R0, 0x40, PT ;  /* 0x000000400000780c */ /* 0x000fe40003fa4270 */
[----:B------:R-:W-:Y:S05]  /*7b30*/  FMNMX.FTZ R101, R29, R101, !PT ;  /* 0x000000651d657209 */ /* 0x000fea0007810000 */
[----:B------:R-:W1:Y:S01]  /*7b40*/  MUFU.TANH R4, R4 ;  /* 0x0000000400047308 */ /* 0x000e620000002400 */
[----:B------:R-:W-:Y:S02]  /*7b50*/  FMNMX.FTZ R101, R32, R101, !PT ;  /* 0x0000006520657209 */ /* 0x000fe40007810000 */
[----:B--2---:R-:W-:Y:S02]  /*7b60*/  FSEL R8, R8, -INF , P0 ;  /* 0xff80000008087808 */ /* 0x004fe40000000000 */
[C---:B------:R-:W-:Y:S05]  /*7b70*/  ISETP.GT.AND P0, PT, R0.reuse, 0x50, PT ;  /* 0x000000500000780c */ /* 0x040fea0003f04270 */
[----:B------:R-:W2:Y:S01]  /*7b80*/  MUFU.TANH R36, R36 ;  /* 0x0000002400247308 */ /* 0x000ea20000002400 */
[----:B---3--:R-:W-:Y:S02]  /*7b90*/  FSEL R33, R33, -INF , P6 ;  /* 0xff80000021217808 */ /* 0x008fe40003000000 */
[----:B------:R-:W-:Y:S02]  /*7ba0*/  ISETP.GT.AND P6, PT, R0, 0x48, PT ;  /* 0x000000480000780c */ /* 0x000fe40003fc4270 */
[----:B------:R-:W-:Y:S05]  /*7bb0*/  FMNMX.FTZ R101, R33, R101, !PT ;  /* 0x0000006521657209 */ /* 0x000fea0007810000 */
[----:B------:R-:W3:Y:S01]  /*7bc0*/  MUFU.TANH R7, R7 ;  /* 0x0000000700077308 */ /* 0x000ee20000002400 */
[----:B-1----:R-:W-:Y:S01]  /*7bd0*/  FSEL R16, R4, -INF , P0 ;  /* 0xff80000004107808 */ /* 0x002fe20000000000 */
[----:B------:R-:W-:Y:S01]  /*7be0*/  FMUL.FTZ R4, R49, c[0x0][0x320] ;  /* 0x0000c80031047a20 */ /* 0x000fe20000410000 */
[----:B------:R-:W-:Y:S01]  /*7bf0*/  ISETP.GT.AND P0, PT, R0, 0x59, PT ;  /* 0x000000590000780c */ /* 0x000fe20003f04270 */
[----:B------:R-:W-:Y:S06]  /*7c00*/  IMAD.MOV.U32 R49, RZ, RZ, R25 ;  /* 0x000000ffff317224 */ /* 0x000fec00078e0019 */
[----:B------:R-:W1:Y:S01]  /*7c10*/  MUFU.TANH R6, R6 ;  /* 0x0000000600067308 */ /* 0x000e620000002400 */
[----:B--2---:R-:W-:Y:S02]  /*7c20*/  FSEL R36, R36, -INF , P5 ;  /* 0xff80000024247808 */ /* 0x004fe40002800000 */
[----:B------:R-:W-:Y:S02]  /*7c30*/  ISETP.GT.AND P5, PT, R0, 0x49, PT ;  /* 0x000000490000780c */ /* 0x000fe40003fa4270 */
[----:B------:R-:W-:Y:S05]  /*7c40*/  FMNMX.FTZ R101, R36, R101, !PT ;  /* 0x0000006524657209 */ /* 0x000fea0007810000 */
[----:B------:R-:W2:Y:S01]  /*7c50*/  MUFU.TANH R45, R45 ;  /* 0x0000002d002d7308 */ /* 0x000ea20000002400 */
[----:B------:R-:W-:Y:S02]  /*7c60*/  FMNMX.FTZ R101, R8, R101, !PT ;  /* 0x0000006508657209 */ /* 0x000fe40007810000 */
[----:B---3--:R-:W-:Y:S01]  /*7c70*/  FSEL R12, R7, -INF , P6 ;  /* 0xff800000070c7808 */ /* 0x008fe20003000000 */
[----:B------:R-:W-:Y:S01]  /*7c80*/  FMUL.FTZ R7, R46, c[0x0][0x320] ;  /* 0x0000c8002e077a20 */ /* 0x000fe20000410000 */
[----:B------:R-:W-:Y:S02]  /*7c90*/  ISETP.GT.AND P6, PT, R0, 0x51, PT ;  /* 0x000000510000780c */ /* 0x000fe40003fc4270 */
[----:B------:R-:W-:Y:S03]  /*7ca0*/  FMNMX.FTZ R101, R12, R101, !PT ;  /* 0x000000650c657209 */ /* 0x000fe60007810000 */
[----:B------:R-:W3:Y:S01]  /*7cb0*/  MUFU.TANH R48, R48 ;  /* 0x0000003000307308 */ /* 0x000ee20000002400 */
[----:B-1----:R-:W-:Y:S01]  /*7cc0*/  FSEL R13, R6, -INF , P5 ;  /* 0xff800000060d7808 */ /* 0x002fe20002800000 */
[----:B------:R-:W-:Y:S01]  /*7cd0*/  FMUL.FTZ R6, R47, c[0x0][0x320] ;  /* 0x0000c8002f067a20 */ /* 0x000fe20000410000 */
[----:B------:R-:W-:Y:S02]  /*7ce0*/  ISETP.GT.AND P5, PT, R0, 0x58, PT ;  /* 0x000000580000780c */ /* 0x000fe40003fa4270 */
[----:B------:R-:W-:Y:S01]  /*7cf0*/  FMNMX.FTZ R101, R13, R101, !PT ;  /* 0x000000650d657209 */ /* 0x000fe20007810000 */
[----:B------:R-:W1:Y:S04]  /*7d00*/  SHFL.IDX PT, R0, R2, 0x1, 0x1c1f ;  /* 0x003c1f0002007f89 */ /* 0x000e6800000e0000 */
[----:B------:R-:W5:Y:S01]  /*7d10*/  MUFU.TANH R4, R4 ;  /* 0x0000000400047308 */ /* 0x000f620000002400 */
[----:B------:R-:W-:Y:S02]  /*7d20*/  FMNMX.FTZ R101, R16, R101, !PT ;  /* 0x0000006510657209 */ /* 0x000fe40007810000 */
[----:B--2---:R-:W-:Y:S04]  /*7d30*/  FSEL R44, R45, -INF , P6 ;  /* 0xff8000002d2c7808 */ /* 0x004fe80003000000 */
[----:B------:R-:W-:Y:S03]  /*7d40*/  FMNMX.FTZ R101, R44, R101, !PT ;  /* 0x000000652c657209 */ /* 0x000fe60007810000 */
[----:B------:R-:W2:Y:S01]  /*7d50*/  MUFU.TANH R14, R14 ;  /* 0x0000000e000e7308 */ /* 0x000ea20000002400 */
[----:B---3--:R-:W-:Y:S04]  /*7d60*/  FSEL R17, R48, -INF , P5 ;  /* 0xff80000030117808 */ /* 0x008fe80002800000 */
[----:B------:R-:W-:Y:S05]  /*7d70*/  FMNMX.FTZ R101, R17, R101, !PT ;  /* 0x0000006511657209 */ /* 0x000fea0007810000 */
[----:B------:R-:W3:Y:S01]  /*7d80*/  MUFU.TANH R27, R27 ;  /* 0x0000001b001b7308 */ /* 0x000ee20000002400 */
[----:B------:R-:W-:Y:S02]  /*7d90*/  MOV R47, R17 ;  /* 0x00000011002f7202 */ /* 0x000fe40000000f00 */
[----:B-1----:R-:W-:Y:S01]  /*7da0*/  IADD3 R0, R3, R0, RZ ;  /* 0x0000000003007210 */ /* 0x002fe20007ffe0ff */
[----:B------:R-:W-:Y:S01]  /*7db0*/  FMUL.FTZ R3, R50, c[0x0][0x320] ;  /* 0x0000c80032037a20 */ /* 0x000fe20000410000 */
[----:B-----5:R-:W-:Y:S02]  /*7dc0*/  FSEL R25, R4, -INF , P0 ;  /* 0xff80000004197808 */ /* 0x020fe40000000000 */
[C---:B------:R-:W-:Y:S02]  /*7dd0*/  ISETP.GT.AND P0, PT, R0.reuse, RZ, PT ;  /* 0x000000ff0000720c */ /* 0x040fe40003f04270 */
[----:B------:R-:W-:Y:S01]  /*7de0*/  FMNMX.FTZ R101, R25, R101, !PT ;  /* 0x0000006519657209 */ /* 0x000fe20007810000 */
[----:B------:R-:W1:Y:S01]  /*7df0*/  MUFU.TANH R30, R30 ;  /* 0x0000001e001e7308 */ /* 0x000e620000002400 */
[----:B------:R-:W-:Y:S01]  /*7e00*/  FSEL R4, R105, -INF , P0 ;  /* 0xff80000069047808 */ /* 0x000fe20000000000 */
[----:B------:R-:W-:Y:S01]  /*7e10*/  IMAD.MOV.U32 R46, RZ, RZ, R25 ;  /* 0x000000ffff2e7224 */ /* 0x000fe200078e0019 */
[C---:B------:R-:W-:Y:S01]  /*7e20*/  ISETP.GT.AND P5, PT, R0.reuse, 0x1, PT ;  /* 0x000000010000780c */ /* 0x040fe20003fa4270 */
[----:B------:R-:W5:Y:S01]  /*7e30*/  SHFL.BFLY PT, R2, R101, 0x2, 0x1f ;  /* 0x0c401f0065027f89 */ /* 0x000f6200000e0000 */
[----:B------:R-:W-:Y:S01]  /*7e40*/  ISETP.GT.AND P0, PT, R0, 0x8, PT ;  /* 0x000000080000780c */ /* 0x000fe20003f04270 */
[----:B------:R-:W-:Y:S01]  /*7e50*/  IMAD.MOV.U32 R105, RZ, RZ, R32 ;  /* 0x000000ffff697224 */ /* 0x000fe200078e0020 */
[----:B------:R-:W-:Y:S02]  /*7e60*/  FSEL R166, R102, -INF , P5 ;  /* 0xff80000066a67808 */ /* 0x000fe40002800000 */
[----:B------:R-:W-:Y:S01]  /*7e70*/  FSEL R167, R10, -INF , P0 ;  /* 0xff8000000aa77808 */ /* 0x000fe20000000000 */
[----:B------:R-:W1:Y:S01]  /*7e80*/  MUFU.TANH R31, R31 ;  /* 0x0000001f001f7308 */ /* 0x000e620000002400 */
[C---:B------:R-:W-:Y:S02]  /*7e90*/  ISETP.GT.AND P5, PT, R0.reuse, 0x9, PT ;  /* 0x000000090000780c */ /* 0x040fe40003fa4270 */
[----:B------:R-:W-:Y:S02]  /*7ea0*/  ISETP.GT.AND P0, PT, R0, 0x10, PT ;  /* 0x000000100000780c */ /* 0x000fe40003f04270 */
[----:B------:R-:W-:Y:S02]  /*7eb0*/  FSEL R208, R11, -INF , P5 ;  /* 0xff8000000bd07808 */ /* 0x000fe40002800000 */
[----:B--2---:R-:W-:Y:S02]  /*7ec0*/  FSEL R214, R14, -INF , P0 ;  /* 0xff8000000ed67808 */ /* 0x004fe40000000000 */
[C---:B------:R-:W-:Y:S01]  /*7ed0*/  ISETP.GT.AND P5, PT, R0.reuse, 0x11, PT ;  /* 0x000000110000780c */ /* 0x040fe20003fa4270 */
[----:B------:R-:W2:Y:S01]  /*7ee0*/  MUFU.TANH R35, R35 ;  /* 0x0000002300237308 */ /* 0x000ea20000002400 */
[----:B------:R-:W-:Y:S02]  /*7ef0*/  ISETP.GT.AND P0, PT, R0, 0x18, PT ;  /* 0x000000180000780c */ /* 0x000fe40003f04270 */
[----:B------:R-:W-:Y:S02]  /*7f00*/  FSEL R213, R15, -INF , P5 ;  /* 0xff8000000fd57808 */ /* 0x000fe40002800000 */
[----:B------:R-:W-:Y:S02]  /*7f10*/  FSEL R215, R18, -INF , P0 ;  /* 0xff80000012d77808 */ /* 0x000fe40000000000 */
[----:B------:R-:W-:Y:S02]  /*7f20*/  ISETP.GT.AND P5, PT, R0, 0x19, PT ;  /* 0x000000190000780c */ /* 0x000fe40003fa4270 */
[----:B-----5:R-:W-:Y:S01]  /*7f30*/  FMNMX.FTZ R101, R101, R2, !PT ;  /* 0x0000000265657209 */ /* 0x020fe20007810000 */
[----:B------:R-:W5:Y:S01]  /*7f40*/  MUFU.TANH R38, R38 ;  /* 0x0000002600267308 */ /* 0x000f620000002400 */
[----:B------:R-:W-:Y:S02]  /*7f50*/  FMNMX.FTZ R2, R4, R104, !PT ;  /* 0x0000006804027209 */ /* 0x000fe40007810000 */
[----:B------:R-:W-:Y:S02]  /*7f60*/  FSEL R216, R19, -INF , P5 ;  /* 0xff80000013d87808 */ /* 0x000fe40002800000 */
[----:B------:R-:W-:Y:S02]  /*7f70*/  FMNMX.FTZ R2, R166, R2, !PT ;  /* 0x00000002a6027209 */ /* 0x000fe40007810000 */
[----:B------:R-:W-:Y:S02]  /*7f80*/  ISETP.GT.AND P0, PT, R0, 0x20, PT ;  /* 0x000000200000780c */ /* 0x000fe40003f04270 */
[----:B------:R-:W-:Y:S01]  /*7f90*/  FMNMX.FTZ R2, R167, R2, !PT ;  /* 0x00000002a7027209 */ /* 0x000fe20007810000 */
[----:B------:R-:W1:Y:S01]  /*7fa0*/  MUFU.TANH R39, R39 ;  /* 0x0000002700277308 */ /* 0x000e620000002400 */
[----:B------:R-:W-:Y:S02]  /*7fb0*/  FSEL R223, R22, -INF , P0 ;  /* 0xff80000016df7808 */ /* 0x000fe40000000000 */
[----:B------:R-:W-:Y:S02]  /*7fc0*/  FMNMX.FTZ R2, R208, R2, !PT ;  /* 0x00000002d0027209 */ /* 0x000fe40007810000 */
[----:B------:R-:W-:Y:S02]  /*7fd0*/  ISETP.GT.AND P5, PT, R0, 0x21, PT ;  /* 0x000000210000780c */ /* 0x000fe40003fa4270 */
[----:B------:R-:W-:Y:S02]  /*7fe0*/  FMNMX.FTZ R2, R214, R2, !PT ;  /* 0x00000002d6027209 */ /* 0x000fe40007810000 */
[----:B------:R-:W-:Y:S01]  /*7ff0*/  FSEL R222, R23, -INF , P5 ;  /* 0xff80000017de7808 */ /* 0x000fe20002800000 */
[----:B------:R-:W2:Y:S01]  /*8000*/  MUFU.TANH R42, R42 ;  /* 0x0000002a002a7308 */ /* 0x000ea20000002400 */
[----:B------:R-:W-:Y:S02]  /*8010*/  FMNMX.FTZ R2, R213, R2, !PT ;  /* 0x00000002d5027209 */ /* 0x000fe40007810000 */
[----:B------:R-:W-:Y:S02]  /*8020*/  ISETP.GT.AND P0, PT, R0, 0x28, PT ;  /* 0x000000280000780c */ /* 0x000fe40003f04270 */
[----:B------:R-:W-:Y:S02]  /*8030*/  FMNMX.FTZ R2, R215, R2, !PT ;  /* 0x00000002d7027209 */ /* 0x000fe40007810000 */
[----:B------:R-:W-:Y:S01]  /*8040*/  FSEL R41, R26, -INF , P0 ;  /* 0xff8000001a297808 */ /* 0x000fe20000000000 */
[----:B------:R-:W-:Y:S01]  /*8050*/  IMAD.MOV.U32 R26, RZ, RZ, R16 ;  /* 0x000000ffff1a7224 */ /* 0x000fe200078e0010 */
[----:B------:R-:W-:Y:S01]  /*8060*/  FMNMX.FTZ R2, R216, R2, !PT ;  /* 0x00000002d8027209 */ /* 0x000fe20007810000 */
[----:B------:R-:W2:Y:S01]  /*8070*/  MUFU.TANH R43, R43 ;  /* 0x0000002b002b7308 */ /* 0x000ea20000002400 */
[----:B------:R-:W-:Y:S02]  /*8080*/  ISETP.GT.AND P6, PT, R0, 0x29, PT ;  /* 0x000000290000780c */ /* 0x000fe40003fc4270 */
[----:B------:R-:W-:Y:S02]  /*8090*/  FMNMX.FTZ R2, R223, R2, !PT ;  /* 0x00000002df027209 */ /* 0x000fe40007810000 */
[----:B---3--:R-:W-:Y:S02]  /*80a0*/  FSEL R40, R27, -INF , P6 ;  /* 0xff8000001b287808 */ /* 0x008fe40003000000 */
[----:B------:R-:W-:Y:S02]  /*80b0*/  FMNMX.FTZ R2, R222, R2, !PT ;  /* 0x00000002de027209 */ /* 0x000fe40007810000 */
[----:B------:R-:W-:Y:S01]  /*80c0*/  ISETP.GT.AND P0, PT, R0, 0x30, PT ;  /* 0x000000300000780c */ /* 0x000fe20003f04270 */
[----:B------:R-:W3:Y:S01]  /*80d0*/  MUFU.TANH R7, R7 ;  /* 0x0000000700077308 */ /* 0x000ee20000002400 */
[----:B------:R-:W-:Y:S02]  /*80e0*/  FMNMX.FTZ R2, R41, R2, !PT ;  /* 0x0000000229027209 */ /* 0x000fe40007810000 */
[----:B-1----:R-:W-:Y:S01]  /*80f0*/  FSEL R9, R30, -INF , P0 ;  /* 0xff8000001e097808 */ /* 0x002fe20000000000 */
[----:B------:R-:W-:Y:S01]  /*8100*/  IMAD.MOV.U32 R30, RZ, RZ, R8 ;  /* 0x000000ffff1e7224 */ /* 0x000fe200078e0008 */
[----:B------:R-:W-:Y:S02]  /*8110*/  FMNMX.FTZ R2, R40, R2, !PT ;  /* 0x0000000228027209 */ /* 0x000fe40007810000 */
[C---:B------:R-:W-:Y:S02]  /*8120*/  ISETP.GT.AND P5, PT, R0.reuse, 0x31, PT ;  /* 0x000000310000780c */ /* 0x040fe40003fa4270 */
[----:B------:R-:W-:Y:S01]  /*8130*/  FMNMX.FTZ R2, R9, R2, !PT ;  /* 0x0000000209027209 */ /* 0x000fe20007810000 */
[----:B------:R-:W1:Y:S01]  /*8140*/  MUFU.TANH R6, R6 ;  /* 0x0000000600067308 */ /* 0x000e620000002400 */
[----:B------:R-:W-:Y:S02]  /*8150*/  FSEL R31, R31, -INF , P5 ;  /* 0xff8000001f1f7808 */ /* 0x000fe40002800000 */
[----:B------:R-:W-:Y:S02]  /*8160*/  ISETP.GT.AND P0, PT, R0, 0x38, PT ;  /* 0x000000380000780c */ /* 0x000fe40003f04270 */
[----:B------:R-:W-:Y:S02]  /*8170*/  FMNMX.FTZ R2, R31, R2, !PT ;  /* 0x000000021f027209 */ /* 0x000fe40007810000 */
[----:B------:R-:W-:Y:S02]  /*8180*/  FSEL R37, R34, -INF , P0 ;  /* 0xff80000022257808 */ /* 0x000fe40000000000 */
[C---:B------:R-:W-:Y:S01]  /*8190*/  ISETP.GT.AND P6, PT, R0.reuse, 0x39, PT ;  /* 0x000000390000780c */ /* 0x040fe20003fc4270 */
[----:B------:R-:W1:Y:S01]  /*81a0*/  MUFU.TANH R3, R3 ;  /* 0x0000000300037308 */ /* 0x000e620000002400 */
[----:B------:R-:W-:Y:S02]  /*81b0*/  FMNMX.FTZ R2, R37, R2, !PT ;  /* 0x0000000225027209 */ /* 0x000fe40007810000 */
[----:B--2---:R-:W-:Y:S02]  /*81c0*/  FSEL R35, R35, -INF , P6 ;  /* 0xff80000023237808 */ /* 0x004fe40003000000 */
[----:B------:R-:W-:Y:S02]  /*81d0*/  ISETP.GT.AND P5, PT, R0, 0x40, PT ;  /* 0x000000400000780c */ /* 0x000fe40003fa4270 */
[----:B------:R-:W-:Y:S02]  /*81e0*/  FMNMX.FTZ R2, R35, R2, !PT ;  /* 0x0000000223027209 */ /* 0x000fe40007810000 */
[----:B-----5:R-:W-:Y:S01]  /*81f0*/  FSEL R38, R38, -INF , P5 ;  /* 0xff80000026267808 */ /* 0x020fe20002800000 */
[----:B------:R-:W2:Y:S01]  /*8200*/  MUFU.TANH R102, R51 ;  /* 0x0000003300667308 */ /* 0x000ea20000002400 */
[----:B------:R-:W-:Y:S02]  /*8210*/  ISETP.GT.AND P0, PT, R0, 0x41, PT ;  /* 0x000000410000780c */ /* 0x000fe40003f04270 */
[----:B------:R-:W-:Y:S02]  /*8220*/  FMNMX.FTZ R2, R38, R2, !PT ;  /* 0x0000000226027209 */ /* 0x000fe40007810000 */
[C---:B------:R-:W-:Y:S02]  /*8230*/  ISETP.GT.AND P6, PT, R0.reuse, 0x48, PT ;  /* 0x000000480000780c */ /* 0x040fe40003fc4270 */
[----:B------:R-:W-:Y:S01]  /*8240*/  FSEL R106, R39, -INF , P0 ;  /* 0xff800000276a7808 */ /* 0x000fe20000000000 */
[----:B------:R-:W-:Y:S01]  /*8250*/  IMAD.MOV.U32 R39, RZ, RZ, R29 ;  /* 0x000000ffff277224 */ /* 0x000fe200078e001d */
[----:B------:R-:W-:Y:S02]  /*8260*/  ISETP.GT.AND P5, PT, R0, 0x49, PT ;  /* 0x000000490000780c */ /* 0x000fe40003fa4270 */
[----:B------:R-:W-:Y:S02]  /*8270*/  FSEL R11, R42, -INF , P6 ;  /* 0xff8000002a0b7808 */ /* 0x000fe40003000000 */
[----:B------:R-:W-:Y:S02]  /*8280*/  ISETP.GT.AND P0, PT, R0, 0x50, PT ;  /* 0x000000500000780c */ /* 0x000fe40003f04270 */
[----:B------:R-:W-:Y:S02]  /*8290*/  FMNMX.FTZ R2, R106, R2, !PT ;  /* 0x000000026a027209 */ /* 0x000fe40007810000 */
[----:B------:R-:W-:Y:S01]  /*82a0*/  FSEL R15, R43, -INF , P5 ;  /* 0xff8000002b0f7808 */ /* 0x000fe20002800000 */
[----:B------:R-:W-:Y:S01]  /*82b0*/  IMAD.MOV.U32 R43, RZ, RZ, R41 ;  /* 0x000000ffff2b7224 */ /* 0x000fe200078e0029 */
[C---:B------:R-:W-:Y:S02]  /*82c0*/  ISETP.GT.AND P6, PT, R0.reuse, 0x51, PT ;  /* 0x000000510000780c */ /* 0x040fe40003fc4270 */
[----:B---3--:R-:W-:Y:S02]  /*82d0*/  FSEL R18, R7, -INF , P0 ;  /* 0xff80000007127808 */ /* 0x008fe40000000000 */
[C---:B------:R-:W-:Y:S02]  /*82e0*/  ISETP.GT.AND P5, PT, R0.reuse, 0x58, PT ;  /* 0x000000580000780c */ /* 0x040fe40003fa4270 */
[----:B------:R-:W-:Y:S02]  /*82f0*/  ISETP.GT.AND P0, PT, R0, 0x59, PT ;  /* 0x000000590000780c */ /* 0x000fe40003f04270 */
[----:B------:R-:W-:Y:S02]  /*8300*/  FMNMX.FTZ R0, R11, R2, !PT ;  /* 0x000000020b007209 */ /* 0x000fe40007810000 */
[----:B------:R-:W3:Y:S01]  /*8310*/  SHFL.BFLY PT, R2, R101, 0x1, 0x1f ;  /* 0x0c201f0065027f89 */ /* 0x000ee200000e0000 */
[----:B-1----:R-:W-:Y:S02]  /*8320*/  FSEL R19, R6, -INF , P6 ;  /* 0xff80000006137808 */ /* 0x002fe40003000000 */
[----:B------:R-:W-:Y:S02]  /*8330*/  FMNMX.FTZ R0, R15, R0, !PT ;  /* 0x000000000f007209 */ /* 0x000fe40007810000 */
[----:B------:R-:W-:Y:S02]  /*8340*/  FSEL R22, R3, -INF , P5 ;  /* 0xff80000003167808 */ /* 0x000fe40002800000 */
[----:B------:R-:W-:Y:S02]  /*8350*/  FMNMX.FTZ R0, R18, R0, !PT ;  /* 0x0000000012007209 */ /* 0x000fe40007810000 */
[----:B--2---:R-:W-:Y:S02]  /*8360*/  FSEL R102, R102, -INF , P0 ;  /* 0xff80000066667808 */ /* 0x004fe40000000000 */
[----:B------:R-:W-:Y:S02]  /*8370*/  FMNMX.FTZ R0, R19, R0, !PT ;  /* 0x0000000013007209 */ /* 0x000fe40007810000 */
[----:B------:R-:W-:Y:S02]  /*8380*/  ISETP.GE.AND P6, PT, R218, 0x1, PT ;  /* 0x00000001da00780c */ /* 0x000fe40003fc6270 */
[----:B------:R-:W-:Y:S02]  /*8390*/  FMNMX.FTZ R0, R22, R0, !PT ;  /* 0x0000000016007209 */ /* 0x000fe40007810000 */
[----:B------:R-:W-:Y:S02]  /*83a0*/  MOV R14, R49 ;  /* 0x00000031000e7202 */ /* 0x000fe40000000f00 */
[----:B------:R-:W-:Y:S02]  /*83b0*/  FMNMX.FTZ R0, R102, R0, !PT ;  /* 0x0000000066007209 */ /* 0x000fe40007810000 */
[----:B------:R-:W-:Y:S02]  /*83c0*/  MOV R23, R44 ;  /* 0x0000002c00177202 */ /* 0x000fe40000000f00 */
[----:B------:R-:W-:Y:S02]  /*83d0*/  MOV R10, R12 ;  /* 0x0000000c000a7202 */ /* 0x000fe40000000f00 */
[----:B---3--:R-:W-:Y:S02]  /*83e0*/  FMNMX.FTZ R101, R101, R2, !PT ;  /* 0x0000000265657209 */ /* 0x008fe40007810000 */
[----:B------:R-:W1:Y:S01]  /*83f0*/  SHFL.BFLY PT, R2, R0, 0x2, 0x1f ;  /* 0x0c401f0000027f89 */ /* 0x000e6200000e0000 */
[----:B------:R-:W-:Y:S02]  /*8400*/  MOV R34, R9 ;  /* 0x0000000900227202 */ /* 0x000fe40000000f00 */
[C---:B------:R-:W-:Y:S02]  /*8410*/  FSETP.NEU.FTZ.AND P0, PT, R101.reuse, -INF , PT ;  /* 0xff8000006500780b */ /* 0x040fe40003f1d000 */
[----:B------:R-:W-:Y:S02]  /*8420*/  MOV R42, R21 ;  /* 0x00000015002a7202 */ /* 0x000fe40000000f00 */
[----:B------:R-:W-:Y:S02]  /*8430*/  FSEL R3, R101, RZ, P0 ;  /* 0x000000ff65037208 */ /* 0x000fe40000000000 */
[----:B------:R-:W-:Y:S02]  /*8440*/  MOV R6, R28 ;  /* 0x0000001c00067202 */ /* 0x000fe40000000f00 */
[----:B------:R-:W-:Y:S02]  /*8450*/  MOV R51, R20 ;  /* 0x0000001400337202 */ /* 0x000fe40000000f00 */
[----:B------:R-:W-:Y:S02]  /*8460*/  MOV R27, R13 ;  /* 0x0000000d001b7202 */ /* 0x000fe40000000f00 */
[----:B------:R-:W-:Y:S02]  /*8470*/  MOV R50, R36 ;  /* 0x0000002400327202 */ /* 0x000fe40000000f00 */
[----:B------:R-:W-:Y:S02]  /*8480*/  MOV R7, R24 ;  /* 0x0000001800077202 */ /* 0x000fe40000000f00 */
[----:B-1----:R-:W-:Y:S01]  /*8490*/  FMNMX.FTZ R0, R0, R2, !PT ;  /* 0x0000000200007209 */ /* 0x002fe20007810000 */
[----:B------:R-:W-:Y:S02]  /*84a0*/  FADD.FTZ R2, -R3, R103 ;  /* 0x0000006703027221 */ /* 0x000fe40000010100 */
[----:B------:R-:W-:Y:S02]  /*84b0*/  FMUL.FTZ R103, R101, c[0x0][0x2d0] ;  /* 0x0000b40065677a20 */ /* 0x000fe40000410000 */
[----:B------:R-:W1:Y:S03]  /*84c0*/  SHFL.BFLY PT, R3, R0, 0x1, 0x1f ;  /* 0x0c201f0000037f89 */ /* 0x000e6600000e0000 */
[----:B------:R-:W-:Y:S05]  /*84d0*/  FSEL R103, R103, RZ, P0 ;  /* 0x000000ff67677208 */ /* 0x000fea0000000000 */
[----:B------:R-:W-:Y:S04]  /*84e0*/  FFMA.FTZ R5, R5, c[0x0][0x2d0], -R103 ;  /* 0x0000b40005057a23 */ /* 0x000fe80000010867 */
[----:B------:R-:W-:Y:S01]  /*84f0*/  MUFU.EX2 R165, R5 ;  /* 0x0000000500a57308 */ /* 0x000fe20000000800 */
[----:B-1----:R-:W-:Y:S01]  /*8500*/  FMNMX.FTZ R100, R0, R3, !PT ;  /* 0x0000000300647209 */ /* 0x002fe20007810000 */
[----:B------:R-:W-:Y:S03]  /*8510*/  FMUL.FTZ R0, R2, c[0x0][0x2d0] ;  /* 0x0000b40002007a20 */ /* 0x000fe60000410000 */
[C---:B------:R-:W-:Y:S05]  /*8520*/  FSETP.NEU.FTZ.AND P0, PT, R100.reuse, -INF , PT ;  /* 0xff8000006400780b */ /* 0x040fea0003f1d000 */
[----:B------:R1:W2:Y:S01]  /*8530*/  MUFU.EX2 R2, R0 ;  /* 0x0000000000027308 */ /* 0x0002a20000000800 */
[C---:B------:R-:W-:Y:S05]  /*8540*/  FSEL R3, R100.reuse, RZ, P0 ;  /* 0x000000ff64037208 */ /* 0x040fea0000000000 */
[----:B-1----:R-:W-:Y:S01]  /*8550*/  FADD.FTZ R0, -R3, R104 ;  /* 0x0000006803007221 */ /* 0x002fe20000010100 */
[----:B------:R-:W-:Y:S01]  /*8560*/  MOV R104, R33 ;  /* 0x0000002100687202 */ /* 0x000fe20000000f00 */
[----:B------:R-:W-:Y:S02]  /*8570*/  FMUL.FTZ R3, R100, c[0x0][0x2d0] ;  /* 0x0000b40064037a20 */ /* 0x000fe40000410000 */
[----:B------:R-:W-:Y:S02]  /*8580*/  FMUL.FTZ R0, R0, c[0x0][0x2d0] ;  /* 0x0000b40000007a20 */ /* 0x000fe40000410000 */
[C---:B--2---:R-:W-:Y:S01]  /*8590*/  FMUL.FTZ R8, R2.reuse, R112 ;  /* 0x0000007002087220 */ /* 0x044fe20000410000 */
[----:B------:R-:W-:Y:S01]  /*85a0*/  FSEL R3, R3, RZ, P0 ;  /* 0x000000ff03037208 */ /* 0x000fe20000000000 */
[----:B------:R-:W-:Y:S01]  /*85b0*/  FMUL.FTZ R5, R2, R109 ;  /* 0x0000006d02057220 */ /* 0x000fe20000410000 */
[----:B------:R-:W-:Y:S01]  /*85c0*/  MOV R112, R37 ;  /* 0x0000002500707202 */ /* 0x000fe20000000f00 */
[----:B------:R-:W1:Y:S01]  /*85d0*/  MUFU.EX2 R0, R0 ;  /* 0x0000000000007308 */ /* 0x000e620000000800 */
[----:B------:R-:W-:Y:S02]  /*85e0*/  IMAD.MOV.U32 R109, RZ, RZ, R40 ;  /* 0x000000ffff6d7224 */ /* 0x000fe400078e0028 */
[----:B------:R-:W-:Y:S02]  /*85f0*/  FFMA.FTZ R4, R4, c[0x0][0x2d0], -R3 ;  /* 0x0000b40004047a23 */ /* 0x000fe40000010803 */
[C---:B------:R-:W-:Y:S01]  /*8600*/  FMUL.FTZ R20, R2.reuse, R124 ;  /* 0x0000007c02147220 */ /* 0x040fe20000410000 */
[----:B------:R-:W-:Y:S01]  /*8610*/  MOV R124, R112 ;  /* 0x00000070007c7202 */ /* 0x000fe20000000f00 */
[C---:B------:R-:W-:Y:S01]  /*8620*/  FFMA.FTZ R212, R2.reuse, R212, R165 ;  /* 0x000000d402d47223 */ /* 0x040fe200000100a5 */
[----:B------:R-:W-:Y:S01]  /*8630*/  MOV R112, R14 ;  /* 0x0000000e00707202 */ /* 0x000fe20000000f00 */
[C---:B------:R-:W-:Y:S01]  /*8640*/  FMUL.FTZ R9, R2.reuse, R113 ;  /* 0x0000007102097220 */ /* 0x040fe20000410000 */
[----:B------:R2:W3:Y:S01]  /*8650*/  MUFU.EX2 R164, R4 ;  /* 0x0000000400a47308 */ /* 0x0004e20000000800 */
[C---:B------:R-:W-:Y:S01]  /*8660*/  FMUL.FTZ R12, R2.reuse, R116 ;  /* 0x00000074020c7220 */ /* 0x040fe20000410000 */
[----:B------:R-:W-:Y:S01]  /*8670*/  MOV R116, R43 ;  /* 0x0000002b00747202 */ /* 0x000fe20000000f00 */
[C---:B------:R-:W-:Y:S01]  /*8680*/  FMUL.FTZ R13, R2.reuse, R117 ;  /* 0x00000075020d7220 */ /* 0x040fe20000410000 */
[----:B------:R-:W-:Y:S01]  /*8690*/  MOV R117, R7 ;  /* 0x0000000700757202 */ /* 0x000fe20000000f00 */
[C---:B------:R-:W-:Y:S02]  /*86a0*/  FMUL.FTZ R16, R2.reuse, R120 ;  /* 0x0000007802107220 */ /* 0x040fe40000410000 */
[C---:B------:R-:W-:Y:S01]  /*86b0*/  FMUL.FTZ R17, R2.reuse, R121 ;  /* 0x0000007902117220 */ /* 0x040fe20000410000 */
[----:B------:R-:W-:Y:S01]  /*86c0*/  MOV R121, R109 ;  /* 0x0000006d00797202 */ /* 0x000fe20000000f00 */
[C---:B------:R-:W-:Y:S01]  /*86d0*/  FMUL.FTZ R21, R2.reuse, R125 ;  /* 0x0000007d02157220 */ /* 0x040fe20000410000 */
[----:B------:R-:W-:Y:S01]  /*86e0*/  MOV R109, R51 ;  /* 0x00000033006d7202 */ /* 0x000fe20000000f00 */
[C---:B------:R-:W-:Y:S01]  /*86f0*/  FMUL.FTZ R24, R2.reuse, R128 ;  /* 0x0000008002187220 */ /* 0x040fe20000410000 */
[----:B------:R-:W-:Y:S01]  /*8700*/  MOV R125, R39 ;  /* 0x00000027007d7202 */ /* 0x000fe20000000f00 */
[----:B------:R-:W-:Y:S01]  /*8710*/  FMUL.FTZ R25, R2, R129 ;  /* 0x0000008102197220 */ /* 0x000fe20000410000 */
[----:B------:R-:W-:Y:S01]  /*8720*/  MOV R129, R35 ;  /* 0x0000002300817202 */ /* 0x000fe20000000f00 */
[----:B-1----:R-:W-:Y:S01]  /*8730*/  FMUL.FTZ R14, R0, R118 ;  /* 0x00000076000e7220 */ /* 0x002fe20000410000 */
[----:B------:R-:W-:Y:S01]  /*8740*/  IADD3 R118, R218, -0x1, RZ ;  /* 0xffffffffda767810 */ /* 0x000fe20007ffe0ff */
[C---:B------:R-:W-:Y:S01]  /*8750*/  FMUL.FTZ R28, R2.reuse, R132 ;  /* 0x00000084021c7220 */ /* 0x040fe20000410000 */
[----:B------:R-:W-:Y:S01]  /*8760*/  MOV R132, R31 ;  /* 0x0000001f00847202 */ /* 0x000fe20000000f00 */
[C---:B------:R-:W-:Y:S02]  /*8770*/  FMUL.FTZ R29, R2.reuse, R133 ;  /* 0x00000085021d7220 */ /* 0x040fe40000410000 */
[C---:B------:R-:W-:Y:S02]  /*8780*/  FMUL.FTZ R32, R2.reuse, R136 ;  /* 0x0000008802207220 */ /* 0x040fe40000410000 */
[----:B------:R-:W-:Y:S02]  /*8790*/  IMAD.MOV.U32 R136, RZ, RZ, R22 ;  /* 0x000000ffff887224 */ /* 0x000fe400078e0016 */
[----:B--2---:R-:W-:Y:S02]  /*87a0*/  FMUL.FTZ R4, R2, R108 ;  /* 0x0000006c02047220 */ /* 0x004fe40000410000 */
[----:B------:R-:W3:Y:S01]  /*87b0*/  LDL.LU R108, [R1+0x1c] ;  /* 0x00001c00016c7983 */ /* 0x000ee20000300800 */
[----:B------:R-:W-:Y:S02]  /*87c0*/  FMUL.FTZ R22, R0, R126 ;  /* 0x0000007e00167220 */ /* 0x000fe40000410000 */
[C---:B------:R-:W-:Y:S01]  /*87d0*/  FMUL.FTZ R33, R2.reuse, R137 ;  /* 0x0000008902217220 */ /* 0x040fe20000410000 */
[----:B------:R-:W-:Y:S01]  /*87e0*/  MOV R137, R19 ;  /* 0x0000001300897202 */ /* 0x000fe20000000f00 */
[C---:B------:R-:W-:Y:S02]  /*87f0*/  FMUL.FTZ R36, R2.reuse, R140 ;  /* 0x0000008c02247220 */ /* 0x040fe40000410000 */
[C---:B------:R-:W-:Y:S01]  /*8800*/  FMUL.FTZ R37, R2.reuse, R141 ;  /* 0x0000008d02257220 */ /* 0x040fe20000410000 */
[----:B------:R-:W-:Y:S01]  /*8810*/  MOV R141, R50 ;  /* 0x00000032008d7202 */ /* 0x000fe20000000f00 */
[----:B------:R-:W-:Y:S01]  /*8820*/  FMUL.FTZ R40, R2, R144 ;  /* 0x0000009002287220 */ /* 0x000fe20000410000 */
[----:B------:R-:W-:Y:S01]  /*8830*/  MOV R144, R18 ;  /* 0x0000001200907202 */ /* 0x000fe20000000f00 */
[----:B------:R-:W-:Y:S02]  /*8840*/  FMUL.FTZ R18, R0, R122 ;  /* 0x0000007a00127220 */ /* 0x000fe40000410000 */
[C---:B------:R-:W-:Y:S01]  /*8850*/  FMUL.FTZ R41, R2.reuse, R145 ;  /* 0x0000009102297220 */ /* 0x040fe20000410000 */
[----:B------:R-:W2:Y:S01]  /*8860*/  LDL R122, [R1+0x20] ;  /* 0x00002000017a7983 */ /* 0x000ea20000100800 */
[----:B------:R-:W-:Y:S02]  /*8870*/  IMAD.MOV.U32 R145, RZ, RZ, R15 ;  /* 0x000000ffff917224 */ /* 0x000fe400078e000f */
[C---:B------:R-:W-:Y:S01]  /*8880*/  FMUL.FTZ R44, R2.reuse, R148 ;  /* 0x00000094022c7220 */ /* 0x040fe20000410000 */
[----:B------:R-:W-:Y:S01]  /*8890*/  MOV R148, R11 ;  /* 0x0000000b00947202 */ /* 0x000fe20000000f00 */
[C---:B------:R-:W-:Y:S01]  /*88a0*/  FMUL.FTZ R45, R2.reuse, R149 ;  /* 0x00000095022d7220 */ /* 0x040fe20000410000 */
[----:B------:R-:W-:Y:S01]  /*88b0*/  MOV R149, R46 ;  /* 0x0000002e00957202 */ /* 0x000fe20000000f00 */
[C---:B------:R-:W-:Y:S01]  /*88c0*/  FMUL.FTZ R48, R2.reuse, R152 ;  /* 0x0000009802307220 */ /* 0x040fe20000410000 */
[----:B------:R-:W-:Y:S01]  /*88d0*/  MOV R152, R30 ;  /* 0x0000001e00987202 */ /* 0x000fe20000000f00 */
[C---:B------:R-:W-:Y:S01]  /*88e0*/  FMUL.FTZ R49, R2.reuse, R153 ;  /* 0x0000009902317220 */ /* 0x040fe20000410000 */
[----:B------:R-:W-:Y:S01]  /*88f0*/  MOV R153, R47 ;  /* 0x0000002f00997202 */ /* 0x000fe20000000f00 */
[C---:B------:R-:W-:Y:S02]  /*8900*/  FMUL.FTZ R52, R2.reuse, R52 ;  /* 0x0000003402347220 */ /* 0x040fe40000410000 */
        /* <DEDUP_REMOVED lines=22> */
[----:B------:R-:W-:Y:S02]  /*8a70*/  FMUL.FTZ R97, R2, R97 ;  /* 0x0000006102617220 */ /* 0x000fe40000410000 */
[----:B------:R-:W-:Y:S02]  /*8a80*/  IMAD.MOV.U32 R113, RZ, RZ, R42 ;  /* 0x000000ffff717224 */ /* 0x000fe400078e002a */
[----:B------:R-:W-:Y:S02]  /*8a90*/  IMAD.MOV.U32 R128, RZ, RZ, R34 ;  /* 0x000000ffff807224 */ /* 0x000fe400078e0022 */
[----:B------:R-:W-:Y:S02]  /*8aa0*/  IMAD.MOV.U32 R140, RZ, RZ, R38 ;  /* 0x000000ffff8c7224 */ /* 0x000fe400078e0026 */
        /* <DEDUP_REMOVED lines=9> */
[C---:B------:R-:W-:Y:S02]  /*8b40*/  FMUL.FTZ R30, R0.reuse, R134 ;  /* 0x00000086001e7220 */ /* 0x040fe40000410000 */
[C---:B------:R-:W-:Y:S02]  /*8b50*/  FMUL.FTZ R31, R0.reuse, R135 ;  /* 0x00000087001f7220 */ /* 0x040fe40000410000 */
[C---:B------:R-:W-:Y:S02]  /*8b60*/  FMUL.FTZ R34, R0.reuse, R138 ;  /* 0x0000008a00227220 */ /* 0x040fe40000410000 */
        /* <DEDUP_REMOVED lines=37> */
[----:B------:R-:W-:Y:S02]  /*8dc0*/  IMAD.MOV.U32 R120, RZ, RZ, R6 ;  /* 0x000000ffff787224 */ /* 0x000fe400078e0006 */
[C---:B------:R-:W-:Y:S02]  /*8dd0*/  FMUL.FTZ R6, R0.reuse, R110 ;  /* 0x0000006e00067220 */ /* 0x040fe40000410000 */
[----:B------:R-:W-:Y:S02]  /*8de0*/  IMAD.MOV.U32 R110, RZ, RZ, R23 ;  /* 0x000000ffff6e7224 */ /* 0x000fe400078e0017 */
[C---:B------:R-:W-:Y:S02]  /*8df0*/  FMUL.FTZ R23, R0.reuse, R127 ;  /* 0x0000007f00177220 */ /* 0x040fe40000410000 */
[----:B------:R-:W-:Y:S01]  /*8e00*/  IMAD.MOV.U32 R2, RZ, RZ, R10 ;  /* 0x000000ffff027224 */ /* 0x000fe200078e000a */
[----:B------:R-:W-:Y:S01]  /*8e10*/  MOV R138, R110 ;  /* 0x0000006e008a7202 */ /* 0x000fe20000000f00 */
[C---:B------:R-:W-:Y:S01]  /*8e20*/  FMUL.FTZ R10, R0.reuse, R114 ;  /* 0x00000072000a7220 */ /* 0x040fe20000410000 */
[----:B------:R-:W-:Y:S01]  /*8e30*/  MOV R114, R27 ;  /* 0x0000001b00727202 */ /* 0x000fe20000000f00 */
[----:B------:R-:W-:Y:S02]  /*8e40*/  FMUL.FTZ R27, R0, R131 ;  /* 0x00000083001b7220 */ /* 0x000fe40000410000 */
[----:B------:R-:W-:Y:S02]  /*8e50*/  IMAD.MOV.U32 R152, RZ, RZ, R140 ;  /* 0x000000ffff987224 */ /* 0x000fe400078e008c */
[----:B------:R-:W-:Y:S02]  /*8e60*/  IMAD.MOV.U32 R140, RZ, RZ, R128 ;  /* 0x000000ffff8c7224 */ /* 0x000fe400078e0080 */
[----:B------:R-:W-:Y:S02]  /*8e70*/  IMAD.MOV.U32 R128, RZ, RZ, R105 ;  /* 0x000000ffff807224 */ /* 0x000fe400078e0069 */
[----:B------:R-:W-:Y:S02]  /*8e80*/  IMAD.MOV.U32 R133, RZ, RZ, R106 ;  /* 0x000000ffff857224 */ /* 0x000fe400078e006a */
[----:B------:R-:W-:Y:S04]  /*8e90*/  @P6 IMAD.WIDE.U32 R106, R118, c[0x0][0x1e0], RZ ;  /* 0x00007800766a6a25 */ /* 0x000fe800078e00ff */
        /* <DEDUP_REMOVED lines=10> */
[----:B------:R-:W-:Y:S04]  /*8f40*/  MOV R133, R120 ;  /* 0x0000007800857202 */ /* 0x000fe80000000f00 */
[----:B------:R-:W-:Y:S02]  /*8f50*/  MOV R155, R150 ;  /* 0x00000096009b7202 */ /* 0x000fe40000000f00 */
[----:B------:R-:W-:Y:S01]  /*8f60*/  MOV R150, R143 ;  /* 0x0000008f00967202 */ /* 0x000fe20000000f00 */
[----:B---3--:R-:W-:Y:S01]  /*8f70*/  FFMA.FTZ R108, R0, R108, R164 ;  /* 0x0000006c006c7223 */ /* 0x008fe200000100a4 */
[----:B------:R-:W-:Y:S05]  /*8f80*/  @P6 SHF.R.S32.HI R0, RZ, 0x1f, R118 ;  /* 0x0000001fff006819 */ /* 0x000fea0000011476 */
[----:B------:R-:W-:Y:S04]  /*8f90*/  @P6 IMAD R0, R0, c[0x0][0x1e0], RZ ;  /* 0x0000780000006a24 */ /* 0x000fe800078e02ff */
[----:B------:R-:W-:Y:S02]  /*8fa0*/  @P6 IMAD R0, R118, c[0x0][0x1e4], R0 ;  /* 0x0000790076006a24 */ /* 0x000fe400078e0200 */
[----:B------:R-:W-:Y:S01]  /*8fb0*/  IMAD.MOV.U32 R118, RZ, RZ, R2 ;  /* 0x000000ffff767224 */ /* 0x000fe200078e0002 */
[----:B------:R-:W-:Y:S02]  /*8fc0*/  MOV R2, R141 ;  /* 0x0000008d00027202 */ /* 0x000fe40000000f00 */
[----:B------:R-:W-:Y:S02]  /*8fd0*/  MOV R141, R132 ;  /* 0x00000084008d7202 */ /* 0x000fe40000000f00 */
[----:B------:R-:W-:Y:S02]  /*8fe0*/  MOV R132, R129 ;  /* 0x0000008100847202 */ /* 0x000fe40000000f00 */
[----:B------:R-:W-:Y:S01]  /*8ff0*/  MOV R129, R125 ;  /* 0x0000007d00817202 */ /* 0x000fe20000000f00 */
[----:B------:R-:W-:Y:S01]  /*9000*/  IMAD.MOV.U32 R123, RZ, RZ, R141 ;  /* 0x000000ffff7b7224 */ /* 0x000fe200078e008d */
[----:B------:R-:W-:Y:S02]  /*9010*/  MOV R125, R104 ;  /* 0x00000068007d7202 */ /* 0x000fe40000000f00 */
[----:B------:R-:W2:Y:S01]  /*9020*/  LDL.64 R104, [R1+0x28] ;  /* 0x0000280001687983 */ /* 0x000ea20000100a00 */
[----:B------:R-:W-:Y:S02]  /*9030*/  @P6 IADD3 R0, R107, R0, RZ ;  /* 0x000000006b006210 */ /* 0x000fe40007ffe0ff */
[----:B------:R-:W-:Y:S02]  /*9040*/  MOV R146, R125 ;  /* 0x0000007d00927202 */ /* 0x000fe40000000f00 */
[----:B------:R-:W-:Y:S01]  /*9050*/  MOV R125, R109 ;  /* 0x0000006d007d7202 */ /* 0x000fe20000000f00 */
[----:B------:R-:W-:Y:S01]  /*9060*/  @P6 IMAD R0, R0, 0x60, RZ ;  /* 0x0000006000006824 */ /* 0x000fe200078e02ff */
[----:B------:R-:W-:Y:S02]  /*9070*/  MOV R141, R140 ;  /* 0x0000008c008d7202 */ /* 0x000fe40000000f00 */
[----:B------:R-:W-:Y:S01]  /*9080*/  MOV R140, R129 ;  /* 0x00000081008c7202 */ /* 0x000fe20000000f00 */
[----:B------:R-:W-:Y:S01]  /*9090*/  IMAD.MOV.U32 R129, RZ, RZ, R112 ;  /* 0x000000ffff817224 */ /* 0x000fe200078e0070 */
[----:B------:R-:W-:Y:S01]  /*90a0*/  MOV R135, R118 ;  /* 0x0000007600877202 */ /* 0x000fe20000000f00 */
[----:B------:R-:W-:Y:S03]  /*90b0*/  FFMA.FTZ R112, R210, c[0x0][0x2d0], -R103 ;  /* 0x0000b400d2707a23 */ /* 0x000fe60000010867 */
[----:B------:R-:W-:Y:S03]  /*90c0*/  MOV R143, R135 ;  /* 0x00000087008f7202 */ /* 0x000fe60000000f00 */
[----:B------:R-:W-:Y:S01]  /*90d0*/  MUFU.EX2 R112, R112 ;  /* 0x0000007000707308 */ /* 0x000fe20000000800 */
[----:B--2---:R-:W-:Y:S02]  /*90e0*/  @P6 MOV R105, R122 ;  /* 0x0000007a00696202 */ /* 0x004fe40000000f00 */
[----:B------:R-:W-:Y:S03]  /*90f0*/  MOV R122, R2 ;  /* 0x00000002007a7202 */ /* 0x000fe60000000f00 */
[----:B------:R-:W-:Y:S04]  /*9100*/  @P6 IMAD.WIDE.U32 R104, R106, 0x60, R104 ;  /* 0x000000606a686825 */ /* 0x000fe800078e0068 */
[----:B------:R-:W-:Y:S01]  /*9110*/  IMAD.MOV.U32 R127, RZ, RZ, R122 ;  /* 0x000000ffff7f7224 */ /* 0x000fe200078e007a */
[----:B------:R-:W-:Y:S04]  /*9120*/  @P6 IADD3 R0, R105, R0, RZ ;  /* 0x0000000069006210 */ /* 0x000fe80007ffe0ff */
[C---:B------:R-:W-:Y:S02]  /*9130*/  @P6 SHF.L.U64.HI R2, R104.reuse, 0x1, R0 ;  /* 0x0000000168026819 */ /* 0x040fe40000010200 */
[----:B------:R-:W-:Y:S04]  /*9140*/  @P6 SHF.L.U32 R0, R104, 0x1, RZ ;  /* 0x0000000168006819 */ /* 0x000fe800000006ff */
[C---:B------:R-:W-:Y:S02]  /*9150*/  @P6 IADD3 R104, P0, R0.reuse, c[0x0][0x1c8], RZ ;  /* 0x0000720000686a10 */ /* 0x040fe40007f1e0ff */
[----:B------:R-:W-:Y:S02]  /*9160*/  @P6 IADD3 R106, P5, R0, 0x80, RZ ;  /* 0x00000080006a6810 */ /* 0x000fe40007fbe0ff */
[----:B------:R-:W-:Y:S02]  /*9170*/  @P6 IADD3.X R105, R2, c[0x0][0x1cc], RZ, P0, !PT ;  /* 0x0000730002696a10 */ /* 0x000fe400007fe4ff */
[----:B------:R-:W-:Y:S03]  /*9180*/  @P6 IADD3 R106, P0, R106, c[0x0][0x1c8], RZ ;  /* 0x000072006a6a6a10 */ /* 0x000fe60007f1e0ff */
[----:B------:R1:W-:Y:S01]  /*9190*/  @P6 LDGSTS.E.BYPASS.LTC128B.128 [R126+0xc100], [R104.64], !P4 ;  /* 0x0c100000687e6fae */ /* 0x0003e2000e101d46 */
[--C-:B------:R-:W-:Y:S02]  /*91a0*/  @P6 IADD3.X R107, RZ, c[0x0][0x1cc], R2.reuse, P0, P5 ;  /* 0x00007300ff6b6a10 */ /* 0x100fe400007ea402 */
[----:B------:R-:W-:Y:S05]  /*91b0*/  @P6 IADD3 R0, P5, R0, 0x100, RZ ;  /* 0x0000010000006810 */ /* 0x000fea0007fbe0ff */
[----:B------:R2:W-:Y:S02]  /*91c0*/  @P6 LDGSTS.E.BYPASS.LTC128B.128 [R126+0xf100], [R106.64], !P3 ;  /* 0x0f1000006a7e6fae */ /* 0x0005e4000d901d46 */
[----:B--2---:R-:W-:Y:S01]  /*91d0*/  @P6 IADD3 R106, P0, R0, c[0x0][0x1c8], RZ ;  /* 0x00007200006a6a10 */ /* 0x004fe20007f1e0ff */
[----:B------:R-:W-:Y:S02]  /*91e0*/  FFMA.FTZ R0, R209, c[0x0][0x2d0], -R103 ;  /* 0x0000b400d1007a23 */ /* 0x000fe40000010867 */
[----:B------:R-:W-:Y:S01]  /*91f0*/  IMAD.MOV.U32 R209, RZ, RZ, R151 ;  /* 0x000000ffffd17224 */ /* 0x000fe200078e0097 */
[----:B------:R-:W-:Y:S01]  /*9200*/  @P6 IADD3.X R107, RZ, c[0x0][0x1cc], R2, P0, P5 ;  /* 0x00007300ff6b6a10 */ /* 0x000fe200007ea402 */
[----:B------:R-:W-:Y:S02]  /*9210*/  FFMA.FTZ R2, R166, c[0x0][0x2d0], -R3 ;  /* 0x0000b400a6027a23 */ /* 0x000fe40000010803 */
[----:B------:R-:W-:Y:S01]  /*9220*/  MUFU.EX2 R0, R0 ;  /* 0x0000000000007308 */ /* 0x000fe20000000800 */
[----:B------:R-:W-:Y:S01]  /*9230*/  IMAD.MOV.U32 R151, RZ, RZ, R146 ;  /* 0x000000ffff977224 */ /* 0x000fe200078e0092 */
[----:B------:R2:W-:Y:S01]  /*9240*/  @P6 LDGSTS.E.BYPASS.LTC128B.128 [R126+0x12100], [R106.64], !P2 ;  /* 0x121000006a7e6fae */ /* 0x0005e2000d101d46 */
[----:B------:R-:W-:Y:S02]  /*9250*/  IMAD.MOV.U32 R146, RZ, RZ, R131 ;  /* 0x000000ffff927224 */ /* 0x000fe400078e0083 */
[----:B------:R-:W-:Y:S01]  /*9260*/  IMAD.MOV.U32 R131, RZ, RZ, R141 ;  /* 0x000000ffff837224 */ /* 0x000fe200078e008d */
[----:B------:R-:W-:Y:S04]  /*9270*/  MOV R141, R129 ;  /* 0x00000081008d7202 */ /* 0x000fe80000000f00 */
[----:B------:R-:W3:Y:S01]  /*9280*/  MUFU.EX2 R2, R2 ;  /* 0x0000000200027308 */ /* 0x000ee20000000800 */
[----:B--2---:R-:W-:Y:S01]  /*9290*/  @P6 IMAD.MOV.U32 R106, RZ, RZ, c[0x0][0x1e0] ;  /* 0x00007800ff6a6624 */ /* 0x004fe200078e00ff */
[----:B------:R-:W-:Y:S04]  /*92a0*/  @P6 MOV R107, 0x6 ;  /* 0x00000006006b6802 */ /* 0x000fe80000000f00 */
[----:B------:R-:W-:Y:S01]  /*92b0*/  @P6 SHF.L.U64.HI R107, R106, R107, c[0x0][0x1e4] ;  /* 0x000079006a6b6619 */ /* 0x000fe2000001026b */
[----:B---3--:R-:W-:Y:S01]  /*92c0*/  FADD.FTZ R122, R2, R108 ;  /* 0x0000006c027a7221 */ /* 0x008fe20000010000 */
[----:B------:R-:W-:Y:S04]  /*92d0*/  @P6 SHF.L.U32 R106, R106, 0x6, RZ ;  /* 0x000000066a6a6819 */ /* 0x000fe800000006ff */
[----:B-1----:R-:W-:Y:S05]  /*92e0*/  @P6 IADD3 R104, P0, R104, R106, RZ ;  /* 0x0000006a68686210 */ /* 0x002fea0007f1e0ff */
[C---:B------:R-:W-:Y:S01]  /*92f0*/  @P6 IMAD.X R105, R107.reuse, 0x1, R105, P0 ;  /* 0x000000016b696824 */ /* 0x040fe200000e0669 */
[----:B------:R-:W-:Y:S04]  /*9300*/  @P6 IADD3 R106, P0, R106, R104, RZ ;  /* 0x000000686a6a6210 */ /* 0x000fe80007f1e0ff */
[----:B------:R1:W-:Y:S01]  /*9310*/  @P6 LDGSTS.E.BYPASS.LTC128B.128 [R126+0xd100], [R104.64], !P4 ;  /* 0x0d100000687e6fae */ /* 0x0003e2000e101d46 */
[----:B------:R-:W-:Y:S07]  /*9320*/  @P6 IADD3.X R107, R107, R105, RZ, P0, !PT ;  /* 0x000000696b6b6210 */ /* 0x000fee00007fe4ff */
[----:B------:R1:W-:Y:S08]  /*9330*/  @P6 LDGSTS.E.BYPASS.LTC128B.128 [R126+0x10100], [R104.64+0x80], !P3 ;  /* 0x10100080687e6fae */ /* 0x0003f0000d901d46 */
[----:B------:R1:W-:Y:S08]  /*9340*/  @P6 LDGSTS.E.BYPASS.LTC128B.128 [R126+0x13100], [R104.64+0x100], !P2 ;  /* 0x13100100687e6fae */ /* 0x0003f0000d101d46 */
[----:B------:R2:W-:Y:S08]  /*9350*/  @P6 LDGSTS.E.BYPASS.LTC128B.128 [R126+0xe100], [R106.64], !P4 ;  /* 0x0e1000006a7e6fae */ /* 0x0005f0000e101d46 */
[----:B------:R2:W-:Y:S08]  /*9360*/  @P6 LDGSTS.E.BYPASS.LTC128B.128 [R126+0x11100], [R106.64+0x80], !P3 ;  /* 0x111000806a7e6fae */ /* 0x0005f0000d901d46 */
[----:B------:R2:W-:Y:S01]  /*9370*/  @P6 LDGSTS.E.BYPASS.LTC128B.128 [R126+0x14100], [R106.64+0x100], !P2 ;  /* 0x141001006a7e6fae */ /* 0x0005e2000d101d46 */
[--C-:B-1----:R-:W-:Y:S01]  /*9380*/  FFMA.FTZ R104, R211, c[0x0][0x2d0], -R103.reuse ;  /* 0x0000b400d3687a23 */ /* 0x102fe20000010867 */
[----:B------:R-:W-:Y:S01]  /*9390*/  F2FP.BF16.PACK_AB R105, R2, R164 ;  /* 0x000000a40269723e */ /* 0x000fe200000010ff */
[----:B------:R-:W-:Y:S02]  /*93a0*/  FFMA.FTZ R2, R219, c[0x0][0x2d0], -R103 ;  /* 0x0000b400db027a23 */ /* 0x000fe40000010867 */
[----:B------:R1:W3:Y:S03]  /*93b0*/  MUFU.EX2 R115, R104 ;  /* 0x0000006800737308 */ /* 0x0002e60000000800 */
[----:B------:R-:W5:Y:S08]  /*93c0*/  LDSM.16.MT88.4 R108, [R224] ;  /* 0x00000000e06c783b */ /* 0x000f700000004200 */
[----:B------:R-:W0:Y:S01]  /*93d0*/  LDGDEPBAR ;  /* 0x00000000000079af */ /* 0x000e220000000000 */
[----:B------:R3:W-:Y:S01]  /*93e0*/  MUFU.EX2 R120, R2 ;  /* 0x0000000200787308 */ /* 0x0007e20000000800 */
[--C-:B--2---:R-:W-:Y:S01]  /*93f0*/  FFMA.FTZ R106, R167, c[0x0][0x2d0], -R3.reuse ;  /* 0x0000b400a76a7a23 */ /* 0x104fe20000010803 */
[----:B------:R-:W-:Y:S01]  /*9400*/  MOV R126, R123 ;  /* 0x0000007b007e7202 */ /* 0x000fe20000000f00 */
[C---:B------:R-:W-:Y:S01]  /*9410*/  FADD.FTZ R107, R0.reuse, R212 ;  /* 0x000000d4006b7221 */ /* 0x040fe20000010000 */
[----:B-1----:R-:W-:Y:S01]  /*9420*/  F2FP.BF16.PACK_AB R104, R0, R165 ;  /* 0x000000a50068723e */ /* 0x002fe200000010ff */
[----:B------:R-:W-:Y:S05]  /*9430*/  FFMA.FTZ R0, R208, c[0x0][0x2d0], -R3 ;  /* 0x0000b400d0007a23 */ /* 0x000fea0000010803 */
[----:B------:R1:W-:Y:S01]  /*9440*/  MUFU.EX2 R113, R106 ;  /* 0x0000006a00717308 */ /* 0x0003e20000000800 */
[----:B------:R-:W-:Y:S01]  /*9450*/  FADD.FTZ R116, R112, R107 ;  /* 0x0000006b70747221 */ /* 0x000fe20000010000 */
[----:B------:R-:W-:Y:S01]  /*9460*/  MOV R135, R126 ;  /* 0x0000007e00877202 */ /* 0x000fe20000000f00 */
[--C-:B------:R-:W-:Y:S02]  /*9470*/  FFMA.FTZ R165, R144, c[0x0][0x2d0], -R3.reuse ;  /* 0x0000b40090a57a23 */ /* 0x100fe40000010803 */
[--C-:B------:R-:W-:Y:S02]  /*9480*/  FFMA.FTZ R167, R137, c[0x0][0x2d0], -R3.reuse ;  /* 0x0000b40089a77a23 */ /* 0x100fe40000010803 */
[--C-:B---3--:R-:W-:Y:S03]  /*9490*/  FFMA.FTZ R2, R214, c[0x0][0x2d0], -R3.reuse ;  /* 0x0000b400d6027a23 */ /* 0x108fe60000010803 */
[----:B------:R-:W2:Y:S10]  /*94a0*/  MUFU.EX2 R114, R0 ;  /* 0x0000000000727308 */ /* 0x000eb40000000800 */
[----:B------:R3:W-:Y:S01]  /*94b0*/  MUFU.EX2 R117, R2 ;  /* 0x0000000200757308 */ /* 0x0007e20000000800 */
[----:B-1----:R-:W-:Y:S01]  /*94c0*/  F2FP.BF16.PACK_AB R106, R115, R112 ;  /* 0x00000070736a723e */ /* 0x002fe200000010ff */
[----:B------:R-:W-:Y:S08]  /*94d0*/  FFMA.FTZ R112, R215, c[0x0][0x2d0], -R3 ;  /* 0x0000b400d7707a23 */ /* 0x000ff00000010803 */
[----:B------:R-:W-:Y:S01]  /*94e0*/  MUFU.EX2 R121, R112 ;  /* 0x0000007000797308 */ /* 0x000fe20000000800 */
[----:B--2---:R-:W-:Y:S01]  /*94f0*/  F2FP.BF16.PACK_AB R107, R114, R113 ;  /* 0x00000071726b723e */ /* 0x004fe200000010ff */
[----:B------:R-:W-:Y:S08]  /*9500*/  FFMA.FTZ R0, R217, c[0x0][0x2d0], -R103 ;  /* 0x0000b400d9007a23 */ /* 0x000ff00000010867 */
[----:B------:R-:W-:Y:S01]  /*9510*/  MUFU.EX2 R165, R165 ;  /* 0x000000a500a57308 */ /* 0x000fe20000000800 */
[C---:B-----5:R-:W-:Y:S05]  /*9520*/  HMMA.16816.F32.BF16 R4, R104.reuse, R108, R4 ;  /* 0x0000006c6804723c */ /* 0x060fea0000041804 */
[----:B---3--:R-:W-:Y:S03]  /*9530*/  FFMA.FTZ R2, R213, c[0x0][0x2d0], -R3 ;  /* 0x0000b400d5027a23 */ /* 0x008fe60000010803 */
[C---:B------:R-:W-:Y:S01]  /*9540*/  HMMA.16816.F32.BF16 R8, R104.reuse, R110, R8 ;  /* 0x0000006e6808723c */ /* 0x040fe20000041808 */
[----:B------:R-:W1:Y:S01]  /*9550*/  LDSM.16.MT88.4 R108, [R228] ;  /* 0x00000000e46c783b */ /* 0x000e620000004200 */
[----:B------:R2:W3:Y:S10]  /*9560*/  MUFU.EX2 R119, R2 ;  /* 0x0000000200777308 */ /* 0x0004f40000000800 */
[----:B------:R-:W5:Y:S10]  /*9570*/  MUFU.EX2 R0, R0 ;  /* 0x0000000000007308 */ /* 0x000f740000000800 */
[----:B------:R-:W-:Y:S01]  /*9580*/  MUFU.EX2 R167, R167 ;  /* 0x000000a700a77308 */ /* 0x000fe20000000800 */
[--C-:B--2---:R-:W-:Y:S09]  /*9590*/  FFMA.FTZ R2, R220, c[0x0][0x2d0], -R103.reuse ;  /* 0x0000b400dc027a23 */ /* 0x104ff20000010867 */
[----:B------:R2:W-:Y:S01]  /*95a0*/  MUFU.EX2 R118, R2 ;  /* 0x0000000200767308 */ /* 0x0005e20000000800 */
[C---:B-1----:R-:W-:Y:S08]  /*95b0*/  HMMA.16816.F32.BF16 R12, R104.reuse, R108, R12 ;  /* 0x0000006c680c723c */ /* 0x042ff0000004180c */
[C---:B------:R-:W-:Y:S01]  /*95c0*/  HMMA.16816.F32.BF16 R16, R104.reuse, R110, R16 ;  /* 0x0000006e6810723c */ /* 0x040fe20000041810 */
[----:B------:R-:W1:Y:S03]  /*95d0*/  LDSM.16.MT88.4 R108, [R227] ;  /* 0x00000000e36c783b */ /* 0x000e660000004200 */
[----:B--2---:R-:W-:Y:S04]  /*95e0*/  FFMA.FTZ R2, R221, c[0x0][0x2d0], -R103 ;  /* 0x0000b400dd027a23 */ /* 0x004fe80000010867 */
[----:B------:R2:W1:Y:S04]  /*95f0*/  MUFU.EX2 R128, R2 ;  /* 0x0000000200807308 */ /* 0x0004680000000800 */
[--C-:B--2---:R-:W-:Y:S06]  /*9600*/  FFMA.FTZ R2, R216, c[0x0][0x2d0], -R3.reuse ;  /* 0x0000b400d8027a23 */ /* 0x104fec0000010803 */
[----:B------:R2:W2:Y:S01]  /*9610*/  MUFU.EX2 R124, R2 ;  /* 0x00000002007c7308 */ /* 0x0004a20000000800 */
[C---:B-1----:R-:W-:Y:S08]  /*9620*/  HMMA.16816.F32.BF16 R20, R104.reuse, R108, R20 ;  /* 0x0000006c6814723c */ /* 0x042ff00000041814 */
[C---:B------:R-:W-:Y:S01]  /*9630*/  HMMA.16816.F32.BF16 R24, R104.reuse, R110, R24 ;  /* 0x0000006e6818723c */ /* 0x040fe20000041818 */
[----:B------:R-:W1:Y:S03]  /*9640*/  LDSM.16.MT88.4 R108, [R249] ;  /* 0x00000000f96c783b */ /* 0x000e660000004200 */
[----:B--2---:R-:W-:Y:S02]  /*9650*/  FADD.FTZ R2, R115, R116 ;  /* 0x0000007473027221 */ /* 0x004fe40000010000 */
[----:B------:R-:W-:Y:S04]  /*9660*/  FFMA.FTZ R116, R130, c[0x0][0x2d0], -R3 ;  /* 0x0000b40082747a23 */ /* 0x000fe80000010803 */
[----:B------:R-:W-:Y:S01]  /*9670*/  MUFU.EX2 R130, R116 ;  /* 0x0000007400827308 */ /* 0x000fe20000000800 */
        /* <DEDUP_REMOVED lines=26> */
[----:B------:R-:W1:Y:S06]  /*9820*/  LDSM.16.MT88.4 R108, [R224+0x800] ;  /* 0x00080000e06c783b */ /* 0x000e6c0000004200 */
[----:B------:R-:W-:Y:S01]  /*9830*/  FADD.FTZ R104, R113, R122 ;  /* 0x0000007a71687221 */ /* 0x000fe20000010000 */
[----:B---3--:R-:W-:Y:S01]  /*9840*/  F2FP.BF16.PACK_AB R105, R119, R117 ;  /* 0x000000757769723e */ /* 0x008fe200000010ff */
[----:B-----5:R-:W-:Y:S03]  /*9850*/  FADD.FTZ R122, R0, R2 ;  /* 0x00000002007a7221 */ /* 0x020fe60000010000 */
[----:B------:R-:W-:Y:S01]  /*9860*/  FADD.FTZ R123, R114, R104 ;  /* 0x00000068727b7221 */ /* 0x000fe20000010000 */
[----:B------:R-:W-:Y:S01]  /*9870*/  F2FP.BF16.PACK_AB R106, R128, R118 ;  /* 0x00000076806a723e */ /* 0x000fe200000010ff */
[----:B------:R-:W-:Y:S01]  /*9880*/  LDSM.16.MT88.4 R112, [R228+0x1000] ;  /* 0x00100000e470783b */ /* 0x000fe20000004200 */
[----:B------:R-:W-:Y:S01]  /*9890*/  F2FP.BF16.PACK_AB R104, R120, R0 ;  /* 0x000000007868723e */ /* 0x000fe200000010ff */
[----:B------:R-:W-:Y:S01]  /*98a0*/  FFMA.FTZ R0, R125, c[0x0][0x2d0], -R103 ;  /* 0x0000b4007d007a23 */ /* 0x000fe20000010867 */
[C---:B------:R-:W-:Y:S01]  /*98b0*/  F2FP.BF16.PACK_AB R107, R124.reuse, R121 ;  /* 0x000000797c6b723e */ /* 0x040fe200000010ff */
[----:B------:R-:W-:Y:S02]  /*98c0*/  FADD.FTZ R2, R117, R123 ;  /* 0x0000007b75027221 */ /* 0x000fe40000010000 */
[----:B------:R2:W3:Y:S02]  /*98d0*/  MUFU.EX2 R125, R0 ;  /* 0x00000000007d7308 */ /* 0x0004e40000000800 */
[----:B------:R-:W-:Y:S04]  /*98e0*/  FADD.FTZ R2, R119, R2 ;  /* 0x0000000277027221 */ /* 0x000fe80000010000 */
[----:B------:R-:W-:Y:S04]  /*98f0*/  FADD.FTZ R2, R121, R2 ;  /* 0x0000000279027221 */ /* 0x000fe80000010000 */
[----:B------:R-:W-:Y:S01]  /*9900*/  FADD.FTZ R124, R124, R2 ;  /* 0x000000027c7c7221 */ /* 0x000fe20000010000 */
[C---:B-1----:R-:W-:Y:S03]  /*9910*/  HMMA.16816.F32.BF16 R4, R104.reuse, R108, R4 ;  /* 0x0000006c6804723c */ /* 0x042fe60000041804 */
[----:B--2---:R-:W-:Y:S01]  /*9920*/  FFMA.FTZ R0, R154, c[0x0][0x2d0], -R103 ;  /* 0x0000b4009a007a23 */ /* 0x004fe20000010867 */
[----:B------:R-:W-:Y:S02]  /*9930*/  MOV R154, R147 ;  /* 0x00000093009a7202 */ /* 0x000fe40000000f00 */
[----:B------:R-:W-:Y:S01]  /*9940*/  MOV R147, R127 ;  /* 0x0000007f00937202 */ /* 0x000fe20000000f00 */
[----:B------:R1:W2:Y:S01]  /*9950*/  MUFU.EX2 R129, R0 ;  /* 0x0000000000817308 */ /* 0x0002a20000000800 */
[C---:B------:R-:W-:Y:S01]  /*9960*/  HMMA.16816.F32.BF16 R8, R104.reuse, R110, R8 ;  /* 0x0000006e6808723c */ /* 0x040fe20000041808 */
[----:B------:R-:W5:Y:S03]  /*9970*/  LDSM.16.MT88.4 R108, [R228+0x800] ;  /* 0x00080000e46c783b */ /* 0x000f660000004200 */
[--C-:B-1----:R-:W-:Y:S01]  /*9980*/  FFMA.FTZ R0, R223, c[0x0][0x2d0], -R3.reuse ;  /* 0x0000b400df007a23 */ /* 0x102fe20000010803 */
[----:B------:R-:W-:Y:S04]  /*9990*/  IADD3 R223, R218, -0x1, RZ ;  /* 0xffffffffdadf7810 */ /* 0x000fe80007ffe0ff */
[----:B------:R1:W-:Y:S01]  /*99a0*/  MUFU.EX2 R126, R0 ;  /* 0x00000000007e7308 */ /* 0x0003e20000000800 */
[C---:B-----5:R-:W-:Y:S08]  /*99b0*/  HMMA.16816.F32.BF16 R12, R104.reuse, R108, R12 ;  /* 0x0000006c680c723c */ /* 0x060ff0000004180c */
[C---:B------:R-:W-:Y:S01]  /*99c0*/  HMMA.16816.F32.BF16 R16, R104.reuse, R110, R16 ;  /* 0x0000006e6810723c */ /* 0x040fe20000041810 */
[----:B------:R-:W5:Y:S03]  /*99d0*/  LDSM.16.MT88.4 R108, [R227+0x800] ;  /* 0x00080000e36c783b */ /* 0x000f660000004200 */
[----:B-1----:R-:W-:Y:S04]  /*99e0*/  FFMA.FTZ R0, R222, c[0x0][0x2d0], -R3 ;  /* 0x0000b400de007a23 */ /* 0x002fe80000010803 */
[----:B------:R1:W-:Y:S04]  /*99f0*/  MUFU.EX2 R127, R0 ;  /* 0x00000000007f7308 */ /* 0x0003e80000000800 */
[----:B-1----:R-:W-:Y:S01]  /*9a00*/  FFMA.FTZ R0, R209, c[0x0][0x2d0], -R103 ;  /* 0x0000b400d1007a23 */ /* 0x002fe20000010867 */
[----:B------:R-:W-:Y:S01]  /*9a10*/  MOV R209, R155 ;  /* 0x0000009b00d17202 */ /* 0x000fe20000000f00 */
[----:B------:R-:W-:Y:S01]  /*9a20*/  IMAD.MOV.U32 R155, RZ, RZ, R151 ;  /* 0x000000ffff9b7224 */ /* 0x000fe200078e0097 */
[----:B------:R-:W-:Y:S02]  /*9a30*/  MOV R151, R150 ;  /* 0x0000009600977202 */ /* 0x000fe40000000f00 */
[----:B------:R-:W-:Y:S01]  /*9a40*/  MOV R150, R135 ;  /* 0x0000008700967202 */ /* 0x000fe20000000f00 */
[----:B------:R-:W-:Y:S02]  /*9a50*/  IMAD.MOV.U32 R135, RZ, RZ, R131 ;  /* 0x000000ffff877224 */ /* 0x000fe400078e0083 */
[----:B------:R1:W1:Y:S01]  /*9a60*/  MUFU.EX2 R131, R0 ;  /* 0x0000000000837308 */ /* 0x0002620000000800 */
[C---:B-----5:R-:W-:Y:S08]  /*9a70*/  HMMA.16816.F32.BF16 R20, R104.reuse, R108, R20 ;  /* 0x0000006c6814723c */ /* 0x060ff00000041814 */
[C---:B------:R-:W-:Y:S01]  /*9a80*/  HMMA.16816.F32.BF16 R24, R104.reuse, R110, R24 ;  /* 0x0000006e6818723c */ /* 0x040fe20000041818 */
[----:B------:R-:W5:Y:S03]  /*9a90*/  LDSM.16.MT88.4 R108, [R230+0x800] ;  /* 0x00080000e66c783b */ /* 0x000f660000004200 */
[----:B-1----:R-:W-:Y:S04]  /*9aa0*/  FFMA.FTZ R0, R141, c[0x0][0x2d0], -R103 ;  /* 0x0000b4008d007a23 */ /* 0x002fe80000010867 */
[----:B------:R1:W1:Y:S01]  /*9ab0*/  MUFU.EX2 R141, R0 ;  /* 0x00000000008d7308 */ /* 0x0002620000000800 */
[C---:B-----5:R-:W-:Y:S03]  /*9ac0*/  HMMA.16816.F32.BF16 R28, R104.reuse, R108, R28 ;  /* 0x0000006c681c723c */ /* 0x060fe6000004181c */
[----:B-1----:R-:W-:Y:S01]  /*9ad0*/  FFMA.FTZ R0, R209, c[0x0][0x2d0], -R3 ;  /* 0x0000b400d1007a23 */ /* 0x002fe20000010803 */
[----:B------:R-:W-:Y:S02]  /*9ae0*/  MOV R209, R151 ;  /* 0x0000009700d17202 */ /* 0x000fe40000000f00 */
[----:B------:R-:W-:Y:S01]  /*9af0*/  MOV R151, R135 ;  /* 0x0000008700977202 */ /* 0x000fe20000000f00 */
[----:B------:R-:W-:Y:S01]  /*9b00*/  IMAD.MOV.U32 R135, RZ, RZ, R140 ;  /* 0x000000ffff877224 */ /* 0x000fe200078e008c */
[C---:B------:R-:W-:Y:S01]  /*9b10*/  HMMA.16816.F32.BF16 R32, R104.reuse, R110, R32 ;  /* 0x0000006e6820723c */ /* 0x040fe20000041820 */
[----:B------:R-:W1:Y:S01]  /*9b20*/  LDSM.16.MT88.4 R108, [R224+0x3800] ;  /* 0x00380000e06c783b */ /* 0x000e620000004200 */
[----:B------:R5:W-:Y:S02]  /*9b30*/  MUFU.EX2 R140, R0 ;  /* 0x00000000008c7308 */ /* 0x000be40000000800 */
[----:B-----5:R-:W-:Y:S04]  /*9b40*/  FADD.FTZ R0, R120, R122 ;  /* 0x0000007a78007221 */ /* 0x020fe80000010000 */
[----:B------:R-:W-:Y:S02]  /*9b50*/  FADD.FTZ R123, R118, R0 ;  /* 0x00000000767b7221 */ /* 0x000fe40000010000 */
[----:B------:R-:W-:Y:S02]  /*9b60*/  LDSM.16.MT88.4 R116, [R228+0x1800] ;  /* 0x00180000e474783b */ /* 0x000fe40000004200 */
[----:B------:R-:W-:Y:S02]  /*9b70*/  FFMA.FTZ R0, R133, c[0x0][0x2d0], -R103 ;  /* 0x0000b40085007a23 */ /* 0x000fe40000010867 */
[----:B------:R-:W-:Y:S02]  /*9b80*/  FADD.FTZ R123, R128, R123 ;  /* 0x0000007b807b7221 */ /* 0x000fe40000010000 */
[----:B------:R-:W-:Y:S01]  /*9b90*/  FFMA.FTZ R128, R136, c[0x0][0x2d0], -R3 ;  /* 0x0000b40088807a23 */ /* 0x000fe20000010803 */
[----:B------:R5:W4:Y:S01]  /*9ba0*/  MUFU.EX2 R133, R0 ;  /* 0x0000000000857308 */ /* 0x000b220000000800 */
[----:B---3--:R-:W-:Y:S01]  /*9bb0*/  FADD.FTZ R2, R125, R123 ;  /* 0x0000007b7d027221 */ /* 0x008fe20000010000 */
[C---:B-1----:R-:W-:Y:S03]  /*9bc0*/  HMMA.16816.F32.BF16 R36, R104.reuse, R108, R36 ;  /* 0x0000006c6824723c */ /* 0x042fe60000041824 */
[----:B--2---:R-:W-:Y:S04]  /*9bd0*/  FADD.FTZ R2, R129, R2 ;  /* 0x0000000281027221 */ /* 0x004fe80000010000 */
[----:B------:R-:W-:Y:S01]  /*9be0*/  FADD.FTZ R2, R131, R2 ;  /* 0x0000000283027221 */ /* 0x000fe20000010000 */
[C---:B------:R-:W-:Y:S01]  /*9bf0*/  HMMA.16816.F32.BF16 R40, R104.reuse, R110, R40 ;  /* 0x0000006e6828723c */ /* 0x040fe20000041828 */
[----:B------:R-:W1:Y:S03]  /*9c00*/  LDSM.16.MT88.4 R108, [R228+0x3800] ;  /* 0x00380000e46c783b */ /* 0x000e660000004200 */
[----:B------:R-:W-:Y:S02]  /*9c10*/  FADD.FTZ R2, R141, R2 ;  /* 0x000000028d027221 */ /* 0x000fe40000010000 */
[----:B-----5:R-:W-:Y:S02]  /*9c20*/  FFMA.FTZ R0, R135, c[0x0][0x2d0], -R103 ;  /* 0x0000b40087007a23 */ /* 0x020fe40000010867 */
[----:B----4-:R-:W-:Y:S02]  /*9c30*/  FADD.FTZ R2, R133, R2 ;  /* 0x0000000285027221 */ /* 0x010fe40000010000 */
[----:B------:R-:W2:Y:S01]  /*9c40*/  MUFU.EX2 R135, R0 ;  /* 0x0000000000877308 */ /* 0x000ea20000000800 */
[C---:B-1----:R-:W-:Y:S03]  /*9c50*/  HMMA.16816.F32.BF16 R44, R104.reuse, R108, R44 ;  /* 0x0000006c682c723c */ /* 0x042fe6000004182c */
[----:B--2---:R-:W-:Y:S02]  /*9c60*/  FADD.FTZ R2, R135, R2 ;  /* 0x0000000287027221 */ /* 0x004fe40000010000 */
[--C-:B------:R-:W-:Y:S01]  /*9c70*/  FFMA.FTZ R0, R151, c[0x0][0x2d0], -R3.reuse ;  /* 0x0000b40097007a23 */ /* 0x100fe20000010803 */
[----:B------:R-:W-:Y:S02]  /*9c80*/  MOV R151, R132 ;  /* 0x0000008400977202 */ /* 0x000fe40000000f00 */
[C---:B------:R-:W-:Y:S01]  /*9c90*/  HMMA.16816.F32.BF16 R48, R104.reuse, R110, R48 ;  /* 0x0000006e6830723c */ /* 0x040fe20000041830 */
[----:B------:R-:W1:Y:S01]  /*9ca0*/  LDSM.16.MT88.4 R108, [R227+0x3800] ;  /* 0x00380000e36c783b */ /* 0x000e620000004200 */
[----:B------:R2:W-:Y:S02]  /*9cb0*/  MUFU.EX2 R132, R0 ;  /* 0x0000000000847308 */ /* 0x0005e40000000800 */
[----:B--2---:R-:W-:Y:S01]  /*9cc0*/  FFMA.FTZ R0, R150, c[0x0][0x2d0], -R3 ;  /* 0x0000b40096007a23 */ /* 0x004fe20000010803 */
[----:B------:R-:W-:Y:S01]  /*9cd0*/  MOV R150, R147 ;  /* 0x0000009300967202 */ /* 0x000fe20000000f00 */
[----:B------:R-:W-:Y:S01]  /*9ce0*/  IMAD.MOV.U32 R147, RZ, RZ, R146 ;  /* 0x000000ffff937224 */ /* 0x000fe200078e0092 */
[----:B------:R-:W-:Y:S02]  /*9cf0*/  MOV R146, R143 ;  /* 0x0000008f00927202 */ /* 0x000fe40000000f00 */
[----:B------:R-:W-:Y:S03]  /*9d00*/  MOV R143, R142 ;  /* 0x0000008e008f7202 */ /* 0x000fe60000000f00 */
[--C-:B------:R-:W-:Y:S02]  /*9d10*/  FFMA.FTZ R120, R147, c[0x0][0x2d0], -R103.reuse ;  /* 0x0000b40093787a23 */ /* 0x100fe40000010867 */
[--C-:B------:R-:W-:Y:S02]  /*9d20*/  FFMA.FTZ R121, R146, c[0x0][0x2d0], -R103.reuse ;  /* 0x0000b40092797a23 */ /* 0x100fe40000010867 */
[----:B------:R-:W-:Y:S01]  /*9d30*/  FFMA.FTZ R122, R143, c[0x0][0x2d0], -R103 ;  /* 0x0000b4008f7a7a23 */ /* 0x000fe20000010867 */
[----:B------:R-:W-:Y:S01]  /*9d40*/  MUFU.EX2 R216, R120 ;  /* 0x0000007800d87308 */ /* 0x000fe20000000800 */
[----:B------:R-:W-:Y:S01]  /*9d50*/  IMAD.MOV.U32 R142, RZ, RZ, R139 ;  /* 0x000000ffff8e7224 */ /* 0x000fe200078e008b */
[----:B------:R-:W-:Y:S01]  /*9d60*/  MOV R139, R138 ;  /* 0x0000008a008b7202 */ /* 0x000fe20000000f00 */
[C---:B-1----:R-:W-:Y:S03]  /*9d70*/  HMMA.16816.F32.BF16 R52, R104.reuse, R108, R52 ;  /* 0x0000006c6834723c */ /* 0x042fe60000041834 */
[----:B------:R-:W-:Y:S01]  /*9d80*/  MOV R138, R134 ;  /* 0x00000086008a7202 */ /* 0x000fe20000000f00 */
[--C-:B------:R-:W-:Y:S03]  /*9d90*/  FFMA.FTZ R208, R142, c[0x0][0x2d0], -R103.reuse ;  /* 0x0000b4008ed07a23 */ /* 0x100fe60000010867 */
[----:B------:R-:W-:Y:S01]  /*9da0*/  MUFU.EX2 R215, R121 ;  /* 0x0000007900d77308 */ /* 0x000fe20000000800 */
[C---:B------:R-:W-:Y:S01]  /*9db0*/  HMMA.16816.F32.BF16 R56, R104.reuse, R110, R56 ;  /* 0x0000006e6838723c */ /* 0x040fe20000041838 */
[----:B------:R-:W1:Y:S03]  /*9dc0*/  LDSM.16.MT88.4 R108, [R230+0x3800] ;  /* 0x00380000e66c783b */ /* 0x000e660000004200 */
[--C-:B------:R-:W-:Y:S05]  /*9dd0*/  FFMA.FTZ R166, R138, c[0x0][0x2d0], -R103.reuse ;  /* 0x0000b4008aa67a23 */ /* 0x100fea0000010867 */
[----:B------:R2:W-:Y:S10]  /*9de0*/  MUFU.EX2 R212, R122 ;  /* 0x0000007a00d47308 */ /* 0x0005f40000000800 */
[----:B------:R3:W-:Y:S10]  /*9df0*/  MUFU.EX2 R134, R0 ;  /* 0x0000000000867308 */ /* 0x0007f40000000800 */
[----:B------:R-:W-:Y:S01]  /*9e00*/  MUFU.EX2 R208, R208 ;  /* 0x000000d000d07308 */ /* 0x000fe20000000800 */
[----:B--2---:R-:W-:Y:S09]  /*9e10*/  LDSM.16.MT88.4 R120, [R227+0x2000] ;  /* 0x00200000e378783b */ /* 0x004ff20000004200 */
[----:B------:R-:W-:Y:S01]  /*9e20*/  MUFU.EX2 R166, R166 ;  /* 0x000000a600a67308 */ /* 0x000fe20000000800 */
[C---:B-1----:R-:W-:Y:S03]  /*9e30*/  HMMA.16816.F32.BF16 R60, R104.reuse, R108, R60 ;  /* 0x0000006c683c723c */ /* 0x042fe6000004183c */
[--C-:B---3--:R-:W-:Y:S02]  /*9e40*/  FFMA.FTZ R0, R209, c[0x0][0x2d0], -R103.reuse ;  /* 0x0000b400d1007a23 */ /* 0x108fe40000010867 */
[--C-:B------:R-:W-:Y:S02]  /*9e50*/  FFMA.FTZ R209, R139, c[0x0][0x2d0], -R103.reuse ;  /* 0x0000b4008bd17a23 */ /* 0x100fe40000010867 */
[----:B------:R-:W-:Y:S01]  /*9e60*/  LDSM.16.MT88.4 R136, [R230+0x2800] ;  /* 0x00280000e688783b */ /* 0x000fe20000004200 */
[C---:B------:R-:W-:Y:S01]  /*9e70*/  HMMA.16816.F32.BF16 R64, R104.reuse, R110, R64 ;  /* 0x0000006e6840723c */ /* 0x040fe20000041840 */
[----:B------:R1:W2:Y:S06]  /*9e80*/  MUFU.EX2 R222, R0 ;  /* 0x0000000000de7308 */ /* 0x0002ac0000000800 */
[----:B------:R-:W3:Y:S04]  /*9e90*/  LDSM.16.MT88.4 R108, [R224+0x6800] ;  /* 0x00680000e06c783b */ /* 0x000ee80000004200 */
[----:B------:R-:W-:Y:S01]  /*9ea0*/  MUFU.EX2 R209, R209 ;  /* 0x000000d100d17308 */ /* 0x000fe20000000800 */
[----:B-1----:R-:W-:Y:S02]  /*9eb0*/  FFMA.FTZ R0, R155, c[0x0][0x2d0], -R103 ;  /* 0x0000b4009b007a23 */ /* 0x002fe40000010867 */
[----:B--2---:R-:W-:Y:S07]  /*9ec0*/  FADD.FTZ R2, R222, R2 ;  /* 0x00000002de027221 */ /* 0x004fee0000010000 */
[----:B------:R1:W2:Y:S01]  /*9ed0*/  MUFU.EX2 R221, R0 ;  /* 0x0000000000dd7308 */ /* 0x0002a20000000800 */
[C---:B---3--:R-:W-:Y:S03]  /*9ee0*/  HMMA.16816.F32.BF16 R68, R104.reuse, R108, R68 ;  /* 0x0000006c6844723c */ /* 0x048fe60000041844 */
[--C-:B-1----:R-:W-:Y:S05]  /*9ef0*/  FFMA.FTZ R0, R154, c[0x0][0x2d0], -R3.reuse ;  /* 0x0000b4009a007a23 */ /* 0x102fea0000010803 */
[C---:B------:R-:W-:Y:S01]  /*9f00*/  HMMA.16816.F32.BF16 R72, R104.reuse, R110, R72 ;  /* 0x0000006e6848723c */ /* 0x040fe20000041848 */
[----:B------:R-:W1:Y:S01]  /*9f10*/  LDSM.16.MT88.4 R108, [R228+0x6800] ;  /* 0x00680000e46c783b */ /* 0x000e620000004200 */
[----:B------:R3:W-:Y:S02]  /*9f20*/  MUFU.EX2 R220, R0 ;  /* 0x0000000000dc7308 */ /* 0x0007e40000000800 */
[----:B--2---:R-:W-:Y:S02]  /*9f30*/  FADD.FTZ R2, R221, R2 ;  /* 0x00000002dd027221 */ /* 0x004fe40000010000 */
[----:B---3--:R-:W-:Y:S06]  /*9f40*/  FFMA.FTZ R0, R151, c[0x0][0x2d0], -R3 ;  /* 0x0000b40097007a23 */ /* 0x008fec0000010803 */
[----:B------:R2:W-:Y:S01]  /*9f50*/  MUFU.EX2 R219, R0 ;  /* 0x0000000000db7308 */ /* 0x0005e20000000800 */
[C---:B-1----:R-:W-:Y:S08]  /*9f60*/  HMMA.16816.F32.BF16 R76, R104.reuse, R108, R76 ;  /* 0x0000006c684c723c */ /* 0x042ff0000004184c */
[C---:B------:R-:W-:Y:S01]  /*9f70*/  HMMA.16816.F32.BF16 R80, R104.reuse, R110, R80 ;  /* 0x0000006e6850723c */ /* 0x040fe20000041850 */
[----:B------:R-:W1:Y:S03]  /*9f80*/  LDSM.16.MT88.4 R108, [R227+0x6800] ;  /* 0x00680000e36c783b */ /* 0x000e660000004200 */
[--C-:B--2---:R-:W-:Y:S02]  /*9f90*/  FFMA.FTZ R0, R150, c[0x0][0x2d0], -R103.reuse ;  /* 0x0000b40096007a23 */ /* 0x104fe40000010867 */
[----:B------:R-:W-:Y:S02]  /*9fa0*/  FFMA.FTZ R103, R153, c[0x0][0x2d0], -R103 ;  /* 0x0000b40099677a23 */ /* 0x000fe40000010867 */
[----:B------:R2:W3:Y:S10]  /*9fb0*/  MUFU.EX2 R217, R0 ;  /* 0x0000000000d97308 */ /* 0x0004f40000000800 */
[----:B------:R-:W-:Y:S10]  /*9fc0*/  MUFU.EX2 R164, R103 ;  /* 0x0000006700a47308 */ /* 0x000ff40000000800 */
[----:B------:R-:W-:Y:S01]  /*9fd0*/  MUFU.EX2 R103, R128 ;  /* 0x0000008000677308 */ /* 0x000fe20000000800 */
[--C-:B--2---:R-:W-:Y:S02]  /*9fe0*/  FFMA.FTZ R0, R152, c[0x0][0x2d0], -R3.reuse ;  /* 0x0000b40098007a23 */ /* 0x104fe40000010803 */
[----:B------:R-:W-:Y:S01]  /*9ff0*/  LDSM.16.MT88.4 R152, [R228+0x5800] ;  /* 0x00580000e498783b */ /* 0x000fe20000004200 */
[----:B---3--:R-:W-:Y:S06]  /*a000*/  FADD.FTZ R2, R217, R2 ;  /* 0x00000002d9027221 */ /* 0x008fec0000010000 */
[----:B------:R2:W3:Y:S01]  /*a010*/  MUFU.EX2 R213, R0 ;  /* 0x0000000000d57308 */ /* 0x0004e20000000800 */
[----:B------:R-:W-:Y:S01]  /*a020*/  FADD.FTZ R2, R216, R2 ;  /* 0x00000002d8027221 */ /* 0x000fe20000010000 */
[C---:B-1----:R-:W-:Y:S03]  /*a030*/  HMMA.16816.F32.BF16 R84, R104.reuse, R108, R84 ;  /* 0x0000006c6854723c */ /* 0x042fe60000041854 */
[----:B------:R-:W-:Y:S04]  /*a040*/  FADD.FTZ R2, R215, R2 ;  /* 0x00000002d7027221 */ /* 0x000fe80000010000 */
[----:B------:R-:W-:Y:S01]  /*a050*/  FADD.FTZ R2, R212, R2 ;  /* 0x00000002d4027221 */ /* 0x000fe20000010000 */
[C---:B------:R-:W-:Y:S01]  /*a060*/  HMMA.16816.F32.BF16 R88, R104.reuse, R110, R88 ;  /* 0x0000006e6858723c */ /* 0x040fe20000041858 */
[----:B------:R-:W1:Y:S03]  /*a070*/  LDSM.16.MT88.4 R108, [R230+0x6800] ;  /* 0x00680000e66c783b */ /* 0x000e660000004200 */
[----:B------:R-:W-:Y:S02]  /*a080*/  FADD.FTZ R2, R208, R2 ;  /* 0x00000002d0027221 */ /* 0x000fe40000010000 */
[--C-:B--2---:R-:W-:Y:S04]  /*a090*/  FFMA.FTZ R0, R149, c[0x0][0x2d0], -R3.reuse ;  /* 0x0000b40095007a23 */ /* 0x104fe80000010803 */
[----:B------:R2:W4:Y:S01]  /*a0a0*/  MUFU.EX2 R214, R0 ;  /* 0x0000000000d67308 */ /* 0x0005220000000800 */
[C---:B-1----:R-:W-:Y:S03]  /*a0b0*/  HMMA.16816.F32.BF16 R92, R104.reuse, R108, R92 ;  /* 0x0000006c685c723c */ /* 0x042fe6000004185c */
[--C-:B--2---:R-:W-:Y:S06]  /*a0c0*/  FFMA.FTZ R0, R148, c[0x0][0x2d0], -R3.reuse ;  /* 0x0000b40094007a23 */ /* 0x104fec0000010803 */
[----:B------:R1:W2:Y:S01]  /*a0d0*/  MUFU.EX2 R211, R0 ;  /* 0x0000000000d37308 */ /* 0x0002a20000000800 */
[----:B------:R-:W-:Y:S01]  /*a0e0*/  HMMA.16816.F32.BF16 R96, R104, R110, R96 ;  /* 0x0000006e6860723c */ /* 0x000fe20000041860 */
[----:B------:R-:W5:Y:S06]  /*a0f0*/  LDSM.16.MT88.4 R108, [R224+0x1000] ;  /* 0x00100000e06c783b */ /* 0x000f6c0000004200 */
[----:B------:R-:W-:Y:S02]  /*a100*/  F2FP.BF16.PACK_AB R104, R129, R125 ;  /* 0x0000007d8168723e */ /* 0x000fe400000010ff */
[----:B------:R-:W-:Y:S03]  /*a110*/  F2FP.BF16.PACK_AB R105, R127, R126 ;  /* 0x0000007e7f69723e */ /* 0x000fe600000010ff */
[----:B------:R-:W-:Y:S02]  /*a120*/  F2FP.BF16.PACK_AB R106, R141, R131 ;  /* 0x000000838d6a723e */ /* 0x000fe400000010ff */
[----:B------:R-:W-:Y:S01]  /*a130*/  F2FP.BF16.PACK_AB R107, R140, R130 ;  /* 0x000000828c6b723e */ /* 0x000fe200000010ff */
[--C-:B-1----:R-:W-:Y:S02]  /*a140*/  FFMA.FTZ R0, R145, c[0x0][0x2d0], -R3.reuse ;  /* 0x0000b40091007a23 */ /* 0x102fe40000010803 */
[----:B------:R-:W-:Y:S01]  /*a150*/  LDSM.16.MT88.4 R144, [R224+0x5800] ;  /* 0x00580000e090783b */ /* 0x000fe20000004200 */
[----:B------:R-:W-:Y:S01]  /*a160*/  FFMA.FTZ R3, R102, c[0x0][0x2d0], -R3 ;  /* 0x0000b40066037a23 */ /* 0x000fe20000010803 */
[----:B------:R1:W1:Y:S10]  /*a170*/  MUFU.EX2 R210, R0 ;  /* 0x0000000000d27308 */ /* 0x0002740000000800 */
[----:B------:R2:W2:Y:S01]  /*a180*/  MUFU.EX2 R102, R3 ;  /* 0x0000000300667308 */ /* 0x0004a20000000800 */
[C---:B-----5:R-:W-:Y:S08]  /*a190*/  HMMA.16816.F32.BF16 R4, R104.reuse, R108, R4 ;  /* 0x0000006c6804723c */ /* 0x060ff00000041804 */
[C---:B------:R-:W-:Y:S01]  /*a1a0*/  HMMA.16816.F32.BF16 R8, R104.reuse, R110, R8 ;  /* 0x0000006e6808723c */ /* 0x040fe20000041808 */
[----:B------:R-:W5:Y:S03]  /*a1b0*/  LDSM.16.MT88.4 R108, [R227+0x1000] ;  /* 0x00100000e36c783b */ /* 0x000f660000004200 */
[----:B-1----:R-:W-:Y:S04]  /*a1c0*/  FADD.FTZ R0, R126, R124 ;  /* 0x0000007c7e007221 */ /* 0x002fe80000010000 */
[C---:B------:R-:W-:Y:S04]  /*a1d0*/  HMMA.16816.F32.BF16 R12, R104.reuse, R112, R12 ;  /* 0x00000070680c723c */ /* 0x040fe8000004180c */
[----:B------:R-:W-:Y:S02]  /*a1e0*/  FADD.FTZ R0, R127, R0 ;  /* 0x000000007f007221 */ /* 0x000fe40000010000 */
[----:B------:R-:W-:Y:S02]  /*a1f0*/  LDSM.16.MT88.4 R124, [R228+0x5000] ;  /* 0x00500000e47c783b */ /* 0x000fe40000004200 */
[C---:B------:R-:W-:Y:S04]  /*a200*/  HMMA.16816.F32.BF16 R16, R104.reuse, R114, R16 ;  /* 0x000000726810723c */ /* 0x040fe80000041810 */
[----:B------:R-:W-:Y:S02]  /*a210*/  FADD.FTZ R0, R130, R0 ;  /* 0x0000000082007221 */ /* 0x000fe40000010000 */
[----:B------:R-:W1:Y:S02]  /*a220*/  LDSM.16.MT88.4 R112, [R230+0x1000] ;  /* 0x00100000e670783b */ /* 0x000e640000004200 */
[----:B------:R-:W-:Y:S04]  /*a230*/  FADD.FTZ R0, R140, R0 ;  /* 0x000000008c007221 */ /* 0x000fe80000010000 */
[----:B------:R-:W-:Y:S02]  /*a240*/  FADD.FTZ R0, R132, R0 ;  /* 0x0000000084007221 */ /* 0x000fe40000010000 */
[----:B------:R-:W-:Y:S02]  /*a250*/  LDSM.16.MT88.4 R128, [R227+0x2800] ;  /* 0x00280000e380783b */ /* 0x000fe40000004200 */
[----:B------:R-:W-:Y:S04]  /*a260*/  FADD.FTZ R0, R134, R0 ;  /* 0x0000000086007221 */ /* 0x000fe80000010000 */
[----:B------:R-:W-:Y:S04]  /*a270*/  FADD.FTZ R0, R220, R0 ;  /* 0x00000000dc007221 */ /* 0x000fe80000010000 */
[----:B------:R-:W-:Y:S01]  /*a280*/  FADD.FTZ R0, R219, R0 ;  /* 0x00000000db007221 */ /* 0x000fe20000010000 */
[C---:B-----5:R-:W-:Y:S03]  /*a290*/  HMMA.16816.F32.BF16 R20, R104.reuse, R108, R20 ;  /* 0x0000006c6814723c */ /* 0x060fe60000041814 */
[----:B---3--:R-:W-:Y:S04]  /*a2a0*/  FADD.FTZ R0, R213, R0 ;  /* 0x00000000d5007221 */ /* 0x008fe80000010000 */
[----:B----4-:R-:W-:Y:S01]  /*a2b0*/  FADD.FTZ R0, R214, R0 ;  /* 0x00000000d6007221 */ /* 0x010fe20000010000 */
[C---:B------:R-:W-:Y:S01]  /*a2c0*/  HMMA.16816.F32.BF16 R24, R104.reuse, R110, R24 ;  /* 0x0000006e6818723c */ /* 0x040fe20000041818 */
[----:B------:R-:W3:Y:S03]  /*a2d0*/  LDSM.16.MT88.4 R108, [R224+0x4000] ;  /* 0x00400000e06c783b */ /* 0x000ee60000004200 */
[----:B--2---:R-:W-:Y:S04]  /*a2e0*/  FADD.FTZ R0, R211, R0 ;  /* 0x00000000d3007221 */ /* 0x004fe80000010000 */
[----:B------:R-:W-:Y:S04]  /*a2f0*/  FADD.FTZ R0, R210, R0 ;  /* 0x00000000d2007221 */ /* 0x000fe80000010000 */
[----:B------:R-:W-:Y:S01]  /*a300*/  FADD.FTZ R3, R165, R0 ;  /* 0x00000000a5037221 */ /* 0x000fe20000010000 */
[C---:B-1----:R-:W-:Y:S03]  /*a310*/  HMMA.16816.F32.BF16 R28, R104.reuse, R112, R28 ;  /* 0x00000070681c723c */ /* 0x042fe6000004181c */
[----:B------:R-:W-:Y:S02]  /*a320*/  FADD.FTZ R0, R209, R2 ;  /* 0x00000002d1007221 */ /* 0x000fe40000010000 */
[----:B------:R-:W-:Y:S02]  /*a330*/  FADD.FTZ R3, R167, R3 ;  /* 0x00000003a7037221 */ /* 0x000fe40000010000 */
[----:B------:R-:W-:Y:S01]  /*a340*/  FADD.FTZ R2, R166, R0 ;  /* 0x00000000a6027221 */ /* 0x000fe20000010000 */
[C---:B------:R-:W-:Y:S01]  /*a350*/  HMMA.16816.F32.BF16 R32, R104.reuse, R114, R32 ;  /* 0x000000726820723c */ /* 0x040fe20000041820 */
[----:B------:R-:W1:Y:S03]  /*a360*/  LDSM.16.MT88.4 R112, [R228+0x4000] ;  /* 0x00400000e470783b */ /* 0x000e660000004200 */
[----:B------:R-:W-:Y:S02]  /*a370*/  FADD.FTZ R2, R164, R2 ;  /* 0x00000002a4027221 */ /* 0x000fe40000010000 */
[----:B------:R-:W-:Y:S06]  /*a380*/  FADD.FTZ R0, R103, R3 ;  /* 0x0000000367007221 */ /* 0x000fec0000010000 */
[----:B------:R-:W-:Y:S01]  /*a390*/  FADD.FTZ R0, R102, R0 ;  /* 0x0000000066007221 */ /* 0x000fe20000010000 */
[C---:B---3--:R-:W-:Y:S08]  /*a3a0*/  HMMA.16816.F32.BF16 R36, R104.reuse, R108, R36 ;  /* 0x0000006c6824723c */ /* 0x048ff00000041824 */
[C---:B------:R-:W-:Y:S01]  /*a3b0*/  HMMA.16816.F32.BF16 R40, R104.reuse, R110, R40 ;  /* 0x0000006e6828723c */ /* 0x040fe20000041828 */
[----:B------:R-:W2:Y:S07]  /*a3c0*/  LDSM.16.MT88.4 R108, [R227+0x4000] ;  /* 0x00400000e36c783b */ /* 0x000eae0000004200 */
[C---:B-1----:R-:W-:Y:S08]  /*a3d0*/  HMMA.16816.F32.BF16 R44, R104.reuse, R112, R44 ;  /* 0x00000070682c723c */ /* 0x042ff0000004182c */
[C---:B------:R-:W-:Y:S01]  /*a3e0*/  HMMA.16816.F32.BF16 R48, R104.reuse, R114, R48 ;  /* 0x000000726830723c */ /* 0x040fe20000041830 */
[----:B------:R-:W1:Y:S07]  /*a3f0*/  LDSM.16.MT88.4 R112, [R230+0x4000] ;  /* 0x00400000e670783b */ /* 0x000e6e0000004200 */
[C---:B--2---:R-:W-:Y:S08]  /*a400*/  HMMA.16816.F32.BF16 R52, R104.reuse, R108, R52 ;  /* 0x0000006c6834723c */ /* 0x044ff00000041834 */
        /* <DEDUP_REMOVED lines=15> */
[----:B------:R-:W-:Y:S01]  /*a500*/  HMMA.16816.F32.BF16 R96, R104, R114, R96 ;  /* 0x000000726860723c */ /* 0x000fe20000041860 */
[----:B------:R-:W1:Y:S06]  /*a510*/  LDSM.16.MT88.4 R112, [R227+0x1800] ;  /* 0x00180000e370783b */ /* 0x000e6c0000004200 */
[----:B------:R-:W-:Y:S02]  /*a520*/  F2FP.BF16.PACK_AB R104, R135, R133 ;  /* 0x000000858768723e */ /* 0x000fe400000010ff */
[----:B------:R-:W-:Y:S03]  /*a530*/  F2FP.BF16.PACK_AB R105, R134, R132 ;  /* 0x000000848669723e */ /* 0x000fe600000010ff */
[----:B------:R-:W-:Y:S02]  /*a540*/  F2FP.BF16.PACK_AB R106, R221, R222 ;  /* 0x000000dedd6a723e */ /* 0x000fe400000010ff */
[----:B------:R-:W-:Y:S07]  /*a550*/  F2FP.BF16.PACK_AB R107, R219, R220 ;  /* 0x000000dcdb6b723e */ /* 0x000fee00000010ff */
[C---:B--2---:R-:W-:Y:S08]  /*a560*/  HMMA.16816.F32.BF16 R4, R104.reuse, R108, R4 ;  /* 0x0000006c6804723c */ /* 0x044ff00000041804 */
        /* <DEDUP_REMOVED lines=47> */
[----:B------:R-:W4:Y:S07]  /*a860*/  LDSM.16.MT88.4 R120, [R230+0x5000] ;  /* 0x00500000e678783b */ /* 0x000f2e0000004200 */
[C---:B-1----:R-:W-:Y:S08]  /*a870*/  HMMA.16816.F32.BF16 R28, R104.reuse, R112, R28 ;  /* 0x00000070681c723c */ /* 0x042ff0000004181c */
[C---:B------:R-:W-:Y:S01]  /*a880*/  HMMA.16816.F32.BF16 R32, R104.reuse, R114, R32 ;  /* 0x000000726820723c */ /* 0x040fe20000041820 */
[----:B------:R-:W-:Y:S07]  /*a890*/  LDSM.16.MT88.4 R112, [R228+0x8000] ;  /* 0x00800000e470783b */ /* 0x000fee0000004200 */
[C---:B--2---:R-:W-:Y:S08]  /*a8a0*/  HMMA.16816.F32.BF16 R36, R104.reuse, R108, R36 ;  /* 0x0000006c6824723c */ /* 0x044ff00000041824 */
[C---:B------:R-:W-:Y:S01]  /*a8b0*/  HMMA.16816.F32.BF16 R40, R104.reuse, R110, R40 ;  /* 0x0000006e6828723c */ /* 0x040fe20000041828 */
[----:B------:R-:W1:Y:S07]  /*a8c0*/  LDSM.16.MT88.4 R108, [R224+0x8000] ;  /* 0x00800000e06c783b */ /* 0x000e6e0000004200 */
[C---:B------:R-:W-:Y:S08]  /*a8d0*/  HMMA.16816.F32.BF16 R44, R104.reuse, R124, R44 ;  /* 0x0000007c682c723c */ /* 0x040ff0000004182c */
[C---:B------:R-:W-:Y:S01]  /*a8e0*/  HMMA.16816.F32.BF16 R48, R104.reuse, R126, R48 ;  /* 0x0000007e6830723c */ /* 0x040fe20000041830 */
[----:B------:R-:W2:Y:S07]  /*a8f0*/  LDSM.16.MT88.4 R124, [R227+0x8000] ;  /* 0x00800000e37c783b */ /* 0x000eae0000004200 */
[C---:B---3--:R-:W-:Y:S08]  /*a900*/  HMMA.16816.F32.BF16 R52, R104.reuse, R116, R52 ;  /* 0x000000746834723c */ /* 0x048ff00000041834 */
[C---:B------:R-:W-:Y:S01]  /*a910*/  HMMA.16816.F32.BF16 R56, R104.reuse, R118, R56 ;  /* 0x000000766838723c */ /* 0x040fe20000041838 */
[----:B------:R-:W3:Y:S07]  /*a920*/  LDSM.16.MT88.4 R116, [R230+0x8000] ;  /* 0x00800000e674783b */ /* 0x000eee0000004200 */
[C---:B----4-:R-:W-:Y:S08]  /*a930*/  HMMA.16816.F32.BF16 R60, R104.reuse, R120, R60 ;  /* 0x00000078683c723c */ /* 0x050ff0000004183c */
[C---:B------:R-:W-:Y:S01]  /*a940*/  HMMA.16816.F32.BF16 R64, R104.reuse, R122, R64 ;  /* 0x0000007a6840723c */ /* 0x040fe20000041840 */
[----:B------:R-:W-:Y:S07]  /*a950*/  LDSM.16.MT88.4 R120, [R228+0x2800] ;  /* 0x00280000e478783b */ /* 0x000fee0000004200 */
[C---:B-1----:R-:W-:Y:S08]  /*a960*/  HMMA.16816.F32.BF16 R68, R104.reuse, R108, R68 ;  /* 0x0000006c6844723c */ /* 0x042ff00000041844 */
[C---:B------:R-:W-:Y:S08]  /*a970*/  HMMA.16816.F32.BF16 R72, R104.reuse, R110, R72 ;  /* 0x0000006e6848723c */ /* 0x040ff00000041848 */
[C---:B------:R-:W-:Y:S08]  /*a980*/  HMMA.16816.F32.BF16 R76, R104.reuse, R112, R76 ;  /* 0x00000070684c723c */ /* 0x040ff0000004184c */
[C---:B------:R-:W-:Y:S01]  /*a990*/  HMMA.16816.F32.BF16 R80, R104.reuse, R114, R80 ;  /* 0x000000726850723c */ /* 0x040fe20000041850 */
[----:B------:R-:W1:Y:S07]  /*a9a0*/  LDSM.16.MT88.4 R112, [R224+0x2800] ;  /* 0x00280000e070783b */ /* 0x000e6e0000004200 */
[C---:B--2---:R-:W-:Y:S08]  /*a9b0*/  HMMA.16816.F32.BF16 R84, R104.reuse, R124, R84 ;  /* 0x0000007c6854723c */ /* 0x044ff00000041854 */
[C---:B------:R-:W-:Y:S08]  /*a9c0*/  HMMA.16816.F32.BF16 R88, R104.reuse, R126, R88 ;  /* 0x0000007e6858723c */ /* 0x040ff00000041858 */
[C---:B---3--:R-:W-:Y:S08]  /*a9d0*/  HMMA.16816.F32.BF16 R92, R104.reuse, R116, R92 ;  /* 0x00000074685c723c */ /* 0x048ff0000004185c */
[----:B------:R-:W-:Y:S07]  /*a9e0*/  HMMA.16816.F32.BF16 R96, R104, R118, R96 ;  /* 0x000000766860723c */ /* 0x000fee0000041860 */
[----:B------:R-:W-:Y:S02]  /*a9f0*/  F2FP.BF16.PACK_AB R104, R209, R208 ;  /* 0x000000d0d168723e */ /* 0x000fe400000010ff */
[----:B------:R-:W-:Y:S03]  /*aa00*/  F2FP.BF16.PACK_AB R105, R167, R165 ;  /* 0x000000a5a769723e */ /* 0x000fe600000010ff */
[----:B------:R-:W-:Y:S02]  /*aa10*/  F2FP.BF16.PACK_AB R106, R164, R166 ;  /* 0x000000a6a46a723e */ /* 0x000fe400000010ff */
[----:B------:R-:W-:Y:S02]  /*aa20*/  F2FP.BF16.PACK_AB R107, R102, R103 ;  /* 0x00000067666b723e */ /* 0x000fe400000010ff */
[----:B------:R-:W-:Y:S05]  /*aa30*/  MOV R103, R101 ;  /* 0x0000006500677202 */ /* 0x000fea0000000f00 */
[C---:B-1----:R-:W-:Y:S01]  /*aa40*/  HMMA.16816.F32.BF16 R108, R104.reuse, R112, R4 ;  /* 0x00000070686c723c */ /* 0x042fe20000041804 */
[----:B------:R-:W1:Y:S07]  /*aa50*/  LDSM.16.MT88.4 R4, [R227+0x5800] ;  /* 0x00580000e304783b */ /* 0x000e6e0000004200 */
[C---:B------:R-:W-:Y:S01]  /*aa60*/  HMMA.16816.F32.BF16 R112, R104.reuse, R114, R8 ;  /* 0x000000726870723c */ /* 0x040fe20000041808 */
[----:B------:R-:W2:Y:S07]  /*aa70*/  LDSM.16.MT88.4 R8, [R230+0x5800] ;  /* 0x00580000e608783b */ /* 0x000eae0000004200 */
[C---:B------:R-:W-:Y:S01]  /*aa80*/  HMMA.16816.F32.BF16 R116, R104.reuse, R120, R12 ;  /* 0x000000786874723c */ /* 0x040fe2000004180c */
[----:B------:R-:W3:Y:S07]  /*aa90*/  LDSM.16.MT88.4 R12, [R224+0x8800] ;  /* 0x00880000e00c783b */ /* 0x000eee0000004200 */
[C---:B------:R-:W-:Y:S01]  /*aaa0*/  HMMA.16816.F32.BF16 R120, R104.reuse, R122, R16 ;  /* 0x0000007a6878723c */ /* 0x040fe20000041810 */
[----:B------:R-:W4:Y:S07]  /*aab0*/  LDSM.16.MT88.4 R16, [R228+0x8800] ;  /* 0x00880000e410783b */ /* 0x000f2e0000004200 */
[C---:B------:R-:W-:Y:S01]  /*aac0*/  HMMA.16816.F32.BF16 R124, R104.reuse, R128, R20 ;  /* 0x00000080687c723c */ /* 0x040fe20000041814 */
[----:B------:R-:W2:Y:S07]  /*aad0*/  LDSM.16.MT88.4 R20, [R227+0x8800] ;  /* 0x00880000e314783b */ /* 0x000eae0000004200 */
[C---:B------:R-:W-:Y:S01]  /*aae0*/  HMMA.16816.F32.BF16 R128, R104.reuse, R130, R24 ;  /* 0x000000826880723c */ /* 0x040fe20000041818 */
[----:B------:R-:W1:Y:S07]  /*aaf0*/  LDSM.16.MT88.4 R24, [R230+0x8800] ;  /* 0x00880000e618783b */ /* 0x000e6e0000004200 */
[C---:B------:R-:W-:Y:S01]  /*ab00*/  HMMA.16816.F32.BF16 R132, R104.reuse, R136, R28 ;  /* 0x000000886884723c */ /* 0x040fe2000004181c */
[----:B------:R-:W5:Y:S04]  /*ab10*/  LDL R31, [R1+0x10] ;  /* 0x00001000011f7983 */ /* 0x000f680000100800 */
[----:B------:R1:W-:Y:S03]  /*ab20*/  STL [R1+0x18], R2 ;  /* 0x0000180201007387 */ /* 0x0003e60000100800 */
[C---:B------:R-:W-:Y:S01]  /*ab30*/  HMMA.16816.F32.BF16 R136, R104.reuse, R138, R32 ;  /* 0x0000008a6888723c */ /* 0x040fe20000041820 */
[----:B------:R1:W-:Y:S04]  /*ab40*/  STL [R1+0x8], R223 ;  /* 0x000008df01007387 */ /* 0x0003e80000100800 */
[----:B------:R1:W-:Y:S03]  /*ab50*/  STL [R1+0x1c], R0 ;  /* 0x00001c0001007387 */ /* 0x0003e60000100800 */
[C---:B------:R-:W-:Y:S08]  /*ab60*/  HMMA.16816.F32.BF16 R140, R104.reuse, R144, R36 ;  /* 0x00000090688c723c */ /* 0x040ff00000041824 */
[C---:B------:R-:W-:Y:S08]  /*ab70*/  HMMA.16816.F32.BF16 R144, R104.reuse, R146, R40 ;  /* 0x000000926890723c */ /* 0x040ff00000041828 */
[C---:B------:R-:W-:Y:S08]  /*ab80*/  HMMA.16816.F32.BF16 R148, R104.reuse, R152, R44 ;  /* 0x000000986894723c */ /* 0x040ff0000004182c */
[C---:B------:R-:W-:Y:S08]  /*ab90*/  HMMA.16816.F32.BF16 R152, R104.reuse, R154, R48 ;  /* 0x0000009a6898723c */ /* 0x040ff00000041830 */
[C---:B-1----:R-:W-:Y:S08]  /*aba0*/  HMMA.16816.F32.BF16 R52, R104.reuse, R4, R52 ;  /* 0x000000046834723c */ /* 0x042ff00000041834 */
[C---:B------:R-:W-:Y:S08]  /*abb0*/  HMMA.16816.F32.BF16 R56, R104.reuse, R6, R56 ;  /* 0x000000066838723c */ /* 0x040ff00000041838 */
[C---:B--2---:R-:W-:Y:S08]  /*abc0*/  HMMA.16816.F32.BF16 R60, R104.reuse, R8, R60 ;  /* 0x00000008683c723c */ /* 0x044ff0000004183c */
[C---:B------:R-:W-:Y:S08]  /*abd0*/  HMMA.16816.F32.BF16 R64, R104.reuse, R10, R64 ;  /* 0x0000000a6840723c */ /* 0x040ff00000041840 */
[C---:B---3--:R-:W-:Y:S08]  /*abe0*/  HMMA.16816.F32.BF16 R68, R104.reuse, R12, R68 ;  /* 0x0000000c6844723c */ /* 0x048ff00000041844 */
[C---:B------:R-:W-:Y:S08]  /*abf0*/  HMMA.16816.F32.BF16 R72, R104.reuse, R14, R72 ;  /* 0x0000000e6848723c */ /* 0x040ff00000041848 */
[C---:B----4-:R-:W-:Y:S08]  /*ac00*/  HMMA.16816.F32.BF16 R76, R104.reuse, R16, R76 ;  /* 0x00000010684c723c */ /* 0x050ff0000004184c */
[C---:B------:R-:W-:Y:S08]  /*ac10*/  HMMA.16816.F32.BF16 R80, R104.reuse, R18, R80 ;  /* 0x000000126850723c */ /* 0x040ff00000041850 */
[C---:B------:R-:W-:Y:S08]  /*ac20*/  HMMA.16816.F32.BF16 R84, R104.reuse, R20, R84 ;  /* 0x000000146854723c */ /* 0x040ff00000041854 */
[C---:B------:R-:W-:Y:S08]  /*ac30*/  HMMA.16816.F32.BF16 R88, R104.reuse, R22, R88 ;  /* 0x000000166858723c */ /* 0x040ff00000041858 */
[C---:B------:R-:W-:Y:S08]  /*ac40*/  HMMA.16816.F32.BF16 R92, R104.reuse, R24, R92 ;  /* 0x00000018685c723c */ /* 0x040ff0000004185c */
[----:B------:R-:W-:Y:S07]  /*ac50*/  HMMA.16816.F32.BF16 R96, R104, R26, R96 ;  /* 0x0000001a6860723c */ /* 0x000fee0000041860 */
[----:B------:R-:W-:Y:S02]  /*ac60*/  MOV R104, R100 ;  /* 0x0000006400687202 */ /* 0x000fe40000000f00 */
[----:B-----5:R-:W-:Y:S03]  /*ac70*/  ISETP.GT.AND P0, PT, R218, R31, PT ;  /* 0x0000001fda00720c */ /* 0x020fe60003f04270 */
[----:B------:R-:W-:Y:S10]  /*ac80*/  IMAD.MOV.U32 R218, RZ, RZ, R223 ;  /* 0x000000ffffda7224 */ /* 0x000ff400078e00df */
[----:B------:R-:W-:-:S05]  /*ac90*/  @P0 BRA `(.L_x_446) ;  /* 0xffffb5c000000947 */ /* 0x000fca000383ffff */
.L_x_445:
[----:B--2---:R-:W2:Y:S02]  /*aca0*/  LDL R0, [R1+0x8] ;  /* 0x0000080001007983 */ /* 0x004ea40000100800 */
[----:B--2---:R-:W-:-:S13]  /*acb0*/  ISETP.GE.AND P0, PT, R0, RZ, PT ;  /* 0x000000ff0000720c */ /* 0x004fda0003f06270 */
[----:B------:R-:W-:Y:S05]  /*acc0*/  @!P0 BRA `(.L_x_447) ;  /* 0x0000418000008947 */ /* 0x000fea0003800000 */
[----:B------:R-:W-:Y:S02]  /*acd0*/  MOV R103, R100 ;  /* 0x0000006400677202 */ /* 0x000fe40000000f00 */
[----:B------:R-:W-:Y:S02]  /*ace0*/  MOV R102, R101 ;  /* 0x0000006500667202 */ /* 0x000fe40000000f00 */
.L_x_448:
[----:B-1----:R-:W2:Y:S01]  /*acf0*/  LDL.64 R2, [R1+0x30] ;  /* 0x0000300001027983 */ /* 0x002ea20000100a00 */
[----:B------:R-:W-:Y:S04]  /*ad00*/  DEPBAR.LE SB0, 0x0 ;  /* 0x000080000000791a */ /* 0x000fe80000000000 */
[----:B------:R-:W-:Y:S01]  /*ad10*/  WARPSYNC 0xffffffff ;  /* 0xffffffff00007948 */ /* 0x000fe20003800000 */
[----:B------:R-:W2:Y:S04]  /*ad20*/  LDL R22, [R1+0x40] ;  /* 0x0000400001167983 */ /* 0x000ea80000100800 */
[----:B------:R1:W-:Y:S04]  /*ad30*/  STL [R1+0xcc], R98 ;  /* 0x0000cc6201007387 */ /* 0x0003e80000100800 */
[----:B------:R-:W-:Y:S08]  /*ad40*/  BAR.SYNC.DEFER_BLOCKING 0x0 ;  /* 0x0000000000007b1d */ /* 0x000ff00000010000 */
[----:B------:R-:W3:Y:S08]  /*ad50*/  LDSM.16.M88.4 R8, [R225] ;  /* 0x00000000e108783b */ /* 0x000ef00000000200 */
[----:B-1----:R-:W4:Y:S04]  /*ad60*/  LDL.LU R98, [R1+0x8] ;  /* 0x0000080001627983 */ /* 0x002f280000300800 */
[----:B------:R1:W-:Y:S04]  /*ad70*/  STL [R1+0xc8], R99 ;  /* 0x0000c86301007387 */ /* 0x0003e80000100800 */
[----:B-----5:R-:W-:Y:S04]  /*ad80*/  STL [R1+0xa0], R252 ;  /* 0x0000a0fc01007387 */ /* 0x020fe80000100800 */
[----:B------:R1:W-:Y:S04]  /*ad90*/  STL [R1+0x9c], R251 ;  /* 0x00009cfb01007387 */ /* 0x0003e80000100800 */
[----:B------:R-:W-:Y:S04]  /*ada0*/  STL [R1+0x98], R250 ;  /* 0x000098fa01007387 */ /* 0x000fe80000100800 */
[----:B------:R-:W1:Y:S08]  /*adb0*/  LDSM.16.M88.4 R16, [R225+0x800] ;  /* 0x00080000e110783b */ /* 0x000e700000000200 */
[----:B------:R-:W2:Y:S01]  /*adc0*/  LDSM.16.M88.4 R24, [R225+0x1000] ;  /* 0x00100000e118783b */ /* 0x000ea20000000200 */
[C---:B---3--:R-:W-:Y:S07]  /*add0*/  HMMA.16816.F32.BF16 R4, R156.reuse, R8, RZ ;  /* 0x000000089c04723c */ /* 0x048fee00000418ff */
[----:B-1----:R-:W3:Y:S01]  /*ade0*/  LDL R99, [R1+0x4] ;  /* 0x0000040001637983 */ /* 0x002ee20000100800 */
[----:B------:R-:W-:Y:S01]  /*adf0*/  MOV R251, 0x6 ;  /* 0x0000000600fb7802 */ /* 0x000fe20000000f00 */
[C---:B------:R-:W-:Y:S02]  /*ae00*/  HMMA.16816.F32.BF16 R8, R156.reuse, R10, RZ ;  /* 0x0000000a9c08723c */ /* 0x040fe400000418ff */
[----:B------:R-:W1:Y:S08]  /*ae10*/  LDSM.16.M88.4 R32, [R225+0x1800] ;  /* 0x00180000e120783b */ /* 0x000e700000000200 */
[----:B------:R-:W1:Y:S08]  /*ae20*/  LDSM.16.M88.4 R40, [R225+0x2000] ;  /* 0x00200000e128783b */ /* 0x000e700000000200 */
[----:B------:R-:W1:Y:S01]  /*ae30*/  LDSM.16.M88.4 R48, [R225+0x2800] ;  /* 0x00280000e130783b */ /* 0x000e620000000200 */
[C---:B------:R-:W-:Y:S07]  /*ae40*/  HMMA.16816.F32.BF16 R12, R156.reuse, R16, RZ ;  /* 0x000000109c0c723c */ /* 0x040fee00000418ff */
[----:B------:R-:W1:Y:S01]  /*ae50*/  LDSM.16.M88.4 R104, [R231] ;  /* 0x00000000e768783b */ /* 0x000e620000000200 */
[C---:B------:R-:W-:Y:S07]  /*ae60*/  HMMA.16816.F32.BF16 R16, R156.reuse, R18, RZ ;  /* 0x000000129c10723c */ /* 0x040fee00000418ff */
[----:B------:R-:W1:Y:S08]  /*ae70*/  LDSM.16.M88.4 R164, [R248] ;  /* 0x00000000f8a4783b */ /* 0x000e700000000200 */
[----:B------:R-:W1:Y:S08]  /*ae80*/  LDSM.16.M88.4 R208, [R247] ;  /* 0x00000000f7d0783b */ /* 0x000e700000000200 */
[----:B------:R-:W1:Y:S08]  /*ae90*/  LDSM.16.M88.4 R212, [R246] ;  /* 0x00000000f6d4783b */ /* 0x000e700000000200 */
[----:B------:R-:W1:Y:S08]  /*aea0*/  LDSM.16.M88.4 R216, [R245] ;  /* 0x00000000f5d8783b */ /* 0x000e700000000200 */
[----:B------:R-:W1:Y:S08]  /*aeb0*/  LDSM.16.M88.4 R220, [R244] ;  /* 0x00000000f4dc783b */ /* 0x000e700000000200 */
        /* <DEDUP_REMOVED lines=8> */
[----:B------:R-:W-:Y:S01]  /*af40*/  STL [R1+0xbc], R159 ;  /* 0x0000bc9f01007387 */ /* 0x000fe20000100800 */
[----:B--2---:R-:W-:Y:S02]  /*af50*/  MOV R3, R22 ;  /* 0x0000001600037202 */ /* 0x004fe40000000f00 */
[----:B----4-:R-:W-:Y:S01]  /*af60*/  SHF.R.S32.HI R0, RZ, 0x1f, R98 ;  /* 0x0000001fff007819 */ /* 0x010fe20000011462 */
[----:B------:R-:W-:Y:S04]  /*af70*/  IMAD.WIDE.U32 R20, R98, c[0x0][0x208], RZ ;  /* 0x0000820062147a25 */ /* 0x000fe800078e00ff */
[----:B------:R-:W-:Y:S02]  /*af80*/  IMAD R0, R0, c[0x0][0x208], RZ ;  /* 0x0000820000007a24 */ /* 0x000fe400078e02ff */
[----:B------:R-:W-:Y:S04]  /*af90*/  IMAD.WIDE.U32 R2, R20, 0x60, R2 ;  /* 0x0000006014027825 */ /* 0x000fe800078e0002 */
[----:B------:R-:W-:Y:S05]  /*afa0*/  IMAD R0, R98, c[0x0][0x20c], R0 ;  /* 0x0000830062007a24 */ /* 0x000fea00078e0200 */
[----:B------:R-:W-:Y:S02]  /*afb0*/  IADD3 R0, R21, R0, RZ ;  /* 0x0000000015007210 */ /* 0x000fe40007ffe0ff */
[C---:B------:R-:W-:Y:S03]  /*afc0*/  HMMA.16816.F32.BF16 R20, R156.reuse, R24, RZ ;  /* 0x000000189c14723c */ /* 0x040fe600000418ff */
[----:B------:R-:W-:Y:S05]  /*afd0*/  IMAD R0, R0, 0x60, RZ ;  /* 0x0000006000007824 */ /* 0x000fea00078e02ff */
[C---:B------:R-:W-:Y:S01]  /*afe0*/  HMMA.16816.F32.BF16 R24, R156.reuse, R26, RZ ;  /* 0x0000001a9c18723c */ /* 0x040fe200000418ff */
[----:B------:R-:W-:Y:S03]  /*aff0*/  IADD3 R44, R3, R0, RZ ;  /* 0x00000000032c7210 */ /* 0x000fe60007ffe0ff */
[C---:B------:R-:W-:Y:S02]  /*b000*/  SHF.L.U32 R0, R2.reuse, 0x1, RZ ;  /* 0x0000000102007819 */ /* 0x040fe400000006ff */
[----:B------:R-:W-:Y:S02]  /*b010*/  SHF.L.U64.HI R44, R2, 0x1, R44 ;  /* 0x00000001022c7819 */ /* 0x000fe4000001022c */
[C---:B-1----:R-:W-:Y:S01]  /*b020*/  HMMA.16816.F32.BF16 R28, R156.reuse, R32, RZ ;  /* 0x000000209c1c723c */ /* 0x042fe200000418ff */
        /* <DEDUP_REMOVED lines=8> */
[----:B---3--:R1:W-:Y:S01]  /*b0b0*/  LDGSTS.E.BYPASS.LTC128B.128 [R99+0x100], [R2.64], !P4 ;  /* 0x0010000002637fae */ /* 0x0083e2000e101d46 */
[----:B------:R-:W-:Y:S02]  /*b0c0*/  IADD3 R0, P0, R0, 0x100, RZ ;  /* 0x0000010000007810 */ /* 0x000fe40007f1e0ff */
[--C-:B------:R-:W-:Y:S02]  /*b0d0*/  IADD3.X R37, RZ, c[0x0][0x1fc], R44.reuse, P1, P5 ;  /* 0x00007f00ff257a10 */ /* 0x100fe40000fea42c */
[----:B------:R-:W-:Y:S03]  /*b0e0*/  IADD3 R46, P1, R0, c[0x0][0x1f8], RZ ;  /* 0x00007e00002e7a10 */ /* 0x000fe60007f3e0ff */
[----:B------:R2:W-:Y:S01]  /*b0f0*/  LDGSTS.E.BYPASS.LTC128B.128 [R99+0x3100], [R36.64], !P3 ;  /* 0x0310000024637fae */ /* 0x0005e2000d901d46 */
[----:B------:R-:W-:Y:S02]  /*b100*/  IADD3.X R47, RZ, c[0x0][0x1fc], R44, P1, P0 ;  /* 0x00007f00ff2f7a10 */ /* 0x000fe40000fe042c */
[----:B------:R-:W-:Y:S04]  /*b110*/  MOV R0, c[0x0][0x208] ;  /* 0x0000820000007a02 */ /* 0x000fe80000000f00 */
[C---:B------:R-:W-:Y:S01]  /*b120*/  SHF.L.U32 R100, R0.reuse, 0x6, RZ ;  /* 0x0000000600647819 */ /* 0x040fe200000006ff */
[----:B------:R3:W-:Y:S01]  /*b130*/  LDGSTS.E.BYPASS.LTC128B.128 [R99+0x6100], [R46.64], !P2 ;  /* 0x061000002e637fae */ /* 0x0007e2000d101d46 */
[----:B------:R-:W-:Y:S02]  /*b140*/  SHF.L.U64.HI R0, R0, R251, c[0x0][0x20c] ;  /* 0x0000830000007619 */ /* 0x000fe400000102fb */
[----:B-1----:R-:W-:Y:S04]  /*b150*/  IADD3 R2, P1, R2, R100, RZ ;  /* 0x0000006402027210 */ /* 0x002fe80007f3e0ff */
[----:B------:R-:W-:Y:S02]  /*b160*/  IADD3.X R3, R3, R0, RZ, P1, !PT ;  /* 0x0000000003037210 */ /* 0x000fe40000ffe4ff */
[----:B------:R-:W-:Y:S01]  /*b170*/  IADD3 R100, P0, R100, R2, RZ ;  /* 0x0000000264647210 */ /* 0x000fe20007f1e0ff */
[C---:B--2---:R-:W-:Y:S02]  /*b180*/  HMMA.16816.F32.BF16 R36, R156.reuse, R40, RZ ;  /* 0x000000289c24723c */ /* 0x044fe400000418ff */
[----:B------:R1:W-:Y:S01]  /*b190*/  LDGSTS.E.BYPASS.LTC128B.128 [R99+0x1100], [R2.64], !P4 ;  /* 0x0110000002637fae */ /* 0x0003e2000e101d46 */
[----:B------:R-:W-:Y:S02]  /*b1a0*/  IADD3.X R101, R0, R3, RZ, P0, !PT ;  /* 0x0000000300657210 */ /* 0x000fe400007fe4ff */
[C---:B------:R-:W-:Y:S02]  /*b1b0*/  ISETP.GT.AND P0, PT, R98.reuse, RZ, PT ;  /* 0x000000ff6200720c */ /* 0x040fe40003f04270 */
[----:B------:R-:W-:Y:S01]  /*b1c0*/  IADD3 R98, R98, -0x1, RZ ;  /* 0xffffffff62627810 */ /* 0x000fe20007ffe0ff */
[C---:B------:R-:W-:Y:S02]  /*b1d0*/  HMMA.16816.F32.BF16 R40, R156.reuse, R42, RZ ;  /* 0x0000002a9c28723c */ /* 0x040fe400000418ff */
[----:B------:R1:W-:Y:S06]  /*b1e0*/  LDGSTS.E.BYPASS.LTC128B.128 [R99+0x4100], [R2.64+0x80], !P3 ;  /* 0x0410008002637fae */ /* 0x0003ec000d901d46 */
[C---:B---3--:R-:W-:Y:S02]  /*b1f0*/  HMMA.16816.F32.BF16 R44, R156.reuse, R48, RZ ;  /* 0x000000309c2c723c */ /* 0x048fe400000418ff */
[----:B------:R1:W-:Y:S06]  /*b200*/  LDGSTS.E.BYPASS.LTC128B.128 [R99+0x7100], [R2.64+0x100], !P2 ;  /* 0x0710010002637fae */ /* 0x0003ec000d101d46 */
[----:B------:R-:W-:Y:S02]  /*b210*/  HMMA.16816.F32.BF16 R48, R156, R50, RZ ;  /* 0x000000329c30723c */ /* 0x000fe400000418ff */
[----:B------:R2:W-:Y:S06]  /*b220*/  LDGSTS.E.BYPASS.LTC128B.128 [R99+0x2100], [R100.64], !P4 ;  /* 0x0210000064637fae */ /* 0x0005ec000e101d46 */
[C---:B------:R-:W-:Y:S02]  /*b230*/  HMMA.16816.F32.BF16 R4, R160.reuse, R104, R4 ;  /* 0x00000068a004723c */ /* 0x040fe40000041804 */
[----:B------:R2:W-:Y:S06]  /*b240*/  LDGSTS.E.BYPASS.LTC128B.128 [R99+0x5100], [R100.64+0x80], !P3 ;  /* 0x0510008064637fae */ /* 0x0005ec000d901d46 */
[C---:B------:R-:W-:Y:S02]  /*b250*/  HMMA.16816.F32.BF16 R8, R160.reuse, R106, R8 ;  /* 0x0000006aa008723c */ /* 0x040fe40000041808 */
[----:B------:R2:W-:Y:S06]  /*b260*/  LDGSTS.E.BYPASS.LTC128B.128 [R99+0x8100], [R100.64+0x100], !P2 ;  /* 0x0810010064637fae */ /* 0x0005ec000d101d46 */
[C---:B------:R-:W-:Y:S02]  /*b270*/  HMMA.16816.F32.BF16 R12, R160.reuse, R164, R12 ;  /* 0x000000a4a00c723c */ /* 0x040fe4000004180c */
[----:B------:R-:W3:Y:S06]  /*b280*/  LDSM.16.M88.4 R104, [R229] ;  /* 0x00000000e568783b */ /* 0x000eec0000000200 */
[C---:B------:R-:W-:Y:S02]  /*b290*/  HMMA.16816.F32.BF16 R16, R160.reuse, R166, R16 ;  /* 0x000000a6a010723c */ /* 0x040fe40000041810 */
[----:B------:R-:W0:Y:S06]  /*b2a0*/  LDGDEPBAR ;  /* 0x00000000000079af */ /* 0x000e2c0000000000 */
[C---:B------:R-:W-:Y:S02]  /*b2b0*/  HMMA.16816.F32.BF16 R20, R160.reuse, R208, R20 ;  /* 0x000000d0a014723c */ /* 0x040fe40000041814 */
[----:B------:R-:W4:Y:S06]  /*b2c0*/  LDSM.16.M88.4 R164, [R229+0x800] ;  /* 0x00080000e5a4783b */ /* 0x000f2c0000000200 */
[C---:B------:R-:W-:Y:S02]  /*b2d0*/  HMMA.16816.F32.BF16 R24, R160.reuse, R210, R24 ;  /* 0x000000d2a018723c */ /* 0x040fe40000041818 */
[----:B------:R-:W1:Y:S06]  /*b2e0*/  LDSM.16.M88.4 R208, [R229+0x1000] ;  /* 0x00100000e5d0783b */ /* 0x000e6c0000000200 */
        /* <DEDUP_REMOVED lines=14> */
[----:B------:R-:W4:Y:S07]  /*b3d0*/  LDSM.16.M88.4 R164, [R226] ;  /* 0x00000000e2a4783b */ /* 0x000f2e0000000200 */
[C---:B-1----:R-:W-:Y:S08]  /*b3e0*/  HMMA.16816.F32.BF16 R20, R168.reuse, R208, R20 ;  /* 0x000000d0a814723c */ /* 0x042ff00000041814 */
[C---:B------:R-:W-:Y:S01]  /*b3f0*/  HMMA.16816.F32.BF16 R24, R168.reuse, R210, R24 ;  /* 0x000000d2a818723c */ /* 0x040fe20000041818 */
[----:B------:R-:W1:Y:S07]  /*b400*/  LDSM.16.M88.4 R208, [R226+0x1000] ;  /* 0x00100000e2d0783b */ /* 0x000e6e0000000200 */
[C---:B------:R-:W-:Y:S08]  /*b410*/  HMMA.16816.F32.BF16 R28, R168.reuse, R212, R28 ;  /* 0x000000d4a81c723c */ /* 0x040ff0000004181c */
[C---:B------:R-:W-:Y:S01]  /*b420*/  HMMA.16816.F32.BF16 R32, R168.reuse, R214, R32 ;  /* 0x000000d6a820723c */ /* 0x040fe20000041820 */
[----:B------:R-:W1:Y:S07]  /*b430*/  LDSM.16.M88.4 R212, [R226+0x1800] ;  /* 0x00180000e2d4783b */ /* 0x000e6e0000000200 */
[C---:B------:R-:W-:Y:S08]  /*b440*/  HMMA.16816.F32.BF16 R36, R168.reuse, R216, R36 ;  /* 0x000000d8a824723c */ /* 0x040ff00000041824 */
        /* <DEDUP_REMOVED lines=8> */
[C---:B------:R-:W-:Y:S08]  /*b4d0*/  HMMA.16816.F32.BF16 R12, R172.reuse, R220, R12 ;  /* 0x000000dcac0c723c */ /* 0x040ff0000004180c */
        /* <DEDUP_REMOVED lines=10> */
[----:B------:R-:W2:Y:S07]  /*b580*/  LDSM.16.M88.4 R216, [R225+0x4800] ;  /* 0x00480000e1d8783b */ /* 0x000eae0000000200 */
[C---:B---3--:R-:W-:Y:S08]  /*b590*/  HMMA.16816.F32.BF16 R44, R172.reuse, R104, R44 ;  /* 0x00000068ac2c723c */ /* 0x048ff0000004182c */
[----:B------:R-:W-:Y:S01]  /*b5a0*/  HMMA.16816.F32.BF16 R48, R172, R106, R48 ;  /* 0x0000006aac30723c */ /* 0x000fe20000041830 */
[----:B------:R-:W3:Y:S07]  /*b5b0*/  LDSM.16.M88.4 R104, [R225+0x5000] ;  /* 0x00500000e168783b */ /* 0x000eee0000000200 */
[C---:B----4-:R-:W-:Y:S08]  /*b5c0*/  HMMA.16816.F32.BF16 R4, R176.reuse, R164, R4 ;  /* 0x000000a4b004723c */ /* 0x050ff00000041804 */
[C---:B------:R-:W-:Y:S01]  /*b5d0*/  HMMA.16816.F32.BF16 R8, R176.reuse, R166, R8 ;  /* 0x000000a6b008723c */ /* 0x040fe20000041808 */
[----:B------:R-:W4:Y:S07]  /*b5e0*/  LDSM.16.M88.4 R164, [R243] ;  /* 0x00000000f3a4783b */ /* 0x000f2e0000000200 */
[C---:B-1----:R-:W-:Y:S08]  /*b5f0*/  HMMA.16816.F32.BF16 R12, R176.reuse, R208, R12 ;  /* 0x000000d0b00c723c */ /* 0x042ff0000004180c */
[C---:B------:R-:W-:Y:S01]  /*b600*/  HMMA.16816.F32.BF16 R16, R176.reuse, R210, R16 ;  /* 0x000000d2b010723c */ /* 0x040fe20000041810 */
[----:B------:R-:W1:Y:S07]  /*b610*/  LDSM.16.M88.4 R208, [R242] ;  /* 0x00000000f2d0783b */ /* 0x000e6e0000000200 */
[C---:B------:R-:W-:Y:S08]  /*b620*/  HMMA.16816.F32.BF16 R20, R176.reuse, R212, R20 ;  /* 0x000000d4b014723c */ /* 0x040ff00000041814 */
[C---:B------:R-:W-:Y:S01]  /*b630*/  HMMA.16816.F32.BF16 R24, R176.reuse, R214, R24 ;  /* 0x000000d6b018723c */ /* 0x040fe20000041818 */
[----:B------:R-:W1:Y:S07]  /*b640*/  LDSM.16.M88.4 R212, [R241] ;  /* 0x00000000f1d4783b */ /* 0x000e6e0000000200 */
[C---:B--2---:R-:W-:Y:S08]  /*b650*/  HMMA.16816.F32.BF16 R28, R176.reuse, R216, R28 ;  /* 0x000000d8b01c723c */ /* 0x044ff0000004181c */
[C---:B------:R-:W-:Y:S01]  /*b660*/  HMMA.16816.F32.BF16 R32, R176.reuse, R218, R32 ;  /* 0x000000dab020723c */ /* 0x040fe20000041820 */
[----:B------:R-:W-:Y:S07]  /*b670*/  LDSM.16.M88.4 R216, [R239] ;  /* 0x00000000efd8783b */ /* 0x000fee0000000200 */
[C---:B---3--:R-:W-:Y:S08]  /*b680*/  HMMA.16816.F32.BF16 R36, R176.reuse, R104, R36 ;  /* 0x00000068b024723c */ /* 0x048ff00000041824 */
[C---:B------:R-:W-:Y:S01]  /*b690*/  HMMA.16816.F32.BF16 R40, R176.reuse, R106, R40 ;  /* 0x0000006ab028723c */ /* 0x040fe20000041828 */
[----:B------:R-:W2:Y:S07]  /*b6a0*/  LDSM.16.M88.4 R104, [R240] ;  /* 0x00000000f068783b */ /* 0x000eae0000000200 */
[C---:B------:R-:W-:Y:S08]  /*b6b0*/  HMMA.16816.F32.BF16 R44, R176.reuse, R220, R44 ;  /* 0x000000dcb02c723c */ /* 0x040ff0000004182c */
[----:B------:R-:W-:Y:S01]  /*b6c0*/  HMMA.16816.F32.BF16 R48, R176, R222, R48 ;  /* 0x000000deb030723c */ /* 0x000fe20000041830 */
[----:B------:R-:W3:Y:S07]  /*b6d0*/  LDSM.16.M88.4 R220, [R238] ;  /* 0x00000000eedc783b */ /* 0x000eee0000000200 */
[C---:B----4-:R-:W-:Y:S08]  /*b6e0*/  HMMA.16816.F32.BF16 R4, R180.reuse, R164, R4 ;  /* 0x000000a4b404723c */ /* 0x050ff00000041804 */
[C---:B------:R-:W-:Y:S01]  /*b6f0*/  HMMA.16816.F32.BF16 R8, R180.reuse, R166, R8 ;  /* 0x000000a6b408723c */ /* 0x040fe20000041808 */
[----:B------:R-:W4:Y:S07]  /*b700*/  LDSM.16.M88.4 R164, [R229+0x3000] ;  /* 0x00300000e5a4783b */ /* 0x000f2e0000000200 */
[C---:B-1----:R-:W-:Y:S08]  /*b710*/  HMMA.16816.F32.BF16 R12, R180.reuse, R208, R12 ;  /* 0x000000d0b40c723c */ /* 0x042ff0000004180c */
[C---:B------:R-:W-:Y:S01]  /*b720*/  HMMA.16816.F32.BF16 R16, R180.reuse, R210, R16 ;  /* 0x000000d2b410723c */ /* 0x040fe20000041810 */
[----:B------:R-:W1:Y:S07]  /*b730*/  LDSM.16.M88.4 R208, [R229+0x3800] ;  /* 0x00380000e5d0783b */ /* 0x000e6e0000000200 */
[C---:B------:R-:W-:Y:S08]  /*b740*/  HMMA.16816.F32.BF16 R20, R180.reuse, R212, R20 ;  /* 0x000000d4b414723c */ /* 0x040ff00000041814 */
[C---:B------:R-:W-:Y:S01]  /*b750*/  HMMA.16816.F32.BF16 R24, R180.reuse, R214, R24 ;  /* 0x000000d6b418723c */ /* 0x040fe20000041818 */
[----:B------:R-:W-:Y:S07]  /*b760*/  LDSM.16.M88.4 R212, [R229+0x4800] ;  /* 0x00480000e5d4783b */ /* 0x000fee0000000200 */
[C---:B--2---:R-:W-:Y:S08]  /*b770*/  HMMA.16816.F32.BF16 R28, R180.reuse, R104, R28 ;  /* 0x00000068b41c723c */ /* 0x044ff0000004181c */
[C---:B------:R-:W-:Y:S01]  /*b780*/  HMMA.16816.F32.BF16 R32, R180.reuse, R106, R32 ;  /* 0x0000006ab420723c */ /* 0x040fe20000041820 */
[----:B------:R-:W2:Y:S07]  /*b790*/  LDSM.16.M88.4 R104, [R229+0x4000] ;  /* 0x00400000e568783b */ /* 0x000eae0000000200 */
[C---:B------:R-:W-:Y:S08]  /*b7a0*/  HMMA.16816.F32.BF16 R36, R180.reuse, R216, R36 ;  /* 0x000000d8b424723c */ /* 0x040ff00000041824 */
[C---:B------:R-:W-:Y:S01]  /*b7b0*/  HMMA.16816.F32.BF16 R40, R180.reuse, R218, R40 ;  /* 0x000000dab428723c */ /* 0x040fe20000041828 */
[----:B------:R-:W2:Y:S07]  /*b7c0*/  LDSM.16.M88.4 R216, [R229+0x5000] ;  /* 0x00500000e5d8783b */ /* 0x000eae0000000200 */
[C---:B---3--:R-:W-:Y:S08]  /*b7d0*/  HMMA.16816.F32.BF16 R44, R180.reuse, R220, R44 ;  /* 0x000000dcb42c723c */ /* 0x048ff0000004182c */
[----:B------:R-:W-:Y:S01]  /*b7e0*/  HMMA.16816.F32.BF16 R48, R180, R222, R48 ;  /* 0x000000deb430723c */ /* 0x000fe20000041830 */
[----:B------:R-:W-:Y:S07]  /*b7f0*/  LDSM.16.M88.4 R220, [R226+0x4000] ;  /* 0x00400000e2dc783b */ /* 0x000fee0000000200 */
[C---:B----4-:R-:W-:Y:S08]  /*b800*/  HMMA.16816.F32.BF16 R4, R184.reuse, R164, R4 ;  /* 0x000000a4b804723c */ /* 0x050ff00000041804 */
[C---:B------:R-:W-:Y:S01]  /*b810*/  HMMA.16816.F32.BF16 R8, R184.reuse, R166, R8 ;  /* 0x000000a6b808723c */ /* 0x040fe20000041808 */
[----:B------:R-:W3:Y:S07]  /*b820*/  LDSM.16.M88.4 R164, [R229+0x5800] ;  /* 0x00580000e5a4783b */ /* 0x000eee0000000200 */
[C---:B-1----:R-:W-:Y:S08]  /*b830*/  HMMA.16816.F32.BF16 R12, R184.reuse, R208, R12 ;  /* 0x000000d0b80c723c */ /* 0x042ff0000004180c */
[C---:B------:R-:W-:Y:S01]  /*b840*/  HMMA.16816.F32.BF16 R16, R184.reuse, R210, R16 ;  /* 0x000000d2b810723c */ /* 0x040fe20000041810 */
[----:B------:R-:W-:Y:S07]  /*b850*/  LDSM.16.M88.4 R208, [R226+0x3800] ;  /* 0x00380000e2d0783b */ /* 0x000fee0000000200 */
[C---:B--2---:R-:W-:Y:S08]  /*b860*/  HMMA.16816.F32.BF16 R20, R184.reuse, R104, R20 ;  /* 0x00000068b814723c */ /* 0x044ff00000041814 */
[C---:B------:R-:W-:Y:S01]  /*b870*/  HMMA.16816.F32.BF16 R24, R184.reuse, R106, R24 ;  /* 0x0000006ab818723c */ /* 0x040fe20000041818 */
[----:B------:R-:W1:Y:S07]  /*b880*/  LDSM.16.M88.4 R104, [R226+0x3000] ;  /* 0x00300000e268783b */ /* 0x000e6e0000000200 */
[C---:B------:R-:W-:Y:S08]  /*b890*/  HMMA.16816.F32.BF16 R28, R184.reuse, R212, R28 ;  /* 0x000000d4b81c723c */ /* 0x040ff0000004181c */
[C---:B------:R-:W-:Y:S01]  /*b8a0*/  HMMA.16816.F32.BF16 R32, R184.reuse, R214, R32 ;  /* 0x000000d6b820723c */ /* 0x040fe20000041820 */
[----:B------:R-:W2:Y:S07]  /*b8b0*/  LDSM.16.M88.4 R212, [R226+0x4800] ;  /* 0x00480000e2d4783b */ /* 0x000eae0000000200 */
[C---:B------:R-:W-:Y:S08]  /*b8c0*/  HMMA.16816.F32.BF16 R36, R184.reuse, R216, R36 ;  /* 0x000000d8b824723c */ /* 0x040ff00000041824 */
[C---:B------:R-:W-:Y:S01]  /*b8d0*/  HMMA.16816.F32.BF16 R40, R184.reuse, R218, R40 ;  /* 0x000000dab828723c */ /* 0x040fe20000041828 */
[----:B------:R-:W4:Y:S07]  /*b8e0*/  LDSM.16.M88.4 R216, [R226+0x5000] ;  /* 0x00500000e2d8783b */ /* 0x000f2e0000000200 */
[C---:B---3--:R-:W-:Y:S08]  /*b8f0*/  HMMA.16816.F32.BF16 R44, R184.reuse, R164, R44 ;  /* 0x000000a4b82c723c */ /* 0x048ff0000004182c */
[----:B------:R-:W-:Y:S01]  /*b900*/  HMMA.16816.F32.BF16 R48, R184, R166, R48 ;  /* 0x000000a6b830723c */ /* 0x000fe20000041830 */
[----:B------:R-:W-:Y:S07]  /*b910*/  LDSM.16.M88.4 R164, [R225+0x6000] ;  /* 0x00600000e1a4783b */ /* 0x000fee0000000200 */
[C---:B-1----:R-:W-:Y:S08]  /*b920*/  HMMA.16816.F32.BF16 R4, R188.reuse, R104, R4 ;  /* 0x00000068bc04723c */ /* 0x042ff00000041804 */
[C---:B------:R-:W-:Y:S01]  /*b930*/  HMMA.16816.F32.BF16 R8, R188.reuse, R106, R8 ;  /* 0x0000006abc08723c */ /* 0x040fe20000041808 */
[----:B------:R-:W1:Y:S07]  /*b940*/  LDSM.16.M88.4 R104, [R226+0x5800] ;  /* 0x00580000e268783b */ /* 0x000e6e0000000200 */
[C---:B------:R-:W-:Y:S08]  /*b950*/  HMMA.16816.F32.BF16 R12, R188.reuse, R208, R12 ;  /* 0x000000d0bc0c723c */ /* 0x040ff0000004180c */
[C---:B------:R-:W-:Y:S01]  /*b960*/  HMMA.16816.F32.BF16 R16, R188.reuse, R210, R16 ;  /* 0x000000d2bc10723c */ /* 0x040fe20000041810 */
[----:B------:R-:W3:Y:S07]  /*b970*/  LDSM.16.M88.4 R208, [R225+0x6800] ;  /* 0x00680000e1d0783b */ /* 0x000eee0000000200 */
[C---:B------:R-:W-:Y:S08]  /*b980*/  HMMA.16816.F32.BF16 R20, R188.reuse, R220, R20 ;  /* 0x000000dcbc14723c */ /* 0x040ff00000041814 */
[C---:B------:R-:W-:Y:S01]  /*b990*/  HMMA.16816.F32.BF16 R24, R188.reuse, R222, R24 ;  /* 0x000000debc18723c */ /* 0x040fe20000041818 */
[----:B------:R-:W3:Y:S07]  /*b9a0*/  LDSM.16.M88.4 R220, [R225+0x7000] ;  /* 0x00700000e1dc783b */ /* 0x000eee0000000200 */
[C---:B--2---:R-:W-:Y:S08]  /*b9b0*/  HMMA.16816.F32.BF16 R28, R188.reuse, R212, R28 ;  /* 0x000000d4bc1c723c */ /* 0x044ff0000004181c */
[C---:B------:R-:W-:Y:S01]  /*b9c0*/  HMMA.16816.F32.BF16 R32, R188.reuse, R214, R32 ;  /* 0x000000d6bc20723c */ /* 0x040fe20000041820 */
[----:B------:R-:W2:Y:S07]  /*b9d0*/  LDSM.16.M88.4 R212, [R225+0x7800] ;  /* 0x00780000e1d4783b */ /* 0x000eae0000000200 */
[C---:B----4-:R-:W-:Y:S08]  /*b9e0*/  HMMA.16816.F32.BF16 R36, R188.reuse, R216, R36 ;  /* 0x000000d8bc24723c */ /* 0x050ff00000041824 */
[C---:B------:R-:W-:Y:S01]  /*b9f0*/  HMMA.16816.F32.BF16 R40, R188.reuse, R218, R40 ;  /* 0x000000dabc28723c */ /* 0x040fe20000041828 */
[----:B------:R-:W-:Y:S07]  /*ba00*/  LDSM.16.M88.4 R216, [R236] ;  /* 0x00000000ecd8783b */ /* 0x000fee0000000200 */
[C---:B-1----:R-:W-:Y:S08]  /*ba10*/  HMMA.16816.F32.BF16 R44, R188.reuse, R104, R44 ;  /* 0x00000068bc2c723c */ /* 0x042ff0000004182c */
[----:B------:R-:W-:Y:S01]  /*ba20*/  HMMA.16816.F32.BF16 R48, R188, R106, R48 ;  /* 0x0000006abc30723c */ /* 0x000fe20000041830 */
[----:B------:R-:W1:Y:S07]  /*ba30*/  LDSM.16.M88.4 R104, [R225+0x8000] ;  /* 0x00800000e168783b */ /* 0x000e6e0000000200 */
[C---:B------:R-:W-:Y:S08]  /*ba40*/  HMMA.16816.F32.BF16 R4, R192.reuse, R164, R4 ;  /* 0x000000a4c004723c */ /* 0x040ff00000041804 */
[C---:B------:R-:W-:Y:S01]  /*ba50*/  HMMA.16816.F32.BF16 R8, R192.reuse, R166, R8 ;  /* 0x000000a6c008723c */ /* 0x040fe20000041808 */
[----:B------:R-:W4:Y:S07]  /*ba60*/  LDSM.16.M88.4 R164, [R225+0x8800] ;  /* 0x00880000e1a4783b */ /* 0x000f2e0000000200 */
[C---:B---3--:R-:W-:Y:S08]  /*ba70*/  HMMA.16816.F32.BF16 R12, R192.reuse, R208, R12 ;  /* 0x000000d0c00c723c */ /* 0x048ff0000004180c */
[C---:B------:R-:W-:Y:S01]  /*ba80*/  HMMA.16816.F32.BF16 R16, R192.reuse, R210, R16 ;  /* 0x000000d2c010723c */ /* 0x040fe20000041810 */
[----:B------:R-:W3:Y:S07]  /*ba90*/  LDSM.16.M88.4 R208, [R237] ;  /* 0x00000000edd0783b */ /* 0x000eee0000000200 */
[C---:B------:R-:W-:Y:S08]  /*baa0*/  HMMA.16816.F32.BF16 R20, R192.reuse, R220, R20 ;  /* 0x000000dcc014723c */ /* 0x040ff00000041814 */
[C---:B------:R-:W-:Y:S01]  /*bab0*/  HMMA.16816.F32.BF16 R24, R192.reuse, R222, R24 ;  /* 0x000000dec018723c */ /* 0x040fe20000041818 */
[----:B------:R-:W3:Y:S07]  /*bac0*/  LDSM.16.M88.4 R220, [R235] ;  /* 0x00000000ebdc783b */ /* 0x000eee0000000200 */
[C---:B--2---:R-:W-:Y:S08]  /*bad0*/  HMMA.16816.F32.BF16 R28, R192.reuse, R212, R28 ;  /* 0x000000d4c01c723c */ /* 0x044ff0000004181c */
[C---:B------:R-:W-:Y:S01]  /*bae0*/  HMMA.16816.F32.BF16 R32, R192.reuse, R214, R32 ;  /* 0x000000d6c020723c */ /* 0x040fe20000041820 */
[----:B------:R-:W-:Y:S07]  /*baf0*/  LDSM.16.M88.4 R212, [R229+0x6000] ;  /* 0x00600000e5d4783b */ /* 0x000fee0000000200 */
[C---:B-1----:R-:W-:Y:S08]  /*bb00*/  HMMA.16816.F32.BF16 R36, R192.reuse, R104, R36 ;  /* 0x00000068c024723c */ /* 0x042ff00000041824 */
[C---:B------:R-:W-:Y:S01]  /*bb10*/  HMMA.16816.F32.BF16 R40, R192.reuse, R106, R40 ;  /* 0x0000006ac028723c */ /* 0x040fe20000041828 */
[----:B------:R-:W1:Y:S07]  /*bb20*/  LDSM.16.M88.4 R104, [R234] ;  /* 0x00000000ea68783b */ /* 0x000e6e0000000200 */
[C---:B----4-:R-:W-:Y:S08]  /*bb30*/  HMMA.16816.F32.BF16 R44, R192.reuse, R164, R44 ;  /* 0x000000a4c02c723c */ /* 0x050ff0000004182c */
[----:B------:R-:W-:Y:S01]  /*bb40*/  HMMA.16816.F32.BF16 R48, R192, R166, R48 ;  /* 0x000000a6c030723c */ /* 0x000fe20000041830 */
[----:B------:R-:W2:Y:S07]  /*bb50*/  LDSM.16.M88.4 R164, [R233] ;  /* 0x00000000e9a4783b */ /* 0x000eae0000000200 */
[C---:B---3--:R-:W-:Y:S08]  /*bb60*/  HMMA.16816.F32.BF16 R4, R196.reuse, R208, R4 ;  /* 0x000000d0c404723c */ /* 0x048ff00000041804 */
[C---:B------:R-:W-:Y:S01]  /*bb70*/  HMMA.16816.F32.BF16 R8, R196.reuse, R210, R8 ;  /* 0x000000d2c408723c */ /* 0x040fe20000041808 */
[----:B------:R-:W3:Y:S07]  /*bb80*/  LDSM.16.M88.4 R208, [R232] ;  /* 0x00000000e8d0783b */ /* 0x000eee0000000200 */
[C---:B------:R-:W-:Y:S08]  /*bb90*/  HMMA.16816.F32.BF16 R12, R196.reuse, R216, R12 ;  /* 0x000000d8c40c723c */ /* 0x040ff0000004180c */
        /* <DEDUP_REMOVED lines=8> */
[C---:B--2---:R-:W-:Y:S08]  /*bc20*/  HMMA.16816.F32.BF16 R36, R196.reuse, R164, R36 ;  /* 0x000000a4c424723c */ /* 0x044ff00000041824 */
[C---:B------:R-:W-:Y:S01]  /*bc30*/  HMMA.16816.F32.BF16 R40, R196.reuse, R166, R40 ;  /* 0x000000a6c428723c */ /* 0x040fe20000041828 */
[----:B------:R-:W2:Y:S07]  /*bc40*/  LDSM.16.M88.4 R164, [R229+0x7800] ;  /* 0x00780000e5a4783b */ /* 0x000eae0000000200 */
[C---:B---3--:R-:W-:Y:S08]  /*bc50*/  HMMA.16816.F32.BF16 R44, R196.reuse, R208, R44 ;  /* 0x000000d0c42c723c */ /* 0x048ff0000004182c */
[----:B------:R-:W-:Y:S01]  /*bc60*/  HMMA.16816.F32.BF16 R48, R196, R210, R48 ;  /* 0x000000d2c430723c */ /* 0x000fe20000041830 */
[----:B------:R-:W3:Y:S07]  /*bc70*/  LDSM.16.M88.4 R208, [R229+0x8000] ;  /* 0x00800000e5d0783b */ /* 0x000eee0000000200 */
[C---:B------:R-:W-:Y:S08]  /*bc80*/  HMMA.16816.F32.BF16 R4, R200.reuse, R212, R4 ;  /* 0x000000d4c804723c */ /* 0x040ff00000041804 */
[C---:B------:R-:W-:Y:S01]  /*bc90*/  HMMA.16816.F32.BF16 R8, R200.reuse, R214, R8 ;  /* 0x000000d6c808723c */ /* 0x040fe20000041808 */
[----:B------:R-:W3:Y:S07]  /*bca0*/  LDSM.16.M88.4 R212, [R229+0x8800] ;  /* 0x00880000e5d4783b */ /* 0x000eee0000000200 */
[C---:B----4-:R-:W-:Y:S08]  /*bcb0*/  HMMA.16816.F32.BF16 R12, R200.reuse, R216, R12 ;  /* 0x000000d8c80c723c */ /* 0x050ff0000004180c */
[C---:B------:R-:W-:Y:S08]  /*bcc0*/  HMMA.16816.F32.BF16 R16, R200.reuse, R218, R16 ;  /* 0x000000dac810723c */ /* 0x040ff00000041810 */
[C---:B-1----:R-:W-:Y:S08]  /*bcd0*/  HMMA.16816.F32.BF16 R20, R200.reuse, R104, R20 ;  /* 0x00000068c814723c */ /* 0x042ff00000041814 */
[C---:B------:R-:W-:Y:S01]  /*bce0*/  HMMA.16816.F32.BF16 R24, R200.reuse, R106, R24 ;  /* 0x0000006ac818723c */ /* 0x040fe20000041818 */
[----:B------:R-:W1:Y:S07]  /*bcf0*/  LDSM.16.M88.4 R104, [R226+0x6800] ;  /* 0x00680000e268783b */ /* 0x000e6e0000000200 */
[C---:B--2---:R-:W-:Y:S08]  /*bd00*/  HMMA.16816.F32.BF16 R28, R200.reuse, R164, R28 ;  /* 0x000000a4c81c723c */ /* 0x044ff0000004181c */
[C---:B------:R-:W-:Y:S08]  /*bd10*/  HMMA.16816.F32.BF16 R32, R200.reuse, R166, R32 ;  /* 0x000000a6c820723c */ /* 0x040ff00000041820 */
[C---:B---3--:R-:W-:Y:S08]  /*bd20*/  HMMA.16816.F32.BF16 R36, R200.reuse, R208, R36 ;  /* 0x000000d0c824723c */ /* 0x048ff00000041824 */
[C---:B------:R-:W-:Y:S08]  /*bd30*/  HMMA.16816.F32.BF16 R40, R200.reuse, R210, R40 ;  /* 0x000000d2c828723c */ /* 0x040ff00000041828 */
[C---:B------:R-:W-:Y:S08]  /*bd40*/  HMMA.16816.F32.BF16 R44, R200.reuse, R212, R44 ;  /* 0x000000d4c82c723c */ /* 0x040ff0000004182c */
        /* <DEDUP_REMOVED lines=38> */
[----:B------:R-:W4:Y:S01]  /*bfb0*/  MUFU.TANH R212, R14 ;  /* 0x0000000e00d47308 */ /* 0x000f220000002400 */
[C---:B-1----:R-:W-:Y:S01]  /*bfc0*/  HMMA.16816.F32.BF16 R20, R204.reuse, R4, R20 ;  /* 0x00000004cc14723c */ /* 0x042fe20000041814 */
[----:B--2---:R-:W1:Y:S02]  /*bfd0*/  LDSM.16.M88.4 R8, [R226+0x7800] ;  /* 0x00780000e208783b */ /* 0x004e640000000200 */
[----:B------:R-:W-:Y:S06]  /*bfe0*/  FMNMX.FTZ R2, R209, R2, !PT ;  /* 0x00000002d1027209 */ /* 0x000fec0007810000 */
[----:B------:R-:W2:Y:S01]  /*bff0*/  MUFU.TANH R107, R13 ;  /* 0x0000000d006b7308 */ /* 0x000ea20000002400 */
[C---:B------:R-:W-:Y:S01]  /*c000*/  HMMA.16816.F32.BF16 R24, R204.reuse, R6, R24 ;  /* 0x00000006cc18723c */ /* 0x040fe20000041818 */
[----:B------:R-:W1:Y:S02]  /*c010*/  LDSM.16.M88.4 R4, [R226+0x8000] ;  /* 0x00800000e204783b */ /* 0x000e640000000200 */
[----:B---3--:R-:W-:Y:S06]  /*c020*/  FMNMX.FTZ R0, R106, R0, !PT ;  /* 0x000000006a007209 */ /* 0x008fec0007810000 */
[----:B------:R-:W3:Y:S03]  /*c030*/  MUFU.TANH R213, R15 ;  /* 0x0000000f00d57308 */ /* 0x000ee60000002400 */
[----:B----4-:R-:W-:Y:S02]  /*c040*/  FMNMX.FTZ R2, R212, R2, !PT ;  /* 0x00000002d4027209 */ /* 0x010fe40007810000 */
[----:B------:R-:W-:Y:S02]  /*c050*/  FMUL.FTZ R20, R20, c[0x0][0x320] ;  /* 0x0000c80014147a20 */ /* 0x000fe40000410000 */
[----:B------:R-:W-:Y:S03]  /*c060*/  FMUL.FTZ R21, R21, c[0x0][0x320] ;  /* 0x0000c80015157a20 */ /* 0x000fe60000410000 */
[----:B------:R-:W-:Y:S01]  /*c070*/  MUFU.TANH R215, R17 ;  /* 0x0000001100d77308 */ /* 0x000fe20000002400 */
        /* <DEDUP_REMOVED lines=13> */
[----:B------:R-:W-:Y:S06]  /*c150*/  DEPBAR.LE SB0, 0x0 ;  /* 0x000080000000791a */ /* 0x000fec0000000000 */
[C---:B------:R-:W-:Y:S01]  /*c160*/  HMMA.16816.F32.BF16 R36, R204.reuse, R4, R36 ;  /* 0x00000004cc24723c */ /* 0x040fe20000041824 */
[----:B------:R-:W2:Y:S01]  /*c170*/  LDL R5, [R1+0x20] ;  /* 0x0000200001057983 */ /* 0x000ea20000100800 */
[----:B------:R-:W-:Y:S03]  /*c180*/  MUFU.TANH R220, R22 ;  /* 0x0000001600dc7308 */ /* 0x000fe60000002400 */
[----:B------:R-:W-:Y:S03]  /*c190*/  BAR.SYNC.DEFER_BLOCKING 0x0 ;  /* 0x0000000000007b1d */ /* 0x000fe60000010000 */
[C---:B------:R-:W-:Y:S04]  /*c1a0*/  HMMA.16816.F32.BF16 R40, R204.reuse, R6, R40 ;  /* 0x00000006cc28723c */ /* 0x040fe80000041828 */
[----:B------:R-:W-:Y:S02]  /*c1b0*/  FMUL.FTZ R28, R28, c[0x0][0x320] ;  /* 0x0000c8001c1c7a20 */ /* 0x000fe40000410000 */
[----:B------:R-:W-:Y:S02]  /*c1c0*/  FMUL.FTZ R29, R29, c[0x0][0x320] ;  /* 0x0000c8001d1d7a20 */ /* 0x000fe40000410000 */
[----:B------:R-:W-:Y:S04]  /*c1d0*/  @P0 IMAD.WIDE.U32 R6, R98, c[0x0][0x1e0], RZ ;  /* 0x0000780062060a25 */ /* 0x000fe800078e00ff */
        /* <DEDUP_REMOVED lines=8> */
[C---:B-1----:R-:W-:Y:S01]  /*c260*/  HMMA.16816.F32.BF16 R44, R204.reuse, R8, R44 ;  /* 0x00000008cc2c723c */ /* 0x042fe2000004182c */
[----:B------:R-:W3:Y:S02]  /*c270*/  LDL.64 R8, [R1+0x28] ;  /* 0x0000280001087983 */ /* 0x000ee40000100a00 */
[----:B------:R-:W-:Y:S02]  /*c280*/  FMUL.FTZ R33, R33, c[0x0][0x320] ;  /* 0x0000c80021217a20 */ /* 0x000fe40000410000 */
[----:B------:R-:W-:Y:S01]  /*c290*/  FMUL.FTZ R43, R43, c[0x0][0x320] ;  /* 0x0000c8002b2b7a20 */ /* 0x000fe20000410000 */
[----:B------:R-:W-:Y:S01]  /*c2a0*/  MUFU.TANH R14, R42 ;  /* 0x0000002a000e7308 */ /* 0x000fe20000002400 */
[----:B------:R-:W-:Y:S01]  /*c2b0*/  STL [R1+0x8], R98 ;  /* 0x0000086201007387 */ /* 0x000fe20000100800 */
[----:B------:R-:W-:Y:S04]  /*c2c0*/  HMMA.16816.F32.BF16 R48, R204, R10, R48 ;  /* 0x0000000acc30723c */ /* 0x000fe80000041830 */
[----:B------:R-:W-:Y:S02]  /*c2d0*/  FMUL.FTZ R32, R32, c[0x0][0x320] ;  /* 0x0000c80020207a20 */ /* 0x000fe40000410000 */
[----:B------:R-:W-:Y:S02]  /*c2e0*/  FMUL.FTZ R34, R34, c[0x0][0x320] ;  /* 0x0000c80022227a20 */ /* 0x000fe40000410000 */
[----:B------:R-:W1:Y:S01]  /*c2f0*/  MUFU.TANH R157, R33 ;  /* 0x00000021009d7308 */ /* 0x000e620000002400 */
[----:B------:R-:W-:Y:S03]  /*c300*/  FMUL.FTZ R35, R35, c[0x0][0x320] ;  /* 0x0000c80023237a20 */ /* 0x000fe60000410000 */
        /* <DEDUP_REMOVED lines=9> */
[----:B------:R-:W-:Y:S01]  /*c3a0*/  MUFU.TANH R13, R43 ;  /* 0x0000002b000d7308 */ /* 0x000fe20000002400 */
[----:B------:R-:W-:Y:S01]  /*c3b0*/  FMUL.FTZ R50, R50, c[0x0][0x320] ;  /* 0x0000c80032327a20 */ /* 0x000fe20000410000 */
[----:B-1----:R-:W-:Y:S08]  /*c3c0*/  MOV R42, R157 ;  /* 0x0000009d002a7202 */ /* 0x002ff00000000f00 */
[----:B------:R-:W1:Y:S01]  /*c3d0*/  MUFU.TANH R158, R27 ;  /* 0x0000001b009e7308 */ /* 0x000e620000002400 */
[----:B----4-:R-:W-:Y:S04]  /*c3e0*/  FMNMX.FTZ R0, R214, R0, !PT ;  /* 0x00000000d6007209 */ /* 0x010fe80007810000 */
[----:B------:R-:W-:Y:S05]  /*c3f0*/  FMNMX.FTZ R0, R215, R0, !PT ;  /* 0x00000000d7007209 */ /* 0x000fea0007810000 */
[----:B------:R-:W4:Y:S01]  /*c400*/  MUFU.TANH R216, R18 ;  /* 0x0000001200d87308 */ /* 0x000f220000002400 */
[----:B------:R-:W-:Y:S04]  /*c410*/  FMNMX.FTZ R0, R218, R0, !PT ;  /* 0x00000000da007209 */ /* 0x000fe80007810000 */
[----:B------:R-:W-:Y:S05]  /*c420*/  FMNMX.FTZ R0, R219, R0, !PT ;  /* 0x00000000db007209 */ /* 0x000fea0007810000 */
[----:B------:R-:W4:Y:S01]  /*c430*/  MUFU.TANH R217, R19 ;  /* 0x0000001300d97308 */ /* 0x000f220000002400 */
[----:B-1----:R-:W-:Y:S09]  /*c440*/  MOV R43, R158 ;  /* 0x0000009e002b7202 */ /* 0x002ff20000000f00 */
[----:B------:R-:W1:Y:S01]  /*c450*/  MUFU.TANH R221, R24 ;  /* 0x0000001800dd7308 */ /* 0x000e620000002400 */
[----:B----4-:R-:W-:Y:S09]  /*c460*/  FMNMX.FTZ R2, R216, R2, !PT ;  /* 0x00000002d8027209 */ /* 0x010ff20007810000 */
[----:B------:R-:W-:Y:S01]  /*c470*/  MUFU.TANH R244, R28 ;  /* 0x0000001c00f47308 */ /* 0x000fe20000002400 */
[----:B------:R-:W-:Y:S04]  /*c480*/  FMNMX.FTZ R2, R217, R2, !PT ;  /* 0x00000002d9027209 */ /* 0x000fe80007810000 */
[----:B------:R-:W-:Y:S05]  /*c490*/  FMNMX.FTZ R2, R220, R2, !PT ;  /* 0x00000002dc027209 */ /* 0x000fea0007810000 */
[----:B------:R-:W-:Y:S01]  /*c4a0*/  MUFU.TANH R157, R48 ;  /* 0x00000030009d7308 */ /* 0x000fe20000002400 */
[----:B------:R-:W-:Y:S02]  /*c4b0*/  FMNMX.FTZ R2, R222, R2, !PT ;  /* 0x00000002de027209 */ /* 0x000fe40007810000 */
[----:B-1----:R-:W-:Y:S07]  /*c4c0*/  FMNMX.FTZ R0, R221, R0, !PT ;  /* 0x00000000dd007209 */ /* 0x002fee0007810000 */
[----:B------:R-:W1:Y:S10]  /*c4d0*/  MUFU.TANH R247, R26 ;  /* 0x0000001a00f77308 */ /* 0x000e740000002400 */
[----:B------:R4:W-:Y:S10]  /*c4e0*/  MUFU.TANH R248, R32 ;  /* 0x0000002000f87308 */ /* 0x0009f40000002400 */
[----:B------:R-:W4:Y:S01]  /*c4f0*/  MUFU.TANH R223, R25 ;  /* 0x0000001900df7308 */ /* 0x000f220000002400 */
[----:B-1----:R-:W-:Y:S04]  /*c500*/  MOV R48, R247 ;  /* 0x000000f700307202 */ /* 0x002fe80000000f00 */
[----:B------:R-:W-:Y:S05]  /*c510*/  FMNMX.FTZ R2, R48, R2, !PT ;  /* 0x0000000230027209 */ /* 0x000fea0007810000 */
[----:B------:R-:W1:Y:S01]  /*c520*/  MUFU.TANH R250, R29 ;  /* 0x0000001d00fa7308 */ /* 0x000e620000002400 */
[----:B------:R-:W-:Y:S02]  /*c530*/  FMNMX.FTZ R2, R43, R2, !PT ;  /* 0x000000022b027209 */ /* 0x000fe40007810000 */
[----:B----4-:R-:W-:Y:S07]  /*c540*/  MOV R32, R244 ;  /* 0x000000f400207202 */ /* 0x010fee0000000f00 */
[----:B------:R-:W4:Y:S01]  /*c550*/  MUFU.TANH R245, R30 ;  /* 0x0000001e00f57308 */ /* 0x000f220000002400 */
[----:B------:R-:W-:Y:S04]  /*c560*/  FMNMX.FTZ R0, R223, R0, !PT ;  /* 0x00000000df007209 */ /* 0x000fe80007810000 */
[----:B------:R-:W-:Y:S05]  /*c570*/  FMNMX.FTZ R0, R32, R0, !PT ;  /* 0x0000000020007209 */ /* 0x000fea0007810000 */
[----:B------:R4:W-:Y:S01]  /*c580*/  MUFU.TANH R158, R49 ;  /* 0x00000031009e7308 */ /* 0x0009e20000002400 */
[----:B-1----:R-:W-:Y:S09]  /*c590*/  FMNMX.FTZ R0, R250, R0, !PT ;  /* 0x00000000fa007209 */ /* 0x002ff20007810000 */
[----:B------:R-:W1:Y:S01]  /*c5a0*/  MUFU.TANH R246, R31 ;  /* 0x0000001f00f67308 */ /* 0x000e620000002400 */
[----:B----4-:R-:W-:Y:S04]  /*c5b0*/  MOV R33, R245 ;  /* 0x000000f500217202 */ /* 0x010fe80000000f00 */
[----:B------:R-:W-:Y:S05]  /*c5c0*/  FMNMX.FTZ R2, R33, R2, !PT ;  /* 0x0000000221027209 */ /* 0x000fea0007810000 */
[----:B------:R1:W4:Y:S01]  /*c5d0*/  MUFU.TANH R231, R34 ;  /* 0x0000002200e77308 */ /* 0x0003220000002400 */
[----:B------:R-:W-:Y:S04]  /*c5e0*/  MOV R49, R248 ;  /* 0x000000f800317202 */ /* 0x000fe80000000f00 */
[----:B------:R-:W-:Y:S05]  /*c5f0*/  FMNMX.FTZ R0, R49, R0, !PT ;  /* 0x0000000031007209 */ /* 0x000fea0007810000 */
[----:B------:R4:W-:Y:S01]  /*c600*/  MUFU.TANH R105, R50 ;  /* 0x0000003200697308 */ /* 0x0009e20000002400 */
[----:B------:R-:W-:Y:S09]  /*c610*/  FMNMX.FTZ R0, R42, R0, !PT ;  /* 0x000000002a007209 */ /* 0x000ff20007810000 */
[----:B------:R-:W4:Y:S01]  /*c620*/  MUFU.TANH R252, R35 ;  /* 0x0000002300fc7308 */ /* 0x000f220000002400 */
[----:B-1----:R-:W-:Y:S04]  /*c630*/  MOV R34, R246 ;  /* 0x000000f600227202 */ /* 0x002fe80000000f00 */
[----:B------:R-:W-:Y:S05]  /*c640*/  FMNMX.FTZ R2, R34, R2, !PT ;  /* 0x0000000222027209 */ /* 0x000fea0007810000 */
[----:B------:R-:W1:Y:S01]  /*c650*/  MUFU.TANH R35, R36 ;  /* 0x0000002400237308 */ /* 0x000e620000002400 */
[----:B----4-:R-:W-:Y:S04]  /*c660*/  MOV R50, R231 ;  /* 0x000000e700327202 */ /* 0x010fe80000000f00 */
[----:B------:R-:W-:Y:S05]  /*c670*/  FMNMX.FTZ R2, R50, R2, !PT ;  /* 0x0000000232027209 */ /* 0x000fea0007810000 */
[----:B------:R-:W4:Y:S01]  /*c680*/  MUFU.TANH R19, R37 ;  /* 0x0000002500137308 */ /* 0x000f220000002400 */
[----:B------:R-:W-:Y:S09]  /*c690*/  FMNMX.FTZ R3, R252, R2, !PT ;  /* 0x00000002fc037209 */ /* 0x000ff20007810000 */
[----:B------:R-:W4:Y:S01]  /*c6a0*/  MUFU.TANH R16, R40 ;  /* 0x0000002800107308 */ /* 0x000f220000002400 */
[----:B-1----:R-:W-:Y:S09]  /*c6b0*/  FMNMX.FTZ R0, R35, R0, !PT ;  /* 0x0000000023007209 */ /* 0x002ff20007810000 */
[----:B------:R-:W1:Y:S01]  /*c6c0*/  MUFU.TANH R18, R38 ;  /* 0x0000002600127308 */ /* 0x000e620000002400 */
[----:B----4-:R-:W-:Y:S01]  /*c6d0*/  FMNMX.FTZ R2, R19, R0, !PT ;  /* 0x0000000013027209 */ /* 0x010fe20007810000 */
[----:B------:R-:W-:Y:S01]  /*c6e0*/  FMUL.FTZ R0, R51, c[0x0][0x320] ;  /* 0x0000c80033007a20 */ /* 0x000fe20000410000 */
[----:B------:R-:W-:Y:S07]  /*c6f0*/  MOV R51, R33 ;  /* 0x0000002100337202 */ /* 0x000fee0000000f00 */
[----:B------:R-:W4:Y:S01]  /*c700*/  MUFU.TANH R15, R41 ;  /* 0x00000029000f7308 */ /* 0x000f220000002400 */
[----:B------:R-:W-:Y:S09]  /*c710*/  FMNMX.FTZ R2, R16, R2, !PT ;  /* 0x0000000210027209 */ /* 0x000ff20007810000 */
[----:B------:R4:W-:Y:S01]  /*c720*/  MUFU.TANH R104, R0 ;  /* 0x0000000000687308 */ /* 0x0009e20000002400 */
[----:B-1----:R-:W-:Y:S09]  /*c730*/  FMNMX.FTZ R3, R18, R3, !PT ;  /* 0x0000000312037209 */ /* 0x002ff20007810000 */
[----:B------:R-:W1:Y:S10]  /*c740*/  MUFU.TANH R17, R39 ;  /* 0x0000002700117308 */ /* 0x000e740000002400 */
[----:B------:R-:W2:Y:S01]  /*c750*/  MUFU.TANH R41, R44 ;  /* 0x0000002c00297308 */ /* 0x000ea20000002400 */
[----:B----4-:R-:W-:Y:S09]  /*c760*/  FMNMX.FTZ R0, R15, R2, !PT ;  /* 0x000000020f007209 */ /* 0x010ff20007810000 */
[----:B------:R-:W4:Y:S01]  /*c770*/  MUFU.TANH R40, R45 ;  /* 0x0000002d00287308 */ /* 0x000f220000002400 */
[----:B-1----:R-:W-:Y:S04]  /*c780*/  FMNMX.FTZ R3, R17, R3, !PT ;  /* 0x0000000311037209 */ /* 0x002fe80007810000 */
[----:B------:R-:W-:Y:S05]  /*c790*/  FMNMX.FTZ R2, R14, R3, !PT ;  /* 0x000000030e027209 */ /* 0x000fea0007810000 */
[----:B------:R-:W1:Y:S01]  /*c7a0*/  MUFU.TANH R159, R46 ;  /* 0x0000002e009f7308 */ /* 0x000e620000002400 */
[----:B------:R-:W-:Y:S02]  /*c7b0*/  FMNMX.FTZ R2, R13, R2, !PT ;  /* 0x000000020d027209 */ /* 0x000fe40007810000 */
[----:B--2---:R-:W-:Y:S07]  /*c7c0*/  FMNMX.FTZ R0, R41, R0, !PT ;  /* 0x0000000029007209 */ /* 0x004fee0007810000 */
[----:B------:R-:W2:Y:S01]  /*c7d0*/  MUFU.TANH R244, R47 ;  /* 0x0000002f00f47308 */ /* 0x000ea20000002400 */
[----:B----4-:R-:W-:Y:S04]  /*c7e0*/  FMNMX.FTZ R0, R40, R0, !PT ;  /* 0x0000000028007209 */ /* 0x010fe80007810000 */
[----:B------:R-:W-:Y:S04]  /*c7f0*/  FMNMX.FTZ R101, R157, R0, !PT ;  /* 0x000000009d657209 */ /* 0x000fe80007810000 */
[----:B------:R-:W-:Y:S02]  /*c800*/  FMNMX.FTZ R101, R158, R101, !PT ;  /* 0x000000659e657209 */ /* 0x000fe40007810000 */
[----:B-1----:R-:W-:Y:S03]  /*c810*/  FMNMX.FTZ R2, R159, R2, !PT ;  /* 0x000000029f027209 */ /* 0x002fe60007810000 */
[----:B------:R-:W1:Y:S01]  /*c820*/  SHFL.BFLY PT, R3, R101, 0x2, 0x1f ;  /* 0x0c401f0065037f89 */ /* 0x000e6200000e0000 */
[----:B--2---:R-:W-:Y:S04]  /*c830*/  FMNMX.FTZ R0, R244, R2, !PT ;  /* 0x00000002f4007209 */ /* 0x004fe80007810000 */
[----:B------:R-:W-:Y:S04]  /*c840*/  FMNMX.FTZ R0, R105, R0, !PT ;  /* 0x0000000069007209 */ /* 0x000fe80007810000 */
[----:B------:R-:W-:Y:S05]  /*c850*/  FMNMX.FTZ R0, R104, R0, !PT ;  /* 0x0000000068007209 */ /* 0x000fea0007810000 */
[----:B------:R-:W2:Y:S01]  /*c860*/  SHFL.BFLY PT, R2, R0, 0x2, 0x1f ;  /* 0x0c401f0000027f89 */ /* 0x000ea200000e0000 */
[----:B-1----:R-:W-:Y:S07]  /*c870*/  FMNMX.FTZ R101, R101, R3, !PT ;  /* 0x0000000365657209 */ /* 0x002fee0007810000 */
[----:B------:R-:W1:Y:S01]  /*c880*/  SHFL.BFLY PT, R4, R101, 0x1, 0x1f ;  /* 0x0c201f0065047f89 */ /* 0x000e6200000e0000 */
[----:B--2---:R-:W-:Y:S07]  /*c890*/  FMNMX.FTZ R0, R0, R2, !PT ;  /* 0x0000000200007209 */ /* 0x004fee0007810000 */
[----:B------:R-:W2:Y:S01]  /*c8a0*/  SHFL.BFLY PT, R3, R0, 0x1, 0x1f ;  /* 0x0c201f0000037f89 */ /* 0x000ea200000e0000 */
[----:B-1----:R-:W-:Y:S05]  /*c8b0*/  FMNMX.FTZ R101, R101, R4, !PT ;  /* 0x0000000465657209 */ /* 0x002fea0007810000 */
[----:B------:R-:W-:Y:S01]  /*c8c0*/  FADD.FTZ R2, -R101, R102 ;  /* 0x0000006665027221 */ /* 0x000fe20000010100 */
[----:B------:R-:W-:Y:S02]  /*c8d0*/  MOV R102, R19 ;  /* 0x0000001300667202 */ /* 0x000fe40000000f00 */
[----:B--2---:R-:W-:Y:S01]  /*c8e0*/  FMNMX.FTZ R100, R0, R3, !PT ;  /* 0x0000000300647209 */ /* 0x004fe20007810000 */
[----:B------:R-:W-:Y:S01]  /*c8f0*/  FMUL.FTZ R0, R2, c[0x0][0x2d0] ;  /* 0x0000b40002007a20 */ /* 0x000fe20000410000 */
[----:B------:R-:W-:Y:S03]  /*c900*/  @P0 SHF.R.S32.HI R3, RZ, 0x1f, R98 ;  /* 0x0000001fff030819 */ /* 0x000fe60000011462 */
[----:B------:R1:W2:Y:S02]  /*c910*/  MUFU.EX2 R2, R0 ;  /* 0x0000000000027308 */ /* 0x0002a40000000800 */
[----:B------:R-:W-:Y:S04]  /*c920*/  @P0 IMAD R3, R3, c[0x0][0x1e0], RZ ;  /* 0x0000780003030a24 */ /* 0x000fe800078e02ff */
[----:B------:R-:W-:Y:S02]  /*c930*/  @P0 IMAD R3, R98, c[0x0][0x1e4], R3 ;  /* 0x0000790062030a24 */ /* 0x000fe400078e0203 */
[----:B------:R-:W3:Y:S03]  /*c940*/  LDL.LU R98, [R1+0xcc] ;  /* 0x0000cc0001627983 */ /* 0x000ee60000300800 */
[----:B------:R-:W-:Y:S05]  /*c950*/  @P0 IADD3 R3, R7, R3, RZ ;  /* 0x0000000307030210 */ /* 0x000fea0007ffe0ff */
[----:B------:R-:W-:Y:S02]  /*c960*/  @P0 IMAD R3, R3, 0x60, RZ ;  /* 0x0000006003030824 */ /* 0x000fe400078e02ff */
[----:B-1----:R-:W-:Y:S02]  /*c970*/  FADD.FTZ R0, -R100, R103 ;  /* 0x0000006764007221 */ /* 0x002fe40000010100 */
[----:B------:R-:W-:Y:S02]  /*c980*/  FMUL.FTZ R103, R101, c[0x0][0x2d0] ;  /* 0x0000b40065677a20 */ /* 0x000fe40000410000 */
[----:B------:R-:W-:Y:S02]  /*c990*/  FMUL.FTZ R0, R0, c[0x0][0x2d0] ;  /* 0x0000b40000007a20 */ /* 0x000fe40000410000 */
[--C-:B------:R-:W-:Y:S01]  /*c9a0*/  FFMA.FTZ R4, R164, c[0x0][0x2d0], -R103.reuse ;  /* 0x0000b400a4047a23 */ /* 0x100fe20000010867 */
[----:B------:R-:W-:Y:S01]  /*c9b0*/  MOV R164, R18 ;  /* 0x0000001200a47202 */ /* 0x000fe20000000f00 */
[--C-:B------:R-:W-:Y:S01]  /*c9c0*/  FFMA.FTZ R7, R167, c[0x0][0x2d0], -R103.reuse ;  /* 0x0000b400a7077a23 */ /* 0x100fe20000010867 */
[----:B------:R-:W-:Y:S01]  /*c9d0*/  MOV R167, R14 ;  /* 0x0000000e00a77202 */ /* 0x000fe20000000f00 */
[----:B------:R1:W-:Y:S01]  /*c9e0*/  MUFU.EX2 R245, R4 ;  /* 0x0000000400f57308 */ /* 0x0003e20000000800 */
[--C-:B---3--:R-:W-:Y:S01]  /*c9f0*/  FFMA.FTZ R9, R166, c[0x0][0x2d0], -R103.reuse ;  /* 0x0000b400a6097a23 */ /* 0x108fe20000010867 */
[----:B------:R-:W-:Y:S01]  /*ca00*/  MOV R166, R13 ;  /* 0x0000000d00a67202 */ /* 0x000fe20000000f00 */
[C---:B--2---:R-:W-:Y:S01]  /*ca10*/  FMUL.FTZ R24, R2.reuse, R128 ;  /* 0x0000008002187220 */ /* 0x044fe20000410000 */
[----:B------:R-:W-:Y:S01]  /*ca20*/  MOV R128, R102 ;  /* 0x0000006600807202 */ /* 0x000fe20000000f00 */
[C---:B------:R-:W-:Y:S01]  /*ca30*/  FMUL.FTZ R25, R2.reuse, R129 ;  /* 0x0000008102197220 */ /* 0x040fe20000410000 */
[----:B------:R-:W-:Y:S01]  /*ca40*/  MOV R129, R35 ;  /* 0x0000002300817202 */ /* 0x000fe20000000f00 */
[----:B------:R-:W-:Y:S01]  /*ca50*/  FMUL.FTZ R33, R2, R137 ;  /* 0x0000008902217220 */ /* 0x000fe20000410000 */
[----:B------:R-:W-:Y:S01]  /*ca60*/  MOV R137, R49 ;  /* 0x0000003100897202 */ /* 0x000fe20000000f00 */
[----:B------:R-:W-:Y:S01]  /*ca70*/  FFMA.FTZ R102, R106, c[0x0][0x2d0], -R103 ;  /* 0x0000b4006a667a23 */ /* 0x000fe20000010867 */
[----:B------:R2:W-:Y:S01]  /*ca80*/  MUFU.EX2 R247, R7 ;  /* 0x0000000700f77308 */ /* 0x0005e20000000800 */
[C---:B------:R-:W-:Y:S02]  /*ca90*/  FMUL.FTZ R49, R2.reuse, R153 ;  /* 0x0000009902317220 */ /* 0x040fe40000410000 */
[C---:B------:R-:W-:Y:S02]  /*caa0*/  FMUL.FTZ R52, R2.reuse, R52 ;  /* 0x0000003402347220 */ /* 0x040fe40000410000 */
[C---:B------:R-:W-:Y:S02]  /*cab0*/  FMUL.FTZ R53, R2.reuse, R53 ;  /* 0x0000003502357220 */ /* 0x040fe40000410000 */
[C---:B------:R-:W-:Y:S02]  /*cac0*/  FMUL.FTZ R56, R2.reuse, R56 ;  /* 0x0000003802387220 */ /* 0x040fe40000410000 */
[C---:B------:R-:W-:Y:S01]  /*cad0*/  FMUL.FTZ R57, R2.reuse, R57 ;  /* 0x0000003902397220 */ /* 0x040fe20000410000 */
[----:B------:R-:W3:Y:S01]  /*cae0*/  MUFU.EX2 R0, R0 ;  /* 0x0000000000007308 */ /* 0x000ee20000000800 */
[C---:B------:R-:W-:Y:S02]  /*caf0*/  FMUL.FTZ R60, R2.reuse, R60 ;  /* 0x0000003c023c7220 */ /* 0x040fe40000410000 */
[C---:B------:R-:W-:Y:S01]  /*cb00*/  FMUL.FTZ R61, R2.reuse, R61 ;  /* 0x0000003d023d7220 */ /* 0x040fe20000410000 */
[----:B-1----:R-:W-:Y:S01]  /*cb10*/  @P0 MOV R4, R8 ;  /* 0x0000000800040202 */ /* 0x002fe20000000f00 */
[C---:B------:R-:W-:Y:S02]  /*cb20*/  FMUL.FTZ R64, R2.reuse, R64 ;  /* 0x0000004002407220 */ /* 0x040fe40000410000 */
[----:B------:R-:W-:Y:S02]  /*cb30*/  FMUL.FTZ R65, R2, R65 ;  /* 0x0000004102417220 */ /* 0x000fe40000410000 */
[----:B------:R-:W-:Y:S04]  /*cb40*/  @P0 IMAD.WIDE.U32 R4, R6, 0x60, R4 ;  /* 0x0000006006040825 */ /* 0x000fe800078e0004 */
[C---:B------:R-:W-:Y:S01]  /*cb50*/  FMUL.FTZ R68, R2.reuse, R68 ;  /* 0x0000004402447220 */ /* 0x040fe20000410000 */
[----:B------:R-:W-:Y:S01]  /*cb60*/  @P0 IADD3 R6, R5, R3, RZ ;  /* 0x0000000305060210 */ /* 0x000fe20007ffe0ff */
[----:B------:R-:W-:Y:S01]  /*cb70*/  FFMA.FTZ R5, R165, c[0x0][0x2d0], -R103 ;  /* 0x0000b400a5057a23 */ /* 0x000fe20000010867 */
[----:B--2---:R-:W-:Y:S01]  /*cb80*/  @P0 MOV R7, c[0x0][0x1e0] ;  /* 0x0000780000070a02 */ /* 0x004fe20000000f00 */
[----:B------:R-:W-:Y:S01]  /*cb90*/  FMUL.FTZ R69, R2, R69 ;  /* 0x0000004502457220 */ /* 0x000fe20000410000 */
[----:B------:R-:W-:Y:S01]  /*cba0*/  @P0 SHF.L.U32 R3, R4, 0x1, RZ ;  /* 0x0000000104030819 */ /* 0x000fe200000006ff */
[----:B------:R1:W-:Y:S01]  /*cbb0*/  MUFU.EX2 R231, R5 ;  /* 0x0000000500e77308 */ /* 0x0003e20000000800 */
[----:B------:R-:W-:Y:S01]  /*cbc0*/  @P0 SHF.L.U64.HI R12, R7, R251, c[0x0][0x1e4] ;  /* 0x00007900070c0619 */ /* 0x000fe200000102fb */
[----:B------:R-:W-:Y:S01]  /*cbd0*/  FMUL.FTZ R72, R2, R72 ;  /* 0x0000004802487220 */ /* 0x000fe20000410000 */
[----:B------:R-:W-:Y:S01]  /*cbe0*/  @P0 SHF.L.U64.HI R6, R4, 0x1, R6 ;  /* 0x0000000104060819 */ /* 0x000fe20000010206 */
[----:B------:R-:W-:Y:S01]  /*cbf0*/  FMUL.FTZ R73, R2, R73 ;  /* 0x0000004902497220 */ /* 0x000fe20000410000 */
[C---:B------:R-:W-:Y:S01]  /*cc00*/  @P0 IADD3 R4, P6, R3.reuse, c[0x0][0x1c8], RZ ;  /* 0x0000720003040a10 */ /* 0x040fe20007fde0ff */
[C---:B---3--:R-:W-:Y:S01]  /*cc10*/  FMUL.FTZ R18, R0.reuse, R122 ;  /* 0x0000007a00127220 */ /* 0x048fe20000410000 */
[----:B------:R-:W-:Y:S01]  /*cc20*/  @P0 IADD3 R10, P5, R3, 0x80, RZ ;  /* 0x00000080030a0810 */ /* 0x000fe20007fbe0ff */
[----:B------:R-:W-:Y:S01]  /*cc30*/  FMUL.FTZ R19, R0, R123 ;  /* 0x0000007b00137220 */ /* 0x000fe20000410000 */
[----:B------:R-:W-:Y:S01]  /*cc40*/  @P0 SHF.L.U32 R7, R7, 0x6, RZ ;  /* 0x0000000607070819 */ /* 0x000fe200000006ff */
[----:B------:R2:W-:Y:S01]  /*cc50*/  MUFU.EX2 R251, R9 ;  /* 0x0000000900fb7308 */ /* 0x0005e20000000800 */
[----:B------:R-:W-:Y:S01]  /*cc60*/  @P0 IADD3 R10, P1, R10, c[0x0][0x1c8], RZ ;  /* 0x000072000a0a0a10 */ /* 0x000fe20007f3e0ff */
[----:B------:R-:W-:Y:S01]  /*cc70*/  FMUL.FTZ R26, R0, R130 ;  /* 0x00000082001a7220 */ /* 0x000fe20000410000 */
[----:B------:R-:W-:Y:S01]  /*cc80*/  MOV R165, R17 ;  /* 0x0000001100a57202 */ /* 0x000fe20000000f00 */
[----:B------:R-:W-:Y:S01]  /*cc90*/  FMUL.FTZ R17, R2, R121 ;  /* 0x0000007902117220 */ /* 0x000fe20000410000 */
[--C-:B------:R-:W-:Y:S01]  /*cca0*/  @P0 IADD3.X R11, RZ, c[0x0][0x1cc], R6.reuse, P1, P5 ;  /* 0x00007300ff0b0a10 */ /* 0x100fe20000fea406 */
[C---:B------:R-:W-:Y:S01]  /*ccb0*/  FMUL.FTZ R27, R0.reuse, R131 ;  /* 0x00000083001b7220 */ /* 0x040fe20000410000 */
[----:B------:R-:W-:Y:S01]  /*ccc0*/  MOV R131, R50 ;  /* 0x0000003200837202 */ /* 0x000fe20000000f00 */
[C---:B------:R-:W-:Y:S01]  /*ccd0*/  FMUL.FTZ R35, R0.reuse, R139 ;  /* 0x0000008b00237220 */ /* 0x040fe20000410000 */
[----:B------:R-:W-:Y:S01]  /*cce0*/  MOV R50, R34 ;  /* 0x0000002200327202 */ /* 0x000fe20000000f00 */
[C---:B------:R-:W-:Y:S02]  /*ccf0*/  FMUL.FTZ R34, R0.reuse, R138 ;  /* 0x0000008a00227220 */ /* 0x040fe40000410000 */
[C---:B------:R-:W-:Y:S01]  /*cd00*/  FMUL.FTZ R54, R0.reuse, R54 ;  /* 0x0000003600367220 */ /* 0x040fe20000410000 */
[----:B------:R-:W-:Y:S01]  /*cd10*/  MOV R139, R50 ;  /* 0x00000032008b7202 */ /* 0x000fe20000000f00 */
[----:B------:R-:W-:Y:S01]  /*cd20*/  FMUL.FTZ R50, R0, R154 ;  /* 0x0000009a00327220 */ /* 0x000fe20000410000 */
[----:B-1----:R-:W-:Y:S01]  /*cd30*/  @P0 IADD3.X R5, R6, c[0x0][0x1cc], RZ, P6, !PT ;  /* 0x0000730006050a10 */ /* 0x002fe200037fe4ff */
[C---:B------:R-:W-:Y:S01]  /*cd40*/  FMUL.FTZ R55, R0.reuse, R55 ;  /* 0x0000003700377220 */ /* 0x040fe20000410000 */
[----:B------:R-:W-:Y:S01]  /*cd50*/  @P0 IADD3 R3, P6, R3, 0x100, RZ ;  /* 0x0000010003030810 */ /* 0x000fe20007fde0ff */
[----:B------:R-:W-:Y:S02]  /*cd60*/  FMUL.FTZ R58, R0, R58 ;  /* 0x0000003a003a7220 */ /* 0x000fe40000410000 */
[----:B------:R1:W-:Y:S01]  /*cd70*/  @P0 LDGSTS.E.BYPASS.LTC128B.128 [R99+0xc100], [R4.64], !P4 ;  /* 0x0c10000004630fae */ /* 0x0003e2000e101d46 */
[----:B------:R-:W-:Y:S01]  /*cd80*/  @P0 IADD3 R8, P5, R3, c[0x0][0x1c8], RZ ;  /* 0x0000720003080a10 */ /* 0x000fe20007fbe0ff */
[----:B------:R-:W-:Y:S02]  /*cd90*/  FMUL.FTZ R3, R100, c[0x0][0x2d0] ;  /* 0x0000b40064037a20 */ /* 0x000fe40000410000 */
[----:B------:R-:W-:Y:S02]  /*cda0*/  FMUL.FTZ R59, R0, R59 ;  /* 0x0000003b003b7220 */ /* 0x000fe40000410000 */
[--C-:B--2---:R-:W-:Y:S01]  /*cdb0*/  FFMA.FTZ R9, R210, c[0x0][0x2d0], -R3.reuse ;  /* 0x0000b400d2097a23 */ /* 0x104fe20000010803 */
[----:B------:R-:W-:Y:S01]  /*cdc0*/  MOV R210, R15 ;  /* 0x0000000f00d27202 */ /* 0x000fe20000000f00 */
[----:B------:R2:W-:Y:S01]  /*cdd0*/  @P0 LDGSTS.E.BYPASS.LTC128B.128 [R99+0xf100], [R10.64], !P3 ;  /* 0x0f1000000a630fae */ /* 0x0005e2000d901d46 */
[C---:B------:R-:W-:Y:S01]  /*cde0*/  FMUL.FTZ R62, R0.reuse, R62 ;  /* 0x0000003e003e7220 */ /* 0x040fe20000410000 */
[----:B------:R3:W-:Y:S01]  /*cdf0*/  MUFU.EX2 R246, R9 ;  /* 0x0000000900f67308 */ /* 0x0007e20000000800 */
[C---:B------:R-:W-:Y:S02]  /*ce00*/  FMUL.FTZ R63, R0.reuse, R63 ;  /* 0x0000003f003f7220 */ /* 0x040fe40000410000 */
[C---:B------:R-:W-:Y:S02]  /*ce10*/  FMUL.FTZ R66, R0.reuse, R66 ;  /* 0x0000004200427220 */ /* 0x040fe40000410000 */
[C---:B------:R-:W-:Y:S02]  /*ce20*/  FMUL.FTZ R67, R0.reuse, R67 ;  /* 0x0000004300437220 */ /* 0x040fe40000410000 */
[C---:B------:R-:W-:Y:S02]  /*ce30*/  FMUL.FTZ R70, R0.reuse, R70 ;  /* 0x0000004600467220 */ /* 0x040fe40000410000 */
[C---:B------:R-:W-:Y:S02]  /*ce40*/  FMUL.FTZ R71, R0.reuse, R71 ;  /* 0x0000004700477220 */ /* 0x040fe40000410000 */
[C---:B------:R-:W-:Y:S02]  /*ce50*/  FMUL.FTZ R74, R0.reuse, R74 ;  /* 0x0000004a004a7220 */ /* 0x040fe40000410000 */
[----:B------:R-:W-:Y:S02]  /*ce60*/  FMUL.FTZ R75, R0, R75 ;  /* 0x0000004b004b7220 */ /* 0x000fe40000410000 */
[----:B------:R-:W-:Y:S01]  /*ce70*/  FMUL.FTZ R76, R2, R76 ;  /* 0x0000004c024c7220 */ /* 0x000fe20000410000 */
[----:B-1----:R-:W-:Y:S01]  /*ce80*/  @P0 IADD3 R4, P1, R4, R7, RZ ;  /* 0x0000000704040210 */ /* 0x002fe20007f3e0ff */
[----:B------:R-:W-:Y:S02]  /*ce90*/  FMUL.FTZ R77, R2, R77 ;  /* 0x0000004d024d7220 */ /* 0x000fe40000410000 */
[C---:B------:R-:W-:Y:S01]  /*cea0*/  FMUL.FTZ R78, R0.reuse, R78 ;  /* 0x0000004e004e7220 */ /* 0x040fe20000410000 */
[----:B------:R-:W-:Y:S01]  /*ceb0*/  @P0 IADD3.X R5, R5, R12, RZ, P1, !PT ;  /* 0x0000000c05050210 */ /* 0x000fe20000ffe4ff */
[C---:B------:R-:W-:Y:S01]  /*cec0*/  FMUL.FTZ R79, R0.reuse, R79 ;  /* 0x0000004f004f7220 */ /* 0x040fe20000410000 */
[----:B---3--:R-:W-:Y:S01]  /*ced0*/  @P0 IADD3.X R9, RZ, c[0x0][0x1cc], R6, P5, P6 ;  /* 0x00007300ff090a10 */ /* 0x008fe20002fec406 */
[--C-:B--2---:R-:W-:Y:S01]  /*cee0*/  FFMA.FTZ R10, R211, c[0x0][0x2d0], -R3.reuse ;  /* 0x0000b400d30a7a23 */ /* 0x104fe20000010803 */
[----:B------:R-:W-:Y:S01]  /*cef0*/  @P0 IADD3 R6, P5, R7, R4, RZ ;  /* 0x0000000407060210 */ /* 0x000fe20007fbe0ff */
[----:B------:R-:W-:Y:S01]  /*cf00*/  FMUL.FTZ R11, R0, R115 ;  /* 0x00000073000b7220 */ /* 0x000fe20000410000 */
[----:B------:R-:W-:Y:S01]  /*cf10*/  MOV R211, R16 ;  /* 0x0000001000d37202 */ /* 0x000fe20000000f00 */
[----:B------:R1:W-:Y:S01]  /*cf20*/  @P0 LDGSTS.E.BYPASS.LTC128B.128 [R99+0x12100], [R8.64], !P2 ;  /* 0x1210000008630fae */ /* 0x0003e2000d101d46 */
[----:B------:R-:W-:Y:S01]  /*cf30*/  @P0 IADD3.X R7, R12, R5, RZ, P5, !PT ;  /* 0x000000050c070210 */ /* 0x000fe20002ffe4ff */
[----:B------:R2:W3:Y:S01]  /*cf40*/  MUFU.EX2 R248, R10 ;  /* 0x0000000a00f87308 */ /* 0x0004e20000000800 */
[C---:B------:R-:W-:Y:S02]  /*cf50*/  FMUL.FTZ R16, R2.reuse, R120 ;  /* 0x0000007802107220 */ /* 0x040fe40000410000 */
[C---:B------:R-:W-:Y:S02]  /*cf60*/  FMUL.FTZ R80, R2.reuse, R80 ;  /* 0x0000005002507220 */ /* 0x040fe40000410000 */
[----:B------:R-:W-:Y:S01]  /*cf70*/  FMUL.FTZ R81, R2, R81 ;  /* 0x0000005102517220 */ /* 0x000fe20000410000 */
[----:B------:R3:W-:Y:S01]  /*cf80*/  @P0 LDGSTS.E.BYPASS.LTC128B.128 [R99+0xd100], [R4.64], !P4 ;  /* 0x0d10000004630fae */ /* 0x0007e2000e101d46 */
[C---:B------:R-:W-:Y:S02]  /*cf90*/  FMUL.FTZ R82, R0.reuse, R82 ;  /* 0x0000005200527220 */ /* 0x040fe40000410000 */
[----:B------:R-:W-:Y:S02]  /*cfa0*/  FMUL.FTZ R83, R0, R83 ;  /* 0x0000005300537220 */ /* 0x000fe40000410000 */
[C---:B------:R-:W-:Y:S02]  /*cfb0*/  FMUL.FTZ R84, R2.reuse, R84 ;  /* 0x0000005402547220 */ /* 0x040fe40000410000 */
[----:B------:R-:W-:Y:S01]  /*cfc0*/  FMUL.FTZ R85, R2, R85 ;  /* 0x0000005502557220 */ /* 0x000fe20000410000 */
[----:B------:R3:W-:Y:S01]  /*cfd0*/  @P0 LDGSTS.E.BYPASS.LTC128B.128 [R99+0x10100], [R4.64+0x80], !P3 ;  /* 0x1010008004630fae */ /* 0x0007e2000d901d46 */
[C---:B------:R-:W-:Y:S02]  /*cfe0*/  FMUL.FTZ R86, R0.reuse, R86 ;  /* 0x0000005600567220 */ /* 0x040fe40000410000 */
[----:B------:R-:W-:Y:S02]  /*cff0*/  FMUL.FTZ R87, R0, R87 ;  /* 0x0000005700577220 */ /* 0x000fe40000410000 */
[C---:B------:R-:W-:Y:S02]  /*d000*/  FMUL.FTZ R88, R2.reuse, R88 ;  /* 0x0000005802587220 */ /* 0x040fe40000410000 */
[----:B------:R-:W-:Y:S01]  /*d010*/  FMUL.FTZ R89, R2, R89 ;  /* 0x0000005902597220 */ /* 0x000fe20000410000 */
[----:B------:R3:W-:Y:S01]  /*d020*/  @P0 LDGSTS.E.BYPASS.LTC128B.128 [R99+0x13100], [R4.64+0x100], !P2 ;  /* 0x1310010004630fae */ /* 0x0007e2000d101d46 */
[----:B------:R-:W-:Y:S02]  /*d030*/  FMUL.FTZ R90, R0, R90 ;  /* 0x0000005a005a7220 */ /* 0x000fe40000410000 */
[C---:B-1----:R-:W-:Y:S02]  /*d040*/  FMUL.FTZ R8, R2.reuse, R112 ;  /* 0x0000007002087220 */ /* 0x042fe40000410000 */
[----:B------:R-:W-:Y:S02]  /*d050*/  FMUL.FTZ R9, R2, R113 ;  /* 0x0000007102097220 */ /* 0x000fe40000410000 */
[C---:B--2---:R-:W-:Y:S01]  /*d060*/  FMUL.FTZ R10, R0.reuse, R114 ;  /* 0x00000072000a7220 */ /* 0x044fe20000410000 */
        /* <DEDUP_REMOVED lines=8> */
[----:B------:R-:W-:Y:S03]  /*d0f0*/  FMUL.FTZ R97, R2, R97 ;  /* 0x0000006102617220 */ /* 0x000fe60000410000 */
[----:B------:R1:W-:Y:S01]  /*d100*/  @P0 LDGSTS.E.BYPASS.LTC128B.128 [R99+0x14100], [R6.64+0x100], !P2 ;  /* 0x1410010006630fae */ /* 0x0003e2000d101d46 */
[--C-:B---3--:R-:W-:Y:S01]  /*d110*/  FFMA.FTZ R4, R208, c[0x0][0x2d0], -R3.reuse ;  /* 0x0000b400d0047a23 */ /* 0x108fe20000010803 */
[----:B------:R-:W-:Y:S01]  /*d120*/  MOV R208, R252 ;  /* 0x000000fc00d07202 */ /* 0x000fe20000000f00 */
[----:B------:R-:W-:Y:S01]  /*d130*/  FMUL.FTZ R5, R2, R109 ;  /* 0x0000006d02057220 */ /* 0x000fe20000410000 */
[----:B------:R-:W-:Y:S01]  /*d140*/  F2FP.BF16.PACK_AB R109, R248, R246 ;  /* 0x000000f6f86d723e */ /* 0x000fe200000010ff */
[----:B------:R2:W-:Y:S03]  /*d150*/  MUFU.EX2 R252, R4 ;  /* 0x0000000400fc7308 */ /* 0x0005e60000000800 */
[----:B------:R-:W3:Y:S01]  /*d160*/  LDSM.16.MT88.4 R12, [R224] ;  /* 0x00000000e00c783b */ /* 0x000ee20000004200 */
[----:B------:R-:W-:Y:S02]  /*d170*/  MOV R130, R208 ;  /* 0x000000d000827202 */ /* 0x000fe40000000f00 */
[----:B------:R-:W-:Y:S02]  /*d180*/  MOV R208, R165 ;  /* 0x000000a500d07202 */ /* 0x000fe40000000f00 */
[----:B------:R-:W-:Y:S01]  /*d190*/  MOV R165, R41 ;  /* 0x0000002900a57202 */ /* 0x000fe20000000f00 */
[----:B------:R-:W-:Y:S01]  /*d1a0*/  FMUL.FTZ R41, R2, R145 ;  /* 0x0000009102297220 */ /* 0x000fe20000410000 */
[----:B------:R-:W-:Y:S01]  /*d1b0*/  MOV R145, R51 ;  /* 0x0000003300917202 */ /* 0x000fe20000000f00 */
[----:B------:R-:W3:Y:S01]  /*d1c0*/  LDSM.16.MT88.4 R20, [R228] ;  /* 0x00000000e414783b */ /* 0x000ee20000004200 */
[C---:B------:R-:W-:Y:S07]  /*d1d0*/  FMUL.FTZ R51, R0.reuse, R155 ;  /* 0x0000009b00337220 */ /* 0x040fee0000410000 */
[----:B------:R-:W3:Y:S01]  /*d1e0*/  LDSM.16.MT88.4 R28, [R227] ;  /* 0x00000000e31c783b */ /* 0x000ee20000004200 */
[C---:B-1----:R-:W-:Y:S01]  /*d1f0*/  FMUL.FTZ R6, R0.reuse, R110 ;  /* 0x0000006e00067220 */ /* 0x042fe20000410000 */
[----:B------:R-:W-:Y:S01]  /*d200*/  F2FP.BF16.PACK_AB R110, R251, R231 ;  /* 0x000000e7fb6e723e */ /* 0x000fe200000010ff */
[----:B------:R-:W-:Y:S02]  /*d210*/  FMUL.FTZ R7, R0, R111 ;  /* 0x0000006f00077220 */ /* 0x000fe40000410000 */
[----:B--2---:R-:W-:Y:S01]  /*d220*/  FFMA.FTZ R4, R209, c[0x0][0x2d0], -R3 ;  /* 0x0000b400d1047a23 */ /* 0x004fe20000010803 */
[----:B------:R-:W-:Y:S02]  /*d230*/  MOV R209, R250 ;  /* 0x000000fa00d17202 */ /* 0x000fe40000000f00 */
[----:B------:R-:W1:Y:S01]  /*d240*/  LDSM.16.MT88.4 R36, [R249] ;  /* 0x00000000f924783b */ /* 0x000e620000004200 */
[----:B------:R-:W2:Y:S01]  /*d250*/  MUFU.EX2 R250, R4 ;  /* 0x0000000400fa7308 */ /* 0x000ea20000000800 */
[----:B------:R-:W-:Y:S02]  /*d260*/  MOV R138, R209 ;  /* 0x000000d1008a7202 */ /* 0x000fe40000000f00 */
[----:B------:R-:W-:Y:S02]  /*d270*/  MOV R209, R164 ;  /* 0x000000a400d17202 */ /* 0x000fe40000000f00 */
[----:B------:R-:W-:Y:S02]  /*d280*/  MOV R164, R40 ;  /* 0x0000002800a47202 */ /* 0x000fe40000000f00 */
[----:B------:R-:W1:Y:S01]  /*d290*/  LDSM.16.MT88.4 R44, [R224+0x3000] ;  /* 0x00300000e02c783b */ /* 0x000e620000004200 */
[----:B------:R-:W-:Y:S07]  /*d2a0*/  FMUL.FTZ R40, R2, R144 ;  /* 0x0000009002287220 */ /* 0x000fee0000410000 */
[----:B------:R-:W4:Y:S04]  /*d2b0*/  LDL.LU R99, [R1+0xc8] ;  /* 0x0000c80001637983 */ /* 0x000f280000300800 */
[----:B------:R-:W1:Y:S01]  /*d2c0*/  LDSM.16.MT88.4 R112, [R228+0x3000] ;  /* 0x00300000e470783b */ /* 0x000e620000004200 */
[----:B--2---:R-:W-:Y:S01]  /*d2d0*/  F2FP.BF16.PACK_AB R111, R250, R252 ;  /* 0x000000fcfa6f723e */ /* 0x004fe200000010ff */
[C---:B------:R-:W-:Y:S01]  /*d2e0*/  FMUL.FTZ R4, R2.reuse, R108 ;  /* 0x0000006c02047220 */ /* 0x040fe20000410000 */
[----:B------:R-:W-:Y:S05]  /*d2f0*/  F2FP.BF16.PACK_AB R108, R247, R245 ;  /* 0x000000f5f76c723e */ /* 0x000fea00000010ff */
[----:B------:R-:W-:Y:S02]  /*d300*/  LDSM.16.MT88.4 R120, [R230+0x3000] ;  /* 0x00300000e678783b */ /* 0x000fe40000004200 */
[C---:B---3--:R-:W-:Y:S06]  /*d310*/  HMMA.16816.F32.BF16 R4, R108.reuse, R12, R4 ;  /* 0x0000000c6c04723c */ /* 0x048fec0000041804 */
[----:B------:R-:W2:Y:S04]  /*d320*/  LDL.LU R106, [R1+0x18] ;  /* 0x00001800016a7983 */ /* 0x000ea80000300800 */
[----:B------:R-:W0:Y:S02]  /*d330*/  LDGDEPBAR ;  /* 0x00000000000079af */ /* 0x000e240000000000 */
[C---:B------:R-:W-:Y:S01]  /*d340*/  FMUL.FTZ R12, R2.reuse, R116 ;  /* 0x00000074020c7220 */ /* 0x040fe20000410000 */
[C---:B------:R-:W-:Y:S03]  /*d350*/  HMMA.16816.F32.BF16 R8, R108.reuse, R14, R8 ;  /* 0x0000000e6c08723c */ /* 0x040fe60000041808 */
[----:B------:R-:W-:Y:S04]  /*d360*/  FMUL.FTZ R13, R2, R117 ;  /* 0x00000075020d7220 */ /* 0x000fe80000410000 */
[C---:B------:R-:W-:Y:S02]  /*d370*/  FMUL.FTZ R14, R0.reuse, R118 ;  /* 0x00000076000e7220 */ /* 0x040fe40000410000 */
[----:B------:R-:W-:Y:S02]  /*d380*/  FMUL.FTZ R15, R0, R119 ;  /* 0x00000077000f7220 */ /* 0x000fe40000410000 */
[----:B------:R-:W3:Y:S05]  /*d390*/  LDSM.16.MT88.4 R116, [R227+0x3000] ;  /* 0x00300000e374783b */ /* 0x000eea0000004200 */
[C---:B------:R-:W-:Y:S07]  /*d3a0*/  HMMA.16816.F32.BF16 R12, R108.reuse, R20, R12 ;  /* 0x000000146c0c723c */ /* 0x040fee000004180c */
[C---:B------:R-:W-:Y:S01]  /*d3b0*/  FMUL.FTZ R20, R2.reuse, R124 ;  /* 0x0000007c02147220 */ /* 0x040fe20000410000 */
[C---:B------:R-:W-:Y:S04]  /*d3c0*/  HMMA.16816.F32.BF16 R16, R108.reuse, R22, R16 ;  /* 0x000000166c10723c */ /* 0x040fe80000041810 */
[----:B------:R-:W-:Y:S03]  /*d3d0*/  FMUL.FTZ R21, R2, R125 ;  /* 0x0000007d02157220 */ /* 0x000fe60000410000 */
[C---:B------:R-:W-:Y:S02]  /*d3e0*/  FMUL.FTZ R22, R0.reuse, R126 ;  /* 0x0000007e00167220 */ /* 0x040fe40000410000 */
[C---:B------:R-:W-:Y:S02]  /*d3f0*/  FMUL.FTZ R23, R0.reuse, R127 ;  /* 0x0000007f00177220 */ /* 0x040fe40000410000 */
[----:B------:R-:W-:Y:S05]  /*d400*/  LDSM.16.MT88.4 R124, [R227+0x800] ;  /* 0x00080000e37c783b */ /* 0x000fea0000004200 */
[C---:B------:R-:W-:Y:S03]  /*d410*/  HMMA.16816.F32.BF16 R20, R108.reuse, R28, R20 ;  /* 0x0000001c6c14723c */ /* 0x040fe60000041814 */
[----:B------:R-:W-:Y:S04]  /*d420*/  FMUL.FTZ R98, R0, R98 ;  /* 0x0000006200627220 */ /* 0x000fe80000410000 */
[C---:B------:R-:W-:Y:S01]  /*d430*/  FMUL.FTZ R28, R2.reuse, R132 ;  /* 0x00000084021c7220 */ /* 0x040fe20000410000 */
[C---:B------:R-:W-:Y:S04]  /*d440*/  HMMA.16816.F32.BF16 R24, R108.reuse, R30, R24 ;  /* 0x0000001e6c18723c */ /* 0x040fe80000041818 */
[----:B------:R-:W-:Y:S01]  /*d450*/  FMUL.FTZ R29, R2, R133 ;  /* 0x00000085021d7220 */ /* 0x000fe20000410000 */
[----:B------:R-:W-:Y:S02]  /*d460*/  MOV R132, R221 ;  /* 0x000000dd00847202 */ /* 0x000fe40000000f00 */
[C---:B------:R-:W-:Y:S01]  /*d470*/  FMUL.FTZ R30, R0.reuse, R134 ;  /* 0x00000086001e7220 */ /* 0x040fe20000410000 */
[----:B------:R-:W-:Y:S01]  /*d480*/  MOV R134, R32 ;  /* 0x0000002000867202 */ /* 0x000fe20000000f00 */
[----:B------:R-:W-:Y:S03]  /*d490*/  FMUL.FTZ R31, R0, R135 ;  /* 0x00000087001f7220 */ /* 0x000fe60000410000 */
[----:B------:R-:W-:Y:S01]  /*d4a0*/  FMUL.FTZ R32, R2, R136 ;  /* 0x0000008802207220 */ /* 0x000fe20000410000 */
[----:B------:R-:W-:Y:S01]  /*d4b0*/  MOV R136, R42 ;  /* 0x0000002a00887202 */ /* 0x000fe20000000f00 */
[C---:B------:R-:W-:Y:S01]  /*d4c0*/  FMUL.FTZ R42, R0.reuse, R146 ;  /* 0x00000092002a7220 */ /* 0x040fe20000410000 */
[----:B------:R-:W-:Y:S01]  /*d4d0*/  MOV R146, R43 ;  /* 0x0000002b00927202 */ /* 0x000fe20000000f00 */
[C---:B-1----:R-:W-:Y:S03]  /*d4e0*/  HMMA.16816.F32.BF16 R28, R108.reuse, R36, R28 ;  /* 0x000000246c1c723c */ /* 0x042fe6000004181c */
[----:B------:R-:W-:Y:S01]  /*d4f0*/  FMUL.FTZ R43, R0, R147 ;  /* 0x00000093002b7220 */ /* 0x000fe20000410000 */
[----:B------:R-:W-:Y:S01]  /*d500*/  MOV R147, R48 ;  /* 0x0000003000937202 */ /* 0x000fe20000000f00 */
[C---:B------:R-:W-:Y:S02]  /*d510*/  FMUL.FTZ R48, R2.reuse, R152 ;  /* 0x0000009802307220 */ /* 0x040fe40000410000 */
[----:B------:R-:W-:Y:S01]  /*d520*/  LDSM.16.MT88.4 R152, [R228+0x5800] ;  /* 0x00580000e498783b */ /* 0x000fe20000004200 */
[C---:B------:R-:W-:Y:S04]  /*d530*/  HMMA.16816.F32.BF16 R32, R108.reuse, R38, R32 ;  /* 0x000000266c20723c */ /* 0x040fe80000041820 */
[C---:B------:R-:W-:Y:S02]  /*d540*/  FMUL.FTZ R36, R2.reuse, R140 ;  /* 0x0000008c02247220 */ /* 0x040fe40000410000 */
[----:B------:R-:W-:Y:S02]  /*d550*/  FMUL.FTZ R37, R2, R141 ;  /* 0x0000008d02257220 */ /* 0x000fe40000410000 */
[C---:B------:R-:W-:Y:S04]  /*d560*/  FMUL.FTZ R38, R0.reuse, R142 ;  /* 0x0000008e00267220 */ /* 0x040fe80000410000 */
[----:B------:R-:W-:Y:S07]  /*d570*/  FMUL.FTZ R39, R0, R143 ;  /* 0x0000008f00277220 */ /* 0x000fee0000410000 */
[C---:B------:R-:W-:Y:S07]  /*d580*/  HMMA.16816.F32.BF16 R36, R108.reuse, R44, R36 ;  /* 0x0000002c6c24723c */ /* 0x040fee0000041824 */
[C---:B------:R-:W-:Y:S01]  /*d590*/  FMUL.FTZ R44, R2.reuse, R148 ;  /* 0x00000094022c7220 */ /* 0x040fe20000410000 */
[C---:B------:R-:W-:Y:S01]  /*d5a0*/  HMMA.16816.F32.BF16 R40, R108.reuse, R46, R40 ;  /* 0x0000002e6c28723c */ /* 0x040fe20000041828 */
[----:B------:R1:W-:Y:S03]  /*d5b0*/  MUFU.EX2 R148, R102 ;  /* 0x0000006600947308 */ /* 0x0003e60000000800 */
[----:B------:R-:W-:Y:S03]  /*d5c0*/  FMUL.FTZ R45, R2, R149 ;  /* 0x00000095022d7220 */ /* 0x000fe60000410000 */
[C---:B------:R-:W-:Y:S02]  /*d5d0*/  FMUL.FTZ R47, R0.reuse, R151 ;  /* 0x00000097002f7220 */ /* 0x040fe40000410000 */
[----:B------:R-:W-:Y:S07]  /*d5e0*/  FMUL.FTZ R46, R0, R150 ;  /* 0x00000096002e7220 */ /* 0x000fee0000410000 */
[C---:B------:R-:W-:Y:S08]  /*d5f0*/  HMMA.16816.F32.BF16 R44, R108.reuse, R112, R44 ;  /* 0x000000706c2c723c */ /* 0x040ff0000004182c */
[C---:B------:R-:W-:Y:S01]  /*d600*/  HMMA.16816.F32.BF16 R48, R108.reuse, R114, R48 ;  /* 0x000000726c30723c */ /* 0x040fe20000041830 */
[----:B------:R-:W3:Y:S03]  /*d610*/  LDSM.16.MT88.4 R112, [R224+0x6000] ;  /* 0x00600000e070783b */ /* 0x000ee60000004200 */
[----:B-1----:R-:W-:Y:S04]  /*d620*/  FFMA.FTZ R102, R107, c[0x0][0x2d0], -R103 ;  /* 0x0000b4006b667a23 */ /* 0x002fe80000010867 */
[C---:B---3--:R-:W-:Y:S01]  /*d630*/  HMMA.16816.F32.BF16 R52, R108.reuse, R116, R52 ;  /* 0x000000746c34723c */ /* 0x048fe20000041834 */
[----:B------:R1:W3:Y:S07]  /*d640*/  MUFU.EX2 R142, R102 ;  /* 0x00000066008e7308 */ /* 0x0002ee0000000800 */
[C---:B------:R-:W-:Y:S01]  /*d650*/  HMMA.16816.F32.BF16 R56, R108.reuse, R118, R56 ;  /* 0x000000766c38723c */ /* 0x040fe20000041838 */
[----:B------:R-:W3:Y:S07]  /*d660*/  LDSM.16.MT88.4 R116, [R228+0x6000] ;  /* 0x00600000e474783b */ /* 0x000eee0000004200 */
[C---:B------:R-:W-:Y:S08]  /*d670*/  HMMA.16816.F32.BF16 R60, R108.reuse, R120, R60 ;  /* 0x000000786c3c723c */ /* 0x040ff0000004183c */
[C---:B------:R-:W-:Y:S01]  /*d680*/  HMMA.16816.F32.BF16 R64, R108.reuse, R122, R64 ;  /* 0x0000007a6c40723c */ /* 0x040fe20000041840 */
[----:B------:R-:W3:Y:S03]  /*d690*/  LDSM.16.MT88.4 R120, [R227+0x6000] ;  /* 0x00600000e378783b */ /* 0x000ee60000004200 */
[--C-:B-1----:R-:W-:Y:S04]  /*d6a0*/  FFMA.FTZ R102, R212, c[0x0][0x2d0], -R3.reuse ;  /* 0x0000b400d4667a23 */ /* 0x102fe80000010803 */
[----:B------:R1:W-:Y:S01]  /*d6b0*/  MUFU.EX2 R143, R102 ;  /* 0x00000066008f7308 */ /* 0x0003e20000000800 */
[C---:B------:R-:W-:Y:S08]  /*d6c0*/  HMMA.16816.F32.BF16 R68, R108.reuse, R112, R68 ;  /* 0x000000706c44723c */ /* 0x040ff00000041844 */
[C---:B------:R-:W-:Y:S01]  /*d6d0*/  HMMA.16816.F32.BF16 R72, R108.reuse, R114, R72 ;  /* 0x000000726c48723c */ /* 0x040fe20000041848 */
[----:B------:R-:W3:Y:S07]  /*d6e0*/  LDSM.16.MT88.4 R112, [R230+0x6000] ;  /* 0x00600000e670783b */ /* 0x000eee0000004200 */
[C---:B---3--:R-:W-:Y:S04]  /*d6f0*/  HMMA.16816.F32.BF16 R76, R108.reuse, R116, R76 ;  /* 0x000000746c4c723c */ /* 0x048fe8000004184c */
[----:B-1----:R-:W-:Y:S04]  /*d700*/  FFMA.FTZ R102, R213, c[0x0][0x2d0], -R3 ;  /* 0x0000b400d5667a23 */ /* 0x002fe80000010803 */
[C---:B------:R-:W-:Y:S01]  /*d710*/  HMMA.16816.F32.BF16 R80, R108.reuse, R118, R80 ;  /* 0x000000766c50723c */ /* 0x040fe20000041850 */
[----:B------:R-:W1:Y:S01]  /*d720*/  LDSM.16.MT88.4 R116, [R224+0x800] ;  /* 0x00080000e074783b */ /* 0x000e620000004200 */
[----:B------:R3:W1:Y:S06]  /*d730*/  MUFU.EX2 R141, R102 ;  /* 0x00000066008d7308 */ /* 0x00066c0000000800 */
[C---:B------:R-:W-:Y:S08]  /*d740*/  HMMA.16816.F32.BF16 R84, R108.reuse, R120, R84 ;  /* 0x000000786c54723c */ /* 0x040ff00000041854 */
[C---:B------:R-:W-:Y:S01]  /*d750*/  HMMA.16816.F32.BF16 R88, R108.reuse, R122, R88 ;  /* 0x0000007a6c58723c */ /* 0x040fe20000041858 */
[----:B------:R-:W1:Y:S07]  /*d760*/  LDSM.16.MT88.4 R120, [R228+0x800] ;  /* 0x00080000e478783b */ /* 0x000e6e0000004200 */
[C---:B------:R-:W-:Y:S04]  /*d770*/  HMMA.16816.F32.BF16 R92, R108.reuse, R112, R92 ;  /* 0x000000706c5c723c */ /* 0x040fe8000004185c */
[--C-:B---3--:R-:W-:Y:S04]  /*d780*/  FFMA.FTZ R102, R214, c[0x0][0x2d0], -R103.reuse ;  /* 0x0000b400d6667a23 */ /* 0x108fe80000010867 */
[----:B------:R3:W-:Y:S04]  /*d790*/  MUFU.EX2 R140, R102 ;  /* 0x00000066008c7308 */ /* 0x0007e80000000800 */
[----:B---3--:R-:W-:Y:S06]  /*d7a0*/  FFMA.FTZ R102, R215, c[0x0][0x2d0], -R103 ;  /* 0x0000b400d7667a23 */ /* 0x008fec0000010867 */
[----:B------:R3:W1:Y:S02]  /*d7b0*/  MUFU.EX2 R151, R102 ;  /* 0x0000006600977308 */ /* 0x0006640000000800 */
[----:B---3--:R-:W-:Y:S02]  /*d7c0*/  FFMA.FTZ R102, R216, c[0x0][0x2d0], -R3 ;  /* 0x0000b400d8667a23 */ /* 0x008fe40000010803 */
[----:B----4-:R-:W-:Y:S06]  /*d7d0*/  FMUL.FTZ R99, R0, R99 ;  /* 0x0000006300637220 */ /* 0x010fec0000410000 */
[----:B------:R3:W-:Y:S01]  /*d7e0*/  MUFU.EX2 R144, R102 ;  /* 0x0000006600907308 */ /* 0x0007e20000000800 */
[----:B------:R-:W-:Y:S01]  /*d7f0*/  HMMA.16816.F32.BF16 R96, R108, R114, R96 ;  /* 0x000000726c60723c */ /* 0x000fe20000041860 */
[----:B------:R-:W4:Y:S06]  /*d800*/  LDSM.16.MT88.4 R112, [R230+0x800] ;  /* 0x00080000e670783b */ /* 0x000f2c0000004200 */
[----:B------:R-:W-:Y:S02]  /*d810*/  F2FP.BF16.PACK_AB R108, R142, R148 ;  /* 0x000000948e6c723e */ /* 0x000fe400000010ff */
[----:B-1----:R-:W-:Y:S03]  /*d820*/  F2FP.BF16.PACK_AB R109, R141, R143 ;  /* 0x0000008f8d6d723e */ /* 0x002fe600000010ff */
[----:B------:R-:W-:Y:S01]  /*d830*/  F2FP.BF16.PACK_AB R110, R151, R140 ;  /* 0x0000008c976e723e */ /* 0x000fe200000010ff */
[----:B--2---:R-:W-:Y:S04]  /*d840*/  FFMA.FTZ R2, R2, R106, R245 ;  /* 0x0000006a02027223 */ /* 0x004fe800000100f5 */
[----:B------:R-:W-:Y:S02]  /*d850*/  FADD.FTZ R2, R247, R2 ;  /* 0x00000002f7027221 */ /* 0x000fe40000010000 */
[----:B---3--:R-:W-:Y:S02]  /*d860*/  FFMA.FTZ R102, R217, c[0x0][0x2d0], -R3 ;  /* 0x0000b400d9667a23 */ /* 0x008fe40000010803 */
[----:B------:R-:W-:Y:S02]  /*d870*/  FADD.FTZ R2, R231, R2 ;  /* 0x00000002e7027221 */ /* 0x000fe40000010000 */
[----:B------:R1:W2:Y:S02]  /*d880*/  MUFU.EX2 R150, R102 ;  /* 0x0000006600967308 */ /* 0x0002a40000000800 */
[----:B------:R-:W-:Y:S02]  /*d890*/  FADD.FTZ R2, R251, R2 ;  /* 0x00000002fb027221 */ /* 0x000fe40000010000 */
[--C-:B-1----:R-:W-:Y:S01]  /*d8a0*/  FFMA.FTZ R102, R218, c[0x0][0x2d0], -R103.reuse ;  /* 0x0000b400da667a23 */ /* 0x102fe20000010867 */
[----:B--2---:R-:W-:Y:S05]  /*d8b0*/  F2FP.BF16.PACK_AB R111, R150, R144 ;  /* 0x00000090966f723e */ /* 0x004fea00000010ff */
[----:B------:R1:W-:Y:S02]  /*d8c0*/  MUFU.EX2 R149, R102 ;  /* 0x0000006600957308 */ /* 0x0003e40000000800 */
[C---:B------:R-:W-:Y:S08]  /*d8d0*/  HMMA.16816.F32.BF16 R4, R108.reuse, R116, R4 ;  /* 0x000000746c04723c */ /* 0x040ff00000041804 */
[C---:B------:R-:W-:Y:S01]  /*d8e0*/  HMMA.16816.F32.BF16 R8, R108.reuse, R118, R8 ;  /* 0x000000766c08723c */ /* 0x040fe20000041808 */
[----:B------:R-:W2:Y:S07]  /*d8f0*/  LDSM.16.MT88.4 R116, [R224+0x3800] ;  /* 0x00380000e074783b */ /* 0x000eae0000004200 */
[C---:B------:R-:W-:Y:S04]  /*d900*/  HMMA.16816.F32.BF16 R12, R108.reuse, R120, R12 ;  /* 0x000000786c0c723c */ /* 0x040fe8000004180c */
[----:B-1----:R-:W-:Y:S04]  /*d910*/  FFMA.FTZ R102, R219, c[0x0][0x2d0], -R103 ;  /* 0x0000b400db667a23 */ /* 0x002fe80000010867 */
[C---:B------:R-:W-:Y:S01]  /*d920*/  HMMA.16816.F32.BF16 R16, R108.reuse, R122, R16 ;  /* 0x0000007a6c10723c */ /* 0x040fe20000041810 */
[----:B------:R1:W3:Y:S01]  /*d930*/  MUFU.EX2 R135, R102 ;  /* 0x0000006600877308 */ /* 0x0002e20000000800 */
[----:B------:R-:W3:Y:S06]  /*d940*/  LDSM.16.MT88.4 R120, [R228+0x3800] ;  /* 0x00380000e478783b */ /* 0x000eec0000004200 */
[C---:B------:R-:W-:Y:S08]  /*d950*/  HMMA.16816.F32.BF16 R20, R108.reuse, R124, R20 ;  /* 0x0000007c6c14723c */ /* 0x040ff00000041814 */
[C---:B------:R-:W-:Y:S01]  /*d960*/  HMMA.16816.F32.BF16 R24, R108.reuse, R126, R24 ;  /* 0x0000007e6c18723c */ /* 0x040fe20000041818 */
[----:B------:R-:W3:Y:S07]  /*d970*/  LDSM.16.MT88.4 R124, [R227+0x3800] ;  /* 0x00380000e37c783b */ /* 0x000eee0000004200 */
[C---:B----4-:R-:W-:Y:S04]  /*d980*/  HMMA.16816.F32.BF16 R28, R108.reuse, R112, R28 ;  /* 0x000000706c1c723c */ /* 0x050fe8000004181c */
[--C-:B-1----:R-:W-:Y:S04]  /*d990*/  FFMA.FTZ R102, R220, c[0x0][0x2d0], -R3.reuse ;  /* 0x0000b400dc667a23 */ /* 0x102fe80000010803 */
[C---:B------:R-:W-:Y:S01]  /*d9a0*/  HMMA.16816.F32.BF16 R32, R108.reuse, R114, R32 ;  /* 0x000000726c20723c */ /* 0x040fe20000041820 */
[----:B------:R1:W-:Y:S01]  /*d9b0*/  MUFU.EX2 R221, R102 ;  /* 0x0000006600dd7308 */ /* 0x0003e20000000800 */
[----:B------:R-:W4:Y:S06]  /*d9c0*/  LDSM.16.MT88.4 R112, [R230+0x3800] ;  /* 0x00380000e670783b */ /* 0x000f2c0000004200 */
[C---:B--2---:R-:W-:Y:S08]  /*d9d0*/  HMMA.16816.F32.BF16 R36, R108.reuse, R116, R36 ;  /* 0x000000746c24723c */ /* 0x044ff00000041824 */
[C---:B------:R-:W-:Y:S01]  /*d9e0*/  HMMA.16816.F32.BF16 R40, R108.reuse, R118, R40 ;  /* 0x000000766c28723c */ /* 0x040fe20000041828 */
[----:B------:R-:W2:Y:S07]  /*d9f0*/  LDSM.16.MT88.4 R116, [R224+0x6800] ;  /* 0x00680000e074783b */ /* 0x000eae0000004200 */
[C---:B---3--:R-:W-:Y:S04]  /*da00*/  HMMA.16816.F32.BF16 R44, R108.reuse, R120, R44 ;  /* 0x000000786c2c723c */ /* 0x048fe8000004182c */
        /* <DEDUP_REMOVED lines=19> */
[----:B------:R-:W2:Y:S06]  /*db40*/  LDSM.16.MT88.4 R120, [R228+0x1000] ;  /* 0x00100000e478783b */ /* 0x000eac0000004200 */
[C---:B------:R-:W-:Y:S08]  /*db50*/  HMMA.16816.F32.BF16 R84, R108.reuse, R124, R84 ;  /* 0x0000007c6c54723c */ /* 0x040ff00000041854 */
[C---:B------:R-:W-:Y:S01]  /*db60*/  HMMA.16816.F32.BF16 R88, R108.reuse, R126, R88 ;  /* 0x0000007e6c58723c */ /* 0x040fe20000041858 */
[----:B------:R-:W2:Y:S07]  /*db70*/  LDSM.16.MT88.4 R124, [R227+0x1000] ;  /* 0x00100000e37c783b */ /* 0x000eae0000004200 */
[C---:B----4-:R-:W-:Y:S04]  /*db80*/  HMMA.16816.F32.BF16 R92, R108.reuse, R112, R92 ;  /* 0x000000706c5c723c */ /* 0x050fe8000004185c */
[--C-:B-1----:R-:W-:Y:S04]  /*db90*/  FFMA.FTZ R102, R147, c[0x0][0x2d0], -R3.reuse ;  /* 0x0000b40093667a23 */ /* 0x102fe80000010803 */
[----:B------:R-:W-:Y:S01]  /*dba0*/  HMMA.16816.F32.BF16 R96, R108, R114, R96 ;  /* 0x000000726c60723c */ /* 0x000fe20000041860 */
[----:B------:R1:W-:Y:S01]  /*dbb0*/  MUFU.EX2 R219, R102 ;  /* 0x0000006600db7308 */ /* 0x0003e20000000800 */
[----:B------:R-:W4:Y:S05]  /*dbc0*/  LDSM.16.MT88.4 R112, [R230+0x1000] ;  /* 0x00100000e670783b */ /* 0x000f2a0000004200 */
[----:B------:R-:W-:Y:S02]  /*dbd0*/  F2FP.BF16.PACK_AB R108, R135, R149 ;  /* 0x00000095876c723e */ /* 0x000fe400000010ff */
[----:B------:R-:W-:Y:S03]  /*dbe0*/  F2FP.BF16.PACK_AB R109, R220, R221 ;  /* 0x000000dddc6d723e */ /* 0x000fe600000010ff */
[----:B---3--:R-:W-:Y:S01]  /*dbf0*/  F2FP.BF16.PACK_AB R110, R133, R132 ;  /* 0x00000084856e723e */ /* 0x008fe200000010ff */
[----:B-1----:R-:W-:Y:S04]  /*dc00*/  FFMA.FTZ R102, R146, c[0x0][0x2d0], -R3 ;  /* 0x0000b40092667a23 */ /* 0x002fe80000010803 */
[----:B------:R1:W3:Y:S02]  /*dc10*/  MUFU.EX2 R218, R102 ;  /* 0x0000006600da7308 */ /* 0x0002e40000000800 */
[--C-:B-1----:R-:W-:Y:S01]  /*dc20*/  FFMA.FTZ R102, R134, c[0x0][0x2d0], -R103.reuse ;  /* 0x0000b40086667a23 */ /* 0x102fe20000010867 */
[----:B---3--:R-:W-:Y:S07]  /*dc30*/  F2FP.BF16.PACK_AB R111, R218, R219 ;  /* 0x000000dbda6f723e */ /* 0x008fee00000010ff */
[----:B------:R1:W-:Y:S01]  /*dc40*/  MUFU.EX2 R134, R102 ;  /* 0x0000006600867308 */ /* 0x0003e20000000800 */
[C---:B--2---:R-:W-:Y:S08]  /*dc50*/  HMMA.16816.F32.BF16 R4, R108.reuse, R116, R4 ;  /* 0x000000746c04723c */ /* 0x044ff00000041804 */
        /* <DEDUP_REMOVED lines=59> */
[--C-:B-1----:R-:W-:Y:S02]  /*e010*/  FFMA.FTZ R102, R128, c[0x0][0x2d0], -R103.reuse ;  /* 0x0000b40080667a23 */ /* 0x102fe40000010867 */
[----:B------:R-:W-:Y:S02]  /*e020*/  FFMA.FTZ R128, R164, c[0x0][0x2d0], -R103 ;  /* 0x0000b400a4807a23 */ /* 0x000fe40000010867 */
[C---:B------:R-:W-:Y:S01]  /*e030*/  HMMA.16816.F32.BF16 R16, R108.reuse, R122, R16 ;  /* 0x0000007a6c10723c */ /* 0x040fe20000041810 */
[----:B------:R1:W-:Y:S01]  /*e040*/  MUFU.EX2 R130, R102 ;  /* 0x0000006600827308 */ /* 0x0003e20000000800 */
[----:B------:R-:W3:Y:S02]  /*e050*/  LDSM.16.MT88.4 R120, [R228+0x4800] ;  /* 0x00480000e478783b */ /* 0x000ee40000004200 */
[--C-:B------:R-:W-:Y:S04]  /*e060*/  FFMA.FTZ R164, R159, c[0x0][0x2d0], -R3.reuse ;  /* 0x0000b4009fa47a23 */ /* 0x100fe80000010803 */
[C---:B------:R-:W-:Y:S03]  /*e070*/  HMMA.16816.F32.BF16 R20, R108.reuse, R124, R20 ;  /* 0x0000007c6c14723c */ /* 0x040fe60000041814 */
[----:B------:R-:W-:Y:S05]  /*e080*/  MUFU.EX2 R212, R128 ;  /* 0x0000008000d47308 */ /* 0x000fea0000000800 */
[C---:B------:R-:W-:Y:S01]  /*e090*/  HMMA.16816.F32.BF16 R24, R108.reuse, R126, R24 ;  /* 0x0000007e6c18723c */ /* 0x040fe20000041818 */
[----:B------:R-:W3:Y:S04]  /*e0a0*/  LDSM.16.MT88.4 R124, [R227+0x4800] ;  /* 0x00480000e37c783b */ /* 0x000ee80000004200 */
[----:B------:R-:W-:Y:S03]  /*e0b0*/  MUFU.EX2 R164, R164 ;  /* 0x000000a400a47308 */ /* 0x000fe60000000800 */
        /* <DEDUP_REMOVED lines=11> */
[----:B------:R1:W-:Y:S01]  /*e170*/  MUFU.EX2 R208, R102 ;  /* 0x0000006600d07308 */ /* 0x0003e20000000800 */
[----:B------:R-:W3:Y:S06]  /*e180*/  LDSM.16.MT88.4 R120, [R228+0x7800] ;  /* 0x00780000e478783b */ /* 0x000eec0000004200 */
[C---:B------:R-:W-:Y:S08]  /*e190*/  HMMA.16816.F32.BF16 R52, R108.reuse, R124, R52 ;  /* 0x0000007c6c34723c */ /* 0x040ff00000041834 */
[C---:B------:R-:W-:Y:S01]  /*e1a0*/  HMMA.16816.F32.BF16 R56, R108.reuse, R126, R56 ;  /* 0x0000007e6c38723c */ /* 0x040fe20000041838 */
[----:B------:R-:W3:Y:S07]  /*e1b0*/  LDSM.16.MT88.4 R124, [R227+0x7800] ;  /* 0x00780000e37c783b */ /* 0x000eee0000004200 */
[C---:B----4-:R-:W-:Y:S04]  /*e1c0*/  HMMA.16816.F32.BF16 R60, R108.reuse, R112, R60 ;  /* 0x000000706c3c723c */ /* 0x050fe8000004183c */
[--C-:B-1----:R-:W-:Y:S02]  /*e1d0*/  FFMA.FTZ R102, R211, c[0x0][0x2d0], -R103.reuse ;  /* 0x0000b400d3667a23 */ /* 0x102fe40000010867 */
[--C-:B------:R-:W-:Y:S02]  /*e1e0*/  FFMA.FTZ R211, R157, c[0x0][0x2d0], -R103.reuse ;  /* 0x0000b4009dd37a23 */ /* 0x100fe40000010867 */
[C---:B------:R-:W-:Y:S01]  /*e1f0*/  HMMA.16816.F32.BF16 R64, R108.reuse, R114, R64 ;  /* 0x000000726c40723c */ /* 0x040fe20000041840 */
[----:B------:R1:W-:Y:S01]  /*e200*/  MUFU.EX2 R223, R102 ;  /* 0x0000006600df7308 */ /* 0x0003e20000000800 */
[----:B------:R4:W5:Y:S04]  /*e210*/  LDL.LU R157, [R1+0xc4] ;  /* 0x0000c400019d7983 */ /* 0x0009680000300800 */
[----:B------:R-:W4:Y:S02]  /*e220*/  LDSM.16.MT88.4 R112, [R230+0x7800] ;  /* 0x00780000e670783b */ /* 0x000f240000004200 */
[C---:B--2---:R-:W-:Y:S03]  /*e230*/  HMMA.16816.F32.BF16 R68, R108.reuse, R116, R68 ;  /* 0x000000746c44723c */ /* 0x044fe60000041844 */
[----:B------:R-:W-:Y:S05]  /*e240*/  MUFU.EX2 R211, R211 ;  /* 0x000000d300d37308 */ /* 0x000fea0000000800 */
[C---:B------:R-:W-:Y:S01]  /*e250*/  HMMA.16816.F32.BF16 R72, R108.reuse, R118, R72 ;  /* 0x000000766c48723c */ /* 0x040fe20000041848 */
[----:B------:R-:W2:Y:S07]  /*e260*/  LDSM.16.MT88.4 R116, [R224+0x2000] ;  /* 0x00200000e074783b */ /* 0x000eae0000004200 */
[C---:B---3--:R-:W-:Y:S04]  /*e270*/  HMMA.16816.F32.BF16 R76, R108.reuse, R120, R76 ;  /* 0x000000786c4c723c */ /* 0x048fe8000004184c */
[--C-:B-1----:R-:W-:Y:S02]  /*e280*/  FFMA.FTZ R102, R210, c[0x0][0x2d0], -R103.reuse ;  /* 0x0000b400d2667a23 */ /* 0x102fe40000010867 */
[----:B------:R-:W-:Y:S02]  /*e290*/  FFMA.FTZ R210, R158, c[0x0][0x2d0], -R103 ;  /* 0x0000b4009ed27a23 */ /* 0x000fe40000010867 */
[C---:B------:R-:W-:Y:S01]  /*e2a0*/  HMMA.16816.F32.BF16 R80, R108.reuse, R122, R80 ;  /* 0x0000007a6c50723c */ /* 0x040fe20000041850 */
[----:B------:R1:W3:Y:S01]  /*e2b0*/  MUFU.EX2 R222, R102 ;  /* 0x0000006600de7308 */ /* 0x0002e20000000800 */
[----:B------:R1:W5:Y:S04]  /*e2c0*/  LDL.LU R158, [R1+0xc0] ;  /* 0x0000c000019e7983 */ /* 0x0003680000300800 */
[----:B------:R2:W5:Y:S02]  /*e2d0*/  LDL.LU R159, [R1+0xbc] ;  /* 0x0000bc00019f7983 */ /* 0x0005640000300800 */
[C---:B------:R-:W-:Y:S02]  /*e2e0*/  HMMA.16816.F32.BF16 R84, R108.reuse, R124, R84 ;  /* 0x0000007c6c54723c */ /* 0x040fe40000041854 */
[----:B------:R-:W2:Y:S01]  /*e2f0*/  LDSM.16.MT88.4 R120, [R228+0x2000] ;  /* 0x00200000e478783b */ /* 0x000ea20000004200 */
[----:B------:R-:W-:Y:S05]  /*e300*/  MUFU.EX2 R210, R210 ;  /* 0x000000d200d27308 */ /* 0x000fea0000000800 */
[C---:B------:R-:W-:Y:S02]  /*e310*/  HMMA.16816.F32.BF16 R88, R108.reuse, R126, R88 ;  /* 0x0000007e6c58723c */ /* 0x040fe40000041858 */
[----:B------:R-:W2:Y:S06]  /*e320*/  LDSM.16.MT88.4 R124, [R227+0x2000] ;  /* 0x00200000e37c783b */ /* 0x000eac0000004200 */
[C---:B----4-:R-:W-:Y:S04]  /*e330*/  HMMA.16816.F32.BF16 R92, R108.reuse, R112, R92 ;  /* 0x000000706c5c723c */ /* 0x050fe8000004185c */
[--C-:B-1----:R-:W-:Y:S01]  /*e340*/  FFMA.FTZ R102, R167, c[0x0][0x2d0], -R3.reuse ;  /* 0x0000b400a7667a23 */ /* 0x102fe20000010803 */
[----:B---3--:R-:W-:Y:S03]  /*e350*/  F2FP.BF16.PACK_AB R106, R222, R223 ;  /* 0x000000dfde6a723e */ /* 0x008fe600000010ff */
[----:B------:R-:W-:Y:S01]  /*e360*/  HMMA.16816.F32.BF16 R96, R108, R114, R96 ;  /* 0x000000726c60723c */ /* 0x000fe20000041860 */
[----:B------:R1:W-:Y:S01]  /*e370*/  MUFU.EX2 R167, R102 ;  /* 0x0000006600a77308 */ /* 0x0003e20000000800 */
[----:B------:R-:W3:Y:S08]  /*e380*/  LDSM.16.MT88.4 R108, [R230+0x2000] ;  /* 0x00200000e66c783b */ /* 0x000ef00000004200 */
[----:B------:R-:W2:Y:S02]  /*e390*/  LDSM.16.MT88.4 R112, [R224+0x5000] ;  /* 0x00500000e070783b */ /* 0x000ea40000004200 */
[----:B-1----:R-:W-:Y:S04]  /*e3a0*/  FFMA.FTZ R102, R166, c[0x0][0x2d0], -R3 ;  /* 0x0000b400a6667a23 */ /* 0x002fe80000010803 */
[----:B------:R1:W1:Y:S02]  /*e3b0*/  MUFU.EX2 R166, R102 ;  /* 0x0000006600a67308 */ /* 0x0002640000000800 */
[----:B-1----:R-:W-:Y:S01]  /*e3c0*/  FFMA.FTZ R102, R165, c[0x0][0x2d0], -R103 ;  /* 0x0000b400a5667a23 */ /* 0x002fe20000010867 */
[----:B------:R-:W-:Y:S01]  /*e3d0*/  F2FP.BF16.PACK_AB R107, R166, R167 ;  /* 0x000000a7a66b723e */ /* 0x000fe200000010ff */
[--C-:B------:R-:W-:Y:S02]  /*e3e0*/  FFMA.FTZ R165, R244, c[0x0][0x2d0], -R3.reuse ;  /* 0x0000b400f4a57a23 */ /* 0x100fe40000010803 */
[----:B------:R1:W5:Y:S01]  /*e3f0*/  LDL.LU R244, [R1+0xb8] ;  /* 0x0000b80001f47983 */ /* 0x0003620000300800 */
[--C-:B------:R-:W-:Y:S01]  /*e400*/  FFMA.FTZ R103, R105, c[0x0][0x2d0], -R3.reuse ;  /* 0x0000b40069677a23 */ /* 0x100fe20000010803 */
[----:B------:R-:W-:Y:S01]  /*e410*/  F2FP.BF16.PACK_AB R105, R208, R209 ;  /* 0x000000d1d069723e */ /* 0x000fe200000010ff */
[----:B------:R-:W-:Y:S01]  /*e420*/  FFMA.FTZ R3, R104, c[0x0][0x2d0], -R3 ;  /* 0x0000b40068037a23 */ /* 0x000fe20000010803 */
[----:B------:R1:W5:Y:S01]  /*e430*/  LDL.LU R245, [R1+0xb4] ;  /* 0x0000b40001f57983 */ /* 0x0003620000300800 */
[----:B------:R-:W-:Y:S01]  /*e440*/  F2FP.BF16.PACK_AB R104, R130, R136 ;  /* 0x000000888268723e */ /* 0x000fe200000010ff */
[----:B------:R-:W1:Y:S02]  /*e450*/  MUFU.EX2 R215, R102 ;  /* 0x0000006600d77308 */ /* 0x000e640000000800 */
[----:B------:R-:W4:Y:S04]  /*e460*/  LDL.LU R129, [R1+0x1c] ;  /* 0x00001c0001817983 */ /* 0x000f280000300800 */
[C---:B--2---:R-:W-:Y:S04]  /*e470*/  HMMA.16816.F32.BF16 R4, R104.reuse, R116, R4 ;  /* 0x000000746804723c */ /* 0x044fe80000041804 */
[----:B------:R2:W-:Y:S04]  /*e480*/  MUFU.EX2 R102, R3 ;  /* 0x0000000300667308 */ /* 0x0005e80000000800 */
[C---:B------:R-:W-:Y:S01]  /*e490*/  HMMA.16816.F32.BF16 R8, R104.reuse, R118, R8 ;  /* 0x000000766808723c */ /* 0x040fe20000041808 */
[----:B------:R-:W1:Y:S05]  /*e4a0*/  LDSM.16.MT88.4 R116, [R228+0x5000] ;  /* 0x00500000e474783b */ /* 0x000e6a0000004200 */
[----:B------:R-:W1:Y:S02]  /*e4b0*/  MUFU.EX2 R165, R165 ;  /* 0x000000a500a57308 */ /* 0x000e640000000800 */
[C---:B------:R-:W-:Y:S08]  /*e4c0*/  HMMA.16816.F32.BF16 R12, R104.reuse, R120, R12 ;  /* 0x00000078680c723c */ /* 0x040ff0000004180c */
[C---:B------:R-:W-:Y:S01]  /*e4d0*/  HMMA.16816.F32.BF16 R16, R104.reuse, R122, R16 ;  /* 0x0000007a6810723c */ /* 0x040fe20000041810 */
[----:B------:R-:W1:Y:S01]  /*e4e0*/  LDSM.16.MT88.4 R120, [R227+0x5000] ;  /* 0x00500000e378783b */ /* 0x000e620000004200 */
[----:B------:R-:W1:Y:S02]  /*e4f0*/  MUFU.EX2 R103, R103 ;  /* 0x0000006700677308 */ /* 0x000e640000000800 */
[----:B--2---:R-:W-:Y:S04]  /*e500*/  MOV R3, R130 ;  /* 0x0000008200037202 */ /* 0x004fe80000000f00 */
[C---:B------:R-:W-:Y:S08]  /*e510*/  HMMA.16816.F32.BF16 R20, R104.reuse, R124, R20 ;  /* 0x0000007c6814723c */ /* 0x040ff00000041814 */
[C---:B------:R-:W-:Y:S01]  /*e520*/  HMMA.16816.F32.BF16 R24, R104.reuse, R126, R24 ;  /* 0x0000007e6818723c */ /* 0x040fe20000041818 */
[----:B------:R-:W2:Y:S07]  /*e530*/  LDSM.16.MT88.4 R124, [R230+0x5000] ;  /* 0x00500000e67c783b */ /* 0x000eae0000004200 */
[C---:B---3--:R-:W-:Y:S08]  /*e540*/  HMMA.16816.F32.BF16 R28, R104.reuse, R108, R28 ;  /* 0x0000006c681c723c */ /* 0x048ff0000004181c */
        /* <DEDUP_REMOVED lines=8> */
[C---:B------:R-:W-:Y:S08]  /*e5d0*/  HMMA.16816.F32.BF16 R52, R104.reuse, R120, R52 ;  /* 0x000000786834723c */ /* 0x040ff00000041834 */
[C---:B------:R-:W-:Y:S01]  /*e5e0*/  HMMA.16816.F32.BF16 R56, R104.reuse, R122, R56 ;  /* 0x0000007a6838723c */ /* 0x040fe20000041838 */
[----:B------:R-:W1:Y:S07]  /*e5f0*/  LDSM.16.MT88.4 R120, [R230+0x8000] ;  /* 0x00800000e678783b */ /* 0x000e6e0000004200 */
[C---:B--2---:R-:W-:Y:S08]  /*e600*/  HMMA.16816.F32.BF16 R60, R104.reuse, R124, R60 ;  /* 0x0000007c683c723c */ /* 0x044ff0000004183c */
[C---:B------:R-:W-:Y:S01]  /*e610*/  HMMA.16816.F32.BF16 R64, R104.reuse, R126, R64 ;  /* 0x0000007e6840723c */ /* 0x040fe20000041840 */
[----:B------:R-:W-:Y:S07]  /*e620*/  LDSM.16.MT88.4 R124, [R228+0x2800] ;  /* 0x00280000e47c783b */ /* 0x000fee0000004200 */
[C---:B---3--:R-:W-:Y:S08]  /*e630*/  HMMA.16816.F32.BF16 R68, R104.reuse, R108, R68 ;  /* 0x0000006c6844723c */ /* 0x048ff00000041844 */
[C---:B------:R-:W-:Y:S08]  /*e640*/  HMMA.16816.F32.BF16 R72, R104.reuse, R110, R72 ;  /* 0x0000006e6848723c */ /* 0x040ff00000041848 */
[C---:B------:R-:W-:Y:S08]  /*e650*/  HMMA.16816.F32.BF16 R76, R104.reuse, R112, R76 ;  /* 0x00000070684c723c */ /* 0x040ff0000004184c */
[C---:B------:R-:W-:Y:S01]  /*e660*/  HMMA.16816.F32.BF16 R80, R104.reuse, R114, R80 ;  /* 0x000000726850723c */ /* 0x040fe20000041850 */
[----:B------:R-:W2:Y:S07]  /*e670*/  LDSM.16.MT88.4 R112, [R224+0x2800] ;  /* 0x00280000e070783b */ /* 0x000eae0000004200 */
[C---:B-1----:R-:W-:Y:S08]  /*e680*/  HMMA.16816.F32.BF16 R84, R104.reuse, R116, R84 ;  /* 0x000000746854723c */ /* 0x042ff00000041854 */
[C---:B------:R-:W-:Y:S08]  /*e690*/  HMMA.16816.F32.BF16 R88, R104.reuse, R118, R88 ;  /* 0x000000766858723c */ /* 0x040ff00000041858 */
[C---:B------:R-:W-:Y:S07]  /*e6a0*/  HMMA.16816.F32.BF16 R92, R104.reuse, R120, R92 ;  /* 0x00000078685c723c */ /* 0x040fee000004185c */
[----:B------:R-:W-:Y:S01]  /*e6b0*/  MOV R120, R139 ;  /* 0x0000008b00787202 */ /* 0x000fe20000000f00 */
[----:B------:R-:W-:Y:S04]  /*e6c0*/  HMMA.16816.F32.BF16 R96, R104, R122, R96 ;  /* 0x0000007a6860723c */ /* 0x000fe80000041860 */
[----:B------:R-:W-:Y:S03]  /*e6d0*/  MOV R121, R138 ;  /* 0x0000008a00797202 */ /* 0x000fe60000000f00 */
[----:B------:R-:W-:Y:S02]  /*e6e0*/  F2FP.BF16.PACK_AB R104, R212, R215 ;  /* 0x000000d7d468723e */ /* 0x000fe400000010ff */
[----:B------:R-:W-:Y:S03]  /*e6f0*/  F2FP.BF16.PACK_AB R105, R165, R164 ;  /* 0x000000a4a569723e */ /* 0x000fe600000010ff */
[----:B------:R-:W-:Y:S02]  /*e700*/  F2FP.BF16.PACK_AB R106, R210, R211 ;  /* 0x000000d3d26a723e */ /* 0x000fe400000010ff */
[----:B------:R-:W-:Y:S02]  /*e710*/  F2FP.BF16.PACK_AB R107, R102, R103 ;  /* 0x00000067666b723e */ /* 0x000fe400000010ff */
[----:B------:R-:W-:Y:S02]  /*e720*/  MOV R122, R137 ;  /* 0x00000089007a7202 */ /* 0x000fe40000000f00 */
[----:B------:R-:W-:Y:S02]  /*e730*/  MOV R123, R136 ;  /* 0x00000088007b7202 */ /* 0x000fe40000000f00 */
[----:B------:R-:W-:Y:S01]  /*e740*/  LDSM.16.MT88.4 R136, [R230+0x2800] ;  /* 0x00280000e688783b */ /* 0x000fe20000004200 */
[C---:B--2---:R-:W-:Y:S07]  /*e750*/  HMMA.16816.F32.BF16 R108, R104.reuse, R112, R4 ;  /* 0x00000070686c723c */ /* 0x044fee0000041804 */
[----:B------:R-:W-:Y:S01]  /*e760*/  LDSM.16.MT88.4 R4, [R227+0x5800] ;  /* 0x00580000e304783b */ /* 0x000fe20000004200 */
[C---:B------:R-:W-:Y:S07]  /*e770*/  HMMA.16816.F32.BF16 R112, R104.reuse, R114, R8 ;  /* 0x000000726870723c */ /* 0x040fee0000041808 */
[----:B------:R-:W-:Y:S01]  /*e780*/  MOV R11, R144 ;  /* 0x00000090000b7202 */ /* 0x000fe20000000f00 */
[C---:B------:R-:W-:Y:S01]  /*e790*/  HMMA.16816.F32.BF16 R116, R104.reuse, R124, R12 ;  /* 0x0000007c6874723c */ /* 0x040fe2000004180c */
[----:B------:R-:W-:Y:S06]  /*e7a0*/  LDSM.16.MT88.4 R144, [R224+0x5800] ;  /* 0x00580000e090783b */ /* 0x000fec0000004200 */
[----:B------:R-:W-:Y:S02]  /*e7b0*/  MOV R12, R122 ;  /* 0x0000007a000c7202 */ /* 0x000fe40000000f00 */
[----:B------:R-:W-:Y:S03]  /*e7c0*/  MOV R13, R123 ;  /* 0x0000007b000d7202 */ /* 0x000fe60000000f00 */
[----:B------:R-:W-:Y:S02]  /*e7d0*/  MOV R14, R120 ;  /* 0x00000078000e7202 */ /* 0x000fe40000000f00 */
[----:B------:R-:W-:Y:S02]  /*e7e0*/  MOV R15, R121 ;  /* 0x00000079000f7202 */ /* 0x000fe40000000f00 */
[C---:B------:R-:W-:Y:S03]  /*e7f0*/  HMMA.16816.F32.BF16 R120, R104.reuse, R126, R16 ;  /* 0x0000007e6878723c */ /* 0x040fe60000041810 */
[----:B------:R-:W-:Y:S02]  /*e800*/  MOV R125, R11 ;  /* 0x0000000b007d7202 */ /* 0x000fe40000000f00 */
[----:B------:R-:W-:Y:S02]  /*e810*/  LDSM.16.MT88.4 R8, [R230+0x5800] ;  /* 0x00580000e608783b */ /* 0x000fe40000004200 */
[----:B------:R-:W-:Y:S01]  /*e820*/  MOV R19, R125 ;  /* 0x0000007d00137202 */ /* 0x000fe20000000f00 */
[----:B----4-:R-:W-:Y:S05]  /*e830*/  FFMA.FTZ R0, R0, R129, R246 ;  /* 0x0000008100007223 */ /* 0x010fea00000100f6 */
[----:B------:R1:W5:Y:S01]  /*e840*/  LDL.LU R246, [R1+0xb0] ;  /* 0x0000b00001f67983 */ /* 0x0003620000300800 */
[----:B------:R-:W-:Y:S03]  /*e850*/  FADD.FTZ R0, R248, R0 ;  /* 0x00000000f8007221 */ /* 0x000fe60000010000 */
[----:B------:R1:W5:Y:S01]  /*e860*/  LDL.LU R247, [R1+0xac] ;  /* 0x0000ac0001f77983 */ /* 0x0003620000300800 */
[----:B------:R-:W-:Y:S03]  /*e870*/  FADD.FTZ R0, R252, R0 ;  /* 0x00000000fc007221 */ /* 0x000fe60000010000 */
[----:B------:R1:W5:Y:S01]  /*e880*/  LDL.LU R248, [R1+0xa8] ;  /* 0x0000a80001f87983 */ /* 0x0003620000300800 */
[----:B------:R-:W-:Y:S03]  /*e890*/  FADD.FTZ R0, R250, R0 ;  /* 0x00000000fa007221 */ /* 0x000fe60000010000 */
[----:B------:R1:W5:Y:S04]  /*e8a0*/  LDL.LU R231, [R1+0xa4] ;  /* 0x0000a40001e77983 */ /* 0x0003680000300800 */
[----:B------:R1:W5:Y:S04]  /*e8b0*/  LDL.LU R252, [R1+0xa0] ;  /* 0x0000a00001fc7983 */ /* 0x0003680000300800 */
[----:B------:R1:W5:Y:S04]  /*e8c0*/  LDL.LU R251, [R1+0x9c] ;  /* 0x00009c0001fb7983 */ /* 0x0003680000300800 */
[----:B------:R1:W5:Y:S04]  /*e8d0*/  LDL.LU R250, [R1+0x98] ;  /* 0x0000980001fa7983 */ /* 0x0003680000300800 */
[----:B------:R-:W2:Y:S02]  /*e8e0*/  LDSM.16.MT88.4 R128, [R227+0x2800] ;  /* 0x00280000e380783b */ /* 0x000ea40000004200 */
[C---:B--2---:R-:W-:Y:S07]  /*e8f0*/  HMMA.16816.F32.BF16 R124, R104.reuse, R128, R20 ;  /* 0x00000080687c723c */ /* 0x044fee0000041814 */
[----:B------:R-:W-:Y:S01]  /*e900*/  MOV R22, R12 ;  /* 0x0000000c00167202 */ /* 0x000fe20000000f00 */
[C---:B------:R-:W-:Y:S04]  /*e910*/  HMMA.16816.F32.BF16 R128, R104.reuse, R130, R24 ;  /* 0x000000826880723c */ /* 0x040fe80000041818 */
[----:B------:R-:W-:Y:S02]  /*e920*/  MOV R23, R13 ;  /* 0x0000000d00177202 */ /* 0x000fe40000000f00 */
[----:B------:R-:W-:Y:S02]  /*e930*/  MOV R21, R14 ;  /* 0x0000000e00157202 */ /* 0x000fe40000000f00 */
[----:B------:R-:W-:Y:S04]  /*e940*/  MOV R24, R135 ;  /* 0x0000008700187202 */ /* 0x000fe80000000f00 */
[----:B------:R-:W-:Y:S02]  /*e950*/  MOV R27, R134 ;  /* 0x00000086001b7202 */ /* 0x000fe40000000f00 */
[----:B------:R-:W-:Y:S02]  /*e960*/  MOV R26, R133 ;  /* 0x00000085001a7202 */ /* 0x000fe40000000f00 */
[----:B------:R-:W-:Y:S02]  /*e970*/  MOV R25, R132 ;  /* 0x0000008400197202 */ /* 0x000fe40000000f00 */
[C---:B------:R-:W-:Y:S03]  /*e980*/  HMMA.16816.F32.BF16 R132, R104.reuse, R136, R28 ;  /* 0x000000886884723c */ /* 0x040fe6000004181c */
[----:B------:R-:W-:Y:S02]  /*e990*/  MOV R20, R15 ;  /* 0x0000000f00147202 */ /* 0x000fe40000000f00 */
[----:B------:R-:W2:Y:S02]  /*e9a0*/  LDSM.16.MT88.4 R12, [R224+0x8800] ;  /* 0x00880000e00c783b */ /* 0x000ea40000004200 */
[----:B------:R-:W-:Y:S01]  /*e9b0*/  MOV R28, R19 ;  /* 0x00000013001c7202 */ /* 0x000fe20000000f00 */
[C---:B------:R-:W-:Y:S04]  /*e9c0*/  HMMA.16816.F32.BF16 R136, R104.reuse, R138, R32 ;  /* 0x0000008a6888723c */ /* 0x040fe80000041820 */
[----:B------:R-:W-:Y:S01]  /*e9d0*/  MOV R29, R151 ;  /* 0x00000097001d7202 */ /* 0x000fe20000000f00 */
[----:B------:R-:W3:Y:S01]  /*e9e0*/  LDSM.16.MT88.4 R16, [R228+0x8800] ;  /* 0x00880000e410783b */ /* 0x000ee20000004200 */
[----:B------:R-:W-:Y:S02]  /*e9f0*/  MOV R30, R150 ;  /* 0x00000096001e7202 */ /* 0x000fe40000000f00 */
[----:B------:R-:W-:Y:S04]  /*ea00*/  MOV R32, R143 ;  /* 0x0000008f00207202 */ /* 0x000fe80000000f00 */
[----:B------:R-:W-:Y:S01]  /*ea10*/  MOV R33, R142 ;  /* 0x0000008e00217202 */ /* 0x000fe20000000f00 */
[----:B------:R-:W-:Y:S01]  /*ea20*/  FADD.FTZ R0, R32, R0 ;  /* 0x0000000020007221 */ /* 0x000fe20000010000 */
[----:B------:R-:W-:Y:S02]  /*ea30*/  MOV R34, R141 ;  /* 0x0000008d00227202 */ /* 0x000fe40000000f00 */
[----:B------:R-:W-:Y:S02]  /*ea40*/  MOV R35, R140 ;  /* 0x0000008c00237202 */ /* 0x000fe40000000f00 */
[C---:B------:R-:W-:Y:S03]  /*ea50*/  HMMA.16816.F32.BF16 R140, R104.reuse, R144, R36 ;  /* 0x00000090688c723c */ /* 0x040fe60000041824 */
[----:B------:R-:W-:Y:S01]  /*ea60*/  MOV R31, R149 ;  /* 0x00000095001f7202 */ /* 0x000fe20000000f00 */
[----:B------:R-:W-:Y:S03]  /*ea70*/  FADD.FTZ R0, R34, R0 ;  /* 0x0000000022007221 */ /* 0x000fe60000010000 */
        /* <DEDUP_REMOVED lines=13> */
[C---:B------:R-:W-:Y:S01]  /*eb50*/  HMMA.16816.F32.BF16 R56, R104.reuse, R6, R56 ;  /* 0x000000066838723c */ /* 0x040fe20000041838 */
[----:B------:R-:W4:Y:S03]  /*eb60*/  LDSM.16.MT88.4 R4, [R227+0x8800] ;  /* 0x00880000e304783b */ /* 0x000f260000004200 */
[----:B------:R-:W-:Y:S02]  /*eb70*/  FADD.FTZ R0, R219, R0 ;  /* 0x00000000db007221 */ /* 0x000fe40000010000 */
[----:B------:R-:W-:Y:S02]  /*eb80*/  FADD.FTZ R2, R31, R2 ;  /* 0x000000021f027221 */ /* 0x000fe40000010000 */
[C---:B------:R-:W-:Y:S04]  /*eb90*/  HMMA.16816.F32.BF16 R60, R104.reuse, R8, R60 ;  /* 0x00000008683c723c */ /* 0x040fe8000004183c */
[----:B------:R-:W-:Y:S02]  /*eba0*/  FADD.FTZ R2, R24, R2 ;  /* 0x0000000218027221 */ /* 0x000fe40000010000 */
[----:B------:R-:W-:Y:S02]  /*ebb0*/  FADD.FTZ R0, R218, R0 ;  /* 0x00000000da007221 */ /* 0x000fe40000010000 */
[C---:B------:R-:W-:Y:S01]  /*ebc0*/  HMMA.16816.F32.BF16 R64, R104.reuse, R10, R64 ;  /* 0x0000000a6840723c */ /* 0x040fe20000041840 */
[----:B------:R-:W1:Y:S03]  /*ebd0*/  LDSM.16.MT88.4 R8, [R230+0x8800] ;  /* 0x00880000e608783b */ /* 0x000e660000004200 */
        /* <DEDUP_REMOVED lines=8> */
[C---:B---3--:R-:W-:Y:S04]  /*ec60*/  HMMA.16816.F32.BF16 R76, R104.reuse, R16, R76 ;  /* 0x00000010684c723c */ /* 0x048fe8000004184c */
[----:B------:R-:W-:Y:S02]  /*ec70*/  FADD.FTZ R2, R20, R2 ;  /* 0x0000000214027221 */ /* 0x000fe40000010000 */
[----:B------:R-:W-:Y:S02]  /*ec80*/  FADD.FTZ R0, R213, R0 ;  /* 0x00000000d5007221 */ /* 0x000fe40000010000 */
[C---:B------:R-:W-:Y:S04]  /*ec90*/  HMMA.16816.F32.BF16 R80, R104.reuse, R18, R80 ;  /* 0x000000126850723c */ /* 0x040fe80000041850 */
[----:B------:R-:W-:Y:S02]  /*eca0*/  FADD.FTZ R2, R21, R2 ;  /* 0x0000000215027221 */ /* 0x000fe40000010000 */
[----:B------:R-:W-:Y:S02]  /*ecb0*/  FADD.FTZ R0, R209, R0 ;  /* 0x00000000d1007221 */ /* 0x000fe40000010000 */
[C---:B----4-:R-:W-:Y:S04]  /*ecc0*/  HMMA.16816.F32.BF16 R84, R104.reuse, R4, R84 ;  /* 0x000000046854723c */ /* 0x050fe80000041854 */
[----:B------:R-:W-:Y:S02]  /*ecd0*/  FADD.FTZ R2, R22, R2 ;  /* 0x0000000216027221 */ /* 0x000fe40000010000 */
[----:B------:R-:W-:Y:S02]  /*ece0*/  FADD.FTZ R0, R208, R0 ;  /* 0x00000000d0007221 */ /* 0x000fe40000010000 */
[----:B------:R-:W-:Y:S01]  /*ecf0*/  FADD.FTZ R2, R23, R2 ;  /* 0x0000000217027221 */ /* 0x000fe20000010000 */
[C---:B------:R-:W-:Y:S03]  /*ed00*/  HMMA.16816.F32.BF16 R88, R104.reuse, R6, R88 ;  /* 0x000000066858723c */ /* 0x040fe60000041858 */
[----:B------:R-:W-:Y:S02]  /*ed10*/  FADD.FTZ R2, R3, R2 ;  /* 0x0000000203027221 */ /* 0x000fe40000010000 */
[----:B------:R-:W-:Y:S02]  /*ed20*/  FADD.FTZ R0, R167, R0 ;  /* 0x00000000a7007221 */ /* 0x000fe40000010000 */
[----:B------:R-:W-:Y:S01]  /*ed30*/  FADD.FTZ R2, R223, R2 ;  /* 0x00000002df027221 */ /* 0x000fe20000010000 */
[C---:B-1----:R-:W-:Y:S04]  /*ed40*/  HMMA.16816.F32.BF16 R92, R104.reuse, R8, R92 ;  /* 0x00000008685c723c */ /* 0x042fe8000004185c */
[----:B------:R-:W-:Y:S02]  /*ed50*/  FADD.FTZ R2, R222, R2 ;  /* 0x00000002de027221 */ /* 0x000fe40000010000 */
[----:B------:R-:W-:Y:S02]  /*ed60*/  FADD.FTZ R3, R166, R0 ;  /* 0x00000000a6037221 */ /* 0x000fe40000010000 */
[----:B------:R-:W-:Y:S01]  /*ed70*/  FADD.FTZ R0, R215, R2 ;  /* 0x00000002d7007221 */ /* 0x000fe20000010000 */
[----:B------:R-:W-:Y:S03]  /*ed80*/  HMMA.16816.F32.BF16 R96, R104, R10, R96 ;  /* 0x0000000a6860723c */ /* 0x000fe60000041860 */
[----:B------:R-:W-:Y:S02]  /*ed90*/  FADD.FTZ R3, R164, R3 ;  /* 0x00000003a4037221 */ /* 0x000fe40000010000 */
[----:B------:R-:W-:Y:S02]  /*eda0*/  FADD.FTZ R0, R212, R0 ;  /* 0x00000000d4007221 */ /* 0x000fe40000010000 */
[----:B------:R-:W-:Y:S02]  /*edb0*/  FADD.FTZ R3, R165, R3 ;  /* 0x00000003a5037221 */ /* 0x000fe40000010000 */
[----:B------:R-:W-:Y:S03]  /*edc0*/  FADD.FTZ R2, R211, R0 ;  /* 0x00000000d3027221 */ /* 0x000fe60000010000 */
[----:B------:R-:W-:Y:S01]  /*edd0*/  FADD.FTZ R0, R103, R3 ;  /* 0x0000000367007221 */ /* 0x000fe20000010000 */
[----:B------:R-:W-:Y:S01]  /*ede0*/  MOV R103, R100 ;  /* 0x0000006400677202 */ /* 0x000fe20000000f00 */
[----:B------:R-:W-:Y:S02]  /*edf0*/  FADD.FTZ R2, R210, R2 ;  /* 0x00000002d2027221 */ /* 0x000fe40000010000 */
[----:B------:R-:W-:Y:S01]  /*ee00*/  FADD.FTZ R0, R102, R0 ;  /* 0x0000000066007221 */ /* 0x000fe20000010000 */
[----:B------:R-:W-:Y:S02]  /*ee10*/  MOV R102, R101 ;  /* 0x0000006500667202 */ /* 0x000fe40000000f00 */
[----:B------:R1:W-:Y:S04]  /*ee20*/  STL [R1+0x18], R2 ;  /* 0x0000180201007387 */ /* 0x0003e80000100800 */
[----:B------:R1:W-:Y:S01]  /*ee30*/  STL [R1+0x1c], R0 ;  /* 0x00001c0001007387 */ /* 0x0003e20000100800 */
[----:B------:R-:W-:-:S05]  /*ee40*/  @P0 BRA `(.L_x_448) ;  /* 0xffffbea000000947 */ /* 0x000fca000383ffff */
.L_x_447:
[----:B------:R-:W-:Y:S02]  /*ee50*/  MOV R7, 0x1f ;  /* 0x0000001f00077802 */ /* 0x000fe40000000f00 */
[----:B------:R-:W-:Y:S01]  /*ee60*/  MOV R6, 0xffffffff ;  /* 0xffffffff00067802 */ /* 0x000fe20000000f00 */
[----:B------:R-:W-:Y:S05]  /*ee70*/  BRA.DIV ~URZ, `(.L_x_449) ;  /* 0x000028227f007947 */ /* 0x000fea000b800000 */
[----:B-1----:R-:W2:Y:S04]  /*ee80*/  LDL R0, [R1+0x18] ;  /* 0x0000180001007983 */ /* 0x002ea80000100800 */
[----:B--2---:R1:W2:Y:S02]  /*ee90*/  SHFL.BFLY PT, R4, R0, 0x2, 0x1f ;  /* 0x0c401f0000047f89 */ /* 0x0042a400000e0000 */
.L_x_481:
[----:B-1----:R-:W3:Y:S02]  /*eea0*/  LDL.LU R0, [R1+0x18] ;  /* 0x0000180001007983 */ /* 0x002ee40000300800 */
[----:B--23--:R-:W-:Y:S01]  /*eeb0*/  FADD.FTZ R4, R4, R0 ;  /* 0x0000000004047221 */ /* 0x00cfe20000010000 */
[----:B------:R-:W-:Y:S05]  /*eec0*/  BRA.DIV ~URZ, `(.L_x_450) ;  /* 0x000028327f007947 */ /* 0x000fea000b800000 */
[----:B------:R-:W2:Y:S04]  /*eed0*/  LDL.LU R5, [R1+0x1c] ;  /* 0x00001c0001057983 */ /* 0x000ea80000300800 */
[----:B------:R-:W1:Y:S02]  /*eee0*/  SHFL.BFLY PT, R2, R4, 0x1, 0x1f ;  /* 0x0c201f0004027f89 */ /* 0x000e6400000e0000 */
[----:B-1----:R-:W-:-:S02]  /*eef0*/  FADD.FTZ R4, R4, R2 ;  /* 0x0000000204047221 */ /* 0x002fc40000010000 */
[----:B--2---:R-:W1:Y:S02]  /*ef00*/  SHFL.BFLY PT, R0, R5, 0x2, 0x1f ;  /* 0x0c401f0005007f89 */ /* 0x004e6400000e0000 */
[----:B-1----:R-:W-:-:S05]  /*ef10*/  FADD.FTZ R0, R0, R5 ;  /* 0x0000000500007221 */ /* 0x002fca0000010000 */
[----:B------:R1:W2:Y:S02]  /*ef20*/  SHFL.BFLY PT, R3, R0, 0x1, 0x1f ;  /* 0x0c201f0000037f89 */ /* 0x0002a400000e0000 */
.L_x_482:
[----:B------:R-:W-:Y:S01]  /*ef30*/  FSETP.NE.FTZ.AND P1, PT, R4, RZ, PT ;  /* 0x000000ff0400720b */ /* 0x000fe20003f35000 */
[----:B--2---:R-:W-:Y:S01]  /*ef40*/  FADD.FTZ R3, R3, R0 ;  /* 0x0000000003037221 */ /* 0x004fe20000010000 */
[----:B------:R-:W-:Y:S02]  /*ef50*/  MOV R2, RZ ;  /* 0x000000ff00027202 */ /* 0x000fe40000000f00 */
[----:B-1----:R-:W-:Y:S02]  /*ef60*/  MOV R0, RZ ;  /* 0x000000ff00007202 */ /* 0x002fe40000000f00 */
[----:B------:R-:W-:Y:S02]  /*ef70*/  FSETP.NE.FTZ.AND P0, PT, R3, RZ, PT ;  /* 0x000000ff0300720b */ /* 0x000fe40003f15000 */
[----:B------:R-:W-:Y:S02]  /*ef80*/  MOV R51, 0x1 ;  /* 0x0000000100337802 */ /* 0x000fe40000000f00 */
[----:B------:R-:W-:-:S02]  /*ef90*/  MOV R50, 0xff800000 ;  /* 0xff80000000327802 */ /* 0x000fc40000000f00 */
[----:B------:R-:W-:Y:S01]  /*efa0*/  MOV R49, 0xff800000 ;  /* 0xff80000000317802 */ /* 0x000fe20000000f00 */
[----:B------:R-:W1:Y:S01]  /*efb0*/  @P1 MUFU.RCP R2, R4 ;  /* 0x0000000400021308 */ /* 0x000e620000001000 */
[----:B------:R-:W-:-:S05]  /*efc0*/  @P1 MOV R5, 0x3f317218 ;  /* 0x3f31721800051802 */ /* 0x000fca0000000f00 */
[----:B------:R-:W-:Y:S02]  /*efd0*/  @P1 FMUL.FTZ R5, R5, c[0x0][0x2d0] ;  /* 0x0000b40005051a20 */ /* 0x000fe40000410000 */
[----:B------:R-:W2:Y:S01]  /*efe0*/  @P1 MUFU.LG2 R4, R4 ;  /* 0x0000000400041308 */ /* 0x000ea20000000c00 */
[----:B-1----:R-:W-:-:S07]  /*eff0*/  FMUL.FTZ R108, R2, R108 ;  /* 0x0000006c026c7220 */ /* 0x002fce0000410000 */
[----:B------:R-:W1:Y:S01]  /*f000*/  @P0 MUFU.RCP R0, R3 ;  /* 0x0000000300000308 */ /* 0x000e620000001000 */
[C---:B------:R-:W-:Y:S02]  /*f010*/  FMUL.FTZ R48, R2.reuse, R109 ;  /* 0x0000006d02307220 */ /* 0x040fe40000410000 */
[C---:B------:R-:W-:Y:S02]  /*f020*/  FMUL.FTZ R112, R2.reuse, R112 ;  /* 0x0000007002707220 */ /* 0x040fe40000410000 */
[----:B------:R-:W-:Y:S02]  /*f030*/  FMUL.FTZ R46, R2, R113 ;  /* 0x00000071022e7220 */ /* 0x000fe40000410000 */
[----:B--2---:R-:W-:Y:S02]  /*f040*/  @P1 FMUL.FTZ R7, R4, 0.69314718246459960938 ;  /* 0x3f31721804071820 */ /* 0x004fe40000410000 */
        /* <DEDUP_REMOVED lines=44> */
[----:B------:R2:W3:Y:S01]  /*f310*/  @P0 MUFU.LG2 R2, R3 ;  /* 0x0000000300020308 */ /* 0x0004e20000000c00 */
[----:B------:R-:W-:Y:S02]  /*f320*/  @P1 FFMA.FTZ R50, R5, R101, R7 ;  /* 0x0000006505321223 */ /* 0x000fe40000010007 */
[C---:B-1----:R-:W-:Y:S02]  /*f330*/  FMUL.FTZ R110, R0.reuse, R110 ;  /* 0x0000006e006e7220 */ /* 0x042fe40000410000 */
[C---:B------:R-:W-:Y:S02]  /*f340*/  FMUL.FTZ R47, R0.reuse, R111 ;  /* 0x0000006f002f7220 */ /* 0x040fe40000410000 */
[C---:B------:R-:W-:Y:S02]  /*f350*/  FMUL.FTZ R114, R0.reuse, R114 ;  /* 0x0000007200727220 */ /* 0x040fe40000410000 */
[C---:B------:R-:W-:Y:S02]  /*f360*/  FMUL.FTZ R45, R0.reuse, R115 ;  /* 0x00000073002d7220 */ /* 0x040fe40000410000 */
[----:B------:R-:W-:-:S02]  /*f370*/  FMUL.FTZ R118, R0, R118 ;  /* 0x0000007600767220 */ /* 0x000fc40000410000 */
[C---:B------:R-:W-:Y:S02]  /*f380*/  FMUL.FTZ R43, R0.reuse, R119 ;  /* 0x00000077002b7220 */ /* 0x040fe40000410000 */
[----:B------:R-:W-:Y:S01]  /*f390*/  FMUL.FTZ R122, R0, R122 ;  /* 0x0000007a007a7220 */ /* 0x000fe20000410000 */
[----:B--2---:R-:W-:Y:S01]  /*f3a0*/  @P0 MOV R3, 0x3f317218 ;  /* 0x3f31721800030802 */ /* 0x004fe20000000f00 */
[----:B---3--:R-:W-:Y:S02]  /*f3b0*/  @P0 FMUL.FTZ R2, R2, 0.69314718246459960938 ;  /* 0x3f31721802020820 */ /* 0x008fe40000410000 */
[C---:B------:R-:W-:Y:S02]  /*f3c0*/  FMUL.FTZ R41, R0.reuse, R123 ;  /* 0x0000007b00297220 */ /* 0x040fe40000410000 */
[----:B------:R-:W-:Y:S02]  /*f3d0*/  @P0 FMUL.FTZ R3, R3, c[0x0][0x2d0] ;  /* 0x0000b40003030a20 */ /* 0x000fe40000410000 */
        /* <DEDUP_REMOVED lines=40> */
[----:B------:R-:W-:Y:S01]  /*f660*/  PRMT R0, R51, 0x7610, R0 ;  /* 0x0000761033007816 */ /* 0x000fe20000000000 */
[----:B------:R-:W-:Y:S02]  /*f670*/  @P0 FFMA.FTZ R49, R3, R100, R2 ;  /* 0x0000006403310223 */ /* 0x000fe40000010002 */
.L_x_442:
[----:B-1----:R1:W5:Y:S01]  /*f680*/  LDL R55, [R1+0x64] ;  /* 0x0000640001377983 */ /* 0x0023620000100800 */
[----:B------:R-:W-:Y:S03]  /*f690*/  BSSY B0, `(.L_x_451) ;  /* 0x0000012000007945 */ /* 0x000fe60003800000 */
[----:B------:R-:W2:Y:S02]  /*f6a0*/  S2R R53, SR_TID.X ;  /* 0x0000000000357919 */ /* 0x000ea40000002100 */
[----:B--2---:R-:W-:-:S13]  /*f6b0*/  LOP3.LUT P6, RZ, R53, 0xff, RZ, 0xc0, !PT ;  /* 0x000000ff35ff7812 */ /* 0x004fda00078cc0ff */
[----:B------:R-:W-:Y:S05]  /*f6c0*/  @P6 BRA `(.L_x_452) ;  /* 0x000000e000006947 */ /* 0x000fea0003800000 */
[----:B-1----:R-:W1:Y:S01]  /*f6d0*/  S2R R51, SR_LANEID ;  /* 0x0000000000337919 */ /* 0x002e620000000000 */
[----:B------:R-:W-:Y:S01]  /*f6e0*/  VOTEU.ANY UR4, UPT, PT ;  /* 0x0000000000047886 */ /* 0x000fe200038e0100 */
[----:B------:R-:W-:Y:S01]  /*f6f0*/  IMAD.MOV.U32 R100, RZ, RZ, c[0x0][0x580] ;  /* 0x00016000ff647624 */ /* 0x000fe200078e00ff */
[----:B------:R-:W1:Y:S01]  /*f700*/  FLO.U32 R3, UR4 ;  /* 0x0000000400037d00 */ /* 0x000e6200080e0000 */
[----:B------:R-:W-:-:S07]  /*f710*/  IMAD.MOV.U32 R101, RZ, RZ, c[0x0][0x584] ;  /* 0x00016100ff657624 */ /* 0x000fce00078e00ff */
[----:B------:R-:W2:Y:S01]  /*f720*/  POPC R2, UR4 ;  /* 0x0000000400027d09 */ /* 0x000ea20008000000 */
[----:B-1----:R-:W-:-:S13]  /*f730*/  ISETP.EQ.U32.AND P0, PT, R3, R51, PT ;  /* 0x000000330300720c */ /* 0x002fda0003f02070 */
[----:B--2---:R-:W2:Y:S04]  /*f740*/  @P0 ATOMG.E.ADD.STRONG.GPU PT, R2, [R100.64], R2 ;  /* 0x00000002640209a8 */ /* 0x004ea800081ee1c6 */
[----:B------:R-:W1:Y:S04]  /*f750*/  S2R R51, SR_LTMASK ;  /* 0x0000000000337919 */ /* 0x000e680000003900 */
[----:B--2---:R1:W2:Y:S02]  /*f760*/  SHFL.IDX PT, R3, R2, R3, 0x1f ;  /* 0x00001f0302037589 */ /* 0x0042a400000e0000 */
[----:B-1----:R-:W-:-:S06]  /*f770*/  LOP3.LUT R2, R51, UR4, RZ, 0xc0, !PT ;  /* 0x0000000433027c12 */ /* 0x002fcc000f8ec0ff */
[----:B------:R-:W2:Y:S02]  /*f780*/  POPC R2, R2 ;  /* 0x0000000200027309 */ /* 0x000ea40000000000 */
[----:B--2--5:R-:W-:-:S05]  /*f790*/  IADD3 R55, R3, c[0x0][0xc], R2 ;  /* 0x0000030003377a10 */ /* 0x024fca0007ffe002 */
[----:B------:R1:W-:Y:S02]  /*f7a0*/  STL [R1+0x64], R55 ;  /* 0x0000643701007387 */ /* 0x0003e40000100800 */
.L_x_452:
[----:B-1----:R-:W-:Y:S05]  /*f7b0*/  BSYNC B0 ;  /* 0x0000000000007941 */ /* 0x002fea0003800000 */
.L_x_451:
[----:B------:R-:W-:Y:S01]  /*f7c0*/  PRMT R0, R0, 0x9910, RZ ;  /* 0x0000991000007816 */ /* 0x000fe200000000ff */
[----:B------:R-:W-:Y:S01]  /*f7d0*/  BSSY B1, `(.L_x_453) ;  /* 0x00001d8000017945 */ /* 0x000fe20003800000 */
[----:B-----5:R-:W-:Y:S02]  /*f7e0*/  IMAD.MOV.U32 R61, RZ, RZ, R55 ;  /* 0x000000ffff3d7224 */ /* 0x020fe400078e0037 */
[----:B------:R-:W-:Y:S01]  /*f7f0*/  ISETP.NE.AND P0, PT, R0, RZ, PT ;  /* 0x000000ff0000720c */ /* 0x000fe20003f05270 */
[----:B------:R-:W-:-:S12]  /*f800*/  IMAD.MOV.U32 R63, RZ, RZ, -0x1 ;  /* 0xffffffffff3f7424 */ /* 0x000fd800078e00ff */
[----:B------:R-:W-:Y:S05]  /*f810*/  @!P0 BRA `(.L_x_454) ;  /* 0x0000124000008947 */ /* 0x000fea0003800000 */
[----:B------:R-:W2:Y:S04]  /*f820*/  LDL R71, [R1+0x68] ;  /* 0x0000680001477983 */ /* 0x000ea80000100800 */
[----:B------:R-:W3:Y:S04]  /*f830*/  LDL R69, [R1+0x6c] ;  /* 0x00006c0001457983 */ /* 0x000ee80000100800 */
[----:B------:R-:W4:Y:S04]  /*f840*/  LDL R67, [R1+0x74] ;  /* 0x0000740001437983 */ /* 0x000f280000100800 */
[----:B------:R-:W5:Y:S04]  /*f850*/  LDL R65, [R1+0x70] ;  /* 0x0000700001417983 */ /* 0x000f680000100800 */
[----:B------:R-:W4:Y:S04]  /*f860*/  LDL R59, [R1+0x84] ;  /* 0x00008400013b7983 */ /* 0x000f280000100800 */
[----:B------:R-:W5:Y:S04]  /*f870*/  LDL R57, [R1+0x7c] ;  /* 0x00007c0001397983 */ /* 0x000f680000100800 */
[----:B------:R-:W5:Y:S04]  /*f880*/  LDL R55, [R1+0x80] ;  /* 0x0000800001377983 */ /* 0x000f680000100800 */
[----:B------:R-:W5:Y:S01]  /*f890*/  LDL R51, [R1+0x78] ;  /* 0x0000780001337983 */ /* 0x000f620000100800 */
[----:B------:R-:W-:Y:S01]  /*f8a0*/  WARPSYNC 0xffffffff ;  /* 0xffffffff00007948 */ /* 0x000fe20003800000 */
[----:B------:R-:W-:-:S02]  /*f8b0*/  F2FP.BF16.PACK_AB R48, R48, R108 ;  /* 0x0000006c3030723e */ /* 0x000fc400000010ff */
[----:B------:R-:W-:Y:S01]  /*f8c0*/  BAR.SYNC.DEFER_BLOCKING 0x1, 0x100 ;  /* 0x0044000000007b1d */ /* 0x000fe20000010000 */
        /* <DEDUP_REMOVED lines=46> */
[----:B------:R-:W-:Y:S01]  /*fbb0*/  F2FP.BF16.PACK_AB R0, R99, R98 ;  /* 0x000000626300723e */ /* 0x000fe200000010ff */
[----:B--2---:R1:W-:Y:S04]  /*fbc0*/  STS [R71], R48 ;  /* 0x0000003047007388 */ /* 0x0043e80000000800 */
[----:B------:R1:W-:Y:S04]  /*fbd0*/  STS [R71+0x400], R47 ;  /* 0x0004002f47007388 */ /* 0x0003e80000000800 */
[----:B---3--:R1:W-:Y:S04]  /*fbe0*/  STS [R69], R46 ;  /* 0x0000002e45007388 */ /* 0x0083e80000000800 */
[----:B------:R1:W-:Y:S04]  /*fbf0*/  STS [R69+0x400], R45 ;  /* 0x0004002d45007388 */ /* 0x0003e80000000800 */
[----:B----4-:R1:W-:Y:S04]  /*fc00*/  STS [R67], R44 ;  /* 0x0000002c43007388 */ /* 0x0103e80000000800 */
[----:B------:R1:W-:Y:S04]  /*fc10*/  STS [R67+0x400], R43 ;  /* 0x0004002b43007388 */ /* 0x0003e80000000800 */
[----:B-----5:R1:W-:Y:S04]  /*fc20*/  STS [R65], R42 ;  /* 0x0000002a41007388 */ /* 0x0203e80000000800 */
[----:B------:R1:W-:Y:S04]  /*fc30*/  STS [R65+0x400], R41 ;  /* 0x0004002941007388 */ /* 0x0003e80000000800 */
[----:B------:R1:W-:Y:S04]  /*fc40*/  STS [R59], R40 ;  /* 0x000000283b007388 */ /* 0x0003e80000000800 */
[----:B------:R1:W-:Y:S04]  /*fc50*/  STS [R59+0x400], R39 ;  /* 0x000400273b007388 */ /* 0x0003e80000000800 */
[----:B------:R1:W-:Y:S04]  /*fc60*/  STS [R57], R38 ;  /* 0x0000002639007388 */ /* 0x0003e80000000800 */
[----:B------:R1:W-:Y:S04]  /*fc70*/  STS [R57+0x400], R37 ;  /* 0x0004002539007388 */ /* 0x0003e80000000800 */
[----:B------:R1:W-:Y:S04]  /*fc80*/  STS [R55], R36 ;  /* 0x0000002437007388 */ /* 0x0003e80000000800 */
[----:B------:R1:W-:Y:S04]  /*fc90*/  STS [R55+0x400], R35 ;  /* 0x0004002337007388 */ /* 0x0003e80000000800 */
[----:B------:R1:W-:Y:S04]  /*fca0*/  STS [R51], R34 ;  /* 0x0000002233007388 */ /* 0x0003e80000000800 */
        /* <DEDUP_REMOVED lines=33> */
[----:B------:R-:W-:Y:S06]  /*fec0*/  BAR.SYNC.DEFER_BLOCKING 0x1, 0x100 ;  /* 0x0044000000007b1d */ /* 0x000fec0000010000 */
[----:B------:R-:W-:Y:S05]  /*fed0*/  BRA.CONV ~URZ, `(.L_x_455) ;  /* 0x000000737f007947 */ /* 0x000fea000b800000 */
[----:B-1----:R-:W-:Y:S01]  /*fee0*/  SHF.R.S32.HI R7, RZ, 0x1f, R53 ;  /* 0x0000001fff077819 */ /* 0x002fe20000011435 */
[----:B------:R-:W-:Y:S01]  /*fef0*/  IMAD.MOV.U32 R6, RZ, RZ, RZ ;  /* 0x000000ffff067224 */ /* 0x000fe200078e00ff */
[----:B------:R-:W-:Y:S01]  /*ff00*/  MOV R8, 0xff50 ;  /* 0x0000ff5000087802 */ /* 0x000fe20000000f00 */
[----:B------:R-:W-:Y:S01]  /*ff10*/  IMAD.MOV.U32 R4, RZ, RZ, 0x1f ;  /* 0x0000001fff047424 */ /* 0x000fe200078e00ff */
[----:B------:R-:W-:-:S04]  /*ff20*/  LEA.HI R7, R7, R53, RZ, 0x7 ;  /* 0x0000003507077211 */ /* 0x000fc800078f38ff */
[----:B------:R-:W-:Y:S02]  /*ff30*/  SHF.R.S32.HI R7, RZ, 0x7, R7 ;  /* 0x00000007ff077819 */ /* 0x000fe40000011407 */
[----:B------:R-:W-:Y:S05]  /*ff40*/  CALL.REL.NOINC `($__internal_1_$__cuda_sm70_shflsync_idx_p) ;  /* 0x00001c9000007944 */ /* 0x000fea0003c00000 */
.L_x_455:
[----:B-1----:R-:W2:Y:S04]  /*ff50*/  LDL R2, [R1+0x88] ;  /* 0x0000880001027983 */ /* 0x002ea80000100800 */
[----:B------:R-:W3:Y:S04]  /*ff60*/  LDL R13, [R1+0x8c] ;  /* 0x00008c00010d7983 */ /* 0x000ee80000100800 */
[----:B------:R-:W4:Y:S04]  /*ff70*/  LDL.LU R11, [R1+0x4c] ;  /* 0x00004c00010b7983 */ /* 0x000f280000300800 */
[----:B------:R-:W2:Y:S04]  /*ff80*/  LDL.LU R12, [R1+0x50] ;  /* 0x00005000010c7983 */ /* 0x000ea80000300800 */
[----:B------:R-:W2:Y:S01]  /*ff90*/  LDL.LU R15, [R1+0x58] ;  /* 0x00005800010f7983 */ /* 0x000ea20000300800 */
[----:B------:R-:W-:-:S03]  /*ffa0*/  IMAD.MOV.U32 R0, RZ, RZ, 0x1 ;  /* 0x00000001ff007424 */ /* 0x000fc600078e00ff */
[----:B------:R-:W3:Y:S02]  /*ffb0*/  LDL R14, [R1+0x94] ;  /* 0x00009400010e7983 */ /* 0x000ee40000100800 */
[----:B------:R-:W-:Y:S02]  /*ffc0*/  ISETP.NE.AND P1, PT, R0, c[0x0][0x4e8], PT ;  /* 0x00013a0000007a0c */ /* 0x000fe40003f25270 */
[----:B------:R1:W5:Y:S04]  /*ffd0*/  LDL.64 R66, [R1+0x38] ;  /* 0x0000380001427983 */ /* 0x0003680000100a00 */
[----:B------:R1:W5:Y:S04]  /*ffe0*/  LDL R65, [R1+0x60] ;  /* 0x0000600001417983 */ /* 0x0003680000100800 */
[----:B------:R1:W5:Y:S04]  /*fff0*/  LDL R64, [R1+0x44] ;  /* 0x0000440001407983 */ /* 0x0003680000100800 */
[----:B------:R1:W5:Y:S04]  /*10000*/  LDL R62, [R1+0x5c] ;  /* 0x00005c00013e7983 */ /* 0x0003680000100800 */
[----:B------:R1:W5:Y:S04]  /*10010*/  LDL R60, [R1+0x48] ;  /* 0x00004800013c7983 */ /* 0x0003680000100800 */
[----:B------:R-:W1:Y:S01]  /*10020*/  S2R R17, SR_TID.X ;  /* 0x0000000000117919 */ /* 0x000e620000002100 */
[----:B----4-:R-:W-:-:S05]  /*10030*/  SHF.R.S32.HI R5, RZ, 0x1f, R11 ;  /* 0x0000001fff057819 */ /* 0x010fca000001140b */
[----:B------:R-:W-:Y:S01]  /*10040*/  IMAD R6, R5, c[0x0][0x490], RZ ;  /* 0x0001240005067a24 */ /* 0x000fe200078e02ff */
[----:B--2---:R-:W-:Y:S01]  /*10050*/  IADD3 R4, R2, R15, RZ ;  /* 0x0000000f02047210 */ /* 0x004fe20007ffe0ff */
[----:B------:R-:W-:-:S04]  /*10060*/  IMAD.WIDE.U32 R2, R11, c[0x0][0x490], RZ ;  /* 0x000124000b027a25 */ /* 0x000fc800078e00ff */
[----:B------:R-:W-:-:S04]  /*10070*/  @P1 IMAD.HI.U32 R7, R4, c[0x0][0x4ec], RZ ;  /* 0x00013b0004071a27 */ /* 0x000fc800078e00ff */
[----:B------:R-:W-:Y:S02]  /*10080*/  IMAD R6, R11, c[0x0][0x494], R6 ;  /* 0x000125000b067a24 */ /* 0x000fe400078e0206 */
[----:B------:R-:W-:Y:S01]  /*10090*/  IMAD.MOV.U32 R0, RZ, RZ, R4 ;  /* 0x000000ffff007224 */ /* 0x000fe200078e0004 */
[----:B------:R-:W-:Y:S02]  /*100a0*/  @P1 SHF.R.U32.HI R0, RZ, c[0x0][0x4f0], R7 ;  /* 0x00013c00ff001a19 */ /* 0x000fe40000011607 */
[----:B------:R-:W-:-:S03]  /*100b0*/  IADD3 R3, R3, R6, RZ ;  /* 0x0000000603037210 */ /* 0x000fc60007ffe0ff */
[----:B------:R-:W-:Y:S02]  /*100c0*/  IMAD.MOV R8, RZ, RZ, -R0 ;  /* 0x000000ffff087224 */ /* 0x000fe400078e0a00 */
[----:B------:R-:W-:-:S04]  /*100d0*/  IMAD.WIDE.U32 R6, R12, c[0x0][0x498], R2 ;  /* 0x000126000c067a25 */ /* 0x000fc800078e0002 */
[----:B------:R-:W-:Y:S01]  /*100e0*/  IMAD R2, R8, c[0x0][0x4e8], R4 ;  /* 0x00013a0008027a24 */ /* 0x000fe200078e0204 */
[----:B------:R-:W-:Y:S02]  /*100f0*/  IADD3 R4, P0, R0, R6, RZ ;  /* 0x0000000600047210 */ /* 0x000fe40007f1e0ff */
[----:B---3--:R-:W-:Y:S02]  /*10100*/  IADD3 R6, R13, R15, RZ ;  /* 0x0000000f0d067210 */ /* 0x008fe40007ffe0ff */
[----:B------:R-:W2:Y:S01]  /*10110*/  LDL R13, [R1+0x4] ;  /* 0x00000400010d7983 */ /* 0x000ea20000100800 */
[----:B------:R-:W-:-:S05]  /*10120*/  SHF.R.S32.HI R10, RZ, 0x1f, R12 ;  /* 0x0000001fff0a7819 */ /* 0x000fca000001140c */
[----:B------:R-:W-:Y:S01]  /*10130*/  IMAD R9, R10, c[0x0][0x498], RZ ;  /* 0x000126000a097a24 */ /* 0x000fe200078e02ff */
[----:B------:R-:W-:-:S03]  /*10140*/  SHF.R.S32.HI R8, RZ, 0x1f, R0 ;  /* 0x0000001fff087819 */ /* 0x000fc60000011400 */
[----:B------:R-:W-:Y:S01]  /*10150*/  IMAD R3, R12, c[0x0][0x49c], R9 ;  /* 0x000127000c037a24 */ /* 0x000fe200078e0209 */
[----:B------:R-:W-:Y:S01]  /*10160*/  SHF.R.S32.HI R9, RZ, 0x1f, R2 ;  /* 0x0000001fff097819 */ /* 0x000fe20000011402 */
[----:B------:R-:W-:-:S03]  /*10170*/  IMAD R0, R5, c[0x0][0x3e8], RZ ;  /* 0x0000fa0005007a24 */ /* 0x000fc600078e02ff */
[----:B------:R-:W-:Y:S01]  /*10180*/  IADD3.X R5, R8, R7, R3, P0, !PT ;  /* 0x0000000708057210 */ /* 0x000fe200007fe403 */
[----:B------:R-:W-:Y:S02]  /*10190*/  IMAD R3, R9, c[0x0][0x488], RZ ;  /* 0x0001220009037a24 */ /* 0x000fe400078e02ff */
[C---:B------:R-:W-:Y:S02]  /*101a0*/  IMAD R7, R11.reuse, c[0x0][0x3ec], R0 ;  /* 0x0000fb000b077a24 */ /* 0x040fe400078e0200 */
[----:B------:R-:W-:Y:S01]  /*101b0*/  IMAD.WIDE.U32 R8, R11, c[0x0][0x3e8], RZ ;  /* 0x0000fa000b087a25 */ /* 0x000fe200078e00ff */
[----:B-1----:R-:W-:-:S03]  /*101c0*/  SHF.R.S32.HI R16, RZ, 0x1f, R17 ;  /* 0x0000001fff107819 */ /* 0x002fc60000011411 */
[C---:B------:R-:W-:Y:S02]  /*101d0*/  IMAD R11, R2.reuse, c[0x0][0x48c], R3 ;  /* 0x00012300020b7a24 */ /* 0x040fe400078e0203 */
[----:B------:R-:W-:Y:S01]  /*101e0*/  IMAD.WIDE.U32 R4, R2, c[0x0][0x488], R4 ;  /* 0x0001220002047a25 */ /* 0x000fe200078e0004 */
[----:B------:R-:W-:-:S03]  /*101f0*/  IADD3 R3, R9, R7, RZ ;  /* 0x0000000709037210 */ /* 0x000fc60007ffe0ff */
[----:B------:R-:W-:Y:S01]  /*10200*/  @P1 IMAD.HI.U32 R2, R6, c[0x0][0x4ec], RZ ;  /* 0x00013b0006021a27 */ /* 0x000fe200078e00ff */
[----:B------:R-:W-:Y:S02]  /*10210*/  LEA R9, P0, R4, c[0x0][0x450], 0x2 ;  /* 0x0001140004097a11 */ /* 0x000fe400078010ff */
[----:B------:R-:W-:Y:S01]  /*10220*/  LEA.HI R16, R16, R17, RZ, 0x5 ;  /* 0x0000001110107211 */ /* 0x000fe200078f28ff */
[----:B------:R-:W-:Y:S02]  /*10230*/  IMAD.IADD R5, R5, 0x1, R11 ;  /* 0x0000000105057824 */ /* 0x000fe400078e020b */
[----:B------:R-:W-:Y:S01]  /*10240*/  IMAD.MOV.U32 R0, RZ, RZ, R6 ;  /* 0x000000ffff007224 */ /* 0x000fe200078e0006 */
[----:B------:R-:W-:Y:S01]  /*10250*/  @P1 SHF.R.U32.HI R0, RZ, c[0x0][0x4f0], R2 ;  /* 0x00013c00ff001a19 */ /* 0x000fe20000011602 */
[----:B------:R-:W-:Y:S01]  /*10260*/  IMAD R10, R10, c[0x0][0x3f0], RZ ;  /* 0x0000fc000a0a7a24 */ /* 0x000fe200078e02ff */
[----:B------:R-:W-:Y:S02]  /*10270*/  MOV R2, R8 ;  /* 0x0000000800027202 */ /* 0x000fe40000000f00 */
[----:B------:R-:W-:-:S02]  /*10280*/  LEA.HI.X R4, R4, c[0x0][0x454], R5, 0x2, P0 ;  /* 0x0001150004047a11 */ /* 0x000fc400000f1405 */
[----:B------:R-:W-:Y:S01]  /*10290*/  LOP3.LUT R16, R16, 0xffffffe0, RZ, 0xc0, !PT ;  /* 0xffffffe010107812 */ /* 0x000fe200078ec0ff */
[C---:B------:R-:W-:Y:S01]  /*102a0*/  IMAD R5, R12.reuse, c[0x0][0x3f4], R10 ;  /* 0x0000fd000c057a24 */ /* 0x040fe200078e020a */
[----:B------:R-:W-:Y:S01]  /*102b0*/  SHFL.IDX PT, R8, R9, 0x1, 0x1c1f ;  /* 0x003c1f0009087f89 */ /* 0x000fe200000e0000 */
[----:B------:R-:W-:Y:S01]  /*102c0*/  IMAD.WIDE.U32 R2, R12, c[0x0][0x3f0], R2 ;  /* 0x0000fc000c027a25 */ /* 0x000fe200078e0002 */
[----:B------:R-:W-:Y:S02]  /*102d0*/  IADD3 R16, -R16, R17, RZ ;  /* 0x0000001110107210 */ /* 0x000fe40007ffe1ff */
[----:B------:R-:W-:Y:S01]  /*102e0*/  SHFL.IDX PT, R10, R9, RZ, 0x1c1f ;  /* 0x001c1fff090a7589 */ /* 0x000fe200000e0000 */
[----:B------:R-:W-:-:S03]  /*102f0*/  ULDC UR5, c[0x0][0x4e8] ;  /* 0x00013a0000057ab9 */ /* 0x000fc60000000800 */
[----:B------:R-:W1:Y:S01]  /*10300*/  SHFL.IDX PT, R11, R4, RZ, 0x1c1f ;  /* 0x001c1fff040b7589 */ /* 0x000e6200000e0000 */
[----:B------:R-:W-:Y:S01]  /*10310*/  ULDC UR4, c[0x0][0x388] ;  /* 0x0000e20000047ab9 */ /* 0x000fe20000000800 */
[--C-:B------:R-:W-:Y:S02]  /*10320*/  IMAD.MOV R7, RZ, RZ, -R0.reuse ;  /* 0x000000ffff077224 */ /* 0x100fe400078e0a00 */
[----:B------:R3:W4:Y:S01]  /*10330*/  SHFL.IDX PT, R9, R4, 0x1, 0x1c1f ;  /* 0x003c1f0004097f89 */ /* 0x00072200000e0000 */
[----:B------:R-:W-:Y:S01]  /*10340*/  IMAD.IADD R3, R3, 0x1, R5 ;  /* 0x0000000103037824 */ /* 0x000fe200078e0205 */
[----:B------:R-:W-:Y:S01]  /*10350*/  LOP3.LUT P0, RZ, R16, 0x3, RZ, 0xc0, !PT ;  /* 0x0000000310ff7812 */ /* 0x000fe2000780c0ff */
[----:B------:R-:W-:Y:S01]  /*10360*/  UIMAD UR4, UR5, UR4, URZ ;  /* 0x00000004050472a4 */ /* 0x000fe2000f8e023f */
[----:B------:R-:W-:Y:S01]  /*10370*/  IADD3 R5, R14, R15, RZ ;  /* 0x0000000f0e057210 */ /* 0x000fe20007ffe0ff */
[----:B------:R-:W1:Y:S01]  /*10380*/  S2R R16, SR_TID.X ;  /* 0x0000000000107919 */ /* 0x000e620000002100 */
[----:B------:R-:W-:-:S03]  /*10390*/  SHF.R.S32.HI R12, RZ, 0x1f, R0 ;  /* 0x0000001fff0c7819 */ /* 0x000fc60000011400 */
[----:B------:R-:W-:Y:S01]  /*103a0*/  ISETP.GE.OR P1, PT, R5, UR4, P0 ;  /* 0x0000000405007c0c */ /* 0x000fe20008726670 */
[----:B---3--:R-:W-:Y:S01]  /*103b0*/  IMAD R4, R7, c[0x0][0x4e8], R6 ;  /* 0x00013a0007047a24 */ /* 0x008fe200078e0206 */
[----:B------:R-:W-:-:S04]  /*103c0*/  IADD3 R7, R5, 0x8, RZ ;  /* 0x0000000805077810 */ /* 0x000fc80007ffe0ff */
[----:B------:R-:W-:Y:S01]  /*103d0*/  ISETP.GE.OR P0, PT, R7, UR4, P0 ;  /* 0x0000000407007c0c */ /* 0x000fe20008706670 */
[----:B------:R-:W-:Y:S02]  /*103e0*/  IMAD R6, R12, c[0x0][0x3e0], RZ ;  /* 0x0000f8000c067a24 */ /* 0x000fe400078e02ff */
[----:B------:R-:W-:-:S04]  /*103f0*/  IMAD.WIDE.U32 R2, R0, c[0x0][0x3e0], R2 ;  /* 0x0000f80000027a25 */ /* 0x000fc800078e0002 */
[----:B-1----:R1:W-:Y:S01]  /*10400*/  @!P1 ST.E [R10.64], R50 ;  /* 0x000000320a009985 */ /* 0x0023e2000c101906 */
[----:B------:R-:W-:Y:S01]  /*10410*/  IMAD R5, R0, c[0x0][0x3e4], R6 ;  /* 0x0000f90000057a24 */ /* 0x000fe200078e0206 */
[----:B------:R-:W-:-:S03]  /*10420*/  SHF.R.S32.HI R0, RZ, 0x1f, R4 ;  /* 0x0000001fff007819 */ /* 0x000fc60000011404 */
[----:B------:R-:W-:Y:S01]  /*10430*/  IMAD.IADD R3, R3, 0x1, R5 ;  /* 0x0000000103037824 */ /* 0x000fe200078e0205 */
[----:B----4-:R1:W-:Y:S01]  /*10440*/  @!P0 ST.E [R8.64], R49 ;  /* 0x0000003108008985 */ /* 0x0103e2000c101906 */
[----:B------:R-:W-:Y:S01]  /*10450*/  IMAD R0, R0, c[0x0][0x3d8], RZ ;  /* 0x0000f60000007a24 */ /* 0x000fe200078e02ff */
[----:B------:R-:W-:Y:S01]  /*10460*/  SHF.R.S32.HI R14, RZ, 0x1f, R16 ;  /* 0x0000001fff0e7819 */ /* 0x000fe20000011410 */
[----:B------:R-:W-:-:S04]  /*10470*/  IMAD.WIDE.U32 R2, R4, c[0x0][0x3d8], R2 ;  /* 0x0000f60004027a25 */ /* 0x000fc800078e0002 */
[----:B------:R-:W-:Y:S01]  /*10480*/  IMAD R0, R4, c[0x0][0x3dc], R0 ;  /* 0x0000f70004007a24 */ /* 0x000fe200078e0200 */
[----:B------:R-:W-:-:S04]  /*10490*/  LEA.HI R14, R14, R16, RZ, 0x3 ;  /* 0x000000100e0e7211 */ /* 0x000fc800078f18ff */
[----:B------:R-:W-:Y:S02]  /*104a0*/  IADD3 R0, R3, R0, RZ ;  /* 0x0000000003007210 */ /* 0x000fe40007ffe0ff */
[C---:B------:R-:W-:Y:S02]  /*104b0*/  LEA R3, P0, R2.reuse, c[0x0][0x380], 0x1 ;  /* 0x0000e00002037a11 */ /* 0x040fe400078008ff */
[----:B------:R-:W-:Y:S02]  /*104c0*/  SHF.R.S32.HI R14, RZ, 0x3, R14 ;  /* 0x00000003ff0e7819 */ /* 0x000fe4000001140e */
[----:B------:R-:W-:-:S03]  /*104d0*/  LEA.HI.X R2, R2, c[0x0][0x384], R0, 0x1, P0 ;  /* 0x0000e10002027a11 */ /* 0x000fc600000f0c00 */
[----:B------:R-:W-:-:S05]  /*104e0*/  IMAD.IADD R0, R14, 0x1, R15 ;  /* 0x000000010e007824 */ /* 0x000fca00078e020f */
[----:B------:R-:W-:Y:S01]  /*104f0*/  ISETP.GE.AND P0, PT, R0, UR4, PT ;  /* 0x0000000400007c0c */ /* 0x000fe2000bf06270 */
[----:B------:R1:W3:Y:S01]  /*10500*/  SHFL.IDX PT, R4, R3, RZ, 0x181f ;  /* 0x00181fff03047589 */ /* 0x0002e200000e0000 */
[----:B------:R-:W-:Y:S03]  /*10510*/  BSSY B0, `(.L_x_456) ;  /* 0x000001b000007945 */ /* 0x000fe60003800000 */
[----:B------:R1:W4:Y:S04]  /*10520*/  SHFL.IDX PT, R5, R2, RZ, 0x181f ;  /* 0x00181fff02057589 */ /* 0x00032800000e0000 */
[----:B--2---:R1:W2:Y:S04]  /*10530*/  LDS.128 R32, [R13+0x1080] ;  /* 0x001080000d207984 */ /* 0x0042a80000000c00 */
        /* <DEDUP_REMOVED lines=10> */
[----:B-----5:R-:W-:-:S02]  /*105e0*/  ISETP.GE.AND P5, PT, R66, c[0x0][0x3c8], PT ;  /* 0x0000f20042007a0c */ /* 0x020fc40003fa6270 */
[----:B------:R-:W-:Y:S01]  /*105f0*/  ISETP.GE.AND P4, PT, R64, c[0x0][0x3c8], PT ;  /* 0x0000f20040007a0c */ /* 0x000fe20003f86270 */
[----:B------:R-:W4:Y:S01]  /*10600*/  LDS.128 R16, [R13+0x4080] ;  /* 0x004080000d107984 */ /* 0x000f220000000c00 */
[----:B------:R-:W-:-:S03]  /*10610*/  ISETP.GE.AND P3, PT, R60, c[0x0][0x3c8], PT ;  /* 0x0000f2003c007a0c */ /* 0x000fc60003f66270 */
[----:B-1----:R-:W1:Y:S06]  /*10620*/  LDS.128 R12, [R13+0x8080] ;  /* 0x008080000d0c7984 */ /* 0x002e6c0000000c00 */
[-C--:B------:R-:W-:Y:S02]  /*10630*/  @!P5 LEA R8, P2, R66, R4.reuse, 0x1 ;  /* 0x000000044208d211 */ /* 0x080fe400078408ff */
[-C--:B------:R-:W-:Y:S02]  /*10640*/  @!P4 LEA R6, P1, R64, R4.reuse, 0x1 ;  /* 0x000000044006c211 */ /* 0x080fe400078208ff */
[----:B------:R-:W-:-:S02]  /*10650*/  @!P3 LEA R4, P0, R60, R4, 0x1 ;  /* 0x000000043c04b211 */ /* 0x000fc400078008ff */
[-C--:B------:R-:W-:Y:S02]  /*10660*/  @!P5 LEA.HI.X R9, R66, R5.reuse, R67, 0x1, P2 ;  /* 0x000000054209d211 */ /* 0x080fe400010f0c43 */
[-C--:B------:R-:W-:Y:S02]  /*10670*/  @!P4 LEA.HI.X R7, R64, R5.reuse, R65, 0x1, P1 ;  /* 0x000000054007c211 */ /* 0x080fe400008f0c41 */
[----:B------:R-:W-:Y:S01]  /*10680*/  @!P3 LEA.HI.X R5, R60, R5, R62, 0x1, P0 ;  /* 0x000000053c05b211 */ /* 0x000fe200000f0c3e */
[----:B---3--:R3:W-:Y:S04]  /*10690*/  @!P5 ST.E.128 [R8.64], R20 ;  /* 0x000000140800d985 */ /* 0x0087e8000c101d06 */
[----:B----4-:R3:W-:Y:S04]  /*106a0*/  @!P4 ST.E.128 [R6.64], R16 ;  /* 0x000000100600c985 */ /* 0x0107e8000c101d06 */
[----:B-1----:R3:W-:Y:S02]  /*106b0*/  @!P3 ST.E.128 [R4.64], R12 ;  /* 0x0000000c0400b985 */ /* 0x0027e4000c101d06 */
.L_x_457:
[----:B---34-:R-:W-:Y:S05]  /*106c0*/  BSYNC B0 ;  /* 0x0000000000007941 */ /* 0x018fea0003800000 */
.L_x_456:
[----:B------:R-:W-:Y:S01]  /*106d0*/  IADD3 R6, R0, 0x20, RZ ;  /* 0x0000002000067810 */ /* 0x000fe20007ffe0ff */
[----:B------:R3:W4:Y:S01]  /*106e0*/  SHFL.IDX PT, R5, R2, 0x1, 0x181f ;  /* 0x00381f0002057f89 */ /* 0x00072200000e0000 */
[----:B------:R-:W-:Y:S02]  /*106f0*/  BSSY B0, `(.L_x_458) ;  /* 0x0000010000007945 */ /* 0x000fe40003800000 */
[----:B------:R-:W-:Y:S01]  /*10700*/  ISETP.GE.AND P0, PT, R6, UR4, PT ;  /* 0x0000000406007c0c */ /* 0x000fe2000bf06270 */
[----:B------:R3:W2:-:S12]  /*10710*/  SHFL.IDX PT, R4, R3, 0x1, 0x181f ;  /* 0x00381f0003047f89 */ /* 0x00069800000e0000 */
[----:B------:R-:W-:Y:S05]  /*10720*/  @P0 BRA `(.L_x_459) ;  /* 0x000000c000000947 */ /* 0x000fea0003800000 */
[----:B-----5:R-:W-:Y:S02]  /*10730*/  ISETP.GE.AND P2, PT, R66, c[0x0][0x3c8], PT ;  /* 0x0000f20042007a0c */ /* 0x020fe40003f46270 */
[----:B------:R-:W-:Y:S02]  /*10740*/  ISETP.GE.AND P1, PT, R64, c[0x0][0x3c8], PT ;  /* 0x0000f20040007a0c */ /* 0x000fe40003f26270 */
[----:B------:R-:W-:-:S09]  /*10750*/  ISETP.GE.AND P0, PT, R60, c[0x0][0x3c8], PT ;  /* 0x0000f2003c007a0c */ /* 0x000fd20003f06270 */
[-C--:B-12---:R-:W-:Y:S02]  /*10760*/  @!P2 LEA R8, P5, R66, R4.reuse, 0x1 ;  /* 0x000000044208a211 */ /* 0x086fe400078a08ff */
[-C--:B------:R-:W-:Y:S02]  /*10770*/  @!P1 LEA R6, P4, R64, R4.reuse, 0x1 ;  /* 0x0000000440069211 */ /* 0x080fe400078808ff */
[----:B------:R-:W-:Y:S02]  /*10780*/  @!P0 LEA R4, P3, R60, R4, 0x1 ;  /* 0x000000043c048211 */ /* 0x000fe400078608ff */
[-C--:B----4-:R-:W-:Y:S02]  /*10790*/  @!P2 LEA.HI.X R9, R66, R5.reuse, R67, 0x1, P5 ;  /* 0x000000054209a211 */ /* 0x090fe400028f0c43 */
[-C--:B------:R-:W-:Y:S02]  /*107a0*/  @!P1 LEA.HI.X R7, R64, R5.reuse, R65, 0x1, P4 ;  /* 0x0000000540079211 */ /* 0x080fe400020f0c41 */
[----:B------:R-:W-:Y:S01]  /*107b0*/  @!P0 LEA.HI.X R5, R60, R5, R62, 0x1, P3 ;  /* 0x000000053c058211 */ /* 0x000fe200018f0c3e */
[----:B------:R1:W-:Y:S04]  /*107c0*/  @!P2 ST.E.128 [R8.64], R32 ;  /* 0x000000200800a985 */ /* 0x0003e8000c101d06 */
[----:B------:R1:W-:Y:S04]  /*107d0*/  @!P1 ST.E.128 [R6.64], R28 ;  /* 0x0000001c06009985 */ /* 0x0003e8000c101d06 */
[----:B------:R1:W-:Y:S02]  /*107e0*/  @!P0 ST.E.128 [R4.64], R24 ;  /* 0x0000001804008985 */ /* 0x0003e4000c101d06 */
.L_x_459:
[----:B------:R-:W-:Y:S05]  /*107f0*/  BSYNC B0 ;  /* 0x0000000000007941 */ /* 0x000fea0003800000 */
.L_x_458:
[----:B-1----:R-:W-:Y:S01]  /*10800*/  IADD3 R6, R0, 0x40, RZ ;  /* 0x0000004000067810 */ /* 0x002fe20007ffe0ff */
[----:B----4-:R1:W4:Y:S01]  /*10810*/  SHFL.IDX PT, R5, R2, 0x2, 0x181f ;  /* 0x00581f0002057f89 */ /* 0x01032200000e0000 */
[----:B------:R-:W-:Y:S02]  /*10820*/  BSSY B0, `(.L_x_460) ;  /* 0x0000010000007945 */ /* 0x000fe40003800000 */
[----:B------:R-:W-:Y:S01]  /*10830*/  ISETP.GE.AND P0, PT, R6, UR4, PT ;  /* 0x0000000406007c0c */ /* 0x000fe2000bf06270 */
[----:B--2---:R1:W2:-:S12]  /*10840*/  SHFL.IDX PT, R4, R3, 0x2, 0x181f ;  /* 0x00581f0003047f89 */ /* 0x00429800000e0000 */
[----:B------:R-:W-:Y:S05]  /*10850*/  @P0 BRA `(.L_x_461) ;  /* 0x000000c000000947 */ /* 0x000fea0003800000 */
[----:B-----5:R-:W-:Y:S02]  /*10860*/  ISETP.GE.AND P2, PT, R66, c[0x0][0x3c8], PT ;  /* 0x0000f20042007a0c */ /* 0x020fe40003f46270 */
[----:B------:R-:W-:Y:S02]  /*10870*/  ISETP.GE.AND P1, PT, R64, c[0x0][0x3c8], PT ;  /* 0x0000f20040007a0c */ /* 0x000fe40003f26270 */
[----:B------:R-:W-:-:S09]  /*10880*/  ISETP.GE.AND P0, PT, R60, c[0x0][0x3c8], PT ;  /* 0x0000f2003c007a0c */ /* 0x000fd20003f06270 */
[-C--:B--2---:R-:W-:Y:S02]  /*10890*/  @!P2 LEA R8, P5, R66, R4.reuse, 0x1 ;  /* 0x000000044208a211 */ /* 0x084fe400078a08ff */
        /* <DEDUP_REMOVED lines=8> */
.L_x_461:
[----:B------:R-:W-:Y:S05]  /*10920*/  BSYNC B0 ;  /* 0x0000000000007941 */ /* 0x000fea0003800000 */
.L_x_460:
[----:B------:R-:W-:Y:S01]  /*10930*/  IADD3 R0, R0, 0x60, RZ ;  /* 0x0000006000007810 */ /* 0x000fe20007ffe0ff */
[----:B-1-3--:R-:W1:Y:S03]  /*10940*/  SHFL.IDX PT, R2, R2, 0x3, 0x181f ;  /* 0x00781f0002027f89 */ /* 0x00ae6600000e0000 */
[----:B------:R-:W-:Y:S01]  /*10950*/  ISETP.GE.AND P0, PT, R0, UR4, PT ;  /* 0x0000000400007c0c */ /* 0x000fe2000bf06270 */
[----:B------:R-:W3:-:S12]  /*10960*/  SHFL.IDX PT, R3, R3, 0x3, 0x181f ;  /* 0x00781f0003037f89 */ /* 0x000ed800000e0000 */
[----:B------:R-:W-:Y:S05]  /*10970*/  @P0 BRA `(.L_x_462) ;  /* 0x00000bd000000947 */ /* 0x000fea0003800000 */
[----:B-----5:R-:W-:Y:S02]  /*10980*/  ISETP.GE.AND P1, PT, R66, c[0x0][0x3c8], PT ;  /* 0x0000f20042007a0c */ /* 0x020fe40003f26270 */
[----:B------:R-:W-:-:S11]  /*10990*/  ISETP.GE.AND P0, PT, R64, c[0x0][0x3c8], PT ;  /* 0x0000f20040007a0c */ /* 0x000fd60003f06270 */
[-C--:B--23--:R-:W-:Y:S02]  /*109a0*/  @!P1 LEA R6, P3, R66, R3.reuse, 0x1 ;  /* 0x0000000342069211 */ /* 0x08cfe400078608ff */
[----:B------:R-:W-:Y:S02]  /*109b0*/  @!P0 LEA R4, P2, R64, R3, 0x1 ;  /* 0x0000000340048211 */ /* 0x000fe400078408ff */
[-C--:B-1----:R-:W-:Y:S02]  /*109c0*/  @!P1 LEA.HI.X R7, R66, R2.reuse, R67, 0x1, P3 ;  /* 0x0000000242079211 */ /* 0x082fe400018f0c43 */
[----:B----4-:R-:W-:-:S03]  /*109d0*/  @!P0 LEA.HI.X R5, R64, R2, R65, 0x1, P2 ;  /* 0x0000000240058211 */ /* 0x010fc600010f0c41 */
[----:B------:R1:W-:Y:S04]  /*109e0*/  @!P1 ST.E.128 [R6.64], R52 ;  /* 0x0000003406009985 */ /* 0x0003e8000c101d06 */
[----:B------:R1:W-:Y:S01]  /*109f0*/  @!P0 ST.E.128 [R4.64], R48 ;  /* 0x0000003004008985 */ /* 0x0003e2000c101d06 */
[----:B------:R-:W-:-:S13]  /*10a00*/  ISETP.GE.AND P0, PT, R60, c[0x0][0x3c8], PT ;  /* 0x0000f2003c007a0c */ /* 0x000fda0003f06270 */
[----:B------:R-:W-:Y:S05]  /*10a10*/  @P0 BRA `(.L_x_462) ;  /* 0x00000b3000000947 */ /* 0x000fea0003800000 */
[----:B-1----:R-:W-:-:S04]  /*10a20*/  LEA R4, P0, R60, R3, 0x1 ;  /* 0x000000033c047211 */ /* 0x002fc800078008ff */
[----:B------:R-:W-:-:S05]  /*10a30*/  LEA.HI.X R5, R60, R2, R62, 0x1, P0 ;  /* 0x000000023c057211 */ /* 0x000fca00000f0c3e */
[----:B------:R1:W-:Y:S01]  /*10a40*/  ST.E.128 [R4.64], R56 ;  /* 0x0000003804007985 */ /* 0x0003e2000c101d06 */
[----:B------:R-:W-:Y:S05]  /*10a50*/  BRA `(.L_x_462) ;  /* 0x00000af000007947 */ /* 0x000fea0003800000 */
.L_x_454:
[----:B------:R-:W2:Y:S04]  /*10a60*/  LDL R0, [R1+0x58] ;  /* 0x0000580001007983 */ /* 0x000ea80000100800 */
[----:B------:R-:W3:Y:S04]  /*10a70*/  LDL R14, [R1+0x4c] ;  /* 0x00004c00010e7983 */ /* 0x000ee80000100800 */
[----:B------:R-:W4:Y:S01]  /*10a80*/  LDL R13, [R1+0x50] ;  /* 0x00005000010d7983 */ /* 0x000f220000100800 */
[----:B------:R-:W-:Y:S03]  /*10a90*/  BSSY B0, `(.L_x_463) ;  /* 0x0000025000007945 */ /* 0x000fe60003800000 */
[----:B------:R-:W1:Y:S02]  /*10aa0*/  S2R R12, SR_TID.X ;  /* 0x00000000000c7919 */ /* 0x000e640000002100 */
[----:B-1----:R-:W-:Y:S01]  /*10ab0*/  ISETP.GE.AND P0, PT, R12, 0x80, PT ;  /* 0x000000800c00780c */ /* 0x002fe20003f06270 */
[----:B--2---:R-:W-:Y:S01]  /*10ac0*/  IMAD.MOV.U32 R11, RZ, RZ, R0 ;  /* 0x000000ffff0b7224 */ /* 0x004fe200078e0000 */
[----:B---3--:R-:W-:-:S02]  /*10ad0*/  SHF.R.S32.HI R7, RZ, 0x1f, R14 ;  /* 0x0000001fff077819 */ /* 0x008fc4000001140e */
[----:B----4-:R-:W-:-:S09]  /*10ae0*/  SHF.R.S32.HI R8, RZ, 0x1f, R13 ;  /* 0x0000001fff087819 */ /* 0x010fd2000001140d */
[----:B------:R-:W-:Y:S05]  /*10af0*/  @P0 BRA `(.L_x_464) ;  /* 0x000001e000000947 */ /* 0x000fea0003800000 */
[----:B------:R-:W-:Y:S02]  /*10b00*/  MOV R2, c[0x0][0x4e8] ;  /* 0x00013a0000027a02 */ /* 0x000fe40000000f00 */
[----:B------:R-:W-:-:S03]  /*10b10*/  IADD3 R6, R11, R12, RZ ;  /* 0x0000000c0b067210 */ /* 0x000fc60007ffe0ff */
[----:B------:R-:W-:-:S05]  /*10b20*/  IMAD R0, R2, c[0x0][0x388], RZ ;  /* 0x0000e20002007a24 */ /* 0x000fca00078e02ff */
[----:B------:R-:W-:-:S13]  /*10b30*/  ISETP.GE.AND P0, PT, R6, R0, PT ;  /* 0x000000000600720c */ /* 0x000fda0003f06270 */
[----:B------:R-:W-:Y:S05]  /*10b40*/  @P0 BRA `(.L_x_464) ;  /* 0x0000019000000947 */ /* 0x000fea0003800000 */
[----:B------:R-:W-:Y:S01]  /*10b50*/  ISETP.NE.AND P0, PT, R2, 0x1, PT ;  /* 0x000000010200780c */ /* 0x000fe20003f05270 */
[----:B------:R-:W-:Y:S01]  /*10b60*/  IMAD R4, R7, c[0x0][0x490], RZ ;  /* 0x0001240007047a24 */ /* 0x000fe200078e02ff */
[----:B------:R-:W-:Y:S01]  /*10b70*/  MOV R0, R6 ;  /* 0x0000000600007202 */ /* 0x000fe20000000f00 */
[----:B------:R-:W-:-:S04]  /*10b80*/  IMAD.WIDE.U32 R2, R14, c[0x0][0x490], RZ ;  /* 0x000124000e027a25 */ /* 0x000fc800078e00ff */
[----:B------:R-:W-:Y:S02]  /*10b90*/  IMAD R4, R14, c[0x0][0x494], R4 ;  /* 0x000125000e047a24 */ /* 0x000fe400078e0204 */
[----:B------:R-:W-:-:S03]  /*10ba0*/  IMAD R10, R8, c[0x0][0x498], RZ ;  /* 0x00012600080a7a24 */ /* 0x000fc600078e02ff */
[----:B------:R-:W-:Y:S01]  /*10bb0*/  IADD3 R3, R3, R4, RZ ;  /* 0x0000000403037210 */ /* 0x000fe20007ffe0ff */
[----:B------:R-:W-:-:S05]  /*10bc0*/  @P0 IMAD.HI.U32 R5, R6, c[0x0][0x4ec], RZ ;  /* 0x00013b0006050a27 */ /* 0x000fca00078e00ff */
[----:B------:R-:W-:Y:S01]  /*10bd0*/  @P0 SHF.R.U32.HI R0, RZ, c[0x0][0x4f0], R5 ;  /* 0x00013c00ff000a19 */ /* 0x000fe20000011605 */
[----:B------:R-:W-:-:S03]  /*10be0*/  IMAD.WIDE.U32 R4, R13, c[0x0][0x498], R2 ;  /* 0x000126000d047a25 */ /* 0x000fc600078e0002 */
[C---:B------:R-:W-:Y:S01]  /*10bf0*/  IADD3 R9, -R0.reuse, RZ, RZ ;  /* 0x000000ff00097210 */ /* 0x040fe20007ffe1ff */
[----:B------:R-:W-:Y:S01]  /*10c00*/  IMAD R3, R13, c[0x0][0x49c], R10 ;  /* 0x000127000d037a24 */ /* 0x000fe200078e020a */
[----:B------:R-:W-:-:S03]  /*10c10*/  IADD3 R4, P0, R0, R4, RZ ;  /* 0x0000000400047210 */ /* 0x000fc60007f1e0ff */
[----:B------:R-:W-:Y:S01]  /*10c20*/  IMAD R2, R9, c[0x0][0x4e8], R6 ;  /* 0x00013a0009027a24 */ /* 0x000fe200078e0206 */
[----:B------:R-:W-:-:S04]  /*10c30*/  SHF.R.S32.HI R6, RZ, 0x1f, R0 ;  /* 0x0000001fff067819 */ /* 0x000fc80000011400 */
[----:B------:R-:W-:Y:S02]  /*10c40*/  SHF.R.S32.HI R0, RZ, 0x1f, R2 ;  /* 0x0000001fff007819 */ /* 0x000fe40000011402 */
[----:B------:R-:W-:-:S03]  /*10c50*/  IADD3.X R5, R6, R5, R3, P0, !PT ;  /* 0x0000000506057210 */ /* 0x000fc600007fe403 */
[----:B------:R-:W-:-:S04]  /*10c60*/  IMAD R0, R0, c[0x0][0x488], RZ ;  /* 0x0001220000007a24 */ /* 0x000fc800078e02ff */
[C---:B------:R-:W-:Y:S02]  /*10c70*/  IMAD R0, R2.reuse, c[0x0][0x48c], R0 ;  /* 0x0001230002007a24 */ /* 0x040fe400078e0200 */
[----:B------:R-:W-:-:S05]  /*10c80*/  IMAD.WIDE.U32 R2, R2, c[0x0][0x488], R4 ;  /* 0x0001220002027a25 */ /* 0x000fca00078e0004 */
[----:B------:R-:W-:Y:S02]  /*10c90*/  IADD3 R0, R3, R0, RZ ;  /* 0x0000000003007210 */ /* 0x000fe40007ffe0ff */
[----:B------:R-:W-:-:S04]  /*10ca0*/  LEA R4, P0, R2, c[0x0][0x450], 0x2 ;  /* 0x0001140002047a11 */ /* 0x000fc800078010ff */
[----:B------:R-:W-:Y:S02]  /*10cb0*/  LEA.HI.X R5, R2, c[0x0][0x454], R0, 0x2, P0 ;  /* 0x0001150002057a11 */ /* 0x000fe400000f1400 */
[----:B------:R-:W-:-:S05]  /*10cc0*/  MOV R0, 0xff800000 ;  /* 0xff80000000007802 */ /* 0x000fca0000000f00 */
[----:B------:R1:W-:Y:S02]  /*10cd0*/  STG.E [R4.64], R0 ;  /* 0x0000000004007986 */ /* 0x0003e4000c101906 */
.L_x_464:
[----:B------:R-:W-:Y:S05]  /*10ce0*/  BSYNC B0 ;  /* 0x0000000000007941 */ /* 0x000fea0003800000 */
.L_x_463:
[----:B------:R-:W2:Y:S01]  /*10cf0*/  LDL R2, [R1+0x8c] ;  /* 0x00008c0001027983 */ /* 0x000ea20000100800 */
[----:B-1----:R-:W-:Y:S01]  /*10d00*/  MOV R0, c[0x0][0x4e8] ;  /* 0x00013a0000007a02 */ /* 0x002fe20000000f00 */
[----:B------:R-:W-:Y:S01]  /*10d10*/  IMAD R7, R7, c[0x0][0x3e8], RZ ;  /* 0x0000fa0007077a24 */ /* 0x000fe200078e02ff */
[----:B------:R-:W-:Y:S01]  /*10d20*/  SHF.R.S32.HI R9, RZ, 0x1f, R12 ;  /* 0x0000001fff097819 */ /* 0x000fe2000001140c */
[----:B------:R-:W-:Y:S01]  /*10d30*/  IMAD R8, R8, c[0x0][0x3f0], RZ ;  /* 0x0000fc0008087a24 */ /* 0x000fe200078e02ff */
[----:B------:R-:W-:Y:S01]  /*10d40*/  ISETP.NE.AND P0, PT, R0, 0x1, PT ;  /* 0x000000010000780c */ /* 0x000fe20003f05270 */
[----:B------:R-:W-:Y:S01]  /*10d50*/  IMAD R7, R14, c[0x0][0x3ec], R7 ;  /* 0x0000fb000e077a24 */ /* 0x000fe200078e0207 */
[----:B------:R-:W-:Y:S01]  /*10d60*/  LEA.HI R9, R9, R12, RZ, 0x3 ;  /* 0x0000000c09097211 */ /* 0x000fe200078f18ff */
[----:B------:R-:W-:-:S03]  /*10d70*/  IMAD R8, R13, c[0x0][0x3f4], R8 ;  /* 0x0000fd000d087a24 */ /* 0x000fc600078e0208 */
[----:B------:R-:W-:Y:S02]  /*10d80*/  SHF.R.S32.HI R9, RZ, 0x3, R9 ;  /* 0x00000003ff097819 */ /* 0x000fe40000011409 */
[----:B--2---:R-:W-:Y:S01]  /*10d90*/  IADD3 R4, R2, R11, RZ ;  /* 0x0000000b02047210 */ /* 0x004fe20007ffe0ff */
[----:B------:R-:W-:-:S03]  /*10da0*/  IMAD.WIDE.U32 R2, R14, c[0x0][0x3e8], RZ ;  /* 0x0000fa000e027a25 */ /* 0x000fc600078e00ff */
[----:B------:R-:W-:Y:S01]  /*10db0*/  MOV R0, R4 ;  /* 0x0000000400007202 */ /* 0x000fe20000000f00 */
[----:B------:R-:W-:-:S04]  /*10dc0*/  @P0 IMAD.HI.U32 R5, R4, c[0x0][0x4ec], RZ ;  /* 0x00013b0004050a27 */ /* 0x000fc800078e00ff */
[----:B------:R-:W-:Y:S01]  /*10dd0*/  IMAD.IADD R3, R3, 0x1, R7 ;  /* 0x0000000103037824 */ /* 0x000fe200078e0207 */
[----:B------:R-:W-:-:S03]  /*10de0*/  @P0 SHF.R.U32.HI R0, RZ, c[0x0][0x4f0], R5 ;  /* 0x00013c00ff000a19 */ /* 0x000fc60000011605 */
[----:B------:R-:W-:Y:S01]  /*10df0*/  IMAD.WIDE.U32 R2, R13, c[0x0][0x3f0], R2 ;  /* 0x0000fc000d027a25 */ /* 0x000fe200078e0002 */
[----:B------:R-:W-:Y:S02]  /*10e00*/  SHF.R.S32.HI R5, RZ, 0x1f, R0 ;  /* 0x0000001fff057819 */ /* 0x000fe40000011400 */
[----:B------:R-:W-:Y:S02]  /*10e10*/  IADD3 R6, -R0, RZ, RZ ;  /* 0x000000ff00067210 */ /* 0x000fe40007ffe1ff */
[----:B------:R-:W-:Y:S01]  /*10e20*/  IADD3 R3, R3, R8, RZ ;  /* 0x0000000803037210 */ /* 0x000fe20007ffe0ff */
[----:B------:R-:W-:Y:S02]  /*10e30*/  IMAD R5, R5, c[0x0][0x3e0], RZ ;  /* 0x0000f80005057a24 */ /* 0x000fe400078e02ff */
[----:B------:R-:W-:Y:S02]  /*10e40*/  IMAD R6, R6, c[0x0][0x4e8], R4 ;  /* 0x00013a0006067a24 */ /* 0x000fe400078e0204 */
[----:B------:R-:W-:-:S02]  /*10e50*/  IMAD R4, R0, c[0x0][0x3e4], R5 ;  /* 0x0000f90000047a24 */ /* 0x000fc400078e0205 */
[----:B------:R-:W-:Y:S01]  /*10e60*/  IMAD.WIDE.U32 R2, R0, c[0x0][0x3e0], R2 ;  /* 0x0000f80000027a25 */ /* 0x000fe200078e0002 */
[----:B------:R-:W-:-:S03]  /*10e70*/  SHF.R.S32.HI R0, RZ, 0x1f, R6 ;  /* 0x0000001fff007819 */ /* 0x000fc60000011406 */
[----:B------:R-:W-:Y:S02]  /*10e80*/  IMAD.IADD R3, R3, 0x1, R4 ;  /* 0x0000000103037824 */ /* 0x000fe400078e0204 */
[----:B------:R-:W-:Y:S02]  /*10e90*/  IMAD R0, R0, c[0x0][0x3d8], RZ ;  /* 0x0000f60000007a24 */ /* 0x000fe400078e02ff */
[----:B------:R-:W-:-:S04]  /*10ea0*/  IMAD.WIDE.U32 R4, R6, c[0x0][0x3d8], R2 ;  /* 0x0000f60006047a25 */ /* 0x000fc800078e0002 */
[----:B------:R-:W-:Y:S01]  /*10eb0*/  IMAD R6, R6, c[0x0][0x3dc], R0 ;  /* 0x0000f70006067a24 */ /* 0x000fe200078e0200 */
[----:B------:R-:W-:Y:S02]  /*10ec0*/  LEA R3, P0, R4, c[0x0][0x380], 0x1 ;  /* 0x0000e00004037a11 */ /* 0x000fe400078008ff */
[----:B------:R-:W-:Y:S02]  /*10ed0*/  IADD3 R0, R9, R11, RZ ;  /* 0x0000000b09007210 */ /* 0x000fe40007ffe0ff */
[----:B------:R-:W-:-:S04]  /*10ee0*/  IADD3 R2, R5, R6, RZ ;  /* 0x0000000605027210 */ /* 0x000fc80007ffe0ff */
[----:B------:R-:W-:Y:S01]  /*10ef0*/  LEA.HI.X R2, R4, c[0x0][0x384], R2, 0x1, P0 ;  /* 0x0000e10004027a11 */ /* 0x000fe200000f0c02 */
[----:B------:R-:W-:Y:S05]  /*10f00*/  BRA.DIV ~URZ, `(.L_x_465) ;  /* 0x000008f27f007947 */ /* 0x000fea000b800000 */
[----:B------:R1:W2:Y:S02]  /*10f10*/  SHFL.IDX PT, R5, R2, RZ, 0x181f ;  /* 0x00181fff02057589 */ /* 0x0002a400000e0000 */
.L_x_483:
[----:B------:R-:W-:Y:S05]  /*10f20*/  BRA.DIV ~URZ, `(.L_x_466) ;  /* 0x000009427f007947 */ /* 0x000fea000b800000 */
[----:B------:R3:W4:Y:S02]  /*10f30*/  SHFL.IDX PT, R4, R3, RZ, 0x181f ;  /* 0x00181fff03047589 */ /* 0x00072400000e0000 */
.L_x_484:
[----:B------:R-:W-:Y:S01]  /*10f40*/  MOV R10, c[0x0][0x4e8] ;  /* 0x00013a00000a7a02 */ /* 0x000fe20000000f00 */
[----:B------:R-:W-:Y:S04]  /*10f50*/  BSSY B0, `(.L_x_467) ;  /* 0x0000015000007945 */ /* 0x000fe80003800000 */
[----:B------:R-:W-:-:S05]  /*10f60*/  IMAD R10, R10, c[0x0][0x388], RZ ;  /* 0x0000e2000a0a7a24 */ /* 0x000fca00078e02ff */
[----:B------:R-:W-:-:S13]  /*10f70*/  ISETP.GE.AND P0, PT, R0, R10, PT ;  /* 0x0000000a0000720c */ /* 0x000fda0003f06270 */
[----:B------:R-:W-:Y:S05]  /*10f80*/  @P0 BRA `(.L_x_468) ;  /* 0x0000011000000947 */ /* 0x000fea0003800000 */
[----:B------:R-:W5:Y:S04]  /*10f90*/  LDL.64 R16, [R1+0x38] ;  /* 0x0000380001107983 */ /* 0x000f680000100a00 */
[----:B---3--:R-:W3:Y:S04]  /*10fa0*/  LDL R13, [R1+0x44] ;  /* 0x00004400010d7983 */ /* 0x008ee80000100800 */
[----:B----4-:R-:W4:Y:S04]  /*10fb0*/  LDL R11, [R1+0x48] ;  /* 0x00004800010b7983 */ /* 0x010f280000100800 */
[----:B--2---:R-:W2:Y:S04]  /*10fc0*/  LDL R14, [R1+0x60] ;  /* 0x00006000010e7983 */ /* 0x004ea80000100800 */
[----:B------:R-:W2:Y:S01]  /*10fd0*/  LDL R12, [R1+0x5c] ;  /* 0x00005c00010c7983 */ /* 0x000ea20000100800 */
[----:B-----5:R-:W-:-:S02]  /*10fe0*/  ISETP.GE.AND P2, PT, R16, c[0x0][0x3c8], PT ;  /* 0x0000f20010007a0c */ /* 0x020fc40003f46270 */
[----:B---3--:R-:W-:Y:S02]  /*10ff0*/  ISETP.GE.AND P1, PT, R13, c[0x0][0x3c8], PT ;  /* 0x0000f2000d007a0c */ /* 0x008fe40003f26270 */
[----:B----4-:R-:W-:-:S09]  /*11000*/  ISETP.GE.AND P0, PT, R11, c[0x0][0x3c8], PT ;  /* 0x0000f2000b007a0c */ /* 0x010fd20003f06270 */
[CC--:B------:R-:W-:Y:S02]  /*11010*/  @!P2 LEA R8, P5, R16.reuse, R4.reuse, 0x1 ;  /* 0x000000041008a211 */ /* 0x0c0fe400078a08ff */
[-C--:B------:R-:W-:Y:S02]  /*11020*/  @!P1 LEA R6, P4, R13, R4.reuse, 0x1 ;  /* 0x000000040d069211 */ /* 0x080fe400078808ff */
[-C--:B------:R-:W-:Y:S02]  /*11030*/  @!P2 LEA.HI.X R9, R16, R5.reuse, R17, 0x1, P5 ;  /* 0x000000051009a211 */ /* 0x080fe400028f0c11 */
[----:B------:R-:W-:Y:S02]  /*11040*/  @!P0 LEA R4, P3, R11, R4, 0x1 ;  /* 0x000000040b048211 */ /* 0x000fe400078608ff */
[-C--:B--2---:R-:W-:Y:S02]  /*11050*/  @!P1 LEA.HI.X R7, R13, R5.reuse, R14, 0x1, P4 ;  /* 0x000000050d079211 */ /* 0x084fe400020f0c0e */
[----:B------:R-:W-:Y:S01]  /*11060*/  @!P0 LEA.HI.X R5, R11, R5, R12, 0x1, P3 ;  /* 0x000000050b058211 */ /* 0x000fe200018f0c0c */
[----:B------:R2:W-:Y:S04]  /*11070*/  @!P2 ST.E.128 [R8.64], RZ ;  /* 0x000000ff0800a985 */ /* 0x0005e8000c101d06 */
[----:B------:R2:W-:Y:S04]  /*11080*/  @!P1 ST.E.128 [R6.64], RZ ;  /* 0x000000ff06009985 */ /* 0x0005e8000c101d06 */
[----:B------:R2:W-:Y:S02]  /*11090*/  @!P0 ST.E.128 [R4.64], RZ ;  /* 0x000000ff04008985 */ /* 0x0005e4000c101d06 */
.L_x_468:
[----:B------:R-:W-:Y:S05]  /*110a0*/  BSYNC B0 ;  /* 0x0000000000007941 */ /* 0x000fea0003800000 */
.L_x_467:
[----:B------:R-:W-:Y:S05]  /*110b0*/  BRA.DIV ~URZ, `(.L_x_469) ;  /* 0x000008127f007947 */ /* 0x000fea000b800000 */
[----:B--2---:R2:W1:Y:S04]  /*110c0*/  SHFL.IDX PT, R5, R2, 0x1, 0x181f ;  /* 0x00381f0002057f89 */ /* 0x00446800000e0000 */
[----:B----4-:R2:W4:Y:S02]  /*110d0*/  SHFL.IDX PT, R4, R3, 0x1, 0x181f ;  /* 0x00381f0003047f89 */ /* 0x01052400000e0000 */
.L_x_485:
[----:B------:R-:W-:Y:S01]  /*110e0*/  IADD3 R6, R0, 0x20, RZ ;  /* 0x0000002000067810 */ /* 0x000fe20007ffe0ff */
[----:B------:R-:W-:Y:S03]  /*110f0*/  BSSY B0, `(.L_x_470) ;  /* 0x0000014000007945 */ /* 0x000fe60003800000 */
[----:B------:R-:W-:-:S13]  /*11100*/  ISETP.GE.AND P0, PT, R6, R10, PT ;  /* 0x0000000a0600720c */ /* 0x000fda0003f06270 */
[----:B------:R-:W-:Y:S05]  /*11110*/  @P0 BRA `(.L_x_471) ;  /* 0x0000011000000947 */ /* 0x000fea0003800000 */
[----:B------:R-:W5:Y:S04]  /*11120*/  LDL.64 R16, [R1+0x38] ;  /* 0x0000380001107983 */ /* 0x000f680000100a00 */
[----:B--2---:R-:W2:Y:S04]  /*11130*/  LDL R13, [R1+0x44] ;  /* 0x00004400010d7983 */ /* 0x004ea80000100800 */
[----:B---3--:R-:W3:Y:S04]  /*11140*/  LDL R11, [R1+0x48] ;  /* 0x00004800010b7983 */ /* 0x008ee80000100800 */
[----:B----4-:R-:W4:Y:S04]  /*11150*/  LDL R14, [R1+0x60] ;  /* 0x00006000010e7983 */ /* 0x010f280000100800 */
[----:B------:R-:W4:Y:S01]  /*11160*/  LDL R12, [R1+0x5c] ;  /* 0x00005c00010c7983 */ /* 0x000f220000100800 */
[----:B-----5:R-:W-:-:S02]  /*11170*/  ISETP.GE.AND P2, PT, R16, c[0x0][0x3c8], PT ;  /* 0x0000f20010007a0c */ /* 0x020fc40003f46270 */
[----:B--2---:R-:W-:Y:S02]  /*11180*/  ISETP.GE.AND P1, PT, R13, c[0x0][0x3c8], PT ;  /* 0x0000f2000d007a0c */ /* 0x004fe40003f26270 */
[----:B---3--:R-:W-:-:S09]  /*11190*/  ISETP.GE.AND P0, PT, R11, c[0x0][0x3c8], PT ;  /* 0x0000f2000b007a0c */ /* 0x008fd20003f06270 */
[CC--:B------:R-:W-:Y:S02]  /*111a0*/  @!P2 LEA R8, P5, R16.reuse, R4.reuse, 0x1 ;  /* 0x000000041008a211 */ /* 0x0c0fe400078a08ff */
[-C--:B------:R-:W-:Y:S02]  /*111b0*/  @!P1 LEA R6, P4, R13, R4.reuse, 0x1 ;  /* 0x000000040d069211 */ /* 0x080fe400078808ff */
[-C--:B-1----:R-:W-:Y:S02]  /*111c0*/  @!P2 LEA.HI.X R9, R16, R5.reuse, R17, 0x1, P5 ;  /* 0x000000051009a211 */ /* 0x082fe400028f0c11 */
[----:B------:R-:W-:Y:S02]  /*111d0*/  @!P0 LEA R4, P3, R11, R4, 0x1 ;  /* 0x000000040b048211 */ /* 0x000fe400078608ff */
[-C--:B----4-:R-:W-:Y:S02]  /*111e0*/  @!P1 LEA.HI.X R7, R13, R5.reuse, R14, 0x1, P4 ;  /* 0x000000050d079211 */ /* 0x090fe400020f0c0e */
[----:B------:R-:W-:Y:S01]  /*111f0*/  @!P0 LEA.HI.X R5, R11, R5, R12, 0x1, P3 ;  /* 0x000000050b058211 */ /* 0x000fe200018f0c0c */
[----:B------:R1:W-:Y:S04]  /*11200*/  @!P2 ST.E.128 [R8.64], RZ ;  /* 0x000000ff0800a985 */ /* 0x0003e8000c101d06 */
[----:B------:R1:W-:Y:S04]  /*11210*/  @!P1 ST.E.128 [R6.64], RZ ;  /* 0x000000ff06009985 */ /* 0x0003e8000c101d06 */
[----:B------:R1:W-:Y:S02]  /*11220*/  @!P0 ST.E.128 [R4.64], RZ ;  /* 0x000000ff04008985 */ /* 0x0003e4000c101d06 */
.L_x_471:
[----:B------:R-:W-:Y:S05]  /*11230*/  BSYNC B0 ;  /* 0x0000000000007941 */ /* 0x000fea0003800000 */
.L_x_470:
[----:B------:R-:W-:Y:S05]  /*11240*/  BRA.DIV ~URZ, `(.L_x_472) ;  /* 0x000007427f007947 */ /* 0x000fea000b800000 */
[----:B-1----:R1:W2:Y:S02]  /*11250*/  SHFL.IDX PT, R5, R2, 0x2, 0x181f ;  /* 0x00581f0002057f89 */ /* 0x0022a400000e0000 */
.L_x_486:
[----:B------:R-:W-:Y:S05]  /*11260*/  BRA.DIV ~URZ, `(.L_x_473) ;  /* 0x000007927f007947 */ /* 0x000fea000b800000 */
[----:B----4-:R4:W1:Y:S02]  /*11270*/  SHFL.IDX PT, R4, R3, 0x2, 0x181f ;  /* 0x00581f0003047f89 */ /* 0x01086400000e0000 */
.L_x_487:
[----:B------:R-:W-:Y:S01]  /*11280*/  IADD3 R6, R0, 0x40, RZ ;  /* 0x0000004000067810 */ /* 0x000fe20007ffe0ff */
[----:B------:R-:W-:Y:S03]  /*11290*/  BSSY B0, `(.L_x_474) ;  /* 0x0000014000007945 */ /* 0x000fe60003800000 */
        /* <DEDUP_REMOVED lines=10> */
[CC--:B-1----:R-:W-:Y:S02]  /*11340*/  @!P2 LEA R8, P5, R16.reuse, R4.reuse, 0x1 ;  /* 0x000000041008a211 */ /* 0x0c2fe400078a08ff */
        /* <DEDUP_REMOVED lines=8> */
.L_x_475:
[----:B------:R-:W-:Y:S05]  /*113d0*/  BSYNC B0 ;  /* 0x0000000000007941 */ /* 0x000fea0003800000 */
.L_x_474:
[----:B------:R-:W-:Y:S05]  /*113e0*/  BRA.DIV ~URZ, `(.L_x_476) ;  /* 0x000006727f007947 */ /* 0x000fea000b800000 */
[----:B-12---:R-:W1:Y:S04]  /*113f0*/  SHFL.IDX PT, R2, R2, 0x3, 0x181f ;  /* 0x00781f0002027f89 */ /* 0x006e6800000e0000 */
[----:B---34-:R-:W2:Y:S02]  /*11400*/  SHFL.IDX PT, R3, R3, 0x3, 0x181f ;  /* 0x00781f0003037f89 */ /* 0x018ea400000e0000 */
.L_x_488:
[----:B------:R-:W-:-:S04]  /*11410*/  IADD3 R0, R0, 0x60, RZ ;  /* 0x0000006000007810 */ /* 0x000fc80007ffe0ff */
[----:B------:R-:W-:-:S13]  /*11420*/  ISETP.GE.AND P0, PT, R0, R10, PT ;  /* 0x0000000a0000720c */ /* 0x000fda0003f06270 */
[----:B------:R-:W-:Y:S05]  /*11430*/  @P0 BRA `(.L_x_462) ;  /* 0x0000011000000947 */ /* 0x000fea0003800000 */
[----:B------:R-:W3:Y:S04]  /*11440*/  LDL.64 R16, [R1+0x38] ;  /* 0x0000380001107983 */ /* 0x000ee80000100a00 */
[----:B------:R-:W4:Y:S04]  /*11450*/  LDL R13, [R1+0x44] ;  /* 0x00004400010d7983 */ /* 0x000f280000100800 */
[----:B------:R-:W5:Y:S04]  /*11460*/  LDL R11, [R1+0x48] ;  /* 0x00004800010b7983 */ /* 0x000f680000100800 */
[----:B--2---:R-:W2:Y:S04]  /*11470*/  LDL R14, [R1+0x60] ;  /* 0x00006000010e7983 */ /* 0x004ea80000100800 */
[----:B------:R-:W2:Y:S01]  /*11480*/  LDL R12, [R1+0x5c] ;  /* 0x00005c00010c7983 */ /* 0x000ea20000100800 */
[----:B---3--:R-:W-:-:S02]  /*11490*/  ISETP.GE.AND P2, PT, R16, c[0x0][0x3c8], PT ;  /* 0x0000f20010007a0c */ /* 0x008fc40003f46270 */
[----:B----4-:R-:W-:Y:S02]  /*114a0*/  ISETP.GE.AND P1, PT, R13, c[0x0][0x3c8], PT ;  /* 0x0000f2000d007a0c */ /* 0x010fe40003f26270 */
[----:B-----5:R-:W-:-:S09]  /*114b0*/  ISETP.GE.AND P0, PT, R11, c[0x0][0x3c8], PT ;  /* 0x0000f2000b007a0c */ /* 0x020fd20003f06270 */
[CC--:B------:R-:W-:Y:S02]  /*114c0*/  @!P2 LEA R8, P5, R16.reuse, R3.reuse, 0x1 ;  /* 0x000000031008a211 */ /* 0x0c0fe400078a08ff */
[-C--:B------:R-:W-:Y:S02]  /*114d0*/  @!P1 LEA R6, P4, R13, R3.reuse, 0x1 ;  /* 0x000000030d069211 */ /* 0x080fe400078808ff */
[-C--:B-1----:R-:W-:Y:S02]  /*114e0*/  @!P2 LEA.HI.X R9, R16, R2.reuse, R17, 0x1, P5 ;  /* 0x000000021009a211 */ /* 0x082fe400028f0c11 */
[----:B------:R-:W-:Y:S02]  /*114f0*/  @!P0 LEA R4, P3, R11, R3, 0x1 ;  /* 0x000000030b048211 */ /* 0x000fe400078608ff */
[-C--:B--2---:R-:W-:Y:S02]  /*11500*/  @!P1 LEA.HI.X R7, R13, R2.reuse, R14, 0x1, P4 ;  /* 0x000000020d079211 */ /* 0x084fe400020f0c0e */
[----:B------:R-:W-:Y:S01]  /*11510*/  @!P0 LEA.HI.X R5, R11, R2, R12, 0x1, P3 ;  /* 0x000000020b058211 */ /* 0x000fe200018f0c0c */
[----:B------:R1:W-:Y:S04]  /*11520*/  @!P2 ST.E.128 [R8.64], RZ ;  /* 0x000000ff0800a985 */ /* 0x0003e8000c101d06 */
[----:B------:R1:W-:Y:S04]  /*11530*/  @!P1 ST.E.128 [R6.64], RZ ;  /* 0x000000ff06009985 */ /* 0x0003e8000c101d06 */
[----:B------:R1:W-:Y:S02]  /*11540*/  @!P0 ST.E.128 [R4.64], RZ ;  /* 0x000000ff04008985 */ /* 0x0003e4000c101d06 */
.L_x_462:
[----:B------:R-:W-:Y:S05]  /*11550*/  BSYNC B1 ;  /* 0x0000000000017941 */ /* 0x000fea0003800000 */
.L_x_453:
[----:B----4-:R-:W4:Y:S02]  /*11560*/  LDL R0, [R1+0x90] ;  /* 0x0000900001007983 */ /* 0x010f240000100800 */
[----:B----4-:R-:W-:-:S13]  /*11570*/  ISETP.NE.AND P0, PT, R0, RZ, PT ;  /* 0x000000ff0000720c */ /* 0x010fda0003f05270 */
[----:B------:R-:W-:Y:S01]  /*11580*/  @P0 WARPSYNC 0xffffffff ;  /* 0xffffffff00000948 */ /* 0x000fe20003800000 */
[----:B------:R-:W-:Y:S06]  /*11590*/  @P0 BAR.SYNC.DEFER_BLOCKING 0x5, 0x100 ;  /* 0x0144000000000b1d */ /* 0x000fec0000010000 */
[----:B------:R-:W4:Y:S04]  /*115a0*/  @P0 LDS R0, [0x15100] ;  /* 0x01510000ff000984 */ /* 0x000f280000000800 */
[----:B----4-:R4:W-:Y:S04]  /*115b0*/  @P0 STL [R1+0x64], R0 ;  /* 0x0000640001000387 */ /* 0x0109e80000100800 */
[----:B------:R-:W-:Y:S06]  /*115c0*/  @P0 BAR.ARV 0x4, 0x100 ;  /* 0x0104000000000b1d */ /* 0x000fec0000002000 */
[----:B------:R-:W-:Y:S05]  /*115d0*/  @P0 BRA `(.L_x_477) ;  /* 0x0000007000000947 */ /* 0x000fea0003800000 */
[----:B------:R-:W-:Y:S05]  /*115e0*/  BRA.DIV ~URZ, `(.L_x_478) ;  /* 0x000005427f007947 */ /* 0x000fea000b800000 */
[----:B----4-:R4:W3:Y:S02]  /*115f0*/  SHFL.IDX PT, R0, R61, RZ, 0x1f ;  /* 0x00001fff3d007589 */ /* 0x0108e400000e0000 */
.L_x_489:
[----:B------:R-:W-:Y:S01]  /*11600*/  WARPSYNC 0xffffffff ;  /* 0xffffffff00007948 */ /* 0x000fe20003800000 */
[----:B------:R-:W-:Y:S06]  /*11610*/  BAR.SYNC.DEFER_BLOCKING 0x4, 0x100 ;  /* 0x0104000000007b1d */ /* 0x000fec0000010000 */
[----:B---3--:R3:W-:Y:S04]  /*11620*/  STL [R1+0x64], R0 ;  /* 0x0000640001007387 */ /* 0x0087e80000100800 */
[----:B------:R3:W-:Y:S04]  /*11630*/  @!P6 STS [0x15100], R61 ;  /* 0x0151003dff00e388 */ /* 0x0007e80000000800 */
[----:B------:R-:W-:Y:S06]  /*11640*/  BAR.ARV 0x5, 0x100 ;  /* 0x0144000000007b1d */ /* 0x000fec0000002000 */
.L_x_477:
[----:B---34-:R-:W3:Y:S02]  /*11650*/  LDL R0, [R1+0x64] ;  /* 0x0000640001007983 */ /* 0x018ee40000100800 */
[----:B---3--:R-:W-:-:S13]  /*11660*/  ISETP.GE.AND P0, PT, R0, c[0x0][0x538], PT ;  /* 0x00014e0000007a0c */ /* 0x008fda0003f06270 */
[----:B-12--5:R-:W-:Y:S01]  /*11670*/  @P0 CALL.REL.NOINC `(.L_x_479) ;  /* 0x0000001000000944 */ /* 0x026fe20003c00000 */
[----:B------:R-:W-:Y:S05]  /*11680*/  BRA `(.L_x_480) ;  /* 0xfffef3f000007947 */ /* 0x000fea000383ffff */
.L_x_479:
[----:B------:R-:W-:Y:S05]  /*11690*/  EXIT ;  /* 0x000000000000794d */ /* 0x000fea0003800000 */
.L_x_449:
[----:B-1----:R1:W5:Y:S01]  /*116a0*/  LDL R0, [R1+0x18] ;  /* 0x0000180001007983 */ /* 0x0023620000100800 */
[----:B------:R-:W-:Y:S02]  /*116b0*/  MOV R3, 0x2 ;  /* 0x0000000200037802 */ /* 0x000fe40000000f00 */
[----:B------:R-:W-:Y:S02]  /*116c0*/  MOV R2, 0x116e0 ;  /* 0x000116e000027802 */ /* 0x000fe40000000f00 */
[----:B-1---5:R-:W-:Y:S05]  /*116d0*/  CALL.REL.NOINC `($__internal_0_$__cuda_sm70_shflsync_bfly_p) ;  /* 0x000004c000007944 */ /* 0x022fea0003c00000 */
[----:B------:R-:W-:Y:S01]  /*116e0*/  MOV R4, R5 ;  /* 0x0000000500047202 */ /* 0x000fe20000000f00 */
[----:B------:R-:W-:Y:S05]  /*116f0*/  BRA `(.L_x_481) ;  /* 0xffffd7a000007947 */ /* 0x000fea000383ffff */
.L_x_450:
[----:B------:R-:W-:Y:S01]  /*11700*/  IMAD.MOV.U32 R0, RZ, RZ, R4 ;  /* 0x000000ffff007224 */ /* 0x000fe200078e0004 */
[----:B------:R-:W-:Y:S02]  /*11710*/  MOV R3, 0x1 ;  /* 0x0000000100037802 */ /* 0x000fe40000000f00 */
[----:B------:R-:W-:Y:S02]  /*11720*/  MOV R2, 0x11740 ;  /* 0x0001174000027802 */ /* 0x000fe40000000f00 */
[----:B-----5:R-:W-:Y:S05]  /*11730*/  CALL.REL.NOINC `($__internal_0_$__cuda_sm70_shflsync_bfly_p) ;  /* 0x0000046000007944 */ /* 0x020fea0003c00000 */
[----:B------:R1:W5:Y:S01]  /*11740*/  LDL R0, [R1+0x1c] ;  /* 0x00001c0001007983 */ /* 0x0003620000100800 */
[----:B------:R-:W-:Y:S01]  /*11750*/  FADD.FTZ R4, R4, R5 ;  /* 0x0000000504047221 */ /* 0x000fe20000010000 */
[----:B------:R-:W-:Y:S02]  /*11760*/  MOV R3, 0x2 ;  /* 0x0000000200037802 */ /* 0x000fe40000000f00 */
[----:B------:R-:W-:-:S02]  /*11770*/  MOV R2, 0x11790 ;  /* 0x0001179000027802 */ /* 0x000fc40000000f00 */
[----:B-1---5:R-:W-:Y:S05]  /*11780*/  CALL.REL.NOINC `($__internal_0_$__cuda_sm70_shflsync_bfly_p) ;  /* 0x0000041000007944 */ /* 0x022fea0003c00000 */
[----:B------:R-:W2:Y:S01]  /*11790*/  LDL.LU R0, [R1+0x1c] ;  /* 0x00001c0001007983 */ /* 0x000ea20000300800 */
[----:B------:R-:W-:-:S02]  /*117a0*/  MOV R3, 0x1 ;  /* 0x0000000100037802 */ /* 0x000fc40000000f00 */
[----:B------:R-:W-:Y:S01]  /*117b0*/  MOV R2, 0x117e0 ;  /* 0x000117e000027802 */ /* 0x000fe20000000f00 */
[----:B--2---:R-:W-:Y:S02]  /*117c0*/  FADD.FTZ R0, R0, R5 ;  /* 0x0000000500007221 */ /* 0x004fe40000010000 */
[----:B------:R-:W-:Y:S05]  /*117d0*/  CALL.REL.NOINC `($__internal_0_$__cuda_sm70_shflsync_bfly_p) ;  /* 0x000003c000007944 */ /* 0x000fea0003c00000 */
[----:B------:R-:W-:Y:S01]  /*117e0*/  MOV R3, R5 ;  /* 0x0000000500037202 */ /* 0x000fe20000000f00 */
[----:B------:R-:W-:Y:S05]  /*117f0*/  BRA `(.L_x_482) ;  /* 0xffffd73000007947 */ /* 0x000fea000383ffff */
.L_x_465:
[----:B------:R-:W-:Y:S01]  /*11800*/  IMAD.MOV.U32 R7, RZ, RZ, R2 ;  /* 0x000000ffff077224 */ /* 0x000fe200078e0002 */
[----:B------:R-:W-:Y:S01]  /*11810*/  MOV R6, RZ ;  /* 0x000000ff00067202 */ /* 0x000fe20000000f00 */
[----:B------:R-:W-:Y:S01]  /*11820*/  IMAD.MOV.U32 R4, RZ, RZ, 0x181f ;  /* 0x0000181fff047424 */ /* 0x000fe200078e00ff */
[----:B------:R-:W-:Y:S02]  /*11830*/  MOV R8, 0x11850 ;  /* 0x0001185000087802 */ /* 0x000fe40000000f00 */
[----:B------:R-:W-:Y:S05]  /*11840*/  CALL.REL.NOINC `($__internal_1_$__cuda_sm70_shflsync_idx_p) ;  /* 0x0000039000007944 */ /* 0x000fea0003c00000 */
[----:B------:R-:W-:Y:S01]  /*11850*/  MOV R5, R4 ;  /* 0x0000000400057202 */ /* 0x000fe20000000f00 */
[----:B------:R-:W-:Y:S05]  /*11860*/  BRA `(.L_x_483) ;  /* 0xfffff6b000007947 */ /* 0x000fea000383ffff */
.L_x_466:
[----:B------:R-:W-:Y:S01]  /*11870*/  IMAD.MOV.U32 R7, RZ, RZ, R3 ;  /* 0x000000ffff077224 */ /* 0x000fe200078e0003 */
[----:B------:R-:W-:Y:S01]  /*11880*/  MOV R6, RZ ;  /* 0x000000ff00067202 */ /* 0x000fe20000000f00 */
[----:B------:R-:W-:Y:S01]  /*11890*/  IMAD.MOV.U32 R4, RZ, RZ, 0x181f ;  /* 0x0000181fff047424 */ /* 0x000fe200078e00ff */
[----:B------:R-:W-:Y:S02]  /*118a0*/  MOV R8, 0x118c0 ;  /* 0x000118c000087802 */ /* 0x000fe40000000f00 */
[----:B-12---:R-:W-:Y:S05]  /*118b0*/  CALL.REL.NOINC `($__internal_1_$__cuda_sm70_shflsync_idx_p) ;  /* 0x0000032000007944 */ /* 0x006fea0003c00000 */
[----:B------:R-:W-:Y:S05]  /*118c0*/  BRA `(.L_x_484) ;  /* 0xfffff67000007947 */ /* 0x000fea000383ffff */
.L_x_469:
[----:B--2---:R-:W-:Y:S01]  /*118d0*/  IMAD.MOV.U32 R7, RZ, RZ, R2 ;  /* 0x000000ffff077224 */ /* 0x004fe200078e0002 */
[----:B------:R-:W-:Y:S01]  /*118e0*/  MOV R6, 0x1 ;  /* 0x0000000100067802 */ /* 0x000fe20000000f00 */
[----:B----4-:R-:W-:Y:S01]  /*118f0*/  IMAD.MOV.U32 R4, RZ, RZ, 0x181f ;  /* 0x0000181fff047424 */ /* 0x010fe200078e00ff */
[----:B------:R-:W-:-:S02]  /*11900*/  MOV R8, 0x11920 ;  /* 0x0001192000087802 */ /* 0x000fc40000000f00 */
[----:B-1-3--:R-:W-:Y:S05]  /*11910*/  CALL.REL.NOINC `($__internal_1_$__cuda_sm70_shflsync_idx_p) ;  /* 0x000002c000007944 */ /* 0x00afea0003c00000 */
[----:B------:R-:W-:Y:S01]  /*11920*/  IMAD.MOV.U32 R5, RZ, RZ, R4 ;  /* 0x000000ffff057224 */ /* 0x000fe200078e0004 */
[----:B------:R-:W-:Y:S01]  /*11930*/  MOV R6, 0x1 ;  /* 0x0000000100067802 */ /* 0x000fe20000000f00 */
[----:B------:R-:W-:Y:S01]  /*11940*/  IMAD.MOV.U32 R7, RZ, RZ, R3 ;  /* 0x000000ffff077224 */ /* 0x000fe200078e0003 */
[----:B------:R-:W-:-:S02]  /*11950*/  MOV R4, 0x181f ;  /* 0x0000181f00047802 */ /* 0x000fc40000000f00 */
[----:B------:R-:W-:Y:S02]  /*11960*/  MOV R8, 0x11980 ;  /* 0x0001198000087802 */ /* 0x000fe40000000f00 */
[----:B------:R-:W-:Y:S05]  /*11970*/  CALL.REL.NOINC `($__internal_1_$__cuda_sm70_shflsync_idx_p) ;  /* 0x0000026000007944 */ /* 0x000fea0003c00000 */
[----:B------:R-:W-:Y:S05]  /*11980*/  BRA `(.L_x_485) ;  /* 0xfffff75000007947 */ /* 0x000fea000383ffff */
.L_x_472:
[----:B-1----:R-:W-:Y:S01]  /*11990*/  IMAD.MOV.U32 R7, RZ, RZ, R2 ;  /* 0x000000ffff077224 */ /* 0x002fe200078e0002 */
[----:B------:R-:W-:Y:S01]  /*119a0*/  MOV R6, 0x2 ;  /* 0x0000000200067802 */ /* 0x000fe20000000f00 */
[----:B----4-:R-:W-:Y:S01]  /*119b0*/  IMAD.MOV.U32 R4, RZ, RZ, 0x181f ;  /* 0x0000181fff047424 */ /* 0x010fe200078e00ff */
[----:B------:R-:W-:Y:S02]  /*119c0*/  MOV R8, 0x119e0 ;  /* 0x000119e000087802 */ /* 0x000fe40000000f00 */
[----:B--23--:R-:W-:Y:S05]  /*119d0*/  CALL.REL.NOINC `($__internal_1_$__cuda_sm70_shflsync_idx_p) ;  /* 0x0000020000007944 */ /* 0x00cfea0003c00000 */
[----:B------:R-:W-:Y:S01]  /*119e0*/  MOV R5, R4 ;  /* 0x0000000400057202 */ /* 0x000fe20000000f00 */
[----:B------:R-:W-:Y:S05]  /*119f0*/  BRA `(.L_x_486) ;  /* 0xfffff86000007947 */ /* 0x000fea000383ffff */
.L_x_473:
[----:B------:R-:W-:Y:S01]  /*11a00*/  IMAD.MOV.U32 R7, RZ, RZ, R3 ;  /* 0x000000ffff077224 */ /* 0x000fe200078e0003 */
[----:B------:R-:W-:Y:S01]  /*11a10*/  MOV R6, 0x2 ;  /* 0x0000000200067802 */ /* 0x000fe20000000f00 */
[----:B----4-:R-:W-:Y:S01]  /*11a20*/  IMAD.MOV.U32 R4, RZ, RZ, 0x181f ;  /* 0x0000181fff047424 */ /* 0x010fe200078e00ff */
[----:B------:R-:W-:Y:S02]  /*11a30*/  MOV R8, 0x11a50 ;  /* 0x00011a5000087802 */ /* 0x000fe40000000f00 */
[----:B-123--:R-:W-:Y:S05]  /*11a40*/  CALL.REL.NOINC `($__internal_1_$__cuda_sm70_shflsync_idx_p) ;  /* 0x0000019000007944 */ /* 0x00efea0003c00000 */
[----:B------:R-:W-:Y:S05]  /*11a50*/  BRA `(.L_x_487) ;  /* 0xfffff82000007947 */ /* 0x000fea000383ffff */
.L_x_476:
[----:B-1----:R-:W-:Y:S01]  /*11a60*/  IMAD.MOV.U32 R7, RZ, RZ, R2 ;  /* 0x000000ffff077224 */ /* 0x002fe200078e0002 */
[----:B------:R-:W-:Y:S01]  /*11a70*/  MOV R6, 0x3 ;  /* 0x0000000300067802 */ /* 0x000fe20000000f00 */
[----:B------:R-:W-:Y:S01]  /*11a80*/  IMAD.MOV.U32 R4, RZ, RZ, 0x181f ;  /* 0x0000181fff047424 */ /* 0x000fe200078e00ff */
[----:B------:R-:W-:-:S02]  /*11a90*/  MOV R8, 0x11ab0 ;  /* 0x00011ab000087802 */ /* 0x000fc40000000f00 */
[----:B--234-:R-:W-:Y:S05]  /*11aa0*/  CALL.REL.NOINC `($__internal_1_$__cuda_sm70_shflsync_idx_p) ;  /* 0x0000013000007944 */ /* 0x01cfea0003c00000 */
[----:B------:R-:W-:Y:S01]  /*11ab0*/  IMAD.MOV.U32 R2, RZ, RZ, R4 ;  /* 0x000000ffff027224 */ /* 0x000fe200078e0004 */
[----:B------:R-:W-:Y:S01]  /*11ac0*/  MOV R6, 0x3 ;  /* 0x0000000300067802 */ /* 0x000fe20000000f00 */
[----:B------:R-:W-:Y:S01]  /*11ad0*/  IMAD.MOV.U32 R7, RZ, RZ, R3 ;  /* 0x000000ffff077224 */ /* 0x000fe200078e0003 */
[----:B------:R-:W-:-:S02]  /*11ae0*/  MOV R4, 0x181f ;  /* 0x0000181f00047802 */ /* 0x000fc40000000f00 */
[----:B------:R-:W-:Y:S02]  /*11af0*/  MOV R8, 0x11b10 ;  /* 0x00011b1000087802 */ /* 0x000fe40000000f00 */
[----:B------:R-:W-:Y:S05]  /*11b00*/  CALL.REL.NOINC `($__internal_1_$__cuda_sm70_shflsync_idx_p) ;  /* 0x000000d000007944 */ /* 0x000fea0003c00000 */
[----:B------:R-:W-:Y:S01]  /*11b10*/  MOV R3, R4 ;  /* 0x0000000400037202 */ /* 0x000fe20000000f00 */
[----:B------:R-:W-:Y:S05]  /*11b20*/  BRA `(.L_x_488) ;  /* 0xfffff8e000007947 */ /* 0x000fea000383ffff */
.L_x_478:
[----:B-12---:R-:W-:Y:S01]  /*11b30*/  IMAD.MOV.U32 R7, RZ, RZ, R61 ;  /* 0x000000ffff077224 */ /* 0x006fe200078e003d */
[----:B------:R-:W-:Y:S01]  /*11b40*/  MOV R6, RZ ;  /* 0x000000ff00067202 */ /* 0x000fe20000000f00 */
[----:B------:R-:W-:Y:S01]  /*11b50*/  IMAD.MOV.U32 R4, RZ, RZ, 0x1f ;  /* 0x0000001fff047424 */ /* 0x000fe200078e00ff */
[----:B------:R-:W-:Y:S02]  /*11b60*/  MOV R8, 0x11b80 ;  /* 0x00011b8000087802 */ /* 0x000fe40000000f00 */
[----:B---345:R-:W-:Y:S05]  /*11b70*/  CALL.REL.NOINC `($__internal_1_$__cuda_sm70_shflsync_idx_p) ;  /* 0x0000006000007944 */ /* 0x038fea0003c00000 */
[----:B------:R-:W-:Y:S01]  /*11b80*/  MOV R0, R4 ;  /* 0x0000000400007202 */ /* 0x000fe20000000f00 */
[----:B------:R-:W-:Y:S05]  /*11b90*/  BRA `(.L_x_489) ;  /* 0xfffffa6000007947 */ /* 0x000fea000383ffff */
        .weak           $__internal_0_$__cuda_sm70_shflsync_bfly_p
        .type           $__internal_0_$__cuda_sm70_shflsync_bfly_p,@function
        .size           $__internal_0_$__cuda_sm70_shflsync_bfly_p,($__internal_1_$__cuda_sm70_shflsync_idx_p - $__internal_0_$__cuda_sm70_shflsync_bfly_p)
$__internal_0_$__cuda_sm70_shflsync_bfly_p:
[----:B------:R-:W-:Y:S04]  /*11ba0*/  WARPSYNC R6 ;  /* 0x0000000600007348 */ /* 0x000fe80003800000 */
[----:B------:R1:W2:Y:S02]  /*11bb0*/  SHFL.BFLY PT, R5, R0, R3, R7 ;  /* 0x0c00000300057389 */ /* 0x0002a400000e0007 */
[----:B-1----:R-:W-:-:S04]  /*11bc0*/  MOV R3, 0x0 ;  /* 0x0000000000037802 */ /* 0x002fc80000000f00 */
[----:B--2---:R-:W-:Y:S05]  /*11bd0*/  RET.REL.NODEC R2 `(_ZN7cutlass13device_kernelIN5flash19enable_sm80_to_sm89INS1_16FlashAttnFwdSm80INS1_25CollectiveMainloopFwdSm80ILi8ELi1ELb1EN4cute5tupleIJNS5_1CILi128EEENS7_ILi96EEENS7_ILi192EEEEEELi192ENS_10bfloat16_tEfNS_4arch4Sm80ELb1ELb0ELb1ELb0ELb0ELb0ELb1ELb0EEENS1_21CollectiveEpilogueFwdINS6_IJS8_SA_S9_EEENS6_IJNS7_ILi1EEESI_SI_EEESC_SE_Li256ELb0ELb1ELb0ELb0EEENS1_30DynamicPersistentTileSchedulerILi256ELi256ELb0ELb1ELb0EEEEEEEEEvNT_6ParamsE) ;  /* 0xfffee42002007950 */ /* 0x004fea0003c3ffff */
        .weak           $__internal_1_$__cuda_sm70_shflsync_idx_p
        .type           $__internal_1_$__cuda_sm70_shflsync_idx_p,@function
        .size           $__internal_1_$__cuda_sm70_shflsync_idx_p,(.L_x_2620 - $__internal_1_$__cuda_sm70_shflsync_idx_p)
$__internal_1_$__cuda_sm70_shflsync_idx_p:
[----:B------:R-:W-:Y:S04]  /*11be0*/  WARPSYNC R63 ;  /* 0x0000003f00007348 */ /* 0x000fe80003800000 */
[----:B------:R1:W2:Y:S02]  /*11bf0*/  SHFL.IDX PT, R4, R7, R6, R4 ;  /* 0x0000000607047389 */ /* 0x0002a400000e0004 */
[----:B-1----:R-:W-:Y:S02]  /*11c00*/  MOV R6, R8 ;  /* 0x0000000800067202 */ /* 0x002fe40000000f00 */
[----:B------:R-:W-:-:S04]  /*11c10*/  MOV R7, 0x0 ;  /* 0x0000000000077802 */ /* 0x000fc80000000f00 */
[----:B--2---:R-:W-:Y:S05]  /*11c20*/  RET.REL.NODEC R6 `(_ZN7cutlass13device_kernelIN5flash19enable_sm80_to_sm89INS1_16FlashAttnFwdSm80INS1_25CollectiveMainloopFwdSm80ILi8ELi1ELb1EN4cute5tupleIJNS5_1CILi128EEENS7_ILi96EEENS7_ILi192EEEEEELi192ENS_10bfloat16_tEfNS_4arch4Sm80ELb1ELb0ELb1ELb0ELb0ELb0ELb1ELb0EEENS1_21CollectiveEpilogueFwdINS6_IJS8_SA_S9_EEENS6_IJNS7_ILi1EEESI_SI_EEESC_SE_Li256ELb0ELb1ELb0ELb0EEENS1_30DynamicPersistentTileSchedulerILi256ELi256ELb0ELb1ELb0EEEEEEEEEvNT_6ParamsE) ;  /* 0xfffee3d006007950 */ /* 0x004fea0003c3ffff */
.L_x_490:
        /* <DEDUP_REMOVED lines=13> */
.L_x_2620:


//--------------------- .text._ZN7cutlass13device_kernelIN5flash19enable_sm80_to_sm89INS1_16FlashAttnFwdSm80INS1_25CollectiveMainloopFwdSm80ILi8ELi1ELb1EN4cute5tupleIJNS5_1CILi128EEENS7_ILi96EEENS7_ILi192EEEEEELi192ENS_10bfloat16_tEfNS_4arch4Sm80ELb1ELb0ELb1ELb1ELb0ELb0ELb1ELb0EEENS1_21CollectiveEpilogueFwdINS6_IJS8_SA_S9_EEENS6_IJNS7_ILi1EEESI_SI_EEESC_SE_Li256ELb1ELb1ELb0ELb0EEENS1_19SingleTileSchedulerILb1ELb0ELb1ELi128EEEEEEEEEvNT_6ParamsE --------------------------
	.section	.text._ZN7cutlass13device_kernelIN5flash19enable_sm80_to_sm89INS1_16FlashAttnFwdSm80INS1_25CollectiveMainloopFwdSm80ILi8ELi1ELb1EN4cute5tupleIJNS5_1CILi128EEENS7_ILi96EEENS7_ILi192EEEEEELi192ENS_10bfloat16_tEfNS_4arch4Sm80ELb1ELb0ELb1ELb1ELb0ELb0ELb1ELb0EEENS1_21CollectiveEpilogueFwdINS6_IJS8_SA_S9_EEENS6_IJNS7_ILi1EEESI_SI_EEESC_SE_Li256ELb1ELb1ELb0ELb0EEENS1_19SingleTileSchedulerILb1ELb0ELb1ELi128EEEEEEEEEvNT_6ParamsE,"ax",@progbits
	.sectioninfo	@"SHI_REGISTERS=255"
	.align	128
.text._ZN7cutlass13device_kernelIN5flash19enable_sm80_to_sm89INS1_16FlashAttnFwdSm80INS1_25CollectiveMainloopFwdSm80ILi8ELi1ELb1EN4cute5tupleIJNS5_1CILi128EEENS7_ILi96EEENS7_ILi192EEEEEELi192ENS_10bfloat16_tEfNS_4arch4Sm80ELb1ELb0ELb1ELb1ELb0ELb0ELb1ELb0EEENS1_21CollectiveEpilogueFwdINS6_IJS8_SA_S9_EEENS6_IJNS7_ILi1EEESI_SI_EEESC_SE_Li256ELb1ELb1ELb0ELb0EEENS1_19SingleTileSchedulerILb1ELb0ELb1ELi128EEEEEEEEEvNT_6ParamsE:
        .type           _ZN7cutlass13device_kernelIN5flash19enable_sm80_to_sm89INS1_16FlashAttnFwdSm80INS1_25CollectiveMainloopFwdSm80ILi8ELi1ELb1EN4cute5tupleIJNS5_1CILi128EEENS7_ILi96EEENS7_ILi192EEEEEELi192ENS_10bfloat16_tEfNS_4arch4Sm80ELb1ELb0ELb1ELb1ELb0ELb0ELb1ELb0EEENS1_21CollectiveEpilogueFwdINS6_IJS8_SA_S9_EEENS6_IJNS7_ILi1EEESI_SI_EEESC_SE_Li256ELb1ELb1ELb0ELb0EEENS1_19SingleTileSchedulerILb1ELb0ELb1ELi128EEEEEEEEEvNT_6ParamsE,@function
        .size           _ZN7cutlass13device_kernelIN5flash19enable_sm80_to_sm89INS1_16FlashAttnFwdSm80INS1_25CollectiveMainloopFwdSm80ILi8ELi1ELb1EN4cute5tupleIJNS5_1CILi128EEENS7_ILi96EEENS7_ILi192EEEEEELi192ENS_10bfloat16_tEfNS_4arch4Sm80ELb1ELb0ELb1ELb1ELb0ELb0ELb1ELb0EEENS1_21CollectiveEpilogueFwdINS6_IJS8_SA_S9_EEENS6_IJNS7_ILi1EEESI_SI_EEESC_SE_Li256ELb1ELb1ELb0ELb0EEENS1_19SingleTileSchedulerILb1ELb0ELb1ELi128EEEEEEEEEvNT_6ParamsE,(.L_x_2623 - _ZN7cutlass13device_kernelIN5flash19enable_sm80_to_sm89INS1_16FlashAttnFwdSm80INS1_25CollectiveMainloopFwdSm80ILi8ELi1ELb1EN4cute5tupleIJNS5_1CILi128EEENS7_ILi96EEENS7_ILi192EEEEEELi192ENS_10bfloat16_tEfNS_4arch4Sm80ELb1ELb0ELb1ELb1ELb0ELb0ELb1ELb0EEENS1_21CollectiveEpilogueFwdINS6_IJS8_SA_S9_EEENS6_IJNS7_ILi1EEESI_SI_EEESC_SE_Li256ELb1ELb1ELb0ELb0EEENS1_19SingleTileSchedulerILb1ELb0ELb1ELi128EEEEEEEEEvNT_6ParamsE)
        .other          _ZN7cutlass13device_kernelIN5flash19enable_sm80_to_sm89INS1_16FlashAttnFwdSm80INS1_25CollectiveMainloopFwdSm80ILi8ELi1ELb1EN4cute5tupleIJNS5_1CILi128EEENS7_ILi96EEENS7_ILi192EEEEEELi192ENS_10bfloat16_tEfNS_4arch4Sm80ELb1ELb0ELb1ELb1ELb0ELb0ELb1ELb0EEENS1_21CollectiveEpilogueFwdINS6_IJS8_SA_S9_EEENS6_IJNS7_ILi1EEESI_SI_EEESC_SE_Li256ELb1ELb1ELb0ELb0EEENS1_19SingleTileSchedulerILb1ELb0ELb1ELi128EEEEEEEEEvNT_6ParamsE,@"STO_CUDA_ENTRY STV_DEFAULT"
_ZN7cutlass13device_kernelIN5flash19enable_sm80_to_sm89INS1_16FlashAttnFwdSm80INS1_25CollectiveMainloopFwdSm80ILi8ELi1ELb1EN4cute5tupleIJNS5_1CILi128EEENS7_ILi96EEENS7_ILi192EEEEEELi192ENS_10bfloat16_tEfNS_4arch4Sm80ELb1ELb0ELb1ELb1ELb0ELb0ELb1ELb0EEENS1_21CollectiveEpilogueFwdINS6_IJS8_SA_S9_EEENS6_IJNS7_ILi1EEESI_SI_EEESC_SE_Li256ELb1ELb1ELb0ELb0EEENS1_19SingleTileSchedulerILb1ELb0ELb1ELi128EEEEEEEEEvNT_6ParamsE:
[----:B------:R-:W-:Y:S02]  /*0000*/  MOV R1, c[0x0][0x28] ;  /* 0x00000a0000017a02 */ /* 0x000fe40000000f00 */
[----:B------:R-:W1:Y:S01]  /*0010*/  S2R R121, SR_TID.X ;  /* 0x0000000000797919 */ /* 0x000e620000002100 */
[----:B------:R-:W-:Y:S01]  /*0020*/  IMAD.MOV.U32 R26, RZ, RZ, 0x4 ;  /* 0x00000004ff1a7424 */ /* 0x000fe200078e00ff */
[----:B------:R-:W2:Y:S01]  /*0030*/  S2UR UR21, SR_CTAID.X ;  /* 0x00000000001579c3 */ /* 0x000ea20000002500 */
[----:B------:R-:W-:Y:S01]  /*0040*/  ULDC.64 UR18, c[0x0][0x118] ;  /* 0x0000460000127ab9 */ /* 0x000fe20000000a00 */
[----:B------:R-:W3:Y:S01]  /*0050*/  S2R R5, SR_CTAID.Z ;  /* 0x0000000000057919 */ /* 0x000ee20000002700 */
[----:B------:R-:W-:Y:S02]  /*0060*/  IADD3 R1, R1, -0x58, RZ ;  /* 0xffffffa801017810 */ /* 0x000fe40007ffe0ff */
[----:B-1----:R-:W-:Y:S01]  /*0070*/  SHF.R.U32.HI R0, RZ, 0x5, R121 ;  /* 0x00000005ff007819 */ /* 0x002fe20000011679 */
[----:B---3--:R-:W-:-:S05]  /*0080*/  IMAD.WIDE R2, R5, R26, c[0x0][0x568] ;  /* 0x00015a0005027625 */ /* 0x008fca00078e021a */
[----:B------:R-:W1:Y:S02]  /*0090*/  SHFL.IDX PT, R0, R0, RZ, 0x1f ;  /* 0x00001fff00007589 */ /* 0x000e6400000e0000 */
[----:B-1----:R-:W-:-:S13]  /*00a0*/  ISETP.NE.AND P0, PT, R0, RZ, PT ;  /* 0x000000ff0000720c */ /* 0x002fda0003f05270 */
[----:B--2---:R-:W-:Y:S05]  /*00b0*/  @!P0 BRA `(.L_x_491) ;  /* 0x0000014000008947 */ /* 0x004fea0003800000 */
[----:B------:R-:W-:-:S04]  /*00c0*/  ISETP.NE.U32.AND P0, PT, RZ, c[0x0][0x568], PT ;  /* 0x00015a00ff007a0c */ /* 0x000fc80003f05070 */
[----:B------:R-:W-:-:S13]  /*00d0*/  ISETP.NE.AND.EX P0, PT, RZ, c[0x0][0x56c], PT, P0 ;  /* 0x00015b00ff007a0c */ /* 0x000fda0003f05300 */
[----:B------:R-:W-:Y:S05]  /*00e0*/  @!P0 BRA `(.L_x_492) ;  /* 0x0000002000008947 */ /* 0x000fea0003800000 */
[----:B------:R1:W5:Y:S01]  /*00f0*/  LDG.E R0, [R2.64] ;  /* 0x0000001202007981 */ /* 0x000362000c1e1900 */
[----:B------:R-:W-:Y:S05]  /*0100*/  BRA `(.L_x_493) ;  /* 0x0000009000007947 */ /* 0x000fea0003800000 */
.L_x_492:
        /* <DEDUP_REMOVED lines=8> */
.L_x_494:
[----:B------:R-:W-:-:S04]  /*0190*/  MOV R0, c[0x0][0x54c] ;  /* 0x0001530000007a02 */ /* 0x000fc80000000f00 */
.L_x_493:
[----:B------:R-:W-:Y:S01]  /*01a0*/  USHF.L.U32 UR21, UR21, 0x7, URZ ;  /* 0x0000000715157899 */ /* 0x000fe2000800063f */
[----:B-----5:R-:W-:-:S05]  /*01b0*/  IMAD R0, R0, c[0x0][0x548], RZ ;  /* 0x0001520000007a24 */ /* 0x020fca00078e02ff */
[----:B------:R-:W-:-:S04]  /*01c0*/  ISETP.LE.AND P0, PT, R0, UR21, PT ;  /* 0x0000001500007c0c */ /* 0x000fc8000bf03270 */
[----:B------:R-:W-:-:S05]  /*01d0*/  SEL R0, R5, 0xffffffff, !P0 ;  /* 0xffffffff05007807 */ /* 0x000fca0004000000 */
[----:B------:R2:W-:Y:S01]  /*01e0*/  STL [R1+0x40], R0 ;  /* 0x0000400001007387 */ /* 0x0005e20000100800 */
[----:B------:R-:W-:Y:S05]  /*01f0*/  BRA `(.L_x_495) ;  /* 0x0000013000007947 */ /* 0x000fea0003800000 */
.L_x_491:
[----:B------:R-:W-:-:S04]  /*0200*/  ISETP.NE.U32.AND P0, PT, RZ, c[0x0][0x568], PT ;  /* 0x00015a00ff007a0c */ /* 0x000fc80003f05070 */
[----:B------:R-:W-:-:S13]  /*0210*/  ISETP.NE.AND.EX P0, PT, RZ, c[0x0][0x56c], PT, P0 ;  /* 0x00015b00ff007a0c */ /* 0x000fda0003f05300 */
[----:B------:R-:W-:Y:S05]  /*0220*/  @!P0 BRA `(.L_x_496) ;  /* 0x0000002000008947 */ /* 0x000fea0003800000 */
[----:B------:R1:W5:Y:S01]  /*0230*/  LDG.E R0, [R2.64] ;  /* 0x0000001202007981 */ /* 0x000362000c1e1900 */
[----:B------:R-:W-:Y:S05]  /*0240*/  BRA `(.L_x_497) ;  /* 0x0000009000007947 */ /* 0x000fea0003800000 */
.L_x_496:
        /* <DEDUP_REMOVED lines=8> */
.L_x_498:
[----:B------:R-:W-:-:S04]  /*02d0*/  MOV R0, c[0x0][0x54c] ;  /* 0x0001530000007a02 */ /* 0x000fc80000000f00 */
.L_x_497:
[----:B------:R-:W-:Y:S01]  /*02e0*/  USHF.L.U32 UR21, UR21, 0x7, URZ ;  /* 0x0000000715157899 */ /* 0x000fe2000800063f */
[----:B-----5:R-:W-:-:S05]  /*02f0*/  IMAD R0, R0, c[0x0][0x548], RZ ;  /* 0x0001520000007a24 */ /* 0x020fca00078e02ff */
[----:B------:R-:W-:-:S04]  /*0300*/  ISETP.LE.AND P0, PT, R0, UR21, PT ;  /* 0x0000001500007c0c */ /* 0x000fc8000bf03270 */
[----:B------:R-:W-:-:S05]  /*0310*/  SEL R0, R5, 0xffffffff, !P0 ;  /* 0xffffffff05007807 */ /* 0x000fca0004000000 */
[----:B------:R2:W-:Y:S04]  /*0320*/  STL [R1+0x40], R0 ;  /* 0x0000400001007387 */ /* 0x0005e80000100800 */
.L_x_495:
[----:B------:R-:W3:Y:S02]  /*0330*/  LDL R39, [R1+0x40] ;  /* 0x0000400001277983 */ /* 0x000ee40000100800 */
[----:B---3--:R-:W-:-:S13]  /*0340*/  ISETP.GE.AND P0, PT, R39, RZ, PT ;  /* 0x000000ff2700720c */ /* 0x008fda0003f06270 */
        /* <DEDUP_REMOVED lines=10> */
[----:B-1----:R-:W-:Y:S01]  /*03f0*/  @P0 IMAD.WIDE R2, R39, R26, c[0x0][0x360] ;  /* 0x0000d80027020625 */ /* 0x002fe200078e021a */
[----:B------:R1:W3:Y:S01]  /*0400*/  @P1 LDG.E R8, [R4.64] ;  /* 0x0000001204081981 */ /* 0x0002e2000c1e1900 */
[----:B------:R-:W-:-:S03]  /*0410*/  CS2R R6, SRZ ;  /* 0x0000000000067805 */ /* 0x000fc6000001ff00 */
[----:B--2---:R2:W4:Y:S01]  /*0420*/  @P0 LDG.E R0, [R2.64] ;  /* 0x0000001202000981 */ /* 0x004522000c1e1900 */
[----:B-1----:R-:W-:-:S04]  /*0430*/  IMAD.WIDE R4, R39, R26, c[0x0][0x348] ;  /* 0x0000d20027047625 */ /* 0x002fc800078e021a */
[----:B--2---:R-:W-:Y:S01]  /*0440*/  IMAD.WIDE R2, R39, R26, c[0x0][0x350] ;  /* 0x0000d40027027625 */ /* 0x004fe200078e021a */
[----:B------:R1:W5:Y:S04]  /*0450*/  @P2 LDG.E R6, [R4.64] ;  /* 0x0000001204062981 */ /* 0x000368000c1e1900 */
[----:B------:R1:W5:Y:S01]  /*0460*/  @P6 LDG.E R7, [R2.64] ;  /* 0x0000001202076981 */ /* 0x000362000c1e1900 */
[----:B------:R-:W-:Y:S02]  /*0470*/  UMOV UR6, URZ ;  /* 0x0000003f00067c82 */ /* 0x000fe40008000000 */
[----:B------:R-:W-:Y:S02]  /*0480*/  ULDC UR12, c[0x0][0x168] ;  /* 0x00005a00000c7ab9 */ /* 0x000fe40000000800 */
[----:B------:R-:W-:Y:S01]  /*0490*/  ULDC UR8, c[0x0][0x1d0] ;  /* 0x0000740000087ab9 */ /* 0x000fe20000000800 */
[----:B---3--:R1:W2:Y:S08]  /*04a0*/  @P1 R2UR UR6, R8 ;  /* 0x00000000080613c2 */ /* 0x0082b000000e0000 */
[----:B----4-:R1:W3:Y:S02]  /*04b0*/  @P0 R2UR UR12, R0 ;  /* 0x00000000000c03c2 */ /* 0x0102e400000e0000 */
[----:B-123--:R-:W-:Y:S05]  /*04c0*/  @P0 BRA `(.L_x_499) ;  /* 0x0000006000000947 */ /* 0x00efea0003800000 */
[----:B------:R-:W-:Y:S05]  /*04d0*/  @!P2 BRA `(.L_x_499) ;  /* 0x000000500000a947 */ /* 0x000fea0003800000 */
[----:B------:R1:W2:Y:S04]  /*04e0*/  LDG.E R0, [R4.64] ;  /* 0x0000001204007981 */ /* 0x0002a8000c1e1900 */
[----:B-1----:R-:W3:Y:S01]  /*04f0*/  LDG.E R4, [R4.64+0x4] ;  /* 0x0000041204047981 */ /* 0x002ee2000c1e1900 */
[----:B--2---:R-:W1:Y:S08]  /*0500*/  R2UR UR12, R0 ;  /* 0x00000000000c73c2 */ /* 0x004e7000000e0000 */
[----:B---3--:R-:W1:Y:S02]  /*0510*/  R2UR UR4, R4 ;  /* 0x00000000040473c2 */ /* 0x008e6400000e0000 */
[----:B-1----:R-:W-:-:S06]  /*0520*/  UIADD3 UR12, -UR12, UR4, URZ ;  /* 0x000000040c0c7290 */ /* 0x002fcc000fffe13f */
.L_x_499:
[----:B------:R-:W-:-:S04]  /*0530*/  ISETP.NE.U32.AND P0, PT, RZ, c[0x0][0x368], PT ;  /* 0x0000da00ff007a0c */ /* 0x000fc80003f05070 */
[----:B------:R-:W-:-:S13]  /*0540*/  ISETP.NE.AND.EX P0, PT, RZ, c[0x0][0x36c], PT, P0 ;  /* 0x0000db00ff007a0c */ /* 0x000fda0003f05300 */
[----:B------:R-:W-:Y:S05]  /*0550*/  @!P0 BRA `(.L_x_500) ;  /* 0x0000004000008947 */ /* 0x000fea0003800000 */
[----:B------:R-:W-:-:S05]  /*0560*/  IMAD.WIDE R2, R39, R26, c[0x0][0x368] ;  /* 0x0000da0027027625 */ /* 0x000fca00078e021a */
[----:B------:R-:W2:Y:S02]  /*0570*/  LDG.E R0, [R2.64] ;  /* 0x0000001202007981 */ /* 0x000ea4000c1e1900 */
[----:B--2---:R1:W2:Y:S02]  /*0580*/  R2UR UR8, R0 ;  /* 0x00000000000873c2 */ /* 0x0042a400000e0000 */
[----:B-12---:R-:W-:Y:S05]  /*0590*/  BRA `(.L_x_501) ;  /* 0x0000006000007947 */ /* 0x006fea0003800000 */
.L_x_500:
[----:B------:R-:W-:Y:S05]  /*05a0*/  @!P6 BRA `(.L_x_501) ;  /* 0x000000500000e947 */ /* 0x000fea0003800000 */
[----:B------:R1:W2:Y:S04]  /*05b0*/  LDG.E R0, [R2.64] ;  /* 0x0000001202007981 */ /* 0x0002a8000c1e1900 */
[----:B-1----:R-:W3:Y:S01]  /*05c0*/  LDG.E R2, [R2.64+0x4] ;  /* 0x0000041202027981 */ /* 0x002ee2000c1e1900 */
[----:B--2---:R-:W1:Y:S08]  /*05d0*/  R2UR UR8, R0 ;  /* 0x00000000000873c2 */ /* 0x004e7000000e0000 */
[----:B---3--:R-:W1:Y:S02]  /*05e0*/  R2UR UR4, R2 ;  /* 0x00000000020473c2 */ /* 0x008e6400000e0000 */
[----:B-1----:R-:W-:-:S06]  /*05f0*/  UIADD3 UR8, -UR8, UR4, URZ ;  /* 0x0000000408087290 */ /* 0x002fcc000fffe13f */
.L_x_501:
[----:B------:R-:W-:Y:S01]  /*0600*/  ULDC UR4, c[0x0][0x2c4] ;  /* 0x0000b10000047ab9 */ /* 0x000fe20000000800 */
[----:B-----5:R-:W-:Y:S01]  /*0610*/  IADD3 R8, R7, UR6, RZ ;  /* 0x0000000607087c10 */ /* 0x020fe2000fffe0ff */
[----:B------:R-:W-:Y:S01]  /*0620*/  UISETP.NE.AND UP1, UPT, UR4, 0x1, UPT ;  /* 0x000000010400788c */ /* 0x000fe2000bf25270 */
[----:B------:R-:W-:Y:S01]  /*0630*/  PLOP3.LUT P1, PT, PT, PT, PT, 0x80, 0x0 ;  /* 0x000000000000781c */ /* 0x000fe20003f2f070 */
[----:B------:R-:W-:Y:S01]  /*0640*/  UIADD3 UR8, -UR6, UR8, URZ ;  /* 0x0000000806087290 */ /* 0x000fe2000fffe13f */
[----:B------:R-:W-:Y:S01]  /*0650*/  CS2R R10, SRZ ;  /* 0x00000000000a7805 */ /* 0x000fe2000001ff00 */
[----:B------:R-:W-:Y:S01]  /*0660*/  ULDC.64 UR4, c[0x0][0x2c8] ;  /* 0x0000b20000047ab9 */ /* 0x000fe20000000a00 */
[----:B------:R-:W-:Y:S01]  /*0670*/  IMAD.MOV.U32 R98, RZ, RZ, RZ ;  /* 0x000000ffff627224 */ /* 0x000fe200078e00ff */
[----:B------:R-:W-:Y:S01]  /*0680*/  UIADD3 UR6, UR8, 0x5f, URZ ;  /* 0x0000005f08067890 */ /* 0x000fe2000fffe03f */
[----:B------:R-:W-:Y:S01]  /*0690*/  CS2R R14, SRZ ;  /* 0x00000000000e7805 */ /* 0x000fe2000001ff00 */
[----:B------:R-:W-:Y:S01]  /*06a0*/  IMAD.MOV.U32 R96, RZ, RZ, RZ ;  /* 0x000000ffff607224 */ /* 0x000fe200078e00ff */
[----:B------:R-:W-:Y:S01]  /*06b0*/  MOV R94, RZ ;  /* 0x000000ff005e7202 */ /* 0x000fe20000000f00 */
[----:B------:R-:W-:Y:S01]  /*06c0*/  UIMAD.WIDE UR6, UR6, 0x2aaaaaab, URZ ;  /* 0x2aaaaaab060678a5 */ /* 0x000fe2000f8e023f */
[----:B------:R-:W-:Y:S01]  /*06d0*/  IMAD.MOV.U32 R9, RZ, RZ, RZ ;  /* 0x000000ffff097224 */ /* 0x000fe200078e00ff */
[----:B------:R-:W-:Y:S01]  /*06e0*/  @UP1 UIADD3 UR10, UR21, 0x7f, URZ ;  /* 0x0000007f150a1890 */ /* 0x000fe2000fffe03f */
[----:B------:R-:W-:Y:S01]  /*06f0*/  MOV R92, RZ ;  /* 0x000000ff005c7202 */ /* 0x000fe20000000f00 */
[----:B------:R-:W-:Y:S01]  /*0700*/  USHF.R.U32.HI UR6, URZ, 0x1f, UR7 ;  /* 0x0000001f3f067899 */ /* 0x000fe20008011607 */
[----:B------:R-:W-:Y:S01]  /*0710*/  IMAD.MOV.U32 R90, RZ, RZ, RZ ;  /* 0x000000ffff5a7224 */ /* 0x000fe200078e00ff */
[----:B------:R-:W-:Y:S01]  /*0720*/  UIMAD.WIDE.U32 UR10, UR10, UR4, URZ ;  /* 0x000000040a0a72a5 */ /* 0x000fe2000f8e003f */
[----:B------:R-:W-:Y:S01]  /*0730*/  CS2R R12, SRZ ;  /* 0x00000000000c7805 */ /* 0x000fe2000001ff00 */
[----:B------:R-:W-:Y:S01]  /*0740*/  UIADD3 UR4, UR21, 0x7f, URZ ;  /* 0x0000007f15047890 */ /* 0x000fe2000fffe03f */
[----:B------:R-:W-:Y:S01]  /*0750*/  MOV R88, RZ ;  /* 0x000000ff00587202 */ /* 0x000fe20000000f00 */
[----:B------:R-:W-:Y:S01]  /*0760*/  @UP1 USHF.R.U32.HI UR4, URZ, UR5, UR11 ;  /* 0x000000053f041299 */ /* 0x000fe2000801160b */
[----:B------:R-:W-:Y:S01]  /*0770*/  IMAD.MOV.U32 R86, RZ, RZ, RZ ;  /* 0x000000ffff567224 */ /* 0x000fe200078e00ff */
[----:B------:R-:W-:Y:S01]  /*0780*/  UIADD3 UR5, UR8, 0x60, -UR12 ;  /* 0x0000006008057890 */ /* 0x000fe2000fffe80c */
[----:B------:R-:W-:Y:S01]  /*0790*/  CS2R R16, SRZ ;  /* 0x0000000000107805 */ /* 0x000fe2000001ff00 */
[----:B------:R-:W-:Y:S01]  /*07a0*/  ULEA.HI.SX32 UR6, UR7, UR6, 0x1c ;  /* 0x0000000607067291 */ /* 0x000fe2000f8fe23f */
[----:B------:R-:W-:Y:S01]  /*07b0*/  MOV R84, RZ ;  /* 0x000000ff00547202 */ /* 0x000fe20000000f00 */
[----:B------:R-:W-:Y:S01]  /*07c0*/  UIADD3 UR4, UR5, UR4, URZ ;  /* 0x0000000405047290 */ /* 0x000fe2000fffe03f */
[----:B------:R-:W-:Y:S01]  /*07d0*/  IMAD.MOV.U32 R82, RZ, RZ, RZ ;  /* 0x000000ffff527224 */ /* 0x000fe200078e00ff */
[----:B------:R-:W-:Y:S01]  /*07e0*/  CS2R R18, SRZ ;  /* 0x0000000000127805 */ /* 0x000fe2000001ff00 */
[----:B------:R-:W-:Y:S01]  /*07f0*/  MOV R80, RZ ;  /* 0x000000ff00507202 */ /* 0x000fe20000000f00 */
[----:B------:R-:W-:Y:S01]  /*0800*/  UIMAD.WIDE UR4, UR4, 0x2aaaaaab, URZ ;  /* 0x2aaaaaab040478a5 */ /* 0x000fe2000f8e023f */
[----:B------:R-:W-:Y:S01]  /*0810*/  IMAD.MOV.U32 R78, RZ, RZ, RZ ;  /* 0x000000ffff4e7224 */ /* 0x000fe200078e00ff */
[----:B------:R-:W-:Y:S01]  /*0820*/  CS2R R20, SRZ ;  /* 0x0000000000147805 */ /* 0x000fe2000001ff00 */
[----:B------:R-:W-:Y:S01]  /*0830*/  MOV R76, RZ ;  /* 0x000000ff004c7202 */ /* 0x000fe20000000f00 */
[----:B------:R-:W-:Y:S01]  /*0840*/  USHF.R.U32.HI UR4, URZ, 0x1f, UR5 ;  /* 0x0000001f3f047899 */ /* 0x000fe20008011605 */
[----:B------:R-:W-:Y:S01]  /*0850*/  IMAD.MOV.U32 R74, RZ, RZ, RZ ;  /* 0x000000ffff4a7224 */ /* 0x000fe200078e00ff */
[----:B------:R-:W-:Y:S01]  /*0860*/  CS2R R22, SRZ ;  /* 0x0000000000167805 */ /* 0x000fe2000001ff00 */
[----:B------:R-:W-:Y:S01]  /*0870*/  MOV R72, RZ ;  /* 0x000000ff00487202 */ /* 0x000fe20000000f00 */
[----:B------:R-:W-:Y:S01]  /*0880*/  ULEA.HI.SX32 UR4, UR5, UR4, 0x1c ;  /* 0x0000000405047291 */ /* 0x000fe2000f8fe23f */
[----:B------:R-:W-:Y:S01]  /*0890*/  IMAD.MOV.U32 R70, RZ, RZ, RZ ;  /* 0x000000ffff467224 */ /* 0x000fe200078e00ff */
[----:B------:R-:W-:Y:S01]  /*08a0*/  CS2R R24, SRZ ;  /* 0x0000000000187805 */ /* 0x000fe2000001ff00 */
[----:B------:R-:W-:Y:S01]  /*08b0*/  MOV R68, RZ ;  /* 0x000000ff00447202 */ /* 0x000fe20000000f00 */
[----:B------:R-:W-:Y:S01]  /*08c0*/  UISETP.LT.AND UP0, UPT, UR6, UR4, UPT ;  /* 0x000000040600728c */ /* 0x000fe2000bf01270 */
[----:B------:R-:W-:Y:S01]  /*08d0*/  CS2R R66, SRZ ;  /* 0x0000000000427805 */ /* 0x000fe2000001ff00 */
[----:B------:R-:W-:Y:S01]  /*08e0*/  IMAD.MOV.U32 R64, RZ, RZ, RZ ;  /* 0x000000ffff407224 */ /* 0x000fe200078e00ff */
[----:B------:R-:W-:Y:S01]  /*08f0*/  CS2R R62, SRZ ;  /* 0x00000000003e7805 */ /* 0x000fe2000001ff00 */
[----:B------:R-:W-:Y:S01]  /*0900*/  USEL UR20, UR6, UR4, UP0 ;  /* 0x0000000406147287 */ /* 0x000fe20008000000 */
[----:B------:R-:W-:Y:S01]  /*0910*/  MOV R27, RZ ;  /* 0x000000ff001b7202 */ /* 0x000fe20000000f00 */
[----:B------:R-:W-:Y:S01]  /*0920*/  IMAD.MOV.U32 R60, RZ, RZ, RZ ;  /* 0x000000ffff3c7224 */ /* 0x000fe200078e00ff */
[----:B------:R-:W-:Y:S01]  /*0930*/  CS2R R58, SRZ ;  /* 0x00000000003a7805 */ /* 0x000fe2000001ff00 */
[----:B------:R-:W-:Y:S01]  /*0940*/  UISETP.GE.AND UP0, UPT, UR20, 0x1, UPT ;  /* 0x000000011400788c */ /* 0x000fe2000bf06270 */
[----:B------:R-:W-:Y:S01]  /*0950*/  CS2R R28, SRZ ;  /* 0x00000000001c7805 */ /* 0x000fe2000001ff00 */
[----:B------:R-:W-:Y:S01]  /*0960*/  MOV R56, RZ ;  /* 0x000000ff00387202 */ /* 0x000fe20000000f00 */
[----:B------:R-:W-:Y:S01]  /*0970*/  CS2R R54, SRZ ;  /* 0x0000000000367805 */ /* 0x000fe2000001ff00 */
[----:B------:R-:W-:Y:S01]  /*0980*/  IMAD.MOV.U32 R52, RZ, RZ, RZ ;  /* 0x000000ffff347224 */ /* 0x000fe200078e00ff */
[----:B------:R-:W-:Y:S01]  /*0990*/  CS2R R150, SRZ ;  /* 0x0000000000967805 */ /* 0x000fe2000001ff00 */
[----:B------:R-:W-:Y:S01]  /*09a0*/  PLOP3.LUT P0, PT, PT, PT, UP0, 0x80, 0x0 ;  /* 0x000000000000781c */ /* 0x000fe20003f0f008 */
        /* <DEDUP_REMOVED lines=26> */
[----:B------:R-:W-:Y:S01]  /*0b50*/  CS2R R108, SRZ ;  /* 0x00000000006c7805 */ /* 0x000fe2000001ff00 */
[----:B------:R-:W-:Y:S01]  /*0b60*/  CS2R R106, SRZ ;  /* 0x00000000006a7805 */ /* 0x000fe2000001ff00 */
[----:B------:R-:W-:Y:S01]  /*0b70*/  CS2R R104, SRZ ;  /* 0x0000000000687805 */ /* 0x000fe2000001ff00 */
[----:B------:R-:W-:Y:S01]  /*0b80*/  MOV R42, RZ ;  /* 0x000000ff002a7202 */ /* 0x000fe20000000f00 */
[----:B------:R-:W-:Y:S01]  /*0b90*/  IMAD.MOV.U32 R41, RZ, RZ, RZ ;  /* 0x000000ffff297224 */ /* 0x000fe200078e00ff */
[----:B------:R-:W-:Y:S05]  /*0ba0*/  @!P0 BRA `(.L_x_502) ;  /* 0x0000f2d000008947 */ /* 0x000fea0003800000 */
[----:B------:R-:W-:Y:S01]  /*0bb0*/  ISETP.NE.U32.AND P5, PT, RZ, c[0x0][0x340], PT ;  /* 0x0000d000ff007a0c */ /* 0x000fe20003fa5070 */
[----:B------:R-:W1:Y:S01]  /*0bc0*/  S2R R30, SR_CTAID.Y ;  /* 0x00000000001e7919 */ /* 0x000e620000002600 */
[----:B------:R-:W-:-:S02]  /*0bd0*/  SHF.R.S32.HI R0, RZ, 0x1f, R6 ;  /* 0x0000001fff007819 */ /* 0x000fc40000011406 */
[----:B------:R-:W-:Y:S02]  /*0be0*/  SHF.R.S32.HI R119, RZ, 0x1f, R121 ;  /* 0x0000001fff777819 */ /* 0x000fe40000011479 */
[----:B------:R-:W-:Y:S02]  /*0bf0*/  PLOP3.LUT P1, PT, PT, PT, UP1, 0x80, 0x0 ;  /* 0x000000000000781c */ /* 0x000fe40003f2f018 */
[----:B------:R-:W-:Y:S02]  /*0c00*/  SHF.R.S32.HI R13, RZ, 0x1f, R39 ;  /* 0x0000001fff0d7819 */ /* 0x000fe40000011427 */
[----:B------:R-:W-:Y:S02]  /*0c10*/  PLOP3.LUT P0, PT, PT, PT, UP1, 0x80, 0x0 ;  /* 0x000000000000781c */ /* 0x000fe40003f0f018 */
[----:B------:R-:W-:Y:S01]  /*0c20*/  SEL R4, R39, RZ, !P2 ;  /* 0x000000ff27047207 */ /* 0x000fe20005000000 */
[----:B------:R-:W-:Y:S01]  /*0c30*/  UMOV UR11, 0x60 ;  /* 0x00000060000b7882 */ /* 0x000fe20000000000 */
[----:B------:R-:W-:Y:S01]  /*0c40*/  ISETP.NE.AND.EX P5, PT, RZ, c[0x0][0x344], PT, P5 ;  /* 0x0000d100ff007a0c */ /* 0x000fe20003fa5350 */
[----:B------:R-:W-:-:S12]  /*0c50*/  ULDC.64 UR6, c[0x0][0x1e0] ;  /* 0x0000780000067ab9 */ /* 0x000fd80000000a00 */
[----:B------:R-:W-:-:S05]  /*0c60*/  @P5 IMAD.WIDE R2, R39, R26, c[0x0][0x340] ;  /* 0x0000d00027025625 */ /* 0x000fca00078e021a */
[----:B------:R2:W3:Y:S01]  /*0c70*/  @P5 LDG.E R17, [R2.64] ;  /* 0x0000001202115981 */ /* 0x0004e2000c1e1900 */
[----:B------:R-:W-:Y:S01]  /*0c80*/  IMAD R0, R0, c[0x0][0x178], RZ ;  /* 0x00005e0000007a24 */ /* 0x000fe200078e02ff */
[CC--:B------:R-:W-:Y:S01]  /*0c90*/  LEA.HI R23, R119.reuse, R121.reuse, RZ, 0x3 ;  /* 0x0000007977177211 */ /* 0x0c0fe200078f18ff */
[----:B------:R-:W-:Y:S01]  /*0ca0*/  ULDC UR4, c[0x0][0x2c4] ;  /* 0x0000b10000047ab9 */ /* 0x000fe20000000800 */
[----:B-1----:R-:W-:Y:S01]  /*0cb0*/  SHF.R.S32.HI R31, RZ, 0x1f, R30 ;  /* 0x0000001fff1f7819 */ /* 0x002fe2000001141e */
[----:B------:R-:W-:Y:S01]  /*0cc0*/  IMAD R0, R6, c[0x0][0x17c], R0 ;  /* 0x00005f0006007a24 */ /* 0x000fe200078e0200 */
[----:B------:R-:W-:Y:S01]  /*0cd0*/  SHF.R.S32.HI R14, RZ, 0x3, R23 ;  /* 0x00000003ff0e7819 */ /* 0x000fe20000011417 */
[----:B------:R-:W-:Y:S01]  /*0ce0*/  UIMAD UR4, UR12, UR4, URZ ;  /* 0x000000040c0472a4 */ /* 0x000fe2000f8e023f */
[-C--:B------:R-:W-:Y:S01]  /*0cf0*/  LEA.HI R29, R119, R121.reuse, RZ, 0x4 ;  /* 0x00000079771d7211 */ /* 0x080fe200078f20ff */
[----:B------:R-:W-:Y:S01]  /*0d00*/  IMAD R5, R31, c[0x0][0x1b8], RZ ;  /* 0x00006e001f057a24 */ /* 0x000fe200078e02ff */
[----:B------:R-:W-:Y:S01]  /*0d10*/  IADD3 R9, R14, UR21, RZ ;  /* 0x000000150e097c10 */ /* 0x000fe2000fffe0ff */
[----:B------:R-:W-:Y:S01]  /*0d20*/  UIMAD.WIDE.U32 UR26, UR11, UR6, URZ ;  /* 0x000000060b1a72a5 */ /* 0x000fe2000f8e003f */
[----:B------:R-:W-:Y:S01]  /*0d30*/  SHF.R.S32.HI R12, RZ, 0x4, R29 ;  /* 0x00000004ff0c7819 */ /* 0x000fe2000001141d */
[----:B------:R-:W-:Y:S01]  /*0d40*/  IMAD R5, R30, c[0x0][0x1bc], R5 ;  /* 0x00006f001e057a24 */ /* 0x000fe200078e0205 */
[----:B------:R-:W-:Y:S01]  /*0d50*/  UIMAD UR22, UR20, -0x60, UR11 ;  /* 0xffffffa0141678a4 */ /* 0x000fe2000f8e020b */
[----:B------:R-:W-:Y:S01]  /*0d60*/  LEA.HI R118, R119, R121, RZ, 0x5 ;  /* 0x0000007977767211 */ /* 0x000fe200078f28ff */
[----:B------:R-:W-:Y:S01]  /*0d70*/  UIMAD UR23, UR11, UR7, URZ ;  /* 0x000000070b1772a4 */ /* 0x000fe2000f8e023f */
[----:B------:R-:W-:Y:S01]  /*0d80*/  IMAD.U32 R10, RZ, RZ, UR26 ;  /* 0x0000001aff0a7e24 */ /* 0x000fe2000f8e00ff */
[----:B------:R-:W-:Y:S01]  /*0d90*/  UIADD3 UR13, UR20, -0x1, URZ ;  /* 0xffffffff140d7890 */ /* 0x000fe2000fffe03f */
[----:B------:R-:W-:Y:S01]  /*0da0*/  IMAD.U32 R11, RZ, RZ, UR27 ;  /* 0x0000001bff0b7e24 */ /* 0x000fe2000f8e00ff */
[----:B------:R-:W-:Y:S01]  /*0db0*/  UIADD3 UR23, UR27, UR23, URZ ;  /* 0x000000171b177290 */ /* 0x000fe2000fffe03f */
[----:B------:R-:W-:Y:S01]  /*0dc0*/  IMAD.MOV.U32 R116, RZ, RZ, R10 ;  /* 0x000000ffff747224 */ /* 0x000fe200078e000a */
[----:B------:R-:W-:Y:S01]  /*0dd0*/  USHF.R.S32.HI UR10, URZ, 0x1f, UR13 ;  /* 0x0000001f3f0a7899 */ /* 0x000fe2000801140d */
[----:B------:R-:W-:Y:S01]  /*0de0*/  SHF.R.S32.HI R117, RZ, 0x5, R118 ;  /* 0x00000005ff757819 */ /* 0x000fe20000011476 */
[----:B------:R-:W-:Y:S01]  /*0df0*/  UIMAD UR9, UR23, UR13, URZ ;  /* 0x0000000d170972a4 */ /* 0x000fe2000f8e023f */
[----:B--2---:R-:W-:Y:S01]  /*0e00*/  IMAD.WIDE.U32 R2, R6, c[0x0][0x178], RZ ;  /* 0x00005e0006027a25 */ /* 0x004fe200078e00ff */
[----:B------:R-:W-:-:S02]  /*0e10*/  UIMAD.WIDE.U32 UR14, UR6, 0x40, URZ ;  /* 0x00000040060e78a5 */ /* 0x000fc4000f8e003f */
[----:B------:R-:W-:Y:S01]  /*0e20*/  UIMAD UR9, UR10, UR26, UR9 ;  /* 0x0000001a0a0972a4 */ /* 0x000fe2000f8e0209 */
[----:B------:R-:W-:Y:S01]  /*0e30*/  IMAD.IADD R3, R3, 0x1, R0 ;  /* 0x0000000103037824 */ /* 0x000fe200078e0200 */
[----:B------:R-:W-:Y:S01]  /*0e40*/  LOP3.LUT R0, R23, 0xfffffff8, RZ, 0xc0, !PT ;  /* 0xfffffff817007812 */ /* 0x000fe200078ec0ff */
[----:B------:R-:W-:Y:S02]  /*0e50*/  UISETP.GE.AND UP0, UPT, UR20, 0x2, UPT ;  /* 0x000000021400788c */ /* 0x000fe4000bf06270 */
[----:B------:R-:W-:-:S04]  /*0e60*/  IMAD.WIDE.U32 R2, R30, c[0x0][0x1b8], R2 ;  /* 0x00006e001e027a25 */ /* 0x000fc800078e0002 */
[----:B------:R-:W-:Y:S01]  /*0e70*/  IMAD.IADD R36, R121, 0x1, -R0 ;  /* 0x0000000179247824 */ /* 0x000fe200078e0a00 */
[----:B------:R-:W-:Y:S01]  /*0e80*/  SEL R0, R13, RZ, !P2 ;  /* 0x000000ff0d007207 */ /* 0x000fe20005000000 */
[----:B------:R-:W-:Y:S01]  /*0e90*/  IMAD.IADD R3, R3, 0x1, R5 ;  /* 0x0000000103037824 */ /* 0x000fe200078e0205 */
[----:B------:R-:W-:Y:S01]  /*0ea0*/  BAR.SYNC.DEFER_BLOCKING 0x0 ;  /* 0x0000000000007b1d */ /* 0x000fe20000010000 */
[----:B------:R-:W-:Y:S01]  /*0eb0*/  IMAD R7, R36, 0x20, R14 ;  /* 0x0000002024077824 */ /* 0x000fe200078e020e */
[----:B------:R-:W-:Y:S01]  /*0ec0*/  ISETP.GE.AND P2, PT, R9, UR4, PT ;  /* 0x0000000409007c0c */ /* 0x000fe2000bf46270 */
[----:B------:R-:W-:Y:S02]  /*0ed0*/  IMAD R0, R0, c[0x0][0x1c0], RZ ;  /* 0x0000700000007a24 */ /* 0x000fe400078e02ff */
[----:B------:R-:W-:Y:S01]  /*0ee0*/  IMAD.WIDE.U32 R2, R4, c[0x0][0x1c0], R2 ;  /* 0x0000700004027a25 */ /* 0x000fe200078e0002 */
[----:B------:R-:W-:-:S03]  /*0ef0*/  IADD3 R7, R7, UR21, RZ ;  /* 0x0000001507077c10 */ /* 0x000fc6000fffe0ff */
[----:B------:R-:W-:Y:S02]  /*0f00*/  IMAD R5, R4, c[0x0][0x1c4], R0 ;  /* 0x0000710004057a24 */ /* 0x000fe400078e0200 */
[----:B------:R-:W-:-:S04]  /*0f10*/  @P1 IMAD.HI.U32 R6, R7, c[0x0][0x2c8], RZ ;  /* 0x0000b20007061a27 */ /* 0x000fc800078e00ff */
[----:B------:R-:W-:Y:S01]  /*0f20*/  IMAD.MOV.U32 R0, RZ, RZ, R7 ;  /* 0x000000ffff007224 */ /* 0x000fe200078e0007 */
[----:B------:R-:W-:Y:S01]  /*0f30*/  @P0 SHF.R.U32.HI R0, RZ, c[0x0][0x2cc], R6 ;  /* 0x0000b300ff000a19 */ /* 0x000fe20000011606 */
[----:B------:R-:W-:Y:S01]  /*0f40*/  IMAD.IADD R3, R3, 0x1, R5 ;  /* 0x0000000103037824 */ /* 0x000fe200078e0205 */
[----:B------:R-:W-:Y:S02]  /*0f50*/  IADD3 R6, R9, 0x20, RZ ;  /* 0x0000002009067810 */ /* 0x000fe40007ffe0ff */
[----:B------:R-:W-:Y:S01]  /*0f60*/  SHF.R.S32.HI R4, RZ, 0x1f, R0 ;  /* 0x0000001fff047819 */ /* 0x000fe20000011400 */
[----:B------:R-:W-:Y:S01]  /*0f70*/  IMAD.WIDE.U32 R2, R0, c[0x0][0x1b0], R2 ;  /* 0x00006c0000027a25 */ /* 0x000fe200078e0002 */
[----:B------:R-:W-:Y:S02]  /*0f80*/  ISETP.GE.AND P3, PT, R6, UR4, PT ;  /* 0x0000000406007c0c */ /* 0x000fe4000bf66270 */
[----:B------:R-:W-:Y:S01]  /*0f90*/  IADD3 R6, P0, R8, R14, RZ ;  /* 0x0000000e08067210 */ /* 0x000fe20007f1e0ff */
[----:B------:R-:W-:-:S04]  /*0fa0*/  IMAD R4, R4, c[0x0][0x1b0], RZ ;  /* 0x00006c0004047a24 */ /* 0x000fc800078e02ff */
[----:B------:R-:W-:Y:S02]  /*0fb0*/  IMAD R5, R0, c[0x0][0x1b4], R4 ;  /* 0x00006d0000057a24 */ /* 0x000fe400078e0204 */
[----:B------:R-:W-:Y:S01]  /*0fc0*/  IMAD.MOV R4, RZ, RZ, -R0 ;  /* 0x000000ffff047224 */ /* 0x000fe200078e0a00 */
[----:B------:R-:W-:Y:S01]  /*0fd0*/  IADD3 R0, R9, 0x40, RZ ;  /* 0x0000004009007810 */ /* 0x000fe20007ffe0ff */
[----:B------:R-:W-:Y:S01]  /*0fe0*/  IMAD.IADD R3, R3, 0x1, R5 ;  /* 0x0000000103037824 */ /* 0x000fe200078e0205 */
[----:B------:R-:W-:Y:S01]  /*0ff0*/  IADD3 R9, R9, 0x60, RZ ;  /* 0x0000006009097810 */ /* 0x000fe20007ffe0ff */
[----:B------:R-:W-:Y:S01]  /*1000*/  IMAD R4, R4, c[0x0][0x2c4], R7 ;  /* 0x0000b10004047a24 */ /* 0x000fe200078e0207 */
[----:B------:R-:W-:Y:S01]  /*1010*/  ISETP.GE.AND P4, PT, R0, UR4, PT ;  /* 0x0000000400007c0c */ /* 0x000fe2000bf86270 */
[----:B------:R-:W-:Y:S01]  /*1020*/  IMAD.U32 R5, RZ, RZ, UR22 ;  /* 0x00000016ff057e24 */ /* 0x000fe2000f8e00ff */
[----:B------:R-:W-:Y:S02]  /*1030*/  SHF.R.S32.HI R7, RZ, 0x1f, R8 ;  /* 0x0000001fff077819 */ /* 0x000fe40000011408 */
[----:B------:R-:W-:-:S02]  /*1040*/  SHF.R.S32.HI R0, RZ, 0x1f, R4 ;  /* 0x0000001fff007819 */ /* 0x000fc40000011404 */
[C---:B------:R-:W-:Y:S01]  /*1050*/  LEA.HI.X.SX32 R11, R14.reuse, R7, 0x1, P0 ;  /* 0x000000070e0b7211 */ /* 0x040fe200000f0eff */
[----:B------:R-:W-:Y:S01]  /*1060*/  IMAD.SHL.U32 R7, R14, 0x40, RZ ;  /* 0x000000400e077824 */ /* 0x000fe200078e00ff */
[----:B------:R-:W-:Y:S01]  /*1070*/  IADD3 R16, R5, UR8, -R14 ;  /* 0x0000000805107c10 */ /* 0x000fe2000fffe80e */
[----:B------:R-:W-:Y:S01]  /*1080*/  IMAD R0, R0, c[0x0][0x1a8], RZ ;  /* 0x00006a0000007a24 */ /* 0x000fe200078e02ff */
[----:B------:R-:W-:Y:S01]  /*1090*/  ISETP.GE.AND P0, PT, R9, UR4, PT ;  /* 0x0000000409007c0c */ /* 0x000fe2000bf06270 */
[----:B------:R-:W-:Y:S02]  /*10a0*/  ULDC.64 UR4, c[0x0][0x208] ;  /* 0x0000820000047ab9 */ /* 0x000fe40000000a00 */
[C---:B------:R-:W-:Y:S01]  /*10b0*/  IMAD R10, R4.reuse, c[0x0][0x1ac], R0 ;  /* 0x00006b00040a7a24 */ /* 0x040fe200078e0200 */
[----:B------:R-:W-:Y:S01]  /*10c0*/  LOP3.LUT R0, R7, 0x1c0, RZ, 0xc0, !PT ;  /* 0x000001c007007812 */ /* 0x000fe200078ec0ff */
[----:B------:R-:W-:Y:S01]  /*10d0*/  IMAD.WIDE.U32 R4, R4, c[0x0][0x1a8], R2 ;  /* 0x00006a0004047a25 */ /* 0x000fe200078e0002 */
[----:B------:R-:W-:Y:S01]  /*10e0*/  LEA.HI R3, R29, R12, RZ, 0x1 ;  /* 0x0000000c1d037211 */ /* 0x000fe200078f08ff */
[----:B------:R-:W-:-:S02]  /*10f0*/  UIMAD.WIDE.U32 UR16, UR11, UR4, URZ ;  /* 0x000000040b1072a5 */ /* 0x000fc4000f8e003f */
[----:B------:R-:W-:Y:S01]  /*1100*/  IMAD.SHL.U32 R2, R36, 0x8, RZ ;  /* 0x0000000824027824 */ /* 0x000fe200078e00ff */
[----:B------:R-:W-:Y:S01]  /*1110*/  LOP3.LUT R7, R3, 0xfffffffe, RZ, 0xc0, !PT ;  /* 0xfffffffe03077812 */ /* 0x000fe200078ec0ff */
[----:B------:R-:W-:Y:S01]  /*1120*/  UIMAD UR11, UR11, UR5, URZ ;  /* 0x000000050b0b72a4 */ /* 0x000fe2000f8e023f */
[----:B------:R-:W-:Y:S02]  /*1130*/  SHF.R.U32.HI R3, RZ, 0x3, R0 ;  /* 0x00000003ff037819 */ /* 0x000fe40000011600 */
[----:B------:R-:W-:Y:S01]  /*1140*/  LOP3.LUT R8, R0, 0x38, R2, 0xf8, !PT ;  /* 0x0000003800087812 */ /* 0x000fe200078ef802 */
[----:B------:R-:W-:Y:S01]  /*1150*/  IMAD.IADD R0, R5, 0x1, R10 ;  /* 0x0000000105007824 */ /* 0x000fe200078e020a */
[----:B------:R-:W-:Y:S01]  /*1160*/  LEA R15, P1, R4, c[0x0][0x160], 0x1 ;  /* 0x00005800040f7a11 */ /* 0x000fe200078208ff */
[----:B------:R-:W-:Y:S01]  /*1170*/  IMAD.IADD R25, R12, 0x1, -R7 ;  /* 0x000000010c197824 */ /* 0x000fe200078e0a07 */
[----:B------:R-:W-:Y:S01]  /*1180*/  LOP3.LUT R10, R8, R3, RZ, 0x3c, !PT ;  /* 0x00000003080a7212 */ /* 0x000fe200078e3cff */
[C---:B------:R-:W-:Y:S01]  /*1190*/  IMAD R7, R11.reuse, c[0x0][0x1e0], RZ ;  /* 0x000078000b077a24 */ /* 0x040fe200078e02ff */
[----:B------:R-:W-:Y:S01]  /*11a0*/  LEA.HI.X R14, R4, c[0x0][0x164], R0, 0x1, P1 ;  /* 0x00005900040e7a11 */ /* 0x000fe200008f0c00 */
[----:B------:R-:W1:Y:S01]  /*11b0*/  SHFL.IDX PT, R8, R15, RZ, 0x181f ;  /* 0x00181fff0f087589 */ /* 0x000e6200000e0000 */
[----:B------:R-:W-:Y:S01]  /*11c0*/  IMAD R4, R11, c[0x0][0x208], RZ ;  /* 0x000082000b047a24 */ /* 0x000fe200078e02ff */
[----:B------:R-:W-:Y:S01]  /*11d0*/  LEA.HI R0, R119, R121, RZ, 0x6 ;  /* 0x0000007977007211 */ /* 0x000fe200078f30ff */
[C---:B------:R-:W-:Y:S01]  /*11e0*/  IMAD R27, R6.reuse, c[0x0][0x1e4], R7 ;  /* 0x00007900061b7a24 */ /* 0x040fe200078e0207 */
[----:B------:R-:W2:Y:S01]  /*11f0*/  SHFL.IDX PT, R9, R14, RZ, 0x181f ;  /* 0x00181fff0e097589 */ /* 0x000ea200000e0000 */
[----:B------:R-:W-:Y:S01]  /*1200*/  IMAD R28, R6, c[0x0][0x20c], R4 ;  /* 0x00008300061c7a24 */ /* 0x000fe200078e0204 */
[----:B------:R-:W-:Y:S01]  /*1210*/  IADD3 R22, R2, 0x80, RZ ;  /* 0x0000008002167810 */ /* 0x000fe20007ffe0ff */
[----:B------:R-:W-:Y:S01]  /*1220*/  IMAD.SHL.U32 R0, R0, 0x8, RZ ;  /* 0x0000000800007824 */ /* 0x000fe200078e00ff */
[----:B------:R-:W-:Y:S01]  /*1230*/  SHF.R.S32.HI R3, RZ, 0x1f, R2 ;  /* 0x0000001fff037819 */ /* 0x000fe20000011402 */
[----:B------:R-:W-:Y:S01]  /*1240*/  SHFL.IDX PT, R7, R14, 0x1, 0x181f ;  /* 0x00381f000e077f89 */ /* 0x000fe200000e0000 */
[----:B------:R-:W-:Y:S01]  /*1250*/  ISETP.GE.AND P1, PT, R2, c[0x0][0x198], PT ;  /* 0x0000660002007a0c */ /* 0x000fe20003f26270 */
[----:B------:R-:W-:Y:S01]  /*1260*/  IMAD.SHL.U32 R12, R36, 0x40, RZ ;  /* 0x00000040240c7824 */ /* 0x000fe200078e00ff */
[----:B------:R-:W-:Y:S01]  /*1270*/  LOP3.LUT R249, R10, 0xfffffe00, R0, 0xf8, !PT ;  /* 0xfffffe000af97812 */ /* 0x000fe200078ef800 */
[----:B------:R-:W-:Y:S01]  /*1280*/  IMAD.WIDE.U32 R18, R6, c[0x0][0x1e0], R2 ;  /* 0x0000780006127a25 */ /* 0x000fe200078e0002 */
[----:B------:R-:W-:Y:S01]  /*1290*/  @!P2 SHF.R.S32.HI R0, RZ, 0x1f, R22 ;  /* 0x0000001fff00a819 */ /* 0x000fe20000011416 */
[----:B------:R-:W-:Y:S01]  /*12a0*/  UIADD3 UR11, UR17, UR11, URZ ;  /* 0x0000000b110b7290 */ /* 0x000fe2000fffe03f */
[----:B------:R-:W-:Y:S01]  /*12b0*/  LOP3.LUT R12, R12, 0x1c0, RZ, 0xc0, !PT ;  /* 0x000001c00c0c7812 */ /* 0x000fe200078ec0ff */
[----:B------:R-:W-:Y:S01]  /*12c0*/  IMAD.WIDE.U32 R20, R6, c[0x0][0x208], R2 ;  /* 0x0000820006147a25 */ /* 0x000fe200078e0002 */
[----:B------:R-:W-:Y:S01]  /*12d0*/  @!P2 LEA.HI R0, R0, R22, RZ, 0x3 ;  /* 0x000000160000a211 */ /* 0x000fe200078f18ff */
[----:B------:R-:W4:Y:S02]  /*12e0*/  SHFL.IDX PT, R6, R15, 0x1, 0x181f ;  /* 0x00381f000f067f89 */ /* 0x000f2400000e0000 */
[----:B------:R-:W-:Y:S01]  /*12f0*/  IMAD.SHL.U32 R249, R249, 0x2, RZ ;  /* 0x00000002f9f97824 */ /* 0x000fe200078e00ff */
[----:B------:R-:W-:-:S02]  /*1300*/  @!P2 LOP3.LUT R0, R0, 0xfffffff8, RZ, 0xc0, !PT ;  /* 0xfffffff80000a812 */ /* 0x000fc400078ec0ff */
[--C-:B---3--:R-:W-:Y:S01]  /*1310*/  @P5 SHF.R.S32.HI R5, RZ, 0x1f, R17.reuse ;  /* 0x0000001fff055819 */ /* 0x108fe20000011411 */
[----:B------:R-:W-:Y:S01]  /*1320*/  @P5 IMAD.MOV.U32 R4, RZ, RZ, R17 ;  /* 0x000000ffff045224 */ /* 0x000fe200078e0011 */
[----:B------:R-:W-:Y:S01]  /*1330*/  IADD3 R17, R2, 0x40, RZ ;  /* 0x0000004002117810 */ /* 0x000fe20007ffe0ff */
[----:B------:R-:W-:Y:S02]  /*1340*/  @!P5 IMAD.MOV.U32 R5, RZ, RZ, R13 ;  /* 0x000000ffff05d224 */ /* 0x000fe400078e000d */
[----:B------:R-:W-:Y:S01]  /*1350*/  @!P5 IMAD.MOV.U32 R4, RZ, RZ, R39 ;  /* 0x000000ffff04d224 */ /* 0x000fe200078e0027 */
[----:B------:R-:W-:Y:S02]  /*1360*/  ISETP.GE.AND P5, PT, R17, c[0x0][0x198], PT ;  /* 0x0000660011007a0c */ /* 0x000fe40003fa6270 */
[----:B------:R-:W-:Y:S02]  /*1370*/  SEL R24, R5, RZ, !P6 ;  /* 0x000000ff05187207 */ /* 0x000fe40007000000 */
[----:B------:R-:W-:-:S02]  /*1380*/  SEL R26, R4, RZ, !P6 ;  /* 0x000000ff041a7207 */ /* 0x000fc40007000000 */
[----:B------:R-:W-:Y:S02]  /*1390*/  @!P2 SHF.R.S32.HI R5, RZ, 0x1f, R17 ;  /* 0x0000001fff05a819 */ /* 0x000fe40000011411 */
[C---:B-1----:R-:W-:Y:S02]  /*13a0*/  @!P2 LEA R4, P6, R2.reuse, R8, 0x1 ;  /* 0x000000080204a211 */ /* 0x042fe400078c08ff */
[----:B------:R-:W-:Y:S02]  /*13b0*/  @!P2 LEA.HI R10, R5, R17, RZ, 0x3 ;  /* 0x00000011050aa211 */ /* 0x000fe400078f18ff */
[----:B--2---:R-:W-:Y:S02]  /*13c0*/  @!P2 LEA.HI.X R5, R2, R9, R3, 0x1, P6 ;  /* 0x000000090205a211 */ /* 0x004fe400030f0c03 */
[----:B------:R-:W-:Y:S02]  /*13d0*/  ISETP.GE.AND P6, PT, R22, c[0x0][0x198], PT ;  /* 0x0000660016007a0c */ /* 0x000fe40003fc6270 */
[----:B------:R-:W-:Y:S01]  /*13e0*/  @!P2 LOP3.LUT R10, R10, 0xfffffff8, RZ, 0xc0, !PT ;  /* 0xfffffff80a0aa812 */ /* 0x000fe200078ec0ff */
[----:B------:R1:W-:Y:S04]  /*13f0*/  @!P2 LDGSTS.E.BYPASS.LTC128B.128 [R249+0x100], [R4.64], !P1 ;  /* 0x0010000004f9afae */ /* 0x0003e8000c901d52 */
[----:B------:R-:W-:-:S04]  /*1400*/  @!P2 IMAD.WIDE R10, R10, 0x2, R8 ;  /* 0x000000020a0aa825 */ /* 0x000fc800078e0208 */
[----:B------:R-:W-:Y:S01]  /*1410*/  @!P2 IMAD.WIDE R8, R0, 0x2, R8 ;  /* 0x000000020008a825 */ /* 0x000fe200078e0208 */
[----:B------:R-:W-:Y:S01]  /*1420*/  @!P3 SHF.R.S32.HI R0, RZ, 0x1f, R22 ;  /* 0x0000001fff00b819 */ /* 0x000fe20000011416 */
[----:B------:R2:W-:Y:S03]  /*1430*/  @!P2 LDGSTS.E.BYPASS.LTC128B.128 [R249+0x4100], [R10.64], !P5 ;  /* 0x041000000af9afae */ /* 0x0005e6000e901d52 */
[----:B------:R-:W-:Y:S01]  /*1440*/  @!P3 LEA.HI R0, R0, R22, RZ, 0x3 ;  /* 0x000000160000b211 */ /* 0x000fe200078f18ff */
[----:B------:R3:W-:Y:S03]  /*1450*/  @!P2 LDGSTS.E.BYPASS.LTC128B.128 [R249+0x8100], [R8.64], !P6 ;  /* 0x0810000008f9afae */ /* 0x0007e6000f101d52 */
[----:B------:R-:W-:Y:S02]  /*1460*/  @!P3 LOP3.LUT R0, R0, 0xfffffff8, RZ, 0xc0, !PT ;  /* 0xfffffff80000b812 */ /* 0x000fe400078ec0ff */
[----:B-1----:R-:W-:Y:S01]  /*1470*/  @!P3 SHF.R.S32.HI R5, RZ, 0x1f, R17 ;  /* 0x0000001fff05b819 */ /* 0x002fe20000011411 */
[----:B------:R-:W1:Y:S01]  /*1480*/  SHFL.IDX PT, R4, R15, 0x2, 0x181f ;  /* 0x00581f000f047f89 */ /* 0x000e6200000e0000 */
[----:B--2---:R-:W-:-:S02]  /*1490*/  LOP3.LUT R10, R12, 0x8, R23, 0xf8, !PT ;  /* 0x000000080c0a7812 */ /* 0x004fc400078ef817 */
[----:B---3--:R-:W-:Y:S02]  /*14a0*/  SHF.R.U32.HI R9, RZ, 0x3, R12 ;  /* 0x00000003ff097819 */ /* 0x008fe4000001160c */
[----:B------:R-:W-:Y:S02]  /*14b0*/  @!P3 LEA.HI R12, R5, R17, RZ, 0x3 ;  /* 0x00000011050cb211 */ /* 0x000fe400078f18ff */
[----:B------:R-:W2:Y:S01]  /*14c0*/  SHFL.IDX PT, R5, R14, 0x2, 0x181f ;  /* 0x00581f000e057f89 */ /* 0x000ea200000e0000 */
[----:B----4-:R-:W-:Y:S02]  /*14d0*/  @!P3 LEA R8, P2, R2, R6, 0x1 ;  /* 0x000000060208b211 */ /* 0x010fe400078408ff */
[----:B------:R-:W-:Y:S02]  /*14e0*/  @!P3 LOP3.LUT R12, R12, 0xfffffff8, RZ, 0xc0, !PT ;  /* 0xfffffff80c0cb812 */ /* 0x000fe400078ec0ff */
[----:B------:R-:W-:Y:S01]  /*14f0*/  LOP3.LUT R23, R10, R9, RZ, 0x3c, !PT ;  /* 0x000000090a177212 */ /* 0x000fe200078e3cff */
[----:B------:R-:W-:Y:S01]  /*1500*/  @!P3 IMAD.WIDE R10, R0, 0x2, R6 ;  /* 0x00000002000ab825 */ /* 0x000fe200078e0206 */
[----:B------:R-:W-:-:S02]  /*1510*/  @!P3 LEA.HI.X R9, R2, R7, R3, 0x1, P2 ;  /* 0x000000070209b211 */ /* 0x000fc400010f0c03 */
[----:B------:R-:W-:Y:S01]  /*1520*/  @!P4 SHF.R.S32.HI R0, RZ, 0x1f, R22 ;  /* 0x0000001fff00c819 */ /* 0x000fe20000011416 */
[----:B------:R-:W-:Y:S02]  /*1530*/  @!P3 IMAD.WIDE R12, R12, 0x2, R6 ;  /* 0x000000020c0cb825 */ /* 0x000fe400078e0206 */
[----:B------:R-:W3:Y:S04]  /*1540*/  SHFL.IDX PT, R6, R15, 0x3, 0x181f ;  /* 0x00781f000f067f89 */ /* 0x000ee800000e0000 */
[----:B------:R-:W4:Y:S04]  /*1550*/  SHFL.IDX PT, R7, R14, 0x3, 0x181f ;  /* 0x00781f000e077f89 */ /* 0x000f2800000e0000 */
[----:B------:R5:W-:Y:S04]  /*1560*/  @!P3 LDGSTS.E.BYPASS.LTC128B.128 [R249+0x1100], [R8.64], !P1 ;  /* 0x0110000008f9bfae */ /* 0x000be8000c901d52 */
[----:B------:R1:W-:Y:S04]  /*1570*/  @!P3 LDGSTS.E.BYPASS.LTC128B.128 [R249+0x5100], [R12.64], !P5 ;  /* 0x051000000cf9bfae */ /* 0x0003e8000e901d52 */
[----:B------:R2:W-:Y:S01]  /*1580*/  @!P3 LDGSTS.E.BYPASS.LTC128B.128 [R249+0x9100], [R10.64], !P6 ;  /* 0x091000000af9bfae */ /* 0x0005e2000f101d52 */
[----:B------:R-:W-:-:S02]  /*1590*/  ISETP.GE.AND P3, PT, R17, c[0x0][0x1d4], PT ;  /* 0x0000750011007a0c */ /* 0x000fc40003f66270 */
[--C-:B-----5:R-:W-:Y:S02]  /*15a0*/  @!P4 SHF.R.S32.HI R8, RZ, 0x1f, R17.reuse ;  /* 0x0000001fff08c819 */ /* 0x120fe40000011411 */
[----:B------:R-:W-:Y:S02]  /*15b0*/  @!P4 LEA.HI R9, R0, R22, RZ, 0x3 ;  /* 0x000000160009c211 */ /* 0x000fe400078f18ff */
[----:B------:R-:W-:Y:S02]  /*15c0*/  @!P0 SHF.R.S32.HI R0, RZ, 0x1f, R17 ;  /* 0x0000001fff008819 */ /* 0x000fe40000011411 */
[----:B-1----:R-:W-:Y:S02]  /*15d0*/  @!P4 LOP3.LUT R12, R9, 0xfffffff8, RZ, 0xc0, !PT ;  /* 0xfffffff8090cc812 */ /* 0x002fe400078ec0ff */
[----:B--2---:R-:W-:Y:S02]  /*15e0*/  @!P4 LEA.HI R10, R8, R17, RZ, 0x3 ;  /* 0x00000011080ac211 */ /* 0x004fe400078f18ff */
[----:B------:R-:W-:-:S02]  /*15f0*/  @!P4 LEA R8, P2, R2, R4, 0x1 ;  /* 0x000000040208c211 */ /* 0x000fc400078408ff */
[----:B------:R-:W-:Y:S02]  /*1600*/  @!P4 LOP3.LUT R10, R10, 0xfffffff8, RZ, 0xc0, !PT ;  /* 0xfffffff80a0ac812 */ /* 0x000fe400078ec0ff */
[----:B------:R-:W-:Y:S02]  /*1610*/  @!P0 LEA.HI R17, R0, R17, RZ, 0x3 ;  /* 0x0000001100118211 */ /* 0x000fe400078f18ff */
[----:B------:R-:W-:Y:S01]  /*1620*/  LOP3.LUT R0, R29, 0xfffffff0, RZ, 0xc0, !PT ;  /* 0xfffffff01d007812 */ /* 0x000fe200078ec0ff */
[----:B------:R-:W-:Y:S01]  /*1630*/  @!P4 IMAD.WIDE R10, R10, 0x2, R4 ;  /* 0x000000020a0ac825 */ /* 0x000fe200078e0204 */
[----:B------:R-:W-:-:S03]  /*1640*/  @!P4 LEA.HI.X R9, R2, R5, R3, 0x1, P2 ;  /* 0x000000050209c211 */ /* 0x000fc600010f0c03 */
[----:B------:R-:W-:Y:S02]  /*1650*/  @!P4 IMAD.WIDE R4, R12, 0x2, R4 ;  /* 0x000000020c04c825 */ /* 0x000fe400078e0204 */
[----:B------:R3:W-:Y:S02]  /*1660*/  @!P4 LDGSTS.E.BYPASS.LTC128B.128 [R249+0x2100], [R8.64], !P1 ;  /* 0x0210000008f9cfae */ /* 0x0007e4000c901d52 */
[----:B------:R-:W-:Y:S02]  /*1670*/  IMAD.IADD R0, R121, 0x1, -R0 ;  /* 0x0000000179007824 */ /* 0x000fe400078e0a00 */
[----:B------:R1:W-:Y:S04]  /*1680*/  @!P4 LDGSTS.E.BYPASS.LTC128B.128 [R249+0x6100], [R10.64], !P5 ;  /* 0x061000000af9cfae */ /* 0x0003e8000e901d52 */
[----:B------:R2:W-:Y:S01]  /*1690*/  @!P4 LDGSTS.E.BYPASS.LTC128B.128 [R249+0xa100], [R4.64], !P6 ;  /* 0x0a10000004f9cfae */ /* 0x0005e2000f101d52 */
[----:B------:R-:W-:-:S04]  /*16a0*/  ISETP.GE.AND P4, PT, R2, c[0x0][0x1d4], PT ;  /* 0x0000750002007a0c */ /* 0x000fc80003f86270 */
[----:B------:R-:W-:Y:S02]  /*16b0*/  SEL R12, RZ, 0x1, P4 ;  /* 0x00000001ff0c7807 */ /* 0x000fe40002000000 */
[----:B---3--:R-:W-:-:S04]  /*16c0*/  @!P0 LEA R8, P2, R2, R6, 0x1 ;  /* 0x0000000602088211 */ /* 0x008fc800078408ff */
[----:B----4-:R-:W-:Y:S01]  /*16d0*/  @!P0 LEA.HI.X R9, R2, R7, R3, 0x1, P2 ;  /* 0x0000000702098211 */ /* 0x010fe200010f0c03 */
[----:B------:R-:W-:Y:S01]  /*16e0*/  IMAD.IADD R3, R19, 0x1, R27 ;  /* 0x0000000113037824 */ /* 0x000fe200078e021b */
[----:B------:R-:W-:Y:S01]  /*16f0*/  @!P0 SHF.R.S32.HI R2, RZ, 0x1f, R22 ;  /* 0x0000001fff028819 */ /* 0x000fe20000011416 */
[----:B-1----:R-:W-:Y:S01]  /*1700*/  IMAD R11, R31, c[0x0][0x1e8], RZ ;  /* 0x00007a001f0b7a24 */ /* 0x002fe200078e02ff */
[----:B--2---:R-:W-:Y:S01]  /*1710*/  SHF.R.S32.HI R4, RZ, 0x1f, R0 ;  /* 0x0000001fff047819 */ /* 0x004fe20000011400 */
[----:B------:R-:W-:Y:S01]  /*1720*/  IMAD.IADD R5, R21, 0x1, R28 ;  /* 0x0000000115057824 */ /* 0x000fe200078e021c */
[----:B------:R-:W-:Y:S01]  /*1730*/  @!P0 LEA.HI R14, R2, R22, RZ, 0x3 ;  /* 0x00000016020e8211 */ /* 0x000fe200078f18ff */
[----:B------:R-:W-:Y:S01]  /*1740*/  IMAD.MOV.U32 R2, RZ, RZ, R18 ;  /* 0x000000ffff027224 */ /* 0x000fe200078e0012 */
[----:B------:R-:W-:Y:S01]  /*1750*/  LEA.HI R15, R4, R0, RZ, 0x3 ;  /* 0x00000000040f7211 */ /* 0x000fe200078f18ff */
[C---:B------:R-:W-:Y:S01]  /*1760*/  IMAD R11, R30.reuse, c[0x0][0x1ec], R11 ;  /* 0x00007b001e0b7a24 */ /* 0x040fe200078e020b */
[----:B------:R-:W-:Y:S01]  /*1770*/  SEL R4, RZ, 0xffffffff, P3 ;  /* 0xffffffffff047807 */ /* 0x000fe20001800000 */
[----:B------:R-:W-:Y:S01]  /*1780*/  IMAD.WIDE.U32 R2, R30, c[0x0][0x1e8], R2 ;  /* 0x00007a001e027a25 */ /* 0x000fe200078e0002 */
[----:B------:R-:W-:Y:S01]  /*1790*/  LOP3.LUT R13, R15, 0xfffffff8, RZ, 0xc0, !PT ;  /* 0xfffffff80f0d7812 */ /* 0x000fe200078ec0ff */
[----:B------:R1:W-:Y:S01]  /*17a0*/  @!P0 LDGSTS.E.BYPASS.LTC128B.128 [R249+0x3100], [R8.64], !P1 ;  /* 0x0310000008f98fae */ /* 0x0003e2000c901d52 */
[----:B------:R-:W-:Y:S01]  /*17b0*/  ISETP.GE.AND P1, PT, R16, 0x21, PT ;  /* 0x000000211000780c */ /* 0x000fe20003f26270 */
[----:B------:R-:W-:Y:S01]  /*17c0*/  IMAD.SHL.U32 R10, R4, 0x2, RZ ;  /* 0x00000002040a7824 */ /* 0x000fe200078e00ff */
[----:B------:R-:W-:Y:S01]  /*17d0*/  ISETP.GE.AND P2, PT, R22, c[0x0][0x1d4], PT ;  /* 0x0000750016007a0c */ /* 0x000fe20003f46270 */
[----:B------:R-:W-:-:S02]  /*17e0*/  IMAD.MOV.U32 R4, RZ, RZ, R20 ;  /* 0x000000ffff047224 */ /* 0x000fc400078e0014 */
[----:B------:R-:W-:Y:S01]  /*17f0*/  IMAD.IADD R3, R3, 0x1, R11 ;  /* 0x0000000103037824 */ /* 0x000fe200078e020b */
[----:B------:R-:W-:Y:S01]  /*1800*/  LOP3.LUT R18, R10, 0x2, R12, 0xe2, !PT ;  /* 0x000000020a127812 */ /* 0x000fe200078ee20c */
[----:B------:R-:W-:Y:S01]  /*1810*/  IMAD.WIDE.U32 R10, R30, c[0x0][0x210], R4 ;  /* 0x000084001e0a7a25 */ /* 0x000fe200078e0004 */
[----:B------:R-:W-:-:S03]  /*1820*/  @!P0 LOP3.LUT R4, R17, 0xfffffff8, RZ, 0xc0, !PT ;  /* 0xfffffff811048812 */ /* 0x000fc600078ec0ff */
[----:B------:R-:W-:Y:S01]  /*1830*/  IMAD.IADD R13, R0, 0x1, -R13 ;  /* 0x00000001000d7824 */ /* 0x000fe200078e0a0d */
[----:B------:R-:W-:Y:S01]  /*1840*/  @!P0 LOP3.LUT R0, R14, 0xfffffff8, RZ, 0xc0, !PT ;  /* 0xfffffff80e008812 */ /* 0x000fe200078ec0ff */
[----:B------:R-:W-:-:S04]  /*1850*/  @!P0 IMAD.WIDE R4, R4, 0x2, R6 ;  /* 0x0000000204048825 */ /* 0x000fc800078e0206 */
[----:B------:R-:W-:Y:S01]  /*1860*/  @!P0 IMAD.WIDE R6, R0, 0x2, R6 ;  /* 0x0000000200068825 */ /* 0x000fe200078e0206 */
[----:B------:R2:W-:Y:S01]  /*1870*/  @!P0 LDGSTS.E.BYPASS.LTC128B.128 [R249+0x7100], [R4.64], !P5 ;  /* 0x0710000004f98fae */ /* 0x0005e2000e901d52 */
[----:B------:R-:W-:Y:S02]  /*1880*/  ISETP.GE.AND P5, PT, R16, 0x1, PT ;  /* 0x000000011000780c */ /* 0x000fe40003fa6270 */
[----:B------:R-:W-:Y:S01]  /*1890*/  IMAD R0, R24, c[0x0][0x1f0], RZ ;  /* 0x00007c0018007a24 */ /* 0x000fe200078e02ff */
[----:B------:R3:W-:Y:S01]  /*18a0*/  @!P0 LDGSTS.E.BYPASS.LTC128B.128 [R249+0xb100], [R6.64], !P6 ;  /* 0x0b10000006f98fae */ /* 0x0007e2000f101d52 */
[----:B------:R-:W-:Y:S01]  /*18b0*/  IMAD.WIDE.U32 R32, R26, c[0x0][0x1f0], R2 ;  /* 0x00007c001a207a25 */ /* 0x000fe200078e0002 */
[----:B------:R-:W-:Y:S02]  /*18c0*/  ISETP.GE.AND P6, PT, R16, 0x41, PT ;  /* 0x000000411000780c */ /* 0x000fe40003fc6270 */
[----:B------:R-:W0:Y:S01]  /*18d0*/  LDGDEPBAR ;  /* 0x00000000000079af */ /* 0x000e220000000000 */
[----:B------:R-:W-:-:S02]  /*18e0*/  IMAD.SHL.U32 R3, R25, 0x8, RZ ;  /* 0x0000000819037824 */ /* 0x000fc400078e00ff */
[----:B------:R-:W-:Y:S01]  /*18f0*/  IMAD.MOV.U32 R122, RZ, RZ, R32 ;  /* 0x000000ffff7a7224 */ /* 0x000fe200078e0020 */
[----:B------:R-:W-:Y:S01]  /*1900*/  STL.64 [R1+0x30], R32 ;  /* 0x0000302001007387 */ /* 0x000fe20000100a00 */
[----:B------:R-:W-:Y:S02]  /*1910*/  IMAD R19, R31, c[0x0][0x210], RZ ;  /* 0x000084001f137a24 */ /* 0x000fe400078e02ff */
[----:B-1----:R-:W-:Y:S02]  /*1920*/  IMAD.MOV.U32 R8, RZ, RZ, R10 ;  /* 0x000000ffff087224 */ /* 0x002fe400078e000a */
[----:B------:R-:W-:-:S04]  /*1930*/  IMAD R12, R30, c[0x0][0x214], R19 ;  /* 0x000085001e0c7a24 */ /* 0x000fc800078e0213 */
[----:B------:R-:W-:Y:S02]  /*1940*/  IMAD.IADD R9, R11, 0x1, R12 ;  /* 0x000000010b097824 */ /* 0x000fe400078e020c */
[----:B------:R-:W-:Y:S02]  /*1950*/  IMAD.U32 R12, RZ, RZ, UR7 ;  /* 0x00000007ff0c7e24 */ /* 0x000fe4000f8e00ff */
[----:B------:R-:W-:Y:S02]  /*1960*/  IMAD R11, R24, c[0x0][0x218], RZ ;  /* 0x00008600180b7a24 */ /* 0x000fe400078e02ff */
[----:B--2---:R-:W-:Y:S02]  /*1970*/  IMAD.SHL.U32 R5, R13, 0x40, RZ ;  /* 0x000000400d057824 */ /* 0x004fe400078e00ff */
[----:B------:R-:W-:Y:S02]  /*1980*/  IMAD R4, R26, c[0x0][0x1f4], R0 ;  /* 0x00007d001a047a24 */ /* 0x000fe400078e0200 */
[----:B------:R-:W-:Y:S01]  /*1990*/  IMAD R0, R25, 0x200, R23 ;  /* 0x0000020019007824 */ /* 0x000fe200078e0217 */
[----:B------:R-:W-:Y:S01]  /*19a0*/  LOP3.LUT R2, R5, 0x1c0, RZ, 0xc0, !PT ;  /* 0x000001c005027812 */ /* 0x000fe200078ec0ff */
[----:B------:R-:W-:-:S02]  /*19b0*/  IMAD.IADD R123, R33, 0x1, R4 ;  /* 0x00000001217b7824 */ /* 0x000fc400078e0204 */
[----:B------:R-:W-:Y:S01]  /*19c0*/  IMAD.SHL.U32 R224, R0, 0x2, RZ ;  /* 0x0000000200e07824 */ /* 0x000fe200078e00ff */
[----:B------:R-:W-:Y:S01]  /*19d0*/  LOP3.LUT R5, R2, 0x8, R3, 0xf8, !PT ;  /* 0x0000000802057812 */ /* 0x000fe200078ef803 */
[----:B------:R-:W-:Y:S01]  /*19e0*/  IMAD R11, R26, c[0x0][0x21c], R11 ;  /* 0x000087001a0b7a24 */ /* 0x000fe200078e020b */
[----:B------:R-:W-:Y:S01]  /*19f0*/  SHF.R.U32.HI R4, RZ, 0x3, R2 ;  /* 0x00000003ff047819 */ /* 0x000fe20000011602 */
[----:B------:R-:W-:Y:S01]  /*1a00*/  IMAD.WIDE.U32 R2, R116, UR13, R122 ;  /* 0x0000000d74027c25 */ /* 0x000fe2000f8e007a */
[----:B------:R-:W-:Y:S01]  /*1a10*/  IADD3 R231, R224, 0xc120, RZ ;  /* 0x0000c120e0e77810 */ /* 0x000fe20007ffe0ff */
[----:B------:R-:W-:Y:S01]  /*1a20*/  STL.64 [R1+0x28], R122 ;  /* 0x0000287a01007387 */ /* 0x000fe20000100a00 */
[----:B------:R-:W-:Y:S01]  /*1a30*/  LOP3.LUT R14, R5, R4, RZ, 0x3c, !PT ;  /* 0x00000004050e7212 */ /* 0x000fe200078e3cff */
[----:B------:R-:W-:Y:S01]  /*1a40*/  IMAD.U32 R4, RZ, RZ, UR6 ;  /* 0x00000006ff047e24 */ /* 0x000fe2000f8e00ff */
[----:B------:R-:W-:Y:S01]  /*1a50*/  IADD3 R3, R3, UR9, RZ ;  /* 0x0000000903037c10 */ /* 0x000fe2000fffe0ff */
[----:B------:R-:W-:Y:S01]  /*1a60*/  USHF.L.U32 UR9, UR7, 0x6, URZ ;  /* 0x0000000607097899 */ /* 0x000fe2000800063f */
[----:B---3--:R-:W-:Y:S01]  /*1a70*/  @P5 LEA R6, P0, R2, c[0x0][0x1c8], 0x1 ;  /* 0x0000720002065a11 */ /* 0x008fe200078008ff */
[----:B------:R-:W-:-:S02]  /*1a80*/  IMAD.WIDE.U32 R22, R26, c[0x0][0x218], R8 ;  /* 0x000086001a167a25 */ /* 0x000fc400078e0008 */
[----:B------:R-:W-:Y:S01]  /*1a90*/  UIADD3 UR9, UR15, UR9, URZ ;  /* 0x000000090f097290 */ /* 0x000fe2000fffe03f */
[----:B------:R-:W-:Y:S01]  /*1aa0*/  @P5 LEA.HI.X R7, R2, c[0x0][0x1cc], R3, 0x1, P0 ;  /* 0x0000730002075a11 */ /* 0x000fe200000f0c03 */
[----:B------:R-:W-:Y:S01]  /*1ab0*/  IMAD.U32 R8, RZ, RZ, UR13 ;  /* 0x0000000dff087e24 */ /* 0x000fe2000f8e00ff */
[C---:B------:R-:W-:Y:S01]  /*1ac0*/  @P1 LEA R5, P0, R4.reuse, R2, 0x5 ;  /* 0x0000000204051211 */ /* 0x040fe200078028ff */
[----:B------:R-:W-:Y:S01]  /*1ad0*/  UIMAD UR13, UR11, UR13, URZ ;  /* 0x0000000d0b0d72a4 */ /* 0x000fe2000f8e023f */
[----:B------:R-:W-:Y:S01]  /*1ae0*/  IMAD.IADD R21, R23, 0x1, R11 ;  /* 0x0000000117157824 */ /* 0x000fe200078e020b */
[----:B------:R1:W-:Y:S01]  /*1af0*/  @P5 LDGSTS.E.BYPASS.LTC128B.128 [R249+0xc100], [R6.64], !P4 ;  /* 0x0c10000006f95fae */ /* 0x0003e2000e101d52 */
[----:B------:R-:W-:Y:S01]  /*1b00*/  @P1 LEA.HI.X R10, R4, R3, R12, 0x5, P0 ;  /* 0x00000003040a1211 */ /* 0x000fe200000f2c0c */
[----:B------:R-:W-:Y:S01]  /*1b10*/  IMAD.MOV.U32 R20, RZ, RZ, R22 ;  /* 0x000000ffff147224 */ /* 0x000fe200078e0016 */
[C---:B------:R-:W-:Y:S01]  /*1b20*/  @P1 LEA R4, P0, R5.reuse, c[0x0][0x1c8], 0x1 ;  /* 0x0000720005041a11 */ /* 0x040fe200078008ff */
[----:B------:R1:W-:Y:S01]  /*1b30*/  @P5 LDGSTS.E.BYPASS.LTC128B.128 [R249+0xf100], [R6.64+0x80], !P3 ;  /* 0x0f10008006f95fae */ /* 0x0003e2000d901d52 */
[----:B------:R-:W-:Y:S01]  /*1b40*/  UIMAD UR13, UR10, UR16, UR13 ;  /* 0x000000100a0d72a4 */ /* 0x000fe2000f8e020d */
[----:B------:R-:W-:Y:S01]  /*1b50*/  IMAD.WIDE.U32 R8, R8, UR16, R20 ;  /* 0x0000001008087c25 */ /* 0x000fe2000f8e0014 */
[----:B------:R-:W-:Y:S01]  /*1b60*/  @P1 LEA.HI.X R5, R5, c[0x0][0x1cc], R10, 0x1, P0 ;  /* 0x0000730005051a11 */ /* 0x000fe200000f0c0a */
[----:B------:R1:W-:Y:S01]  /*1b70*/  @P5 LDGSTS.E.BYPASS.LTC128B.128 [R249+0x12100], [R6.64+0x100], !P2 ;  /* 0x1210010006f95fae */ /* 0x0003e2000d101d52 */
[----:B------:R-:W-:Y:S01]  /*1b80*/  @P6 IADD3 R10, P0, R2, UR14, RZ ;  /* 0x0000000e020a6c10 */ /* 0x000fe2000ff1e0ff */
[----:B------:R-:W-:-:S02]  /*1b90*/  USHF.L.U32 UR10, UR4, 0x6, URZ ;  /* 0x00000006040a7899 */ /* 0x000fc4000800063f */
[----:B------:R2:W-:Y:S01]  /*1ba0*/  @P1 LDGSTS.E.BYPASS.LTC128B.128 [R249+0xd100], [R4.64], !P4 ;  /* 0x0d10000004f91fae */ /* 0x0005e2000e101d52 */
[----:B------:R-:W-:Y:S02]  /*1bb0*/  @P6 IADD3.X R3, R3, UR9, RZ, P0, !PT ;  /* 0x0000000903036c10 */ /* 0x000fe400087fe4ff */
[C---:B------:R-:W-:Y:S01]  /*1bc0*/  @P6 LEA R2, P0, R10.reuse, c[0x0][0x1c8], 0x1 ;  /* 0x000072000a026a11 */ /* 0x040fe200078008ff */
[----:B------:R2:W-:Y:S03]  /*1bd0*/  @P1 LDGSTS.E.BYPASS.LTC128B.128 [R249+0x10100], [R4.64+0x80], !P3 ;  /* 0x1010008004f91fae */ /* 0x0005e6000d901d52 */
[----:B------:R-:W-:Y:S01]  /*1be0*/  @P6 LEA.HI.X R3, R10, c[0x0][0x1cc], R3, 0x1, P0 ;  /* 0x000073000a036a11 */ /* 0x000fe200000f0c03 */
[----:B------:R2:W-:Y:S01]  /*1bf0*/  @P1 LDGSTS.E.BYPASS.LTC128B.128 [R249+0x13100], [R4.64+0x100], !P2 ;  /* 0x1310010004f91fae */ /* 0x0005e2000d101d52 */
[C---:B------:R-:W-:Y:S02]  /*1c00*/  LOP3.LUT P0, RZ, R13.reuse, 0x2, RZ, 0xc0, !PT ;  /* 0x000000020dff7812 */ /* 0x040fe4000780c0ff */
[----:B------:R-:W-:Y:S01]  /*1c10*/  LOP3.LUT P1, RZ, R13, 0x4, RZ, 0xc0, !PT ;  /* 0x000000040dff7812 */ /* 0x000fe2000782c0ff */
[----:B------:R3:W-:Y:S01]  /*1c20*/  @P6 LDGSTS.E.BYPASS.LTC128B.128 [R249+0xe100], [R2.64], !P4 ;  /* 0x0e10000002f96fae */ /* 0x0007e2000e101d52 */
[----:B------:R-:W-:-:S03]  /*1c30*/  LEA R10, P5, R8, c[0x0][0x1f8], 0x1 ;  /* 0x00007e00080a7a11 */ /* 0x000fc600078a08ff */
[----:B------:R3:W-:Y:S04]  /*1c40*/  @P6 LDGSTS.E.BYPASS.LTC128B.128 [R249+0x11100], [R2.64+0x80], !P3 ;  /* 0x1110008002f96fae */ /* 0x0007e8000d901d52 */
[----:B------:R3:W-:Y:S01]  /*1c50*/  @P6 LDGSTS.E.BYPASS.LTC128B.128 [R249+0x14100], [R2.64+0x100], !P2 ;  /* 0x1410010002f96fae */ /* 0x0007e2000d101d52 */
[----:B------:R-:W-:Y:S02]  /*1c60*/  LOP3.LUT P6, RZ, R36, 0x2, RZ, 0xc0, !PT ;  /* 0x0000000224ff7812 */ /* 0x000fe400078cc0ff */
[----:B-1----:R-:W-:Y:S01]  /*1c70*/  IADD3 R6, R9, UR13, RZ ;  /* 0x0000000d09067c10 */ /* 0x002fe2000fffe0ff */
[----:B------:R-:W0:Y:S01]  /*1c80*/  LDGDEPBAR ;  /* 0x00000000000079af */ /* 0x000e220000000000 */
[----:B------:R-:W-:Y:S02]  /*1c90*/  UMOV UR13, 0x6 ;  /* 0x00000006000d7882 */ /* 0x000fe40000000000 */
[----:B------:R-:W-:Y:S01]  /*1ca0*/  USHF.L.U64.HI UR13, UR4, UR13, UR5 ;  /* 0x0000000d040d7299 */ /* 0x000fe20008010205 */
[----:B------:R-:W-:Y:S01]  /*1cb0*/  LEA.HI.X R11, R8, c[0x0][0x1fc], R6, 0x1, P5 ;  /* 0x00007f00080b7a11 */ /* 0x000fe200028f0c06 */
[----:B------:R-:W-:Y:S01]  /*1cc0*/  STL.64 [R1+0x38], R22 ;  /* 0x0000381601007387 */ /* 0x000fe20000100a00 */
[----:B------:R-:W-:-:S02]  /*1cd0*/  IADD3 R6, R224, 0xc100, RZ ;  /* 0x0000c100e0067810 */ /* 0x000fc40007ffe0ff */
[----:B------:R-:W-:Y:S01]  /*1ce0*/  IADD3 R8, P5, R10, UR10, RZ ;  /* 0x0000000a0a087c10 */ /* 0x000fe2000ffbe0ff */
[----:B------:R-:W-:Y:S01]  /*1cf0*/  STL.64 [R1+0x20], R20 ;  /* 0x0000201401007387 */ /* 0x000fe20000100a00 */
[----:B------:R-:W-:Y:S01]  /*1d00*/  @P6 IADD3 R231, R6, -0x20, RZ ;  /* 0xffffffe006e76810 */ /* 0x000fe20007ffe0ff */
[----:B--2---:R-:W-:Y:S01]  /*1d10*/  IMAD.SHL.U32 R5, R15, 0x40, RZ ;  /* 0x000000400f057824 */ /* 0x004fe200078e00ff */
[----:B------:R-:W-:Y:S02]  /*1d20*/  SEL R4, RZ, 0x4, P2 ;  /* 0x00000004ff047807 */ /* 0x000fe40001000000 */
[----:B------:R-:W-:Y:S02]  /*1d30*/  IADD3.X R9, R11, UR13, RZ, P5, !PT ;  /* 0x0000000d0b097c10 */ /* 0x000fe4000affe4ff */
[----:B------:R-:W-:Y:S02]  /*1d40*/  LOP3.LUT R12, R18, R4, RZ, 0xfc, !PT ;  /* 0x00000004120c7212 */ /* 0x000fe400078efcff */
[----:B------:R-:W-:Y:S01]  /*1d50*/  LOP3.LUT R4, R14, 0xfffffe00, R5, 0xf8, !PT ;  /* 0xfffffe000e047812 */ /* 0x000fe200078ef805 */
[----:B------:R-:W-:Y:S01]  /*1d60*/  IMAD.MOV.U32 R5, RZ, RZ, 0x20 ;  /* 0x00000020ff057424 */ /* 0x000fe200078e00ff */
[C---:B------:R-:W-:Y:S01]  /*1d70*/  IADD3 R248, R231.reuse, 0x800, RZ ;  /* 0x00000800e7f87810 */ /* 0x040fe20007ffe0ff */
[----:B------:R-:W-:Y:S01]  /*1d80*/  IMAD.U32 R14, RZ, RZ, UR10 ;  /* 0x0000000aff0e7e24 */ /* 0x000fe2000f8e00ff */
[----:B------:R-:W-:Y:S01]  /*1d90*/  IADD3 R247, R231, 0x1000, RZ ;  /* 0x00001000e7f77810 */ /* 0x000fe20007ffe0ff */
[----:B---3--:R-:W-:Y:S01]  /*1da0*/  IMAD.MOV.U32 R3, RZ, RZ, 0x10 ;  /* 0x00000010ff037424 */ /* 0x008fe200078e00ff */
[----:B------:R-:W-:-:S04]  /*1db0*/  DEPBAR.LE SB0, 0x1 ;  /* 0x000080400000791a */ /* 0x000fc80000000000 */
[----:B------:R-:W-:Y:S01]  /*1dc0*/  IMAD R208, R117, 0x400, R4 ;  /* 0x0000040075d07824 */ /* 0x000fe200078e0204 */
[----:B------:R-:W-:Y:S01]  /*1dd0*/  SEL R3, R3, 0xfffffff0, !P0 ;  /* 0xfffffff003037807 */ /* 0x000fe20004000000 */
[----:B------:R-:W-:Y:S01]  /*1de0*/  IMAD.U32 R2, RZ, RZ, UR10 ;  /* 0x0000000aff027e24 */ /* 0x000fe2000f8e00ff */
[----:B------:R-:W-:Y:S02]  /*1df0*/  SEL R0, R5, 0xffffffe0, !P1 ;  /* 0xffffffe005007807 */ /* 0x000fe40004800000 */
[C---:B------:R-:W-:Y:S01]  /*1e00*/  LEA R216, R208.reuse, 0x100, 0x1 ;  /* 0x00000100d0d87811 */ /* 0x040fe200078e08ff */
[----:B------:R-:W-:Y:S01]  /*1e10*/  IMAD.SHL.U32 R208, R208, 0x2, RZ ;  /* 0x00000002d0d07824 */ /* 0x000fe200078e00ff */
[----:B------:R-:W-:Y:S01]  /*1e20*/  BAR.SYNC.DEFER_BLOCKING 0x0 ;  /* 0x0000000000007b1d */ /* 0x000fe20000010000 */
[----:B------:R-:W-:Y:S01]  /*1e30*/  IADD3 R18, P1, P0, R2, 0x80, R10 ;  /* 0x0000008002127810 */ /* 0x000fe2000783e00a */
[----:B------:R-:W-:Y:S01]  /*1e40*/  IMAD.MOV.U32 R2, RZ, RZ, 0x40 ;  /* 0x00000040ff027424 */ /* 0x000fe200078e00ff */
[----:B------:R-:W-:Y:S01]  /*1e50*/  LOP3.LUT R5, R12, 0x1, RZ, 0xc0, !PT ;  /* 0x000000010c057812 */ /* 0x000fe200078ec0ff */
[--C-:B------:R-:W-:Y:S01]  /*1e60*/  IMAD R212, R3, 0x2, R216.reuse ;  /* 0x0000000203d47824 */ /* 0x100fe200078e02d8 */
[----:B------:R-:W-:Y:S01]  /*1e70*/  IADD3.X R19, RZ, UR13, R11, P1, P0 ;  /* 0x0000000dff137c10 */ /* 0x000fe20008fe040b */
[----:B------:R-:W-:Y:S01]  /*1e80*/  IMAD R216, R0, 0x2, R216 ;  /* 0x0000000200d87824 */ /* 0x000fe200078e02d8 */
[----:B------:R-:W-:Y:S01]  /*1e90*/  IADD3 R14, P1, P0, R14, 0x100, R10 ;  /* 0x000001000e0e7810 */ /* 0x000fe2000783e00a */
[----:B------:R-:W-:Y:S01]  /*1ea0*/  IMAD R220, R0, 0x2, R212 ;  /* 0x0000000200dc7824 */ /* 0x000fe200078e02d4 */
[----:B------:R-:W-:-:S02]  /*1eb0*/  ISETP.NE.U32.AND P6, PT, R5, 0x1, PT ;  /* 0x000000010500780c */ /* 0x000fc40003fc5070 */
[----:B------:R-:W-:Y:S02]  /*1ec0*/  IADD3.X R15, RZ, UR13, R11, P1, P0 ;  /* 0x0000000dff0f7c10 */ /* 0x000fe40008fe040b */
[----:B------:R-:W-:Y:S02]  /*1ed0*/  IADD3 R6, P0, R8, UR10, RZ ;  /* 0x0000000a08067c10 */ /* 0x000fe4000ff1e0ff */
[----:B------:R-:W-:Y:S02]  /*1ee0*/  LOP3.LUT P1, RZ, R12, 0x2, RZ, 0xc0, !PT ;  /* 0x000000020cff7812 */ /* 0x000fe4000782c0ff */
[C---:B------:R-:W-:Y:S02]  /*1ef0*/  ISETP.LT.OR P5, PT, R16.reuse, 0x1, P6 ;  /* 0x000000011000780c */ /* 0x040fe400037a1670 */
[----:B------:R-:W-:Y:S02]  /*1f00*/  IADD3.X R7, R9, UR13, RZ, P0, !PT ;  /* 0x0000000d09077c10 */ /* 0x000fe400087fe4ff */
[----:B------:R-:W-:-:S02]  /*1f10*/  ISETP.LT.OR P0, PT, R16, 0x1, !P1 ;  /* 0x000000011000780c */ /* 0x000fc40004f01670 */
[C---:B------:R-:W-:Y:S01]  /*1f20*/  IADD3 R246, R231.reuse, 0x1800, RZ ;  /* 0x00001800e7f67810 */ /* 0x040fe20007ffe0ff */
[----:B------:R-:W-:Y:S01]  /*1f30*/  LDSM.16.M88.4 R156, [R208+0x100] ;  /* 0x00010000d09c783b */ /* 0x000fe20000000200 */
[C---:B------:R-:W-:Y:S02]  /*1f40*/  IADD3 R245, R231.reuse, 0x2000, RZ ;  /* 0x00002000e7f57810 */ /* 0x040fe40007ffe0ff */
[C---:B------:R-:W-:Y:S01]  /*1f50*/  IADD3 R244, R231.reuse, 0x2800, RZ ;  /* 0x00002800e7f47810 */ /* 0x040fe20007ffe0ff */
[----:B------:R-:W-:Y:S01]  /*1f60*/  LDSM.16.M88.4 R192, [R208+0x4100] ;  /* 0x00410000d0c0783b */ /* 0x000fe20000000200 */
[C---:B------:R-:W-:Y:S02]  /*1f70*/  IADD3 R243, R231.reuse, 0x3000, RZ ;  /* 0x00003000e7f37810 */ /* 0x040fe40007ffe0ff */
[C---:B------:R-:W-:Y:S01]  /*1f80*/  IADD3 R242, R231.reuse, 0x3800, RZ ;  /* 0x00003800e7f27810 */ /* 0x040fe20007ffe0ff */
[----:B------:R-:W-:Y:S01]  /*1f90*/  LDSM.16.M88.4 R160, [R212] ;  /* 0x00000000d4a0783b */ /* 0x000fe20000000200 */
[----:B------:R-:W-:-:S02]  /*1fa0*/  IADD3 R241, R231, 0x4000, RZ ;  /* 0x00004000e7f17810 */ /* 0x000fc40007ffe0ff */
[C---:B------:R-:W-:Y:S01]  /*1fb0*/  IADD3 R240, R231.reuse, 0x4800, RZ ;  /* 0x00004800e7f07810 */ /* 0x040fe20007ffe0ff */
[----:B------:R-:W-:Y:S01]  /*1fc0*/  LDSM.16.M88.4 R196, [R212+0x4000] ;  /* 0x00400000d4c4783b */ /* 0x000fe20000000200 */
[C---:B------:R-:W-:Y:S02]  /*1fd0*/  IADD3 R239, R231.reuse, 0x5000, RZ ;  /* 0x00005000e7ef7810 */ /* 0x040fe40007ffe0ff */
[C---:B------:R-:W-:Y:S01]  /*1fe0*/  IADD3 R238, R231.reuse, 0x5800, RZ ;  /* 0x00005800e7ee7810 */ /* 0x040fe20007ffe0ff */
[----:B------:R-:W-:Y:S01]  /*1ff0*/  LDSM.16.M88.4 R184, [R216] ;  /* 0x00000000d8b8783b */ /* 0x000fe20000000200 */
[C---:B------:R-:W-:Y:S02]  /*2000*/  IADD3 R237, R231.reuse, 0x6000, RZ ;  /* 0x00006000e7ed7810 */ /* 0x040fe40007ffe0ff */
[C---:B------:R-:W-:Y:S01]  /*2010*/  IADD3 R236, R231.reuse, 0x6800, RZ ;  /* 0x00006800e7ec7810 */ /* 0x040fe20007ffe0ff */
[----:B------:R-:W-:Y:S01]  /*2020*/  LDSM.16.M88.4 R200, [R216+0x4000] ;  /* 0x00400000d8c8783b */ /* 0x000fe20000000200 */
[----:B------:R-:W-:-:S02]  /*2030*/  IADD3 R235, R231, 0x7000, RZ ;  /* 0x00007000e7eb7810 */ /* 0x000fc40007ffe0ff */
[C---:B------:R-:W-:Y:S01]  /*2040*/  IADD3 R234, R231.reuse, 0x7800, RZ ;  /* 0x00007800e7ea7810 */ /* 0x040fe20007ffe0ff */
[----:B------:R-:W-:Y:S01]  /*2050*/  LDSM.16.M88.4 R188, [R220] ;  /* 0x00000000dcbc783b */ /* 0x000fe20000000200 */
[C---:B------:R-:W-:Y:S02]  /*2060*/  IADD3 R233, R231.reuse, 0x8000, RZ ;  /* 0x00008000e7e97810 */ /* 0x040fe40007ffe0ff */
[----:B------:R-:W-:Y:S01]  /*2070*/  IADD3 R232, R231, 0x8800, RZ ;  /* 0x00008800e7e87810 */ /* 0x000fe20007ffe0ff */
[----:B------:R-:W-:Y:S04]  /*2080*/  LDSM.16.M88.4 R204, [R220+0x4000] ;  /* 0x00400000dccc783b */ /* 0x000fe80000000200 */
[----:B------:R-:W-:Y:S04]  /*2090*/  LDSM.16.M88.4 R208, [R208+0x8100] ;  /* 0x00810000d0d0783b */ /* 0x000fe80000000200 */
[----:B------:R-:W-:Y:S04]  /*20a0*/  LDSM.16.M88.4 R212, [R212+0x8000] ;  /* 0x00800000d4d4783b */ /* 0x000fe80000000200 */
[----:B------:R-:W-:Y:S04]  /*20b0*/  LDSM.16.M88.4 R216, [R216+0x8000] ;  /* 0x00800000d8d8783b */ /* 0x000fe80000000200 */
        /* <DEDUP_REMOVED lines=12> */
[----:B------:R-:W5:Y:S04]  /*2180*/  LDSM.16.M88.4 R68, [R231+0x1000] ;  /* 0x00100000e744783b */ /* 0x000f680000000200 */
[----:B------:R-:W4:Y:S04]  /*2190*/  LDSM.16.M88.4 R80, [R231+0x1800] ;  /* 0x00180000e750783b */ /* 0x000f280000000200 */
[----:B------:R-:W-:Y:S01]  /*21a0*/  LDSM.16.M88.4 R84, [R231+0x2000] ;  /* 0x00200000e754783b */ /* 0x000fe20000000200 */
[C---:B-1----:R-:W-:Y:S03]  /*21b0*/  HMMA.16816.F32.BF16 R40, R156.reuse, R20, RZ ;  /* 0x000000149c28723c */ /* 0x042fe600000418ff */
[----:B------:R-:W1:Y:S04]  /*21c0*/  LDSM.16.M88.4 R104, [R231+0x2800] ;  /* 0x00280000e768783b */ /* 0x000e680000000200 */
[----:B------:R-:W-:Y:S01]  /*21d0*/  @!PT LDS RZ, [RZ] ;  /* 0x00000000fffff984 */ /* 0x000fe20000000800 */
[----:B------:R-:W-:Y:S01]  /*21e0*/  @!PT LDS RZ, [RZ] ;  /* 0x00000000fffff984 */ /* 0x000fe20000000800 */
[----:B------:R-:W-:Y:S01]  /*21f0*/  @!PT LDS RZ, [RZ] ;  /* 0x00000000fffff984 */ /* 0x000fe20000000800 */
[----:B------:R1:W-:Y:S01]  /*2200*/  LDGSTS.E.BYPASS.LTC128B.128 [R249+0x100], [R10.64], !P5 ;  /* 0x001000000af97fae */ /* 0x0003e2000e901d52 */
[----:B------:R-:W-:Y:S01]  /*2210*/  LOP3.LUT P5, RZ, R12, 0x4, RZ, 0xc0, !PT ;  /* 0x000000040cff7812 */ /* 0x000fe200078ac0ff */
[----:B------:R-:W-:Y:S02]  /*2220*/  HMMA.16816.F32.BF16 R28, R156, R22, RZ ;  /* 0x000000169c1c723c */ /* 0x000fe400000418ff */
[----:B------:R1:W-:Y:S01]  /*2230*/  LDGSTS.E.BYPASS.LTC128B.128 [R249+0x3100], [R10.64+0x80], !P0 ;  /* 0x031000800af97fae */ /* 0x0003e2000c101d52 */
[----:B------:R-:W-:-:S05]  /*2240*/  ISETP.LT.OR P0, PT, R16, 0x1, !P5 ;  /* 0x000000011000780c */ /* 0x000fca0006f01670 */
[----:B--2---:R-:W-:Y:S08]  /*2250*/  HMMA.16816.F32.BF16 R24, R156, R32, RZ ;  /* 0x000000209c18723c */ /* 0x004ff000000418ff */
[----:B------:R1:W-:Y:S01]  /*2260*/  LDGSTS.E.BYPASS.LTC128B.128 [R249+0x6100], [R10.64+0x100], !P0 ;  /* 0x061001000af97fae */ /* 0x0003e2000c101d52 */
[C---:B------:R-:W-:Y:S01]  /*2270*/  ISETP.LT.OR P0, PT, R16.reuse, 0x21, P6 ;  /* 0x000000211000780c */ /* 0x040fe20003701670 */
[----:B---3--:R-:W-:Y:S01]  /*2280*/  HMMA.16816.F32.BF16 R92, R160, R48, R40 ;  /* 0x00000030a05c723c */ /* 0x008fe20000041828 */
[----:B------:R-:W-:-:S07]  /*2290*/  ISETP.LT.OR P6, PT, R16, 0x41, P6 ;  /* 0x000000411000780c */ /* 0x000fce00037c1670 */
[C---:B------:R-:W-:Y:S04]  /*22a0*/  HMMA.16816.F32.BF16 R40, R156.reuse, R52, RZ ;  /* 0x000000349c28723c */ /* 0x040fe800000418ff */
[----:B------:R1:W-:Y:S01]  /*22b0*/  LDGSTS.E.BYPASS.LTC128B.128 [R249+0x1100], [R8.64], !P0 ;  /* 0x0110000008f97fae */ /* 0x0003e2000c101d52 */
[C---:B------:R-:W-:Y:S02]  /*22c0*/  ISETP.LT.OR P0, PT, R16.reuse, 0x21, !P1 ;  /* 0x000000211000780c */ /* 0x040fe40004f01670 */
[C---:B------:R-:W-:Y:S01]  /*22d0*/  ISETP.LT.OR P1, PT, R16.reuse, 0x41, !P1 ;  /* 0x000000411000780c */ /* 0x040fe20004f21670 */
[----:B------:R-:W-:Y:S08]  /*22e0*/  HMMA.16816.F32.BF16 R20, R156, R34, RZ ;  /* 0x000000229c14723c */ /* 0x000ff000000418ff */
[----:B------:R-:W-:Y:S02]  /*22f0*/  HMMA.16816.F32.BF16 R88, R160, R50, R28 ;  /* 0x00000032a058723c */ /* 0x000fe4000004181c */
[----:B------:R2:W-:Y:S01]  /*2300*/  LDGSTS.E.BYPASS.LTC128B.128 [R249+0x4100], [R18.64], !P0 ;  /* 0x0410000012f97fae */ /* 0x0005e2000c101d52 */
[----:B------:R-:W-:-:S02]  /*2310*/  ISETP.LT.OR P0, PT, R16, 0x21, !P5 ;  /* 0x000000211000780c */ /* 0x000fc40006f01670 */
[----:B------:R-:W-:-:S03]  /*2320*/  ISETP.LT.OR P5, PT, R16, 0x41, !P5 ;  /* 0x000000411000780c */ /* 0x000fc60006fa1670 */
[----:B----4-:R-:W-:Y:S08]  /*2330*/  HMMA.16816.F32.BF16 R100, R160, R44, R24 ;  /* 0x0000002ca064723c */ /* 0x010ff00000041818 */
[----:B------:R3:W-:Y:S01]  /*2340*/  LDGSTS.E.BYPASS.LTC128B.128 [R249+0x7100], [R14.64], !P0 ;  /* 0x071000000ef97fae */ /* 0x0007e2000c101d52 */
[----:B------:R-:W-:Y:S01]  /*2350*/  LOP3.LUT P0, RZ, R36, 0x4, RZ, 0xc0, !PT ;  /* 0x0000000424ff7812 */ /* 0x000fe2000780c0ff */
[----:B------:R-:W-:Y:S02]  /*2360*/  HMMA.16816.F32.BF16 R32, R156, R54, RZ ;  /* 0x000000369c20723c */ /* 0x000fe400000418ff */
[----:B------:R4:W-:Y:S01]  /*2370*/  LDGSTS.E.BYPASS.LTC128B.128 [R249+0x2100], [R6.64], !P6 ;  /* 0x0210000006f97fae */ /* 0x0009e2000f101d52 */
[----:B------:R-:W-:-:S02]  /*2380*/  SEL R2, R2, 0xffffffc0, !P0 ;  /* 0xffffffc002027807 */ /* 0x000fc40004000000 */
[----:B------:R-:W-:Y:S01]  /*2390*/  PLOP3.LUT P0, PT, PT, PT, UP0, 0x80, 0x0 ;  /* 0x000000000000781c */ /* 0x000fe20003f0f008 */
[----:B------:R4:W-:Y:S02]  /*23a0*/  LDGSTS.E.BYPASS.LTC128B.128 [R249+0x5100], [R6.64+0x80], !P1 ;  /* 0x0510008006f97fae */ /* 0x0009e4000c901d52 */
[----:B------:R-:W-:Y:S01]  /*23b0*/  HMMA.16816.F32.BF16 R28, R156, R56, RZ ;  /* 0x000000389c1c723c */ /* 0x000fe200000418ff */
[----:B------:R-:W-:Y:S01]  /*23c0*/  IMAD.IADD R230, R224, 0x1, R2 ;  /* 0x00000001e0e67824 */ /* 0x000fe200078e0202 */
[----:B------:R4:W-:Y:S01]  /*23d0*/  LDGSTS.E.BYPASS.LTC128B.128 [R249+0x8100], [R6.64+0x100], !P5 ;  /* 0x0810010006f97fae */ /* 0x0009e2000e901d52 */
[----:B------:R-:W-:-:S03]  /*23e0*/  IMAD.IADD R227, R2, 0x1, R231 ;  /* 0x0000000102e37824 */ /* 0x000fc600078e02e7 */
[----:B------:R-:W2:Y:S02]  /*23f0*/  LDSM.16.M88.4 R48, [R230+0xc100] ;  /* 0x00c10000e630783b */ /* 0x000ea40000000200 */
[----:B------:R-:W-:Y:S02]  /*2400*/  HMMA.16816.F32.BF16 R24, R156, R58, RZ ;  /* 0x0000003a9c18723c */ /* 0x000fe400000418ff */
[----:B------:R-:W-:Y:S04]  /*2410*/  LDSM.16.M88.4 R36, [R230+0xd900] ;  /* 0x00d90000e624783b */ /* 0x000fe80000000200 */
[----:B------:R-:W-:Y:S02]  /*2420*/  LDSM.16.M88.4 R72, [R230+0xc900] ;  /* 0x00c90000e648783b */ /* 0x000fe40000000200 */
[----:B-----5:R-:W-:Y:S02]  /*2430*/  HMMA.16816.F32.BF16 R76, R160, R68, R40 ;  /* 0x00000044a04c723c */ /* 0x020fe40000041828 */
[----:B------:R-:W5:Y:S04]  /*2440*/  LDSM.16.M88.4 R40, [R230+0xd100] ;  /* 0x00d10000e628783b */ /* 0x000f680000000200 */
[----:B------:R-:W0:Y:S02]  /*2450*/  LDGDEPBAR ;  /* 0x00000000000079af */ /* 0x000e240000000000 */
[C---:B---3--:R-:W-:Y:S08]  /*2460*/  HMMA.16816.F32.BF16 R12, R156.reuse, R64, RZ ;  /* 0x000000409c0c723c */ /* 0x048ff000000418ff */
[----:B-1----:R-:W-:Y:S08]  /*2470*/  HMMA.16816.F32.BF16 R8, R156, R66, RZ ;  /* 0x000000429c08723c */ /* 0x002ff000000418ff */
[----:B------:R-:W-:Y:S08]  /*2480*/  HMMA.16816.F32.BF16 R96, R160, R46, R20 ;  /* 0x0000002ea060723c */ /* 0x000ff00000041814 */
[C---:B------:R-:W-:Y:S08]  /*2490*/  HMMA.16816.F32.BF16 R20, R156.reuse, R60, RZ ;  /* 0x0000003c9c14723c */ /* 0x040ff000000418ff */
[----:B--2---:R-:W-:Y:S08]  /*24a0*/  HMMA.16816.F32.BF16 R16, R156, R62, RZ ;  /* 0x0000003e9c10723c */ /* 0x004ff000000418ff */
[C---:B------:R-:W-:Y:S01]  /*24b0*/  HMMA.16816.F32.BF16 R68, R160.reuse, R70, R32 ;  /* 0x00000046a044723c */ /* 0x040fe20000041820 */
[----:B------:R-:W-:Y:S07]  /*24c0*/  LDSM.16.M88.4 R32, [R230+0xe100] ;  /* 0x00e10000e620783b */ /* 0x000fee0000000200 */
[C---:B------:R-:W-:Y:S01]  /*24d0*/  HMMA.16816.F32.BF16 R64, R160.reuse, R80, R28 ;  /* 0x00000050a040723c */ /* 0x040fe2000004181c */
[----:B------:R-:W1:Y:S07]  /*24e0*/  LDSM.16.M88.4 R28, [R230+0xe900] ;  /* 0x00e90000e61c783b */ /* 0x000e6e0000000200 */
[C---:B------:R-:W-:Y:S08]  /*24f0*/  HMMA.16816.F32.BF16 R60, R160.reuse, R82, R24 ;  /* 0x00000052a03c723c */ /* 0x040ff00000041818 */
[C---:B------:R-:W-:Y:S08]  /*2500*/  HMMA.16816.F32.BF16 R44, R160.reuse, R104, R12 ;  /* 0x00000068a02c723c */ /* 0x040ff0000004180c */
[C---:B------:R-:W-:Y:S01]  /*2510*/  HMMA.16816.F32.BF16 R24, R160.reuse, R106, R8 ;  /* 0x0000006aa018723c */ /* 0x040fe20000041808 */
[----:B------:R-:W2:Y:S07]  /*2520*/  LDSM.16.M88.4 R8, [R227] ;  /* 0x00000000e308783b */ /* 0x000eae0000000200 */
[----:B------:R-:W-:Y:S08]  /*2530*/  HMMA.16816.F32.BF16 R56, R160, R84, R20 ;  /* 0x00000054a038723c */ /* 0x000ff00000041814 */
[C---:B------:R-:W-:Y:S08]  /*2540*/  HMMA.16816.F32.BF16 R20, R184.reuse, R48, R92 ;  /* 0x00000030b814723c */ /* 0x040ff0000004185c */
[C---:B-----5:R-:W-:Y:S08]  /*2550*/  HMMA.16816.F32.BF16 R76, R184.reuse, R40, R76 ;  /* 0x00000028b84c723c */ /* 0x060ff0000004184c */
[C---:B------:R-:W-:Y:S01]  /*2560*/  HMMA.16816.F32.BF16 R68, R184.reuse, R42, R68 ;  /* 0x0000002ab844723c */ /* 0x040fe20000041844 */
[----:B------:R-:W3:Y:S07]  /*2570*/  LDSM.16.M88.4 R40, [R227+0x800] ;  /* 0x00080000e328783b */ /* 0x000eee0000000200 */
[C---:B------:R-:W-:Y:S08]  /*2580*/  HMMA.16816.F32.BF16 R92, R184.reuse, R36, R64 ;  /* 0x00000024b85c723c */ /* 0x040ff00000041840 */
[----:B------:R-:W-:Y:S01]  /*2590*/  HMMA.16816.F32.BF16 R64, R184, R38, R60 ;  /* 0x00000026b840723c */ /* 0x000fe2000004183c */
[----:B------:R-:W5:Y:S07]  /*25a0*/  LDSM.16.M88.4 R36, [R227+0x1000] ;  /* 0x00100000e324783b */ /* 0x000f6e0000000200 */
[----:B------:R-:W-:Y:S08]  /*25b0*/  HMMA.16816.F32.BF16 R52, R160, R86, R16 ;  /* 0x00000056a034723c */ /* 0x000ff00000041810 */
[C---:B------:R-:W-:Y:S08]  /*25c0*/  HMMA.16816.F32.BF16 R12, R184.reuse, R72, R100 ;  /* 0x00000048b80c723c */ /* 0x040ff00000041864 */
[C---:B------:R-:W-:Y:S08]  /*25d0*/  HMMA.16816.F32.BF16 R16, R184.reuse, R50, R88 ;  /* 0x00000032b810723c */ /* 0x040ff00000041858 */
[C---:B------:R-:W-:Y:S08]  /*25e0*/  HMMA.16816.F32.BF16 R72, R184.reuse, R74, R96 ;  /* 0x0000004ab848723c */ /* 0x040ff00000041860 */
[C---:B-1----:R-:W-:Y:S01]  /*25f0*/  HMMA.16816.F32.BF16 R80, R184.reuse, R28, R44 ;  /* 0x0000001cb850723c */ /* 0x042fe2000004182c */
[----:B------:R-:W-:Y:S07]  /*2600*/  LDSM.16.M88.4 R44, [R227+0x2800] ;  /* 0x00280000e32c783b */ /* 0x000fee0000000200 */
[C---:B------:R-:W-:Y:S01]  /*2610*/  HMMA.16816.F32.BF16 R60, R184.reuse, R30, R24 ;  /* 0x0000001eb83c723c */ /* 0x040fe20000041818 */
[----:B------:R-:W1:Y:S07]  /*2620*/  LDSM.16.M88.4 R28, [R227+0x2000] ;  /* 0x00200000e31c783b */ /* 0x000e6e0000000200 */
[C---:B------:R-:W-:Y:S01]  /*2630*/  HMMA.16816.F32.BF16 R88, R184.reuse, R32, R56 ;  /* 0x00000020b858723c */ /* 0x040fe20000041838 */
[----:B------:R-:W1:Y:S07]  /*2640*/  LDSM.16.M88.4 R56, [R227+0x1800] ;  /* 0x00180000e338783b */ /* 0x000e6e0000000200 */
[----:B------:R-:W-:Y:S01]  /*2650*/  HMMA.16816.F32.BF16 R84, R184, R34, R52 ;  /* 0x00000022b854723c */ /* 0x000fe20000041834 */
[----:B------:R-:W-:Y:S07]  /*2660*/  LDSM.16.M88.4 R32, [R224+0x10100] ;  /* 0x01010000e020783b */ /* 0x000fee0000000200 */
[C---:B--2---:R-:W-:Y:S08]  /*2670*/  HMMA.16816.F32.BF16 R52, R188.reuse, R8, R20 ;  /* 0x00000008bc34723c */ /* 0x044ff00000041814 */
[C---:B------:R-:W-:Y:S08]  /*2680*/  HMMA.16816.F32.BF16 R48, R188.reuse, R10, R16 ;  /* 0x0000000abc30723c */ /* 0x040ff00000041810 */
[C---:B---3--:R-:W-:Y:S08]  /*2690*/  HMMA.16816.F32.BF16 R24, R188.reuse, R40, R12 ;  /* 0x00000028bc18723c */ /* 0x048ff0000004180c */
[C---:B------:R-:W-:Y:S01]  /*26a0*/  HMMA.16816.F32.BF16 R20, R188.reuse, R42, R72 ;  /* 0x0000002abc14723c */ /* 0x040fe20000041848 */
[----:B------:R-:W2:Y:S07]  /*26b0*/  LDSM.16.M88.4 R40, [R224+0xf100] ;  /* 0x00f10000e028783b */ /* 0x000eae0000000200 */
[C---:B-----5:R-:W-:Y:S08]  /*26c0*/  HMMA.16816.F32.BF16 R16, R188.reuse, R36, R76 ;  /* 0x00000024bc10723c */ /* 0x060ff0000004184c */
[C---:B------:R-:W-:Y:S01]  /*26d0*/  HMMA.16816.F32.BF16 R12, R188.reuse, R38, R68 ;  /* 0x00000026bc0c723c */ /* 0x040fe20000041844 */
[----:B------:R-:W3:Y:S07]  /*26e0*/  LDSM.16.M88.4 R36, [R224+0xf900] ;  /* 0x00f90000e024783b */ /* 0x000eee0000000200 */
[C---:B-1----:R-:W-:Y:S08]  /*26f0*/  HMMA.16816.F32.BF16 R76, R188.reuse, R28, R88 ;  /* 0x0000001cbc4c723c */ /* 0x042ff00000041858 */
[C---:B------:R-:W-:Y:S01]  /*2700*/  HMMA.16816.F32.BF16 R84, R188.reuse, R30, R84 ;  /* 0x0000001ebc54723c */ /* 0x040fe20000041854 */
[----:B------:R-:W1:Y:S07]  /*2710*/  LDSM.16.M88.4 R28, [R224+0x10900] ;  /* 0x01090000e01c783b */ /* 0x000e6e0000000200 */
[C---:B------:R-:W-:Y:S08]  /*2720*/  HMMA.16816.F32.BF16 R8, R188.reuse, R56, R92 ;  /* 0x00000038bc08723c */ /* 0x040ff0000004185c */
[C---:B------:R-:W-:Y:S01]  /*2730*/  HMMA.16816.F32.BF16 R56, R188.reuse, R58, R64 ;  /* 0x0000003abc38723c */ /* 0x040fe20000041840 */
[----:B------:R-:W5:Y:S07]  /*2740*/  LDSM.16.M88.4 R64, [R224+0x11100] ;  /* 0x01110000e040783b */ /* 0x000f6e0000000200 */
[C---:B------:R-:W-:Y:S08]  /*2750*/  HMMA.16816.F32.BF16 R104, R188.reuse, R44, R80 ;  /* 0x0000002cbc68723c */ /* 0x040ff00000041850 */
[----:B------:R-:W-:Y:S01]  /*2760*/  HMMA.16816.F32.BF16 R92, R188, R46, R60 ;  /* 0x0000002ebc5c723c */ /* 0x000fe2000004183c */
[----:B------:R-:W1:Y:S07]  /*2770*/  LDSM.16.M88.4 R60, [R224+0x11900] ;  /* 0x01190000e03c783b */ /* 0x000e6e0000000200 */
[C---:B--2---:R-:W-:Y:S01]  /*2780*/  HMMA.16816.F32.BF16 R100, R192.reuse, R40, R52 ;  /* 0x00000028c064723c */ /* 0x044fe20000041834 */
[----:B------:R-:W2:Y:S07]  /*2790*/  LDSM.16.M88.4 R52, [R231+0x3000] ;  /* 0x00300000e734783b */ /* 0x000eae0000000200 */
[C---:B------:R-:W-:Y:S01]  /*27a0*/  HMMA.16816.F32.BF16 R88, R192.reuse, R42, R48 ;  /* 0x0000002ac058723c */ /* 0x040fe20000041830 */
[----:B------:R-:W2:Y:S04]  /*27b0*/  LDSM.16.M88.4 R40, [R231+0x4000] ;  /* 0x00400000e728783b */ /* 0x000ea80000000200 */
[----:B------:R-:W-:Y:S03]  /*27c0*/  LDSM.16.M88.4 R48, [R231+0x3800] ;  /* 0x00380000e730783b */ /* 0x000fe60000000200 */
[C---:B---3--:R-:W-:Y:S08]  /*27d0*/  HMMA.16816.F32.BF16 R96, R192.reuse, R36, R24 ;  /* 0x00000024c060723c */ /* 0x048ff00000041818 */
[C---:B------:R-:W-:Y:S01]  /*27e0*/  HMMA.16816.F32.BF16 R80, R192.reuse, R38, R20 ;  /* 0x00000026c050723c */ /* 0x040fe20000041814 */
[----:B------:R-:W3:Y:S07]  /*27f0*/  LDSM.16.M88.4 R36, [R231+0x4800] ;  /* 0x00480000e724783b */ /* 0x000eee0000000200 */
[C---:B------:R-:W-:Y:S08]  /*2800*/  HMMA.16816.F32.BF16 R72, R192.reuse, R32, R16 ;  /* 0x00000020c048723c */ /* 0x040ff00000041810 */
[C---:B-1----:R-:W-:Y:S08]  /*2810*/  HMMA.16816.F32.BF16 R44, R192.reuse, R28, R8 ;  /* 0x0000001cc02c723c */ /* 0x042ff00000041808 */
[C---:B------:R-:W-:Y:S01]  /*2820*/  HMMA.16816.F32.BF16 R24, R192.reuse, R30, R56 ;  /* 0x0000001ec018723c */ /* 0x040fe20000041838 */
[----:B------:R-:W-:Y:S07]  /*2830*/  LDSM.16.M88.4 R28, [R231+0x5800] ;  /* 0x00580000e71c783b */ /* 0x000fee0000000200 */
[C---:B------:R-:W-:Y:S01]  /*2840*/  HMMA.16816.F32.BF16 R68, R192.reuse, R34, R12 ;  /* 0x00000022c044723c */ /* 0x040fe2000004180c */
[----:B------:R-:W1:Y:S07]  /*2850*/  LDSM.16.M88.4 R32, [R231+0x5000] ;  /* 0x00500000e720783b */ /* 0x000e6e0000000200 */
[C---:B-----5:R-:W-:Y:S08]  /*2860*/  HMMA.16816.F32.BF16 R20, R192.reuse, R64, R76 ;  /* 0x00000040c014723c */ /* 0x060ff0000004184c */
[C---:B------:R-:W-:Y:S08]  /*2870*/  HMMA.16816.F32.BF16 R12, R192.reuse, R60, R104 ;  /* 0x0000003cc00c723c */ /* 0x040ff00000041868 */
[----:B------:R-:W-:Y:S08]  /*2880*/  HMMA.16816.F32.BF16 R8, R192, R62, R92 ;  /* 0x0000003ec008723c */ /* 0x000ff0000004185c */
[C---:B--2---:R-:W-:Y:S08]  /*2890*/  HMMA.16816.F32.BF16 R76, R196.reuse, R54, R88 ;  /* 0x00000036c44c723c */ /* 0x044ff00000041858 */
[C---:B------:R-:W-:Y:S01]  /*28a0*/  HMMA.16816.F32.BF16 R60, R196.reuse, R52, R100 ;  /* 0x00000034c43c723c */ /* 0x040fe20000041864 */
[----:B------:R-:W2:Y:S07]  /*28b0*/  LDSM.16.M88.4 R52, [R230+0xf100] ;  /* 0x00f10000e634783b */ /* 0x000eae0000000200 */
[C---:B------:R-:W-:Y:S08]  /*28c0*/  HMMA.16816.F32.BF16 R92, R196.reuse, R40, R72 ;  /* 0x00000028c45c723c */ /* 0x040ff00000041848 */
[C---:B---3--:R-:W-:Y:S01]  /*28d0*/  HMMA.16816.F32.BF16 R88, R196.reuse, R36, R44 ;  /* 0x00000024c458723c */ /* 0x048fe2000004182c */
[----:B------:R-:W3:Y:S07]  /*28e0*/  LDSM.16.M88.4 R44, [R230+0xf900] ;  /* 0x00f90000e62c783b */ /* 0x000eee0000000200 */
[----:B------:R-:W-:Y:S01]  /*28f0*/  HMMA.16816.F32.BF16 R72, R196, R38, R24 ;  /* 0x00000026c448723c */ /* 0x000fe20000041818 */
[----:B------:R-:W5:Y:S04]  /*2900*/  LDSM.16.M88.4 R24, [R230+0x10100] ;  /* 0x01010000e618783b */ /* 0x000f680000000200 */
[----:B------:R-:W-:Y:S03]  /*2910*/  LDSM.16.M88.4 R36, [R230+0x11900] ;  /* 0x01190000e624783b */ /* 0x000fe60000000200 */
[----:B------:R-:W-:Y:S08]  /*2920*/  HMMA.16816.F32.BF16 R16, R192, R66, R84 ;  /* 0x00000042c010723c */ /* 0x000ff00000041854 */
[C---:B------:R-:W-:Y:S08]  /*2930*/  HMMA.16816.F32.BF16 R96, R196.reuse, R48, R96 ;  /* 0x00000030c460723c */ /* 0x040ff00000041860 */
[C---:B------:R-:W-:Y:S01]  /*2940*/  HMMA.16816.F32.BF16 R84, R196.reuse, R50, R80 ;  /* 0x00000032c454723c */ /* 0x040fe20000041850 */
[----:B------:R-:W2:Y:S07]  /*2950*/  LDSM.16.M88.4 R48, [R230+0x10900] ;  /* 0x01090000e630783b */ /* 0x000eae0000000200 */
[C---:B------:R-:W-:Y:S01]  /*2960*/  HMMA.16816.F32.BF16 R80, R196.reuse, R42, R68 ;  /* 0x0000002ac450723c */ /* 0x040fe20000041844 */
[----:B------:R-:W3:Y:S07]  /*2970*/  LDSM.16.M88.4 R40, [R230+0x11100] ;  /* 0x01110000e628783b */ /* 0x000eee0000000200 */
[C---:B-1----:R-:W-:Y:S08]  /*2980*/  HMMA.16816.F32.BF16 R68, R196.reuse, R32, R20 ;  /* 0x00000020c444723c */ /* 0x042ff00000041814 */
[C---:B------:R-:W-:Y:S08]  /*2990*/  HMMA.16816.F32.BF16 R64, R196.reuse, R34, R16 ;  /* 0x00000022c440723c */ /* 0x040ff00000041810 */
[C---:B------:R-:W-:Y:S08]  /*29a0*/  HMMA.16816.F32.BF16 R56, R196.reuse, R28, R12 ;  /* 0x0000001cc438723c */ /* 0x040ff0000004180c */
[----:B------:R-:W-:Y:S01]  /*29b0*/  HMMA.16816.F32.BF16 R32, R196, R30, R8 ;  /* 0x0000001ec420723c */ /* 0x000fe20000041808 */
[----:B------:R-:W1:Y:S07]  /*29c0*/  LDSM.16.M88.4 R28, [R227+0x3000] ;  /* 0x00300000e31c783b */ /* 0x000e6e0000000200 */
[C---:B--2---:R-:W-:Y:S08]  /*29d0*/  HMMA.16816.F32.BF16 R16, R200.reuse, R54, R76 ;  /* 0x00000036c810723c */ /* 0x044ff0000004184c */
[C---:B---3--:R-:W-:Y:S08]  /*29e0*/  HMMA.16816.F32.BF16 R12, R200.reuse, R44, R96 ;  /* 0x0000002cc80c723c */ /* 0x048ff00000041860 */
[C---:B------:R-:W-:Y:S08]  /*29f0*/  HMMA.16816.F32.BF16 R8, R200.reuse, R46, R84 ;  /* 0x0000002ec808723c */ /* 0x040ff00000041854 */
[C---:B-----5:R-:W-:Y:S08]  /*2a00*/  HMMA.16816.F32.BF16 R44, R200.reuse, R24, R92 ;  /* 0x00000018c82c723c */ /* 0x060ff0000004185c */
[C---:B------:R-:W-:Y:S01]  /*2a10*/  HMMA.16816.F32.BF16 R76, R200.reuse, R26, R80 ;  /* 0x0000001ac84c723c */ /* 0x040fe20000041850 */
[----:B------:R-:W2:Y:S07]  /*2a20*/  LDSM.16.M88.4 R24, [R227+0x3800] ;  /* 0x00380000e318783b */ /* 0x000eae0000000200 */
[C---:B------:R-:W-:Y:S01]  /*2a30*/  HMMA.16816.F32.BF16 R20, R200.reuse, R52, R60 ;  /* 0x00000034c814723c */ /* 0x040fe2000004183c */
[----:B------:R-:W-:Y:S07]  /*2a40*/  LDSM.16.M88.4 R52, [R227+0x5800] ;  /* 0x00580000e334783b */ /* 0x000fee0000000200 */
[C---:B------:R-:W-:Y:S08]  /*2a50*/  HMMA.16816.F32.BF16 R92, R200.reuse, R48, R88 ;  /* 0x00000030c85c723c */ /* 0x040ff00000041858 */
[C---:B------:R-:W-:Y:S01]  /*2a60*/  HMMA.16816.F32.BF16 R80, R200.reuse, R50, R72 ;  /* 0x00000032c850723c */ /* 0x040fe20000041848 */
[----:B------:R-:W3:Y:S07]  /*2a70*/  LDSM.16.M88.4 R48, [R227+0x4000] ;  /* 0x00400000e330783b */ /* 0x000eee0000000200 */
[C---:B------:R-:W-:Y:S08]  /*2a80*/  HMMA.16816.F32.BF16 R84, R200.reuse, R40, R68 ;  /* 0x00000028c854723c */ /* 0x040ff00000041844 */
[C---:B------:R-:W-:Y:S08]  /*2a90*/  HMMA.16816.F32.BF16 R88, R200.reuse, R36, R56 ;  /* 0x00000024c858723c */ /* 0x040ff00000041838 */
[C---:B------:R-:W-:Y:S01]  /*2aa0*/  HMMA.16816.F32.BF16 R68, R200.reuse, R38, R32 ;  /* 0x00000026c844723c */ /* 0x040fe20000041820 */
[----:B------:R-:W5:Y:S04]  /*2ab0*/  LDSM.16.M88.4 R36, [R227+0x5000] ;  /* 0x00500000e324783b */ /* 0x000f680000000200 */
[----:B------:R-:W-:Y:S03]  /*2ac0*/  LDSM.16.M88.4 R32, [R224+0x12100] ;  /* 0x01210000e020783b */ /* 0x000fe60000000200 */
[----:B------:R-:W-:Y:S01]  /*2ad0*/  HMMA.16816.F32.BF16 R72, R200, R42, R64 ;  /* 0x0000002ac848723c */ /* 0x000fe20000041840 */
[----:B------:R-:W-:Y:S07]  /*2ae0*/  LDSM.16.M88.4 R40, [R227+0x4800] ;  /* 0x00480000e328783b */ /* 0x000fee0000000200 */
[C---:B-1----:R-:W-:Y:S08]  /*2af0*/  HMMA.16816.F32.BF16 R64, R204.reuse, R28, R20 ;  /* 0x0000001ccc40723c */ /* 0x042ff00000041814 */
[C---:B--2---:R-:W-:Y:S08]  /*2b00*/  HMMA.16816.F32.BF16 R56, R204.reuse, R24, R12 ;  /* 0x00000018cc38723c */ /* 0x044ff0000004180c */
[C---:B------:R-:W-:Y:S01]  /*2b10*/  HMMA.16816.F32.BF16 R20, R204.reuse, R26, R8 ;  /* 0x0000001acc14723c */ /* 0x040fe20000041808 */
[----:B------:R-:W1:Y:S07]  /*2b20*/  LDSM.16.M88.4 R24, [R224+0x13100] ;  /* 0x01310000e018783b */ /* 0x000e6e0000000200 */
[C---:B------:R-:W-:Y:S01]  /*2b30*/  HMMA.16816.F32.BF16 R60, R204.reuse, R30, R16 ;  /* 0x0000001ecc3c723c */ /* 0x040fe20000041810 */
[----:B------:R-:W2:Y:S07]  /*2b40*/  LDSM.16.M88.4 R28, [R224+0x12900] ;  /* 0x01290000e01c783b */ /* 0x000eae0000000200 */
[C---:B---3--:R-:W-:Y:S08]  /*2b50*/  HMMA.16816.F32.BF16 R16, R204.reuse, R48, R44 ;  /* 0x00000030cc10723c */ /* 0x048ff0000004182c */
[C---:B------:R-:W-:Y:S01]  /*2b60*/  HMMA.16816.F32.BF16 R12, R204.reuse, R50, R76 ;  /* 0x00000032cc0c723c */ /* 0x040fe2000004184c */
[----:B------:R-:W-:Y:S07]  /*2b70*/  LDSM.16.M88.4 R48, [R224+0x14100] ;  /* 0x01410000e030783b */ /* 0x000fee0000000200 */
[C---:B-----5:R-:W-:Y:S08]  /*2b80*/  HMMA.16816.F32.BF16 R44, R204.reuse, R36, R84 ;  /* 0x00000024cc2c723c */ /* 0x060ff00000041854 */
[C---:B------:R-:W-:Y:S01]  /*2b90*/  HMMA.16816.F32.BF16 R76, R204.reuse, R38, R72 ;  /* 0x00000026cc4c723c */ /* 0x040fe20000041848 */
[----:B------:R-:W3:Y:S07]  /*2ba0*/  LDSM.16.M88.4 R36, [R224+0x13900] ;  /* 0x01390000e024783b */ /* 0x000eee0000000200 */
[----:B------:R-:W-:Y:S08]  /*2bb0*/  HMMA.16816.F32.BF16 R96, R204, R54, R68 ;  /* 0x00000036cc60723c */ /* 0x000ff00000041844 */
[----:B-1----:R-:W-:Y:S01]  /*2bc0*/  HMMA.16816.F32.BF16 R68, R208, R24, R16 ;  /* 0x00000018d044723c */ /* 0x002fe20000041810 */
[----:B------:R-:W1:Y:S07]  /*2bd0*/  LDSM.16.M88.4 R16, [R231+0x7000] ;  /* 0x00700000e710783b */ /* 0x000e6e0000000200 */
[C---:B------:R-:W-:Y:S08]  /*2be0*/  HMMA.16816.F32.BF16 R8, R204.reuse, R40, R92 ;  /* 0x00000028cc08723c */ /* 0x040ff0000004185c */
[----:B------:R-:W-:Y:S08]  /*2bf0*/  HMMA.16816.F32.BF16 R40, R204, R42, R80 ;  /* 0x0000002acc28723c */ /* 0x000ff00000041850 */
[C---:B--2---:R-:W-:Y:S01]  /*2c00*/  HMMA.16816.F32.BF16 R80, R208.reuse, R28, R56 ;  /* 0x0000001cd050723c */ /* 0x044fe20000041838 */
[----:B------:R-:W2:Y:S07]  /*2c10*/  LDSM.16.M88.4 R56, [R224+0x14900] ;  /* 0x01490000e038783b */ /* 0x000eae0000000200 */
[C---:B------:R-:W-:Y:S08]  /*2c20*/  HMMA.16816.F32.BF16 R84, R208.reuse, R32, R64 ;  /* 0x00000020d054723c */ /* 0x040ff00000041840 */
[C---:B------:R-:W-:Y:S01]  /*2c30*/  HMMA.16816.F32.BF16 R92, R208.reuse, R34, R60 ;  /* 0x00000022d05c723c */ /* 0x040fe2000004183c */
[----:B------:R-:W5:Y:S07]  /*2c40*/  LDSM.16.M88.4 R60, [R231+0x6000] ;  /* 0x00600000e73c783b */ /* 0x000f6e0000000200 */
[C---:B------:R-:W-:Y:S01]  /*2c50*/  HMMA.16816.F32.BF16 R64, R208.reuse, R26, R12 ;  /* 0x0000001ad040723c */ /* 0x040fe2000004180c */
[----:B------:R-:W1:Y:S07]  /*2c60*/  LDSM.16.M88.4 R12, [R231+0x7800] ;  /* 0x00780000e70c783b */ /* 0x000e6e0000000200 */
[----:B------:R-:W-:Y:S01]  /*2c70*/  HMMA.16816.F32.BF16 R72, R208, R30, R20 ;  /* 0x0000001ed048723c */ /* 0x000fe20000041814 */
[----:B------:R-:W1:Y:S04]  /*2c80*/  LDSM.16.M88.4 R20, [R231+0x6800] ;  /* 0x00680000e714783b */ /* 0x000e680000000200 */
[----:B------:R-:W1:Y:S03]  /*2c90*/  LDSM.16.M88.4 R28, [R231+0x8000] ;  /* 0x00800000e71c783b */ /* 0x000e660000000200 */
[----:B------:R-:W-:Y:S08]  /*2ca0*/  HMMA.16816.F32.BF16 R88, R204, R52, R88 ;  /* 0x00000034cc58723c */ /* 0x000ff00000041858 */
[C---:B---3--:R-:W-:Y:S08]  /*2cb0*/  HMMA.16816.F32.BF16 R52, R208.reuse, R36, R8 ;  /* 0x00000024d034723c */ /* 0x048ff00000041808 */
[C---:B------:R-:W-:Y:S01]  /*2cc0*/  HMMA.16816.F32.BF16 R8, R208.reuse, R38, R40 ;  /* 0x00000026d008723c */ /* 0x040fe20000041828 */
[----:B------:R-:W3:Y:S07]  /*2cd0*/  LDSM.16.M88.4 R40, [R231+0x8800] ;  /* 0x00880000e728783b */ /* 0x000eee0000000200 */
[C---:B------:R-:W-:Y:S08]  /*2ce0*/  HMMA.16816.F32.BF16 R24, R208.reuse, R48, R44 ;  /* 0x00000030d018723c */ /* 0x040ff0000004182c */
[----:B------:R-:W-:Y:S01]  /*2cf0*/  HMMA.16816.F32.BF16 R36, R208, R50, R76 ;  /* 0x00000032d024723c */ /* 0x000fe2000004184c */
[----:B------:R-:W3:Y:S04]  /*2d00*/  LDSM.16.M88.4 R48, [R230+0x12100] ;  /* 0x01210000e630783b */ /* 0x000ee80000000200 */
[----:B------:R-:W-:Y:S03]  /*2d10*/  LDSM.16.M88.4 R76, [R230+0x14900] ;  /* 0x01490000e64c783b */ /* 0x000fe60000000200 */
[C---:B-1----:R-:W-:Y:S01]  /*2d20*/  HMMA.16816.F32.BF16 R112, R212.reuse, R16, R68 ;  /* 0x00000010d470723c */ /* 0x042fe20000041844 */
[----:B------:R-:W-:Y:S07]  /*2d30*/  LDSM.16.M88.4 R68, [R227+0x6800] ;  /* 0x00680000e344783b */ /* 0x000fee0000000200 */
[----:B------:R-:W-:Y:S01]  /*2d40*/  HMMA.16816.F32.BF16 R108, R212, R18, R64 ;  /* 0x00000012d46c723c */ /* 0x000fe20000041840 */
[----:B------:R-:W1:Y:S07]  /*2d50*/  LDSM.16.M88.4 R16, [R230+0x12900] ;  /* 0x01290000e610783b */ /* 0x000e6e0000000200 */
[C---:B--2---:R-:W-:Y:S08]  /*2d60*/  HMMA.16816.F32.BF16 R32, R208.reuse, R56, R88 ;  /* 0x00000038d020723c */ /* 0x044ff00000041858 */
[----:B------:R-:W-:Y:S08]  /*2d70*/  HMMA.16816.F32.BF16 R44, R208, R58, R96 ;  /* 0x0000003ad02c723c */ /* 0x000ff00000041860 */
[C---:B-----5:R-:W-:Y:S08]  /*2d80*/  HMMA.16816.F32.BF16 R56, R212.reuse, R60, R84 ;  /* 0x0000003cd438723c */ /* 0x060ff00000041854 */
[C---:B------:R-:W-:Y:S08]  /*2d90*/  HMMA.16816.F32.BF16 R60, R212.reuse, R62, R92 ;  /* 0x0000003ed43c723c */ /* 0x040ff0000004185c */
[C---:B------:R-:W-:Y:S08]  /*2da0*/  HMMA.16816.F32.BF16 R100, R212.reuse, R12, R52 ;  /* 0x0000000cd464723c */ /* 0x040ff00000041834 */
[C---:B------:R-:W-:Y:S01]  /*2db0*/  HMMA.16816.F32.BF16 R96, R212.reuse, R14, R8 ;  /* 0x0000000ed460723c */ /* 0x040fe20000041808 */
[----:B------:R-:W2:Y:S04]  /*2dc0*/  LDSM.16.M88.4 R12, [R230+0x13100] ;  /* 0x01310000e60c783b */ /* 0x000ea80000000200 */
[----:B------:R-:W5:Y:S03]  /*2dd0*/  LDSM.16.M88.4 R8, [R230+0x13900] ;  /* 0x01390000e608783b */ /* 0x000f660000000200 */
[C---:B------:R-:W-:Y:S08]  /*2de0*/  HMMA.16816.F32.BF16 R104, R212.reuse, R20, R80 ;  /* 0x00000014d468723c */ /* 0x040ff00000041850 */
[C---:B------:R-:W-:Y:S01]  /*2df0*/  HMMA.16816.F32.BF16 R84, R212.reuse, R22, R72 ;  /* 0x00000016d454723c */ /* 0x040fe20000041848 */
[----:B------:R-:W-:Y:S07]  /*2e00*/  LDSM.16.M88.4 R72, [R227+0x6000] ;  /* 0x00600000e348783b */ /* 0x000fee0000000200 */
[C---:B------:R-:W-:Y:S01]  /*2e10*/  HMMA.16816.F32.BF16 R20, R212.reuse, R28, R24 ;  /* 0x0000001cd414723c */ /* 0x040fe20000041818 */
[----:B------:R-:W1:Y:S07]  /*2e20*/  LDSM.16.M88.4 R24, [R230+0x14100] ;  /* 0x01410000e618783b */ /* 0x000e6e0000000200 */
[C---:B------:R-:W-:Y:S08]  /*2e30*/  HMMA.16816.F32.BF16 R92, R212.reuse, R30, R36 ;  /* 0x0000001ed45c723c */ /* 0x040ff00000041824 */
[C---:B---3--:R-:W-:Y:S08]  /*2e40*/  HMMA.16816.F32.BF16 R88, R212.reuse, R40, R32 ;  /* 0x00000028d458723c */ /* 0x048ff00000041820 */
[----:B------:R-:W-:Y:S08]  /*2e50*/  HMMA.16816.F32.BF16 R80, R212, R42, R44 ;  /* 0x0000002ad450723c */ /* 0x000ff0000004182c */
[C---:B------:R-:W-:Y:S08]  /*2e60*/  HMMA.16816.F32.BF16 R64, R216.reuse, R48, R56 ;  /* 0x00000030d840723c */ /* 0x040ff00000041838 */
[C---:B------:R-:W-:Y:S01]  /*2e70*/  HMMA.16816.F32.BF16 R56, R216.reuse, R50, R60 ;  /* 0x00000032d838723c */ /* 0x040fe2000004183c */
[----:B------:R-:W3:Y:S04]  /*2e80*/  LDSM.16.M88.4 R60, [R227+0x7000] ;  /* 0x00700000e33c783b */ /* 0x000ee80000000200 */
[----:B------:R-:W3:Y:S03]  /*2e90*/  LDSM.16.M88.4 R48, [R227+0x7800] ;  /* 0x00780000e330783b */ /* 0x000ee60000000200 */
[C---:B-1----:R-:W-:Y:S01]  /*2ea0*/  HMMA.16816.F32.BF16 R52, R216.reuse, R16, R104 ;  /* 0x00000010d834723c */ /* 0x042fe20000041868 */
[----:B------:R-:W-:Y:S07]  /*2eb0*/  LDSM.16.M88.4 R104, [R227+0x8800] ;  /* 0x00880000e368783b */ /* 0x000fee0000000200 */
[----:B------:R-:W-:Y:S01]  /*2ec0*/  HMMA.16816.F32.BF16 R44, R216, R18, R84 ;  /* 0x00000012d82c723c */ /* 0x000fe20000041854 */
[----:B------:R-:W1:Y:S01]  /*2ed0*/  LDSM.16.M88.4 R84, [R227+0x8000] ;  /* 0x00800000e354783b */ /* 0x000e620000000200 */
[----:B------:R-:W-:-:S06]  /*2ee0*/  DEPBAR.LE SB0, 0x0 ;  /* 0x000080000000791a */ /* 0x000fcc0000000000 */
[C---:B--2---:R-:W-:Y:S08]  /*2ef0*/  HMMA.16816.F32.BF16 R40, R216.reuse, R12, R112 ;  /* 0x0000000cd828723c */ /* 0x044ff00000041870 */
[C---:B------:R-:W-:Y:S08]  /*2f00*/  HMMA.16816.F32.BF16 R36, R216.reuse, R14, R108 ;  /* 0x0000000ed824723c */ /* 0x040ff0000004186c */
[C---:B-----5:R-:W-:Y:S08]  /*2f10*/  HMMA.16816.F32.BF16 R32, R216.reuse, R8, R100 ;  /* 0x00000008d820723c */ /* 0x060ff00000041864 */
        /* <DEDUP_REMOVED lines=8> */
[C---:B------:R-:W-:Y:S08]  /*2fa0*/  HMMA.16816.F32.BF16 R56, R220.reuse, R74, R56 ;  /* 0x0000004adc38723c */ /* 0x040ff00000041838 */
[C---:B------:R-:W-:Y:S08]  /*2fb0*/  HMMA.16816.F32.BF16 R52, R220.reuse, R68, R52 ;  /* 0x00000044dc34723c */ /* 0x040ff00000041834 */
[C---:B------:R-:W-:Y:S08]  /*2fc0*/  HMMA.16816.F32.BF16 R44, R220.reuse, R70, R44 ;  /* 0x00000046dc2c723c */ /* 0x040ff0000004182c */
[C---:B------:R-:W-:Y:S08]  /*2fd0*/  HMMA.16816.F32.BF16 R32, R220.reuse, R48, R32 ;  /* 0x00000030dc20723c */ /* 0x040ff00000041820 */
[C---:B------:R-:W-:Y:S08]  /*2fe0*/  HMMA.16816.F32.BF16 R28, R220.reuse, R50, R28 ;  /* 0x00000032dc1c723c */ /* 0x040ff0000004181c */
[C---:B-1----:R-:W-:Y:S08]  /*2ff0*/  HMMA.16816.F32.BF16 R20, R220.reuse, R84, R20 ;  /* 0x00000054dc14723c */ /* 0x042ff00000041814 */
[C---:B------:R-:W-:Y:S08]  /*3000*/  HMMA.16816.F32.BF16 R16, R220.reuse, R86, R16 ;  /* 0x00000056dc10723c */ /* 0x040ff00000041810 */
[C---:B------:R-:W-:Y:S08]  /*3010*/  HMMA.16816.F32.BF16 R24, R220.reuse, R104, R12 ;  /* 0x00000068dc18723c */ /* 0x040ff0000004180c */
[----:B------:R-:W-:Y:S01]  /*3020*/  HMMA.16816.F32.BF16 R36, R220, R106, R8 ;  /* 0x0000006adc24723c */ /* 0x000fe20000041808 */
[----:B------:R-:W-:Y:S06]  /*3030*/  BAR.SYNC.DEFER_BLOCKING 0x0 ;  /* 0x0000000000007b1d */ /* 0x000fec0000010000 */
[----:B------:R-:W-:Y:S05]  /*3040*/  @!P0 BRA `(.L_x_503) ;  /* 0x000001f000008947 */ /* 0x000fea0003800000 */
[----:B----4-:R-:W-:Y:S02]  /*3050*/  UIADD3 UR5, UR20, -0x2, URZ ;  /* 0xfffffffe14057890 */ /* 0x010fe4000fffe03f */
[----:B------:R-:W-:-:S02]  /*3060*/  USHF.L.U32 UR24, UR6, 0x6, URZ ;  /* 0x0000000606187899 */ /* 0x000fc4000800063f */
[----:B------:R-:W-:Y:S02]  /*3070*/  USHF.R.S32.HI UR4, URZ, 0x1f, UR5 ;  /* 0x0000001f3f047899 */ /* 0x000fe40008011405 */
[----:B------:R-:W-:Y:S01]  /*3080*/  UIMAD UR23, UR23, UR5, URZ ;  /* 0x00000005171772a4 */ /* 0x000fe2000f8e023f */
[----:B------:R-:W-:Y:S01]  /*3090*/  IMAD.WIDE.U32 R8, R116, UR5, R122 ;  /* 0x0000000574087c25 */ /* 0x000fe2000f8e007a */
[----:B------:R-:W-:Y:S02]  /*30a0*/  USHF.L.U64.HI UR6, UR6, 0x6, UR7 ;  /* 0x0000000606067899 */ /* 0x000fe40008010207 */
[----:B------:R-:W-:Y:S01]  /*30b0*/  UIMAD UR4, UR4, UR26, UR23 ;  /* 0x0000001a040472a4 */ /* 0x000fe2000f8e0217 */
[----:B------:R-:W-:Y:S01]  /*30c0*/  IMAD.U32 R12, RZ, RZ, UR24 ;  /* 0x00000018ff0c7e24 */ /* 0x000fe2000f8e00ff */
[----:B------:R-:W-:-:S04]  /*30d0*/  LEA R6, P5, R8, c[0x0][0x1c8], 0x1 ;  /* 0x0000720008067a11 */ /* 0x000fc800078a08ff */
[----:B------:R-:W-:Y:S02]  /*30e0*/  IADD3 R2, R9, UR4, RZ ;  /* 0x0000000409027c10 */ /* 0x000fe4000fffe0ff */
[----:B------:R-:W-:Y:S02]  /*30f0*/  IADD3 R14, P1, P0, R12, 0x80, R6 ;  /* 0x000000800c0e7810 */ /* 0x000fe4000783e006 */
[----:B------:R-:W-:Y:S02]  /*3100*/  LEA.HI.X R7, R8, c[0x0][0x1cc], R2, 0x1, P5 ;  /* 0x0000730008077a11 */ /* 0x000fe400028f0c02 */
[----:B------:R-:W-:Y:S02]  /*3110*/  IADD3 R8, P6, R6, UR24, RZ ;  /* 0x0000001806087c10 */ /* 0x000fe4000ffde0ff */
[----:B------:R-:W-:Y:S01]  /*3120*/  IADD3.X R15, RZ, UR6, R7, P1, P0 ;  /* 0x00000006ff0f7c10 */ /* 0x000fe20008fe0407 */
[----:B------:R-:W-:Y:S01]  /*3130*/  @!PT LDS RZ, [RZ] ;  /* 0x00000000fffff984 */ /* 0x000fe20000000800 */
[----:B------:R-:W-:Y:S01]  /*3140*/  @!PT LDS RZ, [RZ] ;  /* 0x00000000fffff984 */ /* 0x000fe20000000800 */
[----:B------:R-:W-:Y:S01]  /*3150*/  @!PT LDS RZ, [RZ] ;  /* 0x00000000fffff984 */ /* 0x000fe20000000800 */
[----:B------:R1:W-:Y:S01]  /*3160*/  LDGSTS.E.BYPASS.LTC128B.128 [R249+0xc100], [R6.64], !P4 ;  /* 0x0c10000006f97fae */ /* 0x0003e2000e101d52 */
[----:B------:R-:W-:-:S02]  /*3170*/  IADD3 R12, P5, P1, R12, 0x100, R6 ;  /* 0x000001000c0c7810 */ /* 0x000fc400079be006 */
[----:B------:R-:W-:Y:S01]  /*3180*/  IADD3 R10, P0, R8, UR24, RZ ;  /* 0x00000018080a7c10 */ /* 0x000fe2000ff1e0ff */
[----:B------:R1:W-:Y:S01]  /*3190*/  LDGSTS.E.BYPASS.LTC128B.128 [R249+0xf100], [R6.64+0x80], !P3 ;  /* 0x0f10008006f97fae */ /* 0x0003e2000d901d52 */
[----:B------:R-:W-:Y:S02]  /*31a0*/  IADD3.X R9, R7, UR6, RZ, P6, !PT ;  /* 0x0000000607097c10 */ /* 0x000fe4000b7fe4ff */
[----:B------:R-:W-:Y:S01]  /*31b0*/  IADD3.X R13, RZ, UR6, R7, P5, P1 ;  /* 0x00000006ff0d7c10 */ /* 0x000fe2000afe2407 */
[----:B------:R1:W-:Y:S01]  /*31c0*/  LDGSTS.E.BYPASS.LTC128B.128 [R249+0x12100], [R6.64+0x100], !P2 ;  /* 0x1210010006f97fae */ /* 0x0003e2000d101d52 */
[----:B------:R-:W-:-:S03]  /*31d0*/  IADD3.X R11, R9, UR6, RZ, P0, !PT ;  /* 0x00000006090b7c10 */ /* 0x000fc600087fe4ff */
[----:B------:R1:W-:Y:S04]  /*31e0*/  LDGSTS.E.BYPASS.LTC128B.128 [R249+0xd100], [R8.64], !P4 ;  /* 0x0d10000008f97fae */ /* 0x0003e8000e101d52 */
[----:B------:R1:W-:Y:S04]  /*31f0*/  LDGSTS.E.BYPASS.LTC128B.128 [R249+0x10100], [R14.64], !P3 ;  /* 0x101000000ef97fae */ /* 0x0003e8000d901d52 */
[----:B------:R1:W-:Y:S04]  /*3200*/  LDGSTS.E.BYPASS.LTC128B.128 [R249+0x13100], [R12.64], !P2 ;  /* 0x131000000cf97fae */ /* 0x0003e8000d101d52 */
[----:B------:R1:W-:Y:S04]  /*3210*/  LDGSTS.E.BYPASS.LTC128B.128 [R249+0xe100], [R10.64], !P4 ;  /* 0x0e1000000af97fae */ /* 0x0003e8000e101d52 */
[----:B------:R1:W-:Y:S04]  /*3220*/  LDGSTS.E.BYPASS.LTC128B.128 [R249+0x11100], [R10.64+0x80], !P3 ;  /* 0x111000800af97fae */ /* 0x0003e8000d901d52 */
[----:B------:R1:W-:Y:S02]  /*3230*/  LDGSTS.E.BYPASS.LTC128B.128 [R249+0x14100], [R10.64+0x100], !P2 ;  /* 0x141001000af97fae */ /* 0x0003e4000d101d52 */
.L_x_503:
[----:B----4-:R-:W-:Y:S01]  /*3240*/  FMUL.FTZ R2, R32, c[0x0][0x320] ;  /* 0x0000c80020027a20 */ /* 0x010fe20000410000 */
[----:B-1----:R-:W-:Y:S01]  /*3250*/  LEA.HI R6, R119, R121, RZ, 0x2 ;  /* 0x0000007977067211 */ /* 0x002fe200078f10ff */
[----:B------:R-:W-:Y:S01]  /*3260*/  FMUL.FTZ R5, R42, c[0x0][0x320] ;  /* 0x0000c8002a057a20 */ /* 0x000fe20000410000 */
[----:B------:R-:W-:Y:S01]  /*3270*/  SHF.R.S32.HI R7, RZ, 0x1f, R117 ;  /* 0x0000001fff077819 */ /* 0x000fe20000011475 */
[----:B------:R1:W-:Y:S01]  /*3280*/  MUFU.TANH R169, R2 ;  /* 0x0000000200a97308 */ /* 0x0003e20000002400 */
[----:B------:R-:W-:Y:S01]  /*3290*/  FMUL.FTZ R8, R18, c[0x0][0x320] ;  /* 0x0000c80012087a20 */ /* 0x000fe20000410000 */
[----:B------:R-:W-:Y:S01]  /*32a0*/  PLOP3.LUT P1, PT, PT, PT, UP1, 0x80, 0x0 ;  /* 0x000000000000781c */ /* 0x000fe20003f2f018 */
[----:B------:R-:W-:Y:S01]  /*32b0*/  UIADD3 UR22, UR8, UR22, URZ ;  /* 0x0000001608167290 */ /* 0x000fe2000fffe03f */
[----:B------:R-:W-:Y:S01]  /*32c0*/  LEA.HI R7, R7, R117, RZ, 0x3 ;  /* 0x0000007507077211 */ /* 0x000fe200078f18ff */
[----:B------:R-:W-:Y:S01]  /*32d0*/  FMUL.FTZ R10, R19, c[0x0][0x320] ;  /* 0x0000c800130a7a20 */ /* 0x000fe20000410000 */
[----:B------:R-:W-:Y:S01]  /*32e0*/  PLOP3.LUT P0, PT, PT, PT, UP1, 0x80, 0x0 ;  /* 0x000000000000781c */ /* 0x000fe20003f0f018 */
[----:B------:R-:W-:Y:S01]  /*32f0*/  IMAD.SHL.U32 R225, R4, 0x2, RZ ;  /* 0x0000000204e17824 */ /* 0x000fe200078e00ff */
[----:B------:R2:W-:Y:S01]  /*3300*/  MUFU.TANH R94, R5 ;  /* 0x00000005005e7308 */ /* 0x0005e20000002400 */
[----:B------:R-:W-:Y:S01]  /*3310*/  LOP3.LUT R7, R7, 0xffffff8, RZ, 0xc0, !PT ;  /* 0x0ffffff807077812 */ /* 0x000fe200078ec0ff */
[----:B------:R-:W-:Y:S01]  /*3320*/  ULDC.64 UR4, c[0x0][0x2c8] ;  /* 0x0000b20000047ab9 */ /* 0x000fe20000000a00 */
[----:B------:R-:W-:Y:S01]  /*3330*/  IMAD R226, R3, 0x2, R225 ;  /* 0x0000000203e27824 */ /* 0x000fe200078e02e1 */
[C---:B------:R-:W-:Y:S01]  /*3340*/  LEA R229, R0.reuse, R225, 0x1 ;  /* 0x000000e100e57211 */ /* 0x040fe200078e08ff */
[----:B------:R-:W-:Y:S01]  /*3350*/  UIMAD.WIDE.U32 UR6, UR21, UR4, URZ ;  /* 0x00000004150672a5 */ /* 0x000fe2000f8e003f */
[----:B------:R-:W-:Y:S01]  /*3360*/  IADD3 R9, R117, -R7, RZ ;  /* 0x8000000775097210 */ /* 0x000fe20007ffe0ff */
[----:B------:R-:W-:Y:S01]  /*3370*/  IMAD R228, R0, 0x2, R226 ;  /* 0x0000000200e47824 */ /* 0x000fe200078e02e2 */
[----:B------:R-:W-:Y:S01]  /*3380*/  LDSM.16.MT88.4 R72, [R226+0x3100] ;  /* 0x00310000e248783b */ /* 0x000fe20000004200 */
[----:B-1----:R-:W-:Y:S01]  /*3390*/  FMUL.FTZ R2, R64, c[0x0][0x320] ;  /* 0x0000c80040027a20 */ /* 0x002fe20000410000 */
[----:B------:R-:W-:-:S02]  /*33a0*/  UIADD3 UR20, UR20, -0x2, URZ ;  /* 0xfffffffe14147890 */ /* 0x000fc4000fffe03f */
[----:B------:R-:W-:Y:S01]  /*33b0*/  LDSM.16.MT88.4 R80, [R228+0x900] ;  /* 0x00090000e450783b */ /* 0x000fe20000004200 */
[----:B------:R1:W-:Y:S01]  /*33c0*/  MUFU.TANH R68, R2 ;  /* 0x0000000200447308 */ /* 0x0003e20000002400 */
[----:B--2---:R-:W-:Y:S02]  /*33d0*/  LOP3.LUT R5, R6, 0xfffffffc, RZ, 0xc0, !PT ;  /* 0xfffffffc06057812 */ /* 0x004fe400078ec0ff */
[----:B------:R-:W-:Y:S03]  /*33e0*/  LDSM.16.MT88.4 R88, [R229+0x3900] ;  /* 0x00390000e558783b */ /* 0x000fe60000004200 */
[----:B------:R-:W-:Y:S01]  /*33f0*/  IMAD.IADD R5, R121, 0x1, -R5 ;  /* 0x0000000179057824 */ /* 0x000fe200078e0a05 */
[----:B------:R-:W-:Y:S04]  /*3400*/  LDSM.16.MT88.4 R84, [R228+0x3900] ;  /* 0x00390000e454783b */ /* 0x000fe80000004200 */
[----:B------:R-:W0:Y:S01]  /*3410*/  LDGDEPBAR ;  /* 0x00000000000079af */ /* 0x000e220000000000 */
[----:B-1----:R-:W-:-:S04]  /*3420*/  FMUL.FTZ R2, R65, c[0x0][0x320] ;  /* 0x0000c80041027a20 */ /* 0x002fc80000410000 */
[----:B------:R1:W2:Y:S02]  /*3430*/  MUFU.TANH R64, R2 ;  /* 0x0000000200407308 */ /* 0x0002a40000002400 */
[----:B-1----:R-:W-:-:S06]  /*3440*/  FMUL.FTZ R2, R56, c[0x0][0x320] ;  /* 0x0000c80038027a20 */ /* 0x002fcc0000410000 */
[----:B------:R1:W3:Y:S02]  /*3450*/  MUFU.TANH R56, R2 ;  /* 0x0000000200387308 */ /* 0x0002e40000002400 */
[----:B-1----:R-:W-:-:S06]  /*3460*/  FMUL.FTZ R2, R57, c[0x0][0x320] ;  /* 0x0000c80039027a20 */ /* 0x002fcc0000410000 */
[----:B------:R1:W-:Y:S02]  /*3470*/  MUFU.TANH R14, R2 ;  /* 0x00000002000e7308 */ /* 0x0003e40000002400 */
[----:B-1----:R-:W-:-:S06]  /*3480*/  FMUL.FTZ R2, R52, c[0x0][0x320] ;  /* 0x0000c80034027a20 */ /* 0x002fcc0000410000 */
[----:B------:R1:W-:Y:S02]  /*3490*/  MUFU.TANH R15, R2 ;  /* 0x00000002000f7308 */ /* 0x0003e40000002400 */
[----:B-1----:R-:W-:-:S06]  /*34a0*/  FMUL.FTZ R2, R53, c[0x0][0x320] ;  /* 0x0000c80035027a20 */ /* 0x002fcc0000410000 */
[----:B------:R1:W4:Y:S02]  /*34b0*/  MUFU.TANH R53, R2 ;  /* 0x0000000200357308 */ /* 0x0003240000002400 */
[----:B-1----:R-:W-:-:S06]  /*34c0*/  FMUL.FTZ R2, R44, c[0x0][0x320] ;  /* 0x0000c8002c027a20 */ /* 0x002fcc0000410000 */
[----:B------:R1:W5:Y:S02]  /*34d0*/  MUFU.TANH R52, R2 ;  /* 0x0000000200347308 */ /* 0x0003640000002400 */
[----:B-1----:R-:W-:-:S06]  /*34e0*/  FMUL.FTZ R2, R45, c[0x0][0x320] ;  /* 0x0000c8002d027a20 */ /* 0x002fcc0000410000 */
[----:B------:R1:W-:Y:S02]  /*34f0*/  MUFU.TANH R51, R2 ;  /* 0x0000000200337308 */ /* 0x0003e40000002400 */
[----:B-1----:R-:W-:-:S06]  /*3500*/  FMUL.FTZ R2, R40, c[0x0][0x320] ;  /* 0x0000c80028027a20 */ /* 0x002fcc0000410000 */
[----:B------:R1:W1:Y:S02]  /*3510*/  MUFU.TANH R96, R2 ;  /* 0x0000000200607308 */ /* 0x0002640000002400 */
[----:B-1----:R-:W-:-:S06]  /*3520*/  FMUL.FTZ R2, R41, c[0x0][0x320] ;  /* 0x0000c80029027a20 */ /* 0x002fcc0000410000 */
[----:B------:R1:W1:Y:S02]  /*3530*/  MUFU.TANH R97, R2 ;  /* 0x0000000200617308 */ /* 0x0002640000002400 */
[----:B-1----:R-:W-:-:S06]  /*3540*/  FMUL.FTZ R2, R60, c[0x0][0x320] ;  /* 0x0000c8003c027a20 */ /* 0x002fcc0000410000 */
[----:B------:R1:W1:Y:S02]  /*3550*/  MUFU.TANH R98, R2 ;  /* 0x0000000200627308 */ /* 0x0002640000002400 */
[----:B-1----:R-:W-:-:S06]  /*3560*/  FMUL.FTZ R2, R61, c[0x0][0x320] ;  /* 0x0000c8003d027a20 */ /* 0x002fcc0000410000 */
[----:B------:R1:W-:Y:S02]  /*3570*/  MUFU.TANH R99, R2 ;  /* 0x0000000200637308 */ /* 0x0003e40000002400 */
        /* <DEDUP_REMOVED lines=33> */
[----:B------:R-:W-:Y:S08]  /*3790*/  MUFU.TANH R30, R10 ;  /* 0x0000000a001e7308 */ /* 0x000ff00000002400 */
[----:B------:R1:W-:Y:S02]  /*37a0*/  MUFU.TANH R102, R2 ;  /* 0x0000000200667308 */ /* 0x0003e40000002400 */
[----:B-1----:R-:W-:-:S06]  /*37b0*/  FMUL.FTZ R2, R31, c[0x0][0x320] ;  /* 0x0000c8001f027a20 */ /* 0x002fcc0000410000 */
[----:B------:R1:W-:Y:S08]  /*37c0*/  MUFU.TANH R31, R8 ;  /* 0x00000008001f7308 */ /* 0x0003f00000002400 */
[----:B------:R2:W-:Y:S01]  /*37d0*/  MUFU.TANH R165, R2 ;  /* 0x0000000200a57308 */ /* 0x0005e20000002400 */
[----:B-1----:R-:W-:-:S04]  /*37e0*/  LEA.HI R8, R5, R5, RZ, 0x1 ;  /* 0x0000000505087211 */ /* 0x002fc800078f08ff */
[----:B------:R-:W-:Y:S01]  /*37f0*/  LOP3.LUT R8, R8, 0x1ffffffe, RZ, 0xc0, !PT ;  /* 0x1ffffffe08087812 */ /* 0x000fe200078ec0ff */
[----:B--2---:R-:W-:-:S04]  /*3800*/  FMUL.FTZ R2, R47, c[0x0][0x320] ;  /* 0x0000c8002f027a20 */ /* 0x004fc80000410000 */
[----:B------:R1:W-:Y:S02]  /*3810*/  MUFU.TANH R36, R2 ;  /* 0x0000000200247308 */ /* 0x0003e40000002400 */
[----:B-1----:R-:W-:-:S06]  /*3820*/  FMUL.FTZ R2, R66, c[0x0][0x320] ;  /* 0x0000c80042027a20 */ /* 0x002fcc0000410000 */
[----:B------:R1:W2:Y:S02]  /*3830*/  MUFU.TANH R13, R2 ;  /* 0x00000002000d7308 */ /* 0x0002a40000002400 */
[----:B-1----:R-:W-:-:S06]  /*3840*/  FMUL.FTZ R2, R22, c[0x0][0x320] ;  /* 0x0000c80016027a20 */ /* 0x002fcc0000410000 */
[----:B------:R1:W-:Y:S02]  /*3850*/  MUFU.TANH R37, R2 ;  /* 0x0000000200257308 */ /* 0x0003e40000002400 */
[----:B-1----:R-:W-:-:S06]  /*3860*/  FMUL.FTZ R2, R23, c[0x0][0x320] ;  /* 0x0000c80017027a20 */ /* 0x002fcc0000410000 */
[----:B------:R1:W-:Y:S02]  /*3870*/  MUFU.TANH R35, R2 ;  /* 0x0000000200237308 */ /* 0x0003e40000002400 */
[----:B-1----:R-:W-:-:S06]  /*3880*/  FMUL.FTZ R2, R67, c[0x0][0x320] ;  /* 0x0000c80043027a20 */ /* 0x002fcc0000410000 */
[----:B------:R1:W1:Y:S02]  /*3890*/  MUFU.TANH R11, R2 ;  /* 0x00000002000b7308 */ /* 0x0002640000002400 */
[----:B-1----:R-:W-:-:S05]  /*38a0*/  LOP3.LUT R2, R118, 0xffffffe0, RZ, 0xc0, !PT ;  /* 0xffffffe076027812 */ /* 0x002fca00078ec0ff */
[----:B------:R-:W-:-:S05]  /*38b0*/  IMAD.IADD R2, R121, 0x1, -R2 ;  /* 0x0000000179027824 */ /* 0x000fca00078e0a02 */
[----:B------:R-:W-:-:S04]  /*38c0*/  SHF.R.S32.HI R6, RZ, 0x1f, R2 ;  /* 0x0000001fff067819 */ /* 0x000fc80000011402 */
[----:B------:R-:W-:-:S04]  /*38d0*/  LEA.HI R6, R6, R2, RZ, 0x2 ;  /* 0x0000000206067211 */ /* 0x000fc800078f10ff */
[C---:B------:R-:W-:Y:S01]  /*38e0*/  LEA.HI.SX32 R7, R6.reuse, UR21, 0x1e ;  /* 0x0000001506077c11 */ /* 0x040fe2000f8ff2ff */
[----:B------:R-:W-:Y:S01]  /*38f0*/  @UP1 USHF.R.U32.HI UR21, URZ, UR5, UR7 ;  /* 0x000000053f151299 */ /* 0x000fe20008011607 */
[----:B------:R-:W-:-:S03]  /*3900*/  LOP3.LUT R6, R6, 0x7ffffffc, RZ, 0xc0, !PT ;  /* 0x7ffffffc06067812 */ /* 0x000fc600078ec0ff */
[----:B------:R-:W-:Y:S01]  /*3910*/  IMAD R9, R9, 0x10, R7 ;  /* 0x0000001009097824 */ /* 0x000fe200078e0207 */
[----:B------:R-:W-:Y:S01]  /*3920*/  UIADD3 UR21, UR21, UR8, -UR12 ;  /* 0x0000000815157290 */ /* 0x000fe2000fffe80c */
[----:B------:R-:W-:Y:S02]  /*3930*/  IMAD.IADD R7, R5, 0x1, -R8 ;  /* 0x0000000105077824 */ /* 0x000fe400078e0a08 */
[----:B------:R-:W-:Y:S01]  /*3940*/  FMUL.FTZ R5, R43, c[0x0][0x320] ;  /* 0x0000c8002b057a20 */ /* 0x000fe20000410000 */
[----:B------:R-:W-:Y:S01]  /*3950*/  UIMAD.WIDE UR4, UR21, 0x2aaaaaab, URZ ;  /* 0x2aaaaaab150478a5 */ /* 0x000fe2000f8e023f */
[----:B------:R-:W-:Y:S01]  /*3960*/  IMAD.IADD R6, R2, 0x1, -R6 ;  /* 0x0000000102067824 */ /* 0x000fe200078e0a06 */
[----:B------:R-:W-:Y:S01]  /*3970*/  LEA R12, R7, R9, 0x3 ;  /* 0x00000009070c7211 */ /* 0x000fe200078e18ff */
[----:B------:R1:W-:Y:S01]  /*3980*/  MUFU.TANH R18, R5 ;  /* 0x0000000500127308 */ /* 0x0003e20000002400 */
[----:B------:R-:W-:Y:S01]  /*3990*/  FMUL.FTZ R7, R54, c[0x0][0x320] ;  /* 0x0000c80036077a20 */ /* 0x000fe20000410000 */
[----:B------:R-:W-:Y:S01]  /*39a0*/  MOV R2, UR22 ;  /* 0x0000001600027c02 */ /* 0x000fe20008000f00 */
[----:B------:R-:W-:Y:S01]  /*39b0*/  IMAD.SHL.U32 R9, R6, 0x2, RZ ;  /* 0x0000000206097824 */ /* 0x000fe200078e00ff */
[----:B------:R2:W-:Y:S01]  /*39c0*/  STL [R1+0x18], R12 ;  /* 0x0000180c01007387 */ /* 0x0005e20000100800 */
[----:B------:R-:W-:Y:S01]  /*39d0*/  @P1 IMAD.HI.U32 R8, R12, c[0x0][0x2c8], RZ ;  /* 0x0000b2000c081a27 */ /* 0x000fe200078e00ff */
[----:B------:R-:W-:-:S02]  /*39e0*/  USHF.R.U32.HI UR21, URZ, 0x1f, UR5 ;  /* 0x0000001f3f157899 */ /* 0x000fc40008011605 */
[----:B------:R3:W2:Y:S01]  /*39f0*/  MUFU.TANH R22, R7 ;  /* 0x0000000700167308 */ /* 0x0006a20000002400 */
[C---:B------:R-:W-:Y:S01]  /*3a00*/  IADD3 R2, -R9.reuse, 0x1, R2 ;  /* 0x0000000109027810 */ /* 0x040fe20007ffe102 */
[----:B------:R-:W-:Y:S01]  /*3a10*/  STL [R1+0x1c], R9 ;  /* 0x00001c0901007387 */ /* 0x000fe20000100800 */
[----:B------:R-:W-:Y:S01]  /*3a20*/  IADD3 R6, -R9, UR22, RZ ;  /* 0x0000001609067c10 */ /* 0x000fe2000fffe1ff */
[----:B------:R-:W-:Y:S01]  /*3a30*/  ULEA.HI.SX32 UR21, UR5, UR21, 0x1c ;  /* 0x0000001505157291 */ /* 0x000fe2000f8fe23f */
[----:B------:R-:W-:Y:S01]  /*3a40*/  IADD3 R2, R2, -UR12, RZ ;  /* 0x8000000c02027c10 */ /* 0x000fe2000fffe0ff */
[----:B-1----:R-:W-:Y:S01]  /*3a50*/  IMAD.MOV.U32 R5, RZ, RZ, R12 ;  /* 0x000000ffff057224 */ /* 0x002fe200078e000c */
[----:B------:R-:W-:Y:S01]  /*3a60*/  @P0 SHF.R.U32.HI R5, RZ, c[0x0][0x2cc], R8 ;  /* 0x0000b300ff050a19 */ /* 0x000fe20000011608 */
[----:B------:R-:W-:-:S04]  /*3a70*/  UISETP.LT.AND UP0, UPT, URZ, UR21, UPT ;  /* 0x000000153f00728c */ /* 0x000fc8000bf01270 */
[----:B------:R-:W1:Y:S01]  /*3a80*/  SHFL.IDX PT, R8, R5, RZ, 0x1c1f ;  /* 0x001c1fff05087589 */ /* 0x000e6200000e0000 */
[----:B------:R-:W-:Y:S01]  /*3a90*/  USEL UR21, URZ, UR21, !UP0 ;  /* 0x000000153f157287 */ /* 0x000fe2000c000000 */
[----:B---3--:R-:W-:-:S03]  /*3aa0*/  FMUL.FTZ R7, R26, c[0x0][0x320] ;  /* 0x0000c8001a077a20 */ /* 0x008fc60000410000 */
[----:B------:R-:W-:Y:S01]  /*3ab0*/  UISETP.GE.AND UP0, UPT, UR20, UR21, UPT ;  /* 0x000000151400728c */ /* 0x000fe2000bf06270 */
[----:B------:R3:W-:Y:S01]  /*3ac0*/  MUFU.TANH R28, R7 ;  /* 0x00000007001c7308 */ /* 0x0007e20000002400 */
[----:B--2---:R-:W-:-:S07]  /*3ad0*/  FMUL.FTZ R12, R39, c[0x0][0x320] ;  /* 0x0000c800270c7a20 */ /* 0x004fce0000410000 */
[----:B------:R-:W-:Y:S01]  /*3ae0*/  MUFU.TANH R12, R12 ;  /* 0x0000000c000c7308 */ /* 0x000fe20000002400 */
[----:B---3--:R2:W3:Y:S02]  /*3af0*/  SHFL.IDX PT, R7, R5, 0x1, 0x1c1f ;  /* 0x003c1f0005077f89 */ /* 0x0084e400000e0000 */
[----:B--2---:R-:W-:-:S05]  /*3b00*/  FMUL.FTZ R5, R27, c[0x0][0x320] ;  /* 0x0000c8001b057a20 */ /* 0x004fca0000410000 */
[----:B------:R2:W-:Y:S02]  /*3b10*/  MUFU.TANH R19, R5 ;  /* 0x0000000500137308 */ /* 0x0005e40000002400 */
[----:B--2---:R-:W-:-:S06]  /*3b20*/  FMUL.FTZ R5, R55, c[0x0][0x320] ;  /* 0x0000c80037057a20 */ /* 0x004fcc0000410000 */
[----:B------:R2:W1:Y:S02]  /*3b30*/  MUFU.TANH R21, R5 ;  /* 0x0000000500157308 */ /* 0x0004640000002400 */
[----:B--2---:R-:W-:-:S06]  /*3b40*/  FMUL.FTZ R5, R62, c[0x0][0x320] ;  /* 0x0000c8003e057a20 */ /* 0x004fcc0000410000 */
[----:B------:R1:W2:Y:S02]  /*3b50*/  MUFU.TANH R16, R5 ;  /* 0x0000000500107308 */ /* 0x0002a40000002400 */
[C---:B-1----:R-:W-:Y:S01]  /*3b60*/  IMAD.IADD R5, R2.reuse, 0x1, R8 ;  /* 0x0000000102057824 */ /* 0x042fe200078e0208 */
[----:B---3--:R-:W-:Y:S01]  /*3b70*/  IADD3 R2, R2, R7, RZ ;  /* 0x0000000702027210 */ /* 0x008fe20007ffe0ff */
[----:B------:R-:W-:Y:S02]  /*3b80*/  FMUL.FTZ R7, R38, c[0x0][0x320] ;  /* 0x0000c80026077a20 */ /* 0x000fe40000410000 */
[----:B------:R-:W-:Y:S01]  /*3b90*/  FMUL.FTZ R8, R63, c[0x0][0x320] ;  /* 0x0000c8003f087a20 */ /* 0x000fe20000410000 */
[C---:B------:R-:W-:Y:S01]  /*3ba0*/  IMNMX R5, R6.reuse, R5, PT ;  /* 0x0000000506057217 */ /* 0x040fe20003800200 */
[----:B------:R1:W-:Y:S01]  /*3bb0*/  MUFU.TANH R17, R7 ;  /* 0x0000000700117308 */ /* 0x0003e20000002400 */
[----:B------:R-:W-:Y:S02]  /*3bc0*/  IMNMX R2, R6, R2, PT ;  /* 0x0000000206027217 */ /* 0x000fe40003800200 */
[----:B------:R-:W-:-:S02]  /*3bd0*/  ISETP.GT.AND P5, PT, R5, RZ, PT ;  /* 0x000000ff0500720c */ /* 0x000fc40003fa4270 */
[C---:B------:R-:W-:Y:S02]  /*3be0*/  ISETP.GT.AND P1, PT, R5.reuse, 0x1, PT ;  /* 0x000000010500780c */ /* 0x040fe40003f24270 */
[C---:B------:R-:W-:Y:S01]  /*3bf0*/  ISETP.GT.AND P0, PT, R5.reuse, 0x8, PT ;  /* 0x000000080500780c */ /* 0x040fe20003f04270 */
[----:B------:R3:W2:Y:S01]  /*3c00*/  MUFU.TANH R6, R8 ;  /* 0x0000000800067308 */ /* 0x0006a20000002400 */
[----:B------:R-:W-:Y:S02]  /*3c10*/  FSEL R9, R64, -INF , P1 ;  /* 0xff80000040097808 */ /* 0x000fe40000800000 */
[C---:B------:R-:W-:Y:S02]  /*3c20*/  ISETP.GT.AND P1, PT, R5.reuse, 0x11, PT ;  /* 0x000000110500780c */ /* 0x040fe40003f24270 */
[----:B------:R-:W-:Y:S02]  /*3c30*/  FSEL R10, R56, -INF , P0 ;  /* 0xff800000380a7808 */ /* 0x000fe40000000000 */
[----:B------:R-:W-:-:S02]  /*3c40*/  ISETP.GT.AND P0, PT, R5, 0x18, PT ;  /* 0x000000180500780c */ /* 0x000fc40003f04270 */
[----:B-1----:R-:W-:Y:S02]  /*3c50*/  FSEL R7, R68, -INF , P5 ;  /* 0xff80000044077808 */ /* 0x002fe40002800000 */
[----:B------:R-:W-:Y:S01]  /*3c60*/  ISETP.GT.AND P5, PT, R5, 0x10, PT ;  /* 0x000000100500780c */ /* 0x000fe20003fa4270 */
[----:B------:R-:W-:Y:S01]  /*3c70*/  LDSM.16.MT88.4 R68, [R226+0x3900] ;  /* 0x00390000e244783b */ /* 0x000fe20000004200 */
[----:B----4-:R-:W-:Y:S02]  /*3c80*/  FSEL R23, R53, -INF , P1 ;  /* 0xff80000035177808 */ /* 0x010fe40000800000 */
[----:B------:R-:W-:Y:S02]  /*3c90*/  FSEL R15, R15, -INF , P5 ;  /* 0xff8000000f0f7808 */ /* 0x000fe40002800000 */
[C---:B------:R-:W-:Y:S02]  /*3ca0*/  ISETP.GT.AND P5, PT, R5.reuse, 0x20, PT ;  /* 0x000000200500780c */ /* 0x040fe40003fa4270 */
[----:B------:R-:W-:-:S02]  /*3cb0*/  ISETP.GT.AND P1, PT, R5, 0x21, PT ;  /* 0x000000210500780c */ /* 0x000fc40003f24270 */
[C---:B------:R-:W-:Y:S02]  /*3cc0*/  ISETP.GT.AND P6, PT, R5.reuse, 0x9, PT ;  /* 0x000000090500780c */ /* 0x040fe40003fc4270 */
[----:B-----5:R-:W-:Y:S02]  /*3cd0*/  FSEL R24, R52, -INF , P0 ;  /* 0xff80000034187808 */ /* 0x020fe40000000000 */
[----:B------:R-:W-:Y:S02]  /*3ce0*/  ISETP.GT.AND P0, PT, R5, 0x28, PT ;  /* 0x000000280500780c */ /* 0x000fe40003f04270 */
[----:B------:R-:W-:Y:S02]  /*3cf0*/  FSEL R96, R96, -INF , P5 ;  /* 0xff80000060607808 */ /* 0x000fe40002800000 */
[----:B------:R-:W-:Y:S02]  /*3d00*/  FSEL R97, R97, -INF , P1 ;  /* 0xff80000061617808 */ /* 0x000fe40000800000 */
[----:B------:R-:W-:-:S02]  /*3d10*/  ISETP.GT.AND P5, PT, R5, 0x30, PT ;  /* 0x000000300500780c */ /* 0x000fc40003fa4270 */
[C---:B------:R-:W-:Y:S02]  /*3d20*/  ISETP.GT.AND P1, PT, R5.reuse, 0x31, PT ;  /* 0x000000310500780c */ /* 0x040fe40003f24270 */
[----:B------:R-:W-:Y:S02]  /*3d30*/  FSEL R14, R14, -INF , P6 ;  /* 0xff8000000e0e7808 */ /* 0x000fe40003000000 */
[C---:B------:R-:W-:Y:S02]  /*3d40*/  ISETP.GT.AND P6, PT, R5.reuse, 0x19, PT ;  /* 0x000000190500780c */ /* 0x040fe40003fc4270 */
[----:B------:R-:W-:Y:S02]  /*3d50*/  FSEL R98, R98, -INF , P0 ;  /* 0xff80000062627808 */ /* 0x000fe40000000000 */
[----:B------:R-:W-:Y:S02]  /*3d60*/  ISETP.GT.AND P0, PT, R5, 0x38, PT ;  /* 0x000000380500780c */ /* 0x000fe40003f04270 */
[----:B------:R-:W-:-:S02]  /*3d70*/  FSEL R169, R169, -INF , P5 ;  /* 0xff800000a9a97808 */ /* 0x000fc40002800000 */
[----:B------:R-:W-:Y:S02]  /*3d80*/  FSEL R168, R50, -INF , P1 ;  /* 0xff80000032a87808 */ /* 0x000fe40000800000 */
[C---:B------:R-:W-:Y:S02]  /*3d90*/  ISETP.GT.AND P5, PT, R5.reuse, 0x40, PT ;  /* 0x000000400500780c */ /* 0x040fe40003fa4270 */
[----:B------:R-:W-:Y:S02]  /*3da0*/  ISETP.GT.AND P1, PT, R5, 0x41, PT ;  /* 0x000000410500780c */ /* 0x000fe40003f24270 */
[----:B------:R-:W-:Y:S02]  /*3db0*/  FSEL R26, R51, -INF , P6 ;  /* 0xff800000331a7808 */ /* 0x000fe40003000000 */
[----:B------:R-:W-:Y:S02]  /*3dc0*/  FMNMX.FTZ R101, R7, R9, !PT ;  /* 0x0000000907657209 */ /* 0x000fe40007810000 */
[----:B------:R-:W-:-:S02]  /*3dd0*/  ISETP.GT.AND P6, PT, R5, 0x29, PT ;  /* 0x000000290500780c */ /* 0x000fc40003fc4270 */
[----:B------:R-:W-:Y:S02]  /*3de0*/  FSEL R167, R49, -INF , P0 ;  /* 0xff80000031a77808 */ /* 0x000fe40000000000 */
[----:B------:R-:W-:Y:S02]  /*3df0*/  ISETP.GT.AND P0, PT, R5, 0x48, PT ;  /* 0x000000480500780c */ /* 0x000fe40003f04270 */
[----:B------:R-:W-:Y:S02]  /*3e00*/  FSEL R107, R45, -INF , P5 ;  /* 0xff8000002d6b7808 */ /* 0x000fe40002800000 */
[----:B------:R-:W-:Y:S02]  /*3e10*/  FSEL R104, R44, -INF , P1 ;  /* 0xff8000002c687808 */ /* 0x000fe40000800000 */
[----:B------:R-:W-:Y:S01]  /*3e20*/  ISETP.GT.AND P5, PT, R5, 0x50, PT ;  /* 0x000000500500780c */ /* 0x000fe20003fa4270 */
[----:B------:R-:W-:Y:S01]  /*3e30*/  LDSM.16.MT88.4 R44, [R229+0x900] ;  /* 0x00090000e52c783b */ /* 0x000fe20000004200 */
[----:B------:R-:W-:-:S02]  /*3e40*/  FMNMX.FTZ R101, R10, R101, !PT ;  /* 0x000000650a657209 */ /* 0x000fc40007810000 */
[----:B------:R-:W-:Y:S02]  /*3e50*/  ISETP.GT.AND P1, PT, R5, 0x51, PT ;  /* 0x000000510500780c */ /* 0x000fe40003f24270 */
[----:B------:R-:W-:Y:S02]  /*3e60*/  FSEL R99, R99, -INF , P6 ;  /* 0xff80000063637808 */ /* 0x000fe40003000000 */
[----:B------:R-:W-:Y:S02]  /*3e70*/  ISETP.GT.AND P6, PT, R5, 0x39, PT ;  /* 0x000000390500780c */ /* 0x000fe40003fc4270 */
[----:B------:R-:W-:Y:S02]  /*3e80*/  FSEL R109, R41, -INF , P0 ;  /* 0xff800000296d7808 */ /* 0x000fe40000000000 */
[----:B------:R-:W-:Y:S02]  /*3e90*/  ISETP.GT.AND P0, PT, R5, 0x58, PT ;  /* 0x000000580500780c */ /* 0x000fe40003f04270 */
[----:B------:R-:W-:-:S02]  /*3ea0*/  FMNMX.FTZ R101, R14, R101, !PT ;  /* 0x000000650e657209 */ /* 0x000fc40007810000 */
[----:B------:R-:W-:Y:S02]  /*3eb0*/  FSEL R106, R33, -INF , P5 ;  /* 0xff800000216a7808 */ /* 0x000fe40002800000 */
[----:B------:R-:W-:Y:S02]  /*3ec0*/  FSEL R171, R32, -INF , P1 ;  /* 0xff80000020ab7808 */ /* 0x000fe40000800000 */
[C---:B------:R-:W-:Y:S02]  /*3ed0*/  ISETP.GT.AND P5, PT, R2.reuse, RZ, PT ;  /* 0x000000ff0200720c */ /* 0x040fe40003fa4270 */
[----:B------:R-:W-:Y:S02]  /*3ee0*/  ISETP.GT.AND P1, PT, R2, 0x1, PT ;  /* 0x000000010200780c */ /* 0x000fe40003f24270 */
[----:B------:R-:W-:Y:S02]  /*3ef0*/  FSEL R166, R48, -INF , P6 ;  /* 0xff80000030a67808 */ /* 0x000fe40003000000 */
[----:B------:R-:W-:Y:S01]  /*3f00*/  ISETP.GT.AND P6, PT, R5, 0x49, PT ;  /* 0x000000490500780c */ /* 0x000fe20003fc4270 */
[----:B------:R-:W-:Y:S01]  /*3f10*/  LDSM.16.MT88.4 R48, [R229+0x100] ;  /* 0x00010000e530783b */ /* 0x000fe20000004200 */
[----:B------:R-:W-:-:S02]  /*3f20*/  FMNMX.FTZ R101, R15, R101, !PT ;  /* 0x000000650f657209 */ /* 0x000fc40007810000 */
[----:B------:R-:W-:Y:S02]  /*3f30*/  FSEL R173, R29, -INF , P0 ;  /* 0xff8000001dad7808 */ /* 0x000fe40000000000 */
[----:B------:R-:W-:Y:S02]  /*3f40*/  ISETP.GT.AND P0, PT, R2, 0x8, PT ;  /* 0x000000080200780c */ /* 0x000fe40003f04270 */
[----:B---3--:R-:W-:Y:S02]  /*3f50*/  FSEL R8, R13, -INF , P5 ;  /* 0xff8000000d087808 */ /* 0x008fe40002800000 */
[----:B------:R-:W-:Y:S02]  /*3f60*/  FSEL R11, R11, -INF , P1 ;  /* 0xff8000000b0b7808 */ /* 0x000fe40000800000 */
[----:B------:R-:W-:Y:S02]  /*3f70*/  FSEL R105, R40, -INF , P6 ;  /* 0xff80000028697808 */ /* 0x000fe40003000000 */
[----:B------:R-:W-:Y:S01]  /*3f80*/  ISETP.GT.AND P6, PT, R5, 0x59, PT ;  /* 0x000000590500780c */ /* 0x000fe20003fc4270 */
        /* <DEDUP_REMOVED lines=10> */
[----:B------:R-:W-:Y:S02]  /*4030*/  ISETP.GT.AND P0, PT, R2, 0x11, PT ;  /* 0x000000110200780c */ /* 0x000fe40003f04270 */
[----:B------:R-:W-:Y:S02]  /*4040*/  FSEL R22, R22, -INF , P1 ;  /* 0xff80000016167808 */ /* 0x000fe40000800000 */
[----:B------:R-:W-:Y:S02]  /*4050*/  FMNMX.FTZ R5, R20, R5, !PT ;  /* 0x0000000514057209 */ /* 0x000fe40007810000 */
        /* <DEDUP_REMOVED lines=22> */
[----:B--2---:R-:W-:Y:S02]  /*41c0*/  FSEL R92, R16, -INF , P1 ;  /* 0xff800000105c7808 */ /* 0x004fe40000800000 */
        /* <DEDUP_REMOVED lines=28> */
[----:B------:R-:W-:Y:S01]  /*4390*/  FMNMX.FTZ R5, R178, R5, !PT ;  /* 0x00000005b2057209 */ /* 0x000fe20007810000 */
[----:B------:R-:W-:Y:S01]  /*43a0*/  LDSM.16.MT88.4 R32, [R226+0x900] ;  /* 0x00090000e220783b */ /* 0x000fe20000004200 */
[----:B------:R-:W-:Y:S02]  /*43b0*/  FMNMX.FTZ R101, R171, R101, !PT ;  /* 0x00000065ab657209 */ /* 0x000fe40007810000 */
[----:B------:R-:W-:Y:S02]  /*43c0*/  ISETP.GT.AND P0, PT, R2, 0x49, PT ;  /* 0x000000490200780c */ /* 0x000fe40003f04270 */
[----:B------:R-:W-:-:S02]  /*43d0*/  FSEL R176, R31, -INF , P1 ;  /* 0xff8000001fb07808 */ /* 0x000fc40000800000 */
[----:B------:R-:W-:Y:S02]  /*43e0*/  FMNMX.FTZ R5, R177, R5, !PT ;  /* 0x00000005b1057209 */ /* 0x000fe40007810000 */
[----:B------:R-:W-:Y:S02]  /*43f0*/  FSEL R170, R57, -INF , P6 ;  /* 0xff80000039aa7808 */ /* 0x000fe40003000000 */
[----:B------:R-:W-:Y:S01]  /*4400*/  FMNMX.FTZ R101, R173, R101, !PT ;  /* 0x00000065ad657209 */ /* 0x000fe20007810000 */
[----:B------:R-:W-:Y:S01]  /*4410*/  LDSM.16.MT88.4 R56, [R228+0x100] ;  /* 0x00010000e438783b */ /* 0x000fe20000004200 */
[----:B------:R-:W-:Y:S02]  /*4420*/  ISETP.GT.AND P1, PT, R2, 0x50, PT ;  /* 0x000000500200780c */ /* 0x000fe40003f24270 */
[----:B------:R-:W-:Y:S02]  /*4430*/  FSEL R179, R30, -INF , P0 ;  /* 0xff8000001eb37808 */ /* 0x000fe40000000000 */
[----:B------:R-:W-:-:S02]  /*4440*/  FMNMX.FTZ R5, R176, R5, !PT ;  /* 0x00000005b0057209 */ /* 0x000fc40007810000 */
[----:B------:R-:W-:Y:S02]  /*4450*/  FMNMX.FTZ R101, R170, R101, !PT ;  /* 0x00000065aa657209 */ /* 0x000fe40007810000 */
[----:B------:R-:W-:Y:S02]  /*4460*/  ISETP.GT.AND P0, PT, R2, 0x51, PT ;  /* 0x000000510200780c */ /* 0x000fe40003f04270 */
[----:B------:R-:W-:Y:S01]  /*4470*/  FSEL R110, R28, -INF , P1 ;  /* 0xff8000001c6e7808 */ /* 0x000fe20000800000 */
[----:B------:R-:W1:Y:S01]  /*4480*/  SHFL.BFLY PT, R6, R101, 0x2, 0x1f ;  /* 0x0c401f0065067f89 */ /* 0x000e6200000e0000 */
[----:B------:R-:W-:Y:S02]  /*4490*/  FMNMX.FTZ R5, R179, R5, !PT ;  /* 0x00000005b3057209 */ /* 0x000fe40007810000 */
[----:B------:R-:W-:Y:S02]  /*44a0*/  ISETP.GT.AND P1, PT, R2, 0x58, PT ;  /* 0x000000580200780c */ /* 0x000fe40003f24270 */
[----:B------:R-:W-:-:S02]  /*44b0*/  FSEL R183, R19, -INF , P0 ;  /* 0xff80000013b77808 */ /* 0x000fc40000000000 */
[----:B------:R-:W-:Y:S02]  /*44c0*/  FMNMX.FTZ R5, R110, R5, !PT ;  /* 0x000000056e057209 */ /* 0x000fe40007810000 */
[----:B------:R-:W-:Y:S02]  /*44d0*/  ISETP.GT.AND P0, PT, R2, 0x59, PT ;  /* 0x000000590200780c */ /* 0x000fe40003f04270 */
[----:B------:R-:W-:Y:S02]  /*44e0*/  FSEL R250, R17, -INF , P1 ;  /* 0xff80000011fa7808 */ /* 0x000fe40000800000 */
[----:B------:R-:W-:Y:S01]  /*44f0*/  FMNMX.FTZ R2, R183, R5, !PT ;  /* 0x00000005b7027209 */ /* 0x000fe20007810000 */
[----:B------:R-:W-:Y:S01]  /*4500*/  LDSM.16.MT88.4 R16, [R225+0x100] ;  /* 0x00010000e110783b */ /* 0x000fe20000004200 */
[----:B------:R-:W-:Y:S02]  /*4510*/  FSEL R251, R12, -INF , P0 ;  /* 0xff8000000cfb7808 */ /* 0x000fe40000000000 */
[----:B------:R-:W-:-:S04]  /*4520*/  FMNMX.FTZ R2, R250, R2, !PT ;  /* 0x00000002fa027209 */ /* 0x000fc80007810000 */
[----:B------:R-:W-:Y:S02]  /*4530*/  FMNMX.FTZ R2, R251, R2, !PT ;  /* 0x00000002fb027209 */ /* 0x000fe40007810000 */
[----:B-1----:R-:W-:-:S03]  /*4540*/  FMNMX.FTZ R101, R101, R6, !PT ;  /* 0x0000000665657209 */ /* 0x002fc60007810000 */
[----:B------:R-:W1:Y:S04]  /*4550*/  SHFL.BFLY PT, R5, R2, 0x2, 0x1f ;  /* 0x0c401f0002057f89 */ /* 0x000e6800000e0000 */
[----:B------:R-:W2:Y:S01]  /*4560*/  SHFL.BFLY PT, R6, R101, 0x1, 0x1f ;  /* 0x0c201f0065067f89 */ /* 0x000ea200000e0000 */
[----:B-1----:R-:W-:Y:S02]  /*4570*/  FMNMX.FTZ R2, R2, R5, !PT ;  /* 0x0000000502027209 */ /* 0x002fe40007810000 */
[----:B--2---:R-:W-:-:S03]  /*4580*/  FMNMX.FTZ R101, R101, R6, !PT ;  /* 0x0000000665657209 */ /* 0x004fc60007810000 */
[----:B------:R-:W1:Y:S01]  /*4590*/  SHFL.BFLY PT, R100, R2, 0x1, 0x1f ;  /* 0x0c201f0002647f89 */ /* 0x000e6200000e0000 */
[C---:B------:R-:W-:Y:S01]  /*45a0*/  FSETP.NEU.FTZ.AND P0, PT, R101.reuse, -INF , PT ;  /* 0xff8000006500780b */ /* 0x040fe20003f1d000 */
[----:B------:R-:W-:-:S05]  /*45b0*/  FMUL.FTZ R12, R101, c[0x0][0x2d0] ;  /* 0x0000b400650c7a20 */ /* 0x000fca0000410000 */
[----:B------:R-:W-:-:S05]  /*45c0*/  FSEL R12, R12, RZ, P0 ;  /* 0x000000ff0c0c7208 */ /* 0x000fca0000000000 */
[----:B------:R-:W-:-:S04]  /*45d0*/  FFMA.FTZ R5, R7, c[0x0][0x2d0], -R12 ;  /* 0x0000b40007057a23 */ /* 0x000fc8000001080c */
[----:B------:R2:W-:Y:S01]  /*45e0*/  MUFU.EX2 R65, R5 ;  /* 0x0000000500417308 */ /* 0x0005e20000000800 */
[----:B-1----:R-:W-:-:S04]  /*45f0*/  FMNMX.FTZ R100, R2, R100, !PT ;  /* 0x0000006402647209 */ /* 0x002fc80007810000 */
[C---:B------:R-:W-:Y:S01]  /*4600*/  FSETP.NEU.FTZ.AND P0, PT, R100.reuse, -INF , PT ;  /* 0xff8000006400780b */ /* 0x040fe20003f1d000 */
[----:B------:R-:W-:Y:S02]  /*4610*/  FMUL.FTZ R2, R100, c[0x0][0x2d0] ;  /* 0x0000b40064027a20 */ /* 0x000fe40000410000 */
[----:B--2---:R-:W-:-:S03]  /*4620*/  FFMA.FTZ R5, R9, c[0x0][0x2d0], -R12 ;  /* 0x0000b40009057a23 */ /* 0x004fc6000001080c */
[----:B------:R-:W-:Y:S02]  /*4630*/  FSEL R2, R2, RZ, P0 ;  /* 0x000000ff02027208 */ /* 0x000fe40000000000 */
[----:B------:R-:W-:Y:S01]  /*4640*/  PLOP3.LUT P0, PT, PT, PT, UP0, 0x80, 0x0 ;  /* 0x000000000000781c */ /* 0x000fe20003f0f008 */
[----:B------:R1:W2:Y:S02]  /*4650*/  MUFU.EX2 R27, R5 ;  /* 0x00000005001b7308 */ /* 0x0002a40000000800 */
[--C-:B------:R-:W-:Y:S02]  /*4660*/  FFMA.FTZ R4, R8, c[0x0][0x2d0], -R2.reuse ;  /* 0x0000b40008047a23 */ /* 0x100fe40000010802 */
[--C-:B------:R-:W-:Y:S02]  /*4670*/  FFMA.FTZ R3, R13, c[0x0][0x2d0], -R2.reuse ;  /* 0x0000b4000d037a23 */ /* 0x100fe40000010802 */
[----:B------:R-:W-:Y:S02]  /*4680*/  FFMA.FTZ R0, R21, c[0x0][0x2d0], -R2 ;  /* 0x0000b40015007a23 */ /* 0x000fe40000010802 */
[----:B------:R3:W-:Y:S01]  /*4690*/  MUFU.EX2 R13, R3 ;  /* 0x00000003000d7308 */ /* 0x0007e20000000800 */
[----:B-1----:R-:W-:-:S07]  /*46a0*/  FFMA.FTZ R5, R10, c[0x0][0x2d0], -R12 ;  /* 0x0000b4000a057a23 */ /* 0x002fce000001080c */
[----:B------:R1:W-:Y:S01]  /*46b0*/  MUFU.EX2 R180, R0 ;  /* 0x0000000000b47308 */ /* 0x0003e20000000800 */
[----:B--2---:R-:W-:Y:S01]  /*46c0*/  F2FP.BF16.PACK_AB R8, R27, R65 ;  /* 0x000000411b08723e */ /* 0x004fe200000010ff */
[----:B---3--:R-:W-:-:S06]  /*46d0*/  FFMA.FTZ R3, R20, c[0x0][0x2d0], -R2 ;  /* 0x0000b40014037a23 */ /* 0x008fcc0000010802 */
[----:B------:R2:W-:Y:S08]  /*46e0*/  MUFU.EX2 R111, R5 ;  /* 0x00000005006f7308 */ /* 0x0005f00000000800 */
[----:B------:R3:W-:Y:S01]  /*46f0*/  MUFU.EX2 R175, R3 ;  /* 0x0000000300af7308 */ /* 0x0007e20000000800 */
[----:B-1----:R-:W-:Y:S02]  /*4700*/  FFMA.FTZ R0, R25, c[0x0][0x2d0], -R2 ;  /* 0x0000b40019007a23 */ /* 0x002fe40000010802 */
[----:B--2---:R-:W-:-:S05]  /*4710*/  FFMA.FTZ R5, R14, c[0x0][0x2d0], -R12 ;  /* 0x0000b4000e057a23 */ /* 0x004fca000001080c */
[----:B------:R1:W-:Y:S01]  /*4720*/  MUFU.EX2 R182, R0 ;  /* 0x0000000000b67308 */ /* 0x0003e20000000800 */
[----:B---3--:R-:W-:-:S07]  /*4730*/  FFMA.FTZ R3, R23, c[0x0][0x2d0], -R12 ;  /* 0x0000b40017037a23 */ /* 0x008fce000001080c */
[----:B------:R2:W3:Y:S08]  /*4740*/  MUFU.EX2 R108, R5 ;  /* 0x00000005006c7308 */ /* 0x0004f00000000800 */
[----:B------:R4:W-:Y:S01]  /*4750*/  MUFU.EX2 R181, R3 ;  /* 0x0000000300b57308 */ /* 0x0009e20000000800 */
[----:B-1----:R-:W-:Y:S02]  /*4760*/  FFMA.FTZ R0, R36, c[0x0][0x2d0], -R2 ;  /* 0x0000b40024007a23 */ /* 0x002fe40000010802 */
[----:B------:R-:W-:Y:S01]  /*4770*/  LDSM.16.MT88.4 R36, [R229+0x3100] ;  /* 0x00310000e524783b */ /* 0x000fe20000004200 */
[----:B--2---:R-:W-:Y:S01]  /*4780*/  FFMA.FTZ R5, R15, c[0x0][0x2d0], -R12 ;  /* 0x0000b4000f057a23 */ /* 0x004fe2000001080c */
[----:B---3--:R-:W-:-:S03]  /*4790*/  F2FP.BF16.PACK_AB R10, R108, R111 ;  /* 0x0000006f6c0a723e */ /* 0x008fc600000010ff */
[----:B------:R1:W-:Y:S01]  /*47a0*/  MUFU.EX2 R15, R4 ;  /* 0x00000004000f7308 */ /* 0x0003e20000000800 */
[----:B----4-:R-:W-:-:S07]  /*47b0*/  FFMA.FTZ R3, R24, c[0x0][0x2d0], -R12 ;  /* 0x0000b40018037a23 */ /* 0x010fce000001080c */
[----:B------:R-:W-:Y:S01]  /*47c0*/  MUFU.EX2 R174, R5 ;  /* 0x0000000500ae7308 */ /* 0x000fe20000000800 */
[----:B-1----:R-:W-:-:S07]  /*47d0*/  FFMA.FTZ R4, R11, c[0x0][0x2d0], -R2 ;  /* 0x0000b4000b047a23 */ /* 0x002fce0000010802 */
[----:B------:R1:W-:Y:S01]  /*47e0*/  MUFU.EX2 R172, R3 ;  /* 0x0000000300ac7308 */ /* 0x0003e20000000800 */
[----:B------:R-:W-:-:S07]  /*47f0*/  F2FP.BF16.PACK_AB R11, R175, R13 ;  /* 0x0000000daf0b723e */ /* 0x000fce00000010ff */
[----:B------:R2:W3:Y:S01]  /*4800*/  MUFU.EX2 R14, R4 ;  /* 0x00000004000e7308 */ /* 0x0004e20000000800 */
[----:B-1----:R-:W-:-:S07]  /*4810*/  FFMA.FTZ R3, R26, c[0x0][0x2d0], -R12 ;  /* 0x0000b4001a037a23 */ /* 0x002fce000001080c */
[----:B------:R1:W-:Y:S01]  /*4820*/  MUFU.EX2 R77, R0 ;  /* 0x00000000004d7308 */ /* 0x0003e20000000800 */
[----:B--2---:R-:W2:Y:S01]  /*4830*/  LDSM.16.MT88.4 R4, [R226+0x100] ;  /* 0x00010000e204783b */ /* 0x004ea20000004200 */
[----:B---3--:R-:W-:-:S06]  /*4840*/  F2FP.BF16.PACK_AB R9, R14, R15 ;  /* 0x0000000f0e09723e */ /* 0x008fcc00000010ff */
[----:B------:R3:W-:Y:S01]  /*4850*/  MUFU.EX2 R76, R3 ;  /* 0x00000003004c7308 */ /* 0x0007e20000000800 */
[C---:B------:R-:W-:Y:S01]  /*4860*/  HMMA.16816.F32.BF16 R60, R8.reuse, R16, RZ ;  /* 0x00000010083c723c */ /* 0x040fe200000418ff */
[----:B-1----:R-:W-:Y:S02]  /*4870*/  MOV R0, R65 ;  /* 0x0000004100007202 */ /* 0x002fe40000000f00 */
[----:B------:R-:W1:Y:S05]  /*4880*/  LDSM.16.MT88.4 R64, [R225+0x3100] ;  /* 0x00310000e140783b */ /* 0x000e6a0000004200 */
[----:B------:R-:W-:Y:S01]  /*4890*/  HMMA.16816.F32.BF16 R52, R8, R18, RZ ;  /* 0x000000120834723c */ /* 0x000fe200000418ff */
[----:B---3--:R-:W-:-:S04]  /*48a0*/  FFMA.FTZ R3, R22, c[0x0][0x2d0], -R2 ;  /* 0x0000b40016037a23 */ /* 0x008fc80000010802 */
[----:B------:R3:W4:Y:S03]  /*48b0*/  MUFU.EX2 R252, R3 ;  /* 0x0000000300fc7308 */ /* 0x0007260000000800 */
[C---:B------:R-:W-:Y:S08]  /*48c0*/  HMMA.16816.F32.BF16 R20, R8.reuse, R48, RZ ;  /* 0x000000300814723c */ /* 0x040ff000000418ff */
[----:B------:R-:W-:Y:S01]  /*48d0*/  HMMA.16816.F32.BF16 R16, R8, R50, RZ ;  /* 0x000000320810723c */ /* 0x000fe200000418ff */
[----:B------:R-:W-:Y:S01]  /*48e0*/  LDSM.16.MT88.4 R48, [R225+0x6100] ;  /* 0x00610000e130783b */ /* 0x000fe20000004200 */
[----:B---3--:R-:W-:-:S06]  /*48f0*/  IMAD.MOV.U32 R3, RZ, RZ, R27 ;  /* 0x000000ffff037224 */ /* 0x008fcc00078e001b */
[C---:B--2---:R-:W-:Y:S07]  /*4900*/  HMMA.16816.F32.BF16 R28, R8.reuse, R4, RZ ;  /* 0x00000004081c723c */ /* 0x044fee00000418ff */
[----:B------:R-:W-:Y:S01]  /*4910*/  F2FP.BF16.PACK_AB R4, R181, R174 ;  /* 0x000000aeb504723e */ /* 0x000fe200000010ff */
[----:B------:R-:W-:Y:S01]  /*4920*/  HMMA.16816.F32.BF16 R24, R8, R6, RZ ;  /* 0x000000060818723c */ /* 0x000fe200000418ff */
[----:B----4-:R-:W-:-:S06]  /*4930*/  F2FP.BF16.PACK_AB R5, R180, R252 ;  /* 0x000000fcb405723e */ /* 0x010fcc00000010ff */
[----:B------:R-:W-:Y:S02]  /*4940*/  F2FP.BF16.PACK_AB R6, R76, R172 ;  /* 0x000000ac4c06723e */ /* 0x000fe400000010ff */
[----:B------:R-:W-:-:S07]  /*4950*/  F2FP.BF16.PACK_AB R7, R77, R182 ;  /* 0x000000b64d07723e */ /* 0x000fce00000010ff */
[C---:B------:R-:W-:Y:S08]  /*4960*/  HMMA.16816.F32.BF16 R152, R4.reuse, R40, R60 ;  /* 0x000000280498723c */ /* 0x040ff0000004183c */
[----:B------:R-:W-:Y:S01]  /*4970*/  HMMA.16816.F32.BF16 R144, R4, R42, R52 ;  /* 0x0000002a0490723c */ /* 0x000fe20000041834 */
[----:B------:R-:W-:Y:S07]  /*4980*/  LDSM.16.MT88.4 R52, [R226+0x6100] ;  /* 0x00610000e234783b */ /* 0x000fee0000004200 */
[----:B------:R-:W-:Y:S08]  /*4990*/  HMMA.16816.F32.BF16 R40, R8, R56, RZ ;  /* 0x000000380828723c */ /* 0x000ff000000418ff */
[C---:B------:R-:W-:Y:S08]  /*49a0*/  HMMA.16816.F32.BF16 R140, R4.reuse, R32, R28 ;  /* 0x00000020048c723c */ /* 0x040ff0000004181c */
[C---:B------:R-:W-:Y:S01]  /*49b0*/  HMMA.16816.F32.BF16 R124, R4.reuse, R34, R24 ;  /* 0x00000022047c723c */ /* 0x040fe20000041818 */
[----:B------:R-:W2:Y:S07]  /*49c0*/  LDSM.16.MT88.4 R32, [R225+0x3900] ;  /* 0x00390000e120783b */ /* 0x000eae0000004200 */
[C---:B------:R-:W-:Y:S08]  /*49d0*/  HMMA.16816.F32.BF16 R116, R4.reuse, R44, R20 ;  /* 0x0000002c0474723c */ /* 0x040ff00000041814 */
[----:B------:R-:W-:Y:S01]  /*49e0*/  HMMA.16816.F32.BF16 R148, R4, R46, R16 ;  /* 0x0000002e0494723c */ /* 0x000fe20000041810 */
[----:B------:R-:W3:Y:S07]  /*49f0*/  LDSM.16.MT88.4 R44, [R228+0x3100] ;  /* 0x00310000e42c783b */ /* 0x000eee0000004200 */
[C---:B------:R-:W-:Y:S08]  /*4a00*/  HMMA.16816.F32.BF16 R28, R8.reuse, R58, RZ ;  /* 0x0000003a081c723c */ /* 0x040ff000000418ff */
[C---:B-1----:R-:W-:Y:S08]  /*4a10*/  HMMA.16816.F32.BF16 R24, R8.reuse, R64, RZ ;  /* 0x000000400818723c */ /* 0x042ff000000418ff */
[C---:B------:R-:W-:Y:S08]  /*4a20*/  HMMA.16816.F32.BF16 R20, R8.reuse, R66, RZ ;  /* 0x000000420814723c */ /* 0x040ff000000418ff */
[----:B------:R-:W-:Y:S07]  /*4a30*/  HMMA.16816.F32.BF16 R16, R8, R72, RZ ;  /* 0x000000480810723c */ /* 0x000fee00000418ff */
[----:B------:R-:W-:Y:S01]  /*4a40*/  IMAD.MOV.U32 R73, RZ, RZ, R77 ;  /* 0x000000ffff497224 */ /* 0x000fe200078e004d */
[C---:B------:R-:W-:Y:S01]  /*4a50*/  HMMA.16816.F32.BF16 R128, R4.reuse, R80, R40 ;  /* 0x000000500480723c */ /* 0x040fe20000041828 */
[----:B------:R-:W-:Y:S01]  /*4a60*/  IMAD.MOV.U32 R72, RZ, RZ, R76 ;  /* 0x000000ffff487224 */ /* 0x000fe200078e004c */
[----:B------:R-:W1:Y:S04]  /*4a70*/  LDSM.16.MT88.4 R40, [R229+0x6100] ;  /* 0x00610000e528783b */ /* 0x000e680000004200 */
[----:B------:R-:W4:Y:S02]  /*4a80*/  LDSM.16.MT88.4 R76, [R228+0x6100] ;  /* 0x00610000e44c783b */ /* 0x000f240000004200 */
[C---:B------:R-:W-:Y:S02]  /*4a90*/  HMMA.16816.F32.BF16 R112, R4.reuse, R82, R28 ;  /* 0x000000520470723c */ /* 0x040fe4000004181c */
[----:B------:R-:W5:Y:S06]  /*4aa0*/  LDSM.16.MT88.4 R80, [R225+0x6900] ;  /* 0x00690000e150783b */ /* 0x000f6c0000004200 */
[C---:B--2---:R-:W-:Y:S08]  /*4ab0*/  HMMA.16816.F32.BF16 R120, R4.reuse, R32, R24 ;  /* 0x000000200478723c */ /* 0x044ff00000041818 */
[----:B------:R-:W-:Y:S08]  /*4ac0*/  HMMA.16816.F32.BF16 R132, R4, R34, R20 ;  /* 0x000000220484723c */ /* 0x000ff00000041814 */
[C---:B------:R-:W-:Y:S08]  /*4ad0*/  HMMA.16816.F32.BF16 R32, R8.reuse, R36, RZ ;  /* 0x000000240820723c */ /* 0x040ff000000418ff */
[C---:B------:R-:W-:Y:S08]  /*4ae0*/  HMMA.16816.F32.BF16 R28, R8.reuse, R38, RZ ;  /* 0x00000026081c723c */ /* 0x040ff000000418ff */
[----:B---3--:R-:W-:Y:S08]  /*4af0*/  HMMA.16816.F32.BF16 R24, R8, R44, RZ ;  /* 0x0000002c0818723c */ /* 0x008ff000000418ff */
[----:B------:R-:W-:Y:S07]  /*4b00*/  HMMA.16816.F32.BF16 R136, R4, R68, R16 ;  /* 0x000000440488723c */ /* 0x000fee0000041810 */
[----:B------:R-:W-:Y:S01]  /*4b10*/  MOV R68, R111 ;  /* 0x0000006f00447202 */ /* 0x000fe20000000f00 */
[----:B------:R-:W-:Y:S01]  /*4b20*/  HMMA.16816.F32.BF16 R64, R8, R74, RZ ;  /* 0x0000004a0840723c */ /* 0x000fe200000418ff */
[----:B------:R-:W-:-:S06]  /*4b30*/  IMAD.MOV.U32 R69, RZ, RZ, R110 ;  /* 0x000000ffff457224 */ /* 0x000fcc00078e006e */
[----:B------:R-:W-:Y:S01]  /*4b40*/  MOV R75, R108 ;  /* 0x0000006c004b7202 */ /* 0x000fe20000000f00 */
[----:B------:R-:W-:Y:S01]  /*4b50*/  HMMA.16816.F32.BF16 R20, R8, R46, RZ ;  /* 0x0000002e0814723c */ /* 0x000fe200000418ff */
[----:B------:R-:W-:-:S07]  /*4b60*/  IMAD.MOV.U32 R74, RZ, RZ, R109 ;  /* 0x000000ffff4a7224 */ /* 0x000fce00078e006d */
[C---:B------:R-:W-:Y:S08]  /*4b70*/  HMMA.16816.F32.BF16 R16, R8.reuse, R48, RZ ;  /* 0x000000300810723c */ /* 0x040ff000000418ff */
[C---:B------:R-:W-:Y:S08]  /*4b80*/  HMMA.16816.F32.BF16 R60, R8.reuse, R50, RZ ;  /* 0x00000032083c723c */ /* 0x040ff000000418ff */
[C---:B-1----:R-:W-:Y:S08]  /*4b90*/  HMMA.16816.F32.BF16 R48, R8.reuse, R40, RZ ;  /* 0x000000280830723c */ /* 0x042ff000000418ff */
[C---:B------:R-:W-:Y:S08]  /*4ba0*/  HMMA.16816.F32.BF16 R44, R8.reuse, R42, RZ ;  /* 0x0000002a082c723c */ /* 0x040ff000000418ff */
[C---:B----4-:R-:W-:Y:S07]  /*4bb0*/  HMMA.16816.F32.BF16 R40, R8.reuse, R76, RZ ;  /* 0x0000004c0828723c */ /* 0x050fee00000418ff */
[----:B------:R-:W-:Y:S01]  /*4bc0*/  IMAD.MOV.U32 R77, RZ, RZ, R106 ;  /* 0x000000ffff4d7224 */ /* 0x000fe200078e006a */
[----:B------:R-:W-:Y:S01]  /*4bd0*/  HMMA.16816.F32.BF16 R56, R8, R52, RZ ;  /* 0x000000340838723c */ /* 0x000fe200000418ff */
[----:B------:R-:W-:-:S07]  /*4be0*/  IMAD.MOV.U32 R76, RZ, RZ, R107 ;  /* 0x000000ffff4c7224 */ /* 0x000fce00078e006b */
[C---:B------:R-:W-:Y:S08]  /*4bf0*/  HMMA.16816.F32.BF16 R52, R8.reuse, R54, RZ ;  /* 0x000000360834723c */ /* 0x040ff000000418ff */
[----:B------:R-:W-:Y:S07]  /*4c00*/  HMMA.16816.F32.BF16 R36, R8, R78, RZ ;  /* 0x0000004e0824723c */ /* 0x000fee00000418ff */
[----:B------:R-:W-:Y:S01]  /*4c10*/  MOV R10, R105 ;  /* 0x00000069000a7202 */ /* 0x000fe20000000f00 */
[----:B------:R-:W-:Y:S01]  /*4c20*/  IMAD.MOV.U32 R11, RZ, RZ, R104 ;  /* 0x000000ffff0b7224 */ /* 0x000fe200078e0068 */
[C---:B------:R-:W-:Y:S08]  /*4c30*/  HMMA.16816.F32.BF16 R108, R4.reuse, R70, R64 ;  /* 0x00000046046c723c */ /* 0x040ff00000041840 */
[----:B------:R-:W-:Y:S07]  /*4c40*/  HMMA.16816.F32.BF16 R104, R4, R88, R32 ;  /* 0x000000580468723c */ /* 0x000fee0000041820 */
[----:B------:R-:W-:Y:S01]  /*4c50*/  IMAD.MOV.U32 R89, RZ, RZ, R76 ;  /* 0x000000ffff597224 */ /* 0x000fe200078e004c */
[----:B------:R-:W-:-:S02]  /*4c60*/  MOV R88, R77 ;  /* 0x0000004d00587202 */ /* 0x000fc40000000f00 */
[----:B------:R-:W-:Y:S07]  /*4c70*/  HMMA.16816.F32.BF16 R76, R4, R90, R28 ;  /* 0x0000005a044c723c */ /* 0x000fee000004181c */
[----:B------:R-:W-:Y:S01]  /*4c80*/  IMAD.MOV.U32 R28, RZ, RZ, R74 ;  /* 0x000000ffff1c7224 */ /* 0x000fe200078e004a */
[----:B------:R-:W-:Y:S01]  /*4c90*/  MOV R30, R72 ;  /* 0x00000048001e7202 */ /* 0x000fe20000000f00 */
[----:B------:R-:W-:Y:S01]  /*4ca0*/  IMAD.MOV.U32 R31, RZ, RZ, R75 ;  /* 0x000000ffff1f7224 */ /* 0x000fe200078e004b */
[----:B------:R-:W-:Y:S01]  /*4cb0*/  MOV R90, R173 ;  /* 0x000000ad005a7202 */ /* 0x000fe20000000f00 */
[----:B------:R-:W-:-:S02]  /*4cc0*/  IMAD.MOV.U32 R29, RZ, RZ, R73 ;  /* 0x000000ffff1d7224 */ /* 0x000fc400078e0049 */
[----:B------:R-:W-:Y:S01]  /*4cd0*/  HMMA.16816.F32.BF16 R72, R4, R84, R24 ;  /* 0x000000540448723c */ /* 0x000fe20000041818 */
[----:B------:R-:W-:-:S06]  /*4ce0*/  IMAD.MOV.U32 R91, RZ, RZ, R170 ;  /* 0x000000ffff5b7224 */ /* 0x000fcc00078e00aa */
[----:B------:R-:W-:Y:S01]  /*4cf0*/  IMAD.MOV.U32 R25, RZ, RZ, R68 ;  /* 0x000000ffff197224 */ /* 0x000fe200078e0044 */
[C---:B------:R-:W-:Y:S01]  /*4d00*/  HMMA.16816.F32.BF16 R84, R4.reuse, R86, R20 ;  /* 0x000000560454723c */ /* 0x040fe20000041814 */
[----:B------:R-:W-:Y:S01]  /*4d10*/  IMAD.MOV.U32 R24, RZ, RZ, R69 ;  /* 0x000000ffff187224 */ /* 0x000fe200078e0045 */
[----:B------:R-:W1:Y:S01]  /*4d20*/  LDSM.16.MT88.4 R20, [R226+0x6900] ;  /* 0x00690000e214783b */ /* 0x000e620000004200 */
[----:B------:R-:W-:Y:S01]  /*4d30*/  IMAD.MOV.U32 R27, RZ, RZ, R10 ;  /* 0x000000ffff1b7224 */ /* 0x000fe200078e000a */
[----:B------:R-:W-:Y:S02]  /*4d40*/  MOV R26, R11 ;  /* 0x0000000b001a7202 */ /* 0x000fe40000000f00 */
[----:B------:R-:W-:Y:S02]  /*4d50*/  LDSM.16.MT88.4 R8, [R228+0x6900] ;  /* 0x00690000e408783b */ /* 0x000fe40000004200 */
[C---:B-----5:R-:W-:Y:S02]  /*4d60*/  HMMA.16816.F32.BF16 R68, R4.reuse, R80, R16 ;  /* 0x000000500444723c */ /* 0x060fe40000041810 */
[----:B------:R-:W2:Y:S06]  /*4d70*/  LDSM.16.MT88.4 R16, [R229+0x6900] ;  /* 0x00690000e510783b */ /* 0x000eac0000004200 */
[C---:B------:R-:W-:Y:S08]  /*4d80*/  HMMA.16816.F32.BF16 R80, R4.reuse, R82, R60 ;  /* 0x000000520450723c */ /* 0x040ff0000004183c */
[C---:B-1----:R-:W-:Y:S08]  /*4d90*/  HMMA.16816.F32.BF16 R64, R4.reuse, R20, R56 ;  /* 0x000000140440723c */ /* 0x042ff00000041838 */
[C---:B--2---:R-:W-:Y:S07]  /*4da0*/  HMMA.16816.F32.BF16 R56, R4.reuse, R16, R48 ;  /* 0x000000100438723c */ /* 0x044fee0000041830 */
[----:B------:R-:W-:Y:S01]  /*4db0*/  IMAD.MOV.U32 R49, RZ, RZ, R0 ;  /* 0x000000ffff317224 */ /* 0x000fe200078e0000 */
[----:B------:R-:W-:Y:S01]  /*4dc0*/  MOV R50, R3 ;  /* 0x0000000300327202 */ /* 0x000fe20000000f00 */
[----:B------:R-:W-:Y:S01]  /*4dd0*/  FFMA.FTZ R0, R96, c[0x0][0x2d0], -R12 ;  /* 0x0000b40060007a23 */ /* 0x000fe2000001080c */
[----:B------:R-:W-:Y:S01]  /*4de0*/  HMMA.16816.F32.BF16 R32, R4, R10, R36 ;  /* 0x0000000a0420723c */ /* 0x000fe20000041824 */
[----:B------:R-:W-:-:S02]  /*4df0*/  IMAD.MOV.U32 R51, RZ, RZ, R252 ;  /* 0x000000ffff337224 */ /* 0x000fc400078e00fc */
[----:B------:R1:W-:Y:S01]  /*4e00*/  MUFU.EX2 R3, R0 ;  /* 0x0000000000037308 */ /* 0x0003e20000000800 */
[----:B------:R-:W-:Y:S02]  /*4e10*/  IMAD.MOV.U32 R48, RZ, RZ, R88 ;  /* 0x000000ffff307224 */ /* 0x000fe400078e0058 */
[----:B------:R-:W-:Y:S01]  /*4e20*/  IMAD.MOV.U32 R88, RZ, RZ, R174 ;  /* 0x000000ffff587224 */ /* 0x000fe200078e00ae */
[----:B------:R-:W-:Y:S01]  /*4e30*/  MOV R39, R28 ;  /* 0x0000001c00277202 */ /* 0x000fe20000000f00 */
[----:B------:R-:W-:Y:S01]  /*4e40*/  HMMA.16816.F32.BF16 R44, R4, R18, R44 ;  /* 0x00000012042c723c */ /* 0x000fe2000004182c */
[----:B------:R-:W2:Y:S01]  /*4e50*/  LDSM.16.MT88.4 R16, [R225+0x1100] ;  /* 0x00110000e110783b */ /* 0x000ea20000004200 */
[----:B------:R-:W-:Y:S02]  /*4e60*/  IMAD.MOV.U32 R37, RZ, RZ, R25 ;  /* 0x000000ffff257224 */ /* 0x000fe400078e0019 */
[----:B------:R-:W-:-:S04]  /*4e70*/  IMAD.MOV.U32 R38, RZ, RZ, R26 ;  /* 0x000000ffff267224 */ /* 0x000fc800078e001a */
[----:B------:R-:W-:Y:S01]  /*4e80*/  HMMA.16816.F32.BF16 R40, R4, R8, R40 ;  /* 0x000000080428723c */ /* 0x000fe20000041828 */
[----:B------:R-:W3:Y:S01]  /*4e90*/  LDSM.16.MT88.4 R8, [R226+0x1100] ;  /* 0x00110000e208783b */ /* 0x000ee20000004200 */
[----:B-1----:R-:W-:-:S04]  /*4ea0*/  FFMA.FTZ R0, R97, c[0x0][0x2d0], -R12 ;  /* 0x0000b40061007a23 */ /* 0x002fc8000001080c */
[----:B------:R1:W4:Y:S02]  /*4eb0*/  MUFU.EX2 R170, R0 ;  /* 0x0000000000aa7308 */ /* 0x0003240000000800 */
[----:B------:R-:W-:Y:S01]  /*4ec0*/  HMMA.16816.F32.BF16 R60, R4, R22, R52 ;  /* 0x00000016043c723c */ /* 0x000fe20000041834 */
[----:B------:R-:W5:Y:S01]  /*4ed0*/  LDSM.16.MT88.4 R20, [R229+0x1100] ;  /* 0x00110000e514783b */ /* 0x000f620000004200 */
[----:B-1----:R-:W-:-:S05]  /*4ee0*/  FFMA.FTZ R0, R98, c[0x0][0x2d0], -R12 ;  /* 0x0000b40062007a23 */ /* 0x002fca000001080c */
[----:B----4-:R-:W-:Y:S01]  /*4ef0*/  F2FP.BF16.PACK_AB R4, R170, R3 ;  /* 0x00000003aa04723e */ /* 0x010fe200000010ff */
[----:B------:R1:W-:Y:S02]  /*4f00*/  MUFU.EX2 R173, R0 ;  /* 0x0000000000ad7308 */ /* 0x0003e40000000800 */
[----:B-1----:R-:W-:-:S06]  /*4f10*/  FFMA.FTZ R0, R99, c[0x0][0x2d0], -R12 ;  /* 0x0000b40063007a23 */ /* 0x002fcc000001080c */
[----:B------:R1:W4:Y:S02]  /*4f20*/  MUFU.EX2 R36, R0 ;  /* 0x0000000000247308 */ /* 0x0003240000000800 */
[----:B-1----:R-:W-:Y:S01]  /*4f30*/  FFMA.FTZ R0, R94, c[0x0][0x2d0], -R2 ;  /* 0x0000b4005e007a23 */ /* 0x002fe20000010802 */
[----:B----4-:R-:W-:-:S05]  /*4f40*/  F2FP.BF16.PACK_AB R6, R36, R173 ;  /* 0x000000ad2406723e */ /* 0x010fca00000010ff */
[----:B------:R1:W-:Y:S02]  /*4f50*/  MUFU.EX2 R252, R0 ;  /* 0x0000000000fc7308 */ /* 0x0003e40000000800 */
[----:B-1----:R-:W-:-:S06]  /*4f60*/  FFMA.FTZ R0, R93, c[0x0][0x2d0], -R2 ;  /* 0x0000b4005d007a23 */ /* 0x002fcc0000010802 */
[----:B------:R1:W4:Y:S02]  /*4f70*/  MUFU.EX2 R28, R0 ;  /* 0x00000000001c7308 */ /* 0x0003240000000800 */
[----:B-1----:R-:W-:Y:S01]  /*4f80*/  FFMA.FTZ R0, R92, c[0x0][0x2d0], -R2 ;  /* 0x0000b4005c007a23 */ /* 0x002fe20000010802 */
[----:B----4-:R-:W-:-:S05]  /*4f90*/  F2FP.BF16.PACK_AB R5, R28, R252 ;  /* 0x000000fc1c05723e */ /* 0x010fca00000010ff */
[----:B------:R1:W-:Y:S02]  /*4fa0*/  MUFU.EX2 R174, R0 ;  /* 0x0000000000ae7308 */ /* 0x0003e40000000800 */
[----:B-1----:R-:W-:-:S06]  /*4fb0*/  FFMA.FTZ R0, R95, c[0x0][0x2d0], -R2 ;  /* 0x0000b4005f007a23 */ /* 0x002fcc0000010802 */
[----:B------:R-:W1:Y:S02]  /*4fc0*/  MUFU.EX2 R0, R0 ;  /* 0x0000000000007308 */ /* 0x000e640000000800 */
[----:B-1----:R-:W-:-:S07]  /*4fd0*/  F2FP.BF16.PACK_AB R7, R0, R174 ;  /* 0x000000ae0007723e */ /* 0x002fce00000010ff */
[C---:B--2---:R-:W-:Y:S07]  /*4fe0*/  HMMA.16816.F32.BF16 R52, R4.reuse, R16, R152 ;  /* 0x000000100434723c */ /* 0x044fee0000041898 */
[----:B------:R-:W-:Y:S01]  /*4ff0*/  IMAD.MOV.U32 R155, RZ, RZ, R48 ;  /* 0x000000ffff9b7224 */ /* 0x000fe200078e0030 */
[----:B------:R-:W-:Y:S01]  /*5000*/  MOV R154, R49 ;  /* 0x00000031009a7202 */ /* 0x000fe20000000f00 */
[----:B------:R-:W-:Y:S01]  /*5010*/  IMAD.MOV.U32 R153, RZ, RZ, R50 ;  /* 0x000000ffff997224 */ /* 0x000fe200078e0032 */
[----:B---3--:R-:W-:Y:S01]  /*5020*/  HMMA.16816.F32.BF16 R92, R4, R10, R124 ;  /* 0x0000000a045c723c */ /* 0x008fe2000004187c */
[----:B------:R-:W-:-:S07]  /*5030*/  IMAD.MOV.U32 R152, RZ, RZ, R51 ;  /* 0x000000ffff987224 */ /* 0x000fce00078e0033 */
[C---:B------:R-:W-:Y:S01]  /*5040*/  HMMA.16816.F32.BF16 R48, R4.reuse, R18, R144 ;  /* 0x000000120430723c */ /* 0x040fe20000041890 */
[----:B------:R-:W1:Y:S06]  /*5050*/  LDSM.16.MT88.4 R16, [R228+0x1100] ;  /* 0x00110000e410783b */ /* 0x000e6c0000004200 */
[----:B------:R-:W-:Y:S01]  /*5060*/  MOV R144, R90 ;  /* 0x0000005a00907202 */ /* 0x000fe20000000f00 */
[----:B------:R-:W-:Y:S01]  /*5070*/  IMAD.MOV.U32 R145, RZ, RZ, R91 ;  /* 0x000000ffff917224 */ /* 0x000fe200078e005b */
[----:B------:R-:W-:Y:S01]  /*5080*/  MOV R147, R89 ;  /* 0x0000005900937202 */ /* 0x000fe20000000f00 */
[----:B------:R-:W-:Y:S01]  /*5090*/  IMAD.MOV.U32 R146, RZ, RZ, R88 ;  /* 0x000000ffff927224 */ /* 0x000fe200078e0058 */
[C---:B-----5:R-:W-:Y:S08]  /*50a0*/  HMMA.16816.F32.BF16 R96, R4.reuse, R20, R116 ;  /* 0x000000140460723c */ /* 0x060ff00000041874 */
[C---:B------:R-:W-:Y:S01]  /*50b0*/  HMMA.16816.F32.BF16 R88, R4.reuse, R8, R140 ;  /* 0x000000080458723c */ /* 0x040fe2000004188c */
[----:B------:R-:W2:Y:S06]  /*50c0*/  LDSM.16.MT88.4 R8, [R225+0x4100] ;  /* 0x00410000e108783b */ /* 0x000eac0000004200 */
[----:B------:R-:W-:Y:S01]  /*50d0*/  IMAD.MOV.U32 R140, RZ, RZ, R29 ;  /* 0x000000ffff8c7224 */ /* 0x000fe200078e001d */
[----:B------:R-:W-:Y:S01]  /*50e0*/  MOV R142, R31 ;  /* 0x0000001f008e7202 */ /* 0x000fe20000000f00 */
[----:B------:R-:W-:Y:S01]  /*50f0*/  IMAD.MOV.U32 R141, RZ, RZ, R30 ;  /* 0x000000ffff8d7224 */ /* 0x000fe200078e001e */
[C---:B------:R-:W-:Y:S01]  /*5100*/  HMMA.16816.F32.BF16 R116, R4.reuse, R22, R148 ;  /* 0x000000160474723c */ /* 0x040fe20000041894 */
[----:B------:R-:W-:Y:S01]  /*5110*/  IMAD.MOV.U32 R143, RZ, RZ, R28 ;  /* 0x000000ffff8f7224 */ /* 0x000fe200078e001c */
[----:B------:R-:W-:Y:S04]  /*5120*/  LDSM.16.MT88.4 R20, [R226+0x7100] ;  /* 0x00710000e214783b */ /* 0x000fe80000004200 */
[----:B------:R-:W3:Y:S02]  /*5130*/  LDSM.16.MT88.4 R28, [R226+0x4100] ;  /* 0x00410000e21c783b */ /* 0x000ee40000004200 */
[C---:B-1----:R-:W-:Y:S08]  /*5140*/  HMMA.16816.F32.BF16 R128, R4.reuse, R16, R128 ;  /* 0x000000100480723c */ /* 0x042ff00000041880 */
[C---:B------:R-:W-:Y:S01]  /*5150*/  HMMA.16816.F32.BF16 R112, R4.reuse, R18, R112 ;  /* 0x000000120470723c */ /* 0x040fe20000041870 */
[----:B------:R-:W1:Y:S07]  /*5160*/  LDSM.16.MT88.4 R16, [R229+0x4100] ;  /* 0x00410000e510783b */ /* 0x000e6e0000004200 */
[C---:B--2---:R-:W-:Y:S08]  /*5170*/  HMMA.16816.F32.BF16 R120, R4.reuse, R8, R120 ;  /* 0x000000080478723c */ /* 0x044ff00000041878 */
[C---:B------:R-:W-:Y:S01]  /*5180*/  HMMA.16816.F32.BF16 R132, R4.reuse, R10, R132 ;  /* 0x0000000a0484723c */ /* 0x040fe20000041884 */
[----:B------:R-:W2:Y:S07]  /*5190*/  LDSM.16.MT88.4 R8, [R228+0x4100] ;  /* 0x00410000e408783b */ /* 0x000eae0000004200 */
[C---:B---3--:R-:W-:Y:S07]  /*51a0*/  HMMA.16816.F32.BF16 R136, R4.reuse, R28, R136 ;  /* 0x0000001c0488723c */ /* 0x048fee0000041888 */
[----:B------:R-:W-:Y:S01]  /*51b0*/  IMAD.MOV.U32 R29, RZ, RZ, R39 ;  /* 0x000000ffff1d7224 */ /* 0x000fe200078e0027 */
[----:B------:R-:W-:Y:S01]  /*51c0*/  MOV R28, R24 ;  /* 0x00000018001c7202 */ /* 0x000fe20000000f00 */
[----:B------:R-:W-:Y:S01]  /*51d0*/  HMMA.16816.F32.BF16 R148, R4, R30, R108 ;  /* 0x0000001e0494723c */ /* 0x000fe2000004186c */
[----:B------:R-:W-:-:S02]  /*51e0*/  MOV R39, R27 ;  /* 0x0000001b00277202 */ /* 0x000fc40000000f00 */
[----:B------:R-:W3:Y:S04]  /*51f0*/  LDSM.16.MT88.4 R24, [R225+0x7100] ;  /* 0x00710000e118783b */ /* 0x000ee80000004200 */
[----:B------:R-:W-:Y:S01]  /*5200*/  MOV R108, R144 ;  /* 0x00000090006c7202 */ /* 0x000fe20000000f00 */
[----:B------:R-:W-:Y:S01]  /*5210*/  IMAD.MOV.U32 R109, RZ, RZ, R145 ;  /* 0x000000ffff6d7224 */ /* 0x000fe200078e0091 */
[----:B------:R-:W-:Y:S01]  /*5220*/  MOV R111, R147 ;  /* 0x00000093006f7202 */ /* 0x000fe20000000f00 */
[----:B------:R-:W-:Y:S01]  /*5230*/  IMAD.MOV.U32 R110, RZ, RZ, R146 ;  /* 0x000000ffff6e7224 */ /* 0x000fe200078e0092 */
[----:B-1----:R-:W-:Y:S01]  /*5240*/  HMMA.16816.F32.BF16 R124, R4, R18, R76 ;  /* 0x00000012047c723c */ /* 0x002fe2000004184c */
[----:B------:R-:W-:Y:S02]  /*5250*/  IMAD.MOV.U32 R30, RZ, RZ, R140 ;  /* 0x000000ffff1e7224 */ /* 0x000fe400078e008c */
[----:B------:R-:W-:-:S05]  /*5260*/  IMAD.MOV.U32 R31, RZ, RZ, R141 ;  /* 0x000000ffff1f7224 */ /* 0x000fca00078e008d */
[C---:B------:R-:W-:Y:S01]  /*5270*/  HMMA.16816.F32.BF16 R144, R4.reuse, R16, R104 ;  /* 0x000000100490723c */ /* 0x040fe20000041868 */
[----:B------:R-:W1:Y:S07]  /*5280*/  LDSM.16.MT88.4 R16, [R229+0x7100] ;  /* 0x00710000e510783b */ /* 0x000e6e0000004200 */
[C---:B--2---:R-:W-:Y:S07]  /*5290*/  HMMA.16816.F32.BF16 R104, R4.reuse, R8, R72 ;  /* 0x000000080468723c */ /* 0x044fee0000041848 */
[----:B------:R-:W-:Y:S01]  /*52a0*/  IMAD.MOV.U32 R74, RZ, RZ, R142 ;  /* 0x000000ffff4a7224 */ /* 0x000fe200078e008e */
[C---:B------:R-:W-:Y:S01]  /*52b0*/  HMMA.16816.F32.BF16 R84, R4.reuse, R10, R84 ;  /* 0x0000000a0454723c */ /* 0x040fe20000041854 */
[----:B------:R-:W-:Y:S01]  /*52c0*/  IMAD.MOV.U32 R75, RZ, RZ, R143 ;  /* 0x000000ffff4b7224 */ /* 0x000fe200078e008f */
[----:B------:R-:W2:Y:S06]  /*52d0*/  LDSM.16.MT88.4 R8, [R228+0x7100] ;  /* 0x00710000e408783b */ /* 0x000eac0000004200 */
[C---:B---3--:R-:W-:Y:S07]  /*52e0*/  HMMA.16816.F32.BF16 R140, R4.reuse, R26, R80 ;  /* 0x0000001a048c723c */ /* 0x048fee0000041850 */
[----:B------:R-:W-:Y:S01]  /*52f0*/  MOV R82, R154 ;  /* 0x0000009a00527202 */ /* 0x000fe20000000f00 */
[----:B------:R-:W-:Y:S01]  /*5300*/  IMAD.MOV.U32 R154, RZ, RZ, R0 ;  /* 0x000000ffff9a7224 */ /* 0x000fe200078e0000 */
[----:B------:R-:W-:Y:S01]  /*5310*/  MOV R26, R74 ;  /* 0x0000004a001a7202 */ /* 0x000fe20000000f00 */
[----:B------:R-:W-:Y:S01]  /*5320*/  IMAD.MOV.U32 R27, RZ, RZ, R75 ;  /* 0x000000ffff1b7224 */ /* 0x000fe200078e004b */
[----:B------:R-:W-:Y:S01]  /*5330*/  HMMA.16816.F32.BF16 R76, R4, R24, R68 ;  /* 0x00000018044c723c */ /* 0x000fe20000041844 */
[----:B------:R-:W-:-:S02]  /*5340*/  FFMA.FTZ R0, R169, c[0x0][0x2d0], -R12 ;  /* 0x0000b400a9007a23 */ /* 0x000fc4000001080c */
[----:B------:R-:W-:Y:S02]  /*5350*/  IMAD.MOV.U32 R80, RZ, RZ, R111 ;  /* 0x000000ffff507224 */ /* 0x000fe400078e006f */
[----:B------:R-:W-:Y:S02]  /*5360*/  IMAD.MOV.U32 R111, RZ, RZ, R183 ;  /* 0x000000ffff6f7224 */ /* 0x000fe400078e00b7 */
[----:B------:R-:W-:Y:S01]  /*5370*/  MOV R25, R31 ;  /* 0x0000001f00197202 */ /* 0x000fe20000000f00 */
[----:B------:R-:W-:Y:S01]  /*5380*/  HMMA.16816.F32.BF16 R72, R4, R20, R64 ;  /* 0x000000140448723c */ /* 0x000fe20000041840 */
[----:B------:R-:W-:Y:S01]  /*5390*/  IMAD.MOV.U32 R31, RZ, RZ, R109 ;  /* 0x000000ffff1f7224 */ /* 0x000fe200078e006d */
[----:B------:R-:W-:Y:S01]  /*53a0*/  MOV R109, R251 ;  /* 0x000000fb006d7202 */ /* 0x000fe20000000f00 */
[----:B------:R-:W-:Y:S02]  /*53b0*/  IMAD.MOV.U32 R169, RZ, RZ, R181 ;  /* 0x000000ffffa97224 */ /* 0x000fe400078e00b5 */
[----:B------:R-:W-:-:S02]  /*53c0*/  IMAD.MOV.U32 R24, RZ, RZ, R30 ;  /* 0x000000ffff187224 */ /* 0x000fc400078e001e */
[----:B------:R-:W-:Y:S01]  /*53d0*/  MOV R20, R110 ;  /* 0x0000006e00147202 */ /* 0x000fe20000000f00 */
[----:B------:R-:W-:Y:S01]  /*53e0*/  IMAD.MOV.U32 R110, RZ, RZ, R250 ;  /* 0x000000ffff6e7224 */ /* 0x000fe200078e00fa */
[C---:B------:R-:W-:Y:S01]  /*53f0*/  HMMA.16816.F32.BF16 R68, R4.reuse, R22, R60 ;  /* 0x000000160444723c */ /* 0x040fe2000004183c */
[----:B------:R3:W-:Y:S01]  /*5400*/  MUFU.EX2 R250, R0 ;  /* 0x0000000000fa7308 */ /* 0x0007e20000000800 */
[----:B------:R-:W-:Y:S02]  /*5410*/  IMAD.MOV.U32 R21, RZ, RZ, R108 ;  /* 0x000000ffff157224 */ /* 0x000fe400078e006c */
[----:B------:R-:W-:Y:S01]  /*5420*/  IMAD.MOV.U32 R83, RZ, RZ, R153 ;  /* 0x000000ffff537224 */ /* 0x000fe200078e0099 */
[----:B------:R-:W-:Y:S01]  /*5430*/  MOV R153, R37 ;  /* 0x0000002500997202 */ /* 0x000fe20000000f00 */
[----:B------:R-:W-:Y:S01]  /*5440*/  IMAD.MOV.U32 R81, RZ, RZ, R36 ;  /* 0x000000ffff517224 */ /* 0x000fe200078e0024 */
[----:B------:R-:W-:Y:S01]  /*5450*/  MOV R63, R182 ;  /* 0x000000b6003f7202 */ /* 0x000fe20000000f00 */
[----:B-1----:R-:W-:Y:S01]  /*5460*/  HMMA.16816.F32.BF16 R64, R4, R16, R56 ;  /* 0x000000100440723c */ /* 0x002fe20000041838 */
[----:B------:R-:W-:-:S02]  /*5470*/  IMAD.MOV.U32 R30, RZ, RZ, R38 ;  /* 0x000000ffff1e7224 */ /* 0x000fc400078e0026 */
[----:B------:R-:W-:-:S05]  /*5480*/  IMAD.MOV.U32 R108, RZ, RZ, R39 ;  /* 0x000000ffff6c7224 */ /* 0x000fca00078e0027 */
[C---:B------:R-:W-:Y:S01]  /*5490*/  HMMA.16816.F32.BF16 R44, R4.reuse, R18, R44 ;  /* 0x00000012042c723c */ /* 0x040fe2000004182c */
[----:B---3--:R-:W-:Y:S01]  /*54a0*/  FFMA.FTZ R0, R168, c[0x0][0x2d0], -R12 ;  /* 0x0000b400a8007a23 */ /* 0x008fe2000001080c */
[----:B------:R-:W1:Y:S01]  /*54b0*/  LDSM.16.MT88.4 R16, [R225+0x1900] ;  /* 0x00190000e110783b */ /* 0x000e620000004200 */
[----:B------:R-:W-:Y:S02]  /*54c0*/  IMAD.MOV.U32 R168, RZ, RZ, R180 ;  /* 0x000000ffffa87224 */ /* 0x000fe400078e00b4 */
[----:B------:R3:W4:Y:S03]  /*54d0*/  MUFU.EX2 R183, R0 ;  /* 0x0000000000b77308 */ /* 0x0007260000000800 */
[C---:B--2---:R-:W-:Y:S08]  /*54e0*/  HMMA.16816.F32.BF16 R36, R4.reuse, R8, R40 ;  /* 0x000000080424723c */ /* 0x044ff00000041828 */
[----:B------:R-:W-:Y:S01]  /*54f0*/  HMMA.16816.F32.BF16 R32, R4, R10, R32 ;  /* 0x0000000a0420723c */ /* 0x000fe20000041820 */
[----:B------:R-:W2:Y:S01]  /*5500*/  LDSM.16.MT88.4 R8, [R226+0x1900] ;  /* 0x00190000e208783b */ /* 0x000ea20000004200 */
[----:B---3--:R-:W-:-:S05]  /*5510*/  FFMA.FTZ R0, R167, c[0x0][0x2d0], -R12 ;  /* 0x0000b400a7007a23 */ /* 0x008fca000001080c */
[----:B----4-:R-:W-:Y:S01]  /*5520*/  F2FP.BF16.PACK_AB R4, R183, R250 ;  /* 0x000000fab704723e */ /* 0x010fe200000010ff */
[----:B------:R3:W-:Y:S02]  /*5530*/  MUFU.EX2 R182, R0 ;  /* 0x0000000000b67308 */ /* 0x0007e40000000800 */
[----:B---3--:R-:W-:-:S06]  /*5540*/  FFMA.FTZ R0, R166, c[0x0][0x2d0], -R12 ;  /* 0x0000b400a6007a23 */ /* 0x008fcc000001080c */
[----:B------:R3:W4:Y:S02]  /*5550*/  MUFU.EX2 R251, R0 ;  /* 0x0000000000fb7308 */ /* 0x0007240000000800 */
[----:B---3--:R-:W-:Y:S01]  /*5560*/  FFMA.FTZ R0, R164, c[0x0][0x2d0], -R2 ;  /* 0x0000b400a4007a23 */ /* 0x008fe20000010802 */
[----:B----4-:R-:W-:Y:S01]  /*5570*/  F2FP.BF16.PACK_AB R6, R251, R182 ;  /* 0x000000b6fb06723e */ /* 0x010fe200000010ff */
[----:B------:R-:W-:-:S04]  /*5580*/  IMAD.MOV.U32 R164, RZ, RZ, R63 ;  /* 0x000000ffffa47224 */ /* 0x000fc800078e003f */
[----:B------:R3:W-:Y:S02]  /*5590*/  MUFU.EX2 R167, R0 ;  /* 0x0000000000a77308 */ /* 0x0007e40000000800 */
[----:B---3--:R-:W-:Y:S02]  /*55a0*/  FFMA.FTZ R0, R103, c[0x0][0x2d0], -R2 ;  /* 0x0000b40067007a23 */ /* 0x008fe40000010802 */
[----:B------:R-:W-:-:S04]  /*55b0*/  IMAD.MOV.U32 R103, RZ, RZ, R20 ;  /* 0x000000ffff677224 */ /* 0x000fc800078e0014 */
[----:B------:R3:W4:Y:S02]  /*55c0*/  MUFU.EX2 R166, R0 ;  /* 0x0000000000a67308 */ /* 0x0007240000000800 */
[----:B---3--:R-:W-:Y:S01]  /*55d0*/  FFMA.FTZ R0, R102, c[0x0][0x2d0], -R2 ;  /* 0x0000b40066007a23 */ /* 0x008fe20000010802 */
[----:B----4-:R-:W-:Y:S02]  /*55e0*/  F2FP.BF16.PACK_AB R5, R166, R167 ;  /* 0x000000a7a605723e */ /* 0x010fe400000010ff */
[----:B------:R-:W-:-:S03]  /*55f0*/  MOV R102, R21 ;  /* 0x0000001500667202 */ /* 0x000fc60000000f00 */
[----:B------:R3:W-:Y:S01]  /*5600*/  MUFU.EX2 R181, R0 ;  /* 0x0000000000b57308 */ /* 0x0007e20000000800 */
[----:B------:R-:W4:Y:S01]  /*5610*/  LDSM.16.MT88.4 R20, [R229+0x1900] ;  /* 0x00190000e514783b */ /* 0x000f220000004200 */
[----:B---3--:R-:W-:Y:S02]  /*5620*/  FFMA.FTZ R0, R165, c[0x0][0x2d0], -R2 ;  /* 0x0000b400a5007a23 */ /* 0x008fe40000010802 */
[----:B------:R-:W-:Y:S01]  /*5630*/  IMAD.MOV.U32 R165, RZ, RZ, R81 ;  /* 0x000000ffffa57224 */ /* 0x000fe200078e0051 */
[----:B------:R-:W-:-:S03]  /*5640*/  MOV R81, R31 ;  /* 0x0000001f00517202 */ /* 0x000fc60000000f00 */
[----:B------:R-:W3:Y:S02]  /*5650*/  MUFU.EX2 R180, R0 ;  /* 0x0000000000b47308 */ /* 0x000ee40000000800 */
[----:B---3--:R-:W-:Y:S02]  /*5660*/  F2FP.BF16.PACK_AB R7, R180, R181 ;  /* 0x000000b5b407723e */ /* 0x008fe400000010ff */
[----:B------:R-:W-:Y:S01]  /*5670*/  MOV R0, R80 ;  /* 0x0000005000007202 */ /* 0x000fe20000000f00 */
[----:B------:R-:W-:-:S04]  /*5680*/  IMAD.MOV.U32 R80, RZ, RZ, R30 ;  /* 0x000000ffff507224 */ /* 0x000fc800078e001e */
[----:B-1----:R-:W-:Y:S01]  /*5690*/  HMMA.16816.F32.BF16 R60, R4, R16, R52 ;  /* 0x00000010043c723c */ /* 0x002fe20000041834 */
[----:B------:R-:W-:-:S07]  /*56a0*/  FFMA.FTZ R0, R0, c[0x0][0x2d0], -R12 ;  /* 0x0000b40000007a23 */ /* 0x000fce000001080c */
[C---:B------:R-:W-:Y:S01]  /*56b0*/  HMMA.16816.F32.BF16 R56, R4.reuse, R18, R48 ;  /* 0x000000120438723c */ /* 0x040fe20000041830 */
[----:B------:R-:W1:Y:S07]  /*56c0*/  LDSM.16.MT88.4 R16, [R228+0x1900] ;  /* 0x00190000e410783b */ /* 0x000e6e0000004200 */
[C---:B--2---:R-:W-:Y:S07]  /*56d0*/  HMMA.16816.F32.BF16 R52, R4.reuse, R8, R88 ;  /* 0x000000080434723c */ /* 0x044fee0000041858 */
[----:B------:R-:W-:Y:S01]  /*56e0*/  IMAD.MOV.U32 R90, RZ, RZ, R28 ;  /* 0x000000ffff5a7224 */ /* 0x000fe200078e001c */
[----:B------:R-:W-:Y:S01]  /*56f0*/  HMMA.16816.F32.BF16 R48, R4, R10, R92 ;  /* 0x0000000a0430723c */ /* 0x000fe2000004185c */
[----:B------:R-:W2:Y:S01]  /*5700*/  LDSM.16.MT88.4 R8, [R225+0x4900] ;  /* 0x00490000e108783b */ /* 0x000ea20000004200 */
[----:B------:R-:W-:-:S03]  /*5710*/  IMAD.MOV.U32 R91, RZ, RZ, R29 ;  /* 0x000000ffff5b7224 */ /* 0x000fc600078e001d */
[----:B------:R-:W3:Y:S03]  /*5720*/  LDSM.16.MT88.4 R28, [R226+0x4900] ;  /* 0x00490000e21c783b */ /* 0x000ee60000004200 */
[C---:B----4-:R-:W-:Y:S07]  /*5730*/  HMMA.16816.F32.BF16 R40, R4.reuse, R20, R96 ;  /* 0x000000140428723c */ /* 0x050fee0000041860 */
[----:B------:R-:W-:Y:S01]  /*5740*/  MOV R20, R175 ;  /* 0x000000af00147202 */ /* 0x000fe20000000f00 */
[----:B------:R-:W-:Y:S01]  /*5750*/  IMAD.MOV.U32 R21, RZ, RZ, R174 ;  /* 0x000000ffff157224 */ /* 0x000fe200078e00ae */
[----:B------:R-:W-:Y:S01]  /*5760*/  MOV R97, R172 ;  /* 0x000000ac00617202 */ /* 0x000fe20000000f00 */
[----:B------:R-:W-:Y:S01]  /*5770*/  IMAD.MOV.U32 R96, RZ, RZ, R173 ;  /* 0x000000ffff607224 */ /* 0x000fe200078e00ad */
[----:B------:R-:W-:Y:S01]  /*5780*/  MOV R98, R80 ;  /* 0x0000005000627202 */ /* 0x000fe20000000f00 */
[----:B------:R-:W-:Y:S01]  /*5790*/  HMMA.16816.F32.BF16 R172, R4, R22, R116 ;  /* 0x0000001604ac723c */ /* 0x000fe20000041874 */
[----:B------:R-:W-:-:S06]  /*57a0*/  IMAD.MOV.U32 R99, RZ, RZ, R108 ;  /* 0x000000ffff637224 */ /* 0x000fcc00078e006c */
[----:B------:R-:W-:Y:S01]  /*57b0*/  IMAD.MOV.U32 R119, RZ, RZ, R90 ;  /* 0x000000ffff777224 */ /* 0x000fe200078e005a */
[C---:B-1----:R-:W-:Y:S08]  /*57c0*/  HMMA.16816.F32.BF16 R128, R4.reuse, R16, R128 ;  /* 0x000000100480723c */ /* 0x042ff00000041880 */
[C---:B------:R-:W-:Y:S01]  /*57d0*/  HMMA.16816.F32.BF16 R92, R4.reuse, R18, R112 ;  /* 0x00000012045c723c */ /* 0x040fe20000041870 */
[----:B------:R-:W1:Y:S06]  /*57e0*/  LDSM.16.MT88.4 R16, [R229+0x4900] ;  /* 0x00490000e510783b */ /* 0x000e6c0000004200 */
[----:B------:R-:W-:Y:S01]  /*57f0*/  IMAD.MOV.U32 R115, RZ, RZ, R91 ;  /* 0x000000ffff737224 */ /* 0x000fe200078e005b */
[----:B------:R-:W-:Y:S01]  /*5800*/  MOV R113, R110 ;  /* 0x0000006e00717202 */ /* 0x000fe20000000f00 */
[----:B------:R-:W-:Y:S01]  /*5810*/  IMAD.MOV.U32 R114, RZ, RZ, R109 ;  /* 0x000000ffff727224 */ /* 0x000fe200078e006d */
[----:B--2---:R-:W-:Y:S01]  /*5820*/  HMMA.16816.F32.BF16 R88, R4, R10, R132 ;  /* 0x0000000a0458723c */ /* 0x004fe20000041884 */
[----:B------:R-:W-:-:S06]  /*5830*/  IMAD.MOV.U32 R112, RZ, RZ, R111 ;  /* 0x000000ffff707224 */ /* 0x000fcc00078e006f */
[----:B------:R-:W-:Y:S01]  /*5840*/  IMAD.MOV.U32 R133, RZ, RZ, R168 ;  /* 0x000000ffff857224 */ /* 0x000fe200078e00a8 */
[----:B------:R-:W-:Y:S01]  /*5850*/  HMMA.16816.F32.BF16 R108, R4, R8, R120 ;  /* 0x00000008046c723c */ /* 0x000fe20000041878 */
[----:B------:R-:W2:Y:S01]  /*5860*/  LDSM.16.MT88.4 R8, [R228+0x4900] ;  /* 0x00490000e408783b */ /* 0x000ea20000004200 */
[----:B------:R-:W-:Y:S01]  /*5870*/  IMAD.MOV.U32 R132, RZ, RZ, R169 ;  /* 0x000000ffff847224 */ /* 0x000fe200078e00a9 */
[----:B------:R-:W-:Y:S01]  /*5880*/  MOV R134, R97 ;  /* 0x0000006100867202 */ /* 0x000fe20000000f00 */
[----:B------:R-:W-:-:S03]  /*5890*/  IMAD.MOV.U32 R135, RZ, RZ, R83 ;  /* 0x000000ffff877224 */ /* 0x000fc600078e0053 */
[----:B------:R-:W-:Y:S01]  /*58a0*/  IMAD.MOV.U32 R121, RZ, RZ, R81 ;  /* 0x000000ffff797224 */ /* 0x000fe200078e0051 */
[----:B---3--:R-:W-:Y:S01]  /*58b0*/  HMMA.16816.F32.BF16 R148, R4, R30, R148 ;  /* 0x0000001e0494723c */ /* 0x008fe20000041894 */
[----:B------:R-:W-:Y:S01]  /*58c0*/  MOV R120, R82 ;  /* 0x0000005200787202 */ /* 0x000fe20000000f00 */
[----:B------:R-:W-:Y:S02]  /*58d0*/  IMAD.MOV.U32 R123, RZ, RZ, R96 ;  /* 0x000000ffff7b7224 */ /* 0x000fe400078e0060 */
[----:B------:R-:W-:-:S03]  /*58e0*/  IMAD.MOV.U32 R122, RZ, RZ, R21 ;  /* 0x000000ffff7a7224 */ /* 0x000fc600078e0015 */
[----:B------:R-:W-:Y:S01]  /*58f0*/  IMAD.MOV.U32 R30, RZ, RZ, R171 ;  /* 0x000000ffff1e7224 */ /* 0x000fe200078e00ab */
[----:B------:R-:W-:Y:S01]  /*5900*/  HMMA.16816.F32.BF16 R80, R4, R28, R136 ;  /* 0x0000001c0450723c */ /* 0x000fe20000041888 */
[----:B------:R-:W-:-:S06]  /*5910*/  IMAD.MOV.U32 R31, RZ, RZ, R170 ;  /* 0x000000ffff1f7224 */ /* 0x000fcc00078e00aa */
[----:B------:R-:W-:Y:S01]  /*5920*/  MOV R28, R26 ;  /* 0x0000001a001c7202 */ /* 0x000fe20000000f00 */
[C---:B-1----:R-:W-:Y:S01]  /*5930*/  HMMA.16816.F32.BF16 R168, R4.reuse, R16, R144 ;  /* 0x0000001004a8723c */ /* 0x042fe20000041890 */
[----:B------:R-:W-:Y:S01]  /*5940*/  IMAD.MOV.U32 R29, RZ, RZ, R27 ;  /* 0x000000ffff1d7224 */ /* 0x000fe200078e001b */
[----:B------:R-:W-:Y:S01]  /*5950*/  MOV R138, R20 ;  /* 0x00000014008a7202 */ /* 0x000fe20000000f00 */
[----:B------:R-:W-:Y:S01]  /*5960*/  IMAD.MOV.U32 R136, RZ, RZ, R24 ;  /* 0x000000ffff887224 */ /* 0x000fe200078e0018 */
[----:B------:R-:W-:Y:S01]  /*5970*/  MOV R137, R25 ;  /* 0x0000001900897202 */ /* 0x000fe20000000f00 */
[----:B------:R-:W-:Y:S01]  /*5980*/  IMAD.MOV.U32 R139, RZ, RZ, R119 ;  /* 0x000000ffff8b7224 */ /* 0x000fe200078e0077 */
[----:B------:R-:W1:Y:S01]  /*5990*/  LDSM.16.MT88.4 R24, [R225+0x7900] ;  /* 0x00790000e118783b */ /* 0x000e620000004200 */
[----:B------:R-:W-:Y:S01]  /*59a0*/  MOV R146, R98 ;  /* 0x0000006200927202 */ /* 0x000fe20000000f00 */
[----:B------:R-:W-:Y:S01]  /*59b0*/  IMAD.MOV.U32 R147, RZ, RZ, R99 ;  /* 0x000000ffff937224 */ /* 0x000fe200078e0063 */
[C---:B------:R-:W-:Y:S01]  /*59c0*/  HMMA.16816.F32.BF16 R116, R4.reuse, R18, R124 ;  /* 0x000000120474723c */ /* 0x040fe2000004187c */
[----:B------:R-:W3:Y:S02]  /*59d0*/  LDSM.16.MT88.4 R16, [R229+0x7900] ;  /* 0x00790000e510783b */ /* 0x000ee40000004200 */
[----:B------:R-:W-:Y:S01]  /*59e0*/  IMAD.MOV.U32 R145, RZ, RZ, R146 ;  /* 0x000000ffff917224 */ /* 0x000fe200078e0092 */
[----:B------:R-:W-:Y:S01]  /*59f0*/  MOV R146, R147 ;  /* 0x0000009300927202 */ /* 0x000fe20000000f00 */
[----:B------:R-:W-:Y:S01]  /*5a00*/  IMAD.MOV.U32 R147, RZ, RZ, R30 ;  /* 0x000000ffff937224 */ /* 0x000fe200078e001e */
[----:B------:R-:W-:Y:S01]  /*5a10*/  LDSM.16.MT88.4 R20, [R226+0x7900] ;  /* 0x00790000e214783b */ /* 0x000fe20000004200 */
[----:B------:R-:W-:Y:S01]  /*5a20*/  IMAD.MOV.U32 R30, RZ, RZ, R31 ;  /* 0x000000ffff1e7224 */ /* 0x000fe200078e001f */
[----:B------:R-:W-:Y:S01]  /*5a30*/  MOV R31, R28 ;  /* 0x0000001c001f7202 */ /* 0x000fe20000000f00 */
[----:B------:R-:W-:Y:S01]  /*5a40*/  IMAD.MOV.U32 R28, RZ, RZ, R29 ;  /* 0x000000ffff1c7224 */ /* 0x000fe200078e001d */
[----:B--2---:R-:W-:Y:S01]  /*5a50*/  HMMA.16816.F32.BF16 R96, R4, R8, R104 ;  /* 0x000000080460723c */ /* 0x004fe20000041868 */
[----:B------:R-:W-:Y:S01]  /*5a60*/  IMAD.MOV.U32 R29, RZ, RZ, R136 ;  /* 0x000000ffff1d7224 */ /* 0x000fe200078e0088 */
[----:B------:R-:W-:Y:S01]  /*5a70*/  MOV R136, R137 ;  /* 0x0000008900887202 */ /* 0x000fe20000000f00 */
[----:B------:R-:W-:-:S02]  /*5a80*/  IMAD.MOV.U32 R137, RZ, RZ, R138 ;  /* 0x000000ffff897224 */ /* 0x000fc400078e008a */
[----:B------:R-:W-:Y:S01]  /*5a90*/  IMAD.MOV.U32 R138, RZ, RZ, R139 ;  /* 0x000000ffff8a7224 */ /* 0x000fe200078e008b */
[----:B------:R-:W-:Y:S01]  /*5aa0*/  MOV R139, R135 ;  /* 0x00000087008b7202 */ /* 0x000fe20000000f00 */
[----:B------:R-:W-:Y:S01]  /*5ab0*/  IMAD.MOV.U32 R135, RZ, RZ, R120 ;  /* 0x000000ffff877224 */ /* 0x000fe200078e0078 */
[----:B------:R-:W-:Y:S01]  /*5ac0*/  HMMA.16816.F32.BF16 R84, R4, R10, R84 ;  /* 0x0000000a0454723c */ /* 0x000fe20000041854 */
[----:B------:R-:W-:Y:S01]  /*5ad0*/  IMAD.MOV.U32 R120, RZ, RZ, R121 ;  /* 0x000000ffff787224 */ /* 0x000fe200078e0079 */
[----:B------:R-:W-:Y:S01]  /*5ae0*/  MOV R121, R112 ;  /* 0x0000007000797202 */ /* 0x000fe20000000f00 */
[----:B------:R-:W-:Y:S01]  /*5af0*/  IMAD.MOV.U32 R112, RZ, RZ, R113 ;  /* 0x000000ffff707224 */ /* 0x000fe200078e0071 */
[----:B------:R-:W2:Y:S01]  /*5b00*/  LDSM.16.MT88.4 R8, [R228+0x7900] ;  /* 0x00790000e408783b */ /* 0x000ea20000004200 */
[----:B------:R-:W-:Y:S01]  /*5b10*/  MOV R113, R114 ;  /* 0x0000007200717202 */ /* 0x000fe20000000f00 */
[----:B------:R-:W-:Y:S01]  /*5b20*/  IMAD.MOV.U32 R114, RZ, RZ, R115 ;  /* 0x000000ffff727224 */ /* 0x000fe200078e0073 */
[----:B------:R-:W-:-:S02]  /*5b30*/  MOV R115, R102 ;  /* 0x0000006600737202 */ /* 0x000fc40000000f00 */
[----:B------:R4:W-:Y:S01]  /*5b40*/  MUFU.EX2 R102, R0 ;  /* 0x0000000000667308 */ /* 0x0009e20000000800 */
[C---:B-1----:R-:W-:Y:S01]  /*5b50*/  HMMA.16816.F32.BF16 R76, R4.reuse, R24, R76 ;  /* 0x00000018044c723c */ /* 0x042fe2000004184c */
[----:B----4-:R-:W-:Y:S02]  /*5b60*/  FFMA.FTZ R0, R145, c[0x0][0x2d0], -R12 ;  /* 0x0000b40091007a23 */ /* 0x010fe4000001080c */
        /* <DEDUP_REMOVED lines=15> */
[----:B---3--:R-:W-:Y:S01]  /*5c60*/  HMMA.16816.F32.BF16 R64, R4, R16, R64 ;  /* 0x000000100440723c */ /* 0x008fe20000041840 */
[----:B------:R1:W3:Y:S01]  /*5c70*/  MUFU.EX2 R154, R0 ;  /* 0x00000000009a7308 */ /* 0x0002e20000000800 */
[----:B------:R-:W-:Y:S01]  /*5c80*/  IMAD.MOV.U32 R124, RZ, RZ, R28 ;  /* 0x000000ffff7c7224 */ /* 0x000fe200078e001c */
[----:B------:R-:W-:Y:S01]  /*5c90*/  MOV R28, R29 ;  /* 0x0000001d001c7202 */ /* 0x000fe20000000f00 */
[----:B------:R-:W-:-:S04]  /*5ca0*/  IMAD.MOV.U32 R29, RZ, RZ, R152 ;  /* 0x000000ffff1d7224 */ /* 0x000fc800078e0098 */
[C---:B--2---:R-:W-:Y:S08]  /*5cb0*/  HMMA.16816.F32.BF16 R36, R4.reuse, R8, R36 ;  /* 0x000000080424723c */ /* 0x044ff00000041824 */
[C---:B------:R-:W-:Y:S01]  /*5cc0*/  HMMA.16816.F32.BF16 R32, R4.reuse, R10, R32 ;  /* 0x0000000a0420723c */ /* 0x040fe20000041820 */
[--C-:B-1----:R-:W-:Y:S01]  /*5cd0*/  FFMA.FTZ R0, R114, c[0x0][0x2d0], -R12.reuse ;  /* 0x0000b40072007a23 */ /* 0x102fe2000001080c */
[----:B------:R-:W-:Y:S01]  /*5ce0*/  MOV R114, R115 ;  /* 0x0000007300727202 */ /* 0x000fe20000000f00 */
[----:B------:R-:W-:Y:S01]  /*5cf0*/  IMAD.MOV.U32 R115, RZ, RZ, R103 ;  /* 0x000000ffff737224 */ /* 0x000fe200078e0067 */
[----:B------:R-:W-:Y:S01]  /*5d00*/  MOV R103, R155 ;  /* 0x0000009b00677202 */ /* 0x000fe20000000f00 */
[----:B------:R-:W1:Y:S01]  /*5d10*/  LDSM.16.MT88.4 R8, [R226+0x2100] ;  /* 0x00210000e208783b */ /* 0x000e620000004200 */
[----:B------:R2:W-:Y:S02]  /*5d20*/  MUFU.EX2 R155, R0 ;  /* 0x00000000009b7308 */ /* 0x0005e40000000800 */
[C---:B------:R-:W-:Y:S01]  /*5d30*/  HMMA.16816.F32.BF16 R44, R4.reuse, R18, R44 ;  /* 0x00000012042c723c */ /* 0x040fe2000004182c */
[----:B------:R-:W4:Y:S07]  /*5d40*/  LDSM.16.MT88.4 R16, [R225+0x2100] ;  /* 0x00210000e110783b */ /* 0x000f2e0000004200 */
[----:B------:R-:W-:Y:S01]  /*5d50*/  HMMA.16816.F32.BF16 R140, R4, R26, R140 ;  /* 0x0000001a048c723c */ /* 0x000fe2000004188c */
[----:B------:R-:W-:Y:S01]  /*5d60*/  LDSM.16.MT88.4 R24, [R225+0x8100] ;  /* 0x00810000e118783b */ /* 0x000fe20000004200 */
[----:B--2---:R-:W-:-:S02]  /*5d70*/  FFMA.FTZ R0, R145, c[0x0][0x2d0], -R12 ;  /* 0x0000b40091007a23 */ /* 0x004fc4000001080c */
        /* <DEDUP_REMOVED lines=12> */
[----:B------:R2:W5:Y:S01]  /*5e40*/  MUFU.EX2 R165, R0 ;  /* 0x0000000000a57308 */ /* 0x0005620000000800 */
[----:B------:R-:W-:Y:S01]  /*5e50*/  MOV R146, R153 ;  /* 0x0000009900927202 */ /* 0x000fe20000000f00 */
[C---:B------:R-:W-:Y:S01]  /*5e60*/  HMMA.16816.F32.BF16 R72, R4.reuse, R20, R72 ;  /* 0x000000140448723c */ /* 0x040fe20000041848 */
        /* <DEDUP_REMOVED lines=9> */
[----:B------:R-:W1:Y:S01]  /*5f00*/  LDSM.16.MT88.4 R20, [R229+0x2100] ;  /* 0x00210000e514783b */ /* 0x000e620000004200 */
[----:B--2---:R-:W-:Y:S01]  /*5f10*/  FFMA.FTZ R0, R178, c[0x0][0x2d0], -R2 ;  /* 0x0000b400b2007a23 */ /* 0x004fe20000010802 */
[----:B------:R-:W-:Y:S01]  /*5f20*/  MOV R178, R114 ;  /* 0x0000007200b27202 */ /* 0x000fe20000000f00 */
[----:B------:R-:W-:Y:S01]  /*5f30*/  IMAD.MOV.U32 R114, RZ, RZ, R115 ;  /* 0x000000ffff727224 */ /* 0x000fe200078e0073 */
[----:B------:R-:W-:-:S02]  /*5f40*/  MOV R115, R103 ;  /* 0x0000006700737202 */ /* 0x000fc40000000f00 */
[----:B------:R2:W-:Y:S01]  /*5f50*/  MUFU.EX2 R103, R0 ;  /* 0x0000000000677308 */ /* 0x0005e20000000800 */
[----:B---3--:R-:W-:Y:S02]  /*5f60*/  F2FP.BF16.PACK_AB R4, R154, R102 ;  /* 0x000000669a04723e */ /* 0x008fe400000010ff */
[----:B-----5:R-:W-:Y:S01]  /*5f70*/  F2FP.BF16.PACK_AB R6, R165, R155 ;  /* 0x0000009ba506723e */ /* 0x020fe200000010ff */
[----:B--2---:R-:W-:Y:S02]  /*5f80*/  FFMA.FTZ R0, R177, c[0x0][0x2d0], -R2 ;  /* 0x0000b400b1007a23 */ /* 0x004fe40000010802 */
[----:B------:R-:W-:Y:S02]  /*5f90*/  IMAD.MOV.U32 R177, RZ, RZ, R145 ;  /* 0x000000ffffb17224 */ /* 0x000fe400078e0091 */
[----:B------:R2:W3:Y:S01]  /*5fa0*/  MUFU.EX2 R152, R0 ;  /* 0x0000000000987308 */ /* 0x0004e20000000800 */
[----:B------:R-:W-:Y:S01]  /*5fb0*/  IMAD.MOV.U32 R145, RZ, RZ, R138 ;  /* 0x000000ffff917224 */ /* 0x000fe200078e008a */
[----:B------:R-:W-:Y:S01]  /*5fc0*/  MOV R138, R112 ;  /* 0x00000070008a7202 */ /* 0x000fe20000000f00 */
[----:B--2---:R-:W-:Y:S01]  /*5fd0*/  FFMA.FTZ R0, R176, c[0x0][0x2d0], -R2 ;  /* 0x0000b400b0007a23 */ /* 0x004fe20000010802 */
[----:B---3--:R-:W-:-:S02]  /*5fe0*/  F2FP.BF16.PACK_AB R5, R152, R103 ;  /* 0x000000679805723e */ /* 0x008fc400000010ff */
[----:B------:R-:W-:Y:S02]  /*5ff0*/  MOV R176, R31 ;  /* 0x0000001f00b07202 */ /* 0x000fe40000000f00 */
[----:B------:R2:W-:Y:S02]  /*6000*/  MUFU.EX2 R153, R0 ;  /* 0x0000000000997308 */ /* 0x0005e40000000800 */
[----:B--2---:R-:W-:Y:S02]  /*6010*/  FFMA.FTZ R0, R179, c[0x0][0x2d0], -R2 ;  /* 0x0000b400b3007a23 */ /* 0x004fe40000010802 */
[----:B------:R-:W-:-:S04]  /*6020*/  IMAD.MOV.U32 R179, RZ, RZ, R114 ;  /* 0x000000ffffb37224 */ /* 0x000fc800078e0072 */
[----:B------:R-:W2:Y:S02]  /*6030*/  MUFU.EX2 R164, R0 ;  /* 0x0000000000a47308 */ /* 0x000ea40000000800 */
[----:B--2---:R-:W-:Y:S01]  /*6040*/  F2FP.BF16.PACK_AB R7, R164, R153 ;  /* 0x00000099a407723e */ /* 0x004fe200000010ff */
[----:B------:R-:W-:-:S04]  /*6050*/  IMAD.MOV.U32 R0, RZ, RZ, R115 ;  /* 0x000000ffff007224 */ /* 0x000fc800078e0073 */
[----:B------:R-:W-:Y:S02]  /*6060*/  FFMA.FTZ R0, R0, c[0x0][0x2d0], -R12 ;  /* 0x0000b40000007a23 */ /* 0x000fe4000001080c */
[C---:B-1----:R-:W-:Y:S08]  /*6070*/  HMMA.16816.F32.BF16 R112, R4.reuse, R8, R52 ;  /* 0x000000080470723c */ /* 0x042ff00000041834 */
[C---:B------:R-:W-:Y:S01]  /*6080*/  HMMA.16816.F32.BF16 R52, R4.reuse, R10, R48 ;  /* 0x0000000a0434723c */ /* 0x040fe20000041830 */
[----:B------:R-:W1:Y:S07]  /*6090*/  LDSM.16.MT88.4 R8, [R225+0x5100] ;  /* 0x00510000e108783b */ /* 0x000e6e0000004200 */
[C---:B----4-:R-:W-:Y:S08]  /*60a0*/  HMMA.16816.F32.BF16 R104, R4.reuse, R16, R60 ;  /* 0x000000100468723c */ /* 0x050ff0000004183c */
[C---:B------:R-:W-:Y:S01]  /*60b0*/  HMMA.16816.F32.BF16 R60, R4.reuse, R18, R56 ;  /* 0x00000012043c723c */ /* 0x040fe20000041838 */
[----:B------:R-:W2:Y:S07]  /*60c0*/  LDSM.16.MT88.4 R16, [R228+0x2100] ;  /* 0x00210000e410783b */ /* 0x000eae0000004200 */
[C---:B------:R-:W-:Y:S07]  /*60d0*/  HMMA.16816.F32.BF16 R48, R4.reuse, R22, R172 ;  /* 0x000000160430723c */ /* 0x040fee00000418ac */
[----:B------:R-:W-:Y:S01]  /*60e0*/  MOV R172, R136 ;  /* 0x0000008800ac7202 */ /* 0x000fe20000000f00 */
[----:B------:R-:W-:Y:S01]  /*60f0*/  IMAD.MOV.U32 R173, RZ, RZ, R137 ;  /* 0x000000ffffad7224 */ /* 0x000fe200078e0089 */
[----:B------:R-:W-:Y:S01]  /*6100*/  MOV R174, R138 ;  /* 0x0000008a00ae7202 */ /* 0x000fe20000000f00 */
[----:B------:R-:W-:Y:S01]  /*6110*/  IMAD.MOV.U32 R175, RZ, RZ, R139 ;  /* 0x000000ffffaf7224 */ /* 0x000fe200078e008b */
[----:B------:R-:W-:Y:S01]  /*6120*/  HMMA.16816.F32.BF16 R40, R4, R20, R40 ;  /* 0x000000140428723c */ /* 0x000fe20000041828 */
[----:B------:R-:W-:Y:S01]  /*6130*/  MOV R22, R144 ;  /* 0x0000009000167202 */ /* 0x000fe20000000f00 */
[----:B------:R-:W-:-:S05]  /*6140*/  IMAD.MOV.U32 R23, RZ, RZ, R145 ;  /* 0x000000ffff177224 */ /* 0x000fca00078e0091 */
[----:B------:R-:W-:Y:S01]  /*6150*/  MOV R20, R28 ;  /* 0x0000001c00147202 */ /* 0x000fe20000000f00 */
[C---:B-1----:R-:W-:Y:S01]  /*6160*/  HMMA.16816.F32.BF16 R136, R4.reuse, R8, R108 ;  /* 0x000000080488723c */ /* 0x042fe2000004186c */
[----:B------:R-:W-:Y:S02]  /*6170*/  IMAD.MOV.U32 R21, RZ, RZ, R29 ;  /* 0x000000ffff157224 */ /* 0x000fe400078e001d */
[----:B------:R-:W1:Y:S04]  /*6180*/  LDSM.16.MT88.4 R28, [R226+0x5100] ;  /* 0x00510000e21c783b */ /* 0x000e680000004200 */
[----:B------:R-:W-:Y:S01]  /*6190*/  MOV R110, R146 ;  /* 0x00000092006e7202 */ /* 0x000fe20000000f00 */
[----:B------:R-:W-:Y:S01]  /*61a0*/  IMAD.MOV.U32 R111, RZ, RZ, R147 ;  /* 0x000000ffff6f7224 */ /* 0x000fe200078e0093 */
[----:B------:R-:W-:Y:S01]  /*61b0*/  MOV R108, R20 ;  /* 0x00000014006c7202 */ /* 0x000fe20000000f00 */
[----:B------:R-:W-:Y:S01]  /*61c0*/  HMMA.16816.F32.BF16 R144, R4, R10, R88 ;  /* 0x0000000a0490723c */ /* 0x000fe20000041858 */
[----:B------:R-:W3:Y:S01]  /*61d0*/  LDSM.16.MT88.4 R8, [R228+0x5100] ;  /* 0x00510000e408783b */ /* 0x000ee20000004200 */
[----:B------:R-:W-:-:S06]  /*61e0*/  IMAD.MOV.U32 R109, RZ, RZ, R21 ;  /* 0x000000ffff6d7224 */ /* 0x000fcc00078e0015 */
[C---:B--2---:R-:W-:Y:S08]  /*61f0*/  HMMA.16816.F32.BF16 R128, R4.reuse, R16, R128 ;  /* 0x000000100480723c */ /* 0x044ff00000041880 */
[C---:B------:R-:W-:Y:S01]  /*6200*/  HMMA.16816.F32.BF16 R56, R4.reuse, R18, R92 ;  /* 0x000000120438723c */ /* 0x040fe2000004185c */
[----:B------:R-:W2:Y:S07]  /*6210*/  LDSM.16.MT88.4 R16, [R229+0x5100] ;  /* 0x00510000e510783b */ /* 0x000eae0000004200 */
[C---:B------:R-:W-:Y:S08]  /*6220*/  HMMA.16816.F32.BF16 R76, R4.reuse, R24, R76 ;  /* 0x00000018044c723c */ /* 0x040ff0000004184c */
[C---:B------:R-:W-:Y:S07]  /*6230*/  HMMA.16816.F32.BF16 R24, R4.reuse, R26, R140 ;  /* 0x0000001a0418723c */ /* 0x040fee000004188c */
[----:B------:R-:W-:Y:S01]  /*6240*/  IMAD.MOV.U32 R143, RZ, RZ, R124 ;  /* 0x000000ffff8f7224 */ /* 0x000fe200078e007c */
[----:B-1----:R-:W-:Y:S01]  /*6250*/  HMMA.16816.F32.BF16 R80, R4, R28, R80 ;  /* 0x0000001c0450723c */ /* 0x002fe20000041850 */
[----:B------:R-:W-:Y:S01]  /*6260*/  IMAD.MOV.U32 R142, RZ, RZ, R3 ;  /* 0x000000ffff8e7224 */ /* 0x000fe200078e0003 */
[----:B------:R-:W-:Y:S01]  /*6270*/  MOV R141, R135 ;  /* 0x00000087008d7202 */ /* 0x000fe20000000f00 */
[----:B------:R-:W-:-:S05]  /*6280*/  IMAD.MOV.U32 R140, RZ, RZ, R134 ;  /* 0x000000ffff8c7224 */ /* 0x000fca00078e0086 */
[C---:B------:R-:W-:Y:S07]  /*6290*/  HMMA.16816.F32.BF16 R92, R4.reuse, R30, R148 ;  /* 0x0000001e045c723c */ /* 0x040fee0000041894 */
[----:B------:R-:W-:Y:S01]  /*62a0*/  IMAD.MOV.U32 R149, RZ, RZ, R173 ;  /* 0x000000ffff957224 */ /* 0x000fe200078e00ad */
[----:B---3--:R-:W-:Y:S01]  /*62b0*/  HMMA.16816.F32.BF16 R28, R4, R8, R96 ;  /* 0x00000008041c723c */ /* 0x008fe20000041860 */
[----:B------:R-:W-:Y:S01]  /*62c0*/  MOV R150, R174 ;  /* 0x000000ae00967202 */ /* 0x000fe20000000f00 */
[----:B------:R-:W-:Y:S01]  /*62d0*/  IMAD.MOV.U32 R151, RZ, RZ, R175 ;  /* 0x000000ffff977224 */ /* 0x000fe200078e00af */
[----:B------:R-:W-:-:S02]  /*62e0*/  MOV R148, R110 ;  /* 0x0000006e00947202 */ /* 0x000fc40000000f00 */
[----:B------:R-:W-:Y:S02]  /*62f0*/  MOV R110, R179 ;  /* 0x000000b3006e7202 */ /* 0x000fe40000000f00 */
[----:B------:R-:W-:Y:S01]  /*6300*/  MOV R98, R177 ;  /* 0x000000b100627202 */ /* 0x000fe20000000f00 */
[----:B------:R-:W-:Y:S01]  /*6310*/  HMMA.16816.F32.BF16 R84, R4, R10, R84 ;  /* 0x0000000a0454723c */ /* 0x000fe20000041854 */
[----:B------:R-:W1:Y:S01]  /*6320*/  LDSM.16.MT88.4 R8, [R228+0x8100] ;  /* 0x00810000e408783b */ /* 0x000e620000004200 */
[----:B------:R-:W-:-:S06]  /*6330*/  IMAD.MOV.U32 R99, RZ, RZ, R178 ;  /* 0x000000ffff637224 */ /* 0x000fcc00078e00b2 */
[C---:B--2---:R-:W-:Y:S07]  /*6340*/  HMMA.16816.F32.BF16 R88, R4.reuse, R18, R116 ;  /* 0x000000120458723c */ /* 0x044fee0000041874 */
[----:B------:R-:W-:Y:S01]  /*6350*/  MOV R118, R22 ;  /* 0x0000001600767202 */ /* 0x000fe20000000f00 */
[----:B------:R-:W-:Y:S01]  /*6360*/  IMAD.MOV.U32 R117, RZ, RZ, R23 ;  /* 0x000000ffff757224 */ /* 0x000fe200078e0017 */
[----:B------:R-:W-:Y:S01]  /*6370*/  HMMA.16816.F32.BF16 R168, R4, R16, R168 ;  /* 0x0000001004a8723c */ /* 0x000fe200000418a8 */
[----:B------:R-:W2:Y:S01]  /*6380*/  LDSM.16.MT88.4 R20, [R226+0x8100] ;  /* 0x00810000e214783b */ /* 0x000ea20000004200 */
[----:B------:R-:W-:Y:S01]  /*6390*/  MOV R116, R172 ;  /* 0x000000ac00747202 */ /* 0x000fe20000000f00 */
[----:B------:R-:W-:-:S02]  /*63a0*/  IMAD.MOV.U32 R119, RZ, RZ, R111 ;  /* 0x000000ffff777224 */ /* 0x000fc400078e006f */
[----:B------:R-:W3:Y:S01]  /*63b0*/  LDSM.16.MT88.4 R16, [R229+0x8100] ;  /* 0x00810000e510783b */ /* 0x000ee20000004200 */
[----:B------:R-:W-:Y:S02]  /*63c0*/  IMAD.MOV.U32 R111, RZ, RZ, R176 ;  /* 0x000000ffff6f7224 */ /* 0x000fe400078e00b0 */
[----:B------:R-:W-:Y:S01]  /*63d0*/  IMAD.MOV.U32 R97, RZ, RZ, R118 ;  /* 0x000000ffff617224 */ /* 0x000fe200078e0076 */
[C---:B-1----:R-:W-:Y:S01]  /*63e0*/  HMMA.16816.F32.BF16 R32, R4.reuse, R10, R32 ;  /* 0x0000000a0420723c */ /* 0x042fe20000041820 */
[----:B------:R1:W-:Y:S07]  /*63f0*/  MUFU.EX2 R10, R0 ;  /* 0x00000000000a7308 */ /* 0x0003ee0000000800 */
[----:B------:R-:W-:Y:S01]  /*6400*/  HMMA.16816.F32.BF16 R36, R4, R8, R36 ;  /* 0x000000080424723c */ /* 0x000fe20000041824 */
[----:B-1----:R-:W-:-:S07]  /*6410*/  FFMA.FTZ R0, R98, c[0x0][0x2d0], -R12 ;  /* 0x0000b40062007a23 */ /* 0x002fce000001080c */
[C---:B--2---:R-:W-:Y:S01]  /*6420*/  HMMA.16816.F32.BF16 R172, R4.reuse, R20, R72 ;  /* 0x0000001404ac723c */ /* 0x044fe20000041848 */
[----:B------:R-:W-:Y:S01]  /*6430*/  MOV R98, R117 ;  /* 0x0000007500627202 */ /* 0x000fe20000000f00 */
[----:B------:R1:W2:Y:S05]  /*6440*/  MUFU.EX2 R9, R0 ;  /* 0x0000000000097308 */ /* 0x0002aa0000000800 */
[----:B------:R-:W-:Y:S01]  /*6450*/  IMAD.MOV.U32 R72, RZ, RZ, R126 ;  /* 0x000000ffff487224 */ /* 0x000fe200078e007e */
[----:B------:R-:W-:Y:S01]  /*6460*/  HMMA.16816.F32.BF16 R20, R4, R22, R68 ;  /* 0x000000160414723c */ /* 0x000fe20000041844 */
[----:B------:R-:W-:Y:S01]  /*6470*/  MOV R73, R127 ;  /* 0x0000007f00497202 */ /* 0x000fe20000000f00 */
[----:B------:R-:W-:Y:S01]  /*6480*/  IMAD.MOV.U32 R74, RZ, RZ, R132 ;  /* 0x000000ffff4a7224 */ /* 0x000fe200078e0084 */
[----:B------:R-:W-:-:S02]  /*6490*/  MOV R75, R133 ;  /* 0x00000085004b7202 */ /* 0x000fc40000000f00 */
[----:B------:R-:W-:Y:S02]  /*64a0*/  LDSM.16.MT88.4 R132, [R228+0x2900] ;  /* 0x00290000e484783b */ /* 0x000fe40000004200 */
[----:B------:R-:W-:Y:S01]  /*64b0*/  MOV R71, R125 ;  /* 0x0000007d00477202 */ /* 0x000fe20000000f00 */
[C---:B---3--:R-:W-:Y:S01]  /*64c0*/  HMMA.16816.F32.BF16 R176, R4.reuse, R16, R64 ;  /* 0x0000001004b0723c */ /* 0x048fe20000041840 */
[----:B------:R-:W3:Y:S01]  /*64d0*/  LDSM.16.MT88.4 R124, [R229+0x2900] ;  /* 0x00290000e57c783b */ /* 0x000ee20000004200 */
[----:B-1----:R-:W-:Y:S01]  /*64e0*/  FFMA.FTZ R0, R99, c[0x0][0x2d0], -R12 ;  /* 0x0000b40063007a23 */ /* 0x002fe2000001080c */
[----:B------:R-:W-:Y:S02]  /*64f0*/  MOV R99, R148 ;  /* 0x0000009400637202 */ /* 0x000fe40000000f00 */
[----:B------:R-:W-:Y:S01]  /*6500*/  LDSM.16.MT88.4 R64, [R228+0x5900] ;  /* 0x00590000e440783b */ /* 0x000fe20000004200 */
[----:B--2---:R-:W-:Y:S01]  /*6510*/  F2FP.BF16.PACK_AB R96, R9, R10 ;  /* 0x0000000a0960723e */ /* 0x004fe200000010ff */
[----:B------:R1:W-:Y:S01]  /*6520*/  MUFU.EX2 R8, R0 ;  /* 0x0000000000087308 */ /* 0x0003e20000000800 */
[----:B------:R-:W-:Y:S01]  /*6530*/  HMMA.16816.F32.BF16 R44, R4, R18, R44 ;  /* 0x00000012042c723c */ /* 0x000fe2000004182c */
[----:B------:R-:W-:Y:S01]  /*6540*/  MOV R148, R111 ;  /* 0x0000006f00947202 */ /* 0x000fe20000000f00 */
[----:B------:R-:W-:Y:S01]  /*6550*/  IMAD.MOV.U32 R16, RZ, RZ, R121 ;  /* 0x000000ffff107224 */ /* 0x000fe200078e0079 */
[----:B------:R-:W-:-:S04]  /*6560*/  MOV R17, R120 ;  /* 0x0000007800117202 */ /* 0x000fc80000000f00 */
[----:B------:R-:W-:Y:S01]  /*6570*/  MOV R19, R122 ;  /* 0x0000007a00137202 */ /* 0x000fe20000000f00 */
[----:B------:R-:W-:Y:S02]  /*6580*/  IMAD.MOV.U32 R18, RZ, RZ, R123 ;  /* 0x000000ffff127224 */ /* 0x000fe400078e007b */
[----:B-1----:R-:W-:Y:S01]  /*6590*/  FFMA.FTZ R0, R116, c[0x0][0x2d0], -R12 ;  /* 0x0000b40074007a23 */ /* 0x002fe2000001080c */
[----:B------:R-:W-:-:S03]  /*65a0*/  MOV R12, R141 ;  /* 0x0000008d000c7202 */ /* 0x000fc60000000f00 */
[----:B------:R1:W-:Y:S02]  /*65b0*/  MUFU.EX2 R7, R0 ;  /* 0x0000000000077308 */ /* 0x0003e40000000800 */
[--C-:B-1----:R-:W-:Y:S02]  /*65c0*/  FFMA.FTZ R0, R119, c[0x0][0x2d0], -R2.reuse ;  /* 0x0000b40077007a23 */ /* 0x102fe40000010802 */
[----:B------:R-:W1:Y:S04]  /*65d0*/  LDSM.16.MT88.4 R116, [R226+0x2900] ;  /* 0x00290000e274783b */ /* 0x000e680000004200 */
[----:B------:R2:W-:Y:S02]  /*65e0*/  MUFU.EX2 R6, R0 ;  /* 0x0000000000067308 */ /* 0x0005e40000000800 */
[----:B--2---:R-:W-:-:S02]  /*65f0*/  FFMA.FTZ R0, R149, c[0x0][0x2d0], -R2 ;  /* 0x0000b40095007a23 */ /* 0x004fc40000010802 */
[----:B------:R-:W-:-:S04]  /*6600*/  IMAD.MOV.U32 R149, RZ, RZ, R110 ;  /* 0x000000ffff957224 */ /* 0x000fc800078e006e */
[----:B------:R2:W4:Y:S02]  /*6610*/  MUFU.EX2 R5, R0 ;  /* 0x0000000000057308 */ /* 0x0005240000000800 */
[--C-:B--2---:R-:W-:Y:S01]  /*6620*/  FFMA.FTZ R0, R150, c[0x0][0x2d0], -R2.reuse ;  /* 0x0000b40096007a23 */ /* 0x104fe20000010802 */
[----:B------:R-:W-:Y:S01]  /*6630*/  MOV R150, R109 ;  /* 0x0000006d00967202 */ /* 0x000fe20000000f00 */
[----:B------:R-:W-:-:S04]  /*6640*/  FFMA.FTZ R2, R151, c[0x0][0x2d0], -R2 ;  /* 0x0000b40097027a23 */ /* 0x000fc80000010802 */
[----:B------:R2:W-:Y:S01]  /*6650*/  MUFU.EX2 R4, R0 ;  /* 0x0000000000047308 */ /* 0x0005e20000000800 */
[----:B------:R-:W-:Y:S02]  /*6660*/  IMAD.MOV.U32 R151, RZ, RZ, R108 ;  /* 0x000000ffff977224 */ /* 0x000fe400078e006c */
[----:B------:R-:W-:Y:S05]  /*6670*/  LDSM.16.MT88.4 R108, [R225+0x2900] ;  /* 0x00290000e16c783b */ /* 0x000fea0000004200 */
[----:B------:R5:W1:Y:S01]  /*6680*/  MUFU.EX2 R3, R2 ;  /* 0x0000000200037308 */ /* 0x000a620000000800 */
[----:B--2---:R-:W-:Y:S01]  /*6690*/  FADD.FTZ R0, R15, R14 ;  /* 0x0000000e0f007221 */ /* 0x004fe20000010000 */
[----:B------:R-:W-:Y:S01]  /*66a0*/  MOV R15, R75 ;  /* 0x0000004b000f7202 */ /* 0x000fe20000000f00 */
[----:B------:R-:W-:-:S02]  /*66b0*/  IMAD.MOV.U32 R14, RZ, RZ, R140 ;  /* 0x000000ffff0e7224 */ /* 0x000fc400078e008c */
[----:B------:R-:W-:Y:S02]  /*66c0*/  FADD.FTZ R11, R13, R0 ;  /* 0x000000000d0b7221 */ /* 0x000fe40000010000 */
[----:B------:R-:W-:Y:S02]  /*66d0*/  IMAD.MOV.U32 R0, RZ, RZ, R72 ;  /* 0x000000ffff007224 */ /* 0x000fe400078e0048 */
[----:B-----5:R-:W-:Y:S01]  /*66e0*/  FADD.FTZ R2, R98, R97 ;  /* 0x0000006162027221 */ /* 0x020fe20000010000 */
[----:B----4-:R-:W-:Y:S01]  /*66f0*/  F2FP.BF16.PACK_AB R97, R5, R6 ;  /* 0x000000060561723e */ /* 0x010fe200000010ff */
[----:B------:R-:W-:Y:S01]  /*6700*/  IMAD.MOV.U32 R13, RZ, RZ, R74 ;  /* 0x000000ffff0d7224 */ /* 0x000fe200078e004a */
[----:B------:R-:W-:Y:S01]  /*6710*/  F2FP.BF16.PACK_AB R98, R7, R8 ;  /* 0x000000080762723e */ /* 0x000fe200000010ff */
[----:B------:R-:W-:Y:S01]  /*6720*/  FADD.FTZ R2, R99, R2 ;  /* 0x0000000263027221 */ /* 0x000fe20000010000 */
[----:B-1----:R-:W-:-:S03]  /*6730*/  F2FP.BF16.PACK_AB R99, R3, R4 ;  /* 0x000000040363723e */ /* 0x002fc600000010ff */
[----:B------:R-:W-:-:S04]  /*6740*/  FADD.FTZ R0, R0, R2 ;  /* 0x0000000200007221 */ /* 0x000fc80000010000 */
[C---:B---3--:R-:W-:Y:S07]  /*6750*/  HMMA.16816.F32.BF16 R120, R96.reuse, R124, R40 ;  /* 0x0000007c6078723c */ /* 0x048fee0000041828 */
[----:B------:R-:W-:Y:S01]  /*6760*/  MOV R40, R143 ;  /* 0x0000008f00287202 */ /* 0x000fe20000000f00 */
[----:B------:R-:W-:Y:S01]  /*6770*/  HMMA.16816.F32.BF16 R124, R96, R126, R48 ;  /* 0x0000007e607c723c */ /* 0x000fe20000041830 */
[----:B------:R-:W-:Y:S01]  /*6780*/  IMAD.MOV.U32 R41, RZ, RZ, R142 ;  /* 0x000000ffff297224 */ /* 0x000fe200078e008e */
[----:B------:R-:W-:Y:S01]  /*6790*/  MOV R42, R73 ;  /* 0x00000049002a7202 */ /* 0x000fe20000000f00 */
[----:B------:R-:W1:Y:S01]  /*67a0*/  LDSM.16.MT88.4 R140, [R225+0x5900] ;  /* 0x00590000e18c783b */ /* 0x000e620000004200 */
[----:B------:R-:W-:-:S03]  /*67b0*/  MOV R43, R71 ;  /* 0x00000047002b7202 */ /* 0x000fc60000000f00 */
[----:B------:R-:W-:Y:S01]  /*67c0*/  IMAD.MOV.U32 R48, RZ, RZ, R148 ;  /* 0x000000ffff307224 */ /* 0x000fe200078e0094 */
[----:B------:R-:W-:Y:S01]  /*67d0*/  MOV R49, R149 ;  /* 0x0000009500317202 */ /* 0x000fe20000000f00 */
[----:B------:R-:W-:Y:S01]  /*67e0*/  IMAD.MOV.U32 R50, RZ, RZ, R150 ;  /* 0x000000ffff327224 */ /* 0x000fe200078e0096 */
[----:B------:R-:W-:Y:S01]  /*67f0*/  MOV R51, R151 ;  /* 0x0000009700337202 */ /* 0x000fe20000000f00 */
[----:B------:R-:W-:Y:S01]  /*6800*/  FADD.FTZ R2, R48, R11 ;  /* 0x0000000b30027221 */ /* 0x000fe20000010000 */
[C---:B------:R-:W-:Y:S01]  /*6810*/  HMMA.16816.F32.BF16 R128, R96.reuse, R132, R128 ;  /* 0x000000846080723c */ /* 0x040fe20000041880 */
[----:B------:R-:W-:Y:S01]  /*6820*/  FADD.FTZ R0, R49, R0 ;  /* 0x0000000031007221 */ /* 0x000fe20000010000 */
[----:B------:R-:W2:Y:S01]  /*6830*/  LDSM.16.MT88.4 R148, [R226+0x5900] ;  /* 0x00590000e294783b */ /* 0x000ea20000004200 */
[----:B------:R-:W-:Y:S02]  /*6840*/  FADD.FTZ R2, R50, R2 ;  /* 0x0000000232027221 */ /* 0x000fe40000010000 */
[----:B------:R-:W-:Y:S01]  /*6850*/  FADD.FTZ R0, R13, R0 ;  /* 0x000000000d007221 */ /* 0x000fe20000010000 */
[----:B------:R-:W-:Y:S01]  /*6860*/  LDSM.16.MT88.4 R72, [R225+0x8900] ;  /* 0x00890000e148783b */ /* 0x000fe20000004200 */
[----:B------:R-:W-:Y:S01]  /*6870*/  FADD.FTZ R2, R15, R2 ;  /* 0x000000020f027221 */ /* 0x000fe20000010000 */
[----:B------:R-:W-:Y:S01]  /*6880*/  HMMA.16816.F32.BF16 R132, R96, R134, R56 ;  /* 0x000000866084723c */ /* 0x000fe20000041838 */
[----:B------:R-:W-:Y:S01]  /*6890*/  FADD.FTZ R0, R14, R0 ;  /* 0x000000000e007221 */ /* 0x000fe20000010000 */
[----:B------:R-:W3:Y:S01]  /*68a0*/  LDSM.16.MT88.4 R56, [R229+0x5900] ;  /* 0x00590000e538783b */ /* 0x000ee20000004200 */
[----:B------:R-:W-:-:S02]  /*68b0*/  FADD.FTZ R2, R12, R2 ;  /* 0x000000020c027221 */ /* 0x000fc40000010000 */
[----:B------:R-:W-:Y:S01]  /*68c0*/  FADD.FTZ R0, R51, R0 ;  /* 0x0000000033007221 */ /* 0x000fe20000010000 */
[----:B------:R-:W-:Y:S01]  /*68d0*/  LDSM.16.MT88.4 R12, [R228+0x8900] ;  /* 0x00890000e40c783b */ /* 0x000fe20000004200 */
[----:B------:R-:W-:Y:S01]  /*68e0*/  FADD.FTZ R2, R40, R2 ;  /* 0x0000000228027221 */ /* 0x000fe20000010000 */
[C---:B------:R-:W-:Y:S01]  /*68f0*/  HMMA.16816.F32.BF16 R112, R96.reuse, R116, R112 ;  /* 0x000000746070723c */ /* 0x040fe20000041870 */
[----:B------:R-:W-:Y:S02]  /*6900*/  FADD.FTZ R0, R41, R0 ;  /* 0x0000000029007221 */ /* 0x000fe40000010000 */
[----:B------:R-:W-:Y:S02]  /*6910*/  FADD.FTZ R2, R252, R2 ;  /* 0x00000002fc027221 */ /* 0x000fe40000010000 */
[----:B------:R-:W-:Y:S02]  /*6920*/  FADD.FTZ R0, R42, R0 ;  /* 0x000000002a007221 */ /* 0x000fe40000010000 */
[----:B------:R-:W-:Y:S01]  /*6930*/  FADD.FTZ R2, R43, R2 ;  /* 0x000000022b027221 */ /* 0x000fe20000010000 */
[----:B------:R-:W-:Y:S01]  /*6940*/  HMMA.16816.F32.BF16 R116, R96, R118, R52 ;  /* 0x000000766074723c */ /* 0x000fe20000041834 */
[----:B------:R-:W-:-:S02]  /*6950*/  FADD.FTZ R0, R18, R0 ;  /* 0x0000000012007221 */ /* 0x000fc40000010000 */
[----:B------:R-:W-:Y:S02]  /*6960*/  FADD.FTZ R2, R19, R2 ;  /* 0x0000000213027221 */ /* 0x000fe40000010000 */
[----:B------:R-:W-:Y:S02]  /*6970*/  FADD.FTZ R0, R16, R0 ;  /* 0x0000000010007221 */ /* 0x000fe40000010000 */
[----:B------:R-:W-:Y:S01]  /*6980*/  FADD.FTZ R2, R17, R2 ;  /* 0x0000000211027221 */ /* 0x000fe20000010000 */
[----:B-1----:R-:W-:Y:S01]  /*6990*/  HMMA.16816.F32.BF16 R136, R96, R140, R136 ;  /* 0x0000008c6088723c */ /* 0x002fe20000041888 */
[----:B------:R-:W-:Y:S02]  /*69a0*/  FADD.FTZ R0, R250, R0 ;  /* 0x00000000fa007221 */ /* 0x000fe40000010000 */
[----:B------:R-:W-:Y:S02]  /*69b0*/  FADD.FTZ R2, R167, R2 ;  /* 0x00000002a7027221 */ /* 0x000fe40000010000 */
[----:B------:R-:W-:-:S02]  /*69c0*/  FADD.FTZ R0, R183, R0 ;  /* 0x00000000b7007221 */ /* 0x000fc40000010000 */
[----:B------:R-:W-:Y:S01]  /*69d0*/  FADD.FTZ R2, R166, R2 ;  /* 0x00000002a6027221 */ /* 0x000fe20000010000 */
[C---:B------:R-:W-:Y:S01]  /*69e0*/  HMMA.16816.F32.BF16 R140, R96.reuse, R142, R144 ;  /* 0x0000008e608c723c */ /* 0x040fe20000041890 */
[----:B------:R-:W-:Y:S02]  /*69f0*/  FADD.FTZ R0, R182, R0 ;  /* 0x00000000b6007221 */ /* 0x000fe40000010000 */
[----:B------:R-:W-:Y:S02]  /*6a00*/  FADD.FTZ R2, R181, R2 ;  /* 0x00000002b5027221 */ /* 0x000fe40000010000 */
[----:B------:R-:W-:Y:S02]  /*6a10*/  FADD.FTZ R0, R251, R0 ;  /* 0x00000000fb007221 */ /* 0x000fe40000010000 */
[----:B------:R-:W-:Y:S01]  /*6a20*/  FADD.FTZ R2, R180, R2 ;  /* 0x00000002b4027221 */ /* 0x000fe20000010000 */
[----:B--2---:R-:W-:Y:S01]  /*6a30*/  HMMA.16816.F32.BF16 R144, R96, R148, R80 ;  /* 0x000000946090723c */ /* 0x004fe20000041850 */
[----:B------:R-:W-:Y:S01]  /*6a40*/  FADD.FTZ R0, R102, R0 ;  /* 0x0000000066007221 */ /* 0x000fe20000010000 */
[----:B------:R-:W1:Y:S01]  /*6a50*/  LDSM.16.MT88.4 R80, [R226+0x8900] ;  /* 0x00890000e250783b */ /* 0x000e620000004200 */
[----:B------:R-:W-:-:S02]  /*6a60*/  FADD.FTZ R11, R103, R2 ;  /* 0x00000002670b7221 */ /* 0x000fc40000010000 */
[----:B------:R-:W-:Y:S02]  /*6a70*/  FADD.FTZ R2, R154, R0 ;  /* 0x000000009a027221 */ /* 0x000fe40000010000 */
[----:B------:R-:W-:Y:S01]  /*6a80*/  FADD.FTZ R0, R152, R11 ;  /* 0x0000000b98007221 */ /* 0x000fe20000010000 */
[C---:B---3--:R-:W-:Y:S01]  /*6a90*/  HMMA.16816.F32.BF16 R52, R96.reuse, R56, R168 ;  /* 0x000000386034723c */ /* 0x048fe200000418a8 */
[----:B------:R-:W-:Y:S02]  /*6aa0*/  FADD.FTZ R11, R155, R2 ;  /* 0x000000029b0b7221 */ /* 0x000fe40000010000 */
[----:B------:R-:W-:Y:S02]  /*6ab0*/  FADD.FTZ R2, R153, R0 ;  /* 0x0000000099027221 */ /* 0x000fe40000010000 */
[----:B------:R-:W-:Y:S02]  /*6ac0*/  FADD.FTZ R0, R165, R11 ;  /* 0x0000000ba5007221 */ /* 0x000fe40000010000 */
[----:B------:R-:W-:Y:S01]  /*6ad0*/  FADD.FTZ R2, R164, R2 ;  /* 0x00000002a4027221 */ /* 0x000fe20000010000 */
[----:B------:R-:W-:Y:S01]  /*6ae0*/  HMMA.16816.F32.BF16 R56, R96, R58, R88 ;  /* 0x0000003a6038723c */ /* 0x000fe20000041858 */
[----:B------:R-:W2:Y:S01]  /*6af0*/  LDSM.16.MT88.4 R88, [R229+0x8900] ;  /* 0x00890000e558783b */ /* 0x000ea20000004200 */
[----:B------:R-:W-:-:S02]  /*6b00*/  FADD.FTZ R10, R10, R0 ;  /* 0x000000000a0a7221 */ /* 0x000fc40000010000 */
[----:B------:R-:W-:Y:S02]  /*6b10*/  FADD.FTZ R6, R6, R2 ;  /* 0x0000000206067221 */ /* 0x000fe40000010000 */
[----:B------:R-:W-:Y:S02]  /*6b20*/  FADD.FTZ R9, R9, R10 ;  /* 0x0000000a09097221 */ /* 0x000fe40000010000 */
[----:B------:R-:W-:Y:S01]  /*6b30*/  FADD.FTZ R5, R5, R6 ;  /* 0x0000000605057221 */ /* 0x000fe20000010000 */
[----:B------:R-:W-:Y:S01]  /*6b40*/  HMMA.16816.F32.BF16 R104, R96, R108, R104 ;  /* 0x0000006c6068723c */ /* 0x000fe20000041868 */
[----:B------:R-:W-:Y:S02]  /*6b50*/  FADD.FTZ R8, R8, R9 ;  /* 0x0000000908087221 */ /* 0x000fe40000010000 */
[----:B------:R-:W-:Y:S02]  /*6b60*/  FADD.FTZ R4, R4, R5 ;  /* 0x0000000504047221 */ /* 0x000fe40000010000 */
[----:B------:R-:W-:-:S02]  /*6b70*/  FADD.FTZ R2, R7, R8 ;  /* 0x0000000807027221 */ /* 0x000fc40000010000 */
[----:B------:R-:W-:Y:S01]  /*6b80*/  FADD.FTZ R0, R3, R4 ;  /* 0x0000000403007221 */ /* 0x000fe20000010000 */
[C---:B------:R-:W-:Y:S04]  /*6b90*/  HMMA.16816.F32.BF16 R108, R96.reuse, R110, R60 ;  /* 0x0000006e606c723c */ /* 0x040fe8000004183c */
[----:B------:R3:W-:Y:S04]  /*6ba0*/  STL [R1+0xc], R0 ;  /* 0x00000c0001007387 */ /* 0x0007e80000100800 */
[----:B------:R3:W-:Y:S01]  /*6bb0*/  STL [R1+0x8], R2 ;  /* 0x0000080201007387 */ /* 0x0007e20000100800 */
[C---:B------:R-:W-:Y:S08]  /*6bc0*/  HMMA.16816.F32.BF16 R60, R96.reuse, R64, R28 ;  /* 0x00000040603c723c */ /* 0x040ff0000004181c */
[C---:B------:R-:W-:Y:S08]  /*6bd0*/  HMMA.16816.F32.BF16 R64, R96.reuse, R66, R84 ;  /* 0x000000426040723c */ /* 0x040ff00000041854 */
[C---:B------:R-:W-:Y:S08]  /*6be0*/  HMMA.16816.F32.BF16 R68, R96.reuse, R72, R76 ;  /* 0x000000486044723c */ /* 0x040ff0000004184c */
[C---:B------:R-:W-:Y:S08]  /*6bf0*/  HMMA.16816.F32.BF16 R148, R96.reuse, R150, R92 ;  /* 0x000000966094723c */ /* 0x040ff0000004185c */
[C---:B-1----:R-:W-:Y:S08]  /*6c00*/  HMMA.16816.F32.BF16 R76, R96.reuse, R80, R172 ;  /* 0x00000050604c723c */ /* 0x042ff000000418ac */
[C---:B--2---:R-:W-:Y:S08]  /*6c10*/  HMMA.16816.F32.BF16 R84, R96.reuse, R88, R176 ;  /* 0x000000586054723c */ /* 0x044ff000000418b0 */
[C---:B------:R-:W-:Y:S08]  /*6c20*/  HMMA.16816.F32.BF16 R72, R96.reuse, R74, R24 ;  /* 0x0000004a6048723c */ /* 0x040ff00000041818 */
[C---:B------:R-:W-:Y:S08]  /*6c30*/  HMMA.16816.F32.BF16 R80, R96.reuse, R82, R20 ;  /* 0x000000526050723c */ /* 0x040ff00000041814 */
[C---:B------:R-:W-:Y:S08]  /*6c40*/  HMMA.16816.F32.BF16 R88, R96.reuse, R90, R44 ;  /* 0x0000005a6058723c */ /* 0x040ff0000004182c */
[C---:B------:R-:W-:Y:S08]  /*6c50*/  HMMA.16816.F32.BF16 R92, R96.reuse, R12, R36 ;  /* 0x0000000c605c723c */ /* 0x040ff00000041824 */
[----:B------:R-:W-:Y:S01]  /*6c60*/  HMMA.16816.F32.BF16 R96, R96, R14, R32 ;  /* 0x0000000e6060723c */ /* 0x000fe20000041820 */
[----:B------:R-:W-:Y:S07]  /*6c70*/  @!P0 BRA `(.L_x_504) ;  /* 0x0000486000008947 */ /* 0x000fee0003800000 */
[----:B---3--:R-:W2:Y:S01]  /*6c80*/  LDL R17, [R1+0x18] ;  /* 0x0000180001117983 */ /* 0x008ea20000100800 */
[----:B------:R-:W-:Y:S01]  /*6c90*/  PLOP3.LUT P1, PT, PT, PT, UP1, 0x80, 0x0 ;  /* 0x000000000000781c */ /* 0x000fe20003f2f018 */
[----:B------:R-:W-:Y:S01]  /*6ca0*/  IMAD.MOV.U32 R103, RZ, RZ, R100 ;  /* 0x000000ffff677224 */ /* 0x000fe200078e0064 */
[----:B------:R-:W-:Y:S01]  /*6cb0*/  PLOP3.LUT P0, PT, PT, PT, UP1, 0x80, 0x0 ;  /* 0x000000000000781c */ /* 0x000fe20003f0f018 */
[----:B------:R-:W-:Y:S01]  /*6cc0*/  IMAD.MOV.U32 R3, RZ, RZ, R101 ;  /* 0x000000ffff037224 */ /* 0x000fe200078e0065 */
[----:B------:R-:W-:-:S02]  /*6cd0*/  UMOV UR22, UR20 ;  /* 0x0000001400167c82 */ /* 0x000fc40008000000 */
[----:B------:R-:W-:Y:S02]  /*6ce0*/  ULDC.64 UR6, c[0x0][0x208] ;  /* 0x0000820000067ab9 */ /* 0x000fe40000000a00 */
[----:B------:R-:W-:-:S05]  /*6cf0*/  ULDC.64 UR4, c[0x0][0x1e0] ;  /* 0x0000780000047ab9 */ /* 0x000fca0000000a00 */
[----:B--2---:R-:W-:-:S05]  /*6d00*/  @P1 IMAD.HI.U32 R0, R17, c[0x0][0x2c8], RZ ;  /* 0x0000b20011001a27 */ /* 0x004fca00078e00ff */
[----:B------:R-:W-:-:S05]  /*6d10*/  @P0 SHF.R.U32.HI R0, RZ, c[0x0][0x2cc], R0 ;  /* 0x0000b300ff000a19 */ /* 0x000fca0000011600 */
[----:B------:R1:W-:Y:S02]  /*6d20*/  @P0 STL [R1+0x10], R0 ;  /* 0x0000100001000387 */ /* 0x0003e40000100800 */
.L_x_505:
[----:B------:R-:W2:Y:S01]  /*6d30*/  LDL.64 R22, [R1+0x20] ;  /* 0x0000200001167983 */ /* 0x000ea20000100a00 */
[----:B------:R-:W-:Y:S01]  /*6d40*/  UISETP.GE.AND UP0, UPT, UR22, URZ, UPT ;  /* 0x0000003f1600728c */ /* 0x000fe2000bf06270 */
[----:B------:R-:W-:Y:S04]  /*6d50*/  DEPBAR.LE SB0, 0x0 ;  /* 0x000080000000791a */ /* 0x000fe80000000000 */
[----:B------:R-:W2:Y:S06]  /*6d60*/  LDL.64 R20, [R1+0x38] ;  /* 0x0000380001147983 */ /* 0x000eac0000100a00 */
[----:B------:R-:W-:Y:S01]  /*6d70*/  BAR.SYNC.DEFER_BLOCKING 0x0 ;  /* 0x0000000000007b1d */ /* 0x000fe20000010000 */
[----:B------:R-:W-:Y:S01]  /*6d80*/  PLOP3.LUT P0, PT, PT, PT, UP0, 0x80, 0x0 ;  /* 0x000000000000781c */ /* 0x000fe20003f0f008 */
[----:B------:R-:W-:Y:S02]  /*6d90*/  @UP0 USHF.R.S32.HI UR20, URZ, 0x1f, UR22 ;  /* 0x0000001f3f140899 */ /* 0x000fe40008011416 */
[----:B------:R-:W-:Y:S02]  /*6da0*/  @UP0 UIMAD.WIDE.U32 UR24, UR22, UR6, URZ ;  /* 0x00000006161802a5 */ /* 0x000fe4000f8e003f */
[----:B------:R-:W-:Y:S04]  /*6db0*/  @UP0 UIMAD UR20, UR20, UR6, URZ ;  /* 0x00000006141402a4 */ /* 0x000fe8000f8e023f */
[----:B------:R-:W-:Y:S01]  /*6dc0*/  @UP0 UIMAD UR20, UR22, UR7, UR20 ;  /* 0x00000007161402a4 */ /* 0x000fe2000f8e0214 */
[----:B-1----:R-:W-:Y:S03]  /*6dd0*/  MOV R0, UR24 ;  /* 0x0000001800007c02 */ /* 0x002fe60008000f00 */
[----:B------:R-:W-:Y:S04]  /*6de0*/  @UP0 UIADD3 UR20, UR25, UR20, URZ ;  /* 0x0000001419140290 */ /* 0x000fe8000fffe03f */
[----:B------:R-:W-:Y:S02]  /*6df0*/  @UP0 UIMAD UR20, UR20, 0x60, URZ ;  /* 0x00000060141408a4 */ /* 0x000fe4000f8e023f */
[----:B------:R-:W-:Y:S01]  /*6e00*/  UISETP.GE.AND UP0, UPT, UR22, 0x1, UPT ;  /* 0x000000011600788c */ /* 0x000fe2000bf06270 */
[----:B------:R-:W1:Y:S08]  /*6e10*/  LDSM.16.M88.4 R8, [R224+0xc100] ;  /* 0x00c10000e008783b */ /* 0x000e700000000200 */
[----:B------:R-:W3:Y:S08]  /*6e20*/  LDSM.16.M88.4 R16, [R224+0xc900] ;  /* 0x00c90000e010783b */ /* 0x000ef00000000200 */
[----:B------:R-:W4:Y:S08]  /*6e30*/  LDSM.16.M88.4 R24, [R224+0xd100] ;  /* 0x00d10000e018783b */ /* 0x000f300000000200 */
[----:B------:R-:W2:Y:S08]  /*6e40*/  LDSM.16.M88.4 R32, [R224+0xd900] ;  /* 0x00d90000e020783b */ /* 0x000eb00000000200 */
[----:B------:R-:W2:Y:S01]  /*6e50*/  LDSM.16.M88.4 R40, [R224+0xe100] ;  /* 0x00e10000e028783b */ /* 0x000ea20000000200 */
[C---:B-1----:R-:W-:Y:S07]  /*6e60*/  HMMA.16816.F32.BF16 R4, R156.reuse, R8, RZ ;  /* 0x000000089c04723c */ /* 0x042fee00000418ff */
[----:B------:R-:W1:Y:S01]  /*6e70*/  LDSM.16.M88.4 R48, [R224+0xe900] ;  /* 0x00e90000e030783b */ /* 0x000e620000000200 */
[C---:B------:R-:W-:Y:S07]  /*6e80*/  HMMA.16816.F32.BF16 R8, R156.reuse, R10, RZ ;  /* 0x0000000a9c08723c */ /* 0x040fee00000418ff */
[----:B-----5:R-:W1:Y:S01]  /*6e90*/  LDSM.16.M88.4 R152, [R231] ;  /* 0x00000000e798783b */ /* 0x020e620000000200 */
[C---:B---3--:R-:W-:Y:S07]  /*6ea0*/  HMMA.16816.F32.BF16 R12, R156.reuse, R16, RZ ;  /* 0x000000109c0c723c */ /* 0x048fee00000418ff */
[----:B------:R-:W4:Y:S01]  /*6eb0*/  LDSM.16.M88.4 R164, [R248] ;  /* 0x00000000f8a4783b */ /* 0x000f220000000200 */
[C---:B------:R-:W-:Y:S07]  /*6ec0*/  HMMA.16816.F32.BF16 R16, R156.reuse, R18, RZ ;  /* 0x000000129c10723c */ /* 0x040fee00000418ff */
[----:B------:R-:W1:Y:S08]  /*6ed0*/  LDSM.16.M88.4 R168, [R247] ;  /* 0x00000000f7a8783b */ /* 0x000e700000000200 */
[----:B------:R-:W1:Y:S08]  /*6ee0*/  LDSM.16.M88.4 R172, [R246] ;  /* 0x00000000f6ac783b */ /* 0x000e700000000200 */
[----:B------:R-:W1:Y:S08]  /*6ef0*/  LDSM.16.M88.4 R176, [R245] ;  /* 0x00000000f5b0783b */ /* 0x000e700000000200 */
[----:B------:R-:W1:Y:S08]  /*6f00*/  LDSM.16.M88.4 R180, [R244] ;  /* 0x00000000f4b4783b */ /* 0x000e700000000200 */
[----:B------:R-:W4:Y:S04]  /*6f10*/  LDL R251, [R1+0x10] ;  /* 0x0000100001fb7983 */ /* 0x000f280000100800 */
[----:B------:R-:W4:Y:S04]  /*6f20*/  LDL R250, [R1+0x1c] ;  /* 0x00001c0001fa7983 */ /* 0x000f280000100800 */
[----:B------:R-:W-:Y:S04]  /*6f30*/  STL [R1+0x44], R231 ;  /* 0x000044e701007387 */ /* 0x000fe80000100800 */
[----:B------:R-:W-:Y:S04]  /*6f40*/  STL [R1+0x48], R248 ;  /* 0x000048f801007387 */ /* 0x000fe80000100800 */
[----:B------:R-:W-:Y:S04]  /*6f50*/  STL [R1+0x4c], R247 ;  /* 0x00004cf701007387 */ /* 0x000fe80000100800 */
[----:B------:R-:W-:Y:S04]  /*6f60*/  STL [R1+0x50], R246 ;  /* 0x000050f601007387 */ /* 0x000fe80000100800 */
[----:B------:R-:W-:Y:S01]  /*6f70*/  STL [R1+0x54], R245 ;  /* 0x000054f501007387 */ /* 0x000fe20000100800 */
[----:B--2---:R-:W-:Y:S05]  /*6f80*/  @P0 MOV R21, R23 ;  /* 0x0000001700150202 */ /* 0x004fea0000000f00 */
[----:B------:R-:W-:Y:S04]  /*6f90*/  @P0 IMAD.WIDE.U32 R20, R0, 0x60, R20 ;  /* 0x0000006000140825 */ /* 0x000fe800078e0014 */
[----:B------:R-:W-:Y:S01]  /*6fa0*/  @P0 IMAD.SHL.U32 R0, R20, 0x2, RZ ;  /* 0x0000000214000824 */ /* 0x000fe200078e00ff */
[----:B------:R-:W-:Y:S01]  /*6fb0*/  @P0 IADD3 R2, R21, UR20, RZ ;  /* 0x0000001415020c10 */ /* 0x000fe2000fffe0ff */
[----:B------:R-:W-:Y:S03]  /*6fc0*/  UIMAD UR20, UR22, -0x60, URZ ;  /* 0xffffffa0161478a4 */ /* 0x000fe6000f8e023f */
[----:B------:R-:W-:Y:S02]  /*6fd0*/  @P0 IADD3 R36, P6, R0, c[0x0][0x1f8], RZ ;  /* 0x00007e0000240a10 */ /* 0x000fe40007fde0ff */
[----:B------:R-:W-:Y:S02]  /*6fe0*/  @P0 SHF.L.U64.HI R2, R20, 0x1, R2 ;  /* 0x0000000114020819 */ /* 0x000fe40000010202 */
[C---:B----4-:R-:W-:Y:S01]  /*6ff0*/  HMMA.16816.F32.BF16 R20, R156.reuse, R24, RZ ;  /* 0x000000189c14723c */ /* 0x050fe200000418ff */
[----:B------:R-:W-:Y:S02]  /*7000*/  @P0 IADD3 R38, P5, R0, 0x80, RZ ;  /* 0x0000008000260810 */ /* 0x000fe40007fbe0ff */
[----:B------:R-:W-:Y:S02]  /*7010*/  @P0 IADD3.X R37, R2, c[0x0][0x1fc], RZ, P6, !PT ;  /* 0x00007f0002250a10 */ /* 0x000fe400037fe4ff */
[----:B------:R-:W-:Y:S02]  /*7020*/  @P0 IADD3 R38, P1, R38, c[0x0][0x1f8], RZ ;  /* 0x00007e0026260a10 */ /* 0x000fe40007f3e0ff */
[----:B------:R-:W-:Y:S01]  /*7030*/  @P0 IADD3 R0, P6, R0, 0x100, RZ ;  /* 0x0000010000000810 */ /* 0x000fe20007fde0ff */
[C---:B------:R-:W-:Y:S01]  /*7040*/  HMMA.16816.F32.BF16 R24, R156.reuse, R26, RZ ;  /* 0x0000001a9c18723c */ /* 0x040fe200000418ff */
[----:B------:R-:W-:Y:S01]  /*7050*/  @!PT LDS RZ, [RZ] ;  /* 0x00000000fffff984 */ /* 0x000fe20000000800 */
[----:B------:R-:W-:Y:S01]  /*7060*/  @!PT LDS RZ, [RZ] ;  /* 0x00000000fffff984 */ /* 0x000fe20000000800 */
[----:B------:R-:W-:Y:S01]  /*7070*/  @!PT LDS RZ, [RZ] ;  /* 0x00000000fffff984 */ /* 0x000fe20000000800 */
[----:B------:R2:W-:Y:S03]  /*7080*/  @P0 LDGSTS.E.BYPASS.LTC128B.128 [R249+0x100], [R36.64], !P4 ;  /* 0x0010000024f90fae */ /* 0x0005e6000e101d52 */
[--C-:B------:R-:W-:Y:S02]  /*7090*/  @P0 IADD3.X R39, RZ, c[0x0][0x1fc], R2.reuse, P1, P5 ;  /* 0x00007f00ff270a10 */ /* 0x100fe40000fea402 */
[----:B------:R-:W-:Y:S02]  /*70a0*/  @P0 IADD3 R46, P5, R0, c[0x0][0x1f8], RZ ;  /* 0x00007e00002e0a10 */ /* 0x000fe40007fbe0ff */
[C---:B------:R-:W-:Y:S01]  /*70b0*/  HMMA.16816.F32.BF16 R28, R156.reuse, R32, RZ ;  /* 0x000000209c1c723c */ /* 0x040fe200000418ff */
[----:B------:R4:W-:Y:S03]  /*70c0*/  @P0 LDGSTS.E.BYPASS.LTC128B.128 [R249+0x3100], [R38.64], !P3 ;  /* 0x0310000026f90fae */ /* 0x0009e6000d901d52 */
[----:B------:R-:W-:Y:S01]  /*70d0*/  @P0 IADD3.X R47, RZ, c[0x0][0x1fc], R2, P5, P6 ;  /* 0x00007f00ff2f0a10 */ /* 0x000fe20002fec402 */
[----:B------:R-:W-:Y:S03]  /*70e0*/  IMAD.U32 R2, RZ, RZ, UR12 ;  /* 0x0000000cff027e24 */ /* 0x000fe6000f8e00ff */
[C---:B------:R-:W-:Y:S01]  /*70f0*/  HMMA.16816.F32.BF16 R32, R156.reuse, R34, RZ ;  /* 0x000000229c20723c */ /* 0x040fe200000418ff */
[----:B------:R1:W-:Y:S08]  /*7100*/  @P0 LDGSTS.E.BYPASS.LTC128B.128 [R249+0x6100], [R46.64], !P2 ;  /* 0x061000002ef90fae */ /* 0x0003f0000d101d52 */
[----:B------:R1:W3:Y:S03]  /*7110*/  LDL R0, [R1+0x18] ;  /* 0x0000180001007983 */ /* 0x0002e60000100800 */
[----:B--2---:R-:W-:Y:S04]  /*7120*/  @P0 IADD3 R36, P1, R36, UR10, RZ ;  /* 0x0000000a24240c10 */ /* 0x004fe8000ff3e0ff */
[----:B------:R-:W-:Y:S02]  /*7130*/  @P0 IADD3.X R37, R37, UR13, RZ, P1, !PT ;  /* 0x0000000d25250c10 */ /* 0x000fe40008ffe4ff */
[----:B------:R-:W-:Y:S03]  /*7140*/  @P0 IADD3 R44, P1, R36, UR10, RZ ;  /* 0x0000000a242c0c10 */ /* 0x000fe6000ff3e0ff */
[----:B------:R4:W-:Y:S01]  /*7150*/  @P0 LDGSTS.E.BYPASS.LTC128B.128 [R249+0x1100], [R36.64], !P4 ;  /* 0x0110000024f90fae */ /* 0x0009e2000e101d52 */
[----:B------:R-:W-:Y:S07]  /*7160*/  @P0 IADD3.X R45, R37, UR13, RZ, P1, !PT ;  /* 0x0000000d252d0c10 */ /* 0x000fee0008ffe4ff */
[----:B------:R4:W-:Y:S08]  /*7170*/  @P0 LDGSTS.E.BYPASS.LTC128B.128 [R249+0x4100], [R36.64+0x80], !P3 ;  /* 0x0410008024f90fae */ /* 0x0009f0000d901d52 */
[----:B------:R4:W-:Y:S08]  /*7180*/  @P0 LDGSTS.E.BYPASS.LTC128B.128 [R249+0x7100], [R36.64+0x100], !P2 ;  /* 0x0710010024f90fae */ /* 0x0009f0000d101d52 */
[----:B------:R1:W-:Y:S08]  /*7190*/  @P0 LDGSTS.E.BYPASS.LTC128B.128 [R249+0x2100], [R44.64], !P4 ;  /* 0x021000002cf90fae */ /* 0x0003f0000e101d52 */
[----:B------:R1:W-:Y:S08]  /*71a0*/  @P0 LDGSTS.E.BYPASS.LTC128B.128 [R249+0x5100], [R44.64+0x80], !P3 ;  /* 0x051000802cf90fae */ /* 0x0003f0000d901d52 */
[----:B------:R1:W-:Y:S01]  /*71b0*/  @P0 LDGSTS.E.BYPASS.LTC128B.128 [R249+0x8100], [R44.64+0x100], !P2 ;  /* 0x081001002cf90fae */ /* 0x0003e2000d101d52 */
[----:B------:R-:W-:Y:S01]  /*71c0*/  PLOP3.LUT P0, PT, PT, PT, UP1, 0x80, 0x0 ;  /* 0x000000000000781c */ /* 0x000fe20003f0f018 */
[C---:B----4-:R-:W-:Y:S06]  /*71d0*/  HMMA.16816.F32.BF16 R36, R156.reuse, R40, RZ ;  /* 0x000000289c24723c */ /* 0x050fec00000418ff */
[----:B------:R-:W0:Y:S02]  /*71e0*/  LDGDEPBAR ;  /* 0x00000000000079af */ /* 0x000e240000000000 */
[C---:B------:R-:W-:Y:S08]  /*71f0*/  HMMA.16816.F32.BF16 R40, R156.reuse, R42, RZ ;  /* 0x0000002a9c28723c */ /* 0x040ff000000418ff */
[C---:B-1----:R-:W-:Y:S08]  /*7200*/  HMMA.16816.F32.BF16 R44, R156.reuse, R48, RZ ;  /* 0x000000309c2c723c */ /* 0x042ff000000418ff */
[----:B------:R-:W-:Y:S08]  /*7210*/  HMMA.16816.F32.BF16 R48, R156, R50, RZ ;  /* 0x000000329c30723c */ /* 0x000ff000000418ff */
[C---:B------:R-:W-:Y:S08]  /*7220*/  HMMA.16816.F32.BF16 R4, R160.reuse, R152, R4 ;  /* 0x00000098a004723c */ /* 0x040ff00000041804 */
        /* <DEDUP_REMOVED lines=13> */
[----:B------:R-:W4:Y:S07]  /*7300*/  LDSM.16.M88.4 R176, [R230+0xe100] ;  /* 0x00e10000e6b0783b */ /* 0x000f2e0000000200 */
[C---:B------:R-:W-:Y:S08]  /*7310*/  HMMA.16816.F32.BF16 R44, R160.reuse, R180, R44 ;  /* 0x000000b4a02c723c */ /* 0x040ff0000004182c */
[----:B------:R-:W-:Y:S08]  /*7320*/  HMMA.16816.F32.BF16 R48, R160, R182, R48 ;  /* 0x000000b6a030723c */ /* 0x000ff00000041830 */
[C---:B-1----:R-:W-:Y:S08]  /*7330*/  HMMA.16816.F32.BF16 R4, R184.reuse, R152, R4 ;  /* 0x00000098b804723c */ /* 0x042ff00000041804 */
[C---:B------:R-:W-:Y:S01]  /*7340*/  HMMA.16816.F32.BF16 R8, R184.reuse, R154, R8 ;  /* 0x0000009ab808723c */ /* 0x040fe20000041808 */
[----:B------:R-:W1:Y:S07]  /*7350*/  LDSM.16.M88.4 R152, [R230+0xe900] ;  /* 0x00e90000e698783b */ /* 0x000e6e0000000200 */
[C---:B--2---:R-:W-:Y:S08]  /*7360*/  HMMA.16816.F32.BF16 R12, R184.reuse, R164, R12 ;  /* 0x000000a4b80c723c */ /* 0x044ff0000004180c */
[C---:B------:R-:W-:Y:S01]  /*7370*/  HMMA.16816.F32.BF16 R16, R184.reuse, R166, R16 ;  /* 0x000000a6b810723c */ /* 0x040fe20000041810 */
[----:B------:R-:W2:Y:S07]  /*7380*/  LDSM.16.M88.4 R164, [R227] ;  /* 0x00000000e3a4783b */ /* 0x000eae0000000200 */
[C---:B----4-:R-:W-:Y:S08]  /*7390*/  HMMA.16816.F32.BF16 R20, R184.reuse, R168, R20 ;  /* 0x000000a8b814723c */ /* 0x050ff00000041814 */
[C---:B------:R-:W-:Y:S01]  /*73a0*/  HMMA.16816.F32.BF16 R24, R184.reuse, R170, R24 ;  /* 0x000000aab818723c */ /* 0x040fe20000041818 */
[----:B------:R-:W4:Y:S07]  /*73b0*/  LDSM.16.M88.4 R168, [R227+0x800] ;  /* 0x00080000e3a8783b */ /* 0x000f2e0000000200 */
[C---:B------:R-:W-:Y:S08]  /*73c0*/  HMMA.16816.F32.BF16 R28, R184.reuse, R172, R28 ;  /* 0x000000acb81c723c */ /* 0x040ff0000004181c */
[C---:B------:R-:W-:Y:S01]  /*73d0*/  HMMA.16816.F32.BF16 R32, R184.reuse, R174, R32 ;  /* 0x000000aeb820723c */ /* 0x040fe20000041820 */
[----:B------:R-:W3:Y:S07]  /*73e0*/  LDSM.16.M88.4 R172, [R227+0x1000] ;  /* 0x00100000e3ac783b */ /* 0x000eee0000000200 */
[C---:B------:R-:W-:Y:S08]  /*73f0*/  HMMA.16816.F32.BF16 R36, R184.reuse, R176, R36 ;  /* 0x000000b0b824723c */ /* 0x040ff00000041824 */
[C---:B------:R-:W-:Y:S01]  /*7400*/  HMMA.16816.F32.BF16 R40, R184.reuse, R178, R40 ;  /* 0x000000b2b828723c */ /* 0x040fe20000041828 */
[----:B------:R-:W4:Y:S07]  /*7410*/  LDSM.16.M88.4 R176, [R227+0x1800] ;  /* 0x00180000e3b0783b */ /* 0x000f2e0000000200 */
[C---:B-1----:R-:W-:Y:S08]  /*7420*/  HMMA.16816.F32.BF16 R44, R184.reuse, R152, R44 ;  /* 0x00000098b82c723c */ /* 0x042ff0000004182c */
[----:B------:R-:W-:Y:S01]  /*7430*/  HMMA.16816.F32.BF16 R48, R184, R154, R48 ;  /* 0x0000009ab830723c */ /* 0x000fe20000041830 */
[----:B------:R-:W1:Y:S07]  /*7440*/  LDSM.16.M88.4 R152, [R227+0x2000] ;  /* 0x00200000e398783b */ /* 0x000e6e0000000200 */
[C---:B--2---:R-:W-:Y:S08]  /*7450*/  HMMA.16816.F32.BF16 R4, R188.reuse, R164, R4 ;  /* 0x000000a4bc04723c */ /* 0x044ff00000041804 */
[C---:B------:R-:W-:Y:S01]  /*7460*/  HMMA.16816.F32.BF16 R8, R188.reuse, R166, R8 ;  /* 0x000000a6bc08723c */ /* 0x040fe20000041808 */
[----:B------:R-:W2:Y:S03]  /*7470*/  LDSM.16.M88.4 R164, [R227+0x2800] ;  /* 0x00280000e3a4783b */ /* 0x000ea60000000200 */
[----:B---3--:R-:W-:Y:S04]  /*7480*/  @P0 MOV R0, R251 ;  /* 0x000000fb00000202 */ /* 0x008fe80000000f00 */
[C---:B----4-:R-:W-:Y:S08]  /*7490*/  HMMA.16816.F32.BF16 R12, R188.reuse, R168, R12 ;  /* 0x000000a8bc0c723c */ /* 0x050ff0000004180c */
[C---:B------:R-:W-:Y:S01]  /*74a0*/  HMMA.16816.F32.BF16 R16, R188.reuse, R170, R16 ;  /* 0x000000aabc10723c */ /* 0x040fe20000041810 */
[----:B------:R-:W3:Y:S07]  /*74b0*/  LDSM.16.M88.4 R168, [R224+0xf100] ;  /* 0x00f10000e0a8783b */ /* 0x000eee0000000200 */
[C---:B------:R-:W-:Y:S08]  /*74c0*/  HMMA.16816.F32.BF16 R20, R188.reuse, R172, R20 ;  /* 0x000000acbc14723c */ /* 0x040ff00000041814 */
[C---:B------:R-:W-:Y:S01]  /*74d0*/  HMMA.16816.F32.BF16 R24, R188.reuse, R174, R24 ;  /* 0x000000aebc18723c */ /* 0x040fe20000041818 */
[----:B------:R-:W4:Y:S07]  /*74e0*/  LDSM.16.M88.4 R172, [R224+0xf900] ;  /* 0x00f90000e0ac783b */ /* 0x000f2e0000000200 */
[C---:B------:R-:W-:Y:S08]  /*74f0*/  HMMA.16816.F32.BF16 R28, R188.reuse, R176, R28 ;  /* 0x000000b0bc1c723c */ /* 0x040ff0000004181c */
[C---:B------:R-:W-:Y:S01]  /*7500*/  HMMA.16816.F32.BF16 R32, R188.reuse, R178, R32 ;  /* 0x000000b2bc20723c */ /* 0x040fe20000041820 */
[----:B------:R-:W4:Y:S07]  /*7510*/  LDSM.16.M88.4 R176, [R224+0x10100] ;  /* 0x01010000e0b0783b */ /* 0x000f2e0000000200 */
[C---:B-1----:R-:W-:Y:S08]  /*7520*/  HMMA.16816.F32.BF16 R36, R188.reuse, R152, R36 ;  /* 0x00000098bc24723c */ /* 0x042ff00000041824 */
[C---:B------:R-:W-:Y:S01]  /*7530*/  HMMA.16816.F32.BF16 R40, R188.reuse, R154, R40 ;  /* 0x0000009abc28723c */ /* 0x040fe20000041828 */
[----:B------:R-:W1:Y:S07]  /*7540*/  LDSM.16.M88.4 R152, [R224+0x10900] ;  /* 0x01090000e098783b */ /* 0x000e6e0000000200 */
[C---:B--2---:R-:W-:Y:S08]  /*7550*/  HMMA.16816.F32.BF16 R44, R188.reuse, R164, R44 ;  /* 0x000000a4bc2c723c */ /* 0x044ff0000004182c */
[----:B------:R-:W-:Y:S01]  /*7560*/  HMMA.16816.F32.BF16 R48, R188, R166, R48 ;  /* 0x000000a6bc30723c */ /* 0x000fe20000041830 */
[----:B------:R-:W2:Y:S07]  /*7570*/  LDSM.16.M88.4 R164, [R224+0x11100] ;  /* 0x01110000e0a4783b */ /* 0x000eae0000000200 */
[C---:B---3--:R-:W-:Y:S08]  /*7580*/  HMMA.16816.F32.BF16 R4, R192.reuse, R168, R4 ;  /* 0x000000a8c004723c */ /* 0x048ff00000041804 */
[C---:B------:R-:W-:Y:S01]  /*7590*/  HMMA.16816.F32.BF16 R8, R192.reuse, R170, R8 ;  /* 0x000000aac008723c */ /* 0x040fe20000041808 */
[----:B------:R-:W3:Y:S07]  /*75a0*/  LDSM.16.M88.4 R168, [R224+0x11900] ;  /* 0x01190000e0a8783b */ /* 0x000eee0000000200 */
[C---:B----4-:R-:W-:Y:S08]  /*75b0*/  HMMA.16816.F32.BF16 R12, R192.reuse, R172, R12 ;  /* 0x000000acc00c723c */ /* 0x050ff0000004180c */
[C---:B------:R-:W-:Y:S01]  /*75c0*/  HMMA.16816.F32.BF16 R16, R192.reuse, R174, R16 ;  /* 0x000000aec010723c */ /* 0x040fe20000041810 */
[----:B------:R-:W4:Y:S07]  /*75d0*/  LDSM.16.M88.4 R172, [R243] ;  /* 0x00000000f3ac783b */ /* 0x000f2e0000000200 */
[C---:B------:R-:W-:Y:S08]  /*75e0*/  HMMA.16816.F32.BF16 R20, R192.reuse, R176, R20 ;  /* 0x000000b0c014723c */ /* 0x040ff00000041814 */
[C---:B------:R-:W-:Y:S01]  /*75f0*/  HMMA.16816.F32.BF16 R24, R192.reuse, R178, R24 ;  /* 0x000000b2c018723c */ /* 0x040fe20000041818 */
[----:B------:R-:W4:Y:S07]  /*7600*/  LDSM.16.M88.4 R176, [R242] ;  /* 0x00000000f2b0783b */ /* 0x000f2e0000000200 */
[C---:B-1----:R-:W-:Y:S08]  /*7610*/  HMMA.16816.F32.BF16 R28, R192.reuse, R152, R28 ;  /* 0x00000098c01c723c */ /* 0x042ff0000004181c */
[C---:B------:R-:W-:Y:S01]  /*7620*/  HMMA.16816.F32.BF16 R32, R192.reuse, R154, R32 ;  /* 0x0000009ac020723c */ /* 0x040fe20000041820 */
[----:B------:R-:W1:Y:S07]  /*7630*/  LDSM.16.M88.4 R152, [R241] ;  /* 0x00000000f198783b */ /* 0x000e6e0000000200 */
[C---:B--2---:R-:W-:Y:S08]  /*7640*/  HMMA.16816.F32.BF16 R36, R192.reuse, R164, R36 ;  /* 0x000000a4c024723c */ /* 0x044ff00000041824 */
[C---:B------:R-:W-:Y:S01]  /*7650*/  HMMA.16816.F32.BF16 R40, R192.reuse, R166, R40 ;  /* 0x000000a6c028723c */ /* 0x040fe20000041828 */
[----:B------:R-:W2:Y:S07]  /*7660*/  LDSM.16.M88.4 R164, [R240] ;  /* 0x00000000f0a4783b */ /* 0x000eae0000000200 */
[C---:B---3--:R-:W-:Y:S08]  /*7670*/  HMMA.16816.F32.BF16 R44, R192.reuse, R168, R44 ;  /* 0x000000a8c02c723c */ /* 0x048ff0000004182c */
[----:B------:R-:W-:Y:S01]  /*7680*/  HMMA.16816.F32.BF16 R48, R192, R170, R48 ;  /* 0x000000aac030723c */ /* 0x000fe20000041830 */
[----:B------:R-:W3:Y:S07]  /*7690*/  LDSM.16.M88.4 R168, [R239] ;  /* 0x00000000efa8783b */ /* 0x000eee0000000200 */
[C---:B----4-:R-:W-:Y:S08]  /*76a0*/  HMMA.16816.F32.BF16 R4, R196.reuse, R172, R4 ;  /* 0x000000acc404723c */ /* 0x050ff00000041804 */
[C---:B------:R-:W-:Y:S01]  /*76b0*/  HMMA.16816.F32.BF16 R8, R196.reuse, R174, R8 ;  /* 0x000000aec408723c */ /* 0x040fe20000041808 */
[----:B------:R-:W4:Y:S07]  /*76c0*/  LDSM.16.M88.4 R172, [R238] ;  /* 0x00000000eeac783b */ /* 0x000f2e0000000200 */
[C---:B------:R-:W-:Y:S08]  /*76d0*/  HMMA.16816.F32.BF16 R12, R196.reuse, R176, R12 ;  /* 0x000000b0c40c723c */ /* 0x040ff0000004180c */
[C---:B------:R-:W-:Y:S01]  /*76e0*/  HMMA.16816.F32.BF16 R16, R196.reuse, R178, R16 ;  /* 0x000000b2c410723c */ /* 0x040fe20000041810 */
[----:B------:R-:W4:Y:S07]  /*76f0*/  LDSM.16.M88.4 R176, [R230+0xf100] ;  /* 0x00f10000e6b0783b */ /* 0x000f2e0000000200 */
        /* <DEDUP_REMOVED lines=9> */
[C---:B----4-:R-:W-:Y:S08]  /*7790*/  HMMA.16816.F32.BF16 R44, R196.reuse, R172, R44 ;  /* 0x000000acc42c723c */ /* 0x050ff0000004182c */
[----:B------:R-:W-:Y:S01]  /*77a0*/  HMMA.16816.F32.BF16 R48, R196, R174, R48 ;  /* 0x000000aec430723c */ /* 0x000fe20000041830 */
        /* <DEDUP_REMOVED lines=14> */
[C---:B------:R-:W-:Y:S01]  /*7890*/  HMMA.16816.F32.BF16 R40, R200.reuse, R174, R40 ;  /* 0x000000aec828723c */ /* 0x040fe20000041828 */
[----:B------:R-:W4:Y:S07]  /*78a0*/  LDSM.16.M88.4 R172, [R227+0x4800] ;  /* 0x00480000e3ac783b */ /* 0x000f2e0000000200 */
[C---:B------:R-:W-:Y:S08]  /*78b0*/  HMMA.16816.F32.BF16 R44, R200.reuse, R176, R44 ;  /* 0x000000b0c82c723c */ /* 0x040ff0000004182c */
[----:B------:R-:W-:Y:S01]  /*78c0*/  HMMA.16816.F32.BF16 R48, R200, R178, R48 ;  /* 0x000000b2c830723c */ /* 0x000fe20000041830 */
        /* <DEDUP_REMOVED lines=21> */
[----:B------:R-:W2:Y:S07]  /*7a20*/  LDSM.16.M88.4 R164, [R224+0x14900] ;  /* 0x01490000e0a4783b */ /* 0x000eae0000000200 */
[C---:B---3--:R-:W-:Y:S08]  /*7a30*/  HMMA.16816.F32.BF16 R12, R208.reuse, R168, R12 ;  /* 0x000000a8d00c723c */ /* 0x048ff0000004180c */
[C---:B------:R-:W-:Y:S01]  /*7a40*/  HMMA.16816.F32.BF16 R16, R208.reuse, R170, R16 ;  /* 0x000000aad010723c */ /* 0x040fe20000041810 */
[----:B------:R-:W3:Y:S07]  /*7a50*/  LDSM.16.M88.4 R168, [R237] ;  /* 0x00000000eda8783b */ /* 0x000eee0000000200 */
        /* <DEDUP_REMOVED lines=10> */
[----:B------:R-:W-:Y:S01]  /*7b00*/  HMMA.16816.F32.BF16 R48, R208, R166, R48 ;  /* 0x000000a6d030723c */ /* 0x000fe20000041830 */
[----:B------:R-:W2:Y:S07]  /*7b10*/  LDSM.16.M88.4 R164, [R233] ;  /* 0x00000000e9a4783b */ /* 0x000eae0000000200 */
[C---:B---3--:R-:W-:Y:S08]  /*7b20*/  HMMA.16816.F32.BF16 R4, R212.reuse, R168, R4 ;  /* 0x000000a8d404723c */ /* 0x048ff00000041804 */
[C---:B------:R-:W-:Y:S01]  /*7b30*/  HMMA.16816.F32.BF16 R8, R212.reuse, R170, R8 ;  /* 0x000000aad408723c */ /* 0x040fe20000041808 */
[----:B------:R-:W3:Y:S07]  /*7b40*/  LDSM.16.M88.4 R168, [R232] ;  /* 0x00000000e8a8783b */ /* 0x000eee0000000200 */
[C---:B----4-:R-:W-:Y:S08]  /*7b50*/  HMMA.16816.F32.BF16 R12, R212.reuse, R172, R12 ;  /* 0x000000acd40c723c */ /* 0x050ff0000004180c */
        /* <DEDUP_REMOVED lines=24> */
[C---:B------:R-:W-:Y:S08]  /*7ce0*/  HMMA.16816.F32.BF16 R32, R216.reuse, R166, R32 ;  /* 0x000000a6d820723c */ /* 0x040ff00000041820 */
[C---:B---3--:R-:W-:Y:S08]  /*7cf0*/  HMMA.16816.F32.BF16 R36, R216.reuse, R168, R36 ;  /* 0x000000a8d824723c */ /* 0x048ff00000041824 */
[C---:B------:R-:W-:Y:S08]  /*7d00*/  HMMA.16816.F32.BF16 R40, R216.reuse, R170, R40 ;  /* 0x000000aad828723c */ /* 0x040ff00000041828 */
[C---:B----4-:R-:W-:Y:S08]  /*7d10*/  HMMA.16816.F32.BF16 R44, R216.reuse, R172, R44 ;  /* 0x000000acd82c723c */ /* 0x050ff0000004182c */
        /* <DEDUP_REMOVED lines=8> */
[----:B------:R-:W-:Y:S03]  /*7da0*/  MUFU.TANH R173, R4 ;  /* 0x0000000400ad7308 */ /* 0x000fe60000002400 */
[----:B------:R-:W-:Y:S02]  /*7db0*/  FMUL.FTZ R7, R7, c[0x0][0x320] ;  /* 0x0000c80007077a20 */ /* 0x000fe40000410000 */
[----:B------:R-:W-:Y:S02]  /*7dc0*/  FMUL.FTZ R8, R8, c[0x0][0x320] ;  /* 0x0000c80008087a20 */ /* 0x000fe40000410000 */
[----:B------:R-:W-:Y:S02]  /*7dd0*/  FMUL.FTZ R9, R9, c[0x0][0x320] ;  /* 0x0000c80009097a20 */ /* 0x000fe40000410000 */
[----:B------:R-:W-:Y:S01]  /*7de0*/  FMUL.FTZ R10, R10, c[0x0][0x320] ;  /* 0x0000c8000a0a7a20 */ /* 0x000fe20000410000 */
[----:B------:R-:W1:Y:S01]  /*7df0*/  MUFU.TANH R172, R5 ;  /* 0x0000000500ac7308 */ /* 0x000e620000002400 */
[----:B------:R-:W-:Y:S02]  /*7e00*/  FMUL.FTZ R11, R11, c[0x0][0x320] ;  /* 0x0000c8000b0b7a20 */ /* 0x000fe40000410000 */
        /* <DEDUP_REMOVED lines=8> */
[----:B------:R-:W-:Y:S03]  /*7e90*/  FMUL.FTZ R19, R19, c[0x0][0x320] ;  /* 0x0000c80013137a20 */ /* 0x000fe60000410000 */
[----:B------:R3:W-:Y:S10]  /*7ea0*/  MUFU.TANH R165, R7 ;  /* 0x0000000700a57308 */ /* 0x0007f40000002400 */
[----:B------:R-:W-:Y:S10]  /*7eb0*/  MUFU.TANH R164, R8 ;  /* 0x0000000800a47308 */ /* 0x000ff40000002400 */
[----:B------:R-:W4:Y:S01]  /*7ec0*/  MUFU.TANH R102, R9 ;  /* 0x0000000900667308 */ /* 0x000f220000002400 */
[----:B---3--:R-:W3:Y:S09]  /*7ed0*/  LDSM.16.M88.4 R4, [R227+0x7000] ;  /* 0x00700000e304783b */ /* 0x008ef20000000200 */
[----:B------:R-:W1:Y:S10]  /*7ee0*/  MUFU.TANH R101, R10 ;  /* 0x0000000a00657308 */ /* 0x000e740000002400 */
[----:B------:R1:W-:Y:S10]  /*7ef0*/  MUFU.TANH R100, R11 ;  /* 0x0000000b00647308 */ /* 0x0003f40000002400 */
[----:B------:R-:W-:Y:S10]  /*7f00*/  MUFU.TANH R17, R17 ;  /* 0x0000001100117308 */ /* 0x000ff40000002400 */
[----:B------:R-:W-:Y:S01]  /*7f10*/  MUFU.TANH R18, R18 ;  /* 0x0000001200127308 */ /* 0x000fe20000002400 */
[C---:B---3--:R-:W-:Y:S01]  /*7f20*/  HMMA.16816.F32.BF16 R20, R220.reuse, R4, R20 ;  /* 0x00000004dc14723c */ /* 0x048fe20000041814 */
[----:B-1----:R-:W1:Y:S08]  /*7f30*/  LDSM.16.M88.4 R8, [R227+0x7800] ;  /* 0x00780000e308783b */ /* 0x002e700000000200 */
[----:B------:R2:W3:Y:S01]  /*7f40*/  MUFU.TANH R167, R13 ;  /* 0x0000000d00a77308 */ /* 0x0004e20000002400 */
[C---:B------:R-:W-:Y:S01]  /*7f50*/  HMMA.16816.F32.BF16 R24, R220.reuse, R6, R24 ;  /* 0x00000006dc18723c */ /* 0x040fe20000041818 */
[----:B------:R-:W2:Y:S08]  /*7f60*/  LDSM.16.M88.4 R4, [R227+0x8000] ;  /* 0x00800000e304783b */ /* 0x000eb00000000200 */
[----:B------:R4:W-:Y:S05]  /*7f70*/  MUFU.TANH R166, R12 ;  /* 0x0000000c00a67308 */ /* 0x0009ea0000002400 */
[----:B------:R-:W-:Y:S02]  /*7f80*/  FMUL.FTZ R21, R21, c[0x0][0x320] ;  /* 0x0000c80015157a20 */ /* 0x000fe40000410000 */
[----:B------:R-:W-:Y:S03]  /*7f90*/  FMUL.FTZ R22, R22, c[0x0][0x320] ;  /* 0x0000c80016167a20 */ /* 0x000fe60000410000 */
[----:B------:R2:W2:Y:S01]  /*7fa0*/  MUFU.TANH R168, R14 ;  /* 0x0000000e00a87308 */ /* 0x0004a20000002400 */
[----:B------:R-:W-:Y:S02]  /*7fb0*/  FMUL.FTZ R23, R23, c[0x0][0x320] ;  /* 0x0000c80017177a20 */ /* 0x000fe40000410000 */
[----:B------:R-:W-:Y:S02]  /*7fc0*/  FMUL.FTZ R20, R20, c[0x0][0x320] ;  /* 0x0000c80014147a20 */ /* 0x000fe40000410000 */
[----:B------:R-:W-:Y:S02]  /*7fd0*/  FMUL.FTZ R25, R25, c[0x0][0x320] ;  /* 0x0000c80019197a20 */ /* 0x000fe40000410000 */
[----:B------:R-:W-:Y:S02]  /*7fe0*/  FMUL.FTZ R24, R24, c[0x0][0x320] ;  /* 0x0000c80018187a20 */ /* 0x000fe40000410000 */
[----:B------:R-:W-:Y:S01]  /*7ff0*/  FMUL.FTZ R26, R26, c[0x0][0x320] ;  /* 0x0000c8001a1a7a20 */ /* 0x000fe20000410000 */
[----:B------:R-:W3:Y:S01]  /*8000*/  MUFU.TANH R21, R21 ;  /* 0x0000001500157308 */ /* 0x000ee20000002400 */
[----:B------:R-:W-:Y:S01]  /*8010*/  FMUL.FTZ R27, R27, c[0x0][0x320] ;  /* 0x0000c8001b1b7a20 */ /* 0x000fe20000410000 */
[C---:B-1----:R-:W-:Y:S08]  /*8020*/  HMMA.16816.F32.BF16 R28, R220.reuse, R8, R28 ;  /* 0x00000008dc1c723c */ /* 0x042ff0000004181c */
[----:B------:R-:W1:Y:S01]  /*8030*/  MUFU.TANH R22, R22 ;  /* 0x0000001600167308 */ /* 0x000e620000002400 */
[C---:B------:R-:W-:Y:S01]  /*8040*/  HMMA.16816.F32.BF16 R32, R220.reuse, R10, R32 ;  /* 0x0000000adc20723c */ /* 0x040fe20000041820 */
[----:B------:R-:W1:Y:S01]  /*8050*/  LDSM.16.M88.4 R8, [R227+0x8800] ;  /* 0x00880000e308783b */ /* 0x000e620000000200 */
[----:B------:R-:W-:Y:S06]  /*8060*/  DEPBAR.LE SB0, 0x0 ;  /* 0x000080000000791a */ /* 0x000fec0000000000 */
[C---:B--2---:R-:W-:Y:S01]  /*8070*/  HMMA.16816.F32.BF16 R36, R220.reuse, R4, R36 ;  /* 0x00000004dc24723c */ /* 0x044fe20000041824 */
[----:B------:R-:W2:Y:S01]  /*8080*/  SHFL.IDX PT, R5, R0, RZ, 0x1c1f ;  /* 0x001c1fff00057589 */ /* 0x000ea200000e0000 */
[----:B------:R1:W1:Y:S06]  /*8090*/  MUFU.TANH R169, R15 ;  /* 0x0000000f00a97308 */ /* 0x00026c0000002400 */
[C---:B------:R-:W-:Y:S01]  /*80a0*/  HMMA.16816.F32.BF16 R40, R220.reuse, R6, R40 ;  /* 0x00000006dc28723c */ /* 0x040fe20000041828 */
[----:B------:R2:W1:Y:S03]  /*80b0*/  SHFL.IDX PT, R4, R0, 0x1, 0x1c1f ;  /* 0x003c1f0000047f89 */ /* 0x00046600000e0000 */
[----:B------:R3:W-:Y:S01]  /*80c0*/  MUFU.TANH R170, R16 ;  /* 0x0000001000aa7308 */ /* 0x0007e20000002400 */
[----:B------:R-:W-:Y:S02]  /*80d0*/  FMUL.FTZ R29, R29, c[0x0][0x320] ;  /* 0x0000c8001d1d7a20 */ /* 0x000fe40000410000 */
[----:B------:R-:W-:Y:S02]  /*80e0*/  FMUL.FTZ R30, R30, c[0x0][0x320] ;  /* 0x0000c8001e1e7a20 */ /* 0x000fe40000410000 */
[----:B------:R-:W-:Y:S03]  /*80f0*/  FMUL.FTZ R31, R31, c[0x0][0x320] ;  /* 0x0000c8001f1f7a20 */ /* 0x000fe60000410000 */
[----:B------:R-:W-:Y:S02]  /*8100*/  FMUL.FTZ R28, R28, c[0x0][0x320] ;  /* 0x0000c8001c1c7a20 */ /* 0x000fe40000410000 */
[----:B------:R-:W3:Y:S01]  /*8110*/  MUFU.TANH R25, R25 ;  /* 0x0000001900197308 */ /* 0x000ee20000002400 */
[----:B------:R-:W-:Y:S01]  /*8120*/  BAR.SYNC.DEFER_BLOCKING 0x0 ;  /* 0x0000000000007b1d */ /* 0x000fe20000010000 */
[----:B------:R-:W-:Y:S02]  /*8130*/  FMUL.FTZ R36, R36, c[0x0][0x320] ;  /* 0x0000c80024247a20 */ /* 0x000fe40000410000 */
[----:B------:R-:W-:Y:S02]  /*8140*/  FMUL.FTZ R37, R37, c[0x0][0x320] ;  /* 0x0000c80025257a20 */ /* 0x000fe40000410000 */
[----:B------:R-:W-:Y:S02]  /*8150*/  FMUL.FTZ R38, R38, c[0x0][0x320] ;  /* 0x0000c80026267a20 */ /* 0x000fe40000410000 */
[----:B------:R-:W-:Y:S01]  /*8160*/  FMUL.FTZ R39, R39, c[0x0][0x320] ;  /* 0x0000c80027277a20 */ /* 0x000fe20000410000 */
[----:B--2---:R-:W-:Y:S01]  /*8170*/  MOV R0, UR20 ;  /* 0x0000001400007c02 */ /* 0x004fe20008000f00 */
[C---:B-1----:R-:W-:Y:S01]  /*8180*/  HMMA.16816.F32.BF16 R44, R220.reuse, R8, R44 ;  /* 0x00000008dc2c723c */ /* 0x042fe2000004182c */
[----:B------:R-:W-:Y:S02]  /*8190*/  UIADD3 UR20, UR22, -0x1, URZ ;  /* 0xffffffff16147890 */ /* 0x000fe4000fffe03f */
[----:B------:R-:W-:Y:S01]  /*81a0*/  IADD3 R0, -R250, 0x1, R0 ;  /* 0x00000001fa007810 */ /* 0x000fe20007ffe100 */
[----:B------:R-:W-:Y:S01]  /*81b0*/  FMUL.FTZ R32, R32, c[0x0][0x320] ;  /* 0x0000c80020207a20 */ /* 0x000fe20000410000 */
[----:B------:R-:W-:Y:S01]  /*81c0*/  @UP0 UIMAD.WIDE.U32 UR24, UR20, UR4, URZ ;  /* 0x00000004141802a5 */ /* 0x000fe2000f8e003f */
[----:B------:R-:W-:Y:S01]  /*81d0*/  FMUL.FTZ R41, R41, c[0x0][0x320] ;  /* 0x0000c80029297a20 */ /* 0x000fe20000410000 */
[----:B------:R-:W-:Y:S01]  /*81e0*/  IADD3 R0, -R2, UR8, R0 ;  /* 0x0000000802007c10 */ /* 0x000fe2000fffe100 */
[----:B------:R-:W-:Y:S01]  /*81f0*/  HMMA.16816.F32.BF16 R48, R220, R10, R48 ;  /* 0x0000000adc30723c */ /* 0x000fe20000041830 */
[----:B------:R-:W-:Y:S03]  /*8200*/  @UP0 USHF.R.S32.HI UR23, URZ, 0x1f, UR20 ;  /* 0x0000001f3f170899 */ /* 0x000fe60008011414 */
[C---:B------:R-:W-:Y:S01]  /*8210*/  IADD3 R2, R0.reuse, R5, RZ ;  /* 0x0000000500027210 */ /* 0x040fe20007ffe0ff */
[----:B------:R-:W-:Y:S01]  /*8220*/  FMUL.FTZ R33, R33, c[0x0][0x320] ;  /* 0x0000c80021217a20 */ /* 0x000fe20000410000 */
[----:B------:R-:W-:Y:S01]  /*8230*/  IADD3 R0, R0, R4, RZ ;  /* 0x0000000400007210 */ /* 0x000fe20007ffe0ff */
[----:B------:R-:W1:Y:S01]  /*8240*/  MUFU.TANH R26, R26 ;  /* 0x0000001a001a7308 */ /* 0x000e620000002400 */
[----:B------:R-:W-:Y:S01]  /*8250*/  ISETP.GT.AND P5, PT, R2, 0x1, PT ;  /* 0x000000010200780c */ /* 0x000fe20003fa4270 */
[----:B------:R-:W-:Y:S01]  /*8260*/  FMUL.FTZ R40, R40, c[0x0][0x320] ;  /* 0x0000c80028287a20 */ /* 0x000fe20000410000 */
[----:B------:R-:W-:Y:S01]  /*8270*/  ISETP.GT.AND P1, PT, R0, RZ, PT ;  /* 0x000000ff0000720c */ /* 0x000fe20003f24270 */
[----:B------:R-:W-:Y:S01]  /*8280*/  @UP0 UIMAD UR23, UR23, UR4, URZ ;  /* 0x00000004171702a4 */ /* 0x000fe2000f8e023f */
[----:B------:R-:W-:Y:S01]  /*8290*/  FSEL R7, R172, -INF , P5 ;  /* 0xff800000ac077808 */ /* 0x000fe20002800000 */
[----:B------:R-:W-:Y:S01]  /*82a0*/  FMUL.FTZ R34, R34, c[0x0][0x320] ;  /* 0x0000c80022227a20 */ /* 0x000fe20000410000 */
[----:B------:R-:W-:Y:S01]  /*82b0*/  FSEL R13, R171, -INF , P1 ;  /* 0xff800000ab0d7808 */ /* 0x000fe20000800000 */
[----:B------:R-:W-:Y:S01]  /*82c0*/  FMUL.FTZ R35, R35, c[0x0][0x320] ;  /* 0x0000c80023237a20 */ /* 0x000fe20000410000 */
[----:B------:R-:W-:Y:S01]  /*82d0*/  ISETP.GT.AND P5, PT, R2, 0x9, PT ;  /* 0x000000090200780c */ /* 0x000fe20003fa4270 */
[----:B------:R-:W2:Y:S01]  /*82e0*/  MUFU.TANH R19, R19 ;  /* 0x0000001300137308 */ /* 0x000ea20000002400 */
[----:B------:R-:W-:Y:S01]  /*82f0*/  ISETP.GT.AND P1, PT, R0, 0x8, PT ;  /* 0x000000080000780c */ /* 0x000fe20003f24270 */
[----:B------:R-:W-:Y:S01]  /*8300*/  FMUL.FTZ R44, R44, c[0x0][0x320] ;  /* 0x0000c8002c2c7a20 */ /* 0x000fe20000410000 */
[----:B----4-:R-:W-:Y:S01]  /*8310*/  FSEL R12, R102, -INF , P5 ;  /* 0xff800000660c7808 */ /* 0x010fe20002800000 */
[----:B------:R-:W-:Y:S01]  /*8320*/  FMUL.FTZ R45, R45, c[0x0][0x320] ;  /* 0x0000c8002d2d7a20 */ /* 0x000fe20000410000 */
[----:B------:R-:W-:Y:S01]  /*8330*/  FSEL R14, R101, -INF , P1 ;  /* 0xff800000650e7808 */ /* 0x000fe20000800000 */
[----:B------:R-:W-:Y:S01]  /*8340*/  FMUL.FTZ R42, R42, c[0x0][0x320] ;  /* 0x0000c8002a2a7a20 */ /* 0x000fe20000410000 */
[----:B------:R-:W-:Y:S01]  /*8350*/  ISETP.GT.AND P5, PT, R2, 0x11, PT ;  /* 0x000000110200780c */ /* 0x000fe20003fa4270 */
[----:B------:R-:W-:Y:S01]  /*8360*/  FMUL.FTZ R48, R48, c[0x0][0x320] ;  /* 0x0000c80030307a20 */ /* 0x000fe20000410000 */
[C---:B------:R-:W-:Y:S01]  /*8370*/  ISETP.GT.AND P1, PT, R0.reuse, 0x10, PT ;  /* 0x000000100000780c */ /* 0x040fe20003f24270 */
[----:B------:R-:W4:Y:S01]  /*8380*/  MUFU.TANH R29, R29 ;  /* 0x0000001d001d7308 */ /* 0x000f220000002400 */
[----:B------:R-:W-:Y:S01]  /*8390*/  ISETP.GT.AND P0, PT, R0, 0x1, PT ;  /* 0x000000010000780c */ /* 0x000fe20003f04270 */
[----:B------:R-:W-:Y:S01]  /*83a0*/  FMUL.FTZ R49, R49, c[0x0][0x320] ;  /* 0x0000c80031317a20 */ /* 0x000fe20000410000 */
[----:B---3--:R-:W-:Y:S01]  /*83b0*/  FSEL R167, R167, -INF , P5 ;  /* 0xff800000a7a77808 */ /* 0x008fe20002800000 */
[----:B------:R-:W-:Y:S01]  /*83c0*/  FMUL.FTZ R43, R43, c[0x0][0x320] ;  /* 0x0000c8002b2b7a20 */ /* 0x000fe20000410000 */
[----:B------:R-:W-:Y:S01]  /*83d0*/  ISETP.GT.AND P5, PT, R2, 0x19, PT ;  /* 0x000000190200780c */ /* 0x000fe20003fa4270 */
[----:B------:R-:W-:Y:S01]  /*83e0*/  FMUL.FTZ R46, R46, c[0x0][0x320] ;  /* 0x0000c8002e2e7a20 */ /* 0x000fe20000410000 */
[----:B------:R-:W-:Y:S01]  /*83f0*/  FSEL R168, R168, -INF , P1 ;  /* 0xff800000a8a87808 */ /* 0x000fe20000800000 */
[----:B------:R-:W-:Y:S01]  /*8400*/  FMUL.FTZ R8, R47, c[0x0][0x320] ;  /* 0x0000c8002f087a20 */ /* 0x000fe20000410000 */
[C---:B------:R-:W-:Y:S01]  /*8410*/  ISETP.GT.AND P1, PT, R0.reuse, 0x18, PT ;  /* 0x000000180000780c */ /* 0x040fe20003f24270 */
[----:B------:R-:W3:Y:S01]  /*8420*/  MUFU.TANH R30, R30 ;  /* 0x0000001e001e7308 */ /* 0x000ee20000002400 */
[----:B------:R-:W-:Y:S01]  /*8430*/  FSEL R15, R165, -INF , P0 ;  /* 0xff800000a50f7808 */ /* 0x000fe20000000000 */
[----:B------:R-:W-:Y:S01]  /*8440*/  FMUL.FTZ R51, R51, c[0x0][0x320] ;  /* 0x0000c80033337a20 */ /* 0x000fe20000410000 */
[----:B------:R-:W-:Y:S01]  /*8450*/  ISETP.GT.AND P0, PT, R0, 0x9, PT ;  /* 0x000000090000780c */ /* 0x000fe20003f04270 */
[----:B------:R-:W-:Y:S01]  /*8460*/  @UP0 UIMAD UR23, UR20, UR5, UR23 ;  /* 0x00000005141702a4 */ /* 0x000fe2000f8e0217 */
[----:B------:R-:W-:Y:S02]  /*8470*/  FSEL R171, R17, -INF , P5 ;  /* 0xff80000011ab7808 */ /* 0x000fe40002800000 */
[----:B------:R-:W-:Y:S01]  /*8480*/  ISETP.GT.AND P5, PT, R2, 0x21, PT ;  /* 0x000000210200780c */ /* 0x000fe20003fa4270 */
[----:B------:R-:W-:Y:S01]  /*8490*/  @UP0 UIADD3 UR23, UR25, UR23, URZ ;  /* 0x0000001719170290 */ /* 0x000fe2000fffe03f */
[----:B------:R-:W-:Y:S01]  /*84a0*/  FSEL R172, R18, -INF , P1 ;  /* 0xff80000012ac7808 */ /* 0x000fe20000800000 */
[----:B------:R-:W1:Y:S01]  /*84b0*/  MUFU.TANH R23, R23 ;  /* 0x0000001700177308 */ /* 0x000e620000002400 */
[----:B------:R-:W-:Y:S01]  /*84c0*/  ISETP.GT.AND P1, PT, R0, 0x20, PT ;  /* 0x000000200000780c */ /* 0x000fe20003f24270 */
[----:B------:R-:W-:Y:S01]  /*84d0*/  @UP0 UIMAD UR23, UR23, 0x60, URZ ;  /* 0x00000060171708a4 */ /* 0x000fe2000f8e023f */
[----:B------:R-:W-:Y:S02]  /*84e0*/  FSEL R16, R100, -INF , P0 ;  /* 0xff80000064107808 */ /* 0x000fe40000000000 */
[----:B------:R-:W-:Y:S02]  /*84f0*/  ISETP.GT.AND P0, PT, R0, 0x11, PT ;  /* 0x000000110000780c */ /* 0x000fe40003f04270 */
[----:B------:R-:W-:Y:S02]  /*8500*/  FSEL R175, R21, -INF , P5 ;  /* 0xff80000015af7808 */ /* 0x000fe40002800000 */
[----:B------:R-:W-:Y:S01]  /*8510*/  FSEL R174, R22, -INF , P1 ;  /* 0xff80000016ae7808 */ /* 0x000fe20000800000 */
[----:B------:R-:W3:Y:S01]  /*8520*/  MUFU.TANH R36, R36 ;  /* 0x0000002400247308 */ /* 0x000ee20000002400 */
[----:B------:R-:W-:Y:S02]  /*8530*/  ISETP.GT.AND P5, PT, R2, 0x29, PT ;  /* 0x000000290200780c */ /* 0x000fe40003fa4270 */
[C---:B------:R-:W-:Y:S02]  /*8540*/  ISETP.GT.AND P1, PT, R0.reuse, 0x28, PT ;  /* 0x000000280000780c */ /* 0x040fe40003f24270 */
[----:B------:R-:W-:Y:S02]  /*8550*/  FSEL R169, R169, -INF , P0 ;  /* 0xff800000a9a97808 */ /* 0x000fe40000000000 */
[----:B------:R-:W-:Y:S02]  /*8560*/  ISETP.GT.AND P0, PT, R0, 0x19, PT ;  /* 0x000000190000780c */ /* 0x000fe40003f04270 */
[C---:B------:R-:W-:Y:S01]  /*8570*/  ISETP.GT.AND P6, PT, R2.reuse, RZ, PT ;  /* 0x000000ff0200720c */ /* 0x040fe20003fc4270 */
[----:B------:R-:W3:Y:S01]  /*8580*/  MUFU.TANH R37, R37 ;  /* 0x0000002500257308 */ /* 0x000ee20000002400 */
[----:B------:R-:W-:Y:S02]  /*8590*/  FSEL R179, R25, -INF , P5 ;  /* 0xff80000019b37808 */ /* 0x000fe40002800000 */
[----:B------:R-:W-:Y:S02]  /*85a0*/  ISETP.GT.AND P5, PT, R2, 0x31, PT ;  /* 0x000000310200780c */ /* 0x000fe40003fa4270 */
[----:B-1----:R-:W-:Y:S02]  /*85b0*/  FSEL R180, R26, -INF , P1 ;  /* 0xff8000001ab47808 */ /* 0x002fe40000800000 */
[C---:B------:R-:W-:Y:S02]  /*85c0*/  ISETP.GT.AND P1, PT, R0.reuse, 0x30, PT ;  /* 0x000000300000780c */ /* 0x040fe40003f24270 */
[----:B------:R-:W-:Y:S01]  /*85d0*/  FSEL R6, R173, -INF , P6 ;  /* 0xff800000ad067808 */ /* 0x000fe20003000000 */
[----:B------:R-:W1:Y:S01]  /*85e0*/  MUFU.TANH R20, R20 ;  /* 0x0000001400147308 */ /* 0x000e620000002400 */
[----:B--2---:R-:W-:Y:S02]  /*85f0*/  FSEL R173, R19, -INF , P0 ;  /* 0xff80000013ad7808 */ /* 0x004fe40000000000 */
[----:B------:R-:W-:Y:S02]  /*8600*/  ISETP.GT.AND P0, PT, R0, 0x21, PT ;  /* 0x000000210000780c */ /* 0x000fe40003f04270 */
[----:B----4-:R-:W-:Y:S02]  /*8610*/  FSEL R250, R29, -INF , P5 ;  /* 0xff8000001dfa7808 */ /* 0x010fe40002800000 */
[----:B---3--:R-:W-:Y:S02]  /*8620*/  FSEL R251, R30, -INF , P1 ;  /* 0xff8000001efb7808 */ /* 0x008fe40000800000 */
[C---:B------:R-:W-:Y:S01]  /*8630*/  ISETP.GT.AND P5, PT, R2.reuse, 0x40, PT ;  /* 0x000000400200780c */ /* 0x040fe20003fa4270 */
[----:B------:R-:W2:Y:S01]  /*8640*/  MUFU.TANH R24, R24 ;  /* 0x0000001800187308 */ /* 0x000ea20000002400 */
[----:B------:R-:W-:Y:S02]  /*8650*/  ISETP.GT.AND P1, PT, R2, 0x41, PT ;  /* 0x000000410200780c */ /* 0x000fe40003f24270 */
[----:B------:R-:W-:Y:S02]  /*8660*/  FSEL R177, R23, -INF , P0 ;  /* 0xff80000017b17808 */ /* 0x000fe40000000000 */
[----:B------:R-:W-:Y:S01]  /*8670*/  FSEL R17, R36, -INF , P5 ;  /* 0xff80000024117808 */ /* 0x000fe20002800000 */
[----:B------:R-:W3:Y:S01]  /*8680*/  LDL.64 R22, [R1+0x30] ;  /* 0x0000300001167983 */ /* 0x000ee20000100a00 */
[----:B------:R-:W-:Y:S02]  /*8690*/  FSEL R18, R37, -INF , P1 ;  /* 0xff80000025127808 */ /* 0x000fe40000800000 */
[----:B------:R-:W-:Y:S01]  /*86a0*/  ISETP.GT.AND P6, PT, R2, 0x8, PT ;  /* 0x000000080200780c */ /* 0x000fe20003fc4270 */
[----:B------:R-:W4:Y:S01]  /*86b0*/  MUFU.TANH R28, R28 ;  /* 0x0000001c001c7308 */ /* 0x000f220000002400 */
[----:B------:R-:W-:Y:S01]  /*86c0*/  FMNMX.FTZ R4, R6, R3, !PT ;  /* 0x0000000306047209 */ /* 0x000fe20007810000 */
[----:B------:R-:W3:Y:S01]  /*86d0*/  LDL.64 R36, [R1+0x28] ;  /* 0x0000280001247983 */ /* 0x000ee20000100a00 */
[----:B------:R-:W-:Y:S02]  /*86e0*/  FSEL R10, R164, -INF , P6 ;  /* 0xff800000a40a7808 */ /* 0x000fe40003000000 */
[----:B------:R-:W-:Y:S02]  /*86f0*/  FMNMX.FTZ R4, R7, R4, !PT ;  /* 0x0000000407047209 */ /* 0x000fe40007810000 */
[----:B------:R-:W-:Y:S02]  /*8700*/  ISETP.GT.AND P6, PT, R2, 0x10, PT ;  /* 0x000000100200780c */ /* 0x000fe40003fc4270 */
[----:B------:R-:W-:Y:S01]  /*8710*/  FMNMX.FTZ R4, R10, R4, !PT ;  /* 0x000000040a047209 */ /* 0x000fe20007810000 */
[----:B------:R-:W2:Y:S01]  /*8720*/  MUFU.TANH R27, R27 ;  /* 0x0000001b001b7308 */ /* 0x000ea20000002400 */
[----:B------:R-:W-:Y:S02]  /*8730*/  FSEL R166, R166, -INF , P6 ;  /* 0xff800000a6a67808 */ /* 0x000fe40003000000 */
[----:B------:R-:W-:Y:S02]  /*8740*/  FMNMX.FTZ R4, R12, R4, !PT ;  /* 0x000000040c047209 */ /* 0x000fe40007810000 */
[----:B------:R-:W-:Y:S02]  /*8750*/  ISETP.GT.AND P6, PT, R2, 0x18, PT ;  /* 0x000000180200780c */ /* 0x000fe40003fc4270 */
[----:B------:R-:W-:Y:S02]  /*8760*/  FMNMX.FTZ R4, R166, R4, !PT ;  /* 0x00000004a6047209 */ /* 0x000fe40007810000 */
[----:B------:R-:W-:Y:S01]  /*8770*/  FSEL R170, R170, -INF , P6 ;  /* 0xff800000aaaa7808 */ /* 0x000fe20003000000 */
[----:B------:R-:W4:Y:S01]  /*8780*/  MUFU.TANH R33, R33 ;  /* 0x0000002100217308 */ /* 0x000f220000002400 */
[----:B------:R-:W-:Y:S02]  /*8790*/  FMNMX.FTZ R4, R167, R4, !PT ;  /* 0x00000004a7047209 */ /* 0x000fe40007810000 */
[----:B------:R-:W-:Y:S02]  /*87a0*/  ISETP.GT.AND P6, PT, R2, 0x20, PT ;  /* 0x000000200200780c */ /* 0x000fe40003fc4270 */
[----:B------:R-:W-:Y:S02]  /*87b0*/  FMNMX.FTZ R4, R170, R4, !PT ;  /* 0x00000004aa047209 */ /* 0x000fe40007810000 */
[----:B-1----:R-:W-:Y:S02]  /*87c0*/  FSEL R176, R20, -INF , P6 ;  /* 0xff80000014b07808 */ /* 0x002fe40003000000 */
[----:B------:R-:W-:Y:S01]  /*87d0*/  FMNMX.FTZ R4, R171, R4, !PT ;  /* 0x00000004ab047209 */ /* 0x000fe20007810000 */
[----:B------:R-:W1:Y:S01]  /*87e0*/  MUFU.TANH R32, R32 ;  /* 0x0000002000207308 */ /* 0x000e620000002400 */
[----:B------:R-:W-:Y:S02]  /*87f0*/  ISETP.GT.AND P6, PT, R2, 0x28, PT ;  /* 0x000000280200780c */ /* 0x000fe40003fc4270 */
[----:B------:R-:W-:Y:S02]  /*8800*/  FMNMX.FTZ R4, R176, R4, !PT ;  /* 0x00000004b0047209 */ /* 0x000fe40007810000 */
[----:B--2---:R-:W-:Y:S02]  /*8810*/  FSEL R178, R24, -INF , P6 ;  /* 0xff80000018b27808 */ /* 0x004fe40003000000 */
[----:B------:R-:W-:Y:S02]  /*8820*/  FMNMX.FTZ R4, R175, R4, !PT ;  /* 0x00000004af047209 */ /* 0x000fe40007810000 */
[----:B------:R-:W-:Y:S01]  /*8830*/  FMNMX.FTZ R5, R13, R103, !PT ;  /* 0x000000670d057209 */ /* 0x000fe20007810000 */
[----:B------:R-:W2:Y:S01]  /*8840*/  MUFU.TANH R40, R40 ;  /* 0x0000002800287308 */ /* 0x000ea20000002400 */
[----:B------:R-:W-:Y:S02]  /*8850*/  ISETP.GT.AND P6, PT, R2, 0x30, PT ;  /* 0x000000300200780c */ /* 0x000fe40003fc4270 */
[----:B------:R-:W-:Y:S02]  /*8860*/  FMNMX.FTZ R4, R178, R4, !PT ;  /* 0x00000004b2047209 */ /* 0x000fe40007810000 */
[----:B------:R-:W-:Y:S02]  /*8870*/  ISETP.GT.AND P0, PT, R0, 0x29, PT ;  /* 0x000000290000780c */ /* 0x000fe40003f04270 */
[----:B----4-:R-:W-:Y:S02]  /*8880*/  FSEL R182, R28, -INF , P6 ;  /* 0xff8000001cb67808 */ /* 0x010fe40003000000 */
[----:B------:R-:W-:Y:S01]  /*8890*/  FMNMX.FTZ R5, R15, R5, !PT ;  /* 0x000000050f057209 */ /* 0x000fe20007810000 */
[----:B------:R-:W4:Y:S01]  /*88a0*/  MUFU.TANH R41, R41 ;  /* 0x0000002900297308 */ /* 0x000f220000002400 */
[----:B------:R-:W-:Y:S02]  /*88b0*/  FMNMX.FTZ R4, R179, R4, !PT ;  /* 0x00000004b3047209 */ /* 0x000fe40007810000 */
[C---:B------:R-:W-:Y:S02]  /*88c0*/  ISETP.GT.AND P6, PT, R2.reuse, 0x39, PT ;  /* 0x000000390200780c */ /* 0x040fe40003fc4270 */
[----:B------:R-:W-:Y:S02]  /*88d0*/  FSEL R181, R27, -INF , P0 ;  /* 0xff8000001bb57808 */ /* 0x000fe40000000000 */
[----:B------:R-:W-:Y:S02]  /*88e0*/  ISETP.GT.AND P0, PT, R2, 0x38, PT ;  /* 0x000000380200780c */ /* 0x000fe40003f04270 */
[----:B------:R-:W-:Y:S01]  /*88f0*/  FMNMX.FTZ R5, R14, R5, !PT ;  /* 0x000000050e057209 */ /* 0x000fe20007810000 */
[----:B------:R-:W4:Y:S01]  /*8900*/  MUFU.TANH R44, R44 ;  /* 0x0000002c002c7308 */ /* 0x000f220000002400 */
[----:B------:R-:W-:Y:S02]  /*8910*/  FMNMX.FTZ R4, R182, R4, !PT ;  /* 0x00000004b6047209 */ /* 0x000fe40007810000 */
[----:B------:R-:W-:Y:S02]  /*8920*/  FSEL R33, R33, -INF , P6 ;  /* 0xff80000021217808 */ /* 0x000fe40003000000 */
[----:B-1----:R-:W-:Y:S02]  /*8930*/  FSEL R24, R32, -INF , P0 ;  /* 0xff80000020187808 */ /* 0x002fe40000000000 */
[----:B------:R-:W-:Y:S02]  /*8940*/  ISETP.GT.AND P0, PT, R2, 0x48, PT ;  /* 0x000000480200780c */ /* 0x000fe40003f04270 */
[----:B------:R-:W-:Y:S01]  /*8950*/  FMNMX.FTZ R5, R16, R5, !PT ;  /* 0x0000000510057209 */ /* 0x000fe20007810000 */
[----:B------:R-:W1:Y:S01]  /*8960*/  MUFU.TANH R45, R45 ;  /* 0x0000002d002d7308 */ /* 0x000e620000002400 */
[----:B------:R-:W-:Y:S02]  /*8970*/  FMNMX.FTZ R4, R250, R4, !PT ;  /* 0x00000004fa047209 */ /* 0x000fe40007810000 */
[----:B--2---:R-:W-:Y:S01]  /*8980*/  FSEL R152, R40, -INF , P0 ;  /* 0xff80000028987808 */ /* 0x004fe20000000000 */
[----:B------:R-:W-:Y:S01]  /*8990*/  IMAD.MOV.U32 R40, RZ, RZ, R33 ;  /* 0x000000ffff287224 */ /* 0x000fe200078e0021 */
[----:B------:R-:W-:Y:S02]  /*89a0*/  ISETP.GT.AND P6, PT, R2, 0x49, PT ;  /* 0x000000490200780c */ /* 0x000fe40003fc4270 */
[----:B------:R-:W-:Y:S02]  /*89b0*/  FMNMX.FTZ R5, R168, R5, !PT ;  /* 0x00000005a8057209 */ /* 0x000fe40007810000 */
[----:B------:R-:W-:Y:S01]  /*89c0*/  FMNMX.FTZ R4, R24, R4, !PT ;  /* 0x0000000418047209 */ /* 0x000fe20007810000 */
[----:B------:R-:W2:Y:S01]  /*89d0*/  MUFU.TANH R48, R48 ;  /* 0x0000003000307308 */ /* 0x000ea20000002400 */
[----:B----4-:R-:W-:Y:S02]  /*89e0*/  FSEL R28, R41, -INF , P6 ;  /* 0xff800000291c7808 */ /* 0x010fe40003000000 */
[C---:B------:R-:W-:Y:S02]  /*89f0*/  ISETP.GT.AND P5, PT, R2.reuse, 0x50, PT ;  /* 0x000000500200780c */ /* 0x040fe40003fa4270 */
[C---:B------:R-:W-:Y:S02]  /*8a00*/  ISETP.GT.AND P1, PT, R2.reuse, 0x51, PT ;  /* 0x000000510200780c */ /* 0x040fe40003f24270 */
[C---:B------:R-:W-:Y:S02]  /*8a10*/  ISETP.GT.AND P6, PT, R2.reuse, 0x59, PT ;  /* 0x000000590200780c */ /* 0x040fe40003fc4270 */
[----:B------:R-:W-:Y:S01]  /*8a20*/  ISETP.GT.AND P0, PT, R2, 0x58, PT ;  /* 0x000000580200780c */ /* 0x000fe20003f04270 */
[----:B------:R-:W4:Y:S01]  /*8a30*/  MUFU.TANH R31, R31 ;  /* 0x0000001f001f7308 */ /* 0x000f220000002400 */
[----:B------:R-:W-:Y:S02]  /*8a40*/  FMNMX.FTZ R5, R169, R5, !PT ;  /* 0x00000005a9057209 */ /* 0x000fe40007810000 */
[----:B------:R-:W-:Y:S02]  /*8a50*/  FMNMX.FTZ R2, R40, R4, !PT ;  /* 0x0000000428027209 */ /* 0x000fe40007810000 */
[----:B------:R-:W-:Y:S01]  /*8a60*/  FMNMX.FTZ R4, R172, R5, !PT ;  /* 0x00000005ac047209 */ /* 0x000fe20007810000 */
[----:B------:R-:W-:Y:S01]  /*8a70*/  FMUL.FTZ R5, R50, c[0x0][0x320] ;  /* 0x0000c80032057a20 */ /* 0x000fe20000410000 */
[----:B------:R-:W-:Y:S02]  /*8a80*/  FMNMX.FTZ R2, R17, R2, !PT ;  /* 0x0000000211027209 */ /* 0x000fe40007810000 */
[----:B------:R-:W-:Y:S01]  /*8a90*/  FMNMX.FTZ R4, R173, R4, !PT ;  /* 0x00000004ad047209 */ /* 0x000fe20007810000 */
[----:B------:R-:W4:Y:S01]  /*8aa0*/  MUFU.TANH R49, R49 ;  /* 0x0000003100317308 */ /* 0x000f220000002400 */
[----:B------:R-:W-:Y:S02]  /*8ab0*/  FMNMX.FTZ R2, R18, R2, !PT ;  /* 0x0000000212027209 */ /* 0x000fe40007810000 */
[----:B------:R-:W-:Y:S02]  /*8ac0*/  FMNMX.FTZ R4, R174, R4, !PT ;  /* 0x00000004ae047209 */ /* 0x000fe40007810000 */
[----:B------:R-:W-:Y:S02]  /*8ad0*/  FMNMX.FTZ R2, R152, R2, !PT ;  /* 0x0000000298027209 */ /* 0x000fe40007810000 */
[----:B------:R-:W-:Y:S02]  /*8ae0*/  FSEL R50, R44, -INF , P5 ;  /* 0xff8000002c327808 */ /* 0x000fe40002800000 */
[----:B------:R-:W-:Y:S01]  /*8af0*/  FMNMX.FTZ R2, R28, R2, !PT ;  /* 0x000000021c027209 */ /* 0x000fe20007810000 */
[----:B------:R-:W4:Y:S01]  /*8b00*/  MUFU.TANH R34, R34 ;  /* 0x0000002200227308 */ /* 0x000f220000002400 */
[----:B------:R-:W-:Y:S02]  /*8b10*/  FMNMX.FTZ R4, R177, R4, !PT ;  /* 0x00000004b1047209 */ /* 0x000fe40007810000 */
[----:B-1----:R-:W-:Y:S02]  /*8b20*/  FSEL R25, R45, -INF , P1 ;  /* 0xff8000002d197808 */ /* 0x002fe40000800000 */
[----:B------:R-:W-:Y:S02]  /*8b30*/  FMNMX.FTZ R2, R50, R2, !PT ;  /* 0x0000000232027209 */ /* 0x000fe40007810000 */
[----:B------:R-:W-:Y:S02]  /*8b40*/  FMNMX.FTZ R4, R180, R4, !PT ;  /* 0x00000004b4047209 */ /* 0x000fe40007810000 */
[----:B------:R-:W-:Y:S01]  /*8b50*/  ISETP.GT.AND P5, PT, R0, 0x31, PT ;  /* 0x000000310000780c */ /* 0x000fe20003fa4270 */
[----:B------:R-:W1:Y:S01]  /*8b60*/  MUFU.TANH R35, R35 ;  /* 0x0000002300237308 */ /* 0x000e620000002400 */
[----:B--2---:R-:W-:Y:S02]  /*8b70*/  FSEL R48, R48, -INF , P0 ;  /* 0xff80000030307808 */ /* 0x004fe40000000000 */
[----:B------:R-:W-:Y:S02]  /*8b80*/  FMNMX.FTZ R2, R25, R2, !PT ;  /* 0x0000000219027209 */ /* 0x000fe40007810000 */
[----:B------:R-:W-:Y:S02]  /*8b90*/  FMNMX.FTZ R4, R181, R4, !PT ;  /* 0x00000004b5047209 */ /* 0x000fe40007810000 */
[----:B----4-:R-:W-:Y:S02]  /*8ba0*/  FSEL R183, R31, -INF , P5 ;  /* 0xff8000001fb77808 */ /* 0x010fe40002800000 */
[----:B------:R-:W-:Y:S01]  /*8bb0*/  FSEL R19, R49, -INF , P6 ;  /* 0xff80000031137808 */ /* 0x000fe20003000000 */
[----:B------:R-:W2:Y:S01]  /*8bc0*/  MUFU.TANH R38, R38 ;  /* 0x0000002600267308 */ /* 0x000ea20000002400 */
[----:B------:R-:W-:Y:S02]  /*8bd0*/  ISETP.GT.AND P1, PT, R0, 0x38, PT ;  /* 0x000000380000780c */ /* 0x000fe40003f24270 */
[----:B------:R-:W-:Y:S02]  /*8be0*/  FMNMX.FTZ R2, R48, R2, !PT ;  /* 0x0000000230027209 */ /* 0x000fe40007810000 */
[----:B------:R-:W-:Y:S02]  /*8bf0*/  FMNMX.FTZ R4, R251, R4, !PT ;  /* 0x00000004fb047209 */ /* 0x000fe40007810000 */
[----:B------:R-:W-:Y:S02]  /*8c00*/  FSEL R252, R34, -INF , P1 ;  /* 0xff80000022fc7808 */ /* 0x000fe40000800000 */
[C---:B------:R-:W-:Y:S01]  /*8c10*/  ISETP.GT.AND P0, PT, R0.reuse, 0x39, PT ;  /* 0x000000390000780c */ /* 0x040fe20003f04270 */
[----:B------:R-:W4:Y:S01]  /*8c20*/  MUFU.TANH R39, R39 ;  /* 0x0000002700277308 */ /* 0x000f220000002400 */
[----:B------:R-:W-:Y:S02]  /*8c30*/  FMNMX.FTZ R4, R183, R4, !PT ;  /* 0x00000004b7047209 */ /* 0x000fe40007810000 */
[----:B------:R-:W-:Y:S02]  /*8c40*/  FMNMX.FTZ R2, R19, R2, !PT ;  /* 0x0000000213027209 */ /* 0x000fe40007810000 */
[----:B------:R-:W-:Y:S02]  /*8c50*/  ISETP.GT.AND P1, PT, R0, 0x40, PT ;  /* 0x000000400000780c */ /* 0x000fe40003f24270 */
[----:B------:R-:W-:Y:S01]  /*8c60*/  FMNMX.FTZ R4, R252, R4, !PT ;  /* 0x00000004fc047209 */ /* 0x000fe20007810000 */
[----:B------:R-:W4:Y:S01]  /*8c70*/  SHFL.BFLY PT, R101, R2, 0x2, 0x1f ;  /* 0x0c401f0002657f89 */ /* 0x000f2200000e0000 */
[----:B-1----:R-:W-:Y:S01]  /*8c80*/  FSEL R26, R35, -INF , P0 ;  /* 0xff800000231a7808 */ /* 0x002fe20000000000 */
[----:B------:R-:W1:Y:S01]  /*8c90*/  MUFU.TANH R42, R42 ;  /* 0x0000002a002a7308 */ /* 0x000e620000002400 */
[----:B------:R-:W-:Y:S02]  /*8ca0*/  ISETP.GT.AND P0, PT, R0, 0x41, PT ;  /* 0x000000410000780c */ /* 0x000fe40003f04270 */
[----:B------:R-:W-:Y:S02]  /*8cb0*/  FMNMX.FTZ R4, R26, R4, !PT ;  /* 0x000000041a047209 */ /* 0x000fe40007810000 */
[----:B--2---:R-:W-:Y:S02]  /*8cc0*/  FSEL R34, R38, -INF , P1 ;  /* 0xff80000026227808 */ /* 0x004fe40000800000 */
[----:B------:R-:W-:Y:S02]  /*8cd0*/  ISETP.GT.AND P1, PT, R0, 0x48, PT ;  /* 0x000000480000780c */ /* 0x000fe40003f24270 */
[----:B------:R-:W-:Y:S01]  /*8ce0*/  FMNMX.FTZ R4, R34, R4, !PT ;  /* 0x0000000422047209 */ /* 0x000fe20007810000 */
[----:B------:R-:W2:Y:S01]  /*8cf0*/  MUFU.TANH R43, R43 ;  /* 0x0000002b002b7308 */ /* 0x000ea20000002400 */
[----:B------:R-:W-:Y:S02]  /*8d00*/  PLOP3.LUT P5, PT, PT, PT, UP0, 0x80, 0x0 ;  /* 0x000000000000781c */ /* 0x000fe40003faf008 */
[----:B------:R-:W-:Y:S02]  /*8d10*/  MOV R49, R25 ;  /* 0x0000001900317202 */ /* 0x000fe40000000f00 */
[----:B----4-:R-:W-:Y:S02]  /*8d20*/  FSEL R20, R39, -INF , P0 ;  /* 0xff80000027147808 */ /* 0x010fe40000000000 */
[----:B------:R-:W-:Y:S02]  /*8d30*/  ISETP.GT.AND P0, PT, R0, 0x49, PT ;  /* 0x000000490000780c */ /* 0x000fe40003f04270 */
[----:B------:R-:W-:Y:S01]  /*8d40*/  FMNMX.FTZ R4, R20, R4, !PT ;  /* 0x0000000414047209 */ /* 0x000fe20007810000 */
[----:B------:R-:W4:Y:S01]  /*8d50*/  MUFU.TANH R46, R46 ;  /* 0x0000002e002e7308 */ /* 0x000f220000002400 */
[----:B------:R-:W-:Y:S02]  /*8d60*/  FMNMX.FTZ R101, R2, R101, !PT ;  /* 0x0000006502657209 */ /* 0x000fe40007810000 */
[----:B-1----:R-:W-:Y:S02]  /*8d70*/  FSEL R27, R42, -INF , P1 ;  /* 0xff8000002a1b7808 */ /* 0x002fe40000800000 */
[C---:B------:R-:W-:Y:S02]  /*8d80*/  ISETP.GT.AND P1, PT, R0.reuse, 0x50, PT ;  /* 0x000000500000780c */ /* 0x040fe40003f24270 */
[----:B------:R-:W-:Y:S03]  /*8d90*/  FMNMX.FTZ R4, R27, R4, !PT ;  /* 0x000000041b047209 */ /* 0x000fe60007810000 */
[----:B------:R-:W1:Y:S01]  /*8da0*/  MUFU.TANH R8, R8 ;  /* 0x0000000800087308 */ /* 0x000e620000002400 */
[----:B--2---:R-:W-:Y:S02]  /*8db0*/  FSEL R41, R43, -INF , P0 ;  /* 0xff8000002b297808 */ /* 0x004fe40000000000 */
[----:B------:R-:W-:Y:S02]  /*8dc0*/  ISETP.GT.AND P0, PT, R0, 0x51, PT ;  /* 0x000000510000780c */ /* 0x000fe40003f04270 */
[----:B------:R-:W-:Y:S05]  /*8dd0*/  FMNMX.FTZ R4, R41, R4, !PT ;  /* 0x0000000429047209 */ /* 0x000fea0007810000 */
[----:B------:R-:W2:Y:S01]  /*8de0*/  MUFU.TANH R5, R5 ;  /* 0x0000000500057308 */ /* 0x000ea20000002400 */
[----:B----4-:R-:W-:Y:S02]  /*8df0*/  FSEL R32, R46, -INF , P1 ;  /* 0xff8000002e207808 */ /* 0x010fe40000800000 */
[----:B------:R-:W-:Y:S02]  /*8e00*/  ISETP.GT.AND P1, PT, R0, 0x58, PT ;  /* 0x000000580000780c */ /* 0x000fe40003f24270 */
[----:B------:R-:W-:Y:S05]  /*8e10*/  FMNMX.FTZ R4, R32, R4, !PT ;  /* 0x0000000420047209 */ /* 0x000fea0007810000 */
[----:B------:R2:W4:Y:S01]  /*8e20*/  MUFU.TANH R102, R51 ;  /* 0x0000003300667308 */ /* 0x0005220000002400 */
[----:B-1----:R-:W-:Y:S02]  /*8e30*/  FSEL R35, R8, -INF , P0 ;  /* 0xff80000008237808 */ /* 0x002fe40000000000 */
[----:B------:R-:W-:Y:S02]  /*8e40*/  ISETP.GT.AND P0, PT, R0, 0x59, PT ;  /* 0x000000590000780c */ /* 0x000fe40003f04270 */
[----:B------:R-:W-:Y:S02]  /*8e50*/  FMNMX.FTZ R0, R35, R4, !PT ;  /* 0x0000000423007209 */ /* 0x000fe40007810000 */
[----:B------:R-:W1:Y:S01]  /*8e60*/  SHFL.BFLY PT, R4, R101, 0x1, 0x1f ;  /* 0x0c201f0065047f89 */ /* 0x000e6200000e0000 */
[----:B------:R-:W-:Y:S01]  /*8e70*/  MOV R8, UR24 ;  /* 0x0000001800087c02 */ /* 0x000fe20008000f00 */
[----:B------:R-:W-:Y:S01]  /*8e80*/  @UP0 USHF.L.U64.HI UR24, UR4, 0x6, UR5 ;  /* 0x0000000604180899 */ /* 0x000fe20008010205 */
[----:B--2---:R-:W-:Y:S02]  /*8e90*/  FSEL R51, R5, -INF , P1 ;  /* 0xff80000005337808 */ /* 0x004fe40000800000 */
[----:B----4-:R-:W-:Y:S02]  /*8ea0*/  FSEL R102, R102, -INF , P0 ;  /* 0xff80000066667808 */ /* 0x010fe40000000000 */
[----:B------:R-:W-:Y:S04]  /*8eb0*/  FMNMX.FTZ R0, R51, R0, !PT ;  /* 0x0000000033007209 */ /* 0x000fe80007810000 */
[----:B------:R-:W-:Y:S02]  /*8ec0*/  FMNMX.FTZ R0, R102, R0, !PT ;  /* 0x0000000066007209 */ /* 0x000fe40007810000 */
[----:B-1----:R-:W-:Y:S03]  /*8ed0*/  FMNMX.FTZ R101, R101, R4, !PT ;  /* 0x0000000465657209 */ /* 0x002fe60007810000 */
[----:B------:R-:W1:Y:S01]  /*8ee0*/  SHFL.BFLY PT, R2, R0, 0x2, 0x1f ;  /* 0x0c401f0000027f89 */ /* 0x000e6200000e0000 */
[C---:B------:R-:W-:Y:S01]  /*8ef0*/  FSETP.NEU.FTZ.AND P1, PT, R101.reuse, -INF , PT ;  /* 0xff8000006500780b */ /* 0x040fe20003f3d000 */
[----:B------:R-:W-:Y:S05]  /*8f00*/  FMUL.FTZ R164, R101, c[0x0][0x2d0] ;  /* 0x0000b40065a47a20 */ /* 0x000fea0000410000 */
[----:B------:R-:W-:Y:S05]  /*8f10*/  FSEL R164, R164, RZ, P1 ;  /* 0x000000ffa4a47208 */ /* 0x000fea0000800000 */
[--C-:B------:R-:W-:Y:S02]  /*8f20*/  FFMA.FTZ R7, R7, c[0x0][0x2d0], -R164.reuse ;  /* 0x0000b40007077a23 */ /* 0x100fe400000108a4 */
[----:B------:R-:W-:Y:S02]  /*8f30*/  FFMA.FTZ R12, R12, c[0x0][0x2d0], -R164 ;  /* 0x0000b4000c0c7a23 */ /* 0x000fe400000108a4 */
[----:B------:R-:W-:Y:S01]  /*8f40*/  MUFU.EX2 R245, R7 ;  /* 0x0000000700f57308 */ /* 0x000fe20000000800 */
[----:B-1----:R-:W-:Y:S09]  /*8f50*/  FMNMX.FTZ R0, R0, R2, !PT ;  /* 0x0000000200007209 */ /* 0x002ff20007810000 */
[----:B------:R-:W-:Y:S01]  /*8f60*/  MUFU.EX2 R231, R12 ;  /* 0x0000000c00e77308 */ /* 0x000fe20000000800 */
[----:B------:R-:W1:Y:S02]  /*8f70*/  SHFL.BFLY PT, R2, R0, 0x1, 0x1f ;  /* 0x0c201f0000027f89 */ /* 0x000e6400000e0000 */
[----:B-1----:R-:W-:Y:S02]  /*8f80*/  FMNMX.FTZ R100, R0, R2, !PT ;  /* 0x0000000200647209 */ /* 0x002fe40007810000 */
[----:B------:R-:W-:Y:S03]  /*8f90*/  FSEL R0, R101, RZ, P1 ;  /* 0x000000ff65007208 */ /* 0x000fe60000800000 */
[----:B------:R-:W-:Y:S01]  /*8fa0*/  FMUL.FTZ R165, R100, c[0x0][0x2d0] ;  /* 0x0000b40064a57a20 */ /* 0x000fe20000410000 */
[----:B---3--:R-:W-:Y:S01]  /*8fb0*/  @P5 MOV R4, R22 ;  /* 0x0000001600045202 */ /* 0x008fe20000000f00 */
[----:B------:R-:W-:Y:S04]  /*8fc0*/  FADD.FTZ R0, -R0, R3 ;  /* 0x0000000300007221 */ /* 0x000fe80000010100 */
[----:B------:R-:W-:Y:S02]  /*8fd0*/  FMUL.FTZ R0, R0, c[0x0][0x2d0] ;  /* 0x0000b40000007a20 */ /* 0x000fe40000410000 */
[----:B------:R-:W-:Y:S02]  /*8fe0*/  @P5 IMAD.MOV.U32 R5, RZ, RZ, R37 ;  /* 0x000000ffff055224 */ /* 0x000fe400078e0025 */
[----:B------:R-:W1:Y:S02]  /*8ff0*/  MUFU.EX2 R3, R0 ;  /* 0x0000000000037308 */ /* 0x000e640000000800 */
[----:B------:R-:W-:Y:S04]  /*9000*/  @P5 IMAD.WIDE.U32 R4, R8, 0x60, R4 ;  /* 0x0000006008045825 */ /* 0x000fe800078e0004 */
[--C-:B------:R-:W-:Y:S01]  /*9010*/  FFMA.FTZ R8, R6, c[0x0][0x2d0], -R164.reuse ;  /* 0x0000b40006087a23 */ /* 0x100fe200000108a4 */
[----:B------:R-:W-:Y:S01]  /*9020*/  @P5 IADD3 R5, R5, UR23, RZ ;  /* 0x0000001705055c10 */ /* 0x000fe2000fffe0ff */
[----:B------:R-:W-:Y:S01]  /*9030*/  @UP0 USHF.L.U32 UR23, UR4, 0x6, URZ ;  /* 0x0000000604170899 */ /* 0x000fe2000800063f */
[C---:B------:R-:W-:Y:S01]  /*9040*/  @P5 SHF.L.U32 R6, R4.reuse, 0x1, RZ ;  /* 0x0000000104065819 */ /* 0x040fe200000006ff */
[----:B------:R2:W3:Y:S01]  /*9050*/  MUFU.EX2 R43, R8 ;  /* 0x00000008002b7308 */ /* 0x0004e20000000800 */
[----:B------:R-:W-:Y:S01]  /*9060*/  @P5 SHF.L.U64.HI R5, R4, 0x1, R5 ;  /* 0x0000000104055819 */ /* 0x000fe20000010205 */
[----:B------:R-:W-:Y:S01]  /*9070*/  FFMA.FTZ R4, R10, c[0x0][0x2d0], -R164 ;  /* 0x0000b4000a047a23 */ /* 0x000fe200000108a4 */
[----:B------:R-:W-:Y:S03]  /*9080*/  UISETP.GT.AND UP0, UPT, UR22, UR21, UPT ;  /* 0x000000151600728c */ /* 0x000fe6000bf04270 */
[----:B------:R-:W-:Y:S04]  /*9090*/  UMOV UR22, UR20 ;  /* 0x0000001400167c82 */ /* 0x000fe80008000000 */
[----:B------:R-:W4:Y:S01]  /*90a0*/  MUFU.EX2 R247, R4 ;  /* 0x0000000400f77308 */ /* 0x000f220000000800 */
[C---:B-1----:R-:W-:Y:S02]  /*90b0*/  FMUL.FTZ R25, R3.reuse, R125 ;  /* 0x0000007d03197220 */ /* 0x042fe40000410000 */
[C---:B------:R-:W-:Y:S02]  /*90c0*/  FMUL.FTZ R52, R3.reuse, R52 ;  /* 0x0000003403347220 */ /* 0x040fe40000410000 */
[C---:B------:R-:W-:Y:S02]  /*90d0*/  FMUL.FTZ R53, R3.reuse, R53 ;  /* 0x0000003503357220 */ /* 0x040fe40000410000 */
[C---:B------:R-:W-:Y:S02]  /*90e0*/  FMUL.FTZ R56, R3.reuse, R56 ;  /* 0x0000003803387220 */ /* 0x040fe40000410000 */
[C---:B------:R-:W-:Y:S01]  /*90f0*/  FMUL.FTZ R57, R3.reuse, R57 ;  /* 0x0000003903397220 */ /* 0x040fe20000410000 */
[----:B--2---:R-:W-:Y:S01]  /*9100*/  @P5 IADD3 R8, P6, R6, 0x80, RZ ;  /* 0x0000008006085810 */ /* 0x004fe20007fde0ff */
[C---:B------:R-:W-:Y:S01]  /*9110*/  FMUL.FTZ R60, R3.reuse, R60 ;  /* 0x0000003c033c7220 */ /* 0x040fe20000410000 */
[----:B---3--:R-:W-:Y:S01]  /*9120*/  MOV R125, R43 ;  /* 0x0000002b007d7202 */ /* 0x008fe20000000f00 */
[C---:B------:R-:W-:Y:S01]  /*9130*/  FMUL.FTZ R61, R3.reuse, R61 ;  /* 0x0000003d033d7220 */ /* 0x040fe20000410000 */
[----:B------:R-:W-:Y:S01]  /*9140*/  @P5 IADD3 R8, P0, R8, c[0x0][0x1c8], RZ ;  /* 0x0000720008085a10 */ /* 0x000fe20007f1e0ff */
[C---:B------:R-:W-:Y:S02]  /*9150*/  FMUL.FTZ R64, R3.reuse, R64 ;  /* 0x0000004003407220 */ /* 0x040fe40000410000 */
[C---:B------:R-:W-:Y:S01]  /*9160*/  FMUL.FTZ R65, R3.reuse, R65 ;  /* 0x0000004103417220 */ /* 0x040fe20000410000 */
[--C-:B------:R-:W-:Y:S01]  /*9170*/  @P5 IADD3.X R9, RZ, c[0x0][0x1cc], R5.reuse, P0, P6 ;  /* 0x00007300ff095a10 */ /* 0x100fe200007ec405 */
[C---:B------:R-:W-:Y:S01]  /*9180*/  FMUL.FTZ R68, R3.reuse, R68 ;  /* 0x0000004403447220 */ /* 0x040fe20000410000 */
[C---:B------:R-:W-:Y:S01]  /*9190*/  @P5 IADD3 R11, P6, R6.reuse, 0x100, RZ ;  /* 0x00000100060b5810 */ /* 0x040fe20007fde0ff */
[----:B------:R-:W-:Y:S01]  /*91a0*/  FMUL.FTZ R69, R3, R69 ;  /* 0x0000004503457220 */ /* 0x000fe20000410000 */
[----:B----4-:R-:W-:Y:S01]  /*91b0*/  F2FP.BF16.PACK_AB R154, R231, R247 ;  /* 0x000000f7e79a723e */ /* 0x010fe200000010ff */
[----:B------:R-:W-:Y:S01]  /*91c0*/  FMUL.FTZ R72, R3, R72 ;  /* 0x0000004803487220 */ /* 0x000fe20000410000 */
[----:B------:R-:W-:Y:S01]  /*91d0*/  @P5 IADD3 R10, P0, R11, c[0x0][0x1c8], RZ ;  /* 0x000072000b0a5a10 */ /* 0x000fe20007f1e0ff */
[C---:B------:R-:W-:Y:S02]  /*91e0*/  FMUL.FTZ R73, R3.reuse, R73 ;  /* 0x0000004903497220 */ /* 0x040fe40000410000 */
[C---:B------:R-:W-:Y:S01]  /*91f0*/  FMUL.FTZ R76, R3.reuse, R76 ;  /* 0x0000004c034c7220 */ /* 0x040fe20000410000 */
[----:B------:R-:W-:Y:S01]  /*9200*/  @P5 IADD3.X R11, RZ, c[0x0][0x1cc], R5, P0, P6 ;  /* 0x00007300ff0b5a10 */ /* 0x000fe200007ec405 */
[C---:B------:R-:W-:Y:S01]  /*9210*/  FMUL.FTZ R77, R3.reuse, R77 ;  /* 0x0000004d034d7220 */ /* 0x040fe20000410000 */
[----:B------:R-:W-:Y:S01]  /*9220*/  @P5 IADD3 R4, P6, R6, c[0x0][0x1c8], RZ ;  /* 0x0000720006045a10 */ /* 0x000fe20007fde0ff */
[C---:B------:R-:W-:Y:S01]  /*9230*/  FMUL.FTZ R80, R3.reuse, R80 ;  /* 0x0000005003507220 */ /* 0x040fe20000410000 */
[C---:B------:R-:W-:Y:S01]  /*9240*/  FSETP.NEU.FTZ.AND P0, PT, R100.reuse, -INF , PT ;  /* 0xff8000006400780b */ /* 0x040fe20003f1d000 */
[----:B------:R-:W-:Y:S01]  /*9250*/  FMUL.FTZ R81, R3, R81 ;  /* 0x0000005103517220 */ /* 0x000fe20000410000 */
[----:B------:R-:W-:Y:S01]  /*9260*/  @P5 IADD3.X R5, R5, c[0x0][0x1cc], RZ, P6, !PT ;  /* 0x0000730005055a10 */ /* 0x000fe200037fe4ff */
[----:B------:R-:W-:Y:S01]  /*9270*/  FMUL.FTZ R84, R3, R84 ;  /* 0x0000005403547220 */ /* 0x000fe20000410000 */
[----:B------:R-:W-:Y:S01]  /*9280*/  FSEL R165, R165, RZ, P0 ;  /* 0x000000ffa5a57208 */ /* 0x000fe20000000000 */
[C---:B------:R-:W-:Y:S01]  /*9290*/  FMUL.FTZ R85, R3.reuse, R85 ;  /* 0x0000005503557220 */ /* 0x040fe20000410000 */
[----:B------:R-:W-:Y:S01]  /*92a0*/  FSEL R2, R100, RZ, P0 ;  /* 0x000000ff64027208 */ /* 0x000fe20000000000 */
[----:B------:R1:W-:Y:S01]  /*92b0*/  @P5 LDGSTS.E.BYPASS.LTC128B.128 [R249+0xc100], [R4.64], !P4 ;  /* 0x0c10000004f95fae */ /* 0x0003e2000e101d52 */
[----:B------:R-:W-:Y:S01]  /*92c0*/  FMUL.FTZ R88, R3, R88 ;  /* 0x0000005803587220 */ /* 0x000fe20000410000 */
[----:B------:R-:W-:Y:S01]  /*92d0*/  PLOP3.LUT P0, PT, PT, PT, UP0, 0x80, 0x0 ;  /* 0x000000000000781c */ /* 0x000fe20003f0f008 */
[--C-:B------:R-:W-:Y:S02]  /*92e0*/  FFMA.FTZ R13, R13, c[0x0][0x2d0], -R165.reuse ;  /* 0x0000b4000d0d7a23 */ /* 0x100fe400000108a5 */
[--C-:B------:R-:W-:Y:S02]  /*92f0*/  FFMA.FTZ R15, R15, c[0x0][0x2d0], -R165.reuse ;  /* 0x0000b4000f0f7a23 */ /* 0x100fe400000108a5 */
[----:B------:R-:W-:Y:S01]  /*9300*/  FFMA.FTZ R14, R14, c[0x0][0x2d0], -R165 ;  /* 0x0000b4000e0e7a23 */ /* 0x000fe200000108a5 */
[----:B------:R2:W-:Y:S01]  /*9310*/  @P5 LDGSTS.E.BYPASS.LTC128B.128 [R249+0xf100], [R8.64], !P3 ;  /* 0x0f10000008f95fae */ /* 0x0005e2000d901d52 */
[----:B------:R-:W-:Y:S01]  /*9320*/  MUFU.EX2 R33, R13 ;  /* 0x0000000d00217308 */ /* 0x000fe20000000800 */
[----:B------:R-:W-:Y:S01]  /*9330*/  FADD.FTZ R0, -R2, R103 ;  /* 0x0000006702007221 */ /* 0x000fe20000010100 */
[----:B------:R-:W-:Y:S01]  /*9340*/  MOV R103, R20 ;  /* 0x0000001400677202 */ /* 0x000fe20000000f00 */
[----:B------:R-:W-:Y:S02]  /*9350*/  FFMA.FTZ R16, R16, c[0x0][0x2d0], -R165 ;  /* 0x0000b40010107a23 */ /* 0x000fe400000108a5 */
[----:B------:R-:W-:Y:S02]  /*9360*/  FMUL.FTZ R0, R0, c[0x0][0x2d0] ;  /* 0x0000b40000007a20 */ /* 0x000fe40000410000 */
[----:B------:R3:W-:Y:S01]  /*9370*/  @P5 LDGSTS.E.BYPASS.LTC128B.128 [R249+0x12100], [R10.64], !P2 ;  /* 0x121000000af95fae */ /* 0x0007e2000d101d52 */
[----:B------:R-:W-:Y:S01]  /*9380*/  IMAD.MOV.U32 R2, RZ, RZ, R152 ;  /* 0x000000ffff027224 */ /* 0x000fe200078e0098 */
[----:B------:R-:W-:Y:S01]  /*9390*/  F2FP.BF16.PACK_AB R152, R245, R43 ;  /* 0x0000002bf598723e */ /* 0x000fe200000010ff */
[----:B------:R-:W4:Y:S01]  /*93a0*/  MUFU.EX2 R246, R15 ;  /* 0x0000000f00f67308 */ /* 0x000f220000000800 */
[C---:B------:R-:W-:Y:S02]  /*93b0*/  FMUL.FTZ R89, R3.reuse, R89 ;  /* 0x0000005903597220 */ /* 0x040fe40000410000 */
[C---:B------:R-:W-:Y:S02]  /*93c0*/  FMUL.FTZ R92, R3.reuse, R92 ;  /* 0x0000005c035c7220 */ /* 0x040fe40000410000 */
[C---:B------:R-:W-:Y:S02]  /*93d0*/  FMUL.FTZ R93, R3.reuse, R93 ;  /* 0x0000005d035d7220 */ /* 0x040fe40000410000 */
[C---:B------:R-:W-:Y:S01]  /*93e0*/  FMUL.FTZ R96, R3.reuse, R96 ;  /* 0x0000006003607220 */ /* 0x040fe20000410000 */
[----:B-1----:R-:W-:Y:S01]  /*93f0*/  @P5 IADD3 R4, P6, R4, UR23, RZ ;  /* 0x0000001704045c10 */ /* 0x002fe2000ffde0ff */
[----:B------:R-:W-:Y:S01]  /*9400*/  FMUL.FTZ R97, R3, R97 ;  /* 0x0000006103617220 */ /* 0x000fe20000410000 */
[----:B------:R-:W-:Y:S02]  /*9410*/  MUFU.EX2 R248, R14 ;  /* 0x0000000e00f87308 */ /* 0x000fe40000000800 */
[----:B------:R-:W-:Y:S02]  /*9420*/  @P5 IADD3.X R5, R5, UR24, RZ, P6, !PT ;  /* 0x0000001805055c10 */ /* 0x000fe4000b7fe4ff */
[----:B------:R-:W-:Y:S01]  /*9430*/  @P5 IADD3 R6, P1, R4, UR23, RZ ;  /* 0x0000001704065c10 */ /* 0x000fe2000ff3e0ff */
[----:B--2---:R-:W-:Y:S02]  /*9440*/  FMUL.FTZ R8, R3, R108 ;  /* 0x0000006c03087220 */ /* 0x004fe40000410000 */
[----:B------:R1:W-:Y:S01]  /*9450*/  @P5 LDGSTS.E.BYPASS.LTC128B.128 [R249+0xd100], [R4.64], !P4 ;  /* 0x0d10000004f95fae */ /* 0x0003e2000e101d52 */
[----:B------:R-:W-:Y:S01]  /*9460*/  @P5 IADD3.X R7, R5, UR24, RZ, P1, !PT ;  /* 0x0000001805075c10 */ /* 0x000fe20008ffe4ff */
[C---:B------:R-:W-:Y:S01]  /*9470*/  FMUL.FTZ R9, R3.reuse, R109 ;  /* 0x0000006d03097220 */ /* 0x040fe20000410000 */
[----:B------:R-:W2:Y:S01]  /*9480*/  MUFU.EX2 R42, R16 ;  /* 0x00000010002a7308 */ /* 0x000ea20000000800 */
[----:B----4-:R-:W-:Y:S04]  /*9490*/  F2FP.BF16.PACK_AB R153, R246, R33 ;  /* 0x00000021f699723e */ /* 0x010fe800000010ff */
[----:B------:R1:W-:Y:S05]  /*94a0*/  @P5 LDGSTS.E.BYPASS.LTC128B.128 [R249+0x10100], [R4.64+0x80], !P3 ;  /* 0x1010008004f95fae */ /* 0x0003ea000d901d52 */
[----:B------:R-:W3:Y:S03]  /*94b0*/  MUFU.EX2 R0, R0 ;  /* 0x0000000000007308 */ /* 0x000ee60000000800 */
[----:B------:R1:W-:Y:S08]  /*94c0*/  @P5 LDGSTS.E.BYPASS.LTC128B.128 [R249+0x13100], [R4.64+0x100], !P2 ;  /* 0x1310010004f95fae */ /* 0x0003f0000d101d52 */
[----:B------:R4:W-:Y:S01]  /*94d0*/  @P5 LDGSTS.E.BYPASS.LTC128B.128 [R249+0xe100], [R6.64], !P4 ;  /* 0x0e10000006f95fae */ /* 0x0009e2000e101d52 */
[----:B--2---:R-:W-:Y:S01]  /*94e0*/  F2FP.BF16.PACK_AB R155, R42, R248 ;  /* 0x000000f82a9b723e */ /* 0x004fe200000010ff */
[C---:B------:R-:W-:Y:S01]  /*94f0*/  FMUL.FTZ R16, R3.reuse, R116 ;  /* 0x0000007403107220 */ /* 0x040fe20000410000 */
[----:B------:R-:W-:Y:S01]  /*9500*/  MOV R116, R17 ;  /* 0x0000001100747202 */ /* 0x000fe20000000f00 */
[C---:B------:R-:W-:Y:S04]  /*9510*/  FMUL.FTZ R17, R3.reuse, R117 ;  /* 0x0000007503117220 */ /* 0x040fe80000410000 */
[----:B------:R4:W-:Y:S01]  /*9520*/  @P5 LDGSTS.E.BYPASS.LTC128B.128 [R249+0x11100], [R6.64+0x80], !P3 ;  /* 0x1110008006f95fae */ /* 0x0009e2000d901d52 */
[----:B------:R-:W-:Y:S02]  /*9530*/  IMAD.MOV.U32 R117, RZ, RZ, R18 ;  /* 0x000000ffff757224 */ /* 0x000fe400078e0012 */
[C---:B---3--:R-:W-:Y:S02]  /*9540*/  FMUL.FTZ R10, R0.reuse, R110 ;  /* 0x0000006e000a7220 */ /* 0x048fe40000410000 */
[C---:B------:R-:W-:Y:S03]  /*9550*/  FMUL.FTZ R11, R0.reuse, R111 ;  /* 0x0000006f000b7220 */ /* 0x040fe60000410000 */
[----:B------:R4:W-:Y:S01]  /*9560*/  @P5 LDGSTS.E.BYPASS.LTC128B.128 [R249+0x14100], [R6.64+0x100], !P2 ;  /* 0x1410010006f95fae */ /* 0x0009e2000d101d52 */
[C---:B------:R-:W-:Y:S01]  /*9570*/  FMUL.FTZ R18, R0.reuse, R118 ;  /* 0x0000007600127220 */ /* 0x040fe20000410000 */
[----:B------:R-:W-:Y:S01]  /*9580*/  MOV R118, R19 ;  /* 0x0000001300767202 */ /* 0x000fe20000000f00 */
[C---:B-1----:R-:W-:Y:S02]  /*9590*/  FMUL.FTZ R5, R3.reuse, R105 ;  /* 0x0000006903057220 */ /* 0x042fe40000410000 */
[C---:B------:R-:W-:Y:S01]  /*95a0*/  FMUL.FTZ R4, R3.reuse, R104 ;  /* 0x0000006803047220 */ /* 0x040fe20000410000 */
[----:B------:R-:W-:Y:S01]  /*95b0*/  MOV R104, R28 ;  /* 0x0000001c00687202 */ /* 0x000fe20000000f00 */
[C---:B------:R-:W-:Y:S01]  /*95c0*/  FMUL.FTZ R19, R0.reuse, R119 ;  /* 0x0000007700137220 */ /* 0x040fe20000410000 */
[----:B------:R-:W1:Y:S01]  /*95d0*/  LDSM.16.MT88.4 R12, [R225+0x100] ;  /* 0x00010000e10c783b */ /* 0x000e620000004200 */
[----:B------:R-:W-:Y:S01]  /*95e0*/  MOV R119, R41 ;  /* 0x0000002900777202 */ /* 0x000fe20000000f00 */
[C---:B------:R-:W-:Y:S01]  /*95f0*/  FMUL.FTZ R43, R0.reuse, R143 ;  /* 0x0000008f002b7220 */ /* 0x040fe20000410000 */
[----:B------:R-:W-:Y:S01]  /*9600*/  MOV R41, R24 ;  /* 0x0000001800297202 */ /* 0x000fe20000000f00 */
[C---:B------:R-:W-:Y:S02]  /*9610*/  FMUL.FTZ R24, R3.reuse, R124 ;  /* 0x0000007c03187220 */ /* 0x040fe40000410000 */
[----:B------:R-:W-:Y:S02]  /*9620*/  IMAD.MOV.U32 R124, RZ, RZ, R51 ;  /* 0x000000ffff7c7224 */ /* 0x000fe400078e0033 */
[----:B------:R-:W2:Y:S01]  /*9630*/  LDSM.16.MT88.4 R20, [R226+0x100] ;  /* 0x00010000e214783b */ /* 0x000ea20000004200 */
[----:B------:R-:W-:Y:S01]  /*9640*/  FMUL.FTZ R51, R0, R151 ;  /* 0x0000009700337220 */ /* 0x000fe20000410000 */
[----:B------:R-:W-:Y:S01]  /*9650*/  MOV R151, R117 ;  /* 0x0000007500977202 */ /* 0x000fe20000000f00 */
[----:B------:R-:W-:Y:S02]  /*9660*/  FFMA.FTZ R124, R124, c[0x0][0x2d0], -R165 ;  /* 0x0000b4007c7c7a23 */ /* 0x000fe400000108a5 */
[C---:B------:R-:W-:Y:S02]  /*9670*/  FMUL.FTZ R54, R0.reuse, R54 ;  /* 0x0000003600367220 */ /* 0x040fe40000410000 */
[C---:B------:R-:W-:Y:S01]  /*9680*/  FMUL.FTZ R55, R0.reuse, R55 ;  /* 0x0000003700377220 */ /* 0x040fe20000410000 */
[----:B------:R-:W3:Y:S01]  /*9690*/  LDSM.16.MT88.4 R28, [R229+0x100] ;  /* 0x00010000e51c783b */ /* 0x000ee20000004200 */
[C---:B------:R-:W-:Y:S02]  /*96a0*/  FMUL.FTZ R58, R0.reuse, R58 ;  /* 0x0000003a003a7220 */ /* 0x040fe40000410000 */
[C---:B----4-:R-:W-:Y:S02]  /*96b0*/  FMUL.FTZ R6, R0.reuse, R106 ;  /* 0x0000006a00067220 */ /* 0x050fe40000410000 */
[C---:B------:R-:W-:Y:S02]  /*96c0*/  FMUL.FTZ R7, R0.reuse, R107 ;  /* 0x0000006b00077220 */ /* 0x040fe40000410000 */
[C---:B------:R-:W-:Y:S01]  /*96d0*/  FMUL.FTZ R59, R0.reuse, R59 ;  /* 0x0000003b003b7220 */ /* 0x040fe20000410000 */
[----:B------:R-:W4:Y:S01]  /*96e0*/  LDSM.16.MT88.4 R36, [R228+0x100] ;  /* 0x00010000e424783b */ /* 0x000f220000004200 */
[C---:B------:R-:W-:Y:S02]  /*96f0*/  FMUL.FTZ R62, R0.reuse, R62 ;  /* 0x0000003e003e7220 */ /* 0x040fe40000410000 */
[C---:B------:R-:W-:Y:S02]  /*9700*/  FMUL.FTZ R63, R0.reuse, R63 ;  /* 0x0000003f003f7220 */ /* 0x040fe40000410000 */
[C---:B------:R-:W-:Y:S02]  /*9710*/  FMUL.FTZ R66, R0.reuse, R66 ;  /* 0x0000004200427220 */ /* 0x040fe40000410000 */
[C---:B------:R-:W-:Y:S01]  /*9720*/  FMUL.FTZ R67, R0.reuse, R67 ;  /* 0x0000004300437220 */ /* 0x040fe20000410000 */
[----:B------:R-:W3:Y:S01]  /*9730*/  LDSM.16.MT88.4 R44, [R225+0x3100] ;  /* 0x00310000e12c783b */ /* 0x000ee20000004200 */
[C---:B------:R-:W-:Y:S02]  /*9740*/  FMUL.FTZ R70, R0.reuse, R70 ;  /* 0x0000004600467220 */ /* 0x040fe40000410000 */
[C---:B------:R-:W-:Y:S02]  /*9750*/  FMUL.FTZ R71, R0.reuse, R71 ;  /* 0x0000004700477220 */ /* 0x040fe40000410000 */
[C---:B------:R-:W-:Y:S02]  /*9760*/  FMUL.FTZ R74, R0.reuse, R74 ;  /* 0x0000004a004a7220 */ /* 0x040fe40000410000 */
[C---:B------:R-:W-:Y:S01]  /*9770*/  FMUL.FTZ R75, R0.reuse, R75 ;  /* 0x0000004b004b7220 */ /* 0x040fe20000410000 */
[C---:B-1----:R-:W-:Y:S01]  /*9780*/  HMMA.16816.F32.BF16 R4, R152.reuse, R12, R4 ;  /* 0x0000000c9804723c */ /* 0x042fe20000041804 */
[----:B------:R-:W-:Y:S04]  /*9790*/  LDSM.16.MT88.4 R108, [R229+0x3100] ;  /* 0x00310000e56c783b */ /* 0x000fe80000004200 */
[C---:B------:R-:W-:Y:S02]  /*97a0*/  FMUL.FTZ R78, R0.reuse, R78 ;  /* 0x0000004e004e7220 */ /* 0x040fe40000410000 */
[C---:B------:R-:W-:Y:S01]  /*97b0*/  FMUL.FTZ R12, R3.reuse, R112 ;  /* 0x00000070030c7220 */ /* 0x040fe20000410000 */
[C---:B------:R-:W-:Y:S01]  /*97c0*/  HMMA.16816.F32.BF16 R8, R152.reuse, R14, R8 ;  /* 0x0000000e9808723c */ /* 0x040fe20000041808 */
[----:B------:R-:W0:Y:S03]  /*97d0*/  LDGDEPBAR ;  /* 0x00000000000079af */ /* 0x000e260000000000 */
[C---:B------:R-:W-:Y:S02]  /*97e0*/  FMUL.FTZ R13, R3.reuse, R113 ;  /* 0x00000071030d7220 */ /* 0x040fe40000410000 */
[C---:B------:R-:W-:Y:S02]  /*97f0*/  FMUL.FTZ R79, R0.reuse, R79 ;  /* 0x0000004f004f7220 */ /* 0x040fe40000410000 */
[C---:B------:R-:W-:Y:S04]  /*9800*/  FMUL.FTZ R14, R0.reuse, R114 ;  /* 0x00000072000e7220 */ /* 0x040fe80000410000 */
[C---:B------:R-:W-:Y:S02]  /*9810*/  FMUL.FTZ R15, R0.reuse, R115 ;  /* 0x00000073000f7220 */ /* 0x040fe40000410000 */
[----:B------:R-:W-:Y:S01]  /*9820*/  LDSM.16.MT88.4 R112, [R228+0x3100] ;  /* 0x00310000e470783b */ /* 0x000fe20000004200 */
[C---:B------:R-:W-:Y:S02]  /*9830*/  FMUL.FTZ R82, R0.reuse, R82 ;  /* 0x0000005200527220 */ /* 0x040fe40000410000 */
[C---:B------:R-:W-:Y:S02]  /*9840*/  FMUL.FTZ R83, R0.reuse, R83 ;  /* 0x0000005300537220 */ /* 0x040fe40000410000 */
[C---:B--2---:R-:W-:Y:S03]  /*9850*/  HMMA.16816.F32.BF16 R12, R152.reuse, R20, R12 ;  /* 0x00000014980c723c */ /* 0x044fe6000004180c */
[C---:B------:R-:W-:Y:S02]  /*9860*/  FMUL.FTZ R86, R0.reuse, R86 ;  /* 0x0000005600567220 */ /* 0x040fe40000410000 */
[C---:B------:R-:W-:Y:S02]  /*9870*/  FMUL.FTZ R87, R0.reuse, R87 ;  /* 0x0000005700577220 */ /* 0x040fe40000410000 */
[C---:B------:R-:W-:Y:S01]  /*9880*/  FMUL.FTZ R21, R3.reuse, R121 ;  /* 0x0000007903157220 */ /* 0x040fe20000410000 */
[C---:B------:R-:W-:Y:S04]  /*9890*/  HMMA.16816.F32.BF16 R16, R152.reuse, R22, R16 ;  /* 0x000000169810723c */ /* 0x040fe80000041810 */
[C---:B------:R-:W-:Y:S01]  /*98a0*/  FMUL.FTZ R20, R3.reuse, R120 ;  /* 0x0000007803147220 */ /* 0x040fe20000410000 */
[----:B------:R-:W-:Y:S01]  /*98b0*/  MOV R121, R48 ;  /* 0x0000003000797202 */ /* 0x000fe20000000f00 */
[----:B------:R-:W-:Y:S02]  /*98c0*/  IMAD.MOV.U32 R120, RZ, RZ, R26 ;  /* 0x000000ffff787224 */ /* 0x000fe400078e001a */
[C---:B------:R-:W-:Y:S01]  /*98d0*/  FMUL.FTZ R22, R0.reuse, R122 ;  /* 0x0000007a00167220 */ /* 0x040fe20000410000 */
[----:B------:R-:W-:Y:S03]  /*98e0*/  MOV R122, R49 ;  /* 0x00000031007a7202 */ /* 0x000fe60000000f00 */
[C---:B------:R-:W-:Y:S02]  /*98f0*/  FMUL.FTZ R23, R0.reuse, R123 ;  /* 0x0000007b00177220 */ /* 0x040fe40000410000 */
[----:B------:R-:W-:Y:S02]  /*9900*/  IMAD.MOV.U32 R123, RZ, RZ, R50 ;  /* 0x000000ffff7b7224 */ /* 0x000fe400078e0032 */
[C---:B------:R-:W-:Y:S02]  /*9910*/  FMUL.FTZ R26, R0.reuse, R126 ;  /* 0x0000007e001a7220 */ /* 0x040fe40000410000 */
[----:B------:R-:W-:Y:S01]  /*9920*/  IMAD.MOV.U32 R126, RZ, RZ, R27 ;  /* 0x000000ffff7e7224 */ /* 0x000fe200078e001b */
[C---:B---3--:R-:W-:Y:S03]  /*9930*/  HMMA.16816.F32.BF16 R20, R152.reuse, R28, R20 ;  /* 0x0000001c9814723c */ /* 0x048fe60000041814 */
[C---:B------:R-:W-:Y:S01]  /*9940*/  FMUL.FTZ R27, R0.reuse, R127 ;  /* 0x0000007f001b7220 */ /* 0x040fe20000410000 */
[----:B------:R-:W-:Y:S01]  /*9950*/  MOV R127, R42 ;  /* 0x0000002a007f7202 */ /* 0x000fe20000000f00 */
[C---:B------:R-:W-:Y:S01]  /*9960*/  FMUL.FTZ R42, R0.reuse, R142 ;  /* 0x0000008e002a7220 */ /* 0x040fe20000410000 */
[----:B------:R-:W-:Y:S01]  /*9970*/  MOV R143, R126 ;  /* 0x0000007e008f7202 */ /* 0x000fe20000000f00 */
[C---:B------:R-:W-:Y:S01]  /*9980*/  FMUL.FTZ R28, R3.reuse, R128 ;  /* 0x00000080031c7220 */ /* 0x040fe20000410000 */
[----:B------:R-:W-:Y:S01]  /*9990*/  MOV R128, R104 ;  /* 0x0000006800807202 */ /* 0x000fe20000000f00 */
[----:B------:R-:W-:Y:S01]  /*99a0*/  FMUL.FTZ R50, R0, R150 ;  /* 0x0000009600327220 */ /* 0x000fe20000410000 */
[C---:B------:R-:W-:Y:S01]  /*99b0*/  HMMA.16816.F32.BF16 R24, R152.reuse, R30, R24 ;  /* 0x0000001e9818723c */ /* 0x040fe20000041818 */
[----:B------:R-:W1:Y:S02]  /*99c0*/  LDSM.16.MT88.4 R104, [R226+0x3100] ;  /* 0x00310000e268783b */ /* 0x000e640000004200 */
[C---:B------:R-:W-:Y:S01]  /*99d0*/  FMUL.FTZ R29, R3.reuse, R129 ;  /* 0x00000081031d7220 */ /* 0x040fe20000410000 */
[----:B------:R-:W-:Y:S01]  /*99e0*/  MOV R129, R2 ;  /* 0x0000000200817202 */ /* 0x000fe20000000f00 */
[----:B------:R-:W-:Y:S01]  /*99f0*/  FFMA.FTZ R2, R166, c[0x0][0x2d0], -R164 ;  /* 0x0000b400a6027a23 */ /* 0x000fe200000108a4 */
[----:B------:R-:W-:Y:S01]  /*9a00*/  MOV R142, R119 ;  /* 0x00000077008e7202 */ /* 0x000fe20000000f00 */
[C---:B------:R-:W-:Y:S01]  /*9a10*/  FMUL.FTZ R30, R0.reuse, R130 ;  /* 0x00000082001e7220 */ /* 0x040fe20000410000 */
[----:B------:R-:W-:Y:S01]  /*9a20*/  MOV R166, R116 ;  /* 0x0000007400a67202 */ /* 0x000fe20000000f00 */
[C---:B------:R-:W-:Y:S03]  /*9a30*/  FMUL.FTZ R31, R0.reuse, R131 ;  /* 0x00000083001f7220 */ /* 0x040fe60000410000 */
[----:B------:R-:W-:Y:S01]  /*9a40*/  IMAD.MOV.U32 R130, RZ, RZ, R103 ;  /* 0x000000ffff827224 */ /* 0x000fe200078e0067 */
[----:B------:R-:W-:Y:S01]  /*9a50*/  MOV R131, R35 ;  /* 0x0000002300837202 */ /* 0x000fe20000000f00 */
[C---:B------:R-:W-:Y:S01]  /*9a60*/  FMUL.FTZ R35, R0.reuse, R135 ;  /* 0x0000008700237220 */ /* 0x040fe20000410000 */
[----:B------:R-:W-:Y:S01]  /*9a70*/  MOV R103, R32 ;  /* 0x0000002000677202 */ /* 0x000fe20000000f00 */
[C---:B----4-:R-:W-:Y:S03]  /*9a80*/  HMMA.16816.F32.BF16 R28, R152.reuse, R36, R28 ;  /* 0x00000024981c723c */ /* 0x050fe6000004181c */
[C---:B------:R-:W-:Y:S01]  /*9a90*/  FMUL.FTZ R32, R3.reuse, R132 ;  /* 0x0000008403207220 */ /* 0x040fe20000410000 */
[----:B------:R-:W-:Y:S01]  /*9aa0*/  MOV R150, R130 ;  /* 0x0000008200967202 */ /* 0x000fe20000000f00 */
[----:B------:R-:W-:Y:S02]  /*9ab0*/  IMAD.MOV.U32 R132, RZ, RZ, R33 ;  /* 0x000000ffff847224 */ /* 0x000fe400078e0021 */
[C---:B------:R-:W-:Y:S01]  /*9ac0*/  FMUL.FTZ R33, R3.reuse, R133 ;  /* 0x0000008503217220 */ /* 0x040fe20000410000 */
[----:B------:R-:W-:Y:S01]  /*9ad0*/  MOV R133, R34 ;  /* 0x0000002200857202 */ /* 0x000fe20000000f00 */
[C---:B------:R-:W-:Y:S03]  /*9ae0*/  FMUL.FTZ R34, R0.reuse, R134 ;  /* 0x0000008600227220 */ /* 0x040fe60000410000 */
[----:B------:R-:W-:Y:S01]  /*9af0*/  MOV R134, R41 ;  /* 0x0000002900867202 */ /* 0x000fe20000000f00 */
[----:B------:R-:W-:Y:S02]  /*9b00*/  IMAD.MOV.U32 R135, RZ, RZ, R40 ;  /* 0x000000ffff877224 */ /* 0x000fe400078e0028 */
[C---:B------:R-:W-:Y:S01]  /*9b10*/  FMUL.FTZ R48, R3.reuse, R148 ;  /* 0x0000009403307220 */ /* 0x040fe20000410000 */
[C---:B------:R-:W-:Y:S03]  /*9b20*/  HMMA.16816.F32.BF16 R32, R152.reuse, R38, R32 ;  /* 0x000000269820723c */ /* 0x040fe60000041820 */
[C---:B------:R-:W-:Y:S02]  /*9b30*/  FMUL.FTZ R36, R3.reuse, R136 ;  /* 0x0000008803247220 */ /* 0x040fe40000410000 */
[C---:B------:R-:W-:Y:S02]  /*9b40*/  FMUL.FTZ R37, R3.reuse, R137 ;  /* 0x0000008903257220 */ /* 0x040fe40000410000 */
[C---:B------:R-:W-:Y:S02]  /*9b50*/  FMUL.FTZ R38, R0.reuse, R138 ;  /* 0x0000008a00267220 */ /* 0x040fe40000410000 */
[----:B------:R2:W-:Y:S03]  /*9b60*/  MUFU.EX2 R138, R2 ;  /* 0x00000002008a7308 */ /* 0x0005e60000000800 */
[C---:B------:R-:W-:Y:S02]  /*9b70*/  FMUL.FTZ R39, R0.reuse, R139 ;  /* 0x0000008b00277220 */ /* 0x040fe40000410000 */
[----:B------:R-:W-:Y:S02]  /*9b80*/  IMAD.MOV.U32 R148, RZ, RZ, R128 ;  /* 0x000000ffff947224 */ /* 0x000fe400078e0080 */
[C---:B------:R-:W-:Y:S01]  /*9b90*/  FMUL.FTZ R49, R3.reuse, R149 ;  /* 0x0000009503317220 */ /* 0x040fe20000410000 */
[----:B------:R-:W-:Y:S01]  /*9ba0*/  MOV R149, R129 ;  /* 0x0000008100957202 */ /* 0x000fe20000000f00 */
[C---:B------:R-:W-:Y:S01]  /*9bb0*/  FMUL.FTZ R90, R0.reuse, R90 ;  /* 0x0000005a005a7220 */ /* 0x040fe20000410000 */
[C---:B------:R-:W-:Y:S03]  /*9bc0*/  HMMA.16816.F32.BF16 R36, R152.reuse, R44, R36 ;  /* 0x0000002c9824723c */ /* 0x040fe60000041824 */
[C---:B------:R-:W-:Y:S01]  /*9bd0*/  FMUL.FTZ R40, R3.reuse, R140 ;  /* 0x0000008c03287220 */ /* 0x040fe20000410000 */
[----:B------:R-:W-:Y:S01]  /*9be0*/  MOV R140, R131 ;  /* 0x00000083008c7202 */ /* 0x000fe20000000f00 */
[C---:B------:R-:W-:Y:S01]  /*9bf0*/  FMUL.FTZ R41, R3.reuse, R141 ;  /* 0x0000008d03297220 */ /* 0x040fe20000410000 */
[----:B------:R-:W-:Y:S01]  /*9c00*/  MOV R141, R133 ;  /* 0x00000085008d7202 */ /* 0x000fe20000000f00 */
[C---:B------:R-:W-:Y:S02]  /*9c10*/  FMUL.FTZ R45, R3.reuse, R145 ;  /* 0x00000091032d7220 */ /* 0x040fe40000410000 */
[----:B------:R-:W-:Y:S03]  /*9c20*/  FMUL.FTZ R44, R3, R144 ;  /* 0x00000090032c7220 */ /* 0x000fe60000410000 */
[C---:B------:R-:W-:Y:S03]  /*9c30*/  HMMA.16816.F32.BF16 R40, R152.reuse, R46, R40 ;  /* 0x0000002e9828723c */ /* 0x040fe60000041828 */
[----:B--2---:R-:W-:Y:S01]  /*9c40*/  FFMA.FTZ R2, R167, c[0x0][0x2d0], -R164 ;  /* 0x0000b400a7027a23 */ /* 0x004fe200000108a4 */
[----:B------:R-:W-:Y:S01]  /*9c50*/  MOV R167, R120 ;  /* 0x0000007800a77202 */ /* 0x000fe20000000f00 */
[----:B------:R-:W-:Y:S02]  /*9c60*/  IMAD.MOV.U32 R120, RZ, RZ, R118 ;  /* 0x000000ffff787224 */ /* 0x000fe400078e0076 */
[----:B------:R2:W3:Y:S01]  /*9c70*/  MUFU.EX2 R136, R2 ;  /* 0x0000000200887308 */ /* 0x0004e20000000800 */
[C---:B------:R-:W-:Y:S01]  /*9c80*/  FMUL.FTZ R46, R0.reuse, R146 ;  /* 0x00000092002e7220 */ /* 0x040fe20000410000 */
[----:B------:R-:W-:Y:S03]  /*9c90*/  LDSM.16.MT88.4 R116, [R229+0x900] ;  /* 0x00090000e574783b */ /* 0x000fe60000004200 */
[C---:B------:R-:W-:Y:S02]  /*9ca0*/  FMUL.FTZ R47, R0.reuse, R147 ;  /* 0x00000093002f7220 */ /* 0x040fe40000410000 */
[C---:B------:R-:W-:Y:S02]  /*9cb0*/  FMUL.FTZ R91, R0.reuse, R91 ;  /* 0x0000005b005b7220 */ /* 0x040fe40000410000 */
[C---:B------:R-:W-:Y:S02]  /*9cc0*/  FMUL.FTZ R94, R0.reuse, R94 ;  /* 0x0000005e005e7220 */ /* 0x040fe40000410000 */
[C---:B------:R-:W-:Y:S01]  /*9cd0*/  FMUL.FTZ R95, R0.reuse, R95 ;  /* 0x0000005f005f7220 */ /* 0x040fe20000410000 */
[C---:B-1----:R-:W-:Y:S03]  /*9ce0*/  HMMA.16816.F32.BF16 R44, R152.reuse, R104, R44 ;  /* 0x00000068982c723c */ /* 0x042fe6000004182c */
[C---:B------:R-:W-:Y:S02]  /*9cf0*/  FMUL.FTZ R98, R0.reuse, R98 ;  /* 0x0000006200627220 */ /* 0x040fe40000410000 */
[----:B------:R-:W-:Y:S02]  /*9d00*/  FMUL.FTZ R99, R0, R99 ;  /* 0x0000006300637220 */ /* 0x000fe40000410000 */
[--C-:B------:R-:W-:Y:S01]  /*9d10*/  FFMA.FTZ R103, R103, c[0x0][0x2d0], -R165.reuse ;  /* 0x0000b40067677a23 */ /* 0x100fe200000108a5 */
[C---:B------:R-:W-:Y:S01]  /*9d20*/  HMMA.16816.F32.BF16 R48, R152.reuse, R106, R48 ;  /* 0x0000006a9830723c */ /* 0x040fe20000041830 */
[----:B------:R-:W1:Y:S03]  /*9d30*/  LDSM.16.MT88.4 R104, [R225+0x6100] ;  /* 0x00610000e168783b */ /* 0x000e660000004200 */
[--C-:B--2---:R-:W-:Y:S01]  /*9d40*/  FFMA.FTZ R2, R168, c[0x0][0x2d0], -R165.reuse ;  /* 0x0000b400a8027a23 */ /* 0x104fe200000108a5 */
[----:B------:R-:W-:Y:S01]  /*9d50*/  MOV R168, R135 ;  /* 0x0000008700a87202 */ /* 0x000fe20000000f00 */
[----:B------:R-:W-:Y:S01]  /*9d60*/  IMAD.MOV.U32 R135, RZ, RZ, R132 ;  /* 0x000000ffff877224 */ /* 0x000fe200078e0084 */
[----:B------:R-:W-:Y:S01]  /*9d70*/  MUFU.EX2 R103, R103 ;  /* 0x0000006700677308 */ /* 0x000fe20000000800 */
[C---:B------:R-:W-:Y:S08]  /*9d80*/  HMMA.16816.F32.BF16 R52, R152.reuse, R108, R52 ;  /* 0x0000006c9834723c */ /* 0x040ff00000041834 */
[C---:B------:R-:W-:Y:S01]  /*9d90*/  HMMA.16816.F32.BF16 R56, R152.reuse, R110, R56 ;  /* 0x0000006e9838723c */ /* 0x040fe20000041838 */
[----:B------:R2:W-:Y:S01]  /*9da0*/  MUFU.EX2 R137, R2 ;  /* 0x0000000200897308 */ /* 0x0005e20000000800 */
[----:B------:R-:W4:Y:S06]  /*9db0*/  LDSM.16.MT88.4 R108, [R226+0x6100] ;  /* 0x00610000e26c783b */ /* 0x000f2c0000004200 */
[C---:B------:R-:W-:Y:S08]  /*9dc0*/  HMMA.16816.F32.BF16 R60, R152.reuse, R112, R60 ;  /* 0x00000070983c723c */ /* 0x040ff0000004183c */
[C---:B------:R-:W-:Y:S01]  /*9dd0*/  HMMA.16816.F32.BF16 R64, R152.reuse, R114, R64 ;  /* 0x000000729840723c */ /* 0x040fe20000041840 */
[----:B------:R-:W3:Y:S07]  /*9de0*/  LDSM.16.MT88.4 R112, [R229+0x6100] ;  /* 0x00610000e570783b */ /* 0x000eee0000004200 */
[C---:B-1----:R-:W-:Y:S04]  /*9df0*/  HMMA.16816.F32.BF16 R68, R152.reuse, R104, R68 ;  /* 0x000000689844723c */ /* 0x042fe80000041844 */
[--C-:B--2---:R-:W-:Y:S01]  /*9e00*/  FFMA.FTZ R2, R169, c[0x0][0x2d0], -R165.reuse ;  /* 0x0000b400a9027a23 */ /* 0x104fe200000108a5 */
[----:B------:R-:W-:Y:S03]  /*9e10*/  MOV R169, R134 ;  /* 0x0000008600a97202 */ /* 0x000fe60000000f00 */
[----:B------:R1:W2:Y:S01]  /*9e20*/  MUFU.EX2 R146, R2 ;  /* 0x0000000200927308 */ /* 0x0002a20000000800 */
[C---:B------:R-:W-:Y:S01]  /*9e30*/  HMMA.16816.F32.BF16 R72, R152.reuse, R106, R72 ;  /* 0x0000006a9848723c */ /* 0x040fe20000041848 */
[----:B------:R-:W2:Y:S07]  /*9e40*/  LDSM.16.MT88.4 R104, [R228+0x6100] ;  /* 0x00610000e468783b */ /* 0x000eae0000004200 */
[C---:B----4-:R-:W-:Y:S08]  /*9e50*/  HMMA.16816.F32.BF16 R76, R152.reuse, R108, R76 ;  /* 0x0000006c984c723c */ /* 0x050ff0000004184c */
[C---:B------:R-:W-:Y:S01]  /*9e60*/  HMMA.16816.F32.BF16 R80, R152.reuse, R110, R80 ;  /* 0x0000006e9850723c */ /* 0x040fe20000041850 */
[----:B------:R-:W4:Y:S03]  /*9e70*/  LDSM.16.MT88.4 R108, [R225+0x900] ;  /* 0x00090000e16c783b */ /* 0x000f260000004200 */
[--C-:B-1----:R-:W-:Y:S01]  /*9e80*/  FFMA.FTZ R2, R170, c[0x0][0x2d0], -R164.reuse ;  /* 0x0000b400aa027a23 */ /* 0x102fe200000108a4 */
[----:B------:R-:W-:Y:S03]  /*9e90*/  MOV R170, R251 ;  /* 0x000000fb00aa7202 */ /* 0x000fe60000000f00 */
[C---:B---3--:R-:W-:Y:S01]  /*9ea0*/  HMMA.16816.F32.BF16 R84, R152.reuse, R112, R84 ;  /* 0x000000709854723c */ /* 0x048fe20000041854 */
[----:B------:R1:W-:Y:S07]  /*9eb0*/  MUFU.EX2 R145, R2 ;  /* 0x0000000200917308 */ /* 0x0003ee0000000800 */
[C---:B------:R-:W-:Y:S01]  /*9ec0*/  HMMA.16816.F32.BF16 R88, R152.reuse, R114, R88 ;  /* 0x000000729858723c */ /* 0x040fe20000041858 */
[----:B------:R-:W3:Y:S07]  /*9ed0*/  LDSM.16.MT88.4 R112, [R226+0x900] ;  /* 0x00090000e270783b */ /* 0x000eee0000004200 */
[C---:B--2---:R-:W-:Y:S07]  /*9ee0*/  HMMA.16816.F32.BF16 R92, R152.reuse, R104, R92 ;  /* 0x00000068985c723c */ /* 0x044fee000004185c */
[----:B------:R-:W-:Y:S01]  /*9ef0*/  F2FP.BF16.PACK_AB R104, R136, R138 ;  /* 0x0000008a8868723e */ /* 0x000fe200000010ff */
[----:B------:R-:W-:Y:S04]  /*9f00*/  HMMA.16816.F32.BF16 R96, R152, R106, R96 ;  /* 0x0000006a9860723c */ /* 0x000fe80000041860 */
[--C-:B-1----:R-:W-:Y:S01]  /*9f10*/  FFMA.FTZ R2, R171, c[0x0][0x2d0], -R164.reuse ;  /* 0x0000b400ab027a23 */ /* 0x102fe200000108a4 */
[----:B------:R-:W-:Y:S03]  /*9f20*/  F2FP.BF16.PACK_AB R105, R146, R137 ;  /* 0x000000899269723e */ /* 0x000fe600000010ff */
[----:B------:R1:W2:Y:S04]  /*9f30*/  MUFU.EX2 R139, R2 ;  /* 0x00000002008b7308 */ /* 0x0002a80000000800 */
[--C-:B-1----:R-:W-:Y:S01]  /*9f40*/  FFMA.FTZ R2, R172, c[0x0][0x2d0], -R165.reuse ;  /* 0x0000b400ac027a23 */ /* 0x102fe200000108a5 */
[----:B--2---:R-:W-:Y:S05]  /*9f50*/  F2FP.BF16.PACK_AB R106, R139, R145 ;  /* 0x000000918b6a723e */ /* 0x004fea00000010ff */
[----:B------:R1:W-:Y:S02]  /*9f60*/  MUFU.EX2 R144, R2 ;  /* 0x0000000200907308 */ /* 0x0003e40000000800 */
[--C-:B-1----:R-:W-:Y:S08]  /*9f70*/  FFMA.FTZ R2, R173, c[0x0][0x2d0], -R165.reuse ;  /* 0x0000b400ad027a23 */ /* 0x102ff000000108a5 */
[----:B------:R1:W2:Y:S02]  /*9f80*/  MUFU.EX2 R131, R2 ;  /* 0x0000000200837308 */ /* 0x0002a40000000800 */
[--C-:B-1----:R-:W-:Y:S01]  /*9f90*/  FFMA.FTZ R2, R176, c[0x0][0x2d0], -R164.reuse ;  /* 0x0000b400b0027a23 */ /* 0x102fe200000108a4 */
[----:B--2---:R-:W-:Y:S07]  /*9fa0*/  F2FP.BF16.PACK_AB R107, R131, R144 ;  /* 0x00000090836b723e */ /* 0x004fee00000010ff */
[----:B------:R1:W-:Y:S01]  /*9fb0*/  MUFU.EX2 R130, R2 ;  /* 0x0000000200827308 */ /* 0x0003e20000000800 */
[C---:B----4-:R-:W-:Y:S08]  /*9fc0*/  HMMA.16816.F32.BF16 R4, R104.reuse, R108, R4 ;  /* 0x0000006c6804723c */ /* 0x050ff00000041804 */
[C---:B------:R-:W-:Y:S01]  /*9fd0*/  HMMA.16816.F32.BF16 R8, R104.reuse, R110, R8 ;  /* 0x0000006e6808723c */ /* 0x040fe20000041808 */
[----:B------:R-:W2:Y:S07]  /*9fe0*/  LDSM.16.MT88.4 R108, [R228+0x900] ;  /* 0x00090000e46c783b */ /* 0x000eae0000004200 */
[C---:B---3--:R-:W-:Y:S04]  /*9ff0*/  HMMA.16816.F32.BF16 R12, R104.reuse, R112, R12 ;  /* 0x00000070680c723c */ /* 0x048fe8000004180c */
[--C-:B-1----:R-:W-:Y:S04]  /*a000*/  FFMA.FTZ R2, R175, c[0x0][0x2d0], -R164.reuse ;  /* 0x0000b400af027a23 */ /* 0x102fe800000108a4 */
[C---:B------:R-:W-:Y:S01]  /*a010*/  HMMA.16816.F32.BF16 R16, R104.reuse, R114, R16 ;  /* 0x000000726810723c */ /* 0x040fe20000041810 */
[----:B------:R1:W-:Y:S01]  /*a020*/  MUFU.EX2 R128, R2 ;  /* 0x0000000200807308 */ /* 0x0003e20000000800 */
[----:B------:R-:W3:Y:S06]  /*a030*/  LDSM.16.MT88.4 R112, [R225+0x3900] ;  /* 0x00390000e170783b */ /* 0x000eec0000004200 */
[C---:B------:R-:W-:Y:S08]  /*a040*/  HMMA.16816.F32.BF16 R20, R104.reuse, R116, R20 ;  /* 0x000000746814723c */ /* 0x040ff00000041814 */
        /* <DEDUP_REMOVED lines=10> */
[--C-:B-1----:R-:W-:Y:S04]  /*a0f0*/  FFMA.FTZ R2, R177, c[0x0][0x2d0], -R165.reuse ;  /* 0x0000b400b1027a23 */ /* 0x102fe800000108a5 */
        /* <DEDUP_REMOVED lines=28> */
[--C-:B---3--:R-:W-:Y:S03]  /*a2c0*/  FFMA.FTZ R2, R181, c[0x0][0x2d0], -R165.reuse ;  /* 0x0000b400b5027a23 */ /* 0x108fe600000108a5 */
        /* <DEDUP_REMOVED lines=28> */
[----:B------:R1:W2:Y:S07]  /*a490*/  MUFU.EX2 R183, R2 ;  /* 0x0000000200b77308 */ /* 0x0002ae0000000800 */
[C---:B------:R-:W-:Y:S01]  /*a4a0*/  HMMA.16816.F32.BF16 R48, R104.reuse, R118, R48 ;  /* 0x000000766830723c */ /* 0x040fe20000041830 */
[----:B------:R-:W2:Y:S07]  /*a4b0*/  LDSM.16.MT88.4 R116, [R225+0x7100] ;  /* 0x00710000e174783b */ /* 0x000eae0000004200 */
[C---:B---3--:R-:W-:Y:S08]  /*a4c0*/  HMMA.16816.F32.BF16 R52, R104.reuse, R108, R52 ;  /* 0x0000006c6834723c */ /* 0x048ff00000041834 */
[C---:B------:R-:W-:Y:S01]  /*a4d0*/  HMMA.16816.F32.BF16 R56, R104.reuse, R110, R56 ;  /* 0x0000006e6838723c */ /* 0x040fe20000041838 */
[----:B------:R-:W3:Y:S03]  /*a4e0*/  LDSM.16.MT88.4 R108, [R226+0x7100] ;  /* 0x00710000e26c783b */ /* 0x000ee60000004200 */
[--C-:B-1----:R-:W-:Y:S04]  /*a4f0*/  FFMA.FTZ R2, R169, c[0x0][0x2d0], -R164.reuse ;  /* 0x0000b400a9027a23 */ /* 0x102fe800000108a4 */
[----:B------:R1:W-:Y:S01]  /*a500*/  MUFU.EX2 R181, R2 ;  /* 0x0000000200b57308 */ /* 0x0003e20000000800 */
[C---:B----4-:R-:W-:Y:S08]  /*a510*/  HMMA.16816.F32.BF16 R60, R104.reuse, R112, R60 ;  /* 0x00000070683c723c */ /* 0x050ff0000004183c */
[C---:B------:R-:W-:Y:S01]  /*a520*/  HMMA.16816.F32.BF16 R64, R104.reuse, R114, R64 ;  /* 0x000000726840723c */ /* 0x040fe20000041840 */
[----:B------:R-:W4:Y:S07]  /*a530*/  LDSM.16.MT88.4 R112, [R229+0x7100] ;  /* 0x00710000e570783b */ /* 0x000f2e0000004200 */
[C---:B--2---:R-:W-:Y:S04]  /*a540*/  HMMA.16816.F32.BF16 R68, R104.reuse, R116, R68 ;  /* 0x000000746844723c */ /* 0x044fe80000041844 */
[--C-:B-1----:R-:W-:Y:S04]  /*a550*/  FFMA.FTZ R2, R168, c[0x0][0x2d0], -R164.reuse ;  /* 0x0000b400a8027a23 */ /* 0x102fe800000108a4 */
[C---:B------:R-:W-:Y:S01]  /*a560*/  HMMA.16816.F32.BF16 R72, R104.reuse, R118, R72 ;  /* 0x000000766848723c */ /* 0x040fe20000041848 */
[----:B------:R-:W1:Y:S01]  /*a570*/  LDSM.16.MT88.4 R116, [R228+0x7100] ;  /* 0x00710000e474783b */ /* 0x000e620000004200 */
[----:B------:R2:W1:Y:S02]  /*a580*/  MUFU.EX2 R180, R2 ;  /* 0x0000000200b47308 */ /* 0x0004640000000800 */
[--C-:B------:R-:W-:Y:S04]  /*a590*/  FFMA.FTZ R168, R121, c[0x0][0x2d0], -R164.reuse ;  /* 0x0000b40079a87a23 */ /* 0x100fe800000108a4 */
[C---:B---3--:R-:W-:Y:S04]  /*a5a0*/  HMMA.16816.F32.BF16 R76, R104.reuse, R108, R76 ;  /* 0x0000006c684c723c */ /* 0x048fe8000004184c */
[----:B------:R-:W-:Y:S04]  /*a5b0*/  MUFU.EX2 R168, R168 ;  /* 0x000000a800a87308 */ /* 0x000fe80000000800 */
[C---:B------:R-:W-:Y:S01]  /*a5c0*/  HMMA.16816.F32.BF16 R80, R104.reuse, R110, R80 ;  /* 0x0000006e6850723c */ /* 0x040fe20000041850 */
[----:B------:R-:W3:Y:S07]  /*a5d0*/  LDSM.16.MT88.4 R108, [R225+0x1900] ;  /* 0x00190000e16c783b */ /* 0x000eee0000004200 */
[C---:B----4-:R-:W-:Y:S04]  /*a5e0*/  HMMA.16816.F32.BF16 R84, R104.reuse, R112, R84 ;  /* 0x000000706854723c */ /* 0x050fe80000041854 */
[--C-:B--2---:R-:W-:Y:S01]  /*a5f0*/  FFMA.FTZ R2, R252, c[0x0][0x2d0], -R165.reuse ;  /* 0x0000b400fc027a23 */ /* 0x104fe200000108a5 */
[----:B------:R-:W-:Y:S03]  /*a600*/  MOV R252, R132 ;  /* 0x0000008400fc7202 */ /* 0x000fe60000000f00 */
[----:B------:R2:W-:Y:S01]  /*a610*/  MUFU.EX2 R179, R2 ;  /* 0x0000000200b37308 */ /* 0x0005e20000000800 */
[C---:B------:R-:W-:Y:S01]  /*a620*/  HMMA.16816.F32.BF16 R88, R104.reuse, R114, R88 ;  /* 0x000000726858723c */ /* 0x040fe20000041858 */
[----:B------:R-:W4:Y:S07]  /*a630*/  LDSM.16.MT88.4 R112, [R226+0x1900] ;  /* 0x00190000e270783b */ /* 0x000f2e0000004200 */
[C---:B-1----:R-:W-:Y:S08]  /*a640*/  HMMA.16816.F32.BF16 R92, R104.reuse, R116, R92 ;  /* 0x00000074685c723c */ /* 0x042ff0000004185c */
[----:B------:R-:W-:Y:S01]  /*a650*/  HMMA.16816.F32.BF16 R96, R104, R118, R96 ;  /* 0x000000766860723c */ /* 0x000fe20000041860 */
[----:B------:R-:W1:Y:S03]  /*a660*/  LDSM.16.MT88.4 R116, [R229+0x1900] ;  /* 0x00190000e574783b */ /* 0x000e660000004200 */
[--C-:B--2---:R-:W-:Y:S03]  /*a670*/  FFMA.FTZ R2, R167, c[0x0][0x2d0], -R165.reuse ;  /* 0x0000b400a7027a23 */ /* 0x104fe600000108a5 */
[----:B------:R-:W-:Y:S01]  /*a680*/  F2FP.BF16.PACK_AB R104, R250, R251 ;  /* 0x000000fbfa68723e */ /* 0x000fe200000010ff */
[----:B------:R2:W2:Y:S01]  /*a690*/  MUFU.EX2 R178, R2 ;  /* 0x0000000200b27308 */ /* 0x0004a20000000800 */
[----:B------:R-:W-:Y:S03]  /*a6a0*/  F2FP.BF16.PACK_AB R105, R183, R182 ;  /* 0x000000b6b769723e */ /* 0x000fe600000010ff */
[----:B------:R-:W-:Y:S01]  /*a6b0*/  F2FP.BF16.PACK_AB R106, R180, R181 ;  /* 0x000000b5b46a723e */ /* 0x000fe200000010ff */
[--C-:B--2---:R-:W-:Y:S01]  /*a6c0*/  FFMA.FTZ R2, R166, c[0x0][0x2d0], -R164.reuse ;  /* 0x0000b400a6027a23 */ /* 0x104fe200000108a4 */
[----:B------:R-:W-:Y:S01]  /*a6d0*/  F2FP.BF16.PACK_AB R107, R178, R179 ;  /* 0x000000b3b26b723e */ /* 0x000fe200000010ff */
[--C-:B------:R-:W-:Y:S03]  /*a6e0*/  FFMA.FTZ R166, R122, c[0x0][0x2d0], -R164.reuse ;  /* 0x0000b4007aa67a23 */ /* 0x100fe600000108a4 */
[----:B------:R2:W-:Y:S03]  /*a6f0*/  MUFU.EX2 R176, R2 ;  /* 0x0000000200b07308 */ /* 0x0005e60000000800 */
[C---:B---3--:R-:W-:Y:S07]  /*a700*/  HMMA.16816.F32.BF16 R4, R104.reuse, R108, R4 ;  /* 0x0000006c6804723c */ /* 0x048fee0000041804 */
[----:B------:R-:W-:Y:S01]  /*a710*/  MUFU.EX2 R166, R166 ;  /* 0x000000a600a67308 */ /* 0x000fe20000000800 */
[C---:B------:R-:W-:Y:S01]  /*a720*/  HMMA.16816.F32.BF16 R8, R104.reuse, R110, R8 ;  /* 0x0000006e6808723c */ /* 0x040fe20000041808 */
[----:B------:R-:W3:Y:S07]  /*a730*/  LDSM.16.MT88.4 R108, [R228+0x1900] ;  /* 0x00190000e46c783b */ /* 0x000eee0000004200 */
[C---:B----4-:R-:W-:Y:S04]  /*a740*/  HMMA.16816.F32.BF16 R12, R104.reuse, R112, R12 ;  /* 0x00000070680c723c */ /* 0x050fe8000004180c */
[----:B--2---:R-:W-:Y:S04]  /*a750*/  FFMA.FTZ R2, R151, c[0x0][0x2d0], -R164 ;  /* 0x0000b40097027a23 */ /* 0x004fe800000108a4 */
[C---:B------:R-:W-:Y:S01]  /*a760*/  HMMA.16816.F32.BF16 R16, R104.reuse, R114, R16 ;  /* 0x000000726810723c */ /* 0x040fe20000041810 */
[----:B------:R2:W-:Y:S01]  /*a770*/  MUFU.EX2 R177, R2 ;  /* 0x0000000200b17308 */ /* 0x0005e20000000800 */
[----:B------:R-:W4:Y:S06]  /*a780*/  LDSM.16.MT88.4 R112, [R225+0x4900] ;  /* 0x00490000e170783b */ /* 0x000f2c0000004200 */
[C---:B-1----:R-:W-:Y:S08]  /*a790*/  HMMA.16816.F32.BF16 R20, R104.reuse, R116, R20 ;  /* 0x000000746814723c */ /* 0x042ff00000041814 */
[C---:B------:R-:W-:Y:S01]  /*a7a0*/  HMMA.16816.F32.BF16 R24, R104.reuse, R118, R24 ;  /* 0x000000766818723c */ /* 0x040fe20000041818 */
[----:B------:R-:W1:Y:S07]  /*a7b0*/  LDSM.16.MT88.4 R116, [R226+0x4900] ;  /* 0x00490000e274783b */ /* 0x000e6e0000004200 */
[C---:B---3--:R-:W-:Y:S04]  /*a7c0*/  HMMA.16816.F32.BF16 R28, R104.reuse, R108, R28 ;  /* 0x0000006c681c723c */ /* 0x048fe8000004181c */
[--C-:B--2---:R-:W-:Y:S02]  /*a7d0*/  FFMA.FTZ R2, R141, c[0x0][0x2d0], -R165.reuse ;  /* 0x0000b4008d027a23 */ /* 0x104fe400000108a5 */
[----:B------:R-:W-:Y:S01]  /*a7e0*/  IMAD.MOV.U32 R141, RZ, RZ, R140 ;  /* 0x000000ffff8d7224 */ /* 0x000fe200078e008c */
[----:B------:R-:W-:Y:S01]  /*a7f0*/  MOV R140, R125 ;  /* 0x0000007d008c7202 */ /* 0x000fe20000000f00 */
[----:B------:R2:W-:Y:S01]  /*a800*/  MUFU.EX2 R175, R2 ;  /* 0x0000000200af7308 */ /* 0x0005e20000000800 */
[C---:B------:R-:W-:Y:S01]  /*a810*/  HMMA.16816.F32.BF16 R32, R104.reuse, R110, R32 ;  /* 0x0000006e6820723c */ /* 0x040fe20000041820 */
[----:B------:R-:W3:Y:S02]  /*a820*/  LDL.LU R125, [R1+0x8] ;  /* 0x00000800017d7983 */ /* 0x000ee40000300800 */
[--C-:B------:R-:W-:Y:S02]  /*a830*/  FFMA.FTZ R167, R141, c[0x0][0x2d0], -R165.reuse ;  /* 0x0000b4008da77a23 */ /* 0x100fe400000108a5 */
[----:B------:R-:W1:Y:S03]  /*a840*/  LDSM.16.MT88.4 R108, [R229+0x4900] ;  /* 0x00490000e56c783b */ /* 0x000e660000004200 */
[C---:B----4-:R-:W-:Y:S01]  /*a850*/  HMMA.16816.F32.BF16 R36, R104.reuse, R112, R36 ;  /* 0x000000706824723c */ /* 0x050fe20000041824 */
[----:B------:R-:W4:Y:S07]  /*a860*/  MUFU.EX2 R167, R167 ;  /* 0x000000a700a77308 */ /* 0x000f2e0000000800 */
[C---:B------:R-:W-:Y:S01]  /*a870*/  HMMA.16816.F32.BF16 R40, R104.reuse, R114, R40 ;  /* 0x000000726828723c */ /* 0x040fe20000041828 */
[----:B------:R-:W1:Y:S03]  /*a880*/  LDSM.16.MT88.4 R112, [R228+0x4900] ;  /* 0x00490000e470783b */ /* 0x000e660000004200 */
[--C-:B--2---:R-:W-:Y:S04]  /*a890*/  FFMA.FTZ R2, R150, c[0x0][0x2d0], -R165.reuse ;  /* 0x0000b40096027a23 */ /* 0x104fe800000108a5 */
[C---:B-1----:R-:W-:Y:S01]  /*a8a0*/  HMMA.16816.F32.BF16 R44, R104.reuse, R116, R44 ;  /* 0x00000074682c723c */ /* 0x042fe2000004182c */
[----:B------:R1:W2:Y:S07]  /*a8b0*/  MUFU.EX2 R174, R2 ;  /* 0x0000000200ae7308 */ /* 0x0002ae0000000800 */
[C---:B------:R-:W-:Y:S01]  /*a8c0*/  HMMA.16816.F32.BF16 R48, R104.reuse, R118, R48 ;  /* 0x000000766830723c */ /* 0x040fe20000041830 */
[----:B------:R-:W2:Y:S03]  /*a8d0*/  LDSM.16.MT88.4 R116, [R225+0x7900] ;  /* 0x00790000e174783b */ /* 0x000ea60000004200 */
[----:B----4-:R-:W-:Y:S04]  /*a8e0*/  F2FP.BF16.PACK_AB R153, R167, R103 ;  /* 0x00000067a799723e */ /* 0x010fe800000010ff */
[C---:B------:R-:W-:Y:S04]  /*a8f0*/  HMMA.16816.F32.BF16 R52, R104.reuse, R108, R52 ;  /* 0x0000006c6834723c */ /* 0x040fe80000041834 */
[--C-:B-1----:R-:W-:Y:S04]  /*a900*/  FFMA.FTZ R2, R149, c[0x0][0x2d0], -R164.reuse ;  /* 0x0000b40095027a23 */ /* 0x102fe800000108a4 */
[C---:B------:R-:W-:Y:S01]  /*a910*/  HMMA.16816.F32.BF16 R56, R104.reuse, R110, R56 ;  /* 0x0000006e6838723c */ /* 0x040fe20000041838 */
[----:B------:R-:W1:Y:S01]  /*a920*/  LDSM.16.MT88.4 R108, [R226+0x7900] ;  /* 0x00790000e26c783b */ /* 0x000e620000004200 */
[----:B------:R4:W-:Y:S06]  /*a930*/  MUFU.EX2 R173, R2 ;  /* 0x0000000200ad7308 */ /* 0x0009ec0000000800 */
[C---:B------:R-:W-:Y:S08]  /*a940*/  HMMA.16816.F32.BF16 R60, R104.reuse, R112, R60 ;  /* 0x00000070683c723c */ /* 0x040ff0000004183c */
[C---:B------:R-:W-:Y:S01]  /*a950*/  HMMA.16816.F32.BF16 R64, R104.reuse, R114, R64 ;  /* 0x000000726840723c */ /* 0x040fe20000041840 */
[----:B------:R-:W1:Y:S07]  /*a960*/  LDSM.16.MT88.4 R112, [R229+0x7900] ;  /* 0x00790000e570783b */ /* 0x000e6e0000004200 */
[C---:B--2---:R-:W-:Y:S04]  /*a970*/  HMMA.16816.F32.BF16 R68, R104.reuse, R116, R68 ;  /* 0x000000746844723c */ /* 0x044fe80000041844 */
[--C-:B----4-:R-:W-:Y:S02]  /*a980*/  FFMA.FTZ R2, R148, c[0x0][0x2d0], -R164.reuse ;  /* 0x0000b40094027a23 */ /* 0x110fe400000108a4 */
[----:B------:R-:W-:Y:S02]  /*a990*/  LDSM.16.MT88.4 R148, [R226+0x5900] ;  /* 0x00590000e294783b */ /* 0x000fe40000004200 */
[C---:B------:R-:W-:Y:S01]  /*a9a0*/  HMMA.16816.F32.BF16 R72, R104.reuse, R118, R72 ;  /* 0x000000766848723c */ /* 0x040fe20000041848 */
[----:B------:R2:W4:Y:S05]  /*a9b0*/  MUFU.EX2 R172, R2 ;  /* 0x0000000200ac7308 */ /* 0x00052a0000000800 */
[----:B------:R-:W4:Y:S02]  /*a9c0*/  LDSM.16.MT88.4 R116, [R228+0x7900] ;  /* 0x00790000e474783b */ /* 0x000f240000004200 */
[C---:B-1----:R-:W-:Y:S08]  /*a9d0*/  HMMA.16816.F32.BF16 R76, R104.reuse, R108, R76 ;  /* 0x0000006c684c723c */ /* 0x042ff0000004184c */
[C---:B------:R-:W-:Y:S01]  /*a9e0*/  HMMA.16816.F32.BF16 R80, R104.reuse, R110, R80 ;  /* 0x0000006e6850723c */ /* 0x040fe20000041850 */
[----:B------:R-:W1:Y:S07]  /*a9f0*/  LDSM.16.MT88.4 R108, [R225+0x2100] ;  /* 0x00210000e16c783b */ /* 0x000e6e0000004200 */
[C---:B------:R-:W-:Y:S04]  /*aa00*/  HMMA.16816.F32.BF16 R84, R104.reuse, R112, R84 ;  /* 0x000000706854723c */ /* 0x040fe80000041854 */
[--C-:B--2---:R-:W-:Y:S04]  /*aa10*/  FFMA.FTZ R2, R143, c[0x0][0x2d0], -R165.reuse ;  /* 0x0000b4008f027a23 */ /* 0x104fe800000108a5 */
[C---:B------:R-:W-:Y:S01]  /*aa20*/  HMMA.16816.F32.BF16 R88, R104.reuse, R114, R88 ;  /* 0x000000726858723c */ /* 0x040fe20000041858 */
[----:B------:R2:W-:Y:S01]  /*aa30*/  MUFU.EX2 R171, R2 ;  /* 0x0000000200ab7308 */ /* 0x0005e20000000800 */
[----:B------:R-:W1:Y:S06]  /*aa40*/  LDSM.16.MT88.4 R112, [R226+0x2100] ;  /* 0x00210000e270783b */ /* 0x000e6c0000004200 */
[C---:B----4-:R-:W-:Y:S08]  /*aa50*/  HMMA.16816.F32.BF16 R92, R104.reuse, R116, R92 ;  /* 0x00000074685c723c */ /* 0x050ff0000004185c */
[----:B------:R-:W-:Y:S01]  /*aa60*/  HMMA.16816.F32.BF16 R96, R104, R118, R96 ;  /* 0x000000766860723c */ /* 0x000fe20000041860 */
[----:B------:R-:W-:Y:S03]  /*aa70*/  LDSM.16.MT88.4 R116, [R228+0x2100] ;  /* 0x00210000e474783b */ /* 0x000fe60000004200 */
[--C-:B--2---:R-:W-:Y:S02]  /*aa80*/  FFMA.FTZ R2, R142, c[0x0][0x2d0], -R165.reuse ;  /* 0x0000b4008e027a23 */ /* 0x104fe400000108a5 */
[----:B------:R-:W-:Y:S01]  /*aa90*/  FFMA.FTZ R165, R102, c[0x0][0x2d0], -R165 ;  /* 0x0000b40066a57a23 */ /* 0x000fe200000108a5 */
[----:B------:R-:W-:Y:S01]  /*aaa0*/  F2FP.BF16.PACK_AB R104, R177, R176 ;  /* 0x000000b0b168723e */ /* 0x000fe200000010ff */
[----:B------:R2:W4:Y:S01]  /*aab0*/  MUFU.EX2 R170, R2 ;  /* 0x0000000200aa7308 */ /* 0x0005220000000800 */
[----:B------:R-:W-:Y:S03]  /*aac0*/  F2FP.BF16.PACK_AB R105, R174, R175 ;  /* 0x000000afae69723e */ /* 0x000fe600000010ff */
[----:B------:R-:W-:Y:S06]  /*aad0*/  F2FP.BF16.PACK_AB R106, R172, R173 ;  /* 0x000000adac6a723e */ /* 0x000fec00000010ff */
[----:B------:R-:W-:Y:S10]  /*aae0*/  MUFU.EX2 R102, R124 ;  /* 0x0000007c00667308 */ /* 0x000ff40000000800 */
[----:B------:R-:W1:Y:S01]  /*aaf0*/  MUFU.EX2 R165, R165 ;  /* 0x000000a500a57308 */ /* 0x000e620000000800 */
[--C-:B--2---:R-:W-:Y:S01]  /*ab00*/  FFMA.FTZ R2, R123, c[0x0][0x2d0], -R164.reuse ;  /* 0x0000b4007b027a23 */ /* 0x104fe200000108a4 */
[----:B----4-:R-:W-:Y:S01]  /*ab10*/  F2FP.BF16.PACK_AB R107, R170, R171 ;  /* 0x000000abaa6b723e */ /* 0x010fe200000010ff */
[----:B------:R-:W-:Y:S02]  /*ab20*/  FFMA.FTZ R164, R120, c[0x0][0x2d0], -R164 ;  /* 0x0000b40078a47a23 */ /* 0x000fe400000108a4 */
[----:B------:R-:W2:Y:S04]  /*ab30*/  LDSM.16.MT88.4 R120, [R229+0x2100] ;  /* 0x00210000e578783b */ /* 0x000ea80000004200 */
[C---:B-1----:R-:W-:Y:S01]  /*ab40*/  HMMA.16816.F32.BF16 R4, R104.reuse, R108, R4 ;  /* 0x0000006c6804723c */ /* 0x042fe20000041804 */
[----:B------:R-:W1:Y:S07]  /*ab50*/  MUFU.EX2 R164, R164 ;  /* 0x000000a400a47308 */ /* 0x000e6e0000000800 */
[C---:B------:R-:W-:Y:S01]  /*ab60*/  HMMA.16816.F32.BF16 R8, R104.reuse, R110, R8 ;  /* 0x0000006e6808723c */ /* 0x040fe20000041808 */
[----:B------:R-:W4:Y:S03]  /*ab70*/  LDSM.16.MT88.4 R108, [R225+0x5100] ;  /* 0x00510000e16c783b */ /* 0x000f260000004200 */
[----:B------:R-:W-:Y:S04]  /*ab80*/  F2FP.BF16.PACK_AB R155, R165, R102 ;  /* 0x00000066a59b723e */ /* 0x000fe800000010ff */
[C---:B------:R-:W-:Y:S08]  /*ab90*/  HMMA.16816.F32.BF16 R12, R104.reuse, R112, R12 ;  /* 0x00000070680c723c */ /* 0x040ff0000004180c */
[C---:B------:R-:W-:Y:S01]  /*aba0*/  HMMA.16816.F32.BF16 R16, R104.reuse, R114, R16 ;  /* 0x000000726810723c */ /* 0x040fe20000041810 */
[----:B------:R-:W4:Y:S03]  /*abb0*/  LDSM.16.MT88.4 R112, [R226+0x5100] ;  /* 0x00510000e270783b */ /* 0x000f260000004200 */
[----:B-1----:R-:W-:Y:S04]  /*abc0*/  F2FP.BF16.PACK_AB R154, R164, R168 ;  /* 0x000000a8a49a723e */ /* 0x002fe800000010ff */
[C---:B--2---:R-:W-:Y:S08]  /*abd0*/  HMMA.16816.F32.BF16 R20, R104.reuse, R120, R20 ;  /* 0x000000786814723c */ /* 0x044ff00000041814 */
[C---:B------:R-:W-:Y:S01]  /*abe0*/  HMMA.16816.F32.BF16 R24, R104.reuse, R122, R24 ;  /* 0x0000007a6818723c */ /* 0x040fe20000041818 */
[----:B------:R-:W1:Y:S07]  /*abf0*/  LDSM.16.MT88.4 R120, [R229+0x5100] ;  /* 0x00510000e578783b */ /* 0x000e6e0000004200 */
[C---:B------:R-:W-:Y:S08]  /*ac00*/  HMMA.16816.F32.BF16 R28, R104.reuse, R116, R28 ;  /* 0x00000074681c723c */ /* 0x040ff0000004181c */
[C---:B------:R-:W-:Y:S01]  /*ac10*/  HMMA.16816.F32.BF16 R32, R104.reuse, R118, R32 ;  /* 0x000000766820723c */ /* 0x040fe20000041820 */
[----:B------:R-:W2:Y:S07]  /*ac20*/  LDSM.16.MT88.4 R116, [R228+0x5100] ;  /* 0x00510000e474783b */ /* 0x000eae0000004200 */
[C---:B----4-:R-:W-:Y:S08]  /*ac30*/  HMMA.16816.F32.BF16 R36, R104.reuse, R108, R36 ;  /* 0x0000006c6824723c */ /* 0x050ff00000041824 */
[C---:B------:R-:W-:Y:S01]  /*ac40*/  HMMA.16816.F32.BF16 R40, R104.reuse, R110, R40 ;  /* 0x0000006e6828723c */ /* 0x040fe20000041828 */
[----:B------:R-:W4:Y:S07]  /*ac50*/  LDSM.16.MT88.4 R108, [R225+0x8100] ;  /* 0x00810000e16c783b */ /* 0x000f2e0000004200 */
[C---:B------:R-:W-:Y:S08]  /*ac60*/  HMMA.16816.F32.BF16 R44, R104.reuse, R112, R44 ;  /* 0x00000070682c723c */ /* 0x040ff0000004182c */
[C---:B------:R-:W-:Y:S01]  /*ac70*/  HMMA.16816.F32.BF16 R48, R104.reuse, R114, R48 ;  /* 0x000000726830723c */ /* 0x040fe20000041830 */
[----:B------:R-:W4:Y:S07]  /*ac80*/  LDSM.16.MT88.4 R112, [R226+0x8100] ;  /* 0x00810000e270783b */ /* 0x000f2e0000004200 */
[C---:B-1----:R-:W-:Y:S08]  /*ac90*/  HMMA.16816.F32.BF16 R52, R104.reuse, R120, R52 ;  /* 0x000000786834723c */ /* 0x042ff00000041834 */
[C---:B------:R-:W-:Y:S01]  /*aca0*/  HMMA.16816.F32.BF16 R56, R104.reuse, R122, R56 ;  /* 0x0000007a6838723c */ /* 0x040fe20000041838 */
[----:B------:R-:W1:Y:S07]  /*acb0*/  LDSM.16.MT88.4 R120, [R229+0x8100] ;  /* 0x00810000e578783b */ /* 0x000e6e0000004200 */
[C---:B--2---:R-:W-:Y:S04]  /*acc0*/  HMMA.16816.F32.BF16 R60, R104.reuse, R116, R60 ;  /* 0x00000074683c723c */ /* 0x044fe8000004183c */
[----:B---3--:R-:W-:Y:S01]  /*acd0*/  FFMA.FTZ R125, R3, R125, R140 ;  /* 0x0000007d037d7223 */ /* 0x008fe2000001008c */
[----:B------:R-:W-:Y:S03]  /*ace0*/  MOV R140, R135 ;  /* 0x00000087008c7202 */ /* 0x000fe60000000f00 */
[C---:B------:R-:W-:Y:S01]  /*acf0*/  HMMA.16816.F32.BF16 R64, R104.reuse, R118, R64 ;  /* 0x000000766840723c */ /* 0x040fe20000041840 */
[----:B------:R-:W2:Y:S01]  /*ad00*/  LDL.LU R135, [R1+0xc] ;  /* 0x00000c0001877983 */ /* 0x000ea20000300800 */
[----:B------:R-:W3:Y:S03]  /*ad10*/  MUFU.EX2 R3, R2 ;  /* 0x0000000200037308 */ /* 0x000ee60000000800 */
[----:B------:R-:W1:Y:S03]  /*ad20*/  LDSM.16.MT88.4 R116, [R228+0x8100] ;  /* 0x00810000e474783b */ /* 0x000e660000004200 */
[C---:B----4-:R-:W-:Y:S08]  /*ad30*/  HMMA.16816.F32.BF16 R68, R104.reuse, R108, R68 ;  /* 0x0000006c6844723c */ /* 0x050ff00000041844 */
[C---:B------:R-:W-:Y:S01]  /*ad40*/  HMMA.16816.F32.BF16 R72, R104.reuse, R110, R72 ;  /* 0x0000006e6848723c */ /* 0x040fe20000041848 */
[----:B------:R-:W4:Y:S07]  /*ad50*/  LDSM.16.MT88.4 R108, [R225+0x2900] ;  /* 0x00290000e16c783b */ /* 0x000f2e0000004200 */
[C---:B------:R-:W-:Y:S04]  /*ad60*/  HMMA.16816.F32.BF16 R76, R104.reuse, R112, R76 ;  /* 0x00000070684c723c */ /* 0x040fe8000004184c */
[----:B---3--:R-:W-:Y:S04]  /*ad70*/  F2FP.BF16.PACK_AB R152, R166, R3 ;  /* 0x00000003a698723e */ /* 0x008fe800000010ff */
[C---:B------:R-:W-:Y:S08]  /*ad80*/  HMMA.16816.F32.BF16 R80, R104.reuse, R114, R80 ;  /* 0x000000726850723c */ /* 0x040ff00000041850 */
[C---:B-1----:R-:W-:Y:S08]  /*ad90*/  HMMA.16816.F32.BF16 R84, R104.reuse, R120, R84 ;  /* 0x000000786854723c */ /* 0x042ff00000041854 */
[C---:B------:R-:W-:Y:S01]  /*ada0*/  HMMA.16816.F32.BF16 R88, R104.reuse, R122, R88 ;  /* 0x0000007a6858723c */ /* 0x040fe20000041858 */
[----:B------:R-:W1:Y:S07]  /*adb0*/  LDSM.16.MT88.4 R120, [R226+0x2900] ;  /* 0x00290000e278783b */ /* 0x000e6e0000004200 */
[C---:B------:R-:W-:Y:S07]  /*adc0*/  HMMA.16816.F32.BF16 R92, R104.reuse, R116, R92 ;  /* 0x00000074685c723c */ /* 0x040fee000004185c */
[----:B------:R-:W-:Y:S01]  /*add0*/  MOV R116, R134 ;  /* 0x0000008600747202 */ /* 0x000fe20000000f00 */
[----:B------:R-:W-:Y:S04]  /*ade0*/  HMMA.16816.F32.BF16 R96, R104, R118, R96 ;  /* 0x000000766860723c */ /* 0x000fe80000041860 */
[----:B------:R-:W-:Y:S03]  /*adf0*/  IMAD.MOV.U32 R117, RZ, RZ, R133 ;  /* 0x000000ffff757224 */ /* 0x000fe600078e0085 */
[----:B------:R-:W-:Y:S01]  /*ae00*/  MOV R119, R126 ;  /* 0x0000007e00777202 */ /* 0x000fe20000000f00 */
[C---:B----4-:R-:W-:Y:S01]  /*ae10*/  HMMA.16816.F32.BF16 R104, R152.reuse, R108, R4 ;  /* 0x0000006c9868723c */ /* 0x050fe20000041804 */
[----:B------:R-:W-:Y:S07]  /*ae20*/  LDSM.16.MT88.4 R4, [R229+0x5900] ;  /* 0x00590000e504783b */ /* 0x000fee0000004200 */
[C---:B------:R-:W-:Y:S01]  /*ae30*/  HMMA.16816.F32.BF16 R108, R152.reuse, R110, R8 ;  /* 0x0000006e986c723c */ /* 0x040fe20000041808 */
[----:B------:R-:W-:Y:S07]  /*ae40*/  LDSM.16.MT88.4 R8, [R228+0x5900] ;  /* 0x00590000e408783b */ /* 0x000fee0000004200 */
[C---:B-1----:R-:W-:Y:S07]  /*ae50*/  HMMA.16816.F32.BF16 R112, R152.reuse, R120, R12 ;  /* 0x000000789870723c */ /* 0x042fee000004180c */
[----:B------:R-:W-:Y:S01]  /*ae60*/  IMAD.MOV.U32 R13, RZ, RZ, R119 ;  /* 0x000000ffff0d7224 */ /* 0x000fe200078e0077 */
[----:B------:R-:W-:Y:S04]  /*ae70*/  MOV R14, R116 ;  /* 0x00000074000e7202 */ /* 0x000fe80000000f00 */
[----:B------:R-:W-:Y:S02]  /*ae80*/  MOV R15, R117 ;  /* 0x00000075000f7202 */ /* 0x000fe40000000f00 */
[C---:B------:R-:W-:Y:S01]  /*ae90*/  HMMA.16816.F32.BF16 R116, R152.reuse, R122, R16 ;  /* 0x0000007a9874723c */ /* 0x040fe20000041810 */
[----:B------:R-:W-:Y:S02]  /*aea0*/  LDSM.16.MT88.4 R16, [R226+0x8900] ;  /* 0x00890000e210783b */ /* 0x000fe40000004200 */
[----:B--2---:R-:W-:Y:S02]  /*aeb0*/  FFMA.FTZ R2, R0, R135, R140 ;  /* 0x0000008700027223 */ /* 0x004fe4000001008c */
[----:B------:R-:W-:Y:S04]  /*aec0*/  FADD.FTZ R0, R245, R125 ;  /* 0x0000007df5007221 */ /* 0x000fe80000010000 */
[----:B------:R-:W-:Y:S03]  /*aed0*/  LDSM.16.MT88.4 R132, [R228+0x2900] ;  /* 0x00290000e484783b */ /* 0x000fe60000004200 */
[----:B------:R-:W-:Y:S02]  /*aee0*/  FADD.FTZ R2, R246, R2 ;  /* 0x00000002f6027221 */ /* 0x000fe40000010000 */
[----:B------:R-:W-:Y:S02]  /*aef0*/  FADD.FTZ R0, R247, R0 ;  /* 0x00000000f7007221 */ /* 0x000fe40000010000 */
[----:B------:R-:W-:Y:S02]  /*af00*/  FADD.FTZ R169, R248, R2 ;  /* 0x00000002f8a97221 */ /* 0x000fe40000010000 */
[----:B------:R-:W-:Y:S01]  /*af10*/  FADD.FTZ R2, R231, R0 ;  /* 0x00000000e7027221 */ /* 0x000fe20000010000 */
[----:B------:R1:W5:Y:S01]  /*af20*/  LDL.LU R245, [R1+0x54] ;  /* 0x0000540001f57983 */ /* 0x0003620000300800 */
[----:B------:R-:W-:Y:S03]  /*af30*/  MOV R0, R127 ;  /* 0x0000007f00007202 */ /* 0x000fe60000000f00 */
[----:B------:R1:W5:Y:S02]  /*af40*/  LDL.LU R246, [R1+0x50] ;  /* 0x0000500001f67983 */ /* 0x0003640000300800 */
[----:B------:R-:W-:Y:S02]  /*af50*/  FADD.FTZ R0, R0, R169 ;  /* 0x000000a900007221 */ /* 0x000fe40000010000 */
[----:B------:R1:W5:Y:S04]  /*af60*/  LDL.LU R247, [R1+0x4c] ;  /* 0x00004c0001f77983 */ /* 0x0003680000300800 */
[----:B------:R1:W5:Y:S04]  /*af70*/  LDL.LU R248, [R1+0x48] ;  /* 0x0000480001f87983 */ /* 0x0003680000300800 */
[----:B------:R1:W5:Y:S04]  /*af80*/  LDL.LU R231, [R1+0x44] ;  /* 0x0000440001e77983 */ /* 0x0003680000300800 */
[----:B------:R-:W2:Y:S08]  /*af90*/  LDSM.16.MT88.4 R124, [R229+0x2900] ;  /* 0x00290000e57c783b */ /* 0x000eb00000004200 */
[----:B------:R-:W3:Y:S01]  /*afa0*/  LDSM.16.MT88.4 R140, [R225+0x5900] ;  /* 0x00590000e18c783b */ /* 0x000ee20000004200 */
[C---:B--2---:R-:W-:Y:S07]  /*afb0*/  HMMA.16816.F32.BF16 R120, R152.reuse, R124, R20 ;  /* 0x0000007c9878723c */ /* 0x044fee0000041814 */
[----:B------:R-:W-:Y:S01]  /*afc0*/  IMAD.MOV.U32 R22, RZ, RZ, R14 ;  /* 0x000000ffff167224 */ /* 0x000fe200078e000e */
[C---:B------:R-:W-:Y:S04]  /*afd0*/  HMMA.16816.F32.BF16 R124, R152.reuse, R126, R24 ;  /* 0x0000007e987c723c */ /* 0x040fe80000041818 */
[----:B------:R-:W-:Y:S02]  /*afe0*/  MOV R23, R13 ;  /* 0x0000000d00177202 */ /* 0x000fe40000000f00 */
[----:B------:R-:W-:Y:S01]  /*aff0*/  MOV R20, R15 ;  /* 0x0000000f00147202 */ /* 0x000fe20000000f00 */
[----:B------:R-:W-:Y:S01]  /*b000*/  IMAD.MOV.U32 R25, RZ, RZ, R130 ;  /* 0x000000ffff197224 */ /* 0x000fe200078e0082 */
[----:B------:R-:W-:Y:S01]  /*b010*/  MOV R24, R131 ;  /* 0x0000008300187202 */ /* 0x000fe20000000f00 */
[----:B------:R-:W2:Y:S03]  /*b020*/  LDSM.16.MT88.4 R12, [R225+0x8900] ;  /* 0x00890000e10c783b */ /* 0x000ea60000004200 */
[----:B------:R-:W-:Y:S02]  /*b030*/  MOV R26, R129 ;  /* 0x00000081001a7202 */ /* 0x000fe40000000f00 */
[----:B------:R-:W-:Y:S02]  /*b040*/  MOV R27, R128 ;  /* 0x00000080001b7202 */ /* 0x000fe40000000f00 */
[C---:B------:R-:W-:Y:S03]  /*b050*/  HMMA.16816.F32.BF16 R128, R152.reuse, R132, R28 ;  /* 0x000000849880723c */ /* 0x040fe6000004181c */
[----:B------:R-:W-:Y:S04]  /*b060*/  MOV R21, R147 ;  /* 0x0000009300157202 */ /* 0x000fe80000000f00 */
[----:B------:R-:W-:Y:S01]  /*b070*/  MOV R28, R146 ;  /* 0x00000092001c7202 */ /* 0x000fe20000000f00 */
[C---:B------:R-:W-:Y:S04]  /*b080*/  HMMA.16816.F32.BF16 R132, R152.reuse, R134, R32 ;  /* 0x000000869884723c */ /* 0x040fe80000041820 */
[----:B------:R-:W-:Y:S01]  /*b090*/  MOV R31, R139 ;  /* 0x0000008b001f7202 */ /* 0x000fe20000000f00 */
[----:B------:R-:W-:Y:S01]  /*b0a0*/  IMAD.MOV.U32 R29, RZ, RZ, R145 ;  /* 0x000000ffff1d7224 */ /* 0x000fe200078e0091 */
[----:B------:R-:W-:Y:S01]  /*b0b0*/  MOV R30, R144 ;  /* 0x00000090001e7202 */ /* 0x000fe20000000f00 */
[----:B------:R-:W-:Y:S01]  /*b0c0*/  IMAD.MOV.U32 R34, RZ, RZ, R137 ;  /* 0x000000ffff227224 */ /* 0x000fe200078e0089 */
[----:B------:R-:W-:Y:S04]  /*b0d0*/  MOV R33, R138 ;  /* 0x0000008a00217202 */ /* 0x000fe80000000f00 */
[----:B------:R-:W-:Y:S01]  /*b0e0*/  MOV R35, R136 ;  /* 0x0000008800237202 */ /* 0x000fe20000000f00 */
[----:B------:R-:W-:Y:S01]  /*b0f0*/  FADD.FTZ R2, R33, R2 ;  /* 0x0000000221027221 */ /* 0x000fe20000010000 */
[C---:B---3--:R-:W-:Y:S03]  /*b100*/  HMMA.16816.F32.BF16 R136, R152.reuse, R140, R36 ;  /* 0x0000008c9888723c */ /* 0x048fe60000041824 */
[----:B------:R-:W-:Y:S02]  /*b110*/  FADD.FTZ R2, R35, R2 ;  /* 0x0000000223027221 */ /* 0x000fe40000010000 */
[----:B------:R-:W-:Y:S02]  /*b120*/  FADD.FTZ R0, R34, R0 ;  /* 0x0000000022007221 */ /* 0x000fe40000010000 */
[----:B------:R-:W-:Y:S01]  /*b130*/  FADD.FTZ R2, R29, R2 ;  /* 0x000000021d027221 */ /* 0x000fe20000010000 */
        /* <DEDUP_REMOVED lines=41> */
[----:B------:R-:W-:Y:S01]  /*b3d0*/  FADD.FTZ R0, R171, R0 ;  /* 0x00000000ab007221 */ /* 0x000fe20000010000 */
[C---:B----4-:R-:W-:Y:S03]  /*b3e0*/  HMMA.16816.F32.BF16 R92, R152.reuse, R8, R92 ;  /* 0x00000008985c723c */ /* 0x050fe6000004185c */
[----:B------:R-:W-:Y:S02]  /*b3f0*/  FADD.FTZ R0, R170, R0 ;  /* 0x00000000aa007221 */ /* 0x000fe40000010000 */
[----:B------:R-:W-:Y:S02]  /*b400*/  FADD.FTZ R2, R3, R2 ;  /* 0x0000000203027221 */ /* 0x000fe40000010000 */
[----:B------:R-:W-:Y:S01]  /*b410*/  FADD.FTZ R3, R103, R0 ;  /* 0x0000000067037221 */ /* 0x000fe20000010000 */
[----:B------:R-:W-:Y:S01]  /*b420*/  MOV R103, R100 ;  /* 0x0000006400677202 */ /* 0x000fe20000000f00 */
[----:B------:R-:W-:Y:S01]  /*b430*/  FADD.FTZ R0, R166, R2 ;  /* 0x00000002a6007221 */ /* 0x000fe20000010000 */
[----:B------:R-:W-:Y:S03]  /*b440*/  HMMA.16816.F32.BF16 R96, R152, R10, R96 ;  /* 0x0000000a9860723c */ /* 0x000fe60000041860 */
[----:B------:R-:W-:Y:S02]  /*b450*/  FADD.FTZ R3, R167, R3 ;  /* 0x00000003a7037221 */ /* 0x000fe40000010000 */
[----:B------:R-:W-:Y:S02]  /*b460*/  FADD.FTZ R2, R168, R0 ;  /* 0x00000000a8027221 */ /* 0x000fe40000010000 */
[----:B------:R-:W-:Y:S01]  /*b470*/  FADD.FTZ R0, R102, R3 ;  /* 0x0000000366007221 */ /* 0x000fe20000010000 */
[----:B------:R-:W-:Y:S01]  /*b480*/  MOV R3, R101 ;  /* 0x0000006500037202 */ /* 0x000fe20000000f00 */
[----:B------:R-:W-:Y:S03]  /*b490*/  FADD.FTZ R2, R164, R2 ;  /* 0x00000002a4027221 */ /* 0x000fe60000010000 */
[----:B------:R-:W-:Y:S02]  /*b4a0*/  FADD.FTZ R0, R165, R0 ;  /* 0x00000000a5007221 */ /* 0x000fe40000010000 */
[----:B------:R1:W-:Y:S04]  /*b4b0*/  STL [R1+0x8], R2 ;  /* 0x0000080201007387 */ /* 0x0003e80000100800 */
[----:B------:R1:W-:Y:S01]  /*b4c0*/  STL [R1+0xc], R0 ;  /* 0x00000c0001007387 */ /* 0x0003e20000100800 */
[----:B------:R-:W-:-:S05]  /*b4d0*/  @P0 BRA `(.L_x_505) ;  /* 0xffffb85000000947 */ /* 0x000fca000383ffff */
.L_x_504:
[----:B---3--:R-:W-:-:S13]  /*b4e0*/  ISETP.LE.AND P0, PT, RZ, UR20, PT ;  /* 0x00000014ff007c0c */ /* 0x008fda000bf03270 */
[----:B------:R-:W-:Y:S05]  /*b4f0*/  @!P0 BRA `(.L_x_506) ;  /* 0x000041b000008947 */ /* 0x000fea0003800000 */
[----:B------:R-:W2:Y:S04]  /*b500*/  LDL.64 R4, [R1+0x38] ;  /* 0x0000380001047983 */ /* 0x000ea80000100a00 */
[----:B------:R-:W3:Y:S01]  /*b510*/  LDL.64 R6, [R1+0x20] ;  /* 0x0000200001067983 */ /* 0x000ee20000100a00 */
[----:B------:R-:W-:Y:S01]  /*b520*/  UIADD3 UR6, UP3, UR14, 0x80, URZ ;  /* 0x000000800e067890 */ /* 0x000fe2000ff7e03f */
[----:B------:R-:W-:Y:S01]  /*b530*/  IMAD.MOV.U32 R103, RZ, RZ, R100 ;  /* 0x000000ffff677224 */ /* 0x000fe200078e0064 */
[----:B------:R-:W-:Y:S01]  /*b540*/  UIADD3 UR14, UP2, UR14, 0x100, URZ ;  /* 0x000001000e0e7890 */ /* 0x000fe2000ff5e03f */
[----:B------:R-:W-:Y:S01]  /*b550*/  IMAD.MOV.U32 R102, RZ, RZ, R101 ;  /* 0x000000ffff667224 */ /* 0x000fe200078e0065 */
[----:B------:R-:W-:Y:S02]  /*b560*/  UIADD3 UR15, UP1, UR10, 0x80, URZ ;  /* 0x000000800a0f7890 */ /* 0x000fe4000ff3e03f */
[----:B------:R-:W-:-:S02]  /*b570*/  UIADD3 UR21, UP0, UR10, 0x100, URZ ;  /* 0x000001000a157890 */ /* 0x000fc4000ff1e03f */
[----:B------:R-:W-:Y:S02]  /*b580*/  ULDC.64 UR4, c[0x0][0x1e0] ;  /* 0x0000780000047ab9 */ /* 0x000fe40000000a00 */
[----:B------:R-:W-:Y:S02]  /*b590*/  UIADD3.X UR12, URZ, UR9, URZ, UP3, !UPT ;  /* 0x000000093f0c7290 */ /* 0x000fe40009ffe43f */
[----:B------:R-:W-:Y:S02]  /*b5a0*/  USHF.L.U64.HI UR7, UR4, 0x6, UR5 ;  /* 0x0000000604077899 */ /* 0x000fe40008010205 */
[----:B------:R-:W-:Y:S02]  /*b5b0*/  USHF.L.U32 UR8, UR4, 0x6, URZ ;  /* 0x0000000604087899 */ /* 0x000fe4000800063f */
[----:B------:R-:W-:Y:S02]  /*b5c0*/  UIADD3.X UR9, URZ, UR9, URZ, UP2, !UPT ;  /* 0x000000093f097290 */ /* 0x000fe400097fe43f */
[----:B------:R-:W-:-:S02]  /*b5d0*/  UIADD3.X UR22, URZ, UR13, URZ, UP1, !UPT ;  /* 0x0000000d3f167290 */ /* 0x000fc40008ffe43f */
[----:B------:R-:W-:Y:S01]  /*b5e0*/  UIADD3.X UR23, URZ, UR13, URZ, UP0, !UPT ;  /* 0x0000000d3f177290 */ /* 0x000fe200087fe43f */
[C---:B-12---:R-:W-:Y:S02]  /*b5f0*/  IADD3 R2, P0, R4.reuse, 0x80, RZ ;  /* 0x0000008004027810 */ /* 0x046fe40007f1e0ff */
[----:B------:R-:W-:-:S03]  /*b600*/  IADD3 R8, P1, R4, 0x40, RZ ;  /* 0x0000004004087810 */ /* 0x000fc60007f3e0ff */
[----:B---3--:R-:W-:Y:S01]  /*b610*/  IMAD.X R3, RZ, RZ, R7, P0 ;  /* 0x000000ffff037224 */ /* 0x008fe200000e0607 */
[----:B------:R-:W-:-:S04]  /*b620*/  IADD3.X R9, RZ, R7, RZ, P1, !PT ;  /* 0x00000007ff097210 */ /* 0x000fc80000ffe4ff */
[----:B------:R1:W-:Y:S04]  /*b630*/  STL.64 [R1], R2 ;  /* 0x0000000201007387 */ /* 0x0003e80000100a00 */
[----:B------:R2:W-:Y:S01]  /*b640*/  STL.64 [R1+0x18], R8 ;  /* 0x0000180801007387 */ /* 0x0005e20000100a00 */
[----:B-1----:R-:W-:Y:S01]  /*b650*/  MOV R2, R4 ;  /* 0x0000000400027202 */ /* 0x002fe20000000f00 */
[----:B------:R-:W-:-:S05]  /*b660*/  IMAD.MOV.U32 R3, RZ, RZ, R7 ;  /* 0x000000ffff037224 */ /* 0x000fca00078e0007 */
[----:B------:R2:W-:Y:S02]  /*b670*/  STL.64 [R1+0x20], R2 ;  /* 0x0000200201007387 */ /* 0x0005e40000100a00 */
.L_x_507:
[----:B---3--:R-:W3:Y:S01]  /*b680*/  LDL.64 R14, [R1+0x20] ;  /* 0x00002000010e7983 */ /* 0x008ee20000100a00 */
[----:B------:R-:W-:Y:S04]  /*b690*/  DEPBAR.LE SB0, 0x0 ;  /* 0x000080000000791a */ /* 0x000fe80000000000 */
[----:B------:R-:W-:Y:S01]  /*b6a0*/  USHF.R.S32.HI UR5, URZ, 0x1f, UR20 ;  /* 0x0000001f3f057899 */ /* 0x000fe20008011414 */
[----:B------:R-:W4:Y:S01]  /*b6b0*/  LDL.64 R28, [R1] ;  /* 0x00000000011c7983 */ /* 0x000f220000100a00 */
[----:B------:R-:W-:Y:S01]  /*b6c0*/  UIMAD UR4, UR11, UR20, URZ ;  /* 0x000000140b0472a4 */ /* 0x000fe2000f8e023f */
[----:B------:R-:W-:Y:S01]  /*b6d0*/  MOV R22, UR20 ;  /* 0x0000001400167c02 */ /* 0x000fe20008000f00 */
[----:B------:R-:W-:Y:S01]  /*b6e0*/  UISETP.GT.AND UP0, UPT, UR20, URZ, UPT ;  /* 0x0000003f1400728c */ /* 0x000fe2000bf04270 */
[----:B--2---:R-:W-:Y:S01]  /*b6f0*/  MOV R2, UR20 ;  /* 0x0000001400027c02 */ /* 0x004fe20008000f00 */
[----:B------:R-:W-:Y:S01]  /*b700*/  UIMAD UR4, UR5, UR16, UR4 ;  /* 0x00000010050472a4 */ /* 0x000fe2000f8e0204 */
[----:B------:R-:W2:Y:S01]  /*b710*/  LDL.64 R12, [R1+0x18] ;  /* 0x00001800010c7983 */ /* 0x000ea20000100a00 */
[----:B------:R-:W-:Y:S01]  /*b720*/  MOV R20, UR20 ;  /* 0x0000001400147c02 */ /* 0x000fe20008000f00 */
[----:B------:R-:W-:Y:S04]  /*b730*/  UIADD3 UR20, UR20, -0x1, URZ ;  /* 0xffffffff14147890 */ /* 0x000fe8000fffe03f */
[----:B------:R-:W-:Y:S02]  /*b740*/  BAR.SYNC.DEFER_BLOCKING 0x0 ;  /* 0x0000000000007b1d */ /* 0x000fe40000010000 */
[----:B------:R-:W-:Y:S06]  /*b750*/  @UP0 USHF.R.S32.HI UR24, URZ, 0x1f, UR20 ;  /* 0x0000001f3f180899 */ /* 0x000fec0008011414 */
[----:B-----5:R-:W-:Y:S04]  /*b760*/  STL [R1+0x44], R231 ;  /* 0x000044e701007387 */ /* 0x020fe80000100800 */
[----:B------:R-:W-:Y:S04]  /*b770*/  STL [R1+0x48], R248 ;  /* 0x000048f801007387 */ /* 0x000fe80000100800 */
[----:B------:R-:W-:Y:S04]  /*b780*/  STL [R1+0x4c], R247 ;  /* 0x00004cf701007387 */ /* 0x000fe80000100800 */
[----:B------:R-:W-:Y:S04]  /*b790*/  STL [R1+0x50], R246 ;  /* 0x000050f601007387 */ /* 0x000fe80000100800 */
[----:B------:R-:W1:Y:S08]  /*b7a0*/  LDSM.16.M88.4 R8, [R224+0xc100] ;  /* 0x00c10000e008783b */ /* 0x000e700000000200 */
[----:B------:R-:W2:Y:S08]  /*b7b0*/  LDSM.16.M88.4 R16, [R224+0xc900] ;  /* 0x00c90000e010783b */ /* 0x000eb00000000200 */
[----:B------:R-:W2:Y:S08]  /*b7c0*/  LDSM.16.M88.4 R24, [R224+0xd100] ;  /* 0x00d10000e018783b */ /* 0x000eb00000000200 */
[----:B------:R-:W2:Y:S08]  /*b7d0*/  LDSM.16.M88.4 R32, [R224+0xd900] ;  /* 0x00d90000e020783b */ /* 0x000eb00000000200 */
[----:B------:R-:W2:Y:S01]  /*b7e0*/  LDSM.16.M88.4 R40, [R224+0xe100] ;  /* 0x00e10000e028783b */ /* 0x000ea20000000200 */
[C---:B-1----:R-:W-:Y:S07]  /*b7f0*/  HMMA.16816.F32.BF16 R4, R156.reuse, R8, RZ ;  /* 0x000000089c04723c */ /* 0x042fee00000418ff */
[----:B------:R-:W1:Y:S01]  /*b800*/  LDSM.16.M88.4 R48, [R224+0xe900] ;  /* 0x00e90000e030783b */ /* 0x000e620000000200 */
[C---:B------:R-:W-:Y:S07]  /*b810*/  HMMA.16816.F32.BF16 R8, R156.reuse, R10, RZ ;  /* 0x0000000a9c08723c */ /* 0x040fee00000418ff */
[----:B------:R-:W1:Y:S08]  /*b820*/  LDSM.16.M88.4 R152, [R231] ;  /* 0x00000000e798783b */ /* 0x000e700000000200 */
[----:B------:R-:W1:Y:S08]  /*b830*/  LDSM.16.M88.4 R164, [R248] ;  /* 0x00000000f8a4783b */ /* 0x000e700000000200 */
[----:B------:R-:W1:Y:S08]  /*b840*/  LDSM.16.M88.4 R168, [R247] ;  /* 0x00000000f7a8783b */ /* 0x000e700000000200 */
[----:B------:R-:W1:Y:S08]  /*b850*/  LDSM.16.M88.4 R172, [R246] ;  /* 0x00000000f6ac783b */ /* 0x000e700000000200 */
[----:B------:R-:W1:Y:S08]  /*b860*/  LDSM.16.M88.4 R176, [R245] ;  /* 0x00000000f5b0783b */ /* 0x000e700000000200 */
[----:B------:R-:W1:Y:S08]  /*b870*/  LDSM.16.M88.4 R180, [R244] ;  /* 0x00000000f4b4783b */ /* 0x000e700000000200 */
[----:B------:R-:W-:Y:S01]  /*b880*/  STL [R1+0x54], R245 ;  /* 0x000054f501007387 */ /* 0x000fe20000100800 */
[----:B---3--:R-:W-:Y:S05]  /*b890*/  IMAD.WIDE.U32 R22, R22, UR16, R14 ;  /* 0x0000001016167c25 */ /* 0x008fea000f8e000e */
[----:B------:R-:W-:Y:S01]  /*b8a0*/  IADD3 R0, R23, UR4, RZ ;  /* 0x0000000417007c10 */ /* 0x000fe2000fffe0ff */
[----:B----4-:R-:W-:Y:S01]  /*b8b0*/  IMAD.WIDE.U32 R2, R2, UR16, R28 ;  /* 0x0000001002027c25 */ /* 0x010fe2000f8e001c */
[C---:B------:R-:W-:Y:S04]  /*b8c0*/  LEA R28, P5, R22.reuse, c[0x0][0x1f8], 0x1 ;  /* 0x00007e00161c7a11 */ /* 0x040fe800078a08ff */
[----:B------:R-:W-:Y:S01]  /*b8d0*/  LEA.HI.X R29, R22, c[0x0][0x1fc], R0, 0x1, P5 ;  /* 0x00007f00161d7a11 */ /* 0x000fe200028f0c00 */
[----:B--2---:R-:W-:Y:S01]  /*b8e0*/  IMAD.WIDE.U32 R20, R20, UR16, R12 ;  /* 0x0000001014147c25 */ /* 0x004fe2000f8e000c */
[----:B------:R-:W-:Y:S01]  /*b8f0*/  IADD3 R3, R3, UR4, RZ ;  /* 0x0000000403037c10 */ /* 0x000fe2000fffe0ff */
[C---:B------:R-:W-:Y:S01]  /*b900*/  HMMA.16816.F32.BF16 R12, R156.reuse, R16, RZ ;  /* 0x000000109c0c723c */ /* 0x040fe200000418ff */
[----:B------:R-:W-:Y:S01]  /*b910*/  LEA R36, P0, R2, c[0x0][0x1f8], 0x1 ;  /* 0x00007e0002247a11 */ /* 0x000fe200078008ff */
[----:B------:R-:W-:Y:S01]  /*b920*/  @!PT LDS RZ, [RZ] ;  /* 0x00000000fffff984 */ /* 0x000fe20000000800 */
[----:B------:R-:W-:Y:S01]  /*b930*/  @!PT LDS RZ, [RZ] ;  /* 0x00000000fffff984 */ /* 0x000fe20000000800 */
[----:B------:R-:W-:Y:S01]  /*b940*/  @!PT LDS RZ, [RZ] ;  /* 0x00000000fffff984 */ /* 0x000fe20000000800 */
[----:B------:R2:W-:Y:S01]  /*b950*/  LDGSTS.E.BYPASS.LTC128B.128 [R249+0x100], [R28.64], !P4 ;  /* 0x001000001cf97fae */ /* 0x0005e2000e101d52 */
[----:B------:R-:W-:Y:S01]  /*b960*/  IADD3 R21, R21, UR4, RZ ;  /* 0x0000000415157c10 */ /* 0x000fe2000fffe0ff */
[----:B------:R-:W-:Y:S01]  /*b970*/  ULDC.64 UR4, c[0x0][0x1e0] ;  /* 0x0000780000047ab9 */ /* 0x000fe20000000a00 */
[----:B------:R-:W-:Y:S02]  /*b980*/  LEA R30, P1, R20, c[0x0][0x1f8], 0x1 ;  /* 0x00007e00141e7a11 */ /* 0x000fe400078208ff */
[----:B------:R-:W-:Y:S01]  /*b990*/  LEA.HI.X R37, R2, c[0x0][0x1fc], R3, 0x1, P0 ;  /* 0x00007f0002257a11 */ /* 0x000fe200000f0c03 */
[C---:B------:R-:W-:Y:S01]  /*b9a0*/  HMMA.16816.F32.BF16 R16, R156.reuse, R18, RZ ;  /* 0x000000129c10723c */ /* 0x040fe200000418ff */
[----:B------:R-:W-:Y:S01]  /*b9b0*/  LEA.HI.X R31, R20, c[0x0][0x1fc], R21, 0x1, P1 ;  /* 0x00007f00141f7a11 */ /* 0x000fe200008f0c15 */
[----:B------:R-:W-:Y:S02]  /*b9c0*/  @UP0 UIMAD.WIDE.U32 UR26, UR20, UR4, URZ ;  /* 0x00000004141a02a5 */ /* 0x000fe4000f8e003f */
[----:B------:R-:W-:Y:S01]  /*b9d0*/  IADD3 R2, P0, R28, UR10, RZ ;  /* 0x0000000a1c027c10 */ /* 0x000fe2000ff1e0ff */
[----:B------:R-:W-:Y:S01]  /*b9e0*/  @UP0 UIMAD UR24, UR24, UR4, URZ ;  /* 0x00000004181802a4 */ /* 0x000fe2000f8e023f */
[----:B------:R2:W-:Y:S02]  /*b9f0*/  LDGSTS.E.BYPASS.LTC128B.128 [R249+0x3100], [R30.64], !P3 ;  /* 0x031000001ef97fae */ /* 0x0005e4000d901d52 */
[C---:B------:R-:W-:Y:S01]  /*ba00*/  HMMA.16816.F32.BF16 R20, R156.reuse, R24, RZ ;  /* 0x000000189c14723c */ /* 0x040fe200000418ff */
[----:B------:R-:W-:Y:S01]  /*ba10*/  IADD3.X R3, R29, UR13, RZ, P0, !PT ;  /* 0x0000000d1d037c10 */ /* 0x000fe200087fe4ff */
[----:B------:R-:W-:Y:S02]  /*ba20*/  @UP0 UIMAD UR24, UR20, UR5, UR24 ;  /* 0x00000005141802a4 */ /* 0x000fe4000f8e0218 */
[C---:B------:R-:W-:Y:S02]  /*ba30*/  IADD3 R38, P0, R2.reuse, UR10, RZ ;  /* 0x0000000a02267c10 */ /* 0x040fe4000ff1e0ff */
[----:B------:R3:W-:Y:S01]  /*ba40*/  LDGSTS.E.BYPASS.LTC128B.128 [R249+0x6100], [R36.64], !P2 ;  /* 0x0610000024f97fae */ /* 0x0007e2000d101d52 */
[----:B------:R-:W-:Y:S01]  /*ba50*/  @UP0 UIADD3 UR4, UR27, UR24, URZ ;  /* 0x000000181b040290 */ /* 0x000fe2000fffe03f */
[C---:B------:R-:W-:Y:S01]  /*ba60*/  HMMA.16816.F32.BF16 R24, R156.reuse, R26, RZ ;  /* 0x0000001a9c18723c */ /* 0x040fe200000418ff */
[C---:B------:R-:W-:Y:S02]  /*ba70*/  IADD3.X R39, R3.reuse, UR13, RZ, P0, !PT ;  /* 0x0000000d03277c10 */ /* 0x040fe400087fe4ff */
[----:B------:R-:W-:Y:S03]  /*ba80*/  @UP0 UIMAD UR4, UR4, 0x60, URZ ;  /* 0x00000060040408a4 */ /* 0x000fe6000f8e023f */
[----:B------:R4:W-:Y:S08]  /*ba90*/  LDGSTS.E.BYPASS.LTC128B.128 [R249+0x1100], [R2.64], !P4 ;  /* 0x0110000002f97fae */ /* 0x0009f0000e101d52 */
[----:B------:R4:W-:Y:S01]  /*baa0*/  LDGSTS.E.BYPASS.LTC128B.128 [R249+0x4100], [R2.64+0x80], !P3 ;  /* 0x0410008002f97fae */ /* 0x0009e2000d901d52 */
[C---:B--2---:R-:W-:Y:S07]  /*bab0*/  HMMA.16816.F32.BF16 R28, R156.reuse, R32, RZ ;  /* 0x000000209c1c723c */ /* 0x044fee00000418ff */
[----:B------:R4:W-:Y:S01]  /*bac0*/  LDGSTS.E.BYPASS.LTC128B.128 [R249+0x7100], [R2.64+0x100], !P2 ;  /* 0x0710010002f97fae */ /* 0x0009e2000d101d52 */
[C---:B------:R-:W-:Y:S01]  /*bad0*/  HMMA.16816.F32.BF16 R32, R156.reuse, R34, RZ ;  /* 0x000000229c20723c */ /* 0x040fe200000418ff */
[C---:B---3--:R-:W-:Y:S06]  /*bae0*/  IADD3 R36, P0, R2.reuse, UR15, RZ ;  /* 0x0000000f02247c10 */ /* 0x048fec000ff1e0ff */
[----:B------:R2:W-:Y:S01]  /*baf0*/  LDGSTS.E.BYPASS.LTC128B.128 [R249+0x2100], [R38.64], !P4 ;  /* 0x0210000026f97fae */ /* 0x0005e2000e101d52 */
[C---:B------:R-:W-:Y:S07]  /*bb00*/  IADD3.X R37, R3.reuse, UR22, RZ, P0, !PT ;  /* 0x0000001603257c10 */ /* 0x040fee00087fe4ff */
[----:B------:R2:W-:Y:S01]  /*bb10*/  LDGSTS.E.BYPASS.LTC128B.128 [R249+0x5100], [R36.64], !P3 ;  /* 0x0510000024f97fae */ /* 0x0005e2000d901d52 */
[----:B----4-:R-:W-:Y:S04]  /*bb20*/  IADD3 R2, P0, R2, UR21, RZ ;  /* 0x0000001502027c10 */ /* 0x010fe8000ff1e0ff */
[----:B------:R-:W-:Y:S02]  /*bb30*/  IADD3.X R3, R3, UR23, RZ, P0, !PT ;  /* 0x0000001703037c10 */ /* 0x000fe400087fe4ff */
[----:B------:R-:W-:Y:S03]  /*bb40*/  PLOP3.LUT P0, PT, PT, PT, UP0, 0x80, 0x0 ;  /* 0x000000000000781c */ /* 0x000fe60003f0f008 */
[----:B------:R3:W-:Y:S01]  /*bb50*/  LDGSTS.E.BYPASS.LTC128B.128 [R249+0x8100], [R2.64], !P2 ;  /* 0x0810000002f97fae */ /* 0x0007e2000d101d52 */
[C---:B--2---:R-:W-:Y:S07]  /*bb60*/  HMMA.16816.F32.BF16 R36, R156.reuse, R40, RZ ;  /* 0x000000289c24723c */ /* 0x044fee00000418ff */
[----:B------:R-:W0:Y:S01]  /*bb70*/  LDGDEPBAR ;  /* 0x00000000000079af */ /* 0x000e220000000000 */
        /* <DEDUP_REMOVED lines=17> */
[----:B------:R-:W3:Y:S07]  /*bc90*/  LDSM.16.M88.4 R176, [R230+0xe100] ;  /* 0x00e10000e6b0783b */ /* 0x000eee0000000200 */
        /* <DEDUP_REMOVED lines=13> */
[----:B------:R-:W4:Y:S07]  /*bd70*/  LDSM.16.M88.4 R172, [R227+0x1000] ;  /* 0x00100000e3ac783b */ /* 0x000f2e0000000200 */
[C---:B---3--:R-:W-:Y:S08]  /*bd80*/  HMMA.16816.F32.BF16 R36, R184.reuse, R176, R36 ;  /* 0x000000b0b824723c */ /* 0x048ff00000041824 */
[C---:B------:R-:W-:Y:S01]  /*bd90*/  HMMA.16816.F32.BF16 R40, R184.reuse, R178, R40 ;  /* 0x000000b2b828723c */ /* 0x040fe20000041828 */
[----:B------:R-:W3:Y:S07]  /*bda0*/  LDSM.16.M88.4 R176, [R227+0x1800] ;  /* 0x00180000e3b0783b */ /* 0x000eee0000000200 */
[C---:B-1----:R-:W-:Y:S08]  /*bdb0*/  HMMA.16816.F32.BF16 R44, R184.reuse, R152, R44 ;  /* 0x00000098b82c723c */ /* 0x042ff0000004182c */
[----:B------:R-:W-:Y:S01]  /*bdc0*/  HMMA.16816.F32.BF16 R48, R184, R154, R48 ;  /* 0x0000009ab830723c */ /* 0x000fe20000041830 */
[----:B------:R-:W1:Y:S07]  /*bdd0*/  LDSM.16.M88.4 R152, [R227+0x2000] ;  /* 0x00200000e398783b */ /* 0x000e6e0000000200 */
[C---:B--2---:R-:W-:Y:S08]  /*bde0*/  HMMA.16816.F32.BF16 R4, R188.reuse, R164, R4 ;  /* 0x000000a4bc04723c */ /* 0x044ff00000041804 */
[C---:B------:R-:W-:Y:S01]  /*bdf0*/  HMMA.16816.F32.BF16 R8, R188.reuse, R166, R8 ;  /* 0x000000a6bc08723c */ /* 0x040fe20000041808 */
[----:B------:R-:W2:Y:S07]  /*be00*/  LDSM.16.M88.4 R164, [R227+0x2800] ;  /* 0x00280000e3a4783b */ /* 0x000eae0000000200 */
        /* <DEDUP_REMOVED lines=10> */
[C---:B------:R-:W-:Y:S01]  /*beb0*/  HMMA.16816.F32.BF16 R40, R188.reuse, R154, R40 ;  /* 0x0000009abc28723c */ /* 0x040fe20000041828 */
[----:B------:R-:W1:Y:S07]  /*bec0*/  LDSM.16.M88.4 R152, [R224+0x10900] ;  /* 0x01090000e098783b */ /* 0x000e6e0000000200 */
[C---:B--2---:R-:W-:Y:S08]  /*bed0*/  HMMA.16816.F32.BF16 R44, R188.reuse, R164, R44 ;  /* 0x000000a4bc2c723c */ /* 0x044ff0000004182c */
[----:B------:R-:W-:Y:S01]  /*bee0*/  HMMA.16816.F32.BF16 R48, R188, R166, R48 ;  /* 0x000000a6bc30723c */ /* 0x000fe20000041830 */
[----:B------:R-:W2:Y:S07]  /*bef0*/  LDSM.16.M88.4 R164, [R224+0x11100] ;  /* 0x01110000e0a4783b */ /* 0x000eae0000000200 */
[C---:B----4-:R-:W-:Y:S08]  /*bf00*/  HMMA.16816.F32.BF16 R4, R192.reuse, R168, R4 ;  /* 0x000000a8c004723c */ /* 0x050ff00000041804 */
[C---:B------:R-:W-:Y:S01]  /*bf10*/  HMMA.16816.F32.BF16 R8, R192.reuse, R170, R8 ;  /* 0x000000aac008723c */ /* 0x040fe20000041808 */
[----:B------:R-:W4:Y:S07]  /*bf20*/  LDSM.16.M88.4 R168, [R224+0x11900] ;  /* 0x01190000e0a8783b */ /* 0x000f2e0000000200 */
[C---:B------:R-:W-:Y:S08]  /*bf30*/  HMMA.16816.F32.BF16 R12, R192.reuse, R172, R12 ;  /* 0x000000acc00c723c */ /* 0x040ff0000004180c */
[C---:B------:R-:W-:Y:S01]  /*bf40*/  HMMA.16816.F32.BF16 R16, R192.reuse, R174, R16 ;  /* 0x000000aec010723c */ /* 0x040fe20000041810 */
[----:B------:R-:W4:Y:S07]  /*bf50*/  LDSM.16.M88.4 R172, [R243] ;  /* 0x00000000f3ac783b */ /* 0x000f2e0000000200 */
[C---:B---3--:R-:W-:Y:S08]  /*bf60*/  HMMA.16816.F32.BF16 R20, R192.reuse, R176, R20 ;  /* 0x000000b0c014723c */ /* 0x048ff00000041814 */
[C---:B------:R-:W-:Y:S01]  /*bf70*/  HMMA.16816.F32.BF16 R24, R192.reuse, R178, R24 ;  /* 0x000000b2c018723c */ /* 0x040fe20000041818 */
[----:B------:R-:W3:Y:S07]  /*bf80*/  LDSM.16.M88.4 R176, [R242] ;  /* 0x00000000f2b0783b */ /* 0x000eee0000000200 */
[C---:B-1----:R-:W-:Y:S08]  /*bf90*/  HMMA.16816.F32.BF16 R28, R192.reuse, R152, R28 ;  /* 0x00000098c01c723c */ /* 0x042ff0000004181c */
[C---:B------:R-:W-:Y:S01]  /*bfa0*/  HMMA.16816.F32.BF16 R32, R192.reuse, R154, R32 ;  /* 0x0000009ac020723c */ /* 0x040fe20000041820 */
[----:B------:R-:W1:Y:S07]  /*bfb0*/  LDSM.16.M88.4 R152, [R241] ;  /* 0x00000000f198783b */ /* 0x000e6e0000000200 */
[C---:B--2---:R-:W-:Y:S08]  /*bfc0*/  HMMA.16816.F32.BF16 R36, R192.reuse, R164, R36 ;  /* 0x000000a4c024723c */ /* 0x044ff00000041824 */
[C---:B------:R-:W-:Y:S01]  /*bfd0*/  HMMA.16816.F32.BF16 R40, R192.reuse, R166, R40 ;  /* 0x000000a6c028723c */ /* 0x040fe20000041828 */
[----:B------:R-:W2:Y:S07]  /*bfe0*/  LDSM.16.M88.4 R164, [R240] ;  /* 0x00000000f0a4783b */ /* 0x000eae0000000200 */
[C---:B----4-:R-:W-:Y:S08]  /*bff0*/  HMMA.16816.F32.BF16 R44, R192.reuse, R168, R44 ;  /* 0x000000a8c02c723c */ /* 0x050ff0000004182c */
[----:B------:R-:W-:Y:S01]  /*c000*/  HMMA.16816.F32.BF16 R48, R192, R170, R48 ;  /* 0x000000aac030723c */ /* 0x000fe20000041830 */
[----:B------:R-:W4:Y:S07]  /*c010*/  LDSM.16.M88.4 R168, [R239] ;  /* 0x00000000efa8783b */ /* 0x000f2e0000000200 */
[C---:B------:R-:W-:Y:S08]  /*c020*/  HMMA.16816.F32.BF16 R4, R196.reuse, R172, R4 ;  /* 0x000000acc404723c */ /* 0x040ff00000041804 */
[C---:B------:R-:W-:Y:S01]  /*c030*/  HMMA.16816.F32.BF16 R8, R196.reuse, R174, R8 ;  /* 0x000000aec408723c */ /* 0x040fe20000041808 */
[----:B------:R-:W4:Y:S07]  /*c040*/  LDSM.16.M88.4 R172, [R238] ;  /* 0x00000000eeac783b */ /* 0x000f2e0000000200 */
[C---:B---3--:R-:W-:Y:S08]  /*c050*/  HMMA.16816.F32.BF16 R12, R196.reuse, R176, R12 ;  /* 0x000000b0c40c723c */ /* 0x048ff0000004180c */
[C---:B------:R-:W-:Y:S01]  /*c060*/  HMMA.16816.F32.BF16 R16, R196.reuse, R178, R16 ;  /* 0x000000b2c410723c */ /* 0x040fe20000041810 */
[----:B------:R-:W3:Y:S07]  /*c070*/  LDSM.16.M88.4 R176, [R230+0xf100] ;  /* 0x00f10000e6b0783b */ /* 0x000eee0000000200 */
[C---:B-1----:R-:W-:Y:S08]  /*c080*/  HMMA.16816.F32.BF16 R20, R196.reuse, R152, R20 ;  /* 0x00000098c414723c */ /* 0x042ff00000041814 */
[C---:B------:R-:W-:Y:S01]  /*c090*/  HMMA.16816.F32.BF16 R24, R196.reuse, R154, R24 ;  /* 0x0000009ac418723c */ /* 0x040fe20000041818 */
        /* <DEDUP_REMOVED lines=8> */
[----:B------:R-:W-:Y:S01]  /*c120*/  HMMA.16816.F32.BF16 R48, R196, R174, R48 ;  /* 0x000000aec430723c */ /* 0x000fe20000041830 */
        /* <DEDUP_REMOVED lines=17> */
[----:B------:R-:W-:Y:S01]  /*c240*/  HMMA.16816.F32.BF16 R48, R200, R178, R48 ;  /* 0x000000b2c830723c */ /* 0x000fe20000041830 */
        /* <DEDUP_REMOVED lines=24> */
[----:B------:R-:W4:Y:S07]  /*c3d0*/  LDSM.16.M88.4 R168, [R237] ;  /* 0x00000000eda8783b */ /* 0x000f2e0000000200 */
        /* <DEDUP_REMOVED lines=10> */
[----:B------:R-:W-:Y:S01]  /*c480*/  HMMA.16816.F32.BF16 R48, R208, R166, R48 ;  /* 0x000000a6d030723c */ /* 0x000fe20000041830 */
[----:B------:R-:W2:Y:S07]  /*c490*/  LDSM.16.M88.4 R164, [R233] ;  /* 0x00000000e9a4783b */ /* 0x000eae0000000200 */
[C---:B----4-:R-:W-:Y:S08]  /*c4a0*/  HMMA.16816.F32.BF16 R4, R212.reuse, R168, R4 ;  /* 0x000000a8d404723c */ /* 0x050ff00000041804 */
[C---:B------:R-:W-:Y:S01]  /*c4b0*/  HMMA.16816.F32.BF16 R8, R212.reuse, R170, R8 ;  /* 0x000000aad408723c */ /* 0x040fe20000041808 */
[----:B------:R-:W4:Y:S07]  /*c4c0*/  LDSM.16.M88.4 R168, [R232] ;  /* 0x00000000e8a8783b */ /* 0x000f2e0000000200 */
        /* <DEDUP_REMOVED lines=13> */
[----:B------:R-:W-:Y:S01]  /*c5a0*/  HMMA.16816.F32.BF16 R48, R212, R170, R48 ;  /* 0x000000aad430723c */ /* 0x000fe20000041830 */
        /* <DEDUP_REMOVED lines=11> */
[C---:B------:R-:W-:Y:S08]  /*c660*/  HMMA.16816.F32.BF16 R32, R216.reuse, R166, R32 ;  /* 0x000000a6d820723c */ /* 0x040ff00000041820 */
[C---:B----4-:R-:W-:Y:S08]  /*c670*/  HMMA.16816.F32.BF16 R36, R216.reuse, R168, R36 ;  /* 0x000000a8d824723c */ /* 0x050ff00000041824 */
[C---:B------:R-:W-:Y:S08]  /*c680*/  HMMA.16816.F32.BF16 R40, R216.reuse, R170, R40 ;  /* 0x000000aad828723c */ /* 0x040ff00000041828 */
[C---:B------:R-:W-:Y:S08]  /*c690*/  HMMA.16816.F32.BF16 R44, R216.reuse, R172, R44 ;  /* 0x000000acd82c723c */ /* 0x040ff0000004182c */
[----:B------:R-:W-:Y:S08]  /*c6a0*/  HMMA.16816.F32.BF16 R48, R216, R174, R48 ;  /* 0x000000aed830723c */ /* 0x000ff00000041830 */
[C---:B---3--:R-:W-:Y:S08]  /*c6b0*/  HMMA.16816.F32.BF16 R4, R220.reuse, R176, R4 ;  /* 0x000000b0dc04723c */ /* 0x048ff00000041804 */
        /* <DEDUP_REMOVED lines=65> */
[----:B------:R-:W-:Y:S07]  /*cad0*/  BAR.SYNC.DEFER_BLOCKING 0x0 ;  /* 0x0000000000007b1d */ /* 0x000fee0000010000 */
[C---:B------:R-:W-:Y:S04]  /*cae0*/  HMMA.16816.F32.BF16 R40, R220.reuse, R6, R40 ;  /* 0x00000006dc28723c */ /* 0x040fe80000041828 */
[----:B------:R-:W-:Y:S02]  /*caf0*/  FMUL.FTZ R28, R28, c[0x0][0x320] ;  /* 0x0000c8001c1c7a20 */ /* 0x000fe40000410000 */
[----:B------:R-:W-:Y:S02]  /*cb00*/  FMUL.FTZ R29, R29, c[0x0][0x320] ;  /* 0x0000c8001d1d7a20 */ /* 0x000fe40000410000 */
[----:B------:R-:W-:Y:S04]  /*cb10*/  FMUL.FTZ R30, R30, c[0x0][0x320] ;  /* 0x0000c8001e1e7a20 */ /* 0x000fe80000410000 */
[----:B------:R-:W-:Y:S02]  /*cb20*/  FMUL.FTZ R31, R31, c[0x0][0x320] ;  /* 0x0000c8001f1f7a20 */ /* 0x000fe40000410000 */
[----:B------:R-:W-:Y:S02]  /*cb30*/  FMUL.FTZ R33, R33, c[0x0][0x320] ;  /* 0x0000c80021217a20 */ /* 0x000fe40000410000 */
[----:B------:R-:W-:Y:S01]  /*cb40*/  FMUL.FTZ R36, R36, c[0x0][0x320] ;  /* 0x0000c80024247a20 */ /* 0x000fe20000410000 */
[----:B------:R-:W-:Y:S01]  /*cb50*/  MUFU.TANH R250, R22 ;  /* 0x0000001600fa7308 */ /* 0x000fe20000002400 */
[----:B------:R-:W-:Y:S02]  /*cb60*/  FMUL.FTZ R37, R37, c[0x0][0x320] ;  /* 0x0000c80025257a20 */ /* 0x000fe40000410000 */
[----:B------:R-:W-:Y:S02]  /*cb70*/  FMUL.FTZ R38, R38, c[0x0][0x320] ;  /* 0x0000c80026267a20 */ /* 0x000fe40000410000 */
[----:B------:R-:W-:Y:S02]  /*cb80*/  FMUL.FTZ R39, R39, c[0x0][0x320] ;  /* 0x0000c80027277a20 */ /* 0x000fe40000410000 */
[----:B------:R-:W-:Y:S01]  /*cb90*/  FMUL.FTZ R41, R41, c[0x0][0x320] ;  /* 0x0000c80029297a20 */ /* 0x000fe20000410000 */
[C---:B-1----:R-:W-:Y:S02]  /*cba0*/  HMMA.16816.F32.BF16 R44, R220.reuse, R8, R44 ;  /* 0x00000008dc2c723c */ /* 0x042fe4000004182c */
[----:B------:R-:W-:Y:S01]  /*cbb0*/  MUFU.TANH R252, R23 ;  /* 0x0000001700fc7308 */ /* 0x000fe20000002400 */
[----:B------:R-:W-:Y:S02]  /*cbc0*/  FMUL.FTZ R42, R42, c[0x0][0x320] ;  /* 0x0000c8002a2a7a20 */ /* 0x000fe40000410000 */
[----:B------:R-:W-:Y:S02]  /*cbd0*/  FMUL.FTZ R43, R43, c[0x0][0x320] ;  /* 0x0000c8002b2b7a20 */ /* 0x000fe40000410000 */
[----:B------:R-:W-:Y:S01]  /*cbe0*/  FMUL.FTZ R34, R34, c[0x0][0x320] ;  /* 0x0000c80022227a20 */ /* 0x000fe20000410000 */
[----:B------:R-:W-:Y:S01]  /*cbf0*/  HMMA.16816.F32.BF16 R48, R220, R10, R48 ;  /* 0x0000000adc30723c */ /* 0x000fe20000041830 */
[----:B------:R-:W2:Y:S03]  /*cc00*/  LDL.64 R10, [R1+0x30] ;  /* 0x00003000010a7983 */ /* 0x000ea60000100a00 */
[----:B------:R-:W1:Y:S01]  /*cc10*/  MUFU.TANH R174, R16 ;  /* 0x0000001000ae7308 */ /* 0x000e620000002400 */
[----:B------:R-:W-:Y:S02]  /*cc20*/  FMUL.FTZ R32, R32, c[0x0][0x320] ;  /* 0x0000c80020207a20 */ /* 0x000fe40000410000 */
[----:B------:R-:W-:Y:S02]  /*cc30*/  FMUL.FTZ R35, R35, c[0x0][0x320] ;  /* 0x0000c80023237a20 */ /* 0x000fe40000410000 */
[----:B------:R-:W-:Y:S05]  /*cc40*/  FMUL.FTZ R40, R40, c[0x0][0x320] ;  /* 0x0000c80028287a20 */ /* 0x000fea0000410000 */
[----:B------:R-:W3:Y:S02]  /*cc50*/  MUFU.TANH R177, R18 ;  /* 0x0000001200b17308 */ /* 0x000ee40000002400 */
[----:B------:R-:W-:Y:S02]  /*cc60*/  FMUL.FTZ R44, R44, c[0x0][0x320] ;  /* 0x0000c8002c2c7a20 */ /* 0x000fe40000410000 */
[----:B------:R-:W-:Y:S02]  /*cc70*/  FMUL.FTZ R45, R45, c[0x0][0x320] ;  /* 0x0000c8002d2d7a20 */ /* 0x000fe40000410000 */
[----:B------:R-:W-:Y:S02]  /*cc80*/  FMUL.FTZ R46, R46, c[0x0][0x320] ;  /* 0x0000c8002e2e7a20 */ /* 0x000fe40000410000 */
[----:B------:R-:W-:Y:S02]  /*cc90*/  FMUL.FTZ R47, R47, c[0x0][0x320] ;  /* 0x0000c8002f2f7a20 */ /* 0x000fe40000410000 */
[----:B------:R-:W3:Y:S01]  /*cca0*/  MUFU.TANH R179, R19 ;  /* 0x0000001300b37308 */ /* 0x000ee20000002400 */
[----:B------:R-:W-:Y:S02]  /*ccb0*/  FMUL.FTZ R48, R48, c[0x0][0x320] ;  /* 0x0000c80030307a20 */ /* 0x000fe40000410000 */
[----:B------:R-:W-:Y:S01]  /*ccc0*/  FMUL.FTZ R49, R49, c[0x0][0x320] ;  /* 0x0000c80031317a20 */ /* 0x000fe20000410000 */
[----:B-1----:R-:W-:Y:S01]  /*ccd0*/  FMNMX.FTZ R0, R174, R0, !PT ;  /* 0x00000000ae007209 */ /* 0x002fe20007810000 */
[----:B------:R-:W-:Y:S03]  /*cce0*/  FMUL.FTZ R50, R50, c[0x0][0x320] ;  /* 0x0000c80032327a20 */ /* 0x000fe60000410000 */
[----:B------:R-:W-:Y:S02]  /*ccf0*/  FMNMX.FTZ R0, R175, R0, !PT ;  /* 0x00000000af007209 */ /* 0x000fe40007810000 */
[----:B------:R-:W1:Y:S02]  /*cd00*/  MUFU.TANH R181, R24 ;  /* 0x0000001800b57308 */ /* 0x000e640000002400 */
[----:B------:R-:W-:Y:S02]  /*cd10*/  FMNMX.FTZ R0, R183, R0, !PT ;  /* 0x00000000b7007209 */ /* 0x000fe40007810000 */
[----:B---3--:R-:W-:Y:S02]  /*cd20*/  FMNMX.FTZ R2, R177, R2, !PT ;  /* 0x00000002b1027209 */ /* 0x008fe40007810000 */
[----:B------:R-:W-:Y:S04]  /*cd30*/  FMNMX.FTZ R0, R182, R0, !PT ;  /* 0x00000000b6007209 */ /* 0x000fe80007810000 */
[----:B------:R-:W3:Y:S01]  /*cd40*/  MUFU.TANH R180, R25 ;  /* 0x0000001900b47308 */ /* 0x000ee20000002400 */
[----:B------:R-:W-:Y:S04]  /*cd50*/  FMNMX.FTZ R2, R179, R2, !PT ;  /* 0x00000002b3027209 */ /* 0x000fe80007810000 */
[----:B------:R-:W-:Y:S05]  /*cd60*/  FMNMX.FTZ R2, R250, R2, !PT ;  /* 0x00000002fa027209 */ /* 0x000fea0007810000 */
[----:B------:R-:W3:Y:S01]  /*cd70*/  MUFU.TANH R251, R26 ;  /* 0x0000001a00fb7308 */ /* 0x000ee20000002400 */
[----:B------:R-:W-:Y:S02]  /*cd80*/  FMNMX.FTZ R2, R252, R2, !PT ;  /* 0x00000002fc027209 */ /* 0x000fe40007810000 */
[----:B-1----:R-:W-:Y:S07]  /*cd90*/  FMNMX.FTZ R0, R181, R0, !PT ;  /* 0x00000000b5007209 */ /* 0x002fee0007810000 */
[----:B------:R-:W1:Y:S01]  /*cda0*/  MUFU.TANH R26, R28 ;  /* 0x0000001c001a7308 */ /* 0x000e620000002400 */
[----:B---3--:R-:W-:Y:S09]  /*cdb0*/  FMNMX.FTZ R0, R180, R0, !PT ;  /* 0x00000000b4007209 */ /* 0x008ff20007810000 */
[----:B------:R-:W3:Y:S01]  /*cdc0*/  MUFU.TANH R248, R27 ;  /* 0x0000001b00f87308 */ /* 0x000ee20000002400 */
[----:B------:R-:W-:Y:S09]  /*cdd0*/  FMNMX.FTZ R2, R251, R2, !PT ;  /* 0x00000002fb027209 */ /* 0x000ff20007810000 */
[----:B------:R3:W-:Y:S01]  /*cde0*/  MUFU.TANH R7, R48 ;  /* 0x0000003000077308 */ /* 0x0007e20000002400 */
[----:B-1----:R-:W-:Y:S09]  /*cdf0*/  FMNMX.FTZ R0, R26, R0, !PT ;  /* 0x000000001a007209 */ /* 0x002ff20007810000 */
[----:B------:R-:W1:Y:S10]  /*ce00*/  MUFU.TANH R27, R29 ;  /* 0x0000001d001b7308 */ /* 0x000e740000002400 */
[----:B------:R-:W1:Y:S01]  /*ce10*/  MUFU.TANH R246, R30 ;  /* 0x0000001e00f67308 */ /* 0x000e620000002400 */
[----:B---3--:R-:W-:Y:S04]  /*ce20*/  MOV R48, R248 ;  /* 0x000000f800307202 */ /* 0x008fe80000000f00 */
[----:B------:R-:W-:Y:S05]  /*ce30*/  FMNMX.FTZ R2, R48, R2, !PT ;  /* 0x0000000230027209 */ /* 0x000fea0007810000 */
[----:B------:R3:W-:Y:S01]  /*ce40*/  MUFU.TANH R100, R43 ;  /* 0x0000002b00647308 */ /* 0x0007e20000002400 */
[----:B-1----:R-:W-:Y:S09]  /*ce50*/  FMNMX.FTZ R0, R27, R0, !PT ;  /* 0x000000001b007209 */ /* 0x002ff20007810000 */
[----:B------:R-:W-:Y:S10]  /*ce60*/  MUFU.TANH R13, R49 ;  /* 0x00000031000d7308 */ /* 0x000ff40000002400 */
[----:B------:R-:W1:Y:S01]  /*ce70*/  MUFU.TANH R101, R33 ;  /* 0x0000002100657308 */ /* 0x000e620000002400 */
[----:B---3--:R-:W-:Y:S04]  /*ce80*/  MOV R43, R246 ;  /* 0x000000f6002b7202 */ /* 0x008fe80000000f00 */
[----:B------:R-:W-:Y:S05]  /*ce90*/  FMNMX.FTZ R2, R43, R2, !PT ;  /* 0x000000022b027209 */ /* 0x000fea0007810000 */
[----:B------:R-:W3:Y:S10]  /*cea0*/  MUFU.TANH R32, R32 ;  /* 0x0000002000207308 */ /* 0x000ef40000002400 */
[----:B------:R-:W3:Y:S01]  /*ceb0*/  MUFU.TANH R24, R31 ;  /* 0x0000001f00187308 */ /* 0x000ee20000002400 */
[----:B-1----:R-:W-:Y:S09]  /*cec0*/  MOV R49, R101 ;  /* 0x0000006500317202 */ /* 0x002ff20000000f00 */
[----:B------:R-:W1:Y:S01]  /*ced0*/  MUFU.TANH R33, R36 ;  /* 0x0000002400217308 */ /* 0x000e620000002400 */
[----:B---3--:R-:W-:Y:S04]  /*cee0*/  FMNMX.FTZ R0, R32, R0, !PT ;  /* 0x0000000020007209 */ /* 0x008fe80007810000 */
[----:B------:R-:W-:Y:S05]  /*cef0*/  FMNMX.FTZ R0, R49, R0, !PT ;  /* 0x0000000031007209 */ /* 0x000fea0007810000 */
[----:B------:R-:W3:Y:S01]  /*cf00*/  MUFU.TANH R25, R34 ;  /* 0x0000002200197308 */ /* 0x000ee20000002400 */
[----:B------:R-:W-:Y:S09]  /*cf10*/  FMNMX.FTZ R2, R24, R2, !PT ;  /* 0x0000000218027209 */ /* 0x000ff20007810000 */
[----:B------:R-:W-:Y:S01]  /*cf20*/  MUFU.TANH R231, R37 ;  /* 0x0000002500e77308 */ /* 0x000fe20000002400 */
[----:B-1----:R-:W-:Y:S09]  /*cf30*/  FMNMX.FTZ R0, R33, R0, !PT ;  /* 0x0000000021007209 */ /* 0x002ff20007810000 */
[----:B------:R-:W1:Y:S01]  /*cf40*/  MUFU.TANH R34, R35 ;  /* 0x0000002300227308 */ /* 0x000e620000002400 */
[----:B---3--:R-:W-:Y:S09]  /*cf50*/  FMNMX.FTZ R2, R25, R2, !PT ;  /* 0x0000000219027209 */ /* 0x008ff20007810000 */
[----:B------:R-:W3:Y:S10]  /*cf60*/  MUFU.TANH R247, R38 ;  /* 0x0000002600f77308 */ /* 0x000ef40000002400 */
[----:B------:R3:W3:Y:S01]  /*cf70*/  MUFU.TANH R18, R40 ;  /* 0x0000002800127308 */ /* 0x0006e20000002400 */
[----:B-1----:R-:W-:Y:S02]  /*cf80*/  FMNMX.FTZ R3, R34, R2, !PT ;  /* 0x0000000222037209 */ /* 0x002fe40007810000 */
[----:B------:R-:W-:Y:S01]  /*cf90*/  FMNMX.FTZ R2, R231, R0, !PT ;  /* 0x00000000e7027209 */ /* 0x000fe20007810000 */
[----:B------:R-:W-:Y:S01]  /*cfa0*/  FMUL.FTZ R0, R51, c[0x0][0x320] ;  /* 0x0000c80033007a20 */ /* 0x000fe20000410000 */
[----:B----4-:R-:W-:Y:S05]  /*cfb0*/  @P0 MOV R5, R15 ;  /* 0x0000000f00050202 */ /* 0x010fea0000000f00 */
[----:B------:R-:W1:Y:S01]  /*cfc0*/  MUFU.TANH R35, R41 ;  /* 0x0000002900237308 */ /* 0x000e620000002400 */
[----:B------:R-:W-:Y:S09]  /*cfd0*/  MOV R51, R231 ;  /* 0x000000e700337202 */ /* 0x000ff20000000f00 */
[----:B------:R1:W-:Y:S01]  /*cfe0*/  MUFU.TANH R153, R0 ;  /* 0x0000000000997308 */ /* 0x0003e20000002400 */
[----:B---3--:R-:W-:Y:S02]  /*cff0*/  MOV R40, R247 ;  /* 0x000000f700287202 */ /* 0x008fe40000000f00 */
[----:B------:R-:W-:Y:S02]  /*d000*/  FMNMX.FTZ R2, R18, R2, !PT ;  /* 0x0000000212027209 */ /* 0x000fe40007810000 */
[----:B------:R-:W-:Y:S05]  /*d010*/  FMNMX.FTZ R3, R40, R3, !PT ;  /* 0x0000000328037209 */ /* 0x000fea0007810000 */
[----:B------:R-:W3:Y:S10]  /*d020*/  MUFU.TANH R17, R39 ;  /* 0x0000002700117308 */ /* 0x000ef40000002400 */
[----:B------:R-:W4:Y:S01]  /*d030*/  MUFU.TANH R8, R44 ;  /* 0x0000002c00087308 */ /* 0x000f220000002400 */
[----:B-1----:R-:W-:Y:S09]  /*d040*/  FMNMX.FTZ R0, R35, R2, !PT ;  /* 0x0000000223007209 */ /* 0x002ff20007810000 */
[----:B------:R-:W1:Y:S01]  /*d050*/  MUFU.TANH R19, R42 ;  /* 0x0000002a00137308 */ /* 0x000e620000002400 */
[----:B---3--:R-:W-:Y:S09]  /*d060*/  FMNMX.FTZ R3, R17, R3, !PT ;  /* 0x0000000311037209 */ /* 0x008ff20007810000 */
[----:B------:R3:W-:Y:S01]  /*d070*/  MUFU.TANH R152, R50 ;  /* 0x0000003200987308 */ /* 0x0007e20000002400 */
[----:B----4-:R-:W-:Y:S09]  /*d080*/  FMNMX.FTZ R0, R8, R0, !PT ;  /* 0x0000000008007209 */ /* 0x010ff20007810000 */
[----:B------:R-:W4:Y:S01]  /*d090*/  MUFU.TANH R6, R45 ;  /* 0x0000002d00067308 */ /* 0x000f220000002400 */
[----:B-1----:R-:W-:Y:S09]  /*d0a0*/  FMNMX.FTZ R2, R19, R3, !PT ;  /* 0x0000000313027209 */ /* 0x002ff20007810000 */
[----:B------:R-:W1:Y:S01]  /*d0b0*/  MUFU.TANH R41, R46 ;  /* 0x0000002e00297308 */ /* 0x000e620000002400 */
[----:B---3--:R-:W-:Y:S04]  /*d0c0*/  MOV R50, R100 ;  /* 0x0000006400327202 */ /* 0x008fe80000000f00 */
[----:B------:R-:W-:Y:S05]  /*d0d0*/  FMNMX.FTZ R2, R50, R2, !PT ;  /* 0x0000000232027209 */ /* 0x000fea0007810000 */
[----:B------:R-:W3:Y:S01]  /*d0e0*/  MUFU.TANH R12, R47 ;  /* 0x0000002f000c7308 */ /* 0x000ee20000002400 */
[----:B----4-:R-:W-:Y:S04]  /*d0f0*/  FMNMX.FTZ R0, R6, R0, !PT ;  /* 0x0000000006007209 */ /* 0x010fe80007810000 */
[----:B------:R-:W-:Y:S04]  /*d100*/  FMNMX.FTZ R101, R7, R0, !PT ;  /* 0x0000000007657209 */ /* 0x000fe80007810000 */
[----:B------:R-:W-:Y:S02]  /*d110*/  FMNMX.FTZ R101, R13, R101, !PT ;  /* 0x000000650d657209 */ /* 0x000fe40007810000 */
[----:B-1----:R-:W-:Y:S03]  /*d120*/  FMNMX.FTZ R2, R41, R2, !PT ;  /* 0x0000000229027209 */ /* 0x002fe60007810000 */
[----:B------:R-:W1:Y:S01]  /*d130*/  SHFL.BFLY PT, R3, R101, 0x2, 0x1f ;  /* 0x0c401f0065037f89 */ /* 0x000e6200000e0000 */
[----:B---3--:R-:W-:Y:S04]  /*d140*/  FMNMX.FTZ R0, R12, R2, !PT ;  /* 0x000000020c007209 */ /* 0x008fe80007810000 */
[----:B------:R-:W-:Y:S04]  /*d150*/  FMNMX.FTZ R0, R152, R0, !PT ;  /* 0x0000000098007209 */ /* 0x000fe80007810000 */
[----:B------:R-:W-:Y:S05]  /*d160*/  FMNMX.FTZ R0, R153, R0, !PT ;  /* 0x0000000099007209 */ /* 0x000fea0007810000 */
[----:B------:R-:W3:Y:S01]  /*d170*/  SHFL.BFLY PT, R2, R0, 0x2, 0x1f ;  /* 0x0c401f0000027f89 */ /* 0x000ee200000e0000 */
[----:B-1----:R-:W-:Y:S07]  /*d180*/  FMNMX.FTZ R101, R101, R3, !PT ;  /* 0x0000000365657209 */ /* 0x002fee0007810000 */
[----:B------:R-:W1:Y:S01]  /*d190*/  SHFL.BFLY PT, R4, R101, 0x1, 0x1f ;  /* 0x0c201f0065047f89 */ /* 0x000e6200000e0000 */
[----:B---3--:R-:W-:Y:S07]  /*d1a0*/  FMNMX.FTZ R0, R0, R2, !PT ;  /* 0x0000000200007209 */ /* 0x008fee0007810000 */
[----:B------:R-:W3:Y:S01]  /*d1b0*/  SHFL.BFLY PT, R3, R0, 0x1, 0x1f ;  /* 0x0c201f0000037f89 */ /* 0x000ee200000e0000 */
[----:B-1----:R-:W-:Y:S02]  /*d1c0*/  FMNMX.FTZ R101, R101, R4, !PT ;  /* 0x0000000465657209 */ /* 0x002fe40007810000 */
[----:B--2---:R-:W-:Y:S03]  /*d1d0*/  @P0 MOV R4, R10 ;  /* 0x0000000a00040202 */ /* 0x004fe60000000f00 */
[C---:B------:R-:W-:Y:S01]  /*d1e0*/  FADD.FTZ R2, -R101.reuse, R102 ;  /* 0x0000006665027221 */ /* 0x040fe20000010100 */
[----:B------:R-:W-:Y:S01]  /*d1f0*/  MOV R102, R8 ;  /* 0x0000000800667202 */ /* 0x000fe20000000f00 */
[----:B------:R-:W-:Y:S01]  /*d200*/  FMUL.FTZ R154, R101, c[0x0][0x2d0] ;  /* 0x0000b400659a7a20 */ /* 0x000fe20000410000 */
[----:B---3--:R-:W-:Y:S01]  /*d210*/  FMNMX.FTZ R100, R0, R3, !PT ;  /* 0x0000000300647209 */ /* 0x008fe20007810000 */
[----:B------:R-:W-:Y:S01]  /*d220*/  FMUL.FTZ R0, R2, c[0x0][0x2d0] ;  /* 0x0000b40002007a20 */ /* 0x000fe20000410000 */
[----:B------:R-:W-:Y:S03]  /*d230*/  MOV R3, UR26 ;  /* 0x0000001a00037c02 */ /* 0x000fe60008000f00 */
[----:B------:R1:W2:Y:S02]  /*d240*/  MUFU.EX2 R2, R0 ;  /* 0x0000000000027308 */ /* 0x0002a40000000800 */
[----:B------:R-:W-:Y:S05]  /*d250*/  @P0 IMAD.WIDE.U32 R4, R3, 0x60, R4 ;  /* 0x0000006003040825 */ /* 0x000fea00078e0004 */
[----:B------:R-:W-:Y:S01]  /*d260*/  @P0 IADD3 R3, R5, UR4, RZ ;  /* 0x0000000405030c10 */ /* 0x000fe2000fffe0ff */
[--C-:B------:R-:W-:Y:S01]  /*d270*/  FFMA.FTZ R5, R166, c[0x0][0x2d0], -R154.reuse ;  /* 0x0000b400a6057a23 */ /* 0x100fe2000001089a */
[----:B------:R-:W-:Y:S01]  /*d280*/  MOV R166, R7 ;  /* 0x0000000700a67202 */ /* 0x000fe20000000f00 */
[--C-:B------:R-:W-:Y:S01]  /*d290*/  FFMA.FTZ R7, R167, c[0x0][0x2d0], -R154.reuse ;  /* 0x0000b400a7077a23 */ /* 0x100fe2000001089a */
[----:B------:R-:W-:Y:S01]  /*d2a0*/  @P0 SHF.L.U64.HI R3, R4, 0x1, R3 ;  /* 0x0000000104030819 */ /* 0x000fe20000010203 */
[----:B------:R-:W3:Y:S01]  /*d2b0*/  MUFU.EX2 R42, R5 ;  /* 0x00000005002a7308 */ /* 0x000ee20000000800 */
[----:B------:R-:W-:Y:S09]  /*d2c0*/  MOV R167, R19 ;  /* 0x0000001300a77202 */ /* 0x000ff20000000f00 */
[----:B------:R4:W-:Y:S01]  /*d2d0*/  MUFU.EX2 R246, R7 ;  /* 0x0000000700f67308 */ /* 0x0009e20000000800 */
[----:B-1----:R-:W-:Y:S01]  /*d2e0*/  FADD.FTZ R0, -R100, R103 ;  /* 0x0000006764007221 */ /* 0x002fe20000010100 */
[----:B------:R-:W-:Y:S01]  /*d2f0*/  MOV R103, R6 ;  /* 0x0000000600677202 */ /* 0x000fe20000000f00 */
[--C-:B------:R-:W-:Y:S02]  /*d300*/  FFMA.FTZ R6, R165, c[0x0][0x2d0], -R154.reuse ;  /* 0x0000b400a5067a23 */ /* 0x100fe4000001089a */
[----:B------:R-:W-:Y:S02]  /*d310*/  FMUL.FTZ R0, R0, c[0x0][0x2d0] ;  /* 0x0000b40000007a20 */ /* 0x000fe40000410000 */
[C---:B--2---:R-:W-:Y:S03]  /*d320*/  FMUL.FTZ R16, R2.reuse, R116 ;  /* 0x0000007402107220 */ /* 0x044fe60000410000 */
[----:B------:R1:W-:Y:S01]  /*d330*/  MUFU.EX2 R165, R6 ;  /* 0x0000000600a57308 */ /* 0x0003e20000000800 */
[C---:B------:R-:W-:Y:S02]  /*d340*/  FMUL.FTZ R52, R2.reuse, R52 ;  /* 0x0000003402347220 */ /* 0x040fe40000410000 */
[C---:B------:R-:W-:Y:S01]  /*d350*/  FMUL.FTZ R53, R2.reuse, R53 ;  /* 0x0000003502357220 */ /* 0x040fe20000410000 */
[----:B---3--:R-:W-:Y:S01]  /*d360*/  MOV R116, R42 ;  /* 0x0000002a00747202 */ /* 0x008fe20000000f00 */
[C---:B------:R-:W-:Y:S02]  /*d370*/  FMUL.FTZ R56, R2.reuse, R56 ;  /* 0x0000003802387220 */ /* 0x040fe40000410000 */
[C---:B------:R-:W-:Y:S02]  /*d380*/  FMUL.FTZ R57, R2.reuse, R57 ;  /* 0x0000003902397220 */ /* 0x040fe40000410000 */
[C---:B------:R-:W-:Y:S01]  /*d390*/  FMUL.FTZ R60, R2.reuse, R60 ;  /* 0x0000003c023c7220 */ /* 0x040fe20000410000 */
[----:B------:R-:W2:Y:S01]  /*d3a0*/  MUFU.EX2 R0, R0 ;  /* 0x0000000000007308 */ /* 0x000ea20000000800 */
[C---:B------:R-:W-:Y:S02]  /*d3b0*/  FMUL.FTZ R61, R2.reuse, R61 ;  /* 0x0000003d023d7220 */ /* 0x040fe40000410000 */
[----:B------:R-:W-:Y:S02]  /*d3c0*/  FMUL.FTZ R64, R2, R64 ;  /* 0x0000004002407220 */ /* 0x000fe40000410000 */
[--C-:B----4-:R-:W-:Y:S01]  /*d3d0*/  FFMA.FTZ R7, R164, c[0x0][0x2d0], -R154.reuse ;  /* 0x0000b400a4077a23 */ /* 0x110fe2000001089a */
[----:B------:R-:W-:Y:S01]  /*d3e0*/  MOV R164, R12 ;  /* 0x0000000c00a47202 */ /* 0x000fe20000000f00 */
[C---:B------:R-:W-:Y:S02]  /*d3f0*/  FMUL.FTZ R65, R2.reuse, R65 ;  /* 0x0000004102417220 */ /* 0x040fe40000410000 */
[C---:B------:R-:W-:Y:S01]  /*d400*/  FMUL.FTZ R68, R2.reuse, R68 ;  /* 0x0000004402447220 */ /* 0x040fe20000410000 */
[----:B------:R3:W-:Y:S01]  /*d410*/  MUFU.EX2 R248, R7 ;  /* 0x0000000700f87308 */ /* 0x0007e20000000800 */
[C---:B------:R-:W-:Y:S02]  /*d420*/  FMUL.FTZ R69, R2.reuse, R69 ;  /* 0x0000004502457220 */ /* 0x040fe40000410000 */
[----:B------:R-:W-:Y:S01]  /*d430*/  FMUL.FTZ R72, R2, R72 ;  /* 0x0000004802487220 */ /* 0x000fe20000410000 */
[----:B-1----:R-:W-:Y:S01]  /*d440*/  @P0 SHF.L.U32 R6, R4, 0x1, RZ ;  /* 0x0000000104060819 */ /* 0x002fe200000006ff */
[C---:B------:R-:W-:Y:S02]  /*d450*/  FMUL.FTZ R73, R2.reuse, R73 ;  /* 0x0000004902497220 */ /* 0x040fe40000410000 */
[----:B------:R-:W-:Y:S01]  /*d460*/  FMUL.FTZ R76, R2, R76 ;  /* 0x0000004c024c7220 */ /* 0x000fe20000410000 */
[----:B------:R-:W-:Y:S01]  /*d470*/  @P0 IADD3 R4, P1, R6, c[0x0][0x1c8], RZ ;  /* 0x0000720006040a10 */ /* 0x000fe20007f3e0ff */
[----:B------:R-:W-:Y:S01]  /*d480*/  FMUL.FTZ R77, R2, R77 ;  /* 0x0000004d024d7220 */ /* 0x000fe20000410000 */
[----:B------:R-:W-:Y:S01]  /*d490*/  @P0 IADD3 R8, P6, R6, 0x80, RZ ;  /* 0x0000008006080810 */ /* 0x000fe20007fde0ff */
[C---:B------:R-:W-:Y:S01]  /*d4a0*/  FMUL.FTZ R80, R2.reuse, R80 ;  /* 0x0000005002507220 */ /* 0x040fe20000410000 */
[----:B------:R-:W-:Y:S01]  /*d4b0*/  @P0 IADD3.X R5, R3, c[0x0][0x1cc], RZ, P1, !PT ;  /* 0x0000730003050a10 */ /* 0x000fe20000ffe4ff */
[----:B------:R-:W-:Y:S01]  /*d4c0*/  FMUL.FTZ R81, R2, R81 ;  /* 0x0000005102517220 */ /* 0x000fe20000410000 */
[----:B------:R-:W-:Y:S01]  /*d4d0*/  @P0 IADD3 R8, P5, R8, c[0x0][0x1c8], RZ ;  /* 0x0000720008080a10 */ /* 0x000fe20007fbe0ff */
[----:B--2---:R-:W-:Y:S01]  /*d4e0*/  FMUL.FTZ R19, R0, R119 ;  /* 0x0000007700137220 */ /* 0x004fe20000410000 */
[----:B------:R-:W-:Y:S01]  /*d4f0*/  @P0 IADD3 R6, P1, R6, 0x100, RZ ;  /* 0x0000010006060810 */ /* 0x000fe20007f3e0ff */
[----:B------:R1:W-:Y:S01]  /*d500*/  @P0 LDGSTS.E.BYPASS.LTC128B.128 [R249+0xc100], [R4.64], !P4 ;  /* 0x0c10000004f90fae */ /* 0x0003e2000e101d52 */
[--C-:B------:R-:W-:Y:S01]  /*d510*/  @P0 IADD3.X R9, RZ, c[0x0][0x1cc], R3.reuse, P5, P6 ;  /* 0x00007300ff090a10 */ /* 0x100fe20002fec403 */
[----:B------:R-:W-:Y:S01]  /*d520*/  FMUL.FTZ R54, R0, R54 ;  /* 0x0000003600367220 */ /* 0x000fe20000410000 */
[----:B------:R-:W-:Y:S01]  /*d530*/  @P0 IADD3 R6, P5, R6, c[0x0][0x1c8], RZ ;  /* 0x0000720006060a10 */ /* 0x000fe20007fbe0ff */
[C---:B------:R-:W-:Y:S01]  /*d540*/  FMUL.FTZ R55, R0.reuse, R55 ;  /* 0x0000003700377220 */ /* 0x040fe20000410000 */
[----:B------:R-:W-:Y:S01]  /*d550*/  MOV R119, R34 ;  /* 0x0000002200777202 */ /* 0x000fe20000000f00 */
[----:B------:R-:W-:Y:S01]  /*d560*/  FMUL.FTZ R34, R0, R134 ;  /* 0x0000008600227220 */ /* 0x000fe20000410000 */
[----:B---3--:R-:W-:Y:S01]  /*d570*/  @P0 IADD3.X R7, RZ, c[0x0][0x1cc], R3, P5, P1 ;  /* 0x00007300ff070a10 */ /* 0x008fe20002fe2403 */
[----:B------:R2:W-:Y:S01]  /*d580*/  @P0 LDGSTS.E.BYPASS.LTC128B.128 [R249+0xf100], [R8.64], !P3 ;  /* 0x0f10000008f90fae */ /* 0x0005e2000d901d52 */
[----:B------:R-:W-:Y:S01]  /*d590*/  FMUL.FTZ R3, R100, c[0x0][0x2d0] ;  /* 0x0000b40064037a20 */ /* 0x000fe20000410000 */
[----:B------:R-:W-:Y:S01]  /*d5a0*/  MOV R134, R49 ;  /* 0x0000003100867202 */ /* 0x000fe20000000f00 */
[----:B------:R-:W-:Y:S02]  /*d5b0*/  FMUL.FTZ R49, R2, R149 ;  /* 0x0000009502317220 */ /* 0x000fe40000410000 */
[C---:B------:R-:W-:Y:S02]  /*d5c0*/  FMUL.FTZ R58, R0.reuse, R58 ;  /* 0x0000003a003a7220 */ /* 0x040fe40000410000 */
[C---:B------:R-:W-:Y:S01]  /*d5d0*/  FMUL.FTZ R59, R0.reuse, R59 ;  /* 0x0000003b003b7220 */ /* 0x040fe20000410000 */
[----:B------:R3:W-:Y:S01]  /*d5e0*/  @P0 LDGSTS.E.BYPASS.LTC128B.128 [R249+0x12100], [R6.64], !P2 ;  /* 0x1210000006f90fae */ /* 0x0007e2000d101d52 */
[C---:B------:R-:W-:Y:S02]  /*d5f0*/  FMUL.FTZ R62, R0.reuse, R62 ;  /* 0x0000003e003e7220 */ /* 0x040fe40000410000 */
[C---:B------:R-:W-:Y:S02]  /*d600*/  FMUL.FTZ R63, R0.reuse, R63 ;  /* 0x0000003f003f7220 */ /* 0x040fe40000410000 */
[C---:B------:R-:W-:Y:S02]  /*d610*/  FMUL.FTZ R66, R0.reuse, R66 ;  /* 0x0000004200427220 */ /* 0x040fe40000410000 */
[C---:B------:R-:W-:Y:S02]  /*d620*/  FMUL.FTZ R67, R0.reuse, R67 ;  /* 0x0000004300437220 */ /* 0x040fe40000410000 */
[----:B------:R-:W-:Y:S01]  /*d630*/  FMUL.FTZ R70, R0, R70 ;  /* 0x0000004600467220 */ /* 0x000fe20000410000 */
[----:B-1----:R-:W-:Y:S01]  /*d640*/  @P0 IADD3 R4, P1, R4, UR8, RZ ;  /* 0x0000000804040c10 */ /* 0x002fe2000ff3e0ff */
[C---:B------:R-:W-:Y:S02]  /*d650*/  FMUL.FTZ R71, R0.reuse, R71 ;  /* 0x0000004700477220 */ /* 0x040fe40000410000 */
[C---:B------:R-:W-:Y:S01]  /*d660*/  FMUL.FTZ R74, R0.reuse, R74 ;  /* 0x0000004a004a7220 */ /* 0x040fe20000410000 */
[----:B------:R-:W-:Y:S01]  /*d670*/  @P0 IADD3.X R5, R5, UR7, RZ, P1, !PT ;  /* 0x0000000705050c10 */ /* 0x000fe20008ffe4ff */
[----:B------:R-:W-:Y:S01]  /*d680*/  FMUL.FTZ R75, R0, R75 ;  /* 0x0000004b004b7220 */ /* 0x000fe20000410000 */
[----:B------:R-:W-:Y:S01]  /*d690*/  @P0 IADD3 R10, P6, R4, UR8, RZ ;  /* 0x00000008040a0c10 */ /* 0x000fe2000ffde0ff */
[----:B------:R-:W-:Y:S02]  /*d6a0*/  FMUL.FTZ R78, R0, R78 ;  /* 0x0000004e004e7220 */ /* 0x000fe40000410000 */
[----:B------:R1:W-:Y:S01]  /*d6b0*/  @P0 LDGSTS.E.BYPASS.LTC128B.128 [R249+0xd100], [R4.64], !P4 ;  /* 0x0d10000004f90fae */ /* 0x0003e2000e101d52 */
[--C-:B--2---:R-:W-:Y:S01]  /*d6c0*/  FFMA.FTZ R8, R170, c[0x0][0x2d0], -R3.reuse ;  /* 0x0000b400aa087a23 */ /* 0x104fe20000010803 */
[----:B------:R-:W-:Y:S01]  /*d6d0*/  @P0 IADD3.X R11, R5, UR7, RZ, P6, !PT ;  /* 0x00000007050b0c10 */ /* 0x000fe2000b7fe4ff */
[----:B------:R-:W-:Y:S01]  /*d6e0*/  FMUL.FTZ R79, R0, R79 ;  /* 0x0000004f004f7220 */ /* 0x000fe20000410000 */
[----:B------:R-:W-:Y:S01]  /*d6f0*/  MOV R170, R41 ;  /* 0x0000002900aa7202 */ /* 0x000fe20000000f00 */
[----:B------:R2:W-:Y:S01]  /*d700*/  MUFU.EX2 R155, R8 ;  /* 0x00000008009b7308 */ /* 0x0005e20000000800 */
[----:B------:R-:W-:Y:S01]  /*d710*/  FMUL.FTZ R41, R2, R141 ;  /* 0x0000008d02297220 */ /* 0x000fe20000410000 */
[----:B---3--:R-:W-:Y:S01]  /*d720*/  @P0 IADD3 R6, P1, R4, UR14, RZ ;  /* 0x0000000e04060c10 */ /* 0x008fe2000ff3e0ff */
[----:B------:R1:W-:Y:S01]  /*d730*/  @P0 LDGSTS.E.BYPASS.LTC128B.128 [R249+0x10100], [R4.64+0x80], !P3 ;  /* 0x1010008004f90fae */ /* 0x0003e2000d901d52 */
[--C-:B------:R-:W-:Y:S01]  /*d740*/  FFMA.FTZ R7, R171, c[0x0][0x2d0], -R3.reuse ;  /* 0x0000b400ab077a23 */ /* 0x100fe20000010803 */
[----:B------:R-:W-:Y:S01]  /*d750*/  MOV R171, R13 ;  /* 0x0000000d00ab7202 */ /* 0x000fe20000000f00 */
[C---:B------:R-:W-:Y:S01]  /*d760*/  FMUL.FTZ R82, R0.reuse, R82 ;  /* 0x0000005200527220 */ /* 0x040fe20000410000 */
[----:B------:R-:W-:Y:S01]  /*d770*/  MOV R141, R43 ;  /* 0x0000002b008d7202 */ /* 0x000fe20000000f00 */
[----:B------:R-:W-:Y:S01]  /*d780*/  FMUL.FTZ R43, R0, R143 ;  /* 0x0000008f002b7220 */ /* 0x000fe20000410000 */
[----:B------:R-:W-:Y:S01]  /*d790*/  MOV R143, R48 ;  /* 0x00000030008f7202 */ /* 0x000fe20000000f00 */
[----:B------:R3:W4:Y:S01]  /*d7a0*/  MUFU.EX2 R245, R7 ;  /* 0x0000000700f57308 */ /* 0x0007220000000800 */
[----:B------:R1:W-:Y:S01]  /*d7b0*/  @P0 LDGSTS.E.BYPASS.LTC128B.128 [R249+0x13100], [R4.64+0x100], !P2 ;  /* 0x1310010004f90fae */ /* 0x0003e2000d101d52 */
[----:B------:R-:W-:Y:S02]  /*d7c0*/  FMUL.FTZ R48, R2, R148 ;  /* 0x0000009402307220 */ /* 0x000fe40000410000 */
[----:B------:R-:W-:Y:S02]  /*d7d0*/  FMUL.FTZ R83, R0, R83 ;  /* 0x0000005300537220 */ /* 0x000fe40000410000 */
[C---:B------:R-:W-:Y:S02]  /*d7e0*/  FMUL.FTZ R84, R2.reuse, R84 ;  /* 0x0000005402547220 */ /* 0x040fe40000410000 */
[----:B------:R-:W-:Y:S01]  /*d7f0*/  FMUL.FTZ R85, R2, R85 ;  /* 0x0000005502557220 */ /* 0x000fe20000410000 */
[----:B------:R4:W-:Y:S01]  /*d800*/  @P0 LDGSTS.E.BYPASS.LTC128B.128 [R249+0xe100], [R10.64], !P4 ;  /* 0x0e1000000af90fae */ /* 0x0009e2000e101d52 */
[C---:B------:R-:W-:Y:S02]  /*d810*/  FMUL.FTZ R86, R0.reuse, R86 ;  /* 0x0000005600567220 */ /* 0x040fe40000410000 */
[----:B------:R-:W-:Y:S01]  /*d820*/  FMUL.FTZ R87, R0, R87 ;  /* 0x0000005700577220 */ /* 0x000fe20000410000 */
[----:B--2---:R-:W-:Y:S01]  /*d830*/  @P0 IADD3 R8, P5, R4, UR6, RZ ;  /* 0x0000000604080c10 */ /* 0x004fe2000ffbe0ff */
[C---:B------:R-:W-:Y:S02]  /*d840*/  FMUL.FTZ R88, R2.reuse, R88 ;  /* 0x0000005802587220 */ /* 0x040fe40000410000 */
[----:B------:R-:W-:Y:S01]  /*d850*/  FMUL.FTZ R89, R2, R89 ;  /* 0x0000005902597220 */ /* 0x000fe20000410000 */
[C---:B------:R-:W-:Y:S01]  /*d860*/  @P0 IADD3.X R9, R5.reuse, UR12, RZ, P5, !PT ;  /* 0x0000000c05090c10 */ /* 0x040fe2000affe4ff */
[C---:B------:R-:W-:Y:S02]  /*d870*/  FMUL.FTZ R90, R0.reuse, R90 ;  /* 0x0000005a005a7220 */ /* 0x040fe40000410000 */
[----:B------:R-:W-:Y:S02]  /*d880*/  FMUL.FTZ R91, R0, R91 ;  /* 0x0000005b005b7220 */ /* 0x000fe40000410000 */
[----:B------:R2:W-:Y:S01]  /*d890*/  @P0 LDGSTS.E.BYPASS.LTC128B.128 [R249+0x11100], [R8.64], !P3 ;  /* 0x1110000008f90fae */ /* 0x0005e2000d901d52 */
[----:B---3--:R-:W-:Y:S01]  /*d8a0*/  @P0 IADD3.X R7, R5, UR9, RZ, P1, !PT ;  /* 0x0000000905070c10 */ /* 0x008fe20008ffe4ff */
[C---:B------:R-:W-:Y:S02]  /*d8b0*/  FMUL.FTZ R92, R2.reuse, R92 ;  /* 0x0000005c025c7220 */ /* 0x040fe40000410000 */
[----:B------:R-:W-:Y:S02]  /*d8c0*/  FMUL.FTZ R93, R2, R93 ;  /* 0x0000005d025d7220 */ /* 0x000fe40000410000 */
[--C-:B-1----:R-:W-:Y:S01]  /*d8d0*/  FFMA.FTZ R4, R168, c[0x0][0x2d0], -R3.reuse ;  /* 0x0000b400a8047a23 */ /* 0x102fe20000010803 */
[----:B------:R-:W-:Y:S01]  /*d8e0*/  MOV R168, R17 ;  /* 0x0000001100a87202 */ /* 0x000fe20000000f00 */
[----:B------:R1:W-:Y:S01]  /*d8f0*/  @P0 LDGSTS.E.BYPASS.LTC128B.128 [R249+0x14100], [R6.64], !P2 ;  /* 0x1410000006f90fae */ /* 0x0003e2000d101d52 */
[C---:B------:R-:W-:Y:S01]  /*d900*/  FMUL.FTZ R5, R2.reuse, R105 ;  /* 0x0000006902057220 */ /* 0x040fe20000410000 */
[----:B------:R3:W-:Y:S01]  /*d910*/  MUFU.EX2 R247, R4 ;  /* 0x0000000400f77308 */ /* 0x0007e20000000800 */
[----:B----4-:R-:W-:Y:S01]  /*d920*/  F2FP.BF16.PACK_AB R105, R245, R155 ;  /* 0x0000009bf569723e */ /* 0x010fe200000010ff */
[----:B------:R-:W-:Y:S01]  /*d930*/  FMUL.FTZ R17, R2, R117 ;  /* 0x0000007502117220 */ /* 0x000fe20000410000 */
[----:B------:R-:W-:Y:S01]  /*d940*/  MOV R117, R18 ;  /* 0x0000001200757202 */ /* 0x000fe20000000f00 */
[C---:B------:R-:W-:Y:S02]  /*d950*/  FMUL.FTZ R10, R0.reuse, R110 ;  /* 0x0000006e000a7220 */ /* 0x040fe40000410000 */
[----:B------:R-:W4:Y:S01]  /*d960*/  LDSM.16.MT88.4 R12, [R225+0x100] ;  /* 0x00010000e10c783b */ /* 0x000f220000004200 */
[C---:B------:R-:W-:Y:S02]  /*d970*/  FMUL.FTZ R11, R0.reuse, R111 ;  /* 0x0000006f000b7220 */ /* 0x040fe40000410000 */
[C---:B------:R-:W-:Y:S01]  /*d980*/  FMUL.FTZ R18, R0.reuse, R118 ;  /* 0x0000007600127220 */ /* 0x040fe20000410000 */
[----:B------:R-:W-:Y:S01]  /*d990*/  MOV R118, R35 ;  /* 0x0000002300767202 */ /* 0x000fe20000000f00 */
[C---:B------:R-:W-:Y:S02]  /*d9a0*/  FMUL.FTZ R35, R0.reuse, R135 ;  /* 0x0000008700237220 */ /* 0x040fe40000410000 */
[C---:B------:R-:W-:Y:S01]  /*d9b0*/  FMUL.FTZ R94, R0.reuse, R94 ;  /* 0x0000005e005e7220 */ /* 0x040fe20000410000 */
[----:B------:R-:W4:Y:S01]  /*d9c0*/  LDSM.16.MT88.4 R20, [R226+0x100] ;  /* 0x00010000e214783b */ /* 0x000f220000004200 */
[----:B------:R-:W-:Y:S02]  /*d9d0*/  FMUL.FTZ R95, R0, R95 ;  /* 0x0000005f005f7220 */ /* 0x000fe40000410000 */
[C---:B--2---:R-:W-:Y:S02]  /*d9e0*/  FMUL.FTZ R8, R2.reuse, R108 ;  /* 0x0000006c02087220 */ /* 0x044fe40000410000 */
[C---:B------:R-:W-:Y:S02]  /*d9f0*/  FMUL.FTZ R9, R2.reuse, R109 ;  /* 0x0000006d02097220 */ /* 0x040fe40000410000 */
[C---:B------:R-:W-:Y:S01]  /*da00*/  FMUL.FTZ R96, R2.reuse, R96 ;  /* 0x0000006002607220 */ /* 0x040fe20000410000 */
[----:B------:R-:W2:Y:S01]  /*da10*/  LDSM.16.MT88.4 R28, [R229+0x100] ;  /* 0x00010000e51c783b */ /* 0x000ea20000004200 */
[----:B------:R-:W-:Y:S02]  /*da20*/  FMUL.FTZ R97, R2, R97 ;  /* 0x0000006102617220 */ /* 0x000fe40000410000 */
[--C-:B---3--:R-:W-:Y:S01]  /*da30*/  FFMA.FTZ R4, R169, c[0x0][0x2d0], -R3.reuse ;  /* 0x0000b400a9047a23 */ /* 0x108fe20000010803 */
[----:B------:R-:W-:Y:S01]  /*da40*/  MOV R169, R40 ;  /* 0x0000002800a97202 */ /* 0x000fe20000000f00 */
[----:B-1----:R-:W-:Y:S01]  /*da50*/  FMUL.FTZ R6, R0, R106 ;  /* 0x0000006a00067220 */ /* 0x002fe20000410000 */
[----:B------:R-:W-:Y:S01]  /*da60*/  F2FP.BF16.PACK_AB R106, R248, R246 ;  /* 0x000000f6f86a723e */ /* 0x000fe200000010ff */
[----:B------:R-:W1:Y:S01]  /*da70*/  MUFU.EX2 R231, R4 ;  /* 0x0000000400e77308 */ /* 0x000e620000000800 */
[----:B------:R-:W-:Y:S01]  /*da80*/  FMUL.FTZ R7, R0, R107 ;  /* 0x0000006b00077220 */ /* 0x000fe20000410000 */
[----:B------:R-:W3:Y:S01]  /*da90*/  LDSM.16.MT88.4 R36, [R228+0x100] ;  /* 0x00010000e424783b */ /* 0x000ee20000004200 */
[----:B------:R-:W-:Y:S02]  /*daa0*/  FMUL.FTZ R40, R2, R140 ;  /* 0x0000008c02287220 */ /* 0x000fe40000410000 */
[C---:B------:R-:W-:Y:S02]  /*dab0*/  FMUL.FTZ R98, R0.reuse, R98 ;  /* 0x0000006200627220 */ /* 0x040fe40000410000 */
[----:B------:R-:W-:Y:S02]  /*dac0*/  FMUL.FTZ R99, R0, R99 ;  /* 0x0000006300637220 */ /* 0x000fe40000410000 */
[--C-:B------:R-:W-:Y:S01]  /*dad0*/  FFMA.FTZ R103, R103, c[0x0][0x2d0], -R154.reuse ;  /* 0x0000b40067677a23 */ /* 0x100fe2000001089a */
[----:B------:R-:W2:Y:S01]  /*dae0*/  LDSM.16.MT88.4 R44, [R225+0x3100] ;  /* 0x00310000e12c783b */ /* 0x000ea20000004200 */
[--C-:B------:R-:W-:Y:S07]  /*daf0*/  FFMA.FTZ R152, R152, c[0x0][0x2d0], -R3.reuse ;  /* 0x0000b40098987a23 */ /* 0x100fee0000010803 */
[----:B------:R-:W2:Y:S01]  /*db00*/  LDSM.16.MT88.4 R108, [R226+0x3100] ;  /* 0x00310000e26c783b */ /* 0x000ea20000004200 */
[----:B-1----:R-:W-:Y:S01]  /*db10*/  F2FP.BF16.PACK_AB R107, R231, R247 ;  /* 0x000000f7e76b723e */ /* 0x002fe200000010ff */
[----:B------:R-:W-:Y:S01]  /*db20*/  FMUL.FTZ R4, R2, R104 ;  /* 0x0000006802047220 */ /* 0x000fe20000410000 */
[----:B------:R-:W-:Y:S05]  /*db30*/  F2FP.BF16.PACK_AB R104, R42, R165 ;  /* 0x000000a52a68723e */ /* 0x000fea00000010ff */
[----:B------:R-:W0:Y:S01]  /*db40*/  LDGDEPBAR ;  /* 0x00000000000079af */ /* 0x000e220000000000 */
[----:B------:R-:W-:Y:S01]  /*db50*/  FMUL.FTZ R42, R0, R142 ;  /* 0x0000008e002a7220 */ /* 0x000fe20000410000 */
[C---:B----4-:R-:W-:Y:S07]  /*db60*/  HMMA.16816.F32.BF16 R4, R104.reuse, R12, R4 ;  /* 0x0000000c6804723c */ /* 0x050fee0000041804 */
[C---:B------:R-:W-:Y:S01]  /*db70*/  FMUL.FTZ R12, R2.reuse, R112 ;  /* 0x00000070020c7220 */ /* 0x040fe20000410000 */
[C---:B------:R-:W-:Y:S04]  /*db80*/  HMMA.16816.F32.BF16 R8, R104.reuse, R14, R8 ;  /* 0x0000000e6808723c */ /* 0x040fe80000041808 */
[----:B------:R-:W-:Y:S03]  /*db90*/  FMUL.FTZ R13, R2, R113 ;  /* 0x00000071020d7220 */ /* 0x000fe60000410000 */
[C---:B------:R-:W-:Y:S02]  /*dba0*/  FMUL.FTZ R14, R0.reuse, R114 ;  /* 0x00000072000e7220 */ /* 0x040fe40000410000 */
[----:B------:R-:W-:Y:S02]  /*dbb0*/  FMUL.FTZ R15, R0, R115 ;  /* 0x00000073000f7220 */ /* 0x000fe40000410000 */
[----:B------:R-:W1:Y:S05]  /*dbc0*/  LDSM.16.MT88.4 R112, [R229+0x3100] ;  /* 0x00310000e570783b */ /* 0x000e6a0000004200 */
[C---:B------:R-:W-:Y:S07]  /*dbd0*/  HMMA.16816.F32.BF16 R12, R104.reuse, R20, R12 ;  /* 0x00000014680c723c */ /* 0x040fee000004180c */
[C---:B------:R-:W-:Y:S01]  /*dbe0*/  FMUL.FTZ R20, R2.reuse, R120 ;  /* 0x0000007802147220 */ /* 0x040fe20000410000 */
[C---:B------:R-:W-:Y:S04]  /*dbf0*/  HMMA.16816.F32.BF16 R16, R104.reuse, R22, R16 ;  /* 0x000000166810723c */ /* 0x040fe80000041810 */
[C---:B------:R-:W-:Y:S01]  /*dc00*/  FMUL.FTZ R21, R2.reuse, R121 ;  /* 0x0000007902157220 */ /* 0x040fe20000410000 */
[----:B------:R-:W-:Y:S01]  /*dc10*/  MOV R121, R32 ;  /* 0x0000002000797202 */ /* 0x000fe20000000f00 */
[----:B------:R-:W-:Y:S01]  /*dc20*/  FMUL.FTZ R32, R2, R132 ;  /* 0x0000008402207220 */ /* 0x000fe20000410000 */
[----:B------:R-:W-:Y:S01]  /*dc30*/  MOV R120, R33 ;  /* 0x0000002100787202 */ /* 0x000fe20000000f00 */
[C---:B------:R-:W-:Y:S01]  /*dc40*/  FMUL.FTZ R22, R0.reuse, R122 ;  /* 0x0000007a00167220 */ /* 0x040fe20000410000 */
[----:B------:R-:W-:Y:S03]  /*dc50*/  MOV R122, R27 ;  /* 0x0000001b007a7202 */ /* 0x000fe60000000f00 */
[----:B------:R-:W-:Y:S01]  /*dc60*/  FMUL.FTZ R23, R0, R123 ;  /* 0x0000007b00177220 */ /* 0x000fe20000410000 */
[----:B------:R-:W-:Y:S01]  /*dc70*/  MOV R123, R24 ;  /* 0x00000018007b7202 */ /* 0x000fe20000000f00 */
[C---:B------:R-:W-:Y:S01]  /*dc80*/  FMUL.FTZ R33, R2.reuse, R133 ;  /* 0x0000008502217220 */ /* 0x040fe20000410000 */
[----:B------:R-:W-:Y:S01]  /*dc90*/  MOV R133, R121 ;  /* 0x0000007900857202 */ /* 0x000fe20000000f00 */
[----:B------:R-:W-:Y:S01]  /*dca0*/  FMUL.FTZ R24, R2, R124 ;  /* 0x0000007c02187220 */ /* 0x000fe20000410000 */
[----:B------:R-:W-:Y:S01]  /*dcb0*/  MOV R121, R102 ;  /* 0x0000006600797202 */ /* 0x000fe20000000f00 */
[--C-:B------:R-:W-:Y:S01]  /*dcc0*/  FFMA.FTZ R102, R172, c[0x0][0x2d0], -R154.reuse ;  /* 0x0000b400ac667a23 */ /* 0x100fe2000001089a */
[C---:B--2---:R-:W-:Y:S03]  /*dcd0*/  HMMA.16816.F32.BF16 R20, R104.reuse, R28, R20 ;  /* 0x0000001c6814723c */ /* 0x044fe60000041814 */
[----:B------:R-:W-:Y:S01]  /*dce0*/  MOV R124, R25 ;  /* 0x00000019007c7202 */ /* 0x000fe20000000f00 */
[----:B------:R-:W-:Y:S01]  /*dcf0*/  FMUL.FTZ R25, R2, R125 ;  /* 0x0000007d02197220 */ /* 0x000fe20000410000 */
[----:B------:R-:W-:Y:S01]  /*dd00*/  MOV R125, R26 ;  /* 0x0000001a007d7202 */ /* 0x000fe20000000f00 */
[C---:B------:R-:W-:Y:S01]  /*dd10*/  FMUL.FTZ R26, R0.reuse, R126 ;  /* 0x0000007e001a7220 */ /* 0x040fe20000410000 */
[----:B------:R-:W-:Y:S01]  /*dd20*/  MOV R140, R123 ;  /* 0x0000007b008c7202 */ /* 0x000fe20000000f00 */
[----:B------:R-:W-:Y:S01]  /*dd30*/  FMUL.FTZ R27, R0, R127 ;  /* 0x0000007f001b7220 */ /* 0x000fe20000410000 */
[----:B------:R-:W-:Y:S03]  /*dd40*/  MOV R127, R119 ;  /* 0x00000077007f7202 */ /* 0x000fe60000000f00 */
[C---:B------:R-:W-:Y:S01]  /*dd50*/  FMUL.FTZ R29, R2.reuse, R129 ;  /* 0x00000081021d7220 */ /* 0x040fe20000410000 */
[----:B------:R-:W-:Y:S01]  /*dd60*/  MOV R123, R117 ;  /* 0x00000075007b7202 */ /* 0x000fe20000000f00 */
[----:B------:R2:W-:Y:S01]  /*dd70*/  MUFU.EX2 R129, R102 ;  /* 0x0000006600817308 */ /* 0x0005e20000000800 */
[C---:B------:R-:W-:Y:S03]  /*dd80*/  HMMA.16816.F32.BF16 R24, R104.reuse, R30, R24 ;  /* 0x0000001e6818723c */ /* 0x040fe60000041818 */
[----:B------:R-:W-:Y:S01]  /*dd90*/  FMUL.FTZ R28, R2, R128 ;  /* 0x00000080021c7220 */ /* 0x000fe20000410000 */
[----:B------:R-:W-:Y:S02]  /*dda0*/  MOV R128, R124 ;  /* 0x0000007c00807202 */ /* 0x000fe40000000f00 */
[----:B------:R-:W-:Y:S01]  /*ddb0*/  MOV R124, R116 ;  /* 0x00000074007c7202 */ /* 0x000fe20000000f00 */
[C---:B------:R-:W-:Y:S01]  /*ddc0*/  FMUL.FTZ R30, R0.reuse, R130 ;  /* 0x00000082001e7220 */ /* 0x040fe20000410000 */
[----:B------:R-:W-:Y:S01]  /*ddd0*/  MOV R135, R122 ;  /* 0x0000007a00877202 */ /* 0x000fe20000000f00 */
[----:B------:R-:W-:Y:S03]  /*dde0*/  FMUL.FTZ R31, R0, R131 ;  /* 0x00000083001f7220 */ /* 0x000fe60000410000 */
[----:B------:R-:W-:Y:S02]  /*ddf0*/  MOV R122, R118 ;  /* 0x00000076007a7202 */ /* 0x000fe40000000f00 */
[----:B------:R-:W4:Y:S01]  /*de00*/  LDSM.16.MT88.4 R116, [R228+0x3100] ;  /* 0x00310000e474783b */ /* 0x000f220000004200 */
[----:B------:R-:W-:Y:S01]  /*de10*/  MOV R142, R125 ;  /* 0x0000007d008e7202 */ /* 0x000fe20000000f00 */
[C---:B---3--:R-:W-:Y:S03]  /*de20*/  HMMA.16816.F32.BF16 R28, R104.reuse, R36, R28 ;  /* 0x00000024681c723c */ /* 0x048fe6000004181c */
[----:B------:R-:W-:Y:S02]  /*de30*/  MOV R126, R120 ;  /* 0x00000078007e7202 */ /* 0x000fe40000000f00 */
[----:B------:R-:W-:Y:S01]  /*de40*/  MOV R120, R171 ;  /* 0x000000ab00787202 */ /* 0x000fe20000000f00 */
[--C-:B--2---:R-:W-:Y:S02]  /*de50*/  FFMA.FTZ R102, R173, c[0x0][0x2d0], -R154.reuse ;  /* 0x0000b400ad667a23 */ /* 0x104fe4000001089a */
[C---:B------:R-:W-:Y:S04]  /*de60*/  HMMA.16816.F32.BF16 R32, R104.reuse, R38, R32 ;  /* 0x000000266820723c */ /* 0x040fe80000041820 */
[----:B------:R-:W-:Y:S01]  /*de70*/  FMUL.FTZ R36, R2, R136 ;  /* 0x0000008802247220 */ /* 0x000fe20000410000 */
[----:B------:R-:W-:Y:S01]  /*de80*/  MOV R125, R51 ;  /* 0x00000033007d7202 */ /* 0x000fe20000000f00 */
[----:B------:R2:W3:Y:S01]  /*de90*/  MUFU.EX2 R136, R102 ;  /* 0x0000006600887308 */ /* 0x0004e20000000800 */
[----:B------:R-:W-:Y:S01]  /*dea0*/  FMUL.FTZ R39, R0, R139 ;  /* 0x0000008b00277220 */ /* 0x000fe20000410000 */
[----:B------:R-:W-:Y:S01]  /*deb0*/  MOV R171, R166 ;  /* 0x000000a600ab7202 */ /* 0x000fe20000000f00 */
[----:B------:R-:W-:Y:S03]  /*dec0*/  FMUL.FTZ R37, R2, R137 ;  /* 0x0000008902257220 */ /* 0x000fe60000410000 */
[C---:B------:R-:W-:Y:S01]  /*ded0*/  FMUL.FTZ R38, R0.reuse, R138 ;  /* 0x0000008a00267220 */ /* 0x040fe20000410000 */
[----:B------:R-:W-:Y:S01]  /*dee0*/  MOV R166, R50 ;  /* 0x0000003200a67202 */ /* 0x000fe20000000f00 */
[C---:B------:R-:W-:Y:S02]  /*def0*/  FMUL.FTZ R50, R0.reuse, R150 ;  /* 0x0000009600327220 */ /* 0x040fe40000410000 */
[----:B------:R-:W-:Y:S02]  /*df00*/  FMUL.FTZ R51, R0, R151 ;  /* 0x0000009700337220 */ /* 0x000fe40000410000 */
[----:B------:R-:W-:Y:S01]  /*df10*/  LDSM.16.MT88.4 R148, [R226+0x5900] ;  /* 0x00590000e294783b */ /* 0x000fe20000004200 */
[C---:B------:R-:W-:Y:S03]  /*df20*/  HMMA.16816.F32.BF16 R36, R104.reuse, R44, R36 ;  /* 0x0000002c6824723c */ /* 0x040fe60000041824 */
[--C-:B------:R-:W-:Y:S04]  /*df30*/  FFMA.FTZ R171, R171, c[0x0][0x2d0], -R154.reuse ;  /* 0x0000b400abab7a23 */ /* 0x100fe8000001089a */
[----:B------:R-:W-:Y:S01]  /*df40*/  FMUL.FTZ R44, R2, R144 ;  /* 0x00000090022c7220 */ /* 0x000fe20000410000 */
[C---:B------:R-:W-:Y:S01]  /*df50*/  HMMA.16816.F32.BF16 R40, R104.reuse, R46, R40 ;  /* 0x0000002e6828723c */ /* 0x040fe20000041828 */
[----:B------:R-:W-:Y:S03]  /*df60*/  MUFU.EX2 R171, R171 ;  /* 0x000000ab00ab7308 */ /* 0x000fe60000000800 */
[--C-:B--2---:R-:W-:Y:S02]  /*df70*/  FFMA.FTZ R102, R174, c[0x0][0x2d0], -R154.reuse ;  /* 0x0000b400ae667a23 */ /* 0x104fe4000001089a */
[----:B------:R-:W-:Y:S02]  /*df80*/  FMUL.FTZ R45, R2, R145 ;  /* 0x00000091022d7220 */ /* 0x000fe40000410000 */
[C---:B------:R-:W-:Y:S01]  /*df90*/  FMUL.FTZ R47, R0.reuse, R147 ;  /* 0x00000093002f7220 */ /* 0x040fe20000410000 */
[----:B------:R-:W-:Y:S02]  /*dfa0*/  MOV R147, R252 ;  /* 0x000000fc00937202 */ /* 0x000fe40000000f00 */
[----:B------:R2:W-:Y:S01]  /*dfb0*/  MUFU.EX2 R139, R102 ;  /* 0x00000066008b7308 */ /* 0x0005e20000000800 */
[----:B------:R-:W-:Y:S07]  /*dfc0*/  FMUL.FTZ R46, R0, R146 ;  /* 0x00000092002e7220 */ /* 0x000fee0000410000 */
[C---:B------:R-:W-:Y:S08]  /*dfd0*/  HMMA.16816.F32.BF16 R44, R104.reuse, R108, R44 ;  /* 0x0000006c682c723c */ /* 0x040ff0000004182c */
[C---:B------:R-:W-:Y:S01]  /*dfe0*/  HMMA.16816.F32.BF16 R48, R104.reuse, R110, R48 ;  /* 0x0000006e6830723c */ /* 0x040fe20000041830 */
[----:B------:R-:W3:Y:S07]  /*dff0*/  LDSM.16.MT88.4 R108, [R225+0x6100] ;  /* 0x00610000e16c783b */ /* 0x000eee0000004200 */
[C---:B-1----:R-:W-:Y:S04]  /*e000*/  HMMA.16816.F32.BF16 R52, R104.reuse, R112, R52 ;  /* 0x000000706834723c */ /* 0x042fe80000041834 */
[--C-:B--2---:R-:W-:Y:S04]  /*e010*/  FFMA.FTZ R102, R175, c[0x0][0x2d0], -R154.reuse ;  /* 0x0000b400af667a23 */ /* 0x104fe8000001089a */
[C---:B------:R-:W-:Y:S01]  /*e020*/  HMMA.16816.F32.BF16 R56, R104.reuse, R114, R56 ;  /* 0x000000726838723c */ /* 0x040fe20000041838 */
[----:B------:R1:W2:Y:S01]  /*e030*/  MUFU.EX2 R137, R102 ;  /* 0x0000006600897308 */ /* 0x0002a20000000800 */
[----:B------:R-:W2:Y:S06]  /*e040*/  LDSM.16.MT88.4 R112, [R226+0x6100] ;  /* 0x00610000e270783b */ /* 0x000eac0000004200 */
[C---:B----4-:R-:W-:Y:S08]  /*e050*/  HMMA.16816.F32.BF16 R60, R104.reuse, R116, R60 ;  /* 0x00000074683c723c */ /* 0x050ff0000004183c */
[C---:B------:R-:W-:Y:S01]  /*e060*/  HMMA.16816.F32.BF16 R64, R104.reuse, R118, R64 ;  /* 0x000000766840723c */ /* 0x040fe20000041840 */
[----:B------:R-:W4:Y:S07]  /*e070*/  LDSM.16.MT88.4 R116, [R229+0x6100] ;  /* 0x00610000e574783b */ /* 0x000f2e0000004200 */
[C---:B---3--:R-:W-:Y:S04]  /*e080*/  HMMA.16816.F32.BF16 R68, R104.reuse, R108, R68 ;  /* 0x0000006c6844723c */ /* 0x048fe80000041844 */
[--C-:B-1----:R-:W-:Y:S02]  /*e090*/  FFMA.FTZ R102, R176, c[0x0][0x2d0], -R3.reuse ;  /* 0x0000b400b0667a23 */ /* 0x102fe40000010803 */
[----:B------:R-:W-:Y:S02]  /*e0a0*/  MUFU.EX2 R176, R103 ;  /* 0x0000006700b07308 */ /* 0x000fe40000000800 */
[C---:B------:R-:W-:Y:S01]  /*e0b0*/  HMMA.16816.F32.BF16 R72, R104.reuse, R110, R72 ;  /* 0x0000006e6848723c */ /* 0x040fe20000041848 */
[----:B------:R-:W1:Y:S07]  /*e0c0*/  LDSM.16.MT88.4 R108, [R228+0x6100] ;  /* 0x00610000e46c783b */ /* 0x000e6e0000004200 */
[----:B------:R3:W-:Y:S01]  /*e0d0*/  MUFU.EX2 R132, R102 ;  /* 0x0000006600847308 */ /* 0x0007e20000000800 */
[C---:B--2---:R-:W-:Y:S08]  /*e0e0*/  HMMA.16816.F32.BF16 R76, R104.reuse, R112, R76 ;  /* 0x00000070684c723c */ /* 0x044ff0000004184c */
[C---:B------:R-:W-:Y:S01]  /*e0f0*/  HMMA.16816.F32.BF16 R80, R104.reuse, R114, R80 ;  /* 0x000000726850723c */ /* 0x040fe20000041850 */
[----:B------:R-:W2:Y:S01]  /*e100*/  LDSM.16.MT88.4 R112, [R225+0x900] ;  /* 0x00090000e170783b */ /* 0x000ea20000004200 */
[----:B------:R-:W-:Y:S06]  /*e110*/  MUFU.EX2 R103, R152 ;  /* 0x0000009800677308 */ /* 0x000fec0000000800 */
[C---:B----4-:R-:W-:Y:S04]  /*e120*/  HMMA.16816.F32.BF16 R84, R104.reuse, R116, R84 ;  /* 0x000000746854723c */ /* 0x050fe80000041854 */
[--C-:B---3--:R-:W-:Y:S04]  /*e130*/  FFMA.FTZ R102, R178, c[0x0][0x2d0], -R3.reuse ;  /* 0x0000b400b2667a23 */ /* 0x108fe80000010803 */
[C---:B------:R-:W-:Y:S01]  /*e140*/  HMMA.16816.F32.BF16 R88, R104.reuse, R118, R88 ;  /* 0x000000766858723c */ /* 0x040fe20000041858 */
[----:B------:R-:W3:Y:S01]  /*e150*/  LDSM.16.MT88.4 R116, [R226+0x900] ;  /* 0x00090000e274783b */ /* 0x000ee20000004200 */
[----:B------:R4:W2:Y:S06]  /*e160*/  MUFU.EX2 R144, R102 ;  /* 0x0000006600907308 */ /* 0x0008ac0000000800 */
[C---:B-1----:R-:W-:Y:S08]  /*e170*/  HMMA.16816.F32.BF16 R92, R104.reuse, R108, R92 ;  /* 0x0000006c685c723c */ /* 0x042ff0000004185c */
[----:B------:R-:W-:Y:S01]  /*e180*/  HMMA.16816.F32.BF16 R96, R104, R110, R96 ;  /* 0x0000006e6860723c */ /* 0x000fe20000041860 */
[----:B------:R-:W1:Y:S06]  /*e190*/  LDSM.16.MT88.4 R108, [R229+0x900] ;  /* 0x00090000e56c783b */ /* 0x000e6c0000004200 */
[----:B------:R-:W-:Y:S02]  /*e1a0*/  F2FP.BF16.PACK_AB R104, R136, R129 ;  /* 0x000000818868723e */ /* 0x000fe400000010ff */
[----:B------:R-:W-:Y:S03]  /*e1b0*/  F2FP.BF16.PACK_AB R106, R137, R139 ;  /* 0x0000008b896a723e */ /* 0x000fe600000010ff */
[--C-:B----4-:R-:W-:Y:S01]  /*e1c0*/  FFMA.FTZ R102, R177, c[0x0][0x2d0], -R3.reuse ;  /* 0x0000b400b1667a23 */ /* 0x110fe20000010803 */
[----:B--2---:R-:W-:Y:S03]  /*e1d0*/  F2FP.BF16.PACK_AB R105, R144, R132 ;  /* 0x000000849069723e */ /* 0x004fe600000010ff */
[----:B------:R2:W-:Y:S02]  /*e1e0*/  MUFU.EX2 R138, R102 ;  /* 0x00000066008a7308 */ /* 0x0005e40000000800 */
[--C-:B--2---:R-:W-:Y:S08]  /*e1f0*/  FFMA.FTZ R102, R179, c[0x0][0x2d0], -R3.reuse ;  /* 0x0000b400b3667a23 */ /* 0x104ff00000010803 */
[----:B------:R2:W4:Y:S02]  /*e200*/  MUFU.EX2 R252, R102 ;  /* 0x0000006600fc7308 */ /* 0x0005240000000800 */
[--C-:B--2---:R-:W-:Y:S01]  /*e210*/  FFMA.FTZ R102, R183, c[0x0][0x2d0], -R154.reuse ;  /* 0x0000b400b7667a23 */ /* 0x104fe2000001089a */
[----:B----4-:R-:W-:Y:S07]  /*e220*/  F2FP.BF16.PACK_AB R107, R252, R138 ;  /* 0x0000008afc6b723e */ /* 0x010fee00000010ff */
[----:B------:R2:W-:Y:S01]  /*e230*/  MUFU.EX2 R146, R102 ;  /* 0x0000006600927308 */ /* 0x0005e20000000800 */
[C---:B------:R-:W-:Y:S08]  /*e240*/  HMMA.16816.F32.BF16 R4, R104.reuse, R112, R4 ;  /* 0x000000706804723c */ /* 0x040ff00000041804 */
[C---:B------:R-:W-:Y:S01]  /*e250*/  HMMA.16816.F32.BF16 R8, R104.reuse, R114, R8 ;  /* 0x000000726808723c */ /* 0x040fe20000041808 */
[----:B------:R-:W4:Y:S07]  /*e260*/  LDSM.16.MT88.4 R112, [R228+0x900] ;  /* 0x00090000e470783b */ /* 0x000f2e0000004200 */
[C---:B---3--:R-:W-:Y:S04]  /*e270*/  HMMA.16816.F32.BF16 R12, R104.reuse, R116, R12 ;  /* 0x00000074680c723c */ /* 0x048fe8000004180c */
[--C-:B--2---:R-:W-:Y:S04]  /*e280*/  FFMA.FTZ R102, R182, c[0x0][0x2d0], -R154.reuse ;  /* 0x0000b400b6667a23 */ /* 0x104fe8000001089a */
[C---:B------:R-:W-:Y:S01]  /*e290*/  HMMA.16816.F32.BF16 R16, R104.reuse, R118, R16 ;  /* 0x000000766810723c */ /* 0x040fe20000041810 */
[----:B------:R2:W3:Y:S01]  /*e2a0*/  MUFU.EX2 R145, R102 ;  /* 0x0000006600917308 */ /* 0x0004e20000000800 */
        /* <DEDUP_REMOVED lines=16> */
[----:B------:R-:W2:Y:S07]  /*e3b0*/  LDSM.16.MT88.4 R108, [R225+0x6900] ;  /* 0x00690000e16c783b */ /* 0x000eae0000004200 */
[C---:B----4-:R-:W-:Y:S08]  /*e3c0*/  HMMA.16816.F32.BF16 R52, R104.reuse, R112, R52 ;  /* 0x000000706834723c */ /* 0x050ff00000041834 */
[C---:B------:R-:W-:Y:S01]  /*e3d0*/  HMMA.16816.F32.BF16 R56, R104.reuse, R114, R56 ;  /* 0x000000726838723c */ /* 0x040fe20000041838 */
[----:B------:R-:W4:Y:S03]  /*e3e0*/  LDSM.16.MT88.4 R112, [R226+0x6900] ;  /* 0x00690000e270783b */ /* 0x000f260000004200 */
[--C-:B-1----:R-:W-:Y:S04]  /*e3f0*/  FFMA.FTZ R102, R250, c[0x0][0x2d0], -R3.reuse ;  /* 0x0000b400fa667a23 */ /* 0x102fe80000010803 */
[----:B------:R1:W-:Y:S01]  /*e400*/  MUFU.EX2 R181, R102 ;  /* 0x0000006600b57308 */ /* 0x0003e20000000800 */
[C---:B---3--:R-:W-:Y:S08]  /*e410*/  HMMA.16816.F32.BF16 R60, R104.reuse, R116, R60 ;  /* 0x00000074683c723c */ /* 0x048ff0000004183c */
[C---:B------:R-:W-:Y:S01]  /*e420*/  HMMA.16816.F32.BF16 R64, R104.reuse, R118, R64 ;  /* 0x000000766840723c */ /* 0x040fe20000041840 */
[----:B------:R-:W3:Y:S07]  /*e430*/  LDSM.16.MT88.4 R116, [R229+0x6900] ;  /* 0x00690000e574783b */ /* 0x000eee0000004200 */
[C---:B--2---:R-:W-:Y:S04]  /*e440*/  HMMA.16816.F32.BF16 R68, R104.reuse, R108, R68 ;  /* 0x0000006c6844723c */ /* 0x044fe80000041844 */
[--C-:B-1----:R-:W-:Y:S04]  /*e450*/  FFMA.FTZ R102, R147, c[0x0][0x2d0], -R3.reuse ;  /* 0x0000b40093667a23 */ /* 0x102fe80000010803 */
[C---:B------:R-:W-:Y:S01]  /*e460*/  HMMA.16816.F32.BF16 R72, R104.reuse, R110, R72 ;  /* 0x0000006e6848723c */ /* 0x040fe20000041848 */
[----:B------:R-:W1:Y:S01]  /*e470*/  LDSM.16.MT88.4 R108, [R228+0x6900] ;  /* 0x00690000e46c783b */ /* 0x000e620000004200 */
[----:B------:R2:W1:Y:S06]  /*e480*/  MUFU.EX2 R180, R102 ;  /* 0x0000006600b47308 */ /* 0x00046c0000000800 */
[C---:B----4-:R-:W-:Y:S08]  /*e490*/  HMMA.16816.F32.BF16 R76, R104.reuse, R112, R76 ;  /* 0x00000070684c723c */ /* 0x050ff0000004184c */
[C---:B------:R-:W-:Y:S01]  /*e4a0*/  HMMA.16816.F32.BF16 R80, R104.reuse, R114, R80 ;  /* 0x000000726850723c */ /* 0x040fe20000041850 */
[----:B------:R-:W4:Y:S07]  /*e4b0*/  LDSM.16.MT88.4 R112, [R225+0x1100] ;  /* 0x00110000e170783b */ /* 0x000f2e0000004200 */
[C---:B---3--:R-:W-:Y:S04]  /*e4c0*/  HMMA.16816.F32.BF16 R84, R104.reuse, R116, R84 ;  /* 0x000000746854723c */ /* 0x048fe80000041854 */
[--C-:B--2---:R-:W-:Y:S04]  /*e4d0*/  FFMA.FTZ R102, R251, c[0x0][0x2d0], -R3.reuse ;  /* 0x0000b400fb667a23 */ /* 0x104fe80000010803 */
[----:B------:R2:W-:Y:S01]  /*e4e0*/  MUFU.EX2 R179, R102 ;  /* 0x0000006600b37308 */ /* 0x0005e20000000800 */
[C---:B------:R-:W-:Y:S01]  /*e4f0*/  HMMA.16816.F32.BF16 R88, R104.reuse, R118, R88 ;  /* 0x000000766858723c */ /* 0x040fe20000041858 */
[----:B------:R-:W3:Y:S07]  /*e500*/  LDSM.16.MT88.4 R116, [R226+0x1100] ;  /* 0x00110000e274783b */ /* 0x000eee0000004200 */
        /* <DEDUP_REMOVED lines=9> */
[----:B------:R-:W-:Y:S04]  /*e5a0*/  F2FP.BF16.PACK_AB R107, R178, R179 ;  /* 0x000000b3b26b723e */ /* 0x000fe800000010ff */
[----:B------:R2:W-:Y:S03]  /*e5b0*/  MUFU.EX2 R147, R102 ;  /* 0x0000006600937308 */ /* 0x0005e60000000800 */
[C---:B----4-:R-:W-:Y:S08]  /*e5c0*/  HMMA.16816.F32.BF16 R4, R104.reuse, R112, R4 ;  /* 0x000000706804723c */ /* 0x050ff00000041804 */
        /* <DEDUP_REMOVED lines=35> */
[----:B------:R2:W1:Y:S02]  /*e800*/  MUFU.EX2 R174, R102 ;  /* 0x0000006600ae7308 */ /* 0x0004640000000800 */
[----:B------:R-:W-:Y:S04]  /*e810*/  MOV R140, R124 ;  /* 0x0000007c008c7202 */ /* 0x000fe80000000f00 */
        /* <DEDUP_REMOVED lines=18> */
[----:B------:R-:W2:Y:S03]  /*e940*/  LDL.LU R126, [R1+0x8] ;  /* 0x00000800017e7983 */ /* 0x000ea60000300800 */
[----:B------:R1:W-:Y:S03]  /*e950*/  MUFU.EX2 R250, R102 ;  /* 0x0000006600fa7308 */ /* 0x0003e60000000800 */
[C---:B----4-:R-:W-:Y:S08]  /*e960*/  HMMA.16816.F32.BF16 R4, R104.reuse, R112, R4 ;  /* 0x000000706804723c */ /* 0x050ff00000041804 */
[C---:B------:R-:W-:Y:S01]  /*e970*/  HMMA.16816.F32.BF16 R8, R104.reuse, R114, R8 ;  /* 0x000000726808723c */ /* 0x040fe20000041808 */
[----:B------:R-:W4:Y:S07]  /*e980*/  LDSM.16.MT88.4 R112, [R228+0x1900] ;  /* 0x00190000e470783b */ /* 0x000f2e0000004200 */
[C---:B---3--:R-:W-:Y:S04]  /*e990*/  HMMA.16816.F32.BF16 R12, R104.reuse, R116, R12 ;  /* 0x00000074680c723c */ /* 0x048fe8000004180c */
[--C-:B-1----:R-:W-:Y:S02]  /*e9a0*/  FFMA.FTZ R102, R125, c[0x0][0x2d0], -R154.reuse ;  /* 0x0000b4007d667a23 */ /* 0x102fe4000001089a */
[----:B------:R-:W3:Y:S02]  /*e9b0*/  LDL.LU R125, [R1+0xc] ;  /* 0x00000c00017d7983 */ /* 0x000ee40000300800 */
[C---:B------:R-:W-:Y:S01]  /*e9c0*/  HMMA.16816.F32.BF16 R16, R104.reuse, R118, R16 ;  /* 0x000000766810723c */ /* 0x040fe20000041810 */
[----:B------:R1:W1:Y:S01]  /*e9d0*/  MUFU.EX2 R251, R102 ;  /* 0x0000006600fb7308 */ /* 0x0002620000000800 */
[----:B------:R-:W1:Y:S06]  /*e9e0*/  LDSM.16.MT88.4 R116, [R225+0x4900] ;  /* 0x00490000e174783b */ /* 0x000e6c0000004200 */
[C---:B------:R-:W-:Y:S08]  /*e9f0*/  HMMA.16816.F32.BF16 R20, R104.reuse, R108, R20 ;  /* 0x0000006c6814723c */ /* 0x040ff00000041814 */
[C---:B------:R-:W-:Y:S01]  /*ea00*/  HMMA.16816.F32.BF16 R24, R104.reuse, R110, R24 ;  /* 0x0000006e6818723c */ /* 0x040fe20000041818 */
[----:B------:R-:W1:Y:S07]  /*ea10*/  LDSM.16.MT88.4 R108, [R226+0x4900] ;  /* 0x00490000e26c783b */ /* 0x000e6e0000004200 */
[C---:B----4-:R-:W-:Y:S04]  /*ea20*/  HMMA.16816.F32.BF16 R28, R104.reuse, R112, R28 ;  /* 0x00000070681c723c */ /* 0x050fe8000004181c */
[--C-:B-1----:R-:W-:Y:S04]  /*ea30*/  FFMA.FTZ R102, R169, c[0x0][0x2d0], -R3.reuse ;  /* 0x0000b400a9667a23 */ /* 0x102fe80000010803 */
[----:B------:R1:W-:Y:S01]  /*ea40*/  MUFU.EX2 R169, R102 ;  /* 0x0000006600a97308 */ /* 0x0003e20000000800 */
[C---:B------:R-:W-:Y:S01]  /*ea50*/  HMMA.16816.F32.BF16 R32, R104.reuse, R114, R32 ;  /* 0x000000726820723c */ /* 0x040fe20000041820 */
[----:B------:R-:W4:Y:S07]  /*ea60*/  LDSM.16.MT88.4 R112, [R229+0x4900] ;  /* 0x00490000e570783b */ /* 0x000f2e0000004200 */
[C---:B------:R-:W-:Y:S08]  /*ea70*/  HMMA.16816.F32.BF16 R36, R104.reuse, R116, R36 ;  /* 0x000000746824723c */ /* 0x040ff00000041824 */
[C---:B------:R-:W-:Y:S01]  /*ea80*/  HMMA.16816.F32.BF16 R40, R104.reuse, R118, R40 ;  /* 0x000000766828723c */ /* 0x040fe20000041828 */
[----:B------:R-:W4:Y:S03]  /*ea90*/  LDSM.16.MT88.4 R116, [R228+0x4900] ;  /* 0x00490000e474783b */ /* 0x000f260000004200 */
[--C-:B-1----:R-:W-:Y:S04]  /*eaa0*/  FFMA.FTZ R102, R168, c[0x0][0x2d0], -R3.reuse ;  /* 0x0000b400a8667a23 */ /* 0x102fe80000010803 */
[C---:B------:R-:W-:Y:S01]  /*eab0*/  HMMA.16816.F32.BF16 R44, R104.reuse, R108, R44 ;  /* 0x0000006c682c723c */ /* 0x040fe2000004182c */
[----:B------:R1:W1:Y:S07]  /*eac0*/  MUFU.EX2 R168, R102 ;  /* 0x0000006600a87308 */ /* 0x00026e0000000800 */
[C---:B------:R-:W-:Y:S01]  /*ead0*/  HMMA.16816.F32.BF16 R48, R104.reuse, R110, R48 ;  /* 0x0000006e6830723c */ /* 0x040fe20000041830 */
[----:B------:R-:W4:Y:S07]  /*eae0*/  LDSM.16.MT88.4 R108, [R225+0x7900] ;  /* 0x00790000e16c783b */ /* 0x000f2e0000004200 */
[C---:B----4-:R-:W-:Y:S08]  /*eaf0*/  HMMA.16816.F32.BF16 R52, R104.reuse, R112, R52 ;  /* 0x000000706834723c */ /* 0x050ff00000041834 */
[C---:B------:R-:W-:Y:S01]  /*eb00*/  HMMA.16816.F32.BF16 R56, R104.reuse, R114, R56 ;  /* 0x000000726838723c */ /* 0x040fe20000041838 */
[----:B------:R-:W4:Y:S03]  /*eb10*/  LDSM.16.MT88.4 R112, [R226+0x7900] ;  /* 0x00790000e270783b */ /* 0x000f260000004200 */
[--C-:B-1----:R-:W-:Y:S04]  /*eb20*/  FFMA.FTZ R102, R123, c[0x0][0x2d0], -R154.reuse ;  /* 0x0000b4007b667a23 */ /* 0x102fe8000001089a */
[----:B------:R1:W-:Y:S01]  /*eb30*/  MUFU.EX2 R183, R102 ;  /* 0x0000006600b77308 */ /* 0x0003e20000000800 */
[C---:B------:R-:W-:Y:S08]  /*eb40*/  HMMA.16816.F32.BF16 R60, R104.reuse, R116, R60 ;  /* 0x00000074683c723c */ /* 0x040ff0000004183c */
[C---:B------:R-:W-:Y:S01]  /*eb50*/  HMMA.16816.F32.BF16 R64, R104.reuse, R118, R64 ;  /* 0x000000766840723c */ /* 0x040fe20000041840 */
[----:B------:R-:W4:Y:S07]  /*eb60*/  LDSM.16.MT88.4 R116, [R229+0x7900] ;  /* 0x00790000e574783b */ /* 0x000f2e0000004200 */
[C---:B------:R-:W-:Y:S04]  /*eb70*/  HMMA.16816.F32.BF16 R68, R104.reuse, R108, R68 ;  /* 0x0000006c6844723c */ /* 0x040fe80000041844 */
[--C-:B-1----:R-:W-:Y:S04]  /*eb80*/  FFMA.FTZ R102, R122, c[0x0][0x2d0], -R154.reuse ;  /* 0x0000b4007a667a23 */ /* 0x102fe8000001089a */
[C---:B------:R-:W-:Y:S01]  /*eb90*/  HMMA.16816.F32.BF16 R72, R104.reuse, R110, R72 ;  /* 0x0000006e6848723c */ /* 0x040fe20000041848 */
[----:B------:R-:W1:Y:S01]  /*eba0*/  LDSM.16.MT88.4 R108, [R228+0x7900] ;  /* 0x00790000e46c783b */ /* 0x000e620000004200 */
[----:B------:R4:W1:Y:S06]  /*ebb0*/  MUFU.EX2 R182, R102 ;  /* 0x0000006600b67308 */ /* 0x00086c0000000800 */
[C---:B----4-:R-:W-:Y:S08]  /*ebc0*/  HMMA.16816.F32.BF16 R76, R104.reuse, R112, R76 ;  /* 0x00000070684c723c */ /* 0x050ff0000004184c */
[C---:B------:R-:W-:Y:S01]  /*ebd0*/  HMMA.16816.F32.BF16 R80, R104.reuse, R114, R80 ;  /* 0x000000726850723c */ /* 0x040fe20000041850 */
[----:B------:R-:W4:Y:S07]  /*ebe0*/  LDSM.16.MT88.4 R112, [R225+0x2100] ;  /* 0x00210000e170783b */ /* 0x000f2e0000004200 */
[C---:B------:R-:W-:Y:S04]  /*ebf0*/  HMMA.16816.F32.BF16 R84, R104.reuse, R116, R84 ;  /* 0x000000746854723c */ /* 0x040fe80000041854 */
[--C-:B------:R-:W-:Y:S04]  /*ec00*/  FFMA.FTZ R102, R167, c[0x0][0x2d0], -R3.reuse ;  /* 0x0000b400a7667a23 */ /* 0x100fe80000010803 */
[----:B------:R4:W-:Y:S01]  /*ec10*/  MUFU.EX2 R167, R102 ;  /* 0x0000006600a77308 */ /* 0x0009e20000000800 */
[C---:B------:R-:W-:Y:S01]  /*ec20*/  HMMA.16816.F32.BF16 R88, R104.reuse, R118, R88 ;  /* 0x000000766858723c */ /* 0x040fe20000041858 */
[----:B------:R-:W4:Y:S07]  /*ec30*/  LDSM.16.MT88.4 R116, [R226+0x2100] ;  /* 0x00210000e274783b */ /* 0x000f2e0000004200 */
        /* <DEDUP_REMOVED lines=10> */
[----:B------:R-:W-:Y:S02]  /*ece0*/  FFMA.FTZ R154, R120, c[0x0][0x2d0], -R154 ;  /* 0x0000b400789a7a23 */ /* 0x000fe4000001089a */
[----:B------:R-:W1:Y:S01]  /*ecf0*/  LDSM.16.MT88.4 R120, [R229+0x2100] ;  /* 0x00210000e578783b */ /* 0x000e620000004200 */
[----:B------:R-:W4:Y:S03]  /*ed00*/  MUFU.EX2 R177, R102 ;  /* 0x0000006600b17308 */ /* 0x000f260000000800 */
[C---:B------:R-:W-:Y:S08]  /*ed10*/  HMMA.16816.F32.BF16 R4, R104.reuse, R112, R4 ;  /* 0x000000706804723c */ /* 0x040ff00000041804 */
[C---:B------:R-:W-:Y:S01]  /*ed20*/  HMMA.16816.F32.BF16 R8, R104.reuse, R114, R8 ;  /* 0x000000726808723c */ /* 0x040fe20000041808 */
[----:B------:R-:W2:Y:S07]  /*ed30*/  LDSM.16.MT88.4 R112, [R225+0x5100] ;  /* 0x00510000e170783b */ /* 0x000eae0000004200 */
[C---:B------:R-:W-:Y:S04]  /*ed40*/  HMMA.16816.F32.BF16 R12, R104.reuse, R116, R12 ;  /* 0x00000074680c723c */ /* 0x040fe8000004180c */
[----:B----4-:R-:W-:Y:S04]  /*ed50*/  F2FP.BF16.PACK_AB R152, R176, R177 ;  /* 0x000000b1b098723e */ /* 0x010fe800000010ff */
[C---:B------:R-:W-:Y:S01]  /*ed60*/  HMMA.16816.F32.BF16 R16, R104.reuse, R118, R16 ;  /* 0x000000766810723c */ /* 0x040fe20000041810 */
[----:B------:R-:W-:Y:S07]  /*ed70*/  LDSM.16.MT88.4 R116, [R229+0x5100] ;  /* 0x00510000e574783b */ /* 0x000fee0000004200 */
[C---:B-1----:R-:W-:Y:S08]  /*ed80*/  HMMA.16816.F32.BF16 R20, R104.reuse, R120, R20 ;  /* 0x000000786814723c */ /* 0x042ff00000041814 */
[C---:B------:R-:W-:Y:S01]  /*ed90*/  HMMA.16816.F32.BF16 R24, R104.reuse, R122, R24 ;  /* 0x0000007a6818723c */ /* 0x040fe20000041818 */
[----:B------:R-:W-:Y:S07]  /*eda0*/  LDSM.16.MT88.4 R120, [R228+0x5100] ;  /* 0x00510000e478783b */ /* 0x000fee0000004200 */
[C---:B------:R-:W-:Y:S08]  /*edb0*/  HMMA.16816.F32.BF16 R28, R104.reuse, R108, R28 ;  /* 0x0000006c681c723c */ /* 0x040ff0000004181c */
[C---:B------:R-:W-:Y:S01]  /*edc0*/  HMMA.16816.F32.BF16 R32, R104.reuse, R110, R32 ;  /* 0x0000006e6820723c */ /* 0x040fe20000041820 */
[----:B------:R-:W-:Y:S03]  /*edd0*/  LDSM.16.MT88.4 R108, [R225+0x8100] ;  /* 0x00810000e16c783b */ /* 0x000fe60000004200 */
[----:B--2---:R-:W-:Y:S04]  /*ede0*/  FFMA.FTZ R2, R2, R126, R165 ;  /* 0x0000007e02027223 */ /* 0x004fe800000100a5 */
[C---:B------:R-:W-:Y:S08]  /*edf0*/  HMMA.16816.F32.BF16 R36, R104.reuse, R112, R36 ;  /* 0x000000706824723c */ /* 0x040ff00000041824 */
[C---:B------:R-:W-:Y:S01]  /*ee00*/  HMMA.16816.F32.BF16 R40, R104.reuse, R114, R40 ;  /* 0x000000726828723c */ /* 0x040fe20000041828 */
[----:B------:R-:W-:Y:S03]  /*ee10*/  LDSM.16.MT88.4 R112, [R226+0x8100] ;  /* 0x00810000e270783b */ /* 0x000fe60000004200 */
[----:B---3--:R-:W-:Y:S02]  /*ee20*/  FFMA.FTZ R128, R0, R125, R155 ;  /* 0x0000007d00807223 */ /* 0x008fe4000001009b */
[--C-:B------:R-:W-:Y:S03]  /*ee30*/  FFMA.FTZ R0, R170, c[0x0][0x2d0], -R3.reuse ;  /* 0x0000b400aa007a23 */ /* 0x100fe60000010803 */
[----:B------:R-:W1:Y:S01]  /*ee40*/  LDSM.16.MT88.4 R124, [R226+0x5100] ;  /* 0x00510000e27c783b */ /* 0x000e620000004200 */
[----:B------:R-:W2:Y:S10]  /*ee50*/  MUFU.EX2 R170, R154 ;  /* 0x0000009a00aa7308 */ /* 0x000eb40000000800 */
[----:B------:R3:W-:Y:S01]  /*ee60*/  MUFU.EX2 R165, R0 ;  /* 0x0000000000a57308 */ /* 0x0007e20000000800 */
[----:B--2---:R-:W-:Y:S01]  /*ee70*/  F2FP.BF16.PACK_AB R154, R170, R171 ;  /* 0x000000abaa9a723e */ /* 0x004fe200000010ff */
[--C-:B---3--:R-:W-:Y:S02]  /*ee80*/  FFMA.FTZ R0, R164, c[0x0][0x2d0], -R3.reuse ;  /* 0x0000b400a4007a23 */ /* 0x108fe40000010803 */
[----:B------:R-:W-:Y:S06]  /*ee90*/  FFMA.FTZ R3, R153, c[0x0][0x2d0], -R3 ;  /* 0x0000b40099037a23 */ /* 0x000fec0000010803 */
[----:B------:R2:W3:Y:S01]  /*eea0*/  MUFU.EX2 R164, R0 ;  /* 0x0000000000a47308 */ /* 0x0004e20000000800 */
[C---:B-1----:R-:W-:Y:S08]  /*eeb0*/  HMMA.16816.F32.BF16 R44, R104.reuse, R124, R44 ;  /* 0x0000007c682c723c */ /* 0x042ff0000004182c */
[C---:B------:R-:W-:Y:S01]  /*eec0*/  HMMA.16816.F32.BF16 R48, R104.reuse, R126, R48 ;  /* 0x0000007e6830723c */ /* 0x040fe20000041830 */
[----:B------:R-:W1:Y:S01]  /*eed0*/  MUFU.EX2 R102, R3 ;  /* 0x0000000300667308 */ /* 0x000e620000000800 */
[----:B------:R-:W4:Y:S06]  /*eee0*/  LDSM.16.MT88.4 R124, [R229+0x8100] ;  /* 0x00810000e57c783b */ /* 0x000f2c0000004200 */
[C---:B------:R-:W-:Y:S04]  /*eef0*/  HMMA.16816.F32.BF16 R52, R104.reuse, R116, R52 ;  /* 0x000000746834723c */ /* 0x040fe80000041834 */
[----:B--2---:R-:W-:Y:S04]  /*ef00*/  FADD.FTZ R0, R140, R2 ;  /* 0x000000028c007221 */ /* 0x004fe80000010000 */
[C---:B------:R-:W-:Y:S01]  /*ef10*/  HMMA.16816.F32.BF16 R56, R104.reuse, R118, R56 ;  /* 0x000000766838723c */ /* 0x040fe20000041838 */
[----:B------:R-:W2:Y:S03]  /*ef20*/  LDSM.16.MT88.4 R116, [R228+0x8100] ;  /* 0x00810000e474783b */ /* 0x000ea60000004200 */
[----:B------:R-:W-:Y:S01]  /*ef30*/  FADD.FTZ R2, R245, R128 ;  /* 0x00000080f5027221 */ /* 0x000fe20000010000 */
[----:B------:R-:W-:Y:S01]  /*ef40*/  MOV R128, R135 ;  /* 0x0000008700807202 */ /* 0x000fe20000000f00 */
[----:B------:R-:W-:Y:S01]  /*ef50*/  FADD.FTZ R0, R246, R0 ;  /* 0x00000000f6007221 */ /* 0x000fe20000010000 */
[----:B---3--:R-:W-:Y:S01]  /*ef60*/  F2FP.BF16.PACK_AB R153, R164, R165 ;  /* 0x000000a5a499723e */ /* 0x008fe200000010ff */
[C---:B------:R-:W-:Y:S01]  /*ef70*/  HMMA.16816.F32.BF16 R60, R104.reuse, R120, R60 ;  /* 0x00000078683c723c */ /* 0x040fe2000004183c */
[----:B------:R3:W5:Y:S03]  /*ef80*/  LDL.LU R245, [R1+0x54] ;  /* 0x0000540001f57983 */ /* 0x0007660000300800 */
[----:B------:R-:W-:Y:S01]  /*ef90*/  FADD.FTZ R2, R247, R2 ;  /* 0x00000002f7027221 */ /* 0x000fe20000010000 */
[----:B------:R3:W5:Y:S01]  /*efa0*/  LDL.LU R246, [R1+0x50] ;  /* 0x0000500001f67983 */ /* 0x0007620000300800 */
[----:B------:R-:W-:Y:S01]  /*efb0*/  FADD.FTZ R0, R248, R0 ;  /* 0x00000000f8007221 */ /* 0x000fe20000010000 */
[----:B-1----:R-:W-:Y:S01]  /*efc0*/  F2FP.BF16.PACK_AB R155, R102, R103 ;  /* 0x00000067669b723e */ /* 0x002fe200000010ff */
[C---:B------:R-:W-:Y:S01]  /*efd0*/  HMMA.16816.F32.BF16 R64, R104.reuse, R122, R64 ;  /* 0x0000007a6840723c */ /* 0x040fe20000041840 */
[----:B------:R3:W5:Y:S03]  /*efe0*/  LDL.LU R247, [R1+0x4c] ;  /* 0x00004c0001f77983 */ /* 0x0007660000300800 */
[----:B------:R-:W-:Y:S01]  /*eff0*/  FADD.FTZ R3, R231, R2 ;  /* 0x00000002e7037221 */ /* 0x000fe20000010000 */
[----:B------:R3:W5:Y:S01]  /*f000*/  LDL.LU R248, [R1+0x48] ;  /* 0x0000480001f87983 */ /* 0x0007620000300800 */
[----:B------:R-:W-:Y:S01]  /*f010*/  FADD.FTZ R2, R129, R0 ;  /* 0x0000000081027221 */ /* 0x000fe20000010000 */
[----:B------:R-:W-:Y:S01]  /*f020*/  MOV R129, R133 ;  /* 0x0000008500817202 */ /* 0x000fe20000000f00 */
[C---:B------:R-:W-:Y:S01]  /*f030*/  HMMA.16816.F32.BF16 R68, R104.reuse, R108, R68 ;  /* 0x0000006c6844723c */ /* 0x040fe20000041844 */
[----:B------:R3:W5:Y:S03]  /*f040*/  LDL.LU R231, [R1+0x44] ;  /* 0x0000440001e77983 */ /* 0x0007660000300800 */
[----:B------:R-:W-:Y:S01]  /*f050*/  MOV R0, R132 ;  /* 0x0000008400007202 */ /* 0x000fe20000000f00 */
[----:B------:R-:W-:Y:S03]  /*f060*/  LDSM.16.MT88.4 R120, [R226+0x2900] ;  /* 0x00290000e278783b */ /* 0x000fe60000004200 */
[C---:B------:R-:W-:Y:S04]  /*f070*/  HMMA.16816.F32.BF16 R72, R104.reuse, R110, R72 ;  /* 0x0000006e6848723c */ /* 0x040fe80000041848 */
[----:B------:R-:W-:Y:S01]  /*f080*/  FADD.FTZ R0, R0, R3 ;  /* 0x0000000300007221 */ /* 0x000fe20000010000 */
[----:B------:R-:W1:Y:S03]  /*f090*/  LDSM.16.MT88.4 R108, [R225+0x2900] ;  /* 0x00290000e16c783b */ /* 0x000e660000004200 */
[C---:B------:R-:W-:Y:S05]  /*f0a0*/  HMMA.16816.F32.BF16 R76, R104.reuse, R112, R76 ;  /* 0x00000070684c723c */ /* 0x040fea000004184c */
[----:B------:R-:W-:Y:S03]  /*f0b0*/  LDSM.16.MT88.4 R140, [R225+0x5900] ;  /* 0x00590000e18c783b */ /* 0x000fe60000004200 */
[C---:B------:R-:W-:Y:S08]  /*f0c0*/  HMMA.16816.F32.BF16 R80, R104.reuse, R114, R80 ;  /* 0x000000726850723c */ /* 0x040ff00000041850 */
[C---:B----4-:R-:W-:Y:S08]  /*f0d0*/  HMMA.16816.F32.BF16 R84, R104.reuse, R124, R84 ;  /* 0x0000007c6854723c */ /* 0x050ff00000041854 */
[C---:B------:R-:W-:Y:S01]  /*f0e0*/  HMMA.16816.F32.BF16 R88, R104.reuse, R126, R88 ;  /* 0x0000007e6858723c */ /* 0x040fe20000041858 */
[----:B------:R-:W4:Y:S07]  /*f0f0*/  LDSM.16.MT88.4 R124, [R229+0x2900] ;  /* 0x00290000e57c783b */ /* 0x000f2e0000004200 */
[C---:B--2---:R-:W-:Y:S07]  /*f100*/  HMMA.16816.F32.BF16 R92, R104.reuse, R116, R92 ;  /* 0x00000074685c723c */ /* 0x044fee000004185c */
[----:B------:R-:W-:Y:S01]  /*f110*/  MOV R117, R134 ;  /* 0x0000008600757202 */ /* 0x000fe20000000f00 */
[----:B------:R-:W-:Y:S01]  /*f120*/  HMMA.16816.F32.BF16 R96, R104, R118, R96 ;  /* 0x000000766860723c */ /* 0x000fe20000041860 */
[----:B------:R-:W2:Y:S07]  /*f130*/  LDSM.16.MT88.4 R132, [R228+0x2900] ;  /* 0x00290000e484783b */ /* 0x000eae0000004200 */
[C---:B-1----:R-:W-:Y:S01]  /*f140*/  HMMA.16816.F32.BF16 R104, R152.reuse, R108, R4 ;  /* 0x0000006c9868723c */ /* 0x042fe20000041804 */
[----:B------:R-:W1:Y:S07]  /*f150*/  LDSM.16.MT88.4 R4, [R229+0x5900] ;  /* 0x00590000e504783b */ /* 0x000e6e0000004200 */
[C---:B------:R-:W-:Y:S01]  /*f160*/  HMMA.16816.F32.BF16 R108, R152.reuse, R110, R8 ;  /* 0x0000006e986c723c */ /* 0x040fe20000041808 */
[----:B------:R-:W1:Y:S07]  /*f170*/  LDSM.16.MT88.4 R8, [R228+0x5900] ;  /* 0x00590000e408783b */ /* 0x000e6e0000004200 */
[C---:B------:R-:W-:Y:S07]  /*f180*/  HMMA.16816.F32.BF16 R112, R152.reuse, R120, R12 ;  /* 0x000000789870723c */ /* 0x040fee000004180c */
[----:B------:R-:W-:Y:S02]  /*f190*/  MOV R15, R117 ;  /* 0x00000075000f7202 */ /* 0x000fe40000000f00 */
[C---:B------:R-:W-:Y:S01]  /*f1a0*/  HMMA.16816.F32.BF16 R116, R152.reuse, R122, R16 ;  /* 0x0000007a9874723c */ /* 0x040fe20000041810 */
[----:B------:R-:W-:Y:S07]  /*f1b0*/  LDSM.16.MT88.4 R16, [R226+0x8900] ;  /* 0x00890000e210783b */ /* 0x000fee0000004200 */
[C---:B----4-:R-:W-:Y:S07]  /*f1c0*/  HMMA.16816.F32.BF16 R120, R152.reuse, R124, R20 ;  /* 0x0000007c9878723c */ /* 0x050fee0000041814 */
[----:B------:R-:W-:Y:S01]  /*f1d0*/  MOV R23, R15 ;  /* 0x0000000f00177202 */ /* 0x000fe20000000f00 */
[C---:B------:R-:W-:Y:S01]  /*f1e0*/  HMMA.16816.F32.BF16 R124, R152.reuse, R126, R24 ;  /* 0x0000007e987c723c */ /* 0x040fe20000041818 */
[----:B------:R-:W4:Y:S03]  /*f1f0*/  LDSM.16.MT88.4 R12, [R225+0x8900] ;  /* 0x00890000e10c783b */ /* 0x000f260000004200 */
[----:B------:R-:W-:Y:S02]  /*f200*/  MOV R22, R129 ;  /* 0x0000008100167202 */ /* 0x000fe40000000f00 */
[----:B------:R-:W-:Y:S02]  /*f210*/  MOV R21, R128 ;  /* 0x0000008000157202 */ /* 0x000fe40000000f00 */
[----:B------:R-:W-:Y:S04]  /*f220*/  MOV R26, R131 ;  /* 0x00000083001a7202 */ /* 0x000fe80000000f00 */
[----:B------:R-:W-:Y:S02]  /*f230*/  MOV R27, R130 ;  /* 0x00000082001b7202 */ /* 0x000fe40000000f00 */
[C---:B--2---:R-:W-:Y:S03]  /*f240*/  HMMA.16816.F32.BF16 R128, R152.reuse, R132, R28 ;  /* 0x000000849880723c */ /* 0x044fe6000004181c */
[----:B------:R-:W-:Y:S02]  /*f250*/  MOV R20, R147 ;  /* 0x0000009300147202 */ /* 0x000fe40000000f00 */
[----:B------:R-:W-:Y:S02]  /*f260*/  MOV R24, R146 ;  /* 0x0000009200187202 */ /* 0x000fe40000000f00 */
[----:B------:R-:W-:Y:S01]  /*f270*/  MOV R25, R145 ;  /* 0x0000009100197202 */ /* 0x000fe20000000f00 */
[C---:B------:R-:W-:Y:S04]  /*f280*/  HMMA.16816.F32.BF16 R132, R152.reuse, R134, R32 ;  /* 0x000000869884723c */ /* 0x040fe80000041820 */
[----:B------:R-:W-:Y:S02]  /*f290*/  MOV R29, R139 ;  /* 0x0000008b001d7202 */ /* 0x000fe40000000f00 */
[----:B------:R-:W-:Y:S02]  /*f2a0*/  MOV R30, R138 ;  /* 0x0000008a001e7202 */ /* 0x000fe40000000f00 */
[----:B------:R-:W-:Y:S04]  /*f2b0*/  MOV R31, R137 ;  /* 0x00000089001f7202 */ /* 0x000fe80000000f00 */
[----:B------:R-:W-:Y:S02]  /*f2c0*/  MOV R35, R136 ;  /* 0x0000008800237202 */ /* 0x000fe40000000f00 */
[C---:B------:R-:W-:Y:S03]  /*f2d0*/  HMMA.16816.F32.BF16 R136, R152.reuse, R140, R36 ;  /* 0x0000008c9888723c */ /* 0x040fe60000041824 */
[----:B------:R-:W-:Y:S01]  /*f2e0*/  MOV R28, R144 ;  /* 0x00000090001c7202 */ /* 0x000fe20000000f00 */
[----:B------:R-:W-:Y:S04]  /*f2f0*/  FADD.FTZ R2, R35, R2 ;  /* 0x0000000223027221 */ /* 0x000fe80000010000 */
        /* <DEDUP_REMOVED lines=20> */
[----:B------:R-:W2:Y:S03]  /*f440*/  LDSM.16.MT88.4 R8, [R228+0x8900] ;  /* 0x00890000e408783b */ /* 0x000ea60000004200 */
[----:B------:R-:W-:Y:S02]  /*f450*/  FADD.FTZ R2, R20, R2 ;  /* 0x0000000214027221 */ /* 0x000fe40000010000 */
[----:B------:R-:W-:Y:S02]  /*f460*/  FADD.FTZ R0, R178, R0 ;  /* 0x00000000b2007221 */ /* 0x000fe40000010000 */
[C---:B----4-:R-:W-:Y:S04]  /*f470*/  HMMA.16816.F32.BF16 R68, R152.reuse, R12, R68 ;  /* 0x0000000c9844723c */ /* 0x050fe80000041844 */
        /* <DEDUP_REMOVED lines=14> */
[----:B------:R-:W-:Y:S01]  /*f560*/  FADD.FTZ R0, R168, R0 ;  /* 0x00000000a8007221 */ /* 0x000fe20000010000 */
[C---:B------:R-:W-:Y:S03]  /*f570*/  HMMA.16816.F32.BF16 R88, R152.reuse, R6, R88 ;  /* 0x000000069858723c */ /* 0x040fe60000041858 */
[----:B------:R-:W-:Y:S02]  /*f580*/  FADD.FTZ R2, R183, R2 ;  /* 0x00000002b7027221 */ /* 0x000fe40000010000 */
[----:B------:R-:W-:Y:S02]  /*f590*/  FADD.FTZ R0, R167, R0 ;  /* 0x00000000a7007221 */ /* 0x000fe40000010000 */
[----:B------:R-:W-:Y:S01]  /*f5a0*/  FADD.FTZ R2, R182, R2 ;  /* 0x00000002b6027221 */ /* 0x000fe20000010000 */
[C---:B--2---:R-:W-:Y:S04]  /*f5b0*/  HMMA.16816.F32.BF16 R92, R152.reuse, R8, R92 ;  /* 0x00000008985c723c */ /* 0x044fe8000004185c */
        /* <DEDUP_REMOVED lines=10> */
[----:B------:R-:W-:Y:S01]  /*f660*/  FADD.FTZ R0, R102, R0 ;  /* 0x0000000066007221 */ /* 0x000fe20000010000 */
[----:B------:R-:W-:Y:S02]  /*f670*/  MOV R102, R101 ;  /* 0x0000006500667202 */ /* 0x000fe40000000f00 */
[----:B------:R3:W-:Y:S04]  /*f680*/  STL [R1+0x8], R2 ;  /* 0x0000080201007387 */ /* 0x0007e80000100800 */
[----:B------:R3:W-:Y:S01]  /*f690*/  STL [R1+0xc], R0 ;  /* 0x00000c0001007387 */ /* 0x0007e20000100800 */
[----:B------:R-:W-:-:S05]  /*f6a0*/  @P0 BRA `(.L_x_507) ;  /* 0xffffbfd000000947 */ /* 0x000fca000383ffff */
.L_x_506:
[----:B-1-3--:R-:W2:Y:S04]  /*f6b0*/  LDL.LU R2, [R1+0x8] ;  /* 0x0000080001027983 */ /* 0x00aea80000300800 */
        /* <DEDUP_REMOVED lines=124> */
.L_x_502:
[----:B------:R-:W-:Y:S05]  /*fe80*/  @P1 BRA `(.L_x_508) ;  /* 0x000016b000001947 */ /* 0x000fea0003800000 */
        /* <DEDUP_REMOVED lines=151> */
.L_x_509:
        /* <DEDUP_REMOVED lines=139> */
.L_x_511:
[----:B---3--:R-:W-:Y:S05]  /*110b0*/  BSYNC B0 ;  /* 0x0000000000007941 */ /* 0x008fea0003800000 */
.L_x_510:
        /* <DEDUP_REMOVED lines=23> */
.L_x_513:
[----:B------:R-:W-:Y:S05]  /*11230*/  BSYNC B0 ;  /* 0x0000000000007941 */ /* 0x000fea0003800000 */
.L_x_512:
        /* <DEDUP_REMOVED lines=23> */
.L_x_515:
[----:B------:R-:W-:Y:S05]  /*113b0*/  BSYNC B0 ;  /* 0x0000000000007941 */ /* 0x000fea0003800000 */
.L_x_514:
        /* <DEDUP_REMOVED lines=24> */
.L_x_508:
        /* <DEDUP_REMOVED lines=19> */
.L_x_516:
        /* <DEDUP_REMOVED lines=42> */
.L_x_518:
[----:B------:R-:W-:Y:S05]  /*11910*/  BSYNC B0 ;  /* 0x0000000000007941 */ /* 0x000fea0003800000 */
.L_x_517:
        /* <DEDUP_REMOVED lines=66> */
.L_x_520:
[----:B------:R-:W-:Y:S05]  /*11d40*/  BSYNC B0 ;  /* 0x0000000000007941 */ /* 0x000fea0003800000 */
.L_x_519:
        /* <DEDUP_REMOVED lines=21> */
.L_x_522:
[----:B------:R-:W-:Y:S05]  /*11ea0*/  BSYNC B0 ;  /* 0x0000000000007941 */ /* 0x000fea0003800000 */
.L_x_521:
        /* <DEDUP_REMOVED lines=21> */
.L_x_524:
[----:B------:R-:W-:Y:S05]  /*12000*/  BSYNC B0 ;  /* 0x0000000000007941 */ /* 0x000fea0003800000 */
.L_x_523:
        /* <DEDUP_REMOVED lines=22> */
.L_x_525:
        /* <DEDUP_REMOVED lines=9> */
.L_x_2623:


//--------------------- .text._ZN7cutlass13device_kernelIN5flash19enable_sm80_to_sm89INS1_16FlashAttnFwdSm80INS1_25CollectiveMainloopFwdSm80ILi8ELi1ELb0EN4cute5tupleIJNS5_1CILi128EEENS7_ILi64EEENS7_ILi192EEEEEELi192ENS_10bfloat16_tEfNS_4arch4Sm80ELb1ELb0ELb1ELb1ELb0ELb1ELb1ELb0EEENS1_21CollectiveEpilogueFwdINS6_IJS8_SA_S9_EEENS6_IJNS7_ILi1EEESI_SI_EEESC_SE_Li256ELb1ELb1ELb0ELb0EEENS1_19SingleTileSchedulerILb1ELb0ELb1ELi128EEEEEEEEEvNT_6ParamsE --------------------------
	.section	.text._ZN7cutlass13device_kernelIN5flash19enable_sm80_to_sm89INS1_16FlashAttnFwdSm80INS1_25CollectiveMainloopFwdSm80ILi8ELi1ELb0EN4cute5tupleIJNS5_1CILi128EEENS7_ILi64EEENS7_ILi192EEEEEELi192ENS_10bfloat16_tEfNS_4arch4Sm80ELb1ELb0ELb1ELb1ELb0ELb1ELb1ELb0EEENS1_21CollectiveEpilogueFwdINS6_IJS8_SA_S9_EEENS6_IJNS7_ILi1EEESI_SI_EEESC_SE_Li256ELb1ELb1ELb0ELb0EEENS1_19SingleTileSchedulerILb1ELb0ELb1ELi128EEEEEEEEEvNT_6ParamsE,"ax",@progbits
	.sectioninfo	@"SHI_REGISTERS=254"
	.align	128
.text._ZN7cutlass13device_kernelIN5flash19enable_sm80_to_sm89INS1_16FlashAttnFwdSm80INS1_25CollectiveMainloopFwdSm80ILi8ELi1ELb0EN4cute5tupleIJNS5_1CILi128EEENS7_ILi64EEENS7_ILi192EEEEEELi192ENS_10bfloat16_tEfNS_4arch4Sm80ELb1ELb0ELb1ELb1ELb0ELb1ELb1ELb0EEENS1_21CollectiveEpilogueFwdINS6_IJS8_SA_S9_EEENS6_IJNS7_ILi1EEESI_SI_EEESC_SE_Li256ELb1ELb1ELb0ELb0EEENS1_19SingleTileSchedulerILb1ELb0ELb1ELi128EEEEEEEEEvNT_6ParamsE:
        .type           _ZN7cutlass13device_kernelIN5flash19enable_sm80_to_sm89INS1_16FlashAttnFwdSm80INS1_25CollectiveMainloopFwdSm80ILi8ELi1ELb0EN4cute5tupleIJNS5_1CILi128EEENS7_ILi64EEENS7_ILi192EEEEEELi192ENS_10bfloat16_tEfNS_4arch4Sm80ELb1ELb0ELb1ELb1ELb0ELb1ELb1ELb0EEENS1_21CollectiveEpilogueFwdINS6_IJS8_SA_S9_EEENS6_IJNS7_ILi1EEESI_SI_EEESC_SE_Li256ELb1ELb1ELb0ELb0EEENS1_19SingleTileSchedulerILb1ELb0ELb1ELi128EEEEEEEEEvNT_6ParamsE,@function
        .size           _ZN7cutlass13device_kernelIN5flash19enable_sm80_to_sm89INS1_16FlashAttnFwdSm80INS1_25CollectiveMainloopFwdSm80ILi8ELi1ELb0EN4cute5tupleIJNS5_1CILi128EEENS7_ILi64EEENS7_ILi192EEEEEELi192ENS_10bfloat16_tEfNS_4arch4Sm80ELb1ELb0ELb1ELb1ELb0ELb1ELb1ELb0EEENS1_21CollectiveEpilogueFwdINS6_IJS8_SA_S9_EEENS6_IJNS7_ILi1EEESI_SI_EEESC_SE_Li256ELb1ELb1ELb0ELb0EEENS1_19SingleTileSchedulerILb1ELb0ELb1ELi128EEEEEEEEEvNT_6ParamsE,(.L_x_2624 - _ZN7cutlass13device_kernelIN5flash19enable_sm80_to_sm89INS1_16FlashAttnFwdSm80INS1_25CollectiveMainloopFwdSm80ILi8ELi1ELb0EN4cute5tupleIJNS5_1CILi128EEENS7_ILi64EEENS7_ILi192EEEEEELi192ENS_10bfloat16_tEfNS_4arch4Sm80ELb1ELb0ELb1ELb1ELb0ELb1ELb1ELb0EEENS1_21CollectiveEpilogueFwdINS6_IJS8_SA_S9_EEENS6_IJNS7_ILi1EEESI_SI_EEESC_SE_Li256ELb1ELb1ELb0ELb0EEENS1_19SingleTileSchedulerILb1ELb0ELb1ELi128EEEEEEEEEvNT_6ParamsE)
        .other          _ZN7cutlass13device_kernelIN5flash19enable_sm80_to_sm89INS1_16FlashAttnFwdSm80INS1_25CollectiveMainloopFwdSm80ILi8ELi1ELb0EN4cute5tupleIJNS5_1CILi128EEENS7_ILi64EEENS7_ILi192EEEEEELi192ENS_10bfloat16_tEfNS_4arch4Sm80ELb1ELb0ELb1ELb1ELb0ELb1ELb1ELb0EEENS1_21CollectiveEpilogueFwdINS6_IJS8_SA_S9_EEENS6_IJNS7_ILi1EEESI_SI_EEESC_SE_Li256ELb1ELb1ELb0ELb0EEENS1_19SingleTileSchedulerILb1ELb0ELb1ELi128EEEEEEEEEvNT_6ParamsE,@"STO_CUDA_ENTRY STV_DEFAULT"
_ZN7cutlass13device_kernelIN5flash19enable_sm80_to_sm89INS1_16FlashAttnFwdSm80INS1_25CollectiveMainloopFwdSm80ILi8ELi1ELb0EN4cute5tupleIJNS5_1CILi128EEENS7_ILi64EEENS7_ILi192EEEEEELi192ENS_10bfloat16_tEfNS_4arch4Sm80ELb1ELb0ELb1ELb1ELb0ELb1ELb1ELb0EEENS1_21CollectiveEpilogueFwdINS6_IJS8_SA_S9_EEENS6_IJNS7_ILi1EEESI_SI_EEESC_SE_Li256ELb1ELb1ELb0ELb0EEENS1_19SingleTileSchedulerILb1ELb0ELb1ELi128EEEEEEEEEvNT_6ParamsE:
        /* <DEDUP_REMOVED lines=16> */
.L_x_527:
        /* <DEDUP_REMOVED lines=8> */
.L_x_529:
[----:B------:R-:W-:-:S04]  /*0180*/  MOV R0, c[0x0][0x54c] ;  /* 0x0001530000007a02 */ /* 0x000fc80000000f00 */
.L_x_528:
[----:B------:R-:W-:Y:S01]  /*0190*/  USHF.L.U32 UR4, UR4, 0x7, URZ ;  /* 0x0000000704047899 */ /* 0x000fe2000800063f */
[----:B-----5:R-:W-:-:S05]  /*01a0*/  IMAD R0, R0, c[0x0][0x548], RZ ;  /* 0x0001520000007a24 */ /* 0x020fca00078e02ff */
[----:B------:R-:W-:-:S04]  /*01b0*/  MOV R12, UR4 ;  /* 0x00000004000c7c02 */ /* 0x000fc80008000f00 */
[----:B------:R-:W-:-:S04]  /*01c0*/  ISETP.GE.AND P0, PT, R12, R0, PT ;  /* 0x000000000c00720c */ /* 0x000fc80003f06270 */
[----:B------:R-:W-:Y:S01]  /*01d0*/  SEL R243, R5, 0xffffffff, !P0 ;  /* 0xffffffff05f37807 */ /* 0x000fe20004000000 */
[----:B------:R-:W-:Y:S05]  /*01e0*/  BRA `(.L_x_530) ;  /* 0x0000013000007947 */ /* 0x000fea0003800000 */
.L_x_526:
[----:B------:R-:W-:-:S04]  /*01f0*/  ISETP.NE.U32.AND P0, PT, RZ, c[0x0][0x568], PT ;  /* 0x00015a00ff007a0c */ /* 0x000fc80003f05070 */
[----:B------:R-:W-:-:S13]  /*0200*/  ISETP.NE.AND.EX P0, PT, RZ, c[0x0][0x56c], PT, P0 ;  /* 0x00015b00ff007a0c */ /* 0x000fda0003f05300 */
[----:B------:R-:W-:Y:S05]  /*0210*/  @!P0 BRA `(.L_x_531) ;  /* 0x0000002000008947 */ /* 0x000fea0003800000 */
[----:B------:R1:W5:Y:S01]  /*0220*/  LDG.E R0, [R2.64] ;  /* 0x0000000602007981 */ /* 0x000362000c1e1900 */
[----:B------:R-:W-:Y:S05]  /*0230*/  BRA `(.L_x_532) ;  /* 0x0000009000007947 */ /* 0x000fea0003800000 */
.L_x_531:
        /* <DEDUP_REMOVED lines=8> */
.L_x_533:
[----:B------:R-:W-:-:S04]  /*02c0*/  MOV R0, c[0x0][0x54c] ;  /* 0x0001530000007a02 */ /* 0x000fc80000000f00 */
.L_x_532:
[----:B------:R-:W-:Y:S01]  /*02d0*/  USHF.L.U32 UR4, UR4, 0x7, URZ ;  /* 0x0000000704047899 */ /* 0x000fe2000800063f */
[----:B-----5:R-:W-:-:S05]  /*02e0*/  IMAD R0, R0, c[0x0][0x548], RZ ;  /* 0x0001520000007a24 */ /* 0x020fca00078e02ff */
[----:B------:R-:W-:-:S04]  /*02f0*/  MOV R12, UR4 ;  /* 0x00000004000c7c02 */ /* 0x000fc80008000f00 */
[----:B------:R-:W-:-:S04]  /*0300*/  ISETP.GE.AND P0, PT, R12, R0, PT ;  /* 0x000000000c00720c */ /* 0x000fc80003f06270 */
[----:B------:R-:W-:-:S04]  /*0310*/  SEL R243, R5, 0xffffffff, !P0 ;  /* 0xffffffff05f37807 */ /* 0x000fc80004000000 */
.L_x_530:
        /* <DEDUP_REMOVED lines=17> */
[----:B-1----:R-:W-:Y:S01]  /*0430*/  IMAD.WIDE R2, R243, R14, c[0x0][0x358] ;  /* 0x0000d600f3027625 */ /* 0x002fe200078e020e */
[----:B------:R-:W-:-:S03]  /*0440*/  ISETP.NE.AND.EX P3, PT, RZ, c[0x0][0x35c], PT, P3 ;  /* 0x0000d700ff007a0c */ /* 0x000fc60003f65330 */
[CC--:B------:R-:W-:Y:S01]  /*0450*/  @P0 IMAD.WIDE R8, R243.reuse, R14.reuse, c[0x0][0x360] ;  /* 0x0000d800f3080625 */ /* 0x0c0fe200078e020e */
[----:B------:R-:W1:Y:S03]  /*0460*/  S2R R251, SR_CTAID.Y ;  /* 0x0000000000fb7919 */ /* 0x000e660000002600 */
[----:B------:R-:W-:Y:S01]  /*0470*/  @P2 IMAD.WIDE R10, R243, R14, c[0x0][0x370] ;  /* 0x0000dc00f30a2625 */ /* 0x000fe200078e020e */
[----:B------:R2:W5:Y:S04]  /*0480*/  @P0 LDG.E R242, [R8.64] ;  /* 0x0000000608f20981 */ /* 0x000568000c1e1900 */
[----:B------:R2:W5:Y:S04]  /*0490*/  @P1 LDG.E R145, [R6.64] ;  /* 0x0000000606911981 */ /* 0x000568000c1e1900 */
[----:B------:R2:W5:Y:S04]  /*04a0*/  @P6 LDG.E R147, [R4.64] ;  /* 0x0000000604936981 */ /* 0x000568000c1e1900 */
[----:B------:R2:W5:Y:S01]  /*04b0*/  @P3 LDG.E R13, [R2.64] ;  /* 0x00000006020d3981 */ /* 0x000562000c1e1900 */
[----:B------:R-:W-:-:S03]  /*04c0*/  IMAD.MOV.U32 R94, RZ, RZ, c[0x0][0x228] ;  /* 0x00008a00ff5e7624 */ /* 0x000fc600078e00ff */
[----:B------:R3:W5:Y:S01]  /*04d0*/  @P2 LDG.E R146, [R10.64] ;  /* 0x000000060a922981 */ /* 0x000762000c1e1900 */
[----:B-1----:R-:W-:Y:S01]  /*04e0*/  SHF.R.S32.HI R164, RZ, 0x1f, R251 ;  /* 0x0000001fffa47819 */ /* 0x002fe200000114fb */
[----:B---3--:R-:W-:Y:S01]  /*04f0*/  IMAD.MOV.U32 R11, RZ, RZ, c[0x0][0x1d0] ;  /* 0x00007400ff0b7624 */ /* 0x008fe200078e00ff */
[----:B------:R-:W-:Y:S05]  /*0500*/  @P0 BRA `(.L_x_534) ;  /* 0x0000004000000947 */ /* 0x000fea0003800000 */
[----:B--2---:R-:W-:Y:S05]  /*0510*/  @!P1 BRA `(.L_x_534) ;  /* 0x0000003000009947 */ /* 0x004fea0003800000 */
[----:B------:R1:W2:Y:S04]  /*0520*/  LDG.E R0, [R6.64] ;  /* 0x0000000606007981 */ /* 0x0002a8000c1e1900 */
[----:B-1----:R-:W2:Y:S02]  /*0530*/  LDG.E R6, [R6.64+0x4] ;  /* 0x0000040606067981 */ /* 0x002ea4000c1e1900 */
[----:B--2--5:R-:W-:Y:S02]  /*0540*/  IADD3 R242, -R0, R6, RZ ;  /* 0x0000000600f27210 */ /* 0x024fe40007ffe1ff */
.L_x_534:
[----:B--2---:R-:W-:-:S04]  /*0550*/  ISETP.NE.U32.AND P0, PT, RZ, c[0x0][0x368], PT ;  /* 0x0000da00ff007a0c */ /* 0x004fc80003f05070 */
[----:B------:R-:W-:-:S13]  /*0560*/  ISETP.NE.AND.EX P0, PT, RZ, c[0x0][0x36c], PT, P0 ;  /* 0x0000db00ff007a0c */ /* 0x000fda0003f05300 */
[----:B------:R-:W-:Y:S05]  /*0570*/  @!P0 BRA `(.L_x_535) ;  /* 0x0000003000008947 */ /* 0x000fea0003800000 */
[----:B------:R-:W-:-:S05]  /*0580*/  IMAD.WIDE R4, R243, R14, c[0x0][0x368] ;  /* 0x0000da00f3047625 */ /* 0x000fca00078e020e */
[----:B------:R1:W5:Y:S01]  /*0590*/  LDG.E R11, [R4.64] ;  /* 0x00000006040b7981 */ /* 0x000362000c1e1900 */
[----:B------:R-:W-:Y:S05]  /*05a0*/  BRA `(.L_x_536) ;  /* 0x0000004000007947 */ /* 0x000fea0003800000 */
.L_x_535:
[----:B------:R-:W-:Y:S05]  /*05b0*/  @!P6 BRA `(.L_x_536) ;  /* 0x000000300000e947 */ /* 0x000fea0003800000 */
[----:B------:R1:W2:Y:S04]  /*05c0*/  LDG.E R0, [R4.64] ;  /* 0x0000000604007981 */ /* 0x0002a8000c1e1900 */
[----:B-1----:R-:W2:Y:S02]  /*05d0*/  LDG.E R4, [R4.64+0x4] ;  /* 0x0000040604047981 */ /* 0x002ea4000c1e1900 */
[----:B--2---:R-:W-:Y:S02]  /*05e0*/  IADD3 R11, -R0, R4, RZ ;  /* 0x00000004000b7210 */ /* 0x004fe40007ffe1ff */
.L_x_536:
[----:B-1----:R1:W2:Y:S04]  /*05f0*/  @P3 LDG.E R4, [R2.64] ;  /* 0x0000000602043981 */ /* 0x0022a8000c1e1900 */
[----:B------:R1:W2:Y:S01]  /*0600*/  @P3 LDG.E R0, [R2.64+0x4] ;  /* 0x0000040602003981 */ /* 0x0002a2000c1e1900 */
[----:B------:R-:W-:Y:S01]  /*0610*/  ISETP.NE.U32.AND P0, PT, RZ, c[0x0][0x378], PT ;  /* 0x0000de00ff007a0c */ /* 0x000fe20003f05070 */
[----:B------:R-:W-:-:S02]  /*0620*/  IMAD.MOV.U32 R249, RZ, RZ, c[0x0][0x2c4] ;  /* 0x0000b100fff97624 */ /* 0x000fc400078e00ff */
[----:B-----5:R-:W-:Y:S01]  /*0630*/  IMAD.MOV.U32 R144, RZ, RZ, R11 ;  /* 0x000000ffff907224 */ /* 0x020fe200078e000b */
[----:B------:R-:W-:Y:S02]  /*0640*/  ISETP.NE.AND.EX P0, PT, RZ, c[0x0][0x37c], PT, P0 ;  /* 0x0000df00ff007a0c */ /* 0x000fe40003f05300 */
[----:B------:R-:W-:Y:S01]  /*0650*/  ISETP.NE.AND P1, PT, R249, 0x1, PT ;  /* 0x00000001f900780c */ /* 0x000fe20003f25270 */
[----:B------:R-:W-:Y:S02]  /*0660*/  IMAD.MOV.U32 R244, RZ, RZ, R12 ;  /* 0x000000fffff47224 */ /* 0x000fe400078e000c */
[----:B------:R-:W-:-:S08]  /*0670*/  IMAD.IADD R5, R11, 0x1, -R146 ;  /* 0x000000010b057824 */ /* 0x000fd000078e0a92 */
[----:B-1----:R-:W-:-:S05]  /*0680*/  @P0 IMAD.WIDE R2, R243, R14, c[0x0][0x378] ;  /* 0x0000de00f3020625 */ /* 0x002fca00078e020e */
[----:B------:R1:W5:Y:S01]  /*0690*/  @P0 LDG.E R144, [R2.64] ;  /* 0x0000000602900981 */ /* 0x000362000c1e1900 */
[----:B--2---:R-:W-:Y:S01]  /*06a0*/  @P3 IMAD.IADD R94, R0, 0x1, -R4 ;  /* 0x00000001005e3824 */ /* 0x004fe200078e0a04 */
[----:B------:R-:W-:Y:S02]  /*06b0*/  P2R R0, PR, RZ, 0x2 ;  /* 0x00000002ff007803 */ /* 0x000fe40000000000 */
[----:B------:R-:W-:Y:S01]  /*06c0*/  @P1 IADD3 R0, R244, 0x7f, RZ ;  /* 0x0000007ff4001810 */ /* 0x000fe20007ffe0ff */
[----:B------:R-:W-:-:S04]  /*06d0*/  IMAD.IADD R232, R5, 0x1, R94 ;  /* 0x0000000105e87824 */ /* 0x000fc800078e025e */
[----:B-1----:R-:W-:Y:S01]  /*06e0*/  @P1 IMAD.HI.U32 R2, R0, c[0x0][0x2c8], RZ ;  /* 0x0000b20000021a27 */ /* 0x002fe200078e00ff */
[----:B------:R-:W-:Y:S02]  /*06f0*/  IADD3 R0, R12, 0x7f, RZ ;  /* 0x0000007f0c007810 */ /* 0x000fe40007ffe0ff */
[C---:B------:R-:W-:Y:S02]  /*0700*/  IADD3 R152, R232.reuse, 0x40, -R242 ;  /* 0x00000040e8987810 */ /* 0x040fe40007ffe8f2 */
[----:B------:R-:W-:Y:S02]  /*0710*/  @P1 SHF.R.U32.HI R0, RZ, c[0x0][0x2cc], R2 ;  /* 0x0000b300ff001a19 */ /* 0x000fe40000011602 */
[----:B------:R-:W-:-:S03]  /*0720*/  IADD3 R2, R232, 0x3f, RZ ;  /* 0x0000003fe8027810 */ /* 0x000fc60007ffe0ff */
[----:B------:R-:W-:Y:S01]  /*0730*/  IMAD.IADD R0, R152, 0x1, R0 ;  /* 0x0000000198007824 */ /* 0x000fe200078e0200 */
[----:B------:R-:W-:-:S04]  /*0740*/  SHF.R.S32.HI R3, RZ, 0x1f, R2 ;  /* 0x0000001fff037819 */ /* 0x000fc80000011402 */
[----:B------:R-:W-:Y:S02]  /*0750*/  SHF.R.S32.HI R4, RZ, 0x1f, R0 ;  /* 0x0000001fff047819 */ /* 0x000fe40000011400 */
[----:B------:R-:W-:Y:S02]  /*0760*/  LEA.HI R2, R3, R2, RZ, 0x6 ;  /* 0x0000000203027211 */ /* 0x000fe400078f30ff */
[----:B------:R-:W-:Y:S02]  /*0770*/  LEA.HI R0, R4, R0, RZ, 0x6 ;  /* 0x0000000004007211 */ /* 0x000fe400078f30ff */
[----:B------:R-:W-:Y:S02]  /*0780*/  SHF.R.S32.HI R151, RZ, 0x6, R2 ;  /* 0x00000006ff977819 */ /* 0x000fe40000011402 */
[----:B------:R-:W-:-:S04]  /*0790*/  SHF.R.S32.HI R0, RZ, 0x6, R0 ;  /* 0x00000006ff007819 */ /* 0x000fc80000011400 */
[----:B------:R-:W-:Y:S01]  /*07a0*/  IMNMX R2, R151, R0, PT ;  /* 0x0000000097027217 */ /* 0x000fe20003800200 */
[----:B------:R-:W-:-:S04]  /*07b0*/  IMAD.MOV R0, RZ, RZ, -R5 ;  /* 0x000000ffff007224 */ /* 0x000fc800078e0a05 */
[----:B------:R-:W-:Y:S01]  /*07c0*/  IMAD R3, R2, 0x40, -R5 ;  /* 0x0000004002037824 */ /* 0x000fe200078e0a05 */
[----:B------:R-:W-:-:S04]  /*07d0*/  IMNMX R2, RZ, R0, !PT ;  /* 0x00000000ff027217 */ /* 0x000fc80007800200 */
[----:B------:R-:W-:Y:S02]  /*07e0*/  IMNMX R0, R3, R94, PT ;  /* 0x0000005e03007217 */ /* 0x000fe40003800200 */
[----:B------:R-:W-:Y:S02]  /*07f0*/  SHF.R.U32.HI R138, RZ, 0x6, R2 ;  /* 0x00000006ff8a7819 */ /* 0x000fe40000011602 */
[----:B------:R-:W-:-:S03]  /*0800*/  ISETP.GT.AND P0, PT, R0, R2, PT ;  /* 0x000000020000720c */ /* 0x000fc60003f04270 */
[----:B------:R-:W-:-:S10]  /*0810*/  IMAD.MOV.U32 R5, RZ, RZ, R138 ;  /* 0x000000ffff057224 */ /* 0x000fd400078e008a */
[----:B------:R-:W-:-:S04]  /*0820*/  @P0 IADD3 R0, R0, 0x3f, RZ ;  /* 0x0000003f00000810 */ /* 0x000fc80007ffe0ff */
[----:B------:R-:W-:-:S04]  /*0830*/  @P0 SHF.R.S32.HI R2, RZ, 0x1f, R0 ;  /* 0x0000001fff020819 */ /* 0x000fc80000011400 */
[----:B------:R-:W-:-:S04]  /*0840*/  @P0 LEA.HI R0, R2, R0, RZ, 0x6 ;  /* 0x0000000002000211 */ /* 0x000fc800078f30ff */
[----:B------:R-:W-:-:S04]  /*0850*/  @P0 SHF.R.S32.HI R5, RZ, 0x6, R0 ;  /* 0x00000006ff050819 */ /* 0x000fc80000011400 */
[----:B------:R-:W-:-:S13]  /*0860*/  ISETP.GT.AND P0, PT, R5, R138, PT ;  /* 0x0000008a0500720c */ /* 0x000fda0003f04270 */
[----:B------:R-:W-:Y:S05]  /*0870*/  @!P0 BRA `(.L_x_537) ;  /* 0x0000522000008947 */ /* 0x000fea0003800000 */
[----:B------:R-:W-:Y:S01]  /*0880*/  SHF.R.S32.HI R44, RZ, 0x1f, R162 ;  /* 0x0000001fff2c7819 */ /* 0x000fe200000114a2 */
[----:B------:R-:W-:Y:S01]  /*0890*/  IMAD R6, R164, c[0x0][0x240], RZ ;  /* 0x00009000a4067a24 */ /* 0x000fe200078e02ff */
[----:B------:R-:W-:Y:S01]  /*08a0*/  IADD3 R77, R5, -0x1, RZ ;  /* 0xffffffff054d7810 */ /* 0x000fe20007ffe0ff */
[----:B------:R-:W-:Y:S01]  /*08b0*/  IMAD.MOV.U32 R15, RZ, RZ, c[0x0][0x238] ;  /* 0x00008e00ff0f7624 */ /* 0x000fe200078e00ff */
[----:B------:R-:W-:Y:S01]  /*08c0*/  LEA.HI R2, R44, R162, RZ, 0x3 ;  /* 0x000000a22c027211 */ /* 0x000fe200078f18ff */
[----:B------:R-:W-:Y:S01]  /*08d0*/  IMAD.MOV.U32 R150, RZ, RZ, 0x6 ;  /* 0x00000006ff967424 */ /* 0x000fe200078e00ff */
[----:B------:R-:W-:Y:S01]  /*08e0*/  SEL R96, R243, RZ, !P3 ;  /* 0x000000fff3607207 */ /* 0x000fe20005800000 */
[C---:B------:R-:W-:Y:S01]  /*08f0*/  IMAD.SHL.U32 R158, R15.reuse, 0x40, RZ ;  /* 0x000000400f9e7824 */ /* 0x040fe200078e00ff */
[----:B------:R-:W-:Y:S01]  /*0900*/  LOP3.LUT R0, R2, 0x1ffffff8, RZ, 0xc0, !PT ;  /* 0x1ffffff802007812 */ /* 0x000fe200078ec0ff */
[----:B------:R-:W-:Y:S01]  /*0910*/  IMAD.MOV.U32 R153, RZ, RZ, 0x5 ;  /* 0x00000005ff997424 */ /* 0x000fe200078e00ff */
[----:B------:R-:W-:Y:S01]  /*0920*/  SHF.R.S32.HI R4, RZ, 0x3, R2 ;  /* 0x00000003ff047819 */ /* 0x000fe20000011402 */
[----:B------:R-:W-:Y:S01]  /*0930*/  IMAD.SHL.U32 R159, R15, 0x20, RZ ;  /* 0x000000200f9f7824 */ /* 0x000fe200078e00ff */
[----:B------:R-:W-:Y:S01]  /*0940*/  SHF.R.S32.HI R2, RZ, 0x1f, R13 ;  /* 0x0000001fff027819 */ /* 0x000fe2000001140d */
[----:B------:R-:W-:Y:S01]  /*0950*/  IMAD.IADD R0, R162, 0x1, -R0 ;  /* 0x00000001a2007824 */ /* 0x000fe200078e0a00 */
[----:B------:R-:W-:Y:S01]  /*0960*/  IADD3 R137, P0, R4, R13, RZ ;  /* 0x0000000d04897210 */ /* 0x000fe20007f1e0ff */
[----:B------:R-:W-:Y:S01]  /*0970*/  IMAD.IADD R135, R94, 0x1, -R4 ;  /* 0x000000015e877824 */ /* 0x000fe200078e0a04 */
[----:B------:R-:W-:Y:S01]  /*0980*/  SHF.R.S32.HI R13, RZ, 0x1f, R243 ;  /* 0x0000001fff0d7819 */ /* 0x000fe200000114f3 */
[----:B------:R-:W-:Y:S01]  /*0990*/  IMAD.SHL.U32 R8, R0, 0x8, RZ ;  /* 0x0000000800087824 */ /* 0x000fe200078e00ff */
[C---:B------:R-:W-:Y:S01]  /*09a0*/  LEA.HI.X.SX32 R143, R4.reuse, R2, 0x1, P0 ;  /* 0x00000002048f7211 */ /* 0x040fe200000f0eff */
[----:B------:R-:W-:Y:S01]  /*09b0*/  IMAD R10, R77, -0x40, R135 ;  /* 0xffffffc04d0a7824 */ /* 0x000fe200078e0287 */
[----:B------:R-:W-:Y:S01]  /*09c0*/  SEL R22, R13, RZ, !P3 ;  /* 0x000000ff0d167207 */ /* 0x000fe20005800000 */
[----:B------:R-:W-:Y:S01]  /*09d0*/  IMAD.SHL.U32 R5, R4, 0x40, RZ ;  /* 0x0000004004057824 */ /* 0x000fe200078e00ff */
[----:B------:R-:W-:Y:S01]  /*09e0*/  SHF.R.S32.HI R9, RZ, 0x1f, R8 ;  /* 0x0000001fff097819 */ /* 0x000fe20000011408 */
[----:B------:R-:W-:Y:S01]  /*09f0*/  IMAD R0, R143, c[0x0][0x238], RZ ;  /* 0x00008e008f007a24 */ /* 0x000fe200078e02ff */
[----:B------:R-:W-:-:S02]  /*0a00*/  SHF.L.U64.HI R154, R15, R150, c[0x0][0x23c] ;  /* 0x00008f000f9a7619 */ /* 0x000fc40000010296 */
[----:B------:R-:W-:Y:S01]  /*0a10*/  ISETP.GE.AND P1, PT, R10, 0x1, PT ;  /* 0x000000010a00780c */ /* 0x000fe20003f26270 */
[C---:B------:R-:W-:Y:S01]  /*0a20*/  IMAD R0, R137.reuse, c[0x0][0x23c], R0 ;  /* 0x00008f0089007a24 */ /* 0x040fe200078e0200 */
[----:B------:R-:W-:Y:S01]  /*0a30*/  LEA.HI R12, R44, R162, RZ, 0x6 ;  /* 0x000000a22c0c7211 */ /* 0x000fe200078f30ff */
[----:B------:R-:W-:Y:S01]  /*0a40*/  IMAD.WIDE.U32 R2, R137, c[0x0][0x238], R8 ;  /* 0x00008e0089027a25 */ /* 0x000fe200078e0008 */
[----:B------:R-:W-:Y:S02]  /*0a50*/  ISETP.GE.AND P5, PT, R8, c[0x0][0x1d4], PT ;  /* 0x0000750008007a0c */ /* 0x000fe40003fa6270 */
[----:B------:R-:W-:Y:S01]  /*0a60*/  SHF.L.U64.HI R153, R15, R153, c[0x0][0x23c] ;  /* 0x00008f000f997619 */ /* 0x000fe20000010299 */
[----:B------:R-:W-:Y:S02]  /*0a70*/  IMAD.IADD R3, R3, 0x1, R0 ;  /* 0x0000000103037824 */ /* 0x000fe400078e0200 */
[C---:B------:R-:W-:Y:S01]  /*0a80*/  IMAD R0, R251.reuse, c[0x0][0x244], R6 ;  /* 0x00009100fb007a24 */ /* 0x040fe200078e0206 */
[----:B------:R-:W-:Y:S01]  /*0a90*/  SHF.R.S32.HI R6, RZ, 0x1f, R77 ;  /* 0x0000001fff067819 */ /* 0x000fe2000001144d */
[----:B------:R-:W-:-:S04]  /*0aa0*/  IMAD.WIDE.U32 R2, R251, c[0x0][0x240], R2 ;  /* 0x00009000fb027a25 */ /* 0x000fc800078e0002 */
[----:B------:R-:W-:Y:S02]  /*0ab0*/  IMAD.IADD R3, R3, 0x1, R0 ;  /* 0x0000000103037824 */ /* 0x000fe400078e0200 */
[----:B------:R-:W-:Y:S02]  /*0ac0*/  IMAD R0, R22, c[0x0][0x248], RZ ;  /* 0x0000920016007a24 */ /* 0x000fe400078e02ff */
[----:B------:R-:W-:-:S04]  /*0ad0*/  IMAD.WIDE.U32 R114, R96, c[0x0][0x248], R2 ;  /* 0x0000920060727a25 */ /* 0x000fc800078e0002 */
[----:B------:R-:W-:Y:S01]  /*0ae0*/  IMAD R4, R96, c[0x0][0x24c], R0 ;  /* 0x0000930060047a24 */ /* 0x000fe200078e0200 */
[----:B------:R-:W-:Y:S01]  /*0af0*/  LOP3.LUT R0, R5, 0x1c0, RZ, 0xc0, !PT ;  /* 0x000001c005007812 */ /* 0x000fe200078ec0ff */
[----:B------:R-:W-:Y:S02]  /*0b00*/  IMAD R2, R154, R77, RZ ;  /* 0x0000004d9a027224 */ /* 0x000fe400078e02ff */
[----:B------:R-:W-:Y:S01]  /*0b10*/  IMAD.IADD R103, R115, 0x1, R4 ;  /* 0x0000000173677824 */ /* 0x000fe200078e0204 */
[----:B------:R-:W-:Y:S01]  /*0b20*/  LOP3.LUT R3, R0, 0x38, R8, 0xf8, !PT ;  /* 0x0000003800037812 */ /* 0x000fe200078ef808 */
[----:B------:R-:W-:Y:S01]  /*0b30*/  IMAD.MOV.U32 R102, RZ, RZ, R114 ;  /* 0x000000ffff667224 */ /* 0x000fe200078e0072 */
[----:B------:R-:W-:Y:S01]  /*0b40*/  SHF.R.U32.HI R0, RZ, 0x3, R0 ;  /* 0x00000003ff007819 */ /* 0x000fe20000011600 */
[-C--:B------:R-:W-:Y:S01]  /*0b50*/  IMAD R2, R6, R158.reuse, R2 ;  /* 0x0000009e06027224 */ /* 0x080fe200078e0202 */
[----:B------:R-:W-:Y:S01]  /*0b60*/  IADD3 R6, R8, 0x80, RZ ;  /* 0x0000008008067810 */ /* 0x000fe20007ffe0ff */
[----:B------:R-:W-:Y:S01]  /*0b70*/  IMAD.WIDE.U32 R4, R77, R158, R102 ;  /* 0x0000009e4d047225 */ /* 0x000fe200078e0066 */
[----:B------:R-:W-:-:S02]  /*0b80*/  LOP3.LUT R7, R3, R0, RZ, 0x3c, !PT ;  /* 0x0000000003077212 */ /* 0x000fc400078e3cff */
[----:B------:R-:W-:Y:S01]  /*0b90*/  IADD3 R3, R8, 0x40, RZ ;  /* 0x0000004008037810 */ /* 0x000fe20007ffe0ff */
[----:B------:R-:W-:Y:S01]  /*0ba0*/  IMAD.IADD R0, R5, 0x1, R2 ;  /* 0x0000000105007824 */ /* 0x000fe200078e0202 */
[----:B------:R-:W-:Y:S01]  /*0bb0*/  @P1 LEA R2, P0, R4, c[0x0][0x220], 0x1 ;  /* 0x0000880004021a11 */ /* 0x000fe200078008ff */
[----:B------:R-:W-:Y:S01]  /*0bc0*/  IMAD.SHL.U32 R5, R12, 0x8, RZ ;  /* 0x000000080c057824 */ /* 0x000fe200078e00ff */
[----:B------:R-:W-:Y:S02]  /*0bd0*/  ISETP.GE.AND P4, PT, R3, c[0x0][0x1d4], PT ;  /* 0x0000750003007a0c */ /* 0x000fe40003f86270 */
[----:B------:R-:W-:Y:S02]  /*0be0*/  ISETP.GE.AND P3, PT, R6, c[0x0][0x1d4], PT ;  /* 0x0000750006007a0c */ /* 0x000fe40003f66270 */
[----:B------:R-:W-:Y:S02]  /*0bf0*/  @P1 LEA.HI.X R3, R4, c[0x0][0x224], R0, 0x1, P0 ;  /* 0x0000890004031a11 */ /* 0x000fe400000f0c00 */
[----:B------:R-:W-:-:S02]  /*0c00*/  ISETP.GT.AND P0, PT, R10, 0x20, PT ;  /* 0x000000200a00780c */ /* 0x000fc40003f04270 */
[----:B------:R-:W-:-:S05]  /*0c10*/  LOP3.LUT R5, R7, 0xfffffe00, R5, 0xf8, !PT ;  /* 0xfffffe0007057812 */ /* 0x000fca00078ef805 */
[----:B------:R-:W-:-:S05]  /*0c20*/  IMAD.SHL.U32 R83, R5, 0x2, RZ ;  /* 0x0000000205537824 */ /* 0x000fca00078e00ff */
[----:B------:R-:W-:Y:S01]  /*0c30*/  @!PT LDS RZ, [RZ] ;  /* 0x00000000fffff984 */ /* 0x000fe20000000800 */
[----:B------:R-:W-:Y:S01]  /*0c40*/  @!PT LDS RZ, [RZ] ;  /* 0x00000000fffff984 */ /* 0x000fe20000000800 */
[----:B------:R-:W-:Y:S01]  /*0c50*/  @!PT LDS RZ, [RZ] ;  /* 0x00000000fffff984 */ /* 0x000fe20000000800 */
[----:B------:R1:W-:Y:S04]  /*0c60*/  @P1 LDGSTS.E.BYPASS.LTC128B.128 [R83+0x6100], [R2.64], !P5 ;  /* 0x0610000002531fae */ /* 0x0003e8000e901d46 */
[----:B------:R1:W-:Y:S04]  /*0c70*/  @P1 LDGSTS.E.BYPASS.LTC128B.128 [R83+0x8100], [R2.64+0x80], !P4 ;  /* 0x0810008002531fae */ /* 0x0003e8000e101d46 */
[----:B------:R1:W-:Y:S01]  /*0c80*/  @P1 LDGSTS.E.BYPASS.LTC128B.128 [R83+0xa100], [R2.64+0x100], !P3 ;  /* 0x0a10010002531fae */ /* 0x0003e2000d901d46 */
[----:B------:R-:W-:-:S05]  /*0c90*/  @P0 IADD3 R5, P1, R159, R4, RZ ;  /* 0x000000049f050210 */ /* 0x000fca0007f3e0ff */
[----:B------:R-:W-:Y:S01]  /*0ca0*/  @P0 IMAD.X R0, R153, 0x1, R0, P1 ;  /* 0x0000000199000824 */ /* 0x000fe200008e0600 */
[----:B------:R-:W-:-:S04]  /*0cb0*/  @P0 LEA R4, P1, R5, c[0x0][0x220], 0x1 ;  /* 0x0000880005040a11 */ /* 0x000fc800078208ff */
[----:B------:R-:W-:Y:S02]  /*0cc0*/  @P0 LEA.HI.X R5, R5, c[0x0][0x224], R0, 0x1, P1 ;  /* 0x0000890005050a11 */ /* 0x000fe400008f0c00 */
[----:B------:R-:W-:Y:S01]  /*0cd0*/  ISETP.NE.U32.AND P1, PT, RZ, c[0x0][0x340], PT ;  /* 0x0000d000ff007a0c */ /* 0x000fe20003f25070 */
[----:B------:R-:W-:Y:S01]  /*0ce0*/  IMAD.IADD R18, R147, 0x1, R11 ;  /* 0x0000000193127824 */ /* 0x000fe200078e020b */
[----:B------:R-:W-:Y:S01]  /*0cf0*/  LEA.HI R21, R44, R162, RZ, 0x2 ;  /* 0x000000a22c157211 */ /* 0x000fe200078f10ff */
[----:B------:R-:W-:Y:S01]  /*0d00*/  IMAD.MOV.U32 R163, RZ, RZ, c[0x0][0x27c] ;  /* 0x00009f00ffa37624 */ /* 0x000fe200078e00ff */
[----:B------:R-:W-:Y:S01]  /*0d10*/  ISETP.NE.AND.EX P1, PT, RZ, c[0x0][0x344], PT, P1 ;  /* 0x0000d100ff007a0c */ /* 0x000fe20003f25310 */
[----:B------:R2:W-:Y:S01]  /*0d20*/  @P0 LDGSTS.E.BYPASS.LTC128B.128 [R83+0x7100], [R4.64], !P5 ;  /* 0x0710000004530fae */ /* 0x0005e2000e901d46 */
[----:B------:R-:W-:Y:S02]  /*0d30*/  SHF.R.S32.HI R32, RZ, 0x1f, R18 ;  /* 0x0000001fff207819 */ /* 0x000fe40000011412 */
[----:B------:R-:W-:Y:S01]  /*0d40*/  LOP3.LUT R24, R21, 0xfffffffc, RZ, 0xc0, !PT ;  /* 0xfffffffc15187812 */ /* 0x000fe200078ec0ff */
[----:B------:R2:W-:Y:S08]  /*0d50*/  @P0 LDGSTS.E.BYPASS.LTC128B.128 [R83+0x9100], [R4.64+0x80], !P4 ;  /* 0x0910008004530fae */ /* 0x0005f0000e101d46 */
[----:B-1----:R-:W-:Y:S01]  /*0d60*/  @P1 IMAD.WIDE R2, R243, R14, c[0x0][0x340] ;  /* 0x0000d000f3021625 */ /* 0x002fe200078e020e */
[----:B------:R2:W-:Y:S01]  /*0d70*/  @P0 LDGSTS.E.BYPASS.LTC128B.128 [R83+0xb100], [R4.64+0x100], !P3 ;  /* 0x0b10010004530fae */ /* 0x0005e2000d901d46 */
[----:B------:R-:W-:-:S03]  /*0d80*/  ISETP.GE.AND P0, PT, R163, 0x1, PT ;  /* 0x00000001a300780c */ /* 0x000fc60003f06270 */
[----:B------:R-:W0:Y:S04]  /*0d90*/  LDGDEPBAR ;  /* 0x00000000000079af */ /* 0x000e280000000000 */
[----:B------:R1:W3:Y:S01]  /*0da0*/  @P1 LDG.E R0, [R2.64] ;  /* 0x0000000602001981 */ /* 0x0002e2000c1e1900 */
[----:B------:R-:W-:Y:S01]  /*0db0*/  IMAD R6, R32, c[0x0][0x1e0], RZ ;  /* 0x0000780020067a24 */ /* 0x000fe200078e02ff */
[----:B------:R-:W-:Y:S01]  /*0dc0*/  SHF.R.S32.HI R90, RZ, 0x2, R21 ;  /* 0x00000002ff5a7819 */ /* 0x000fe20000011415 */
[----:B------:R-:W-:Y:S01]  /*0dd0*/  IMAD.IADD R24, R162, 0x1, -R24 ;  /* 0x00000001a2187824 */ /* 0x000fe200078e0a18 */
[----:B------:R-:W-:Y:S01]  /*0de0*/  ULDC.U8 UR4, c[0x0][0x298] ;  /* 0x0000a60000047ab9 */ /* 0x000fe20000000000 */
[----:B------:R-:W-:Y:S01]  /*0df0*/  IMAD R6, R18, c[0x0][0x1e4], R6 ;  /* 0x0000790012067a24 */ /* 0x000fe200078e0206 */
[----:B------:R-:W-:Y:S01]  /*0e00*/  SHF.R.S32.HI R35, RZ, 0x1f, R90 ;  /* 0x0000001fff237819 */ /* 0x000fe2000001145a */
[----:B------:R-:W-:-:S02]  /*0e10*/  IMAD.SHL.U32 R30, R24, 0x4, RZ ;  /* 0x00000004181e7824 */ /* 0x000fc400078e00ff */
[----:B------:R-:W-:Y:S02]  /*0e20*/  IMAD.SHL.U32 R24, R24, 0x8, RZ ;  /* 0x0000000818187824 */ /* 0x000fe400078e00ff */
[----:B------:R-:W-:Y:S01]  /*0e30*/  IMAD R12, R164, c[0x0][0x260], RZ ;  /* 0x00009800a40c7a24 */ /* 0x000fe200078e02ff */
[----:B------:R-:W-:Y:S01]  /*0e40*/  IADD3 R34, R30, 0x20, RZ ;  /* 0x000000201e227810 */ /* 0x000fe20007ffe0ff */
[----:B------:R-:W-:Y:S01]  /*0e50*/  IMAD.WIDE.U32 R160, R90, c[0x0][0x1e0], RZ ;  /* 0x000078005aa07a25 */ /* 0x000fe200078e00ff */
[C---:B------:R-:W-:Y:S02]  /*0e60*/  IADD3 R33, R30.reuse, 0x40, RZ ;  /* 0x000000401e217810 */ /* 0x040fe40007ffe0ff */
[----:B------:R-:W-:Y:S01]  /*0e70*/  SHF.R.S32.HI R31, RZ, 0x1f, R30 ;  /* 0x0000001fff1f7819 */ /* 0x000fe2000001141e */
[C---:B------:R-:W-:Y:S01]  /*0e80*/  IMAD.IADD R26, R30.reuse, 0x1, R34 ;  /* 0x000000011e1a7824 */ /* 0x040fe200078e0222 */
[----:B------:R-:W-:Y:S01]  /*0e90*/  SHF.R.S32.HI R25, RZ, 0x1f, R24 ;  /* 0x0000001fff197819 */ /* 0x000fe20000011418 */
[----:B------:R-:W-:Y:S01]  /*0ea0*/  IMAD.IADD R27, R30, 0x1, R33 ;  /* 0x000000011e1b7824 */ /* 0x000fe200078e0221 */
[C---:B------:R-:W-:Y:S01]  /*0eb0*/  IADD3 R93, R24.reuse, 0x60, RZ ;  /* 0x00000060185d7810 */ /* 0x040fe20007ffe0ff */
[----:B------:R-:W-:Y:S01]  /*0ec0*/  IMAD R16, R35, c[0x0][0x280], RZ ;  /* 0x0000a00023107a24 */ /* 0x000fe200078e02ff */
[----:B------:R-:W-:Y:S01]  /*0ed0*/  IADD3 R92, R24, 0x80, RZ ;  /* 0x00000080185c7810 */ /* 0x000fe20007ffe0ff */
[----:B------:R-:W-:Y:S01]  /*0ee0*/  IMAD R17, R164, c[0x0][0x210], RZ ;  /* 0x00008400a4117a24 */ /* 0x000fe200078e02ff */
[----:B------:R-:W-:Y:S01]  /*0ef0*/  IADD3 R91, R24, 0xa0, RZ ;  /* 0x000000a0185b7810 */ /* 0x000fe20007ffe0ff */
[----:B-1----:R-:W-:-:S04]  /*0f00*/  IMAD.WIDE.U32 R2, R18, c[0x0][0x1e0], RZ ;  /* 0x0000780012027a25 */ /* 0x002fc800078e00ff */
[----:B------:R-:W-:Y:S02]  /*0f10*/  IMAD.IADD R7, R3, 0x1, R6 ;  /* 0x0000000103077824 */ /* 0x000fe400078e0206 */
[----:B------:R-:W-:Y:S02]  /*0f20*/  IMAD.MOV.U32 R6, RZ, RZ, R2 ;  /* 0x000000ffff067224 */ /* 0x000fe400078e0002 */
[----:B------:R-:W-:Y:S02]  /*0f30*/  IMAD R16, R90, c[0x0][0x284], R16 ;  /* 0x0000a1005a107a24 */ /* 0x000fe400078e0210 */
[----:B--2---:R-:W-:-:S04]  /*0f40*/  IMAD.WIDE.U32 R4, R251, c[0x0][0x1e8], R6 ;  /* 0x00007a00fb047a25 */ /* 0x004fc800078e0006 */
[C---:B------:R-:W-:Y:S02]  /*0f50*/  IMAD R7, R251.reuse, c[0x0][0x264], R12 ;  /* 0x00009900fb077a24 */ /* 0x040fe400078e020c */
[C---:B------:R-:W-:Y:S02]  /*0f60*/  IMAD R17, R251.reuse, c[0x0][0x214], R17 ;  /* 0x00008500fb117a24 */ /* 0x040fe400078e0211 */
[----:B------:R-:W-:-:S04]  /*0f70*/  IMAD.WIDE.U32 R14, R251, c[0x0][0x210], R24 ;  /* 0x00008400fb0e7a25 */ /* 0x000fc800078e0018 */
[----:B------:R-:W-:Y:S02]  /*0f80*/  IMAD.IADD R15, R15, 0x1, R17 ;  /* 0x000000010f0f7824 */ /* 0x000fe400078e0211 */
        /* <DEDUP_REMOVED lines=9> */
[----:B------:R-:W-:Y:S01]  /*1020*/  BAR.SYNC.DEFER_BLOCKING 0x0 ;  /* 0x0000000000007b1d */ /* 0x000fe20000010000 */
[--C-:B---3--:R-:W-:Y:S01]  /*1030*/  @P1 IMAD.MOV.U32 R2, RZ, RZ, R0.reuse ;  /* 0x000000ffff021224 */ /* 0x108fe200078e0000 */
[----:B------:R-:W-:Y:S01]  /*1040*/  @P1 SHF.R.S32.HI R3, RZ, 0x1f, R0 ;  /* 0x0000001fff031819 */ /* 0x000fe20000011400 */
[----:B------:R-:W-:Y:S01]  /*1050*/  @!P1 IMAD.MOV.U32 R2, RZ, RZ, R243 ;  /* 0x000000ffff029224 */ /* 0x000fe200078e00f3 */
[----:B------:R-:W-:Y:S01]  /*1060*/  P2R R0, PR, RZ, 0x1 ;  /* 0x00000001ff007803 */ /* 0x000fe20000000000 */
[----:B------:R-:W-:Y:S01]  /*1070*/  @!P1 IMAD.MOV.U32 R3, RZ, RZ, R13 ;  /* 0x000000ffff039224 */ /* 0x000fe200078e000d */
[----:B------:R-:W-:Y:S01]  /*1080*/  ISETP.GE.AND P0, PT, R24, c[0x0][0x27c], PT ;  /* 0x00009f0018007a0c */ /* 0x000fe20003f06270 */
[----:B------:R-:W-:Y:S01]  /*1090*/  IMAD.WIDE.U32 R12, R90, c[0x0][0x280], R30 ;  /* 0x0000a0005a0c7a25 */ /* 0x000fe200078e001e */
[----:B------:R-:W-:-:S02]  /*10a0*/  SEL R112, R2, RZ, !P6 ;  /* 0x000000ff02707207 */ /* 0x000fc40007000000 */
[----:B------:R-:W-:Y:S01]  /*10b0*/  SEL R43, R3, RZ, !P6 ;  /* 0x000000ff032b7207 */ /* 0x000fe20007000000 */
[----:B------:R-:W-:Y:S01]  /*10c0*/  IMAD.SHL.U32 R2, R163, 0x2, RZ ;  /* 0x00000002a3027824 */ /* 0x000fe200078e00ff */
[----:B------:R-:W-:Y:S01]  /*10d0*/  SEL R11, RZ, c[0x0][0x27c], !P0 ;  /* 0x00009f00ff0b7a07 */ /* 0x000fe20004000000 */
[----:B------:R-:W-:Y:S01]  /*10e0*/  IMAD R3, R164, c[0x0][0x1e8], RZ ;  /* 0x00007a00a4037a24 */ /* 0x000fe200078e02ff */
[----:B------:R-:W-:Y:S01]  /*10f0*/  ISETP.GE.AND P1, PT, R26, c[0x0][0x27c], PT ;  /* 0x00009f001a007a0c */ /* 0x000fe20003f26270 */
[----:B------:R-:W-:Y:S01]  /*1100*/  IMAD.MOV.U32 R40, RZ, RZ, R12 ;  /* 0x000000ffff287224 */ /* 0x000fe200078e000c */
[C---:B------:R-:W-:Y:S01]  /*1110*/  IADD3 R20, -R2.reuse, c[0x0][0x1d4], RZ ;  /* 0x0000750002147a10 */ /* 0x040fe20007ffe1ff */
[----:B------:R-:W-:Y:S01]  /*1120*/  IMAD R0, R251, c[0x0][0x1ec], R3 ;  /* 0x00007b00fb007a24 */ /* 0x000fe200078e0203 */
[----:B------:R-:W-:Y:S01]  /*1130*/  ISETP.NE.AND P6, PT, RZ, UR4, PT ;  /* 0x00000004ff007c0c */ /* 0x000fe2000bfc5270 */
[----:B------:R-:W-:Y:S01]  /*1140*/  IMAD.IADD R41, R13, 0x1, R16 ;  /* 0x000000010d297824 */ /* 0x000fe200078e0210 */
[-C--:B------:R-:W-:Y:S01]  /*1150*/  SEL R10, R2, R20.reuse, !P0 ;  /* 0x00000014020a7207 */ /* 0x080fe20004000000 */
[----:B------:R-:W-:Y:S01]  /*1160*/  IMAD.IADD R5, R5, 0x1, R0 ;  /* 0x0000000105057824 */ /* 0x000fe200078e0200 */
[----:B------:R-:W-:Y:S01]  /*1170*/  ISETP.GE.AND P0, PT, R27, c[0x0][0x27c], PT ;  /* 0x00009f001b007a0c */ /* 0x000fe20003f06270 */
[----:B------:R-:W-:Y:S01]  /*1180*/  IMAD.IADD R0, R24, 0x1, R11 ;  /* 0x0000000118007824 */ /* 0x000fe200078e020b */
[----:B------:R-:W-:Y:S01]  /*1190*/  SHF.R.S32.HI R6, RZ, 0x1f, R10 ;  /* 0x0000001fff067819 */ /* 0x000fe2000001140a */
[----:B------:R-:W-:Y:S01]  /*11a0*/  IMAD.WIDE.U32 R86, R112, c[0x0][0x1f0], R4 ;  /* 0x00007c0070567a25 */ /* 0x000fe200078e0004 */
[----:B------:R-:W-:-:S02]  /*11b0*/  SEL R19, R2, R20, !P1 ;  /* 0x0000001402137207 */ /* 0x000fc40004800000 */
[----:B------:R-:W-:Y:S01]  /*11c0*/  LEA.HI R37, R6, R10, RZ, 0x4 ;  /* 0x0000000a06257211 */ /* 0x000fe200078f20ff */
[----:B------:R-:W-:Y:S01]  /*11d0*/  IMAD.WIDE.U32 R10, R90, c[0x0][0x290], R30 ;  /* 0x0000a4005a0a7a25 */ /* 0x000fe200078e001e */
[----:B------:R-:W-:Y:S02]  /*11e0*/  SHF.R.S32.HI R6, RZ, 0x1f, R0 ;  /* 0x0000001fff067819 */ /* 0x000fe40000011400 */
[----:B------:R-:W-:Y:S01]  /*11f0*/  SEL R20, R2, R20, !P0 ;  /* 0x0000001402147207 */ /* 0x000fe20004000000 */
[----:B------:R-:W-:Y:S01]  /*1200*/  IMAD.WIDE.U32 R2, R251, c[0x0][0x260], R8 ;  /* 0x00009800fb027a25 */ /* 0x000fe200078e0008 */
[CC--:B------:R-:W-:Y:S02]  /*1210*/  LEA.HI R42, R6.reuse, R0.reuse, RZ, 0x3 ;  /* 0x00000000062a7211 */ /* 0x0c0fe400078f18ff */
[----:B------:R-:W-:Y:S01]  /*1220*/  LEA.HI R36, R6, R0, RZ, 0x6 ;  /* 0x0000000006247211 */ /* 0x000fe200078f30ff */
[----:B------:R-:W-:Y:S01]  /*1230*/  IMAD R0, R35, c[0x0][0x290], RZ ;  /* 0x0000a40023007a24 */ /* 0x000fe200078e02ff */
[----:B------:R-:W-:Y:S01]  /*1240*/  SEL R4, RZ, c[0x0][0x27c], !P0 ;  /* 0x00009f00ff047a07 */ /* 0x000fe20004000000 */
[----:B------:R-:W-:Y:S01]  /*1250*/  IMAD.IADD R3, R3, 0x1, R7 ;  /* 0x0000000103037824 */ /* 0x000fe200078e0207 */
[----:B------:R-:W-:Y:S01]  /*1260*/  LOP3.LUT R117, R42, 0xfffffff8, RZ, 0xc0, !PT ;  /* 0xfffffff82a757812 */ /* 0x000fe200078ec0ff */
[----:B------:R-:W-:-:S02]  /*1270*/  IMAD R0, R90, c[0x0][0x294], R0 ;  /* 0x0000a5005a007a24 */ /* 0x000fc400078e0200 */
[----:B------:R-:W-:Y:S01]  /*1280*/  IMAD.WIDE.U32 R6, R90, c[0x0][0x290], R24 ;  /* 0x0000a4005a067a25 */ /* 0x000fe200078e0018 */
[----:B------:R-:W-:-:S03]  /*1290*/  SHF.R.S32.HI R131, RZ, 0x1f, R117 ;  /* 0x0000001fff837819 */ /* 0x000fc60000011475 */
[----:B------:R-:W-:Y:S02]  /*12a0*/  IMAD.IADD R39, R11, 0x1, R0 ;  /* 0x000000010b277824 */ /* 0x000fe400078e0200 */
[----:B------:R-:W-:Y:S01]  /*12b0*/  IMAD.IADD R23, R0, 0x1, R7 ;  /* 0x0000000100177824 */ /* 0x000fe200078e0207 */
[----:B------:R-:W-:Y:S01]  /*12c0*/  SEL R7, RZ, c[0x0][0x27c], !P1 ;  /* 0x00009f00ff077a07 */ /* 0x000fe20004800000 */
[----:B------:R-:W-:Y:S01]  /*12d0*/  IMAD R0, R22, c[0x0][0x268], RZ ;  /* 0x00009a0016007a24 */ /* 0x000fe200078e02ff */
[----:B------:R-:W-:Y:S01]  /*12e0*/  IADD3 R142, P1, R18, R90, RZ ;  /* 0x0000005a128e7210 */ /* 0x000fe20007f3e0ff */
[----:B------:R-:W-:Y:S01]  /*12f0*/  IMAD.MOV.U32 R22, RZ, RZ, R6 ;  /* 0x000000ffff167224 */ /* 0x000fe200078e0006 */
[----:B------:R-:W-:Y:S01]  /*1300*/  SHF.R.S32.HI R6, RZ, 0x1f, R21 ;  /* 0x0000001fff067819 */ /* 0x000fe20000011415 */
[C---:B------:R-:W-:Y:S01]  /*1310*/  IMAD R99, R96.reuse, c[0x0][0x26c], R0 ;  /* 0x00009b0060637a24 */ /* 0x040fe200078e0200 */
[----:B------:R-:W-:Y:S01]  /*1320*/  SHF.R.S32.HI R0, RZ, 0x1f, R19 ;  /* 0x0000001fff007819 */ /* 0x000fe20000011413 */
[----:B------:R-:W-:Y:S01]  /*1330*/  IMAD.WIDE.U32 R96, R96, c[0x0][0x268], R2 ;  /* 0x00009a0060607a25 */ /* 0x000fe200078e0002 */
[----:B------:R-:W-:-:S02]  /*1340*/  SHF.R.S32.HI R2, RZ, 0x1f, R20 ;  /* 0x0000001fff027819 */ /* 0x000fc40000011414 */
[----:B------:R-:W-:Y:S01]  /*1350*/  LEA.HI R19, R0, R19, RZ, 0x4 ;  /* 0x0000001300137211 */ /* 0x000fe200078f20ff */
[----:B------:R-:W-:Y:S01]  /*1360*/  IMAD R0, R35, c[0x0][0x1e0], RZ ;  /* 0x0000780023007a24 */ /* 0x000fe200078e02ff */
[----:B------:R-:W-:Y:S01]  /*1370*/  LEA.HI R6, R6, R90, RZ, 0x3 ;  /* 0x0000005a06067211 */ /* 0x000fe200078f18ff */
[----:B------:R-:W-:Y:S01]  /*1380*/  IMAD R3, R43, c[0x0][0x1f0], RZ ;  /* 0x00007c002b037a24 */ /* 0x000fe200078e02ff */
[----:B------:R-:W-:Y:S01]  /*1390*/  LEA.HI R20, R2, R20, RZ, 0x4 ;  /* 0x0000001402147211 */ /* 0x000fe200078f20ff */
[----:B------:R-:W-:Y:S02]  /*13a0*/  IMAD R0, R90, c[0x0][0x1e4], R0 ;  /* 0x000079005a007a24 */ /* 0x000fe400078e0200 */
[----:B------:R-:W-:Y:S01]  /*13b0*/  IMAD R2, R112, c[0x0][0x1f4], R3 ;  /* 0x00007d0070027a24 */ /* 0x000fe200078e0203 */
[----:B------:R-:W-:Y:S01]  /*13c0*/  LOP3.LUT R3, R6, 0xfffffff8, RZ, 0xc0, !PT ;  /* 0xfffffff806037812 */ /* 0x000fe200078ec0ff */
[----:B------:R-:W-:Y:S02]  /*13d0*/  IMAD.IADD R136, R161, 0x1, R0 ;  /* 0x00000001a1887824 */ /* 0x000fe400078e0200 */
[----:B------:R-:W-:-:S02]  /*13e0*/  IMAD.IADD R0, R7, 0x1, R26 ;  /* 0x0000000107007824 */ /* 0x000fc400078e021a */
[----:B------:R-:W-:Y:S01]  /*13f0*/  IMAD.X R141, R32, 0x1, R35, P1 ;  /* 0x00000001208d7824 */ /* 0x000fe200008e0623 */
[----:B------:R-:W-:Y:S01]  /*1400*/  IADD3 R140, P1, P0, R86, R160, R24 ;  /* 0x000000a0568c7210 */ /* 0x000fe2000783e018 */
[----:B------:R-:W-:Y:S01]  /*1410*/  IMAD.IADD R88, R87, 0x1, R2 ;  /* 0x0000000157587824 */ /* 0x000fe200078e0202 */
[----:B------:R-:W-:Y:S01]  /*1420*/  IADD3 R35, R30, 0x50, RZ ;  /* 0x000000501e237810 */ /* 0x000fe20007ffe0ff */
[----:B------:R-:W-:Y:S02]  /*1430*/  IMAD.IADD R3, R90, 0x1, -R3 ;  /* 0x000000015a037824 */ /* 0x000fe400078e0a03 */
[----:B------:R-:W-:Y:S01]  /*1440*/  IMAD.IADD R2, R4, 0x1, R27 ;  /* 0x0000000104027824 */ /* 0x000fe200078e021b */
[----:B------:R-:W-:Y:S01]  /*1450*/  SHF.R.S32.HI R4, RZ, 0x1f, R0 ;  /* 0x0000001fff047819 */ /* 0x000fe20000011400 */
[C---:B------:R-:W-:Y:S01]  /*1460*/  IMAD.SHL.U32 R5, R3.reuse, 0x40, RZ ;  /* 0x0000004003057824 */ /* 0x040fe200078e00ff */
[--C-:B------:R-:W-:Y:S01]  /*1470*/  IADD3.X R139, R88, R136, R25.reuse, P1, P0 ;  /* 0x00000088588b7210 */ /* 0x100fe20000fe0419 */
[----:B------:R-:W-:Y:S01]  /*1480*/  IMAD.WIDE.U32 R8, R90, c[0x0][0x280], R24 ;  /* 0x0000a0005a087a25 */ /* 0x000fe200078e0018 */
[----:B------:R-:W-:-:S02]  /*1490*/  LOP3.LUT P0, RZ, R3, 0x4, RZ, 0xc0, !PT ;  /* 0x0000000403ff7812 */ /* 0x000fc4000780c0ff */
[-C--:B------:R-:W-:Y:S01]  /*14a0*/  LEA.HI R12, R4, R0.reuse, RZ, 0x3 ;  /* 0x00000000040c7211 */ /* 0x080fe200078f18ff */
[----:B------:R-:W-:Y:S01]  /*14b0*/  IMAD.IADD R29, R16, 0x1, R9 ;  /* 0x00000001101d7824 */ /* 0x000fe200078e0209 */
[----:B------:R-:W-:Y:S01]  /*14c0*/  LEA.HI R6, R4, R0, RZ, 0x6 ;  /* 0x0000000004067211 */ /* 0x000fe200078f30ff */
[----:B------:R-:W-:Y:S01]  /*14d0*/  IMAD.MOV.U32 R28, RZ, RZ, R8 ;  /* 0x000000ffff1c7224 */ /* 0x000fe200078e0008 */
[----:B------:R-:W-:Y:S01]  /*14e0*/  SHF.R.S32.HI R3, RZ, 0x1f, R2 ;  /* 0x0000001fff037819 */ /* 0x000fe20000011402 */
[----:B------:R-:W-:Y:S01]  /*14f0*/  IMAD.MOV.U32 R38, RZ, RZ, R10 ;  /* 0x000000ffff267224 */ /* 0x000fe200078e000a */
[----:B------:R-:W-:Y:S01]  /*1500*/  LEA.HI R4, R44, R162, RZ, 0x5 ;  /* 0x000000a22c047211 */ /* 0x000fe200078f28ff */
[C---:B-----5:R-:W-:Y:S01]  /*1510*/  IMAD.WIDE.U32 R110, R144.reuse, c[0x0][0x280], R40 ;  /* 0x0000a000906e7a25 */ /* 0x060fe200078e0028 */
[----:B------:R-:W-:Y:S02]  /*1520*/  LOP3.LUT R0, R5, 0x1c0, RZ, 0xc0, !PT ;  /* 0x000001c005007812 */ /* 0x000fe400078ec0ff */
[CC--:B------:R-:W-:Y:S01]  /*1530*/  LEA.HI R11, R3.reuse, R2.reuse, RZ, 0x3 ;  /* 0x00000002030b7211 */ /* 0x0c0fe200078f18ff */
[----:B------:R-:W-:Y:S01]  /*1540*/  IMAD.WIDE.U32 R108, R144, c[0x0][0x280], R28 ;  /* 0x0000a000906c7a25 */ /* 0x000fe200078e001c */
[----:B------:R-:W-:-:S02]  /*1550*/  LEA.HI R7, R3, R2, RZ, 0x6 ;  /* 0x0000000203077211 */ /* 0x000fc400078f30ff */
[----:B------:R-:W-:Y:S01]  /*1560*/  SHF.R.U32.HI R2, RZ, 0x3, R0 ;  /* 0x00000003ff027819 */ /* 0x000fe20000011600 */
[----:B------:R-:W-:Y:S01]  /*1570*/  IMAD.SHL.U32 R3, R4, 0x10, RZ ;  /* 0x0000001004037824 */ /* 0x000fe200078e00ff */
[----:B------:R-:W-:Y:S01]  /*1580*/  LOP3.LUT R5, R0, 0x38, R42, 0xf8, !PT ;  /* 0x0000003800057812 */ /* 0x000fe200078ef82a */
[----:B------:R-:W-:Y:S01]  /*1590*/  IMAD.SHL.U32 R4, R36, 0x40, RZ ;  /* 0x0000004024047824 */ /* 0x000fe200078e00ff */
[----:B------:R-:W-:Y:S01]  /*15a0*/  SHF.R.S32.HI R10, RZ, 0x4, R37 ;  /* 0x00000004ff0a7819 */ /* 0x000fe20000011425 */
[----:B------:R-:W-:Y:S01]  /*15b0*/  IMAD.WIDE.U32 R106, R144, c[0x0][0x290], R38 ;  /* 0x0000a400906a7a25 */ /* 0x000fe200078e0026 */
[----:B------:R-:W-:Y:S02]  /*15c0*/  LOP3.LUT R9, R5, R2, RZ, 0x3c, !PT ;  /* 0x0000000205097212 */ /* 0x000fe400078e3cff */
[----:B------:R-:W-:Y:S01]  /*15d0*/  LOP3.LUT R13, R4, 0x7ffff000, RZ, 0xc0, !PT ;  /* 0x7ffff000040d7812 */ /* 0x000fe200078ec0ff */
[----:B------:R-:W-:Y:S01]  /*15e0*/  IMAD.SHL.U32 R5, R6, 0x40, RZ ;  /* 0x0000004006057824 */ /* 0x000fe200078e00ff */
[C---:B------:R-:W-:Y:S01]  /*15f0*/  LOP3.LUT R6, R0.reuse, 0x38, R12, 0xf8, !PT ;  /* 0x0000003800067812 */ /* 0x040fe200078ef80c */
[----:B------:R-:W-:Y:S01]  /*1600*/  IMAD.SHL.U32 R4, R7, 0x40, RZ ;  /* 0x0000004007047824 */ /* 0x000fe200078e00ff */
[----:B------:R-:W-:Y:S01]  /*1610*/  LOP3.LUT R7, R0, 0x38, R11, 0xf8, !PT ;  /* 0x0000003800077812 */ /* 0x000fe200078ef80b */
[----:B------:R-:W-:Y:S01]  /*1620*/  IMAD.WIDE.U32 R104, R144, c[0x0][0x290], R22 ;  /* 0x0000a40090687a25 */ /* 0x000fe200078e0016 */
[----:B------:R-:W-:-:S02]  /*1630*/  LOP3.LUT R8, R5, 0x7ffff000, RZ, 0xc0, !PT ;  /* 0x7ffff00005087812 */ /* 0x000fc400078ec0ff */
[----:B------:R-:W-:Y:S01]  /*1640*/  LOP3.LUT R5, R4, 0x7ffff000, RZ, 0xc0, !PT ;  /* 0x7ffff00004057812 */ /* 0x000fe200078ec0ff */
[----:B------:R-:W-:Y:S01]  /*1650*/  IMAD.IADD R99, R97, 0x1, R99 ;  /* 0x0000000161637824 */ /* 0x000fe200078e0263 */
[----:B------:R-:W-:Y:S02]  /*1660*/  LOP3.LUT R3, R3, 0xfffffe00, RZ, 0xc0, !PT ;  /* 0xfffffe0003037812 */ /* 0x000fe400078ec0ff */
[-C--:B------:R-:W-:Y:S02]  /*1670*/  LOP3.LUT R6, R6, R2.reuse, RZ, 0x3c, !PT ;  /* 0x0000000206067212 */ /* 0x080fe400078e3cff */
[----:B------:R-:W-:Y:S02]  /*1680*/  LOP3.LUT R4, R7, R2, RZ, 0x3c, !PT ;  /* 0x0000000207047212 */ /* 0x000fe400078e3cff */
[--C-:B------:R-:W-:Y:S02]  /*1690*/  IADD3 R127, R6, R8, R3.reuse ;  /* 0x00000008067f7210 */ /* 0x100fe40007ffe003 */
[----:B------:R-:W-:-:S02]  /*16a0*/  IADD3 R126, R4, R5, R3 ;  /* 0x00000005047e7210 */ /* 0x000fc40007ffe003 */
[----:B------:R-:W-:Y:S01]  /*16b0*/  LEA.HI.SX32 R6, R42, R10, 0x1d ;  /* 0x0000000a2a067211 */ /* 0x000fe200078feaff */
[----:B------:R-:W-:Y:S01]  /*16c0*/  IMAD.SHL.U32 R127, R127, 0x2, RZ ;  /* 0x000000027f7f7824 */ /* 0x000fe200078e00ff */
[----:B------:R-:W-:Y:S01]  /*16d0*/  SHF.R.S32.HI R5, RZ, 0x4, R19 ;  /* 0x00000004ff057819 */ /* 0x000fe20000011413 */
[----:B------:R-:W-:Y:S01]  /*16e0*/  IMAD.SHL.U32 R126, R126, 0x2, RZ ;  /* 0x000000027e7e7824 */ /* 0x000fe200078e00ff */
[----:B------:R-:W-:Y:S01]  /*16f0*/  SHF.R.S32.HI R4, RZ, 0x4, R20 ;  /* 0x00000004ff047819 */ /* 0x000fe20000011414 */
[----:B------:R-:W-:Y:S01]  /*1700*/  IMAD.SHL.U32 R98, R6, 0x8, RZ ;  /* 0x0000000806627824 */ /* 0x000fe200078e00ff */
[----:B------:R-:W-:Y:S02]  /*1710*/  IADD3 R13, R9, R13, R3 ;  /* 0x0000000d090d7210 */ /* 0x000fe40007ffe003 */
[----:B------:R-:W-:Y:S02]  /*1720*/  SHF.R.S32.HI R9, RZ, 0x1f, R6 ;  /* 0x0000001fff097819 */ /* 0x000fe40000011406 */
[----:B------:R-:W-:Y:S01]  /*1730*/  LEA.HI.SX32 R5, R12, R5, 0x1d ;  /* 0x000000050c057211 */ /* 0x000fe200078feaff */
[----:B------:R-:W-:Y:S01]  /*1740*/  IMAD.SHL.U32 R128, R13, 0x2, RZ ;  /* 0x000000020d807824 */ /* 0x000fe200078e00ff */
[----:B------:R-:W-:-:S02]  /*1750*/  LEA.HI.SX32 R4, R11, R4, 0x1d ;  /* 0x000000040b047211 */ /* 0x000fc400078feaff */
[----:B------:R-:W-:Y:S01]  /*1760*/  LEA.HI R9, R9, R6, RZ, 0x3 ;  /* 0x0000000609097211 */ /* 0x000fe200078f18ff */
[----:B------:R-:W-:Y:S01]  /*1770*/  IMAD.SHL.U32 R95, R5, 0x8, RZ ;  /* 0x00000008055f7824 */ /* 0x000fe200078e00ff */
[----:B------:R-:W-:Y:S01]  /*1780*/  SHF.R.S32.HI R7, RZ, 0x1f, R5 ;  /* 0x0000001fff077819 */ /* 0x000fe20000011405 */
[----:B------:R-:W-:Y:S01]  /*1790*/  IMAD.SHL.U32 R100, R4, 0x8, RZ ;  /* 0x0000000804647824 */ /* 0x000fe200078e00ff */
[----:B------:R-:W-:Y:S02]  /*17a0*/  SHF.R.S32.HI R6, RZ, 0x1f, R4 ;  /* 0x0000001fff067819 */ /* 0x000fe40000011404 */
[----:B------:R-:W-:Y:S02]  /*17b0*/  LEA.HI R7, R7, R5, RZ, 0x3 ;  /* 0x0000000507077211 */ /* 0x000fe400078f18ff */
[----:B------:R-:W-:Y:S02]  /*17c0*/  LEA.HI R6, R6, R4, RZ, 0x3 ;  /* 0x0000000406067211 */ /* 0x000fe400078f18ff */
[C---:B------:R-:W-:Y:S01]  /*17d0*/  LOP3.LUT R8, R0.reuse, 0x18, R24, 0xf8, !PT ;  /* 0x0000001800087812 */ /* 0x040fe200078ef818 */
[----:B------:R-:W-:Y:S01]  /*17e0*/  IMAD.SHL.U32 R5, R7, 0x200, RZ ;  /* 0x0000020007057824 */ /* 0x000fe200078e00ff */
[----:B------:R-:W-:-:S02]  /*17f0*/  LOP3.LUT R4, R0, 0x38, R95, 0xf8, !PT ;  /* 0x0000003800047812 */ /* 0x000fc400078ef85f */
[----:B------:R-:W-:Y:S01]  /*1800*/  LOP3.LUT R84, R3, R8, R2, 0xf6, !PT ;  /* 0x0000000803547212 */ /* 0x000fe200078ef602 */
[----:B------:R-:W-:Y:S01]  /*1810*/  IMAD.SHL.U32 R8, R9, 0x200, RZ ;  /* 0x0000020009087824 */ /* 0x000fe200078e00ff */
[-C--:B------:R-:W-:Y:S01]  /*1820*/  LOP3.LUT R7, R4, R2.reuse, RZ, 0x3c, !PT ;  /* 0x0000000204077212 */ /* 0x080fe200078e3cff */
[----:B------:R-:W-:Y:S01]  /*1830*/  IMAD.SHL.U32 R4, R6, 0x200, RZ ;  /* 0x0000020006047824 */ /* 0x000fe200078e00ff */
[C---:B------:R-:W-:Y:S02]  /*1840*/  LOP3.LUT R10, R0.reuse, 0x38, R98, 0xf8, !PT ;  /* 0x00000038000a7812 */ /* 0x040fe400078ef862 */
[----:B------:R-:W-:Y:S02]  /*1850*/  LOP3.LUT R0, R0, 0x38, R100, 0xf8, !PT ;  /* 0x0000003800007812 */ /* 0x000fe400078ef864 */
[-C--:B------:R-:W-:Y:S02]  /*1860*/  LOP3.LUT R10, R10, R2.reuse, RZ, 0x3c, !PT ;  /* 0x000000020a0a7212 */ /* 0x080fe400078e3cff */
[----:B------:R-:W-:Y:S01]  /*1870*/  LOP3.LUT R2, R0, R2, RZ, 0x3c, !PT ;  /* 0x0000000200027212 */ /* 0x000fe200078e3cff */
[----:B------:R-:W-:Y:S01]  /*1880*/  IMAD R0, R43, c[0x0][0x218], RZ ;  /* 0x000086002b007a24 */ /* 0x000fe200078e02ff */
[----:B------:R-:W-:-:S02]  /*1890*/  LOP3.LUT R6, R8, 0x7ffff000, RZ, 0xc0, !PT ;  /* 0x7ffff00008067812 */ /* 0x000fc400078ec0ff */
[----:B------:R-:W-:Y:S02]  /*18a0*/  LOP3.LUT R5, R5, 0x7ffff000, RZ, 0xc0, !PT ;  /* 0x7ffff00005057812 */ /* 0x000fe400078ec0ff */
[----:B------:R-:W-:Y:S02]  /*18b0*/  LOP3.LUT R4, R4, 0x7ffff000, RZ, 0xc0, !PT ;  /* 0x7ffff00004047812 */ /* 0x000fe400078ec0ff */
[--C-:B------:R-:W-:Y:S02]  /*18c0*/  IADD3 R6, R10, R6, R3.reuse ;  /* 0x000000060a067210 */ /* 0x100fe40007ffe003 */
[--C-:B------:R-:W-:Y:S02]  /*18d0*/  IADD3 R5, R7, R5, R3.reuse ;  /* 0x0000000507057210 */ /* 0x100fe40007ffe003 */
[----:B------:R-:W-:Y:S01]  /*18e0*/  IADD3 R4, R2, R4, R3 ;  /* 0x0000000402047210 */ /* 0x000fe20007ffe003 */
[C---:B------:R-:W-:Y:S01]  /*18f0*/  IMAD R3, R112.reuse, c[0x0][0x21c], R0 ;  /* 0x0000870070037a24 */ /* 0x040fe200078e0200 */
[----:B------:R-:W-:Y:S01]  /*1900*/  SHF.R.S32.HI R0, RZ, 0x1f, R144 ;  /* 0x0000001fff007819 */ /* 0x000fe20000011490 */
[----:B------:R-:W-:Y:S01]  /*1910*/  IMAD.WIDE.U32 R112, R112, c[0x0][0x218], R14 ;  /* 0x0000860070707a25 */ /* 0x000fe200078e000e */
[----:B------:R-:W-:-:S02]  /*1920*/  LEA R84, R84, 0x100, 0x1 ;  /* 0x0000010054547811 */ /* 0x000fc400078e08ff */
[----:B------:R-:W-:Y:S01]  /*1930*/  LOP3.LUT R116, R12, 0xfffffff8, RZ, 0xc0, !PT ;  /* 0xfffffff80c747812 */ /* 0x000fe200078ec0ff */
[C---:B------:R-:W-:Y:S01]  /*1940*/  IMAD R2, R0.reuse, c[0x0][0x280], RZ ;  /* 0x0000a00000027a24 */ /* 0x040fe200078e02ff */
[----:B------:R-:W-:Y:S01]  /*1950*/  LOP3.LUT R101, R11, 0xfffffff8, RZ, 0xc0, !PT ;  /* 0xfffffff80b657812 */ /* 0x000fe200078ec0ff */
[----:B------:R-:W-:Y:S01]  /*1960*/  IMAD R0, R0, c[0x0][0x290], RZ ;  /* 0x0000a40000007a24 */ /* 0x000fe200078e02ff */
[----:B------:R-:W-:Y:S01]  /*1970*/  IADD3 R85, R84, 0x40, RZ ;  /* 0x0000004054557810 */ /* 0x000fe20007ffe0ff */
[----:B------:R-:W-:Y:S01]  /*1980*/  IMAD R2, R144, c[0x0][0x284], R2 ;  /* 0x0000a10090027a24 */ /* 0x000fe200078e0202 */
[----:B------:R-:W-:Y:S01]  /*1990*/  IADD3 R37, R30, 0x10, RZ ;  /* 0x000000101e257810 */ /* 0x000fe20007ffe0ff */
[----:B------:R-:W-:Y:S01]  /*19a0*/  IMAD R0, R144, c[0x0][0x294], R0 ;  /* 0x0000a50090007a24 */ /* 0x000fe200078e0200 */
[----:B------:R-:W-:Y:S01]  /*19b0*/  IADD3 R36, R30, 0x30, RZ ;  /* 0x000000301e247810 */ /* 0x000fe20007ffe0ff */
[----:B------:R-:W-:Y:S01]  /*19c0*/  IMAD.IADD R134, R111, 0x1, R2 ;  /* 0x000000016f867824 */ /* 0x000fe200078e0202 */
[----:B------:R-:W-:Y:S01]  /*19d0*/  @P0 IADD3 R85, R84, -0x40, RZ ;  /* 0xffffffc054550810 */ /* 0x000fe20007ffe0ff */
[----:B------:R-:W-:Y:S01]  /*19e0*/  IMAD.IADD R132, R2, 0x1, R109 ;  /* 0x0000000102847824 */ /* 0x000fe200078e026d */
[----:B------:R-:W-:Y:S01]  /*19f0*/  SHF.R.S32.HI R123, RZ, 0x1f, R98 ;  /* 0x0000001fff7b7819 */ /* 0x000fe20000011462 */
[----:B------:R-:W-:Y:S01]  /*1a00*/  IMAD.IADD R133, R107, 0x1, R0 ;  /* 0x000000016b857824 */ /* 0x000fe200078e0200 */
[----:B------:R-:W-:Y:S01]  /*1a10*/  SHF.R.S32.HI R125, RZ, 0x1f, R116 ;  /* 0x0000001fff7d7819 */ /* 0x000fe20000011474 */
[----:B------:R-:W-:Y:S01]  /*1a20*/  IMAD.IADD R130, R0, 0x1, R105 ;  /* 0x0000000100827824 */ /* 0x000fe200078e0269 */
[----:B------:R-:W-:Y:S01]  /*1a30*/  SHF.R.S32.HI R124, RZ, 0x1f, R101 ;  /* 0x0000001fff7c7819 */ /* 0x000fe20000011465 */
[----:B------:R-:W-:Y:S01]  /*1a40*/  IMAD.IADD R129, R113, 0x1, R3 ;  /* 0x0000000171817824 */ /* 0x000fe200078e0203 */
[----:B------:R-:W-:Y:S01]  /*1a50*/  SHF.R.S32.HI R122, RZ, 0x1f, R95 ;  /* 0x0000001fff7a7819 */ /* 0x000fe2000001145f */
[----:B------:R-:W-:Y:S01]  /*1a60*/  IMAD.SHL.U32 R120, R6, 0x2, RZ ;  /* 0x0000000206787824 */ /* 0x000fe200078e00ff */
[----:B------:R-:W-:Y:S01]  /*1a70*/  SHF.R.S32.HI R121, RZ, 0x1f, R100 ;  /* 0x0000001fff797819 */ /* 0x000fe20000011464 */
[----:B------:R-:W-:-:S02]  /*1a80*/  IMAD.SHL.U32 R119, R5, 0x2, RZ ;  /* 0x0000000205777824 */ /* 0x000fc400078e00ff */
[----:B------:R-:W-:Y:S02]  /*1a90*/  IMAD.SHL.U32 R118, R4, 0x2, RZ ;  /* 0x0000000204767824 */ /* 0x000fe400078e00ff */
.L_x_562:
[-C--:B------:R-:W-:Y:S01]  /*1aa0*/  IMAD R0, R148, R77.reuse, RZ ;  /* 0x0000004d94007224 */ /* 0x080fe200078e02ff */
[----:B------:R-:W-:Y:S01]  /*1ab0*/  SHF.R.S32.HI R89, RZ, 0x1f, R77 ;  /* 0x0000001fff597819 */ /* 0x000fe2000001144d */
[----:B------:R-:W-:Y:S01]  /*1ac0*/  IMAD.WIDE.U32 R10, R156, R77, RZ ;  /* 0x0000004d9c0a7225 */ /* 0x000fe200078e00ff */
[----:B------:R-:W-:Y:S04]  /*1ad0*/  DEPBAR.LE SB0, 0x0 ;  /* 0x000080000000791a */ /* 0x000fe80000000000 */
[----:B------:R-:W-:Y:S01]  /*1ae0*/  BAR.SYNC.DEFER_BLOCKING 0x0 ;  /* 0x0000000000007b1d */ /* 0x000fe20000010000 */
[----:B------:R-:W-:Y:S01]  /*1af0*/  ISETP.GE.AND P1, PT, R163, 0x1, PT ;  /* 0x00000001a300780c */ /* 0x000fe20003f26270 */
[----:B-1----:R-:W-:Y:S01]  /*1b00*/  IMAD R2, R89, R156, R0 ;  /* 0x0000009c59027224 */ /* 0x002fe200078e0200 */
[----:B------:R-:W-:Y:S03]  /*1b10*/  IADD3 R0, P0, R140, R10, RZ ;  /* 0x0000000a8c007210 */ /* 0x000fe60007f1e0ff */
[----:B------:R-:W-:Y:S04]  /*1b20*/  IMAD.IADD R12, R11, 0x1, R2 ;  /* 0x000000010b0c7824 */ /* 0x000fe800078e0202 */
[----:B------:R-:W-:Y:S01]  /*1b30*/  IMAD.X R2, R12, 0x1, R139, P0 ;  /* 0x000000010c027824 */ /* 0x000fe200000e068b */
[C---:B------:R-:W-:Y:S04]  /*1b40*/  LEA R58, P0, R0.reuse, c[0x0][0x1c8], 0x1 ;  /* 0x00007200003a7a11 */ /* 0x040fe800078008ff */
[----:B------:R-:W-:Y:S01]  /*1b50*/  LEA.HI.X R59, R0, c[0x0][0x1cc], R2, 0x1, P0 ;  /* 0x00007300003b7a11 */ /* 0x000fe200000f0c02 */
[----:B------:R-:W-:Y:S01]  /*1b60*/  BSSY B1, `(.L_x_538) ;  /* 0x000038b000017945 */ /* 0x000fe20003800000 */
[----:B------:R-:W-:-:S05]  /*1b70*/  @!P1 BRA `(.L_x_539) ;  /* 0x000036c000009947 */ /* 0x000fca0003800000 */
[-C--:B------:R-:W-:Y:S02]  /*1b80*/  IMAD R2, R149, R77.reuse, RZ ;  /* 0x0000004d95027224 */ /* 0x080fe400078e02ff */
[-C--:B------:R-:W-:Y:S02]  /*1b90*/  IMAD R0, R150, R77.reuse, RZ ;  /* 0x0000004d96007224 */ /* 0x080fe400078e02ff */
[----:B------:R-:W-:Y:S02]  /*1ba0*/  IMAD R4, R77, -0x40, R94 ;  /* 0xffffffc04d047824 */ /* 0x000fe400078e025e */
[-C--:B------:R-:W-:Y:S04]  /*1bb0*/  IMAD.WIDE.U32 R8, R157, R77.reuse, RZ ;  /* 0x0000004d9d087225 */ /* 0x080fe800078e00ff */
[----:B------:R-:W-:Y:S04]  /*1bc0*/  IMAD.WIDE.U32 R14, R155, R77, RZ ;  /* 0x0000004d9b0e7225 */ /* 0x000fe800078e00ff */
[C---:B------:R-:W-:Y:S02]  /*1bd0*/  IMAD R3, R89.reuse, R157, R2 ;  /* 0x0000009d59037224 */ /* 0x040fe400078e0202 */
[----:B------:R-:W-:Y:S01]  /*1be0*/  IMAD R2, R89, R155, R0 ;  /* 0x0000009b59027224 */ /* 0x000fe200078e0200 */
[----:B------:R-:W-:Y:S02]  /*1bf0*/  IMNMX R0, R4, 0x40, PT ;  /* 0x0000004004007817 */ /* 0x000fe40003800200 */
        /* <DEDUP_REMOVED lines=34> */
[----:B------:R-:W-:Y:S02]  /*1e20*/  LEA.HI.X R9, R0, c[0x0][0x274], R3, 0x1, P0 ;  /* 0x00009d0000097a11 */ /* 0x000fe400000f0c03 */
[C---:B------:R-:W-:Y:S04]  /*1e30*/  LEA R4, P0, R2.reuse, c[0x0][0x288], 0x1 ;  /* 0x0000a20002047a11 */ /* 0x040fe800078008ff */
[----:B------:R-:W-:Y:S02]  /*1e40*/  LEA.HI.X R5, R2, c[0x0][0x28c], R5, 0x1, P0 ;  /* 0x0000a30002057a11 */ /* 0x000fe400000f0c05 */
[----:B------:R-:W-:Y:S01]  /*1e50*/  ISETP.GE.AND P0, PT, R30, c[0x0][0x27c], PT ;  /* 0x00009f001e007a0c */ /* 0x000fe20003f06270 */
[----:B------:R-:W-:Y:S11]  /*1e60*/  CS2R R2, SRZ ;  /* 0x0000000000027805 */ /* 0x000ff6000001ff00 */
[----:B------:R-:W-:Y:S01]  /*1e70*/  @!UPT UIADD3 URZ, URZ, URZ, URZ ;  /* 0x0000003f3f3ff290 */ /* 0x000fe2000fffe03f */
        /* <DEDUP_REMOVED lines=22> */
.L_x_542:
[----:B------:R-:W-:Y:S05]  /*1fe0*/  BSYNC B0 ;  /* 0x0000000000007941 */ /* 0x000fea0003800000 */
.L_x_541:
[----:B------:R-:W-:-:S05]  /*1ff0*/  @P1 BRA `(.L_x_543) ;  /* 0x0000341000001947 */ /* 0x000fca0003800000 */
[----:B-----5:R-:W-:Y:S01]  /*2000*/  MOV R0, R19 ;  /* 0x0000001300007202 */ /* 0x020fe20000000f00 */
[----:B-1----:R-:W-:Y:S01]  /*2010*/  IMAD.MOV.U32 R8, RZ, RZ, R20 ;  /* 0x000000ffff087224 */ /* 0x002fe200078e0014 */
[----:B------:R-:W-:Y:S01]  /*2020*/  ISETP.GE.AND P0, PT, R24, c[0x0][0x1d4], PT ;  /* 0x0000750018007a0c */ /* 0x000fe20003f06270 */
[----:B------:R-:W-:Y:S01]  /*2030*/  IMAD.MOV.U32 R5, RZ, RZ, R21 ;  /* 0x000000ffff057224 */ /* 0x000fe200078e0015 */
[----:B------:R-:W-:Y:S01]  /*2040*/  BSSY B0, `(.L_x_544) ;  /* 0x0000054000007945 */ /* 0x000fe20003800000 */
[----:B------:R-:W-:Y:S03]  /*2050*/  IMAD.MOV.U32 R4, RZ, RZ, R18 ;  /* 0x000000ffff047224 */ /* 0x000fe600078e0012 */
[----:B------:R-:W-:Y:S01]  /*2060*/  PRMT R29, R5, 0x5410, R8 ;  /* 0x00005410051d7816 */ /* 0x000fe20000000008 */
[----:B------:R-:W-:Y:S01]  /*2070*/  IMAD.MOV.U32 R8, RZ, RZ, R16 ;  /* 0x000000ffff087224 */ /* 0x000fe200078e0010 */
[----:B------:R-:W-:Y:S01]  /*2080*/  PRMT R28, R0, 0x5410, R4 ;  /* 0x00005410001c7816 */ /* 0x000fe20000000004 */
[----:B------:R-:W-:Y:S01]  /*2090*/  IMAD.MOV.U32 R5, RZ, RZ, R17 ;  /* 0x000000ffff057224 */ /* 0x000fe200078e0011 */
[----:B------:R-:W-:Y:S01]  /*20a0*/  MOV R4, R12 ;  /* 0x0000000c00047202 */ /* 0x000fe20000000f00 */
        /* <DEDUP_REMOVED lines=11> */
[----:B------:R-:W-:Y:S02]  /*2160*/  MOV R8, R50 ;  /* 0x0000003200087202 */ /* 0x000fe40000000f00 */
[----:B------:R-:W-:Y:S02]  /*2170*/  MOV R0, R49 ;  /* 0x0000003100007202 */ /* 0x000fe40000000f00 */
[----:B------:R-:W-:Y:S01]  /*2180*/  PRMT R56, R8, 0x5410, R5 ;  /* 0x0000541008387816 */ /* 0x000fe20000000005 */
[----:B------:R-:W-:Y:S01]  /*2190*/  IMAD.MOV.U32 R8, RZ, RZ, R46 ;  /* 0x000000ffff087224 */ /* 0x000fe200078e002e */
[----:B------:R-:W-:Y:S01]  /*21a0*/  PRMT R55, R4, 0x5410, R0 ;  /* 0x0000541004377816 */ /* 0x000fe20000000000 */
[----:B------:R-:W-:Y:S01]  /*21b0*/  IMAD.MOV.U32 R5, RZ, RZ, R47 ;  /* 0x000000ffff057224 */ /* 0x000fe200078e002f */
[----:B------:R-:W-:Y:S01]  /*21c0*/  MOV R4, R44 ;  /* 0x0000002c00047202 */ /* 0x000fe20000000f00 */
[----:B------:R-:W-:Y:S03]  /*21d0*/  IMAD.MOV.U32 R0, RZ, RZ, R45 ;  /* 0x000000ffff007224 */ /* 0x000fe600078e002d */
[----:B------:R-:W-:Y:S02]  /*21e0*/  PRMT R54, R8, 0x5410, R5 ;  /* 0x0000541008367816 */ /* 0x000fe40000000005 */
[----:B------:R-:W-:Y:S01]  /*21f0*/  PRMT R43, R4, 0x5410, R0 ;  /* 0x00005410042b7816 */ /* 0x000fe20000000000 */
[----:B------:R-:W-:-:S05]  /*2200*/  @P0 BRA `(.L_x_545) ;  /* 0x0000037000000947 */ /* 0x000fca0003800000 */
[----:B------:R-:W-:Y:S01]  /*2210*/  ISETP.GE.AND P0, PT, R30, c[0x0][0x27c], PT ;  /* 0x00009f001e007a0c */ /* 0x000fe20003f06270 */
[----:B------:R-:W1:Y:S01]  /*2220*/  LDS.128 R8, [R84+0x6000] ;  /* 0x0060000054087984 */ /* 0x000e620000000c00 */
[----:B------:R-:W-:Y:S01]  /*2230*/  MOV R4, R2 ;  /* 0x0000000200047202 */ /* 0x000fe20000000f00 */
[----:B------:R-:W-:Y:S02]  /*2240*/  IMAD.MOV.U32 R32, RZ, RZ, R38 ;  /* 0x000000ffff207224 */ /* 0x000fe400078e0026 */
[--C-:B------:R-:W-:Y:S08]  /*2250*/  IMAD.MOV.U32 R40, RZ, RZ, R39.reuse ;  /* 0x000000ffff287224 */ /* 0x100ff000078e0027 */
[----:B------:R-:W-:Y:S02]  /*2260*/  @!P0 SHF.R.U64 R38, R38, 0x10, R39 ;  /* 0x0000001026268819 */ /* 0x000fe40000001227 */
[--C-:B------:R-:W-:Y:S01]  /*2270*/  @!P0 SHF.R.U64 R5, R2, 0x10, R3.reuse ;  /* 0x0000001002058819 */ /* 0x100fe20000001203 */
[----:B------:R-:W-:Y:S01]  /*2280*/  IMAD.MOV.U32 R2, RZ, RZ, R3 ;  /* 0x000000ffff027224 */ /* 0x000fe200078e0003 */
[----:B------:R-:W-:Y:S02]  /*2290*/  @!P0 SHF.R.U32.HI R14, RZ, 0x10, R39 ;  /* 0x00000010ff0e8819 */ /* 0x000fe40000011627 */
[----:B------:R-:W-:Y:S02]  /*22a0*/  @!P0 SHF.R.U32.HI R0, RZ, 0x10, R3 ;  /* 0x00000010ff008819 */ /* 0x000fe40000011603 */
[----:B------:R-:W-:Y:S02]  /*22b0*/  @!P0 PRMT R38, R32, 0x5410, R38 ;  /* 0x0000541020268816 */ /* 0x000fe40000000026 */
[----:B------:R-:W-:Y:S02]  /*22c0*/  @!P0 PRMT R4, R4, 0x5410, R5 ;  /* 0x0000541004048816 */ /* 0x000fe40000000005 */
[----:B------:R-:W-:Y:S01]  /*22d0*/  @!P0 PRMT R41, R40, 0x5410, R14 ;  /* 0x0000541028298816 */ /* 0x000fe2000000000e */
[----:B------:R-:W-:Y:S01]  /*22e0*/  @!P0 IMAD.U32 R5, R38, 0x10000, RZ ;  /* 0x0001000026058824 */ /* 0x000fe200078e00ff */
[----:B------:R-:W-:Y:S02]  /*22f0*/  @!P0 PRMT R14, R2, 0x5410, R0 ;  /* 0x00005410020e8816 */ /* 0x000fe40000000000 */
[----:B------:R-:W-:Y:S02]  /*2300*/  @!P0 SHF.L.U32 R3, R4, 0x10, RZ ;  /* 0x0000001004038819 */ /* 0x000fe400000006ff */
[----:B------:R-:W-:Y:S02]  /*2310*/  @!P0 LOP3.LUT R38, R38, 0xffff0000, RZ, 0xc0, !PT ;  /* 0xffff000026268812 */ /* 0x000fe400078ec0ff */
[----:B------:R-:W-:Y:S01]  /*2320*/  @!P0 LOP3.LUT R4, R4, 0xffff0000, RZ, 0xc0, !PT ;  /* 0xffff000004048812 */ /* 0x000fe200078ec0ff */
[C---:B-1----:R-:W-:Y:S01]  /*2330*/  @!P0 IMAD.U32 R32, R8.reuse, 0x10000, RZ ;  /* 0x0001000008208824 */ /* 0x042fe200078e00ff */
[----:B------:R-:W-:Y:S02]  /*2340*/  @!P0 LOP3.LUT R0, R8, 0xffff0000, RZ, 0xc0, !PT ;  /* 0xffff000008008812 */ /* 0x000fe400078ec0ff */
[C---:B------:R-:W-:Y:S02]  /*2350*/  @!P0 LOP3.LUT R2, R9.reuse, 0xffff0000, RZ, 0xc0, !PT ;  /* 0xffff000009028812 */ /* 0x040fe400078ec0ff */
[----:B------:R-:W-:Y:S01]  /*2360*/  @!P0 SHF.L.U32 R39, R9, 0x10, RZ ;  /* 0x0000001009278819 */ /* 0x000fe200000006ff */
[C---:B------:R-:W-:Y:S02]  /*2370*/  @!P0 FMUL.FTZ R40, R0.reuse, R5 ;  /* 0x0000000500288220 */ /* 0x040fe40000410000 */
[-C--:B------:R-:W-:Y:S02]  /*2380*/  @!P0 FMUL.FTZ R0, R0, R3.reuse ;  /* 0x0000000300008220 */ /* 0x080fe40000410000 */
[----:B------:R-:W-:Y:S02]  /*2390*/  @!P0 FMUL.FTZ R42, R2, R38 ;  /* 0x00000026022a8220 */ /* 0x000fe40000410000 */
[----:B------:R-:W-:Y:S01]  /*23a0*/  @!P0 FFMA.FTZ R63, R32, R3, -R40 ;  /* 0x00000003203f8223 */ /* 0x000fe20000010828 */
[C---:B------:R-:W-:Y:S01]  /*23b0*/  @!P0 LOP3.LUT R3, R10.reuse, 0xffff0000, RZ, 0xc0, !PT ;  /* 0xffff00000a038812 */ /* 0x040fe200078ec0ff */
[----:B------:R-:W-:Y:S01]  /*23c0*/  @!P0 FFMA.FTZ R0, R5, R32, R0 ;  /* 0x0000002005008223 */ /* 0x000fe20000010000 */
[----:B------:R-:W-:Y:S01]  /*23d0*/  @!P0 SHF.L.U32 R40, R10, 0x10, RZ ;  /* 0x000000100a288819 */ /* 0x000fe200000006ff */
[C---:B------:R-:W-:Y:S01]  /*23e0*/  @!P0 IMAD.U32 R32, R41.reuse, 0x10000, RZ ;  /* 0x0001000029208824 */ /* 0x040fe200078e00ff */
[----:B------:R-:W-:Y:S01]  /*23f0*/  @!P0 LOP3.LUT R41, R41, 0xffff0000, RZ, 0xc0, !PT ;  /* 0xffff000029298812 */ /* 0x000fe200078ec0ff */
[----:B------:R-:W-:Y:S01]  /*2400*/  @!P0 IMAD.U32 R5, R14, 0x10000, RZ ;  /* 0x000100000e058824 */ /* 0x000fe200078e00ff */
[----:B------:R-:W-:Y:S01]  /*2410*/  @!P0 F2FP.BF16.PACK_AB R0, R0, R63 ;  /* 0x0000003f0000823e */ /* 0x000fe200000010ff */
[-C--:B------:R-:W-:Y:S01]  /*2420*/  @!P0 FMUL.FTZ R2, R2, R4.reuse ;  /* 0x0000000402028220 */ /* 0x080fe20000410000 */
[----:B------:R-:W-:Y:S01]  /*2430*/  @!P0 LOP3.LUT R14, R14, 0xffff0000, RZ, 0xc0, !PT ;  /* 0xffff00000e0e8812 */ /* 0x000fe200078ec0ff */
[----:B------:R-:W-:Y:S01]  /*2440*/  @!P0 FFMA.FTZ R62, R39, R4, -R42 ;  /* 0x00000004273e8223 */ /* 0x000fe2000001082a */
[----:B------:R-:W-:Y:S01]  /*2450*/  @!P0 LOP3.LUT R4, R11, 0xffff0000, RZ, 0xc0, !PT ;  /* 0xffff00000b048812 */ /* 0x000fe200078ec0ff */
[----:B------:R-:W-:Y:S01]  /*2460*/  @!P0 FMUL.FTZ R60, R3, R32 ;  /* 0x00000020033c8220 */ /* 0x000fe20000410000 */
[----:B------:R-:W-:Y:S01]  /*2470*/  @!P0 SHF.L.U32 R42, R11, 0x10, RZ ;  /* 0x000000100b2a8819 */ /* 0x000fe200000006ff */
        /* <DEDUP_REMOVED lines=16> */
.L_x_545:
[----:B------:R-:W-:Y:S05]  /*2580*/  BSYNC B0 ;  /* 0x0000000000007941 */ /* 0x000fea0003800000 */
.L_x_544:
        /* <DEDUP_REMOVED lines=10> */
[C---:B------:R-:W-:Y:S02]  /*2630*/  @!P0 PRMT R0, R15.reuse, 0x5432, R0 ;  /* 0x000054320f008816 */ /* 0x040fe40000000000 */
[----:B------:R-:W-:Y:S01]  /*2640*/  @!P0 SHF.R.U32.HI R6, RZ, 0x10, R7 ;  /* 0x00000010ff068819 */ /* 0x000fe20000011607 */
[----:B------:R-:W-:Y:S01]  /*2650*/  @!P0 IMAD.U32 R7, R4, 0x10000, RZ ;  /* 0x0001000004078824 */ /* 0x000fe200078e00ff */
[----:B------:R-:W-:Y:S01]  /*2660*/  @!P0 SHF.R.U32.HI R38, RZ, 0x10, R45 ;  /* 0x00000010ff268819 */ /* 0x000fe2000001162d */
[----:B------:R-:W-:Y:S01]  /*2670*/  @!P0 IMAD.U32 R5, R0, 0x10000, RZ ;  /* 0x0001000000058824 */ /* 0x000fe200078e00ff */
[----:B------:R-:W-:Y:S02]  /*2680*/  @!P0 PRMT R6, R15, 0x5410, R6 ;  /* 0x000054100f068816 */ /* 0x000fe40000000006 */
[----:B------:R-:W-:Y:S02]  /*2690*/  @!P0 LOP3.LUT R15, R4, 0xffff0000, RZ, 0xc0, !PT ;  /* 0xffff0000040f8812 */ /* 0x000fe400078ec0ff */
[----:B------:R-:W-:Y:S02]  /*26a0*/  @!P0 LOP3.LUT R4, R0, 0xffff0000, RZ, 0xc0, !PT ;  /* 0xffff000000048812 */ /* 0x000fe400078ec0ff */
[----:B------:R-:W-:Y:S01]  /*26b0*/  @!P0 PRMT R38, R43, 0x5432, R38 ;  /* 0x000054322b268816 */ /* 0x000fe20000000026 */
[C---:B-1----:R-:W-:Y:S01]  /*26c0*/  @!P0 IMAD.U32 R32, R9.reuse, 0x10000, RZ ;  /* 0x0001000009208824 */ /* 0x042fe200078e00ff */
[C---:B------:R-:W-:Y:S02]  /*26d0*/  @!P0 LOP3.LUT R2, R8.reuse, 0xffff0000, RZ, 0xc0, !PT ;  /* 0xffff000008028812 */ /* 0x040fe400078ec0ff */
[----:B------:R-:W-:Y:S02]  /*26e0*/  @!P0 LOP3.LUT R3, R9, 0xffff0000, RZ, 0xc0, !PT ;  /* 0xffff000009038812 */ /* 0x000fe400078ec0ff */
[----:B------:R-:W-:Y:S01]  /*26f0*/  @!P0 SHF.L.U32 R14, R8, 0x10, RZ ;  /* 0x00000010080e8819 */ /* 0x000fe200000006ff */
[C---:B------:R-:W-:Y:S02]  /*2700*/  @!P0 FMUL.FTZ R39, R2.reuse, R7 ;  /* 0x0000000702278220 */ /* 0x040fe40000410000 */
[----:B------:R-:W-:Y:S02]  /*2710*/  @!P0 FMUL.FTZ R0, R2, R5 ;  /* 0x0000000502008220 */ /* 0x000fe40000410000 */
[C---:B------:R-:W-:Y:S02]  /*2720*/  @!P0 FMUL.FTZ R40, R3.reuse, R15 ;  /* 0x0000000f03288220 */ /* 0x040fe40000410000 */
[----:B------:R-:W-:Y:S01]  /*2730*/  @!P0 FMUL.FTZ R2, R3, R4 ;  /* 0x0000000403028220 */ /* 0x000fe20000410000 */
[----:B------:R-:W-:Y:S01]  /*2740*/  @!P0 LOP3.LUT R3, R10, 0xffff0000, RZ, 0xc0, !PT ;  /* 0xffff00000a038812 */ /* 0x000fe200078ec0ff */
[----:B------:R-:W-:Y:S01]  /*2750*/  @!P0 FFMA.FTZ R43, R14, R5, -R39 ;  /* 0x000000050e2b8223 */ /* 0x000fe20000010827 */
[----:B------:R-:W-:Y:S01]  /*2760*/  @!P0 SHF.L.U32 R39, R11, 0x10, RZ ;  /* 0x000000100b278819 */ /* 0x000fe200000006ff */
[----:B------:R-:W-:Y:S01]  /*2770*/  @!P0 FFMA.FTZ R0, R7, R14, R0 ;  /* 0x0000000e07008223 */ /* 0x000fe20000010000 */
[----:B------:R-:W-:Y:S01]  /*2780*/  @!P0 SHF.L.U32 R14, R10, 0x10, RZ ;  /* 0x000000100a0e8819 */ /* 0x000fe200000006ff */
[C---:B------:R-:W-:Y:S01]  /*2790*/  @!P0 IMAD.U32 R7, R38.reuse, 0x10000, RZ ;  /* 0x0001000026078824 */ /* 0x040fe200078e00ff */
[----:B------:R-:W-:Y:S01]  /*27a0*/  @!P0 LOP3.LUT R38, R38, 0xffff0000, RZ, 0xc0, !PT ;  /* 0xffff000026268812 */ /* 0x000fe200078ec0ff */
[----:B------:R-:W-:Y:S01]  /*27b0*/  @!P0 IMAD.U32 R5, R6, 0x10000, RZ ;  /* 0x0001000006058824 */ /* 0x000fe200078e00ff */
[----:B------:R-:W-:Y:S01]  /*27c0*/  @!P0 F2FP.BF16.PACK_AB R0, R0, R43 ;  /* 0x0000002b0000823e */ /* 0x000fe200000010ff */
[----:B------:R-:W-:Y:S01]  /*27d0*/  @!P0 FFMA.FTZ R42, R32, R4, -R40 ;  /* 0x00000004202a8223 */ /* 0x000fe20000010828 */
[----:B------:R-:W-:Y:S01]  /*27e0*/  @!P0 LOP3.LUT R4, R11, 0xffff0000, RZ, 0xc0, !PT ;  /* 0xffff00000b048812 */ /* 0x000fe200078ec0ff */
[C---:B------:R-:W-:Y:S01]  /*27f0*/  @!P0 FMUL.FTZ R40, R3.reuse, R7 ;  /* 0x0000000703288220 */ /* 0x040fe20000410000 */
[----:B------:R-:W-:Y:S01]  /*2800*/  @!P0 LOP3.LUT R6, R6, 0xffff0000, RZ, 0xc0, !PT ;  /* 0xffff000006068812 */ /* 0x000fe200078ec0ff */
[-C--:B------:R-:W-:Y:S02]  /*2810*/  @!P0 FMUL.FTZ R3, R3, R5.reuse ;  /* 0x0000000503038220 */ /* 0x080fe40000410000 */
        /* <DEDUP_REMOVED lines=15> */
.L_x_547:
[----:B------:R-:W-:Y:S05]  /*2910*/  BSYNC B0 ;  /* 0x0000000000007941 */ /* 0x000fea0003800000 */
.L_x_546:
        /* <DEDUP_REMOVED lines=9> */
[----:B------:R-:W-:Y:S02]  /*29b0*/  @!P0 SHF.R.U32.HI R2, RZ, 0x10, R13 ;  /* 0x00000010ff028819 */ /* 0x000fe4000001160d */
[----:B------:R-:W-:Y:S02]  /*29c0*/  @!P0 PRMT R13, R54, 0x5410, R3 ;  /* 0x00005410360d8816 */ /* 0x000fe40000000003 */
[C---:B------:R-:W-:Y:S02]  /*29d0*/  @!P0 PRMT R0, R22.reuse, 0x5432, R0 ;  /* 0x0000543216008816 */ /* 0x040fe40000000000 */
[----:B------:R-:W-:Y:S01]  /*29e0*/  @!P0 PRMT R5, R22, 0x5410, R2 ;  /* 0x0000541016058816 */ /* 0x000fe20000000002 */
[C---:B------:R-:W-:Y:S01]  /*29f0*/  @!P0 IMAD.U32 R7, R13.reuse, 0x10000, RZ ;  /* 0x000100000d078824 */ /* 0x040fe200078e00ff */
[----:B------:R-:W-:Y:S01]  /*2a00*/  @!P0 SHF.R.U32.HI R15, RZ, 0x10, R47 ;  /* 0x00000010ff0f8819 */ /* 0x000fe2000001162f */
[C---:B------:R-:W-:Y:S01]  /*2a10*/  @!P0 IMAD.U32 R6, R0.reuse, 0x10000, RZ ;  /* 0x0001000000068824 */ /* 0x040fe200078e00ff */
        /* <DEDUP_REMOVED lines=22> */
[----:B------:R-:W-:Y:S01]  /*2b80*/  @!P0 FMUL.FTZ R32, R3, R7 ;  /* 0x0000000703208220 */ /* 0x000fe20000410000 */
[----:B------:R-:W-:Y:S01]  /*2b90*/  @!P0 LOP3.LUT R5, R5, 0xffff0000, RZ, 0xc0, !PT ;  /* 0xffff000005058812 */ /* 0x000fe200078ec0ff */
        /* <DEDUP_REMOVED lines=16> */
.L_x_549:
[----:B------:R-:W-:Y:S05]  /*2ca0*/  BSYNC B0 ;  /* 0x0000000000007941 */ /* 0x000fea0003800000 */
.L_x_548:
        /* <DEDUP_REMOVED lines=11> */
[----:B------:R-:W-:Y:S02]  /*2d60*/  @!P0 PRMT R13, R55, 0x5410, R13 ;  /* 0x00005410370d8816 */ /* 0x000fe4000000000d */
        /* <DEDUP_REMOVED lines=44> */
.L_x_551:
[----:B------:R-:W-:Y:S05]  /*3030*/  BSYNC B0 ;  /* 0x0000000000007941 */ /* 0x000fea0003800000 */
.L_x_550:
        /* <DEDUP_REMOVED lines=56> */
.L_x_553:
[----:B------:R-:W-:Y:S05]  /*33c0*/  BSYNC B0 ;  /* 0x0000000000007941 */ /* 0x000fea0003800000 */
.L_x_552:
[----:B------:R-:W-:Y:S11]  /*33d0*/  ISETP.GE.AND P0, PT, R91, c[0x0][0x1d4], PT ;  /* 0x000075005b007a0c */ /* 0x000ff60003f06270 */
[----:B------:R-:W-:Y:S02]  /*33e0*/  @!UPT UIADD3 URZ, URZ, URZ, URZ ;  /* 0x0000003f3f3ff290 */ /* 0x000fe4000fffe03f */
        /* <DEDUP_REMOVED lines=54> */
.L_x_540:
        /* <DEDUP_REMOVED lines=47> */
.L_x_555:
[----:B------:R-:W-:Y:S05]  /*3a40*/  BSYNC B0 ;  /* 0x0000000000007941 */ /* 0x000fea0003800000 */
.L_x_554:
[----:B------:R-:W-:Y:S04]  /*3a50*/  IADD3 R80, P0, R160, R10, RZ ;  /* 0x0000000aa0507210 */ /* 0x000fe80007f1e0ff */
[----:B------:R-:W-:Y:S01]  /*3a60*/  IADD3.X R79, R136, R12, RZ, P0, !PT ;  /* 0x0000000c884f7210 */ /* 0x000fe200007fe4ff */
        /* <DEDUP_REMOVED lines=25> */
[----:B------:R-:W-:Y:S02]  /*3c00*/  PRMT R65, R3, 0x5410, R8 ;  /* 0x0000541003417816 */ /* 0x000fe40000000008 */
[----:B------:R-:W-:Y:S01]  /*3c10*/  PRMT R64, R2, 0x5410, R0 ;  /* 0x0000541002407816 */ /* 0x000fe20000000000 */
[----:B------:R-:W-:-:S05]  /*3c20*/  @P0 BRA `(.L_x_557) ;  /* 0x0000077000000947 */ /* 0x000fca0003800000 */
[----:B------:R-:W-:Y:S01]  /*3c30*/  ISETP.GE.AND P2, PT, R98, c[0x0][0x1d4], PT ;  /* 0x0000750062007a0c */ /* 0x000fe20003f46270 */
[----:B------:R-:W-:Y:S01]  /*3c40*/  LDS.128 R12, [R120+0x6100] ;  /* 0x00610000780c7984 */ /* 0x000fe20000000c00 */
[----:B------:R-:W-:Y:S01]  /*3c50*/  IADD3 R0, P1, P0, R86, R80, R117 ;  /* 0x0000005056007210 */ /* 0x000fe2000783e075 */
[----:B------:R-:W-:Y:S01]  /*3c60*/  IMAD.MOV.U32 R9, RZ, RZ, R4 ;  /* 0x000000ffff097224 */ /* 0x000fe200078e0004 */
[----:B------:R-:W-:Y:S01]  /*3c70*/  MOV R39, R42 ;  /* 0x0000002a00277202 */ /* 0x000fe20000000f00 */
[----:B------:R-:W-:Y:S01]  /*3c80*/  IMAD.MOV.U32 R47, RZ, RZ, R41 ;  /* 0x000000ffff2f7224 */ /* 0x000fe200078e0029 */
[-C--:B------:R-:W-:Y:S01]  /*3c90*/  IADD3.X R3, R88, R79.reuse, R131, P1, P0 ;  /* 0x0000004f58037210 */ /* 0x080fe20000fe0483 */
[----:B------:R-:W-:Y:S02]  /*3ca0*/  IMAD.MOV.U32 R45, RZ, RZ, R40 ;  /* 0x000000ffff2d7224 */ /* 0x000fe400078e0028 */
[----:B------:R-:W1:Y:S04]  /*3cb0*/  LDS.128 R52, [R128+0x6100] ;  /* 0x0061000080347984 */ /* 0x000e680000000c00 */
[----:B------:R-:W-:Y:S04]  /*3cc0*/  @!P2 IADD3 R2, P1, P0, R86, R80, R98 ;  /* 0x000000505602a210 */ /* 0x000fe8000783e062 */
[----:B------:R-:W-:Y:S02]  /*3cd0*/  @!P2 IADD3.X R8, R88, R79, R123, P1, P0 ;  /* 0x0000004f5808a210 */ /* 0x000fe40000fe047b */
[C---:B------:R-:W-:Y:S04]  /*3ce0*/  LEA R74, P0, R0.reuse, c[0x0][0x1c8], 0x1 ;  /* 0x00007200004a7a11 */ /* 0x040fe800078008ff */
[----:B------:R-:W-:Y:S01]  /*3cf0*/  LEA.HI.X R75, R0, c[0x0][0x1cc], R3, 0x1, P0 ;  /* 0x00007300004b7a11 */ /* 0x000fe200000f0c03 */
[----:B------:R-:W-:Y:S01]  /*3d00*/  IMAD.MOV.U32 R3, RZ, RZ, R6 ;  /* 0x000000ffff037224 */ /* 0x000fe200078e0006 */
[C---:B------:R-:W-:Y:S04]  /*3d10*/  @!P2 LEA R72, P0, R2.reuse, c[0x0][0x1c8], 0x1 ;  /* 0x000072000248aa11 */ /* 0x040fe800078008ff */
[----:B------:R-:W-:Y:S01]  /*3d20*/  @!P2 LEA.HI.X R73, R2, c[0x0][0x1cc], R8, 0x1, P0 ;  /* 0x000073000249aa11 */ /* 0x000fe200000f0c08 */
[----:B------:R-:W-:Y:S01]  /*3d30*/  IMAD.MOV.U32 R8, RZ, RZ, R5 ;  /* 0x000000ffff087224 */ /* 0x000fe200078e0005 */
[----:B------:R-:W-:Y:S01]  /*3d40*/  ISETP.GE.AND P0, PT, R24, c[0x0][0x27c], PT ;  /* 0x00009f0018007a0c */ /* 0x000fe20003f06270 */
[--C-:B------:R-:W-:Y:S11]  /*3d50*/  IMAD.MOV.U32 R2, RZ, RZ, R7.reuse ;  /* 0x000000ffff027224 */ /* 0x100ff600078e0007 */
[----:B------:R-:W-:Y:S01]  /*3d60*/  @!UPT UIADD3 URZ, URZ, URZ, URZ ;  /* 0x0000003f3f3ff290 */ /* 0x000fe2000fffe03f */
[----:B------:R-:W-:Y:S02]  /*3d70*/  @!P0 SHF.R.U32.HI R0, RZ, 0x10, R7 ;  /* 0x00000010ff008819 */ /* 0x000fe40000011607 */
[----:B------:R-:W-:Y:S02]  /*3d80*/  @!P0 SHF.R.U32.HI R38, RZ, 0x10, R43 ;  /* 0x00000010ff268819 */ /* 0x000fe4000001162b */
[----:B------:R-:W-:Y:S02]  /*3d90*/  @!P0 SHF.R.U64 R46, R40, 0x10, R41 ;  /* 0x00000010282e8819 */ /* 0x000fe40000001229 */
[C---:B-1----:R-:W-:Y:S02]  /*3da0*/  @!P0 SHF.L.U32 R49, R55.reuse, 0x10, RZ ;  /* 0x0000001037318819 */ /* 0x042fe400000006ff */
[----:B------:R-:W-:Y:S02]  /*3db0*/  @!P0 LOP3.LUT R51, R55, 0xffff0000, RZ, 0xc0, !PT ;  /* 0xffff000037338812 */ /* 0x000fe400078ec0ff */
[----:B------:R-:W-:Y:S02]  /*3dc0*/  @!P0 PRMT R45, R45, 0x5410, R46 ;  /* 0x000054102d2d8816 */ /* 0x000fe4000000002e */
[----:B------:R-:W-:Y:S02]  /*3dd0*/  @!P0 SHF.R.U64 R40, R42, 0x10, R43 ;  /* 0x000000102a288819 */ /* 0x000fe4000000122b */
[----:B------:R-:W-:Y:S02]  /*3de0*/  @!P0 SHF.R.U64 R10, R4, 0x10, R5 ;  /* 0x00000010040a8819 */ /* 0x000fe40000001205 */
[----:B------:R-:W-:Y:S01]  /*3df0*/  @!P0 SHF.R.U32.HI R44, RZ, 0x10, R41 ;  /* 0x00000010ff2c8819 */ /* 0x000fe20000011629 */
[----:B------:R-:W-:Y:S01]  /*3e00*/  IMAD.MOV.U32 R41, RZ, RZ, R43 ;  /* 0x000000ffff297224 */ /* 0x000fe200078e002b */
[----:B------:R-:W-:Y:S02]  /*3e10*/  @!P0 LOP3.LUT R43, R53, 0xffff0000, RZ, 0xc0, !PT ;  /* 0xffff0000352b8812 */ /* 0x000fe400078ec0ff */
[----:B------:R-:W-:Y:S02]  /*3e20*/  @!P0 PRMT R44, R47, 0x5410, R44 ;  /* 0x000054102f2c8816 */ /* 0x000fe4000000002c */
[----:B------:R-:W-:Y:S02]  /*3e30*/  @!P0 LOP3.LUT R47, R54, 0xffff0000, RZ, 0xc0, !PT ;  /* 0xffff0000362f8812 */ /* 0x000fe400078ec0ff */
[----:B------:R-:W-:Y:S01]  /*3e40*/  @!P0 PRMT R50, R41, 0x5410, R38 ;  /* 0x0000541029328816 */ /* 0x000fe20000000026 */
[----:B------:R-:W-:Y:S01]  /*3e50*/  @!P0 IMAD.U32 R41, R53, 0x10000, RZ ;  /* 0x0001000035298824 */ /* 0x000fe200078e00ff */
[----:B------:R-:W-:Y:S01]  /*3e60*/  @!P0 PRMT R46, R39, 0x5410, R40 ;  /* 0x00005410272e8816 */ /* 0x000fe20000000028 */
[C---:B------:R-:W-:Y:S01]  /*3e70*/  @!P0 IMAD.U32 R40, R44.reuse, 0x10000, RZ ;  /* 0x000100002c288824 */ /* 0x040fe200078e00ff */
[----:B------:R-:W-:Y:S02]  /*3e80*/  @!P0 LOP3.LUT R42, R44, 0xffff0000, RZ, 0xc0, !PT ;  /* 0xffff00002c2a8812 */ /* 0x000fe400078ec0ff */
[----:B------:R-:W-:Y:S02]  /*3e90*/  @!P0 SHF.R.U32.HI R4, RZ, 0x10, R5 ;  /* 0x00000010ff048819 */ /* 0x000fe40000011605 */
[----:B------:R-:W-:Y:S02]  /*3ea0*/  @!P0 SHF.R.U64 R5, R6, 0x10, R7 ;  /* 0x0000001006058819 */ /* 0x000fe40000001207 */
[----:B------:R-:W-:Y:S02]  /*3eb0*/  @!P0 PRMT R7, R9, 0x5410, R10 ;  /* 0x0000541009078816 */ /* 0x000fe4000000000a */
[----:B------:R-:W-:Y:S02]  /*3ec0*/  @!P0 SHF.L.U32 R9, R52, 0x10, RZ ;  /* 0x0000001034098819 */ /* 0x000fe400000006ff */
[----:B------:R-:W-:Y:S01]  /*3ed0*/  @!P0 PRMT R10, R2, 0x5410, R0 ;  /* 0x00005410020a8816 */ /* 0x000fe20000000000 */
[----:B------:R-:W-:Y:S01]  /*3ee0*/  @!P0 IMAD.U32 R0, R12, 0x10000, RZ ;  /* 0x000100000c008824 */ /* 0x000fe200078e00ff */
[----:B------:R-:W-:Y:S01]  /*3ef0*/  @!P0 PRMT R6, R8, 0x5410, R4 ;  /* 0x0000541008068816 */ /* 0x000fe20000000004 */
[----:B------:R-:W-:Y:S01]  /*3f00*/  @!P0 IMAD.U32 R2, R7, 0x10000, RZ ;  /* 0x0001000007028824 */ /* 0x000fe200078e00ff */
[----:B------:R-:W-:Y:S01]  /*3f10*/  @!P0 PRMT R8, R3, 0x5410, R5 ;  /* 0x0000541003088816 */ /* 0x000fe20000000005 */
[----:B------:R-:W-:Y:S01]  /*3f20*/  @!P0 IMAD.U32 R5, R45, 0x10000, RZ ;  /* 0x000100002d058824 */ /* 0x000fe200078e00ff */
[----:B------:R-:W-:Y:S01]  /*3f30*/  @!P0 SHF.L.U32 R3, R13, 0x10, RZ ;  /* 0x000000100d038819 */ /* 0x000fe200000006ff */
[C---:B------:R-:W-:Y:S01]  /*3f40*/  @!P0 IMAD.U32 R4, R6.reuse, 0x10000, RZ ;  /* 0x0001000006048824 */ /* 0x040fe200078e00ff */
[----:B------:R-:W-:Y:S01]  /*3f50*/  @!P0 LOP3.LUT R6, R6, 0xffff0000, RZ, 0xc0, !PT ;  /* 0xffff000006068812 */ /* 0x000fe200078ec0ff */
[C---:B------:R-:W-:Y:S01]  /*3f60*/  @!P0 FMUL.FTZ R38, R0.reuse, R5 ;  /* 0x0000000500268220 */ /* 0x040fe20000410000 */
[----:B------:R-:W-:Y:S01]  /*3f70*/  @!P0 LOP3.LUT R7, R7, 0xffff0000, RZ, 0xc0, !PT ;  /* 0xffff000007078812 */ /* 0x000fe200078ec0ff */
[----:B------:R-:W-:Y:S02]  /*3f80*/  @!P0 FMUL.FTZ R0, R0, R2 ;  /* 0x0000000200008220 */ /* 0x000fe40000410000 */
[----:B------:R-:W-:Y:S02]  /*3f90*/  @!P0 FMUL.FTZ R39, R3, R40 ;  /* 0x0000002803278220 */ /* 0x000fe40000410000 */
[----:B------:R-:W-:Y:S01]  /*3fa0*/  @!P0 FFMA.FTZ R82, R9, R2, -R38 ;  /* 0x0000000209528223 */ /* 0x000fe20000010826 */
[----:B------:R-:W-:Y:S01]  /*3fb0*/  @!P0 LOP3.LUT R2, R13, 0xffff0000, RZ, 0xc0, !PT ;  /* 0xffff00000d028812 */ /* 0x000fe200078ec0ff */
[----:B------:R-:W-:Y:S01]  /*3fc0*/  @!P0 FFMA.FTZ R0, R5, R9, R0 ;  /* 0x0000000905008223 */ /* 0x000fe20000010000 */
[----:B------:R-:W-:Y:S01]  /*3fd0*/  @!P0 LOP3.LUT R5, R12, 0xffff0000, RZ, 0xc0, !PT ;  /* 0xffff00000c058812 */ /* 0x000fe200078ec0ff */
[----:B------:R-:W-:Y:S01]  /*3fe0*/  @!P0 FFMA.FTZ R81, R41, R4, -R39 ;  /* 0x0000000429518223 */ /* 0x000fe20000010827 */
[----:B------:R-:W-:Y:S01]  /*3ff0*/  @!P0 LOP3.LUT R39, R52, 0xffff0000, RZ, 0xc0, !PT ;  /* 0xffff000034278812 */ /* 0x000fe200078ec0ff */
[----:B------:R-:W-:Y:S01]  /*4000*/  @!P0 FMUL.FTZ R9, R2, R42 ;  /* 0x0000002a02098220 */ /* 0x000fe20000410000 */
[----:B------:R-:W-:Y:S01]  /*4010*/  @!P0 LOP3.LUT R38, R45, 0xffff0000, RZ, 0xc0, !PT ;  /* 0xffff00002d268812 */ /* 0x000fe200078ec0ff */
[----:B------:R-:W-:Y:S01]  /*4020*/  @!P0 FMUL.FTZ R3, R3, R4 ;  /* 0x0000000403038220 */ /* 0x000fe20000410000 */
[----:B------:R-:W-:Y:S01]  /*4030*/  @!P0 SHF.L.U32 R45, R54, 0x10, RZ ;  /* 0x00000010362d8819 */ /* 0x000fe200000006ff */
[----:B------:R-:W-:Y:S02]  /*4040*/  @!P0 FMUL.FTZ R4, R2, R6 ;  /* 0x0000000602048220 */ /* 0x000fe40000410000 */
[----:B------:R-:W-:Y:S02]  /*4050*/  @!P0 FMUL.FTZ R44, R5, R38 ;  /* 0x00000026052c8220 */ /* 0x000fe40000410000 */
[----:B------:R-:W-:Y:S01]  /*4060*/  @!P0 FFMA.FTZ R78, R43, R6, -R9 ;  /* 0x000000062b4e8223 */ /* 0x000fe20000010809 */
[----:B------:R-:W-:Y:S01]  /*4070*/  @!P0 LOP3.LUT R6, R14, 0xffff0000, RZ, 0xc0, !PT ;  /* 0xffff00000e068812 */ /* 0x000fe200078ec0ff */
[-C--:B------:R-:W-:Y:S02]  /*4080*/  @!P0 FFMA.FTZ R76, R39, R7.reuse, -R44 ;  /* 0x00000007274c8223 */ /* 0x080fe4000001082c */
[C---:B------:R-:W-:Y:S01]  /*4090*/  @!P0 IMAD.U32 R44, R46.reuse, 0x10000, RZ ;  /* 0x000100002e2c8824 */ /* 0x040fe200078e00ff */
[----:B------:R-:W-:Y:S01]  /*40a0*/  @!P0 LOP3.LUT R46, R46, 0xffff0000, RZ, 0xc0, !PT ;  /* 0xffff00002e2e8812 */ /* 0x000fe200078ec0ff */
[----:B------:R-:W-:Y:S02]  /*40b0*/  @!P0 FMUL.FTZ R2, R5, R7 ;  /* 0x0000000705028220 */ /* 0x000fe40000410000 */
[----:B------:R-:W-:Y:S02]  /*40c0*/  @!P0 IMAD.U32 R5, R14, 0x10000, RZ ;  /* 0x000100000e058824 */ /* 0x000fe400078e00ff */
[C---:B------:R-:W-:Y:S01]  /*40d0*/  @!P0 IMAD.U32 R7, R8.reuse, 0x10000, RZ ;  /* 0x0001000008078824 */ /* 0x040fe200078e00ff */
[----:B------:R-:W-:Y:S01]  /*40e0*/  @!P0 LOP3.LUT R8, R8, 0xffff0000, RZ, 0xc0, !PT ;  /* 0xffff000008088812 */ /* 0x000fe200078ec0ff */
[C---:B------:R-:W-:Y:S02]  /*40f0*/  @!P0 FMUL.FTZ R48, R6.reuse, R46 ;  /* 0x0000002e06308220 */ /* 0x040fe40000410000 */
[----:B------:R-:W-:Y:S02]  /*4100*/  @!P0 FMUL.FTZ R9, R5, R44 ;  /* 0x0000002c05098220 */ /* 0x000fe40000410000 */
[-C--:B------:R-:W-:Y:S02]  /*4110*/  @!P0 FMUL.FTZ R6, R6, R8.reuse ;  /* 0x0000000806068220 */ /* 0x080fe40000410000 */
[----:B------:R-:W-:Y:S01]  /*4120*/  @!P0 FFMA.FTZ R70, R47, R8, -R48 ;  /* 0x000000082f468223 */ /* 0x000fe20000010830 */
[----:B------:R-:W-:Y:S01]  /*4130*/  @!P0 LOP3.LUT R8, R15, 0xffff0000, RZ, 0xc0, !PT ;  /* 0xffff00000f088812 */ /* 0x000fe200078ec0ff */
[C---:B------:R-:W-:Y:S01]  /*4140*/  @!P0 IMAD.U32 R48, R50.reuse, 0x10000, RZ ;  /* 0x0001000032308824 */ /* 0x040fe200078e00ff */
[----:B------:R-:W-:Y:S01]  /*4150*/  @!P0 LOP3.LUT R50, R50, 0xffff0000, RZ, 0xc0, !PT ;  /* 0xffff000032328812 */ /* 0x000fe200078ec0ff */
[-C--:B------:R-:W-:Y:S02]  /*4160*/  @!P0 FMUL.FTZ R5, R5, R7.reuse ;  /* 0x0000000705058220 */ /* 0x080fe40000410000 */
[----:B------:R-:W-:Y:S02]  /*4170*/  @!P0 FFMA.FTZ R71, R45, R7, -R9 ;  /* 0x000000072d478223 */ /* 0x000fe40000010809 */
[----:B------:R-:W-:Y:S02]  /*4180*/  @!P0 IMAD.U32 R7, R15, 0x10000, RZ ;  /* 0x000100000f078824 */ /* 0x000fe400078e00ff */
[C---:B------:R-:W-:Y:S01]  /*4190*/  @!P0 IMAD.U32 R9, R10.reuse, 0x10000, RZ ;  /* 0x000100000a098824 */ /* 0x040fe200078e00ff */
[----:B------:R-:W-:Y:S01]  /*41a0*/  @!P0 LOP3.LUT R10, R10, 0xffff0000, RZ, 0xc0, !PT ;  /* 0xffff00000a0a8812 */ /* 0x000fe200078ec0ff */
[----:B------:R-:W-:Y:S01]  /*41b0*/  @!P0 FFMA.FTZ R2, R38, R39, R2 ;  /* 0x0000002726028223 */ /* 0x000fe20000010002 */
[----:B------:R-:W-:Y:S01]  /*41c0*/  @!P0 F2FP.BF16.PACK_AB R39, R78, R81 ;  /* 0x000000514e27823e */ /* 0x000fe200000010ff */
[----:B------:R-:W-:Y:S01]  /*41d0*/  @!P0 FMUL.FTZ R68, R7, R48 ;  /* 0x0000003007448220 */ /* 0x000fe20000410000 */
[----:B------:R-:W-:Y:S01]  /*41e0*/  @!P0 F2FP.BF16.PACK_AB R38, R76, R82 ;  /* 0x000000524c26823e */ /* 0x000fe200000010ff */
[----:B------:R-:W-:Y:S01]  /*41f0*/  @!P0 FMUL.FTZ R69, R8, R50 ;  /* 0x0000003208458220 */ /* 0x000fe20000410000 */
[----:B------:R-:W-:Y:S01]  /*4200*/  @!P0 F2FP.BF16.PACK_AB R0, R2, R0 ;  /* 0x000000000200823e */ /* 0x000fe200000010ff */
[----:B------:R-:W-:Y:S01]  /*4210*/  @!P0 FFMA.FTZ R3, R40, R41, R3 ;  /* 0x0000002928038223 */ /* 0x000fe20000010003 */
[----:B------:R-:W-:Y:S01]  /*4220*/  @!P0 MOV R52, R38 ;  /* 0x0000002600348202 */ /* 0x000fe20000000f00 */
[----:B------:R-:W-:Y:S02]  /*4230*/  @!P0 FFMA.FTZ R4, R42, R43, R4 ;  /* 0x0000002b2a048223 */ /* 0x000fe40000010004 */
[----:B------:R-:W-:Y:S02]  /*4240*/  @!P0 FFMA.FTZ R68, R49, R9, -R68 ;  /* 0x0000000931448223 */ /* 0x000fe40000010844 */
        /* <DEDUP_REMOVED lines=9> */
[----:B------:R-:W-:Y:S02]  /*42e0*/  @!P0 FFMA.FTZ R7, R48, R49, R7 ;  /* 0x0000003130078223 */ /* 0x000fe40000010007 */
[----:B------:R-:W-:Y:S01]  /*42f0*/  @!P0 FFMA.FTZ R8, R50, R51, R8 ;  /* 0x0000003332088223 */ /* 0x000fe20000010008 */
[----:B------:R-:W-:Y:S01]  /*4300*/  @!P0 F2FP.BF16.PACK_AB R5, R6, R5 ;  /* 0x000000050605823e */ /* 0x000fe200000010ff */
[----:B------:R-:W-:Y:S02]  /*4310*/  @!P0 IMAD.MOV.U32 R53, RZ, RZ, R39 ;  /* 0x000000ffff358224 */ /* 0x000fe400078e0027 */
        /* <DEDUP_REMOVED lines=8> */
.L_x_557:
[----:B------:R-:W-:Y:S05]  /*43a0*/  BSYNC B0 ;  /* 0x0000000000007941 */ /* 0x000fea0003800000 */
.L_x_556:
[----:B------:R-:W-:Y:S01]  /*43b0*/  ISETP.GE.AND P0, PT, R26, c[0x0][0x1d4], PT ;  /* 0x000075001a007a0c */ /* 0x000fe20003f06270 */
[----:B------:R-:W-:Y:S01]  /*43c0*/  @!UPT UIADD3 URZ, URZ, URZ, URZ ;  /* 0x0000003f3f3ff290 */ /* 0x000fe2000fffe03f */
[----:B------:R-:W-:Y:S11]  /*43d0*/  BSSY B0, `(.L_x_558) ;  /* 0x0000071000007945 */ /* 0x000ff60003800000 */
[----:B------:R-:W-:-:S05]  /*43e0*/  @P0 BRA `(.L_x_559) ;  /* 0x000006f000000947 */ /* 0x000fca0003800000 */
[----:B------:R-:W-:Y:S01]  /*43f0*/  ISETP.GE.AND P2, PT, R95, c[0x0][0x1d4], PT ;  /* 0x000075005f007a0c */ /* 0x000fe20003f46270 */
[----:B-1----:R-:W-:Y:S01]  /*4400*/  LDS.128 R12, [R119+0x6100] ;  /* 0x00610000770c7984 */ /* 0x002fe20000000c00 */
[-C--:B------:R-:W-:Y:S04]  /*4410*/  IADD3 R0, P1, P0, R86, R80.reuse, R116 ;  /* 0x0000005056007210 */ /* 0x080fe8000783e074 */
[-C--:B------:R-:W-:Y:S03]  /*4420*/  IADD3.X R3, R88, R79.reuse, R125, P1, P0 ;  /* 0x0000004f58037210 */ /* 0x080fe60000fe047d */
[----:B------:R-:W1:Y:S04]  /*4430*/  LDS.128 R48, [R127+0x6100] ;  /* 0x006100007f307984 */ /* 0x000e680000000c00 */
        /* <DEDUP_REMOVED lines=10> */
[----:B------:R-:W-:Y:S01]  /*44e0*/  @!P0 SHF.R.U64 R5, R56, 0x10, R57 ;  /* 0x0000001038058819 */ /* 0x000fe20000001239 */
[----:B-1----:R-:W-:Y:S01]  /*44f0*/  @!P0 IMAD.U32 R10, R48, 0x10000, RZ ;  /* 0x00010000300a8824 */ /* 0x002fe200078e00ff */
[C---:B------:R-:W-:Y:S01]  /*4500*/  @!P0 LOP3.LUT R45, R51.reuse, 0xffff0000, RZ, 0xc0, !PT ;  /* 0xffff0000332d8812 */ /* 0x040fe200078ec0ff */
[----:B------:R-:W-:Y:S01]  /*4510*/  @!P0 IMAD.U32 R43, R51, 0x10000, RZ ;  /* 0x00010000332b8824 */ /* 0x000fe200078e00ff */
[C---:B------:R-:W-:Y:S01]  /*4520*/  @!P0 LOP3.LUT R41, R50.reuse, 0xffff0000, RZ, 0xc0, !PT ;  /* 0xffff000032298812 */ /* 0x040fe200078ec0ff */
[----:B------:R-:W-:Y:S01]  /*4530*/  @!P0 IMAD.U32 R39, R50, 0x10000, RZ ;  /* 0x0001000032278824 */ /* 0x000fe200078e00ff */
[----:B------:R-:W-:Y:S01]  /*4540*/  @!P0 PRMT R9, R28, 0x5432, R2 ;  /* 0x000054321c098816 */ /* 0x000fe20000000002 */
[----:B------:R-:W-:Y:S01]  /*4550*/  @!P0 IMAD.U32 R2, R12, 0x10000, RZ ;  /* 0x000100000c028824 */ /* 0x000fe200078e00ff */
[----:B------:R-:W-:Y:S02]  /*4560*/  @!P0 SHF.R.U64 R0, R16, 0x10, R17 ;  /* 0x0000001010008819 */ /* 0x000fe40000001211 */
[----:B------:R-:W-:Y:S02]  /*4570*/  @!P0 PRMT R16, R64, 0x5410, R5 ;  /* 0x0000541040108816 */ /* 0x000fe40000000005 */
[C---:B------:R-:W-:Y:S02]  /*4580*/  @!P0 PRMT R5, R11.reuse, 0x5410, R3 ;  /* 0x000054100b058816 */ /* 0x040fe40000000003 */
[----:B------:R-:W-:Y:S02]  /*4590*/  @!P0 LOP3.LUT R3, R12, 0xffff0000, RZ, 0xc0, !PT ;  /* 0xffff00000c038812 */ /* 0x000fe400078ec0ff */
[----:B------:R-:W-:Y:S02]  /*45a0*/  @!P0 SHF.R.U32.HI R8, RZ, 0x10, R59 ;  /* 0x00000010ff088819 */ /* 0x000fe4000001163b */
[----:B------:R-:W-:Y:S02]  /*45b0*/  @!P0 SHF.R.U32.HI R6, RZ, 0x10, R57 ;  /* 0x00000010ff068819 */ /* 0x000fe40000011639 */
[----:B------:R-:W-:Y:S02]  /*45c0*/  @!P0 SHF.R.U32.HI R4, RZ, 0x10, R19 ;  /* 0x00000010ff048819 */ /* 0x000fe40000011613 */
[----:B------:R-:W-:Y:S02]  /*45d0*/  @!P0 PRMT R0, R11, 0x5432, R0 ;  /* 0x000054320b008816 */ /* 0x000fe40000000000 */
[C---:B------:R-:W-:Y:S02]  /*45e0*/  @!P0 LOP3.LUT R11, R16.reuse, 0xffff0000, RZ, 0xc0, !PT ;  /* 0xffff0000100b8812 */ /* 0x040fe400078ec0ff */
[----:B------:R-:W-:Y:S01]  /*45f0*/  @!P0 PRMT R38, R65, 0x5410, R8 ;  /* 0x0000541041268816 */ /* 0x000fe20000000008 */
[----:B------:R-:W-:Y:S01]  /*4600*/  @!P0 IMAD.U32 R8, R16, 0x10000, RZ ;  /* 0x0001000010088824 */ /* 0x000fe200078e00ff */
[----:B------:R-:W-:Y:S01]  /*4610*/  @!P0 LOP3.LUT R16, R48, 0xffff0000, RZ, 0xc0, !PT ;  /* 0xffff000030108812 */ /* 0x000fe200078ec0ff */
[----:B------:R-:W-:Y:S01]  /*4620*/  @!P0 FMUL.FTZ R18, R3, R11 ;  /* 0x0000000b03128220 */ /* 0x000fe20000410000 */
[----:B------:R-:W-:Y:S01]  /*4630*/  @!P0 PRMT R19, R64, 0x5432, R6 ;  /* 0x0000543240138816 */ /* 0x000fe20000000006 */
[----:B------:R-:W-:Y:S01]  /*4640*/  @!P0 FMUL.FTZ R17, R2, R8 ;  /* 0x0000000802118220 */ /* 0x000fe20000410000 */
[----:B------:R-:W-:Y:S01]  /*4650*/  @!P0 PRMT R6, R28, 0x5410, R4 ;  /* 0x000054101c068816 */ /* 0x000fe20000000004 */
[----:B------:R-:W-:Y:S01]  /*4660*/  @!P0 IMAD.U32 R42, R38, 0x10000, RZ ;  /* 0x00010000262a8824 */ /* 0x000fe200078e00ff */
[C---:B------:R-:W-:Y:S02]  /*4670*/  @!P0 LOP3.LUT R28, R49.reuse, 0xffff0000, RZ, 0xc0, !PT ;  /* 0xffff0000311c8812 */ /* 0x040fe400078ec0ff */
[----:B------:R-:W-:Y:S02]  /*4680*/  @!P0 LOP3.LUT R4, R0, 0xffff0000, RZ, 0xc0, !PT ;  /* 0xffff000000048812 */ /* 0x000fe400078ec0ff */
[----:B------:R-:W-:Y:S02]  /*4690*/  @!P0 LOP3.LUT R44, R38, 0xffff0000, RZ, 0xc0, !PT ;  /* 0xffff0000262c8812 */ /* 0x000fe400078ec0ff */
[----:B------:R-:W-:Y:S01]  /*46a0*/  @!P0 SHF.R.U64 R7, R58, 0x10, R59 ;  /* 0x000000103a078819 */ /* 0x000fe2000000123b */
[-C--:B------:R-:W-:Y:S02]  /*46b0*/  @!P0 FFMA.FTZ R56, R16, R4.reuse, -R18 ;  /* 0x0000000410388223 */ /* 0x080fe40000010812 */
[----:B------:R-:W-:Y:S01]  /*46c0*/  @!P0 IMAD.U32 R18, R49, 0x10000, RZ ;  /* 0x0001000031128824 */ /* 0x000fe200078e00ff */
[----:B------:R-:W-:Y:S01]  /*46d0*/  @!P0 PRMT R40, R65, 0x5432, R7 ;  /* 0x0000543241288816 */ /* 0x000fe20000000007 */
[----:B------:R-:W-:Y:S04]  /*46e0*/  @!P0 IMAD.U32 R7, R0, 0x10000, RZ ;  /* 0x0001000000078824 */ /* 0x000fe800078e00ff */
[-C--:B------:R-:W-:Y:S02]  /*46f0*/  @!P0 FMUL.FTZ R0, R2, R7.reuse ;  /* 0x0000000702008220 */ /* 0x080fe40000410000 */
[----:B------:R-:W-:Y:S01]  /*4700*/  @!P0 FFMA.FTZ R57, R10, R7, -R17 ;  /* 0x000000070a398223 */ /* 0x000fe20000010811 */
[----:B------:R-:W-:Y:S01]  /*4710*/  @!P0 SHF.L.U32 R17, R19, 0x10, RZ ;  /* 0x0000001013118819 */ /* 0x000fe200000006ff */
[----:B------:R-:W-:Y:S01]  /*4720*/  @!P0 FMUL.FTZ R2, R3, R4 ;  /* 0x0000000403028220 */ /* 0x000fe20000410000 */
[C---:B------:R-:W-:Y:S01]  /*4730*/  @!P0 LOP3.LUT R4, R13.reuse, 0xffff0000, RZ, 0xc0, !PT ;  /* 0xffff00000d048812 */ /* 0x040fe200078ec0ff */
[----:B------:R-:W-:Y:S01]  /*4740*/  @!P0 IMAD.U32 R3, R13, 0x10000, RZ ;  /* 0x000100000d038824 */ /* 0x000fe200078e00ff */
[----:B------:R-:W-:Y:S01]  /*4750*/  @!P0 LOP3.LUT R19, R19, 0xffff0000, RZ, 0xc0, !PT ;  /* 0xffff000013138812 */ /* 0x000fe200078ec0ff */
[C---:B------:R-:W-:Y:S01]  /*4760*/  @!P0 IMAD.U32 R7, R5.reuse, 0x10000, RZ ;  /* 0x0001000005078824 */ /* 0x040fe200078e00ff */
[----:B------:R-:W-:Y:S01]  /*4770*/  @!P0 LOP3.LUT R5, R5, 0xffff0000, RZ, 0xc0, !PT ;  /* 0xffff000005058812 */ /* 0x000fe200078ec0ff */
[----:B------:R-:W-:Y:S02]  /*4780*/  @!P0 FFMA.FTZ R0, R8, R10, R0 ;  /* 0x0000000a08008223 */ /* 0x000fe40000010000 */
[C---:B------:R-:W-:Y:S02]  /*4790*/  @!P0 FMUL.FTZ R10, R4.reuse, R19 ;  /* 0x00000013040a8220 */ /* 0x040fe40000410000 */
[----:B------:R-:W-:Y:S02]  /*47a0*/  @!P0 FMUL.FTZ R8, R3, R17 ;  /* 0x0000001103088220 */ /* 0x000fe40000410000 */
[-C--:B------:R-:W-:Y:S02]  /*47b0*/  @!P0 FMUL.FTZ R4, R4, R5.reuse ;  /* 0x0000000504048220 */ /* 0x080fe40000410000 */
[----:B------:R-:W-:Y:S01]  /*47c0*/  @!P0 FFMA.FTZ R54, R28, R5, -R10 ;  /* 0x000000051c368223 */ /* 0x000fe2000001080a */
[----:B------:R-:W-:Y:S01]  /*47d0*/  @!P0 LOP3.LUT R5, R15, 0xffff0000, RZ, 0xc0, !PT ;  /* 0xffff00000f058812 */ /* 0x000fe200078ec0ff */
[-C--:B------:R-:W-:Y:S02]  /*47e0*/  @!P0 FMUL.FTZ R3, R3, R7.reuse ;  /* 0x0000000703038220 */ /* 0x080fe40000410000 */
[----:B------:R-:W-:Y:S01]  /*47f0*/  @!P0 FFMA.FTZ R55, R18, R7, -R8 ;  /* 0x0000000712378223 */ /* 0x000fe20000010808 */
[C---:B------:R-:W-:Y:S01]  /*4800*/  @!P0 SHF.L.U32 R8, R6.reuse, 0x10, RZ ;  /* 0x0000001006088819 */ /* 0x040fe200000006ff */
[----:B------:R-:W-:Y:S01]  /*4810*/  @!P0 IMAD.U32 R7, R15, 0x10000, RZ ;  /* 0x000100000f078824 */ /* 0x000fe200078e00ff */
[----:B------:R-:W-:Y:S01]  /*4820*/  @!P0 LOP3.LUT R6, R6, 0xffff0000, RZ, 0xc0, !PT ;  /* 0xffff000006068812 */ /* 0x000fe200078ec0ff */
[----:B------:R-:W-:Y:S02]  /*4830*/  @!P0 FMUL.FTZ R38, R5, R44 ;  /* 0x0000002c05268220 */ /* 0x000fe40000410000 */
[C---:B------:R-:W-:Y:S02]  /*4840*/  @!P0 FMUL.FTZ R10, R7.reuse, R42 ;  /* 0x0000002a070a8220 */ /* 0x040fe40000410000 */
[-C--:B------:R-:W-:Y:S02]  /*4850*/  @!P0 FMUL.FTZ R7, R7, R8.reuse ;  /* 0x0000000807078220 */ /* 0x080fe40000410000 */
[----:B------:R-:W-:Y:S02]  /*4860*/  @!P0 FFMA.FTZ R53, R43, R8, -R10 ;  /* 0x000000082b358223 */ /* 0x000fe4000001080a */
[-C--:B------:R-:W-:Y:S02]  /*4870*/  @!P0 FMUL.FTZ R8, R5, R6.reuse ;  /* 0x0000000605088220 */ /* 0x080fe40000410000 */
[----:B------:R-:W-:Y:S01]  /*4880*/  @!P0 FFMA.FTZ R52, R45, R6, -R38 ;  /* 0x000000062d348223 */ /* 0x000fe20000010826 */
[----:B------:R-:W-:Y:S01]  /*4890*/  @!P0 LOP3.LUT R6, R14, 0xffff0000, RZ, 0xc0, !PT ;  /* 0xffff00000e068812 */ /* 0x000fe200078ec0ff */
[C---:B------:R-:W-:Y:S01]  /*48a0*/  @!P0 IMAD.U32 R38, R40.reuse, 0x10000, RZ ;  /* 0x0001000028268824 */ /* 0x040fe200078e00ff */
[----:B------:R-:W-:Y:S01]  /*48b0*/  @!P0 LOP3.LUT R40, R40, 0xffff0000, RZ, 0xc0, !PT ;  /* 0xffff000028288812 */ /* 0x000fe200078ec0ff */
[----:B------:R-:W-:Y:S02]  /*48c0*/  @!P0 IMAD.U32 R5, R14, 0x10000, RZ ;  /* 0x000100000e058824 */ /* 0x000fe400078e00ff */
[C---:B------:R-:W-:Y:S01]  /*48d0*/  @!P0 IMAD.U32 R10, R9.reuse, 0x10000, RZ ;  /* 0x00010000090a8824 */ /* 0x040fe200078e00ff */
[----:B------:R-:W-:Y:S01]  /*48e0*/  @!P0 LOP3.LUT R9, R9, 0xffff0000, RZ, 0xc0, !PT ;  /* 0xffff000009098812 */ /* 0x000fe200078ec0ff */
[----:B------:R-:W-:Y:S02]  /*48f0*/  @!P0 FMUL.FTZ R46, R5, R38 ;  /* 0x00000026052e8220 */ /* 0x000fe40000410000 */
[----:B------:R-:W-:Y:S02]  /*4900*/  @!P0 FMUL.FTZ R47, R6, R40 ;  /* 0x00000028062f8220 */ /* 0x000fe40000410000 */
[----:B------:R-:W-:Y:S01]  /*4910*/  @!P0 FFMA.FTZ R2, R11, R16, R2 ;  /* 0x000000100b028223 */ /* 0x000fe20000010002 */
[----:B------:R-:W-:Y:S01]  /*4920*/  @!P0 F2FP.BF16.PACK_AB R16, R54, R55 ;  /* 0x000000373610823e */ /* 0x000fe200000010ff */
[----:B------:R-:W-:Y:S01]  /*4930*/  @!P0 FMUL.FTZ R5, R5, R10 ;  /* 0x0000000a05058220 */ /* 0x000fe20000410000 */
[----:B------:R-:W-:Y:S01]  /*4940*/  @!P0 F2FP.BF16.PACK_AB R11, R56, R57 ;  /* 0x00000039380b823e */ /* 0x000fe200000010ff */
[----:B------:R-:W-:Y:S01]  /*4950*/  @!P0 FFMA.FTZ R3, R17, R18, R3 ;  /* 0x0000001211038223 */ /* 0x000fe20000010003 */
[----:B------:R-:W-:Y:S01]  /*4960*/  @!P0 F2FP.BF16.PACK_AB R0, R2, R0 ;  /* 0x000000000200823e */ /* 0x000fe200000010ff */
[----:B------:R-:W-:Y:S01]  /*4970*/  @!P0 FFMA.FTZ R46, R39, R10, -R46 ;  /* 0x0000000a272e8223 */ /* 0x000fe2000001082e */
[----:B------:R-:W-:Y:S01]  /*4980*/  @!P0 MOV R48, R11 ;  /* 0x0000000b00308202 */ /* 0x000fe20000000f00 */
[----:B------:R-:W-:Y:S01]  /*4990*/  @!P0 FMUL.FTZ R6, R6, R9 ;  /* 0x0000000906068220 */ /* 0x000fe20000410000 */
[----:B------:R-:W-:Y:S01]  /*49a0*/  @!P0 F2FP.BF16.PACK_AB R10, R52, R53 ;  /* 0x00000035340a823e */ /* 0x000fe200000010ff */
        /* <DEDUP_REMOVED lines=19> */
.L_x_559:
[----:B------:R-:W-:Y:S05]  /*4ae0*/  BSYNC B0 ;  /* 0x0000000000007941 */ /* 0x000fea0003800000 */
.L_x_558:
[----:B------:R-:W-:Y:S11]  /*4af0*/  ISETP.GE.AND P0, PT, R27, c[0x0][0x1d4], PT ;  /* 0x000075001b007a0c */ /* 0x000ff60003f06270 */
[----:B------:R-:W-:Y:S02]  /*4b00*/  @!UPT UIADD3 URZ, URZ, URZ, URZ ;  /* 0x0000003f3f3ff290 */ /* 0x000fe4000fffe03f */
[----:B------:R-:W-:-:S05]  /*4b10*/  @P0 BRA `(.L_x_543) ;  /* 0x000008f000000947 */ /* 0x000fca0003800000 */
[----:B------:R-:W-:Y:S01]  /*4b20*/  IADD3 R0, P1, P0, R86, R80, R101 ;  /* 0x0000005056007210 */ /* 0x000fe2000783e065 */
[----:B-1----:R-:W1:Y:S03]  /*4b30*/  LDS.128 R12, [R118+0x6100] ;  /* 0x00610000760c7984 */ /* 0x002e660000000c00 */
[----:B------:R-:W-:Y:S02]  /*4b40*/  IADD3.X R2, R88, R79, R124, P1, P0 ;  /* 0x0000004f58027210 */ /* 0x000fe40000fe047c */
[C---:B------:R-:W-:Y:S03]  /*4b50*/  LEA R54, P0, R0.reuse, c[0x0][0x1c8], 0x1 ;  /* 0x0000720000367a11 */ /* 0x040fe600078008ff */
[----:B------:R-:W2:Y:S01]  /*4b60*/  LDS.128 R44, [R126+0x6100] ;  /* 0x006100007e2c7984 */ /* 0x000ea20000000c00 */
[----:B------:R-:W-:Y:S02]  /*4b70*/  LEA.HI.X R55, R0, c[0x0][0x1cc], R2, 0x1, P0 ;  /* 0x0000730000377a11 */ /* 0x000fe400000f0c02 */
[----:B------:R-:W-:Y:S11]  /*4b80*/  ISETP.GE.AND P0, PT, R27, c[0x0][0x27c], PT ;  /* 0x00009f001b007a0c */ /* 0x000ff60003f06270 */
[----:B------:R-:W-:Y:S02]  /*4b90*/  @!UPT UIADD3 URZ, URZ, URZ, URZ ;  /* 0x0000003f3f3ff290 */ /* 0x000fe4000fffe03f */
[----:B------:R-:W-:Y:S02]  /*4ba0*/  @!P0 SHF.R.U32.HI R0, RZ, 0x10, R21 ;  /* 0x00000010ff008819 */ /* 0x000fe40000011615 */
[----:B------:R-:W-:Y:S02]  /*4bb0*/  @!P0 SHF.R.U64 R4, R22, 0x10, R23 ;  /* 0x0000001016048819 */ /* 0x000fe40000001217 */
[----:B------:R-:W-:Y:S02]  /*4bc0*/  @!P0 SHF.R.U64 R3, R20, 0x10, R21 ;  /* 0x0000001014038819 */ /* 0x000fe40000001215 */
[----:B------:R-:W-:Y:S02]  /*4bd0*/  @!P0 SHF.R.U32.HI R5, RZ, 0x10, R23 ;  /* 0x00000010ff058819 */ /* 0x000fe40000011617 */
[----:B------:R-:W-:Y:S02]  /*4be0*/  @!P0 PRMT R6, R29, 0x5432, R3 ;  /* 0x000054321d068816 */ /* 0x000fe40000000003 */
[----:B------:R-:W-:Y:S02]  /*4bf0*/  @!P0 SHF.R.U32.HI R2, RZ, 0x10, R61 ;  /* 0x00000010ff028819 */ /* 0x000fe4000001163d */
[----:B------:R-:W-:Y:S02]  /*4c00*/  @!P0 PRMT R10, R32, 0x5410, R4 ;  /* 0x00005410200a8816 */ /* 0x000fe40000000004 */
[----:B------:R-:W-:Y:S01]  /*4c10*/  @!P0 PRMT R22, R66, 0x5410, R2 ;  /* 0x0000541042168816 */ /* 0x000fe20000000002 */
[----:B-1----:R-:W-:Y:S01]  /*4c20*/  @!P0 IMAD.U32 R3, R13, 0x10000, RZ ;  /* 0x000100000d038824 */ /* 0x002fe200078e00ff */
[----:B------:R-:W-:Y:S03]  /*4c30*/  @!P0 PRMT R2, R29, 0x5410, R0 ;  /* 0x000054101d028816 */ /* 0x000fe60000000000 */
[----:B------:R-:W-:Y:S01]  /*4c40*/  @!P0 IMAD.U32 R20, R22, 0x10000, RZ ;  /* 0x0001000016148824 */ /* 0x000fe200078e00ff */
[----:B------:R-:W-:Y:S01]  /*4c50*/  @!P0 PRMT R9, R32, 0x5432, R5 ;  /* 0x0000543220098816 */ /* 0x000fe20000000005 */
[----:B------:R-:W-:Y:S01]  /*4c60*/  @!P0 IMAD.U32 R0, R2, 0x10000, RZ ;  /* 0x0001000002008824 */ /* 0x000fe200078e00ff */
[----:B------:R-:W-:Y:S01]  /*4c70*/  @!P0 SHF.L.U32 R5, R12, 0x10, RZ ;  /* 0x000000100c058819 */ /* 0x000fe200000006ff */
[C---:B--2---:R-:W-:Y:S01]  /*4c80*/  @!P0 IMAD.U32 R21, R45.reuse, 0x10000, RZ ;  /* 0x000100002d158824 */ /* 0x044fe200078e00ff */
[----:B------:R-:W-:Y:S01]  /*4c90*/  @!P0 LOP3.LUT R23, R45, 0xffff0000, RZ, 0xc0, !PT ;  /* 0xffff00002d178812 */ /* 0x000fe200078ec0ff */
[C---:B------:R-:W-:Y:S01]  /*4ca0*/  @!P0 FMUL.FTZ R4, R3.reuse, R20 ;  /* 0x0000001403048220 */ /* 0x040fe20000410000 */
[----:B------:R-:W-:Y:S01]  /*4cb0*/  @!P0 LOP3.LUT R38, R46, 0xffff0000, RZ, 0xc0, !PT ;  /* 0xffff00002e268812 */ /* 0x000fe200078ec0ff */
[-C--:B------:R-:W-:Y:S01]  /*4cc0*/  @!P0 FMUL.FTZ R3, R3, R0.reuse ;  /* 0x0000000003038220 */ /* 0x080fe20000410000 */
[----:B------:R-:W-:Y:S01]  /*4cd0*/  @!P0 SHF.L.U32 R40, R47, 0x10, RZ ;  /* 0x000000102f288819 */ /* 0x000fe200000006ff */
[----:B------:R-:W-:Y:S01]  /*4ce0*/  @!P0 FFMA.FTZ R58, R21, R0, -R4 ;  /* 0x00000000153a8223 */ /* 0x000fe20000010804 */
[----:B------:R-:W-:Y:S01]  /*4cf0*/  @!P0 LOP3.LUT R42, R47, 0xffff0000, RZ, 0xc0, !PT ;  /* 0xffff00002f2a8812 */ /* 0x000fe200078ec0ff */
[----:B------:R-:W-:Y:S01]  /*4d00*/  @!P0 IMAD.U32 R17, R44, 0x10000, RZ ;  /* 0x000100002c118824 */ /* 0x000fe200078e00ff */
[----:B------:R-:W-:Y:S01]  /*4d10*/  @!P0 LOP3.LUT R2, R2, 0xffff0000, RZ, 0xc0, !PT ;  /* 0xffff000002028812 */ /* 0x000fe200078ec0ff */
[----:B------:R-:W-:Y:S01]  /*4d20*/  @!P0 IMAD.U32 R29, R46, 0x10000, RZ ;  /* 0x000100002e1d8824 */ /* 0x000fe200078e00ff */
[----:B------:R-:W-:Y:S02]  /*4d30*/  @!P0 LOP3.LUT R0, R13, 0xffff0000, RZ, 0xc0, !PT ;  /* 0xffff00000d008812 */ /* 0x000fe400078ec0ff */
[----:B------:R-:W-:Y:S02]  /*4d40*/  @!P0 LOP3.LUT R22, R22, 0xffff0000, RZ, 0xc0, !PT ;  /* 0xffff000016168812 */ /* 0x000fe400078ec0ff */
[----:B------:R-:W-:Y:S01]  /*4d50*/  @!P0 SHF.R.U64 R7, R62, 0x10, R63 ;  /* 0x000000103e078819 */ /* 0x000fe2000000123f */
[----:B------:R-:W-:Y:S01]  /*4d60*/  @!P0 FMUL.FTZ R4, R0, R2 ;  /* 0x0000000200048220 */ /* 0x000fe20000410000 */
[----:B------:R-:W-:Y:S01]  /*4d70*/  @!P0 SHF.R.U64 R18, R60, 0x10, R61 ;  /* 0x000000103c128819 */ /* 0x000fe2000000123d */
[----:B------:R-:W-:Y:S01]  /*4d80*/  @!P0 FMUL.FTZ R8, R0, R22 ;  /* 0x0000001600088220 */ /* 0x000fe20000410000 */
[----:B------:R-:W-:Y:S01]  /*4d90*/  @!P0 PRMT R11, R67, 0x5410, R7 ;  /* 0x00005410430b8816 */ /* 0x000fe20000000007 */
[C---:B------:R-:W-:Y:S01]  /*4da0*/  @!P0 IMAD.U32 R7, R6.reuse, 0x10000, RZ ;  /* 0x0001000006078824 */ /* 0x040fe200078e00ff */
[----:B------:R-:W-:Y:S01]  /*4db0*/  @!P0 LOP3.LUT R6, R6, 0xffff0000, RZ, 0xc0, !PT ;  /* 0xffff000006068812 */ /* 0x000fe200078ec0ff */
[----:B------:R-:W-:Y:S01]  /*4dc0*/  @!P0 FFMA.FTZ R57, R23, R2, -R8 ;  /* 0x0000000217398223 */ /* 0x000fe20000010808 */
[----:B------:R-:W-:Y:S01]  /*4dd0*/  @!P0 PRMT R18, R66, 0x5432, R18 ;  /* 0x0000543242128816 */ /* 0x000fe20000000012 */
[-C--:B------:R-:W-:Y:S01]  /*4de0*/  @!P0 FMUL.FTZ R0, R5, R7.reuse ;  /* 0x0000000705008220 */ /* 0x080fe20000410000 */
[----:B------:R-:W-:Y:S01]  /*4df0*/  @!P0 LOP3.LUT R2, R12, 0xffff0000, RZ, 0xc0, !PT ;  /* 0xffff00000c028812 */ /* 0x000fe200078ec0ff */
[----:B------:R-:W-:Y:S01]  /*4e00*/  @!P0 IMAD.U32 R28, R11, 0x10000, RZ ;  /* 0x000100000b1c8824 */ /* 0x000fe200078e00ff */
[----:B------:R-:W-:Y:S01]  /*4e10*/  @!P0 SHF.R.U32.HI R41, RZ, 0x10, R63 ;  /* 0x00000010ff298819 */ /* 0x000fe2000001163f */
[C---:B------:R-:W-:Y:S01]  /*4e20*/  @!P0 IMAD.U32 R16, R18.reuse, 0x10000, RZ ;  /* 0x0001000012108824 */ /* 0x040fe200078e00ff */
[----:B------:R-:W-:Y:S02]  /*4e30*/  @!P0 LOP3.LUT R18, R18, 0xffff0000, RZ, 0xc0, !PT ;  /* 0xffff000012128812 */ /* 0x000fe400078ec0ff */
[----:B------:R-:W-:Y:S01]  /*4e40*/  @!P0 PRMT R41, R67, 0x5432, R41 ;  /* 0x0000543243298816 */ /* 0x000fe20000000029 */
[----:B------:R-:W-:Y:S01]  /*4e50*/  @!P0 FMUL.FTZ R19, R5, R16 ;  /* 0x0000001005138220 */ /* 0x000fe20000410000 */
[----:B------:R-:W-:Y:S01]  /*4e60*/  @!P0 SHF.L.U32 R5, R14, 0x10, RZ ;  /* 0x000000100e058819 */ /* 0x000fe200000006ff */
[----:B------:R-:W-:Y:S02]  /*4e70*/  @!P0 FMUL.FTZ R8, R2, R18 ;  /* 0x0000001202088220 */ /* 0x000fe40000410000 */
[----:B------:R-:W-:Y:S01]  /*4e80*/  @!P0 FFMA.FTZ R56, R17, R7, -R19 ;  /* 0x0000000711388223 */ /* 0x000fe20000010813 */
[----:B------:R-:W-:Y:S01]  /*4e90*/  @!P0 LOP3.LUT R19, R44, 0xffff0000, RZ, 0xc0, !PT ;  /* 0xffff00002c138812 */ /* 0x000fe200078ec0ff */
[----:B------:R-:W-:Y:S02]  /*4ea0*/  @!P0 IMAD.U32 R7, R10, 0x10000, RZ ;  /* 0x000100000a078824 */ /* 0x000fe400078e00ff */
[----:B------:R-:W-:Y:S02]  /*4eb0*/  @!P0 FMUL.FTZ R32, R5, R28 ;  /* 0x0000001c05208220 */ /* 0x000fe40000410000 */
[-C--:B------:R-:W-:Y:S02]  /*4ec0*/  @!P0 FMUL.FTZ R2, R2, R6.reuse ;  /* 0x0000000602028220 */ /* 0x080fe40000410000 */
[----:B------:R-:W-:Y:S01]  /*4ed0*/  @!P0 FFMA.FTZ R53, R19, R6, -R8 ;  /* 0x0000000613358223 */ /* 0x000fe20000010808 */
[----:B------:R-:W-:Y:S01]  /*4ee0*/  @!P0 LOP3.LUT R6, R14, 0xffff0000, RZ, 0xc0, !PT ;  /* 0xffff00000e068812 */ /* 0x000fe200078ec0ff */
[-C--:B------:R-:W-:Y:S01]  /*4ef0*/  @!P0 FFMA.FTZ R52, R29, R7.reuse, -R32 ;  /* 0x000000071d348223 */ /* 0x080fe20000010820 */
[----:B------:R-:W-:Y:S01]  /*4f00*/  @!P0 LOP3.LUT R32, R11, 0xffff0000, RZ, 0xc0, !PT ;  /* 0xffff00000b208812 */ /* 0x000fe200078ec0ff */
[----:B------:R-:W-:Y:S01]  /*4f10*/  @!P0 IMAD.U32 R39, R41, 0x10000, RZ ;  /* 0x0001000029278824 */ /* 0x000fe200078e00ff */
[----:B------:R-:W-:Y:S01]  /*4f20*/  @!P0 LOP3.LUT R11, R10, 0xffff0000, RZ, 0xc0, !PT ;  /* 0xffff00000a0b8812 */ /* 0x000fe200078ec0ff */
[----:B------:R-:W-:Y:S01]  /*4f30*/  @!P0 FMUL.FTZ R5, R5, R7 ;  /* 0x0000000705058220 */ /* 0x000fe20000410000 */
[C---:B------:R-:W-:Y:S01]  /*4f40*/  @!P0 LOP3.LUT R8, R15.reuse, 0xffff0000, RZ, 0xc0, !PT ;  /* 0xffff00000f088812 */ /* 0x040fe200078ec0ff */
[----:B------:R-:W-:Y:S01]  /*4f50*/  @!P0 IMAD.U32 R7, R15, 0x10000, RZ ;  /* 0x000100000f078824 */ /* 0x000fe200078e00ff */
[----:B------:R-:W-:Y:S01]  /*4f60*/  @!P0 LOP3.LUT R41, R41, 0xffff0000, RZ, 0xc0, !PT ;  /* 0xffff000029298812 */ /* 0x000fe200078ec0ff */
[C---:B------:R-:W-:Y:S01]  /*4f70*/  @!P0 IMAD.U32 R10, R9.reuse, 0x10000, RZ ;  /* 0x00010000090a8824 */ /* 0x040fe200078e00ff */
[----:B------:R-:W-:Y:S01]  /*4f80*/  @!P0 LOP3.LUT R9, R9, 0xffff0000, RZ, 0xc0, !PT ;  /* 0xffff000009098812 */ /* 0x000fe200078ec0ff */
[----:B------:R-:W-:Y:S02]  /*4f90*/  @!P0 FMUL.FTZ R49, R6, R32 ;  /* 0x0000002006318220 */ /* 0x000fe40000410000 */
[----:B------:R-:W-:Y:S02]  /*4fa0*/  @!P0 FFMA.FTZ R0, R16, R17, R0 ;  /* 0x0000001110008223 */ /* 0x000fe40000010000 */
[----:B------:R-:W-:Y:S02]  /*4fb0*/  @!P0 FMUL.FTZ R48, R7, R39 ;  /* 0x0000002707308220 */ /* 0x000fe40000410000 */
[----:B------:R-:W-:Y:S02]  /*4fc0*/  @!P0 FMUL.FTZ R43, R8, R41 ;  /* 0x00000029082b8220 */ /* 0x000fe40000410000 */
[----:B------:R-:W-:Y:S02]  /*4fd0*/  @!P0 FFMA.FTZ R2, R18, R19, R2 ;  /* 0x0000001312028223 */ /* 0x000fe40000010002 */
[----:B------:R-:W-:Y:S02]  /*4fe0*/  @!P0 FFMA.FTZ R49, R38, R11, -R49 ;  /* 0x0000000b26318223 */ /* 0x000fe40000010831 */
[----:B------:R-:W-:Y:S01]  /*4ff0*/  @!P0 FFMA.FTZ R3, R20, R21, R3 ;  /* 0x0000001514038223 */ /* 0x000fe20000010003 */
[----:B------:R-:W-:Y:S01]  /*5000*/  @!P0 F2FP.BF16.PACK_AB R0, R2, R0 ;  /* 0x000000000200823e */ /* 0x000fe200000010ff */
[----:B------:R-:W-:Y:S01]  /*5010*/  @!P0 FFMA.FTZ R51, R40, R10, -R48 ;  /* 0x0000000a28338223 */ /* 0x000fe20000010830 */
[----:B------:R-:W-:Y:S01]  /*5020*/  @!P0 F2FP.BF16.PACK_AB R48, R57, R58 ;  /* 0x0000003a3930823e */ /* 0x000fe200000010ff */
[----:B------:R-:W-:Y:S01]  /*5030*/  @!P0 FFMA.FTZ R50, R42, R9, -R43 ;  /* 0x000000092a328223 */ /* 0x000fe2000001082b */
[----:B------:R-:W-:Y:S01]  /*5040*/  @!P0 F2FP.BF16.PACK_AB R43, R53, R56 ;  /* 0x00000038352b823e */ /* 0x000fe200000010ff */
[----:B------:R-:W-:Y:S02]  /*5050*/  @!P0 FMUL.FTZ R6, R6, R11 ;  /* 0x0000000b06068220 */ /* 0x000fe40000410000 */
[----:B------:R-:W-:Y:S01]  /*5060*/  @!P0 FFMA.FTZ R4, R22, R23, R4 ;  /* 0x0000001716048223 */ /* 0x000fe20000010004 */
[----:B------:R-:W-:Y:S01]  /*5070*/  @!P0 MOV R44, R43 ;  /* 0x0000002b002c8202 */ /* 0x000fe20000000f00 */
[----:B------:R-:W-:Y:S01]  /*5080*/  @!P0 FMUL.FTZ R7, R7, R10 ;  /* 0x0000000a07078220 */ /* 0x000fe20000410000 */
[----:B------:R-:W-:Y:S01]  /*5090*/  @!P0 F2FP.BF16.PACK_AB R10, R49, R52 ;  /* 0x00000034310a823e */ /* 0x000fe200000010ff */
[----:B------:R-:W-:Y:S01]  /*50a0*/  @!P0 FFMA.FTZ R5, R28, R29, R5 ;  /* 0x0000001d1c058223 */ /* 0x000fe20000010005 */
[----:B------:R-:W-:Y:S01]  /*50b0*/  @!P0 F2FP.BF16.PACK_AB R11, R50, R51 ;  /* 0x00000033320b823e */ /* 0x000fe200000010ff */
[----:B------:R-:W-:Y:S01]  /*50c0*/  @!P0 FMUL.FTZ R8, R8, R9 ;  /* 0x0000000908088220 */ /* 0x000fe20000410000 */
[----:B------:R-:W-:Y:S01]  /*50d0*/  @!P0 F2FP.BF16.PACK_AB R3, R4, R3 ;  /* 0x000000030403823e */ /* 0x000fe200000010ff */
[----:B------:R-:W-:Y:S01]  /*50e0*/  @!P0 FFMA.FTZ R6, R32, R38, R6 ;  /* 0x0000002620068223 */ /* 0x000fe20000010006 */
[----:B------:R-:W-:Y:S01]  /*50f0*/  @!P0 MOV R47, R11 ;  /* 0x0000000b002f8202 */ /* 0x000fe20000000f00 */
[----:B------:R-:W-:Y:S02]  /*5100*/  @!P0 FFMA.FTZ R7, R39, R40, R7 ;  /* 0x0000002827078223 */ /* 0x000fe40000010007 */
[----:B------:R-:W-:Y:S01]  /*5110*/  @!P0 IMAD.MOV.U32 R45, RZ, RZ, R48 ;  /* 0x000000ffff2d8224 */ /* 0x000fe200078e0030 */
[----:B------:R-:W-:Y:S01]  /*5120*/  @!P0 F2FP.BF16.PACK_AB R5, R6, R5 ;  /* 0x000000050605823e */ /* 0x000fe200000010ff */
[----:B------:R-:W-:Y:S02]  /*5130*/  @!P0 IMAD.MOV.U32 R46, RZ, RZ, R10 ;  /* 0x000000ffff2e8224 */ /* 0x000fe400078e000a */
[----:B------:R-:W-:Y:S01]  /*5140*/  @!P0 FFMA.FTZ R8, R41, R42, R8 ;  /* 0x0000002a29088223 */ /* 0x000fe20000010008 */
[----:B------:R-:W-:Y:S01]  /*5150*/  @!P0 MOV R14, R5 ;  /* 0x00000005000e8202 */ /* 0x000fe20000000f00 */
[----:B------:R-:W-:Y:S01]  /*5160*/  @!P0 IMAD.MOV.U32 R12, RZ, RZ, R0 ;  /* 0x000000ffff0c8224 */ /* 0x000fe200078e0000 */
[----:B------:R1:W-:Y:S01]  /*5170*/  STG.E.128 [R54.64], R44 ;  /* 0x0000002c36007986 */ /* 0x0003e2000c101d06 */
[----:B------:R-:W-:Y:S01]  /*5180*/  @!P0 IMAD.MOV.U32 R13, RZ, RZ, R3 ;  /* 0x000000ffff0d8224 */ /* 0x000fe200078e0003 */
[----:B------:R-:W-:Y:S05]  /*5190*/  @!P0 F2FP.BF16.PACK_AB R7, R8, R7 ;  /* 0x000000070807823e */ /* 0x000fea00000010ff */
[----:B------:R-:W-:Y:S01]  /*51a0*/  @!P0 IMAD.MOV.U32 R15, RZ, RZ, R7 ;  /* 0x000000ffff0f8224 */ /* 0x000fe200078e0007 */
[----:B------:R-:W-:Y:S11]  /*51b0*/  ISETP.GE.AND P0, PT, R100, c[0x0][0x1d4], PT ;  /* 0x0000750064007a0c */ /* 0x000ff60003f06270 */
[----:B------:R-:W-:Y:S02]  /*51c0*/  @!UPT UIADD3 URZ, URZ, URZ, URZ ;  /* 0x0000003f3f3ff290 */ /* 0x000fe4000fffe03f */
[----:B------:R-:W-:-:S05]  /*51d0*/  @P0 BRA `(.L_x_543) ;  /* 0x0000023000000947 */ /* 0x000fca0003800000 */
[----:B------:R-:W-:Y:S04]  /*51e0*/  IADD3 R0, P1, P0, R86, R80, R100 ;  /* 0x0000005056007210 */ /* 0x000fe8000783e064 */
[----:B------:R-:W-:Y:S02]  /*51f0*/  IADD3.X R3, R88, R79, R121, P1, P0 ;  /* 0x0000004f58037210 */ /* 0x000fe40000fe0479 */
[C---:B------:R-:W-:Y:S04]  /*5200*/  LEA R2, P0, R0.reuse, c[0x0][0x1c8], 0x1 ;  /* 0x0000720000027a11 */ /* 0x040fe800078008ff */
[----:B------:R-:W-:Y:S05]  /*5210*/  LEA.HI.X R3, R0, c[0x0][0x1cc], R3, 0x1, P0 ;  /* 0x0000730000037a11 */ /* 0x000fea00000f0c03 */
[----:B------:R2:W-:Y:S01]  /*5220*/  STG.E.128 [R2.64], R12 ;  /* 0x0000000c02007986 */ /* 0x0005e2000c101d06 */
[----:B------:R-:W-:-:S05]  /*5230*/  BRA `(.L_x_543) ;  /* 0x000001d000007947 */ /* 0x000fca0003800000 */
.L_x_539:
[----:B------:R-:W-:Y:S05]  /*5240*/  IMAD R0, R77, -0x40, R94 ;  /* 0xffffffc04d007824 */ /* 0x000fea00078e025e */
[----:B------:R-:W-:Y:S04]  /*5250*/  IMNMX R0, R0, 0x40, PT ;  /* 0x0000004000007817 */ /* 0x000fe80003800200 */
[----:B------:R-:W-:Y:S11]  /*5260*/  ISETP.GE.AND P0, PT, R90, R0, PT ;  /* 0x000000005a00720c */ /* 0x000ff60003f06270 */
[----:B------:R-:W-:Y:S02]  /*5270*/  @!UPT UIADD3 URZ, URZ, URZ, URZ ;  /* 0x0000003f3f3ff290 */ /* 0x000fe4000fffe03f */
[----:B------:R-:W-:-:S05]  /*5280*/  @P0 BRA `(.L_x_543) ;  /* 0x0000018000000947 */ /* 0x000fca0003800000 */
[----:B------:R-:W-:Y:S11]  /*5290*/  ISETP.GE.AND P0, PT, R24, c[0x0][0x1d4], PT ;  /* 0x0000750018007a0c */ /* 0x000ff60003f06270 */
[----:B------:R-:W-:Y:S02]  /*52a0*/  @!UPT UIADD3 URZ, URZ, URZ, URZ ;  /* 0x0000003f3f3ff290 */ /* 0x000fe4000fffe03f */
[----:B------:R-:W1:Y:S04]  /*52b0*/  @!P0 LDS.128 R4, [R84+0x6000] ;  /* 0x0060000054048984 */ /* 0x000e680000000c00 */
[----:B-1----:R-:W-:Y:S01]  /*52c0*/  @!P0 STG.E.128 [R58.64], R4 ;  /* 0x000000043a008986 */ /* 0x002fe2000c101d06 */
[----:B------:R-:W-:Y:S11]  /*52d0*/  ISETP.GE.AND P0, PT, R26, c[0x0][0x1d4], PT ;  /* 0x000075001a007a0c */ /* 0x000ff60003f06270 */
[----:B------:R-:W-:Y:S02]  /*52e0*/  @!UPT UIADD3 URZ, URZ, URZ, URZ ;  /* 0x0000003f3f3ff290 */ /* 0x000fe4000fffe03f */
[----:B------:R-:W1:Y:S04]  /*52f0*/  @!P0 LDS.128 R4, [R85+0x6000] ;  /* 0x0060000055048984 */ /* 0x000e680000000c00 */
[----:B-1----:R-:W-:Y:S01]  /*5300*/  @!P0 STG.E.128 [R58.64+0x40], R4 ;  /* 0x000040043a008986 */ /* 0x002fe2000c101d06 */
        /* <DEDUP_REMOVED lines=15> */
[----:B-1----:R1:W-:Y:S02]  /*5400*/  @!P0 STG.E.128 [R58.64+0x140], R4 ;  /* 0x000140043a008986 */ /* 0x0023e4000c101d06 */
.L_x_543:
[----:B------:R-:W-:Y:S05]  /*5410*/  BSYNC B1 ;  /* 0x0000000000017941 */ /* 0x000fea0003800000 */
.L_x_538:
[C---:B-1----:R-:W-:Y:S01]  /*5420*/  IMAD.SHL.U32 R10, R77.reuse, 0x40, RZ ;  /* 0x000000404d0a7824 */ /* 0x042fe200078e00ff */
[----:B------:R-:W-:Y:S01]  /*5430*/  SHF.L.U64.HI R8, R77, 0x6, R89 ;  /* 0x000000064d087819 */ /* 0x000fe20000010259 */
[----:B------:R-:W-:Y:S02]  /*5440*/  BSSY B0, `(.L_x_560) ;  /* 0x000004c000007945 */ /* 0x000fe40003800000 */
[----:B--2--5:R-:W-:Y:S01]  /*5450*/  IMAD.IADD R3, R135, 0x1, -R10 ;  /* 0x0000000187037824 */ /* 0x024fe200078e0a0a */
[----:B------:R-:W-:Y:S04]  /*5460*/  IADD3 R0, P0, R10, R137, RZ ;  /* 0x000000890a007210 */ /* 0x000fe80007f1e0ff */
[----:B------:R-:W-:Y:S02]  /*5470*/  IADD3.X R2, R8, R143, RZ, P0, !PT ;  /* 0x0000008f08027210 */ /* 0x000fe400007fe4ff */
[C---:B------:R-:W-:Y:S11]  /*5480*/  ISETP.GE.AND P0, PT, R3.reuse, 0x21, PT ;  /* 0x000000210300780c */ /* 0x040ff60003f06270 */
[----:B------:R-:W-:Y:S02]  /*5490*/  @!UPT UIADD3 URZ, URZ, URZ, URZ ;  /* 0x0000003f3f3ff290 */ /* 0x000fe4000fffe03f */
[----:B------:R-:W-:Y:S05]  /*54a0*/  @P0 IADD3 R5, P1, R0, 0x20, RZ ;  /* 0x0000002000050810 */ /* 0x000fea0007f3e0ff */
[----:B------:R-:W-:Y:S01]  /*54b0*/  @P0 IMAD.X R9, RZ, RZ, R2, P1 ;  /* 0x000000ffff090224 */ /* 0x000fe200008e0602 */
[----:B------:R-:W-:Y:S11]  /*54c0*/  ISETP.GE.AND P1, PT, R3, 0x1, PT ;  /* 0x000000010300780c */ /* 0x000ff60003f26270 */
[----:B------:R-:W-:Y:S02]  /*54d0*/  @!UPT UIADD3 URZ, URZ, URZ, URZ ;  /* 0x0000003f3f3ff290 */ /* 0x000fe4000fffe03f */
[-C--:B------:R-:W-:Y:S01]  /*54e0*/  @P1 MOV R3, R99.reuse ;  /* 0x0000006300031202 */ /* 0x080fe20000000f00 */
[----:B------:R-:W-:Y:S02]  /*54f0*/  @P1 IMAD R4, R2, c[0x0][0x258], RZ ;  /* 0x0000960002041a24 */ /* 0x000fe400078e02ff */
[----:B------:R-:W-:Y:S04]  /*5500*/  @P1 IMAD.MOV.U32 R2, RZ, RZ, R96 ;  /* 0x000000ffff021224 */ /* 0x000fe800078e0060 */
[C---:B------:R-:W-:Y:S04]  /*5510*/  @P1 IMAD.WIDE.U32 R2, R0.reuse, c[0x0][0x258], R2 ;  /* 0x0000960000021a25 */ /* 0x040fe800078e0002 */
[----:B------:R-:W-:Y:S01]  /*5520*/  @P1 IMAD R0, R0, c[0x0][0x25c], R4 ;  /* 0x0000970000001a24 */ /* 0x000fe200078e0204 */
[C---:B------:R-:W-:Y:S03]  /*5530*/  @P1 LEA R6, P2, R2.reuse, c[0x0][0x250], 0x1 ;  /* 0x0000940002061a11 */ /* 0x040fe600078408ff */
[----:B------:R-:W-:Y:S01]  /*5540*/  @P1 IMAD.IADD R0, R3, 0x1, R0 ;  /* 0x0000000103001824 */ /* 0x000fe200078e0200 */
[----:B------:R-:W-:Y:S04]  /*5550*/  @P0 MOV R3, R99 ;  /* 0x0000006300030202 */ /* 0x000fe80000000f00 */
[----:B------:R-:W-:Y:S01]  /*5560*/  @P1 LEA.HI.X R7, R2, c[0x0][0x254], R0, 0x1, P2 ;  /* 0x0000950002071a11 */ /* 0x000fe200010f0c00 */
[----:B------:R-:W-:Y:S02]  /*5570*/  @P0 IMAD R0, R9, c[0x0][0x258], RZ ;  /* 0x0000960009000a24 */ /* 0x000fe400078e02ff */
[----:B------:R-:W-:Y:S02]  /*5580*/  @P0 IMAD.MOV.U32 R2, RZ, RZ, R96 ;  /* 0x000000ffff020224 */ /* 0x000fe400078e0060 */
[----:B------:R-:W-:Y:S01]  /*5590*/  @!PT LDS RZ, [RZ] ;  /* 0x00000000fffff984 */ /* 0x000fe20000000800 */
[----:B------:R-:W-:Y:S01]  /*55a0*/  @!PT LDS RZ, [RZ] ;  /* 0x00000000fffff984 */ /* 0x000fe20000000800 */
[----:B------:R-:W-:Y:S01]  /*55b0*/  @!PT LDS RZ, [RZ] ;  /* 0x00000000fffff984 */ /* 0x000fe20000000800 */
[----:B------:R1:W-:Y:S01]  /*55c0*/  @P1 LDGSTS.E.BYPASS.LTC128B.128 [R83+0x100], [R6.64], !P5 ;  /* 0x0010000006531fae */ /* 0x0003e2000e901d46 */
[C---:B------:R-:W-:Y:S02]  /*55d0*/  @P0 IMAD R0, R5.reuse, c[0x0][0x25c], R0 ;  /* 0x0000970005000a24 */ /* 0x040fe400078e0200 */
[----:B------:R-:W-:Y:S01]  /*55e0*/  @P0 IMAD.WIDE.U32 R2, R5, c[0x0][0x258], R2 ;  /* 0x0000960005020a25 */ /* 0x000fe200078e0002 */
[----:B------:R1:W-:Y:S03]  /*55f0*/  @P1 LDGSTS.E.BYPASS.LTC128B.128 [R83+0x2100], [R6.64+0x80], !P4 ;  /* 0x0210008006531fae */ /* 0x0003e6000e101d46 */
[----:B------:R-:W-:Y:S01]  /*5600*/  @P0 IMAD.IADD R0, R3, 0x1, R0 ;  /* 0x0000000103000824 */ /* 0x000fe200078e0200 */
[----:B------:R1:W-:Y:S01]  /*5610*/  @P1 LDGSTS.E.BYPASS.LTC128B.128 [R83+0x4100], [R6.64+0x100], !P3 ;  /* 0x0410010006531fae */ /* 0x0003e2000d901d46 */
[C---:B------:R-:W-:Y:S04]  /*5620*/  @P0 LEA R4, P2, R2.reuse, c[0x0][0x250], 0x1 ;  /* 0x0000940002040a11 */ /* 0x040fe800078408ff */
[----:B------:R-:W-:Y:S02]  /*5630*/  @P0 LEA.HI.X R5, R2, c[0x0][0x254], R0, 0x1, P2 ;  /* 0x0000950002050a11 */ /* 0x000fe400010f0c00 */
[----:B------:R-:W-:Y:S03]  /*5640*/  IADD3 R0, -R10, R94, RZ ;  /* 0x0000005e0a007210 */ /* 0x000fe60007ffe1ff */
[----:B------:R1:W-:Y:S01]  /*5650*/  @P0 LDGSTS.E.BYPASS.LTC128B.128 [R83+0x1100], [R4.64], !P5 ;  /* 0x0110000004530fae */ /* 0x0003e2000e901d46 */
[----:B------:R-:W-:Y:S03]  /*5660*/  IMNMX R0, R0, 0x40, PT ;  /* 0x0000004000007817 */ /* 0x000fe60003800200 */
        /* <DEDUP_REMOVED lines=8> */
[----:B------:R-:W-:Y:S02]  /*56f0*/  IMAD.MOV.U32 R4, RZ, RZ, R112 ;  /* 0x000000ffff047224 */ /* 0x000fe400078e0070 */
[----:B------:R-:W-:Y:S02]  /*5700*/  IMAD.MOV.U32 R5, RZ, RZ, R129 ;  /* 0x000000ffff057224 */ /* 0x000fe400078e0081 */
[----:B------:R-:W-:Y:S02]  /*5710*/  IMAD.X R2, R8, 0x1, R141, P0 ;  /* 0x0000000108027824 */ /* 0x000fe400000e068d */
[----:B------:R-:W-:Y:S04]  /*5720*/  IMAD.WIDE.U32 R4, R0, c[0x0][0x208], R4 ;  /* 0x0000820000047a25 */ /* 0x000fe800078e0004 */
[----:B------:R-:W-:Y:S04]  /*5730*/  IMAD R2, R2, c[0x0][0x208], RZ ;  /* 0x0000820002027a24 */ /* 0x000fe800078e02ff */
[----:B------:R-:W-:Y:S01]  /*5740*/  IMAD R0, R0, c[0x0][0x20c], R2 ;  /* 0x0000830000007a24 */ /* 0x000fe200078e0202 */
[C---:B------:R-:W-:Y:S03]  /*5750*/  LEA R2, P0, R4.reuse, c[0x0][0x1f8], 0x1 ;  /* 0x00007e0004027a11 */ /* 0x040fe600078008ff */
[----:B------:R-:W-:Y:S05]  /*5760*/  IMAD.IADD R0, R5, 0x1, R0 ;  /* 0x0000000105007824 */ /* 0x000fea00078e0200 */
[----:B------:R-:W-:Y:S02]  /*5770*/  LEA.HI.X R3, R4, c[0x0][0x1fc], R0, 0x1, P0 ;  /* 0x00007f0004037a11 */ /* 0x000fe400000f0c00 */
[----:B------:R-:W-:Y:S11]  /*5780*/  ISETP.GE.AND P0, PT, R24, c[0x0][0x1d4], PT ;  /* 0x0000750018007a0c */ /* 0x000ff60003f06270 */
[----:B------:R-:W-:Y:S02]  /*5790*/  @!UPT UIADD3 URZ, URZ, URZ, URZ ;  /* 0x0000003f3f3ff290 */ /* 0x000fe4000fffe03f */
[----:B------:R-:W1:Y:S04]  /*57a0*/  @!P0 LDS.128 R4, [R84] ;  /* 0x0000000054048984 */ /* 0x000e680000000c00 */
[----:B-1----:R-:W-:Y:S01]  /*57b0*/  @!P0 STG.E.128 [R2.64], R4 ;  /* 0x0000000402008986 */ /* 0x002fe2000c101d06 */
[----:B------:R-:W-:Y:S11]  /*57c0*/  ISETP.GE.AND P0, PT, R26, c[0x0][0x1d4], PT ;  /* 0x000075001a007a0c */ /* 0x000ff60003f06270 */
[----:B------:R-:W-:Y:S02]  /*57d0*/  @!UPT UIADD3 URZ, URZ, URZ, URZ ;  /* 0x0000003f3f3ff290 */ /* 0x000fe4000fffe03f */
[----:B------:R-:W1:Y:S04]  /*57e0*/  @!P0 LDS.128 R4, [R85] ;  /* 0x0000000055048984 */ /* 0x000e680000000c00 */
        /* <DEDUP_REMOVED lines=17> */
.L_x_561:
[----:B-1----:R-:W-:Y:S05]  /*5900*/  BSYNC B0 ;  /* 0x0000000000007941 */ /* 0x002fea0003800000 */
.L_x_560:
        /* <DEDUP_REMOVED lines=25> */
.L_x_537:
[----:B------:R-:W-:Y:S01]  /*5aa0*/  ISETP.NE.AND P3, PT, R249, 0x1, PT ;  /* 0x00000001f900780c */ /* 0x000fe20003f65270 */
[----:B------:R-:W-:Y:S01]  /*5ab0*/  IMAD.IADD R8, R147, 0x1, R146 ;  /* 0x0000000193087824 */ /* 0x000fe200078e0292 */
[----:B------:R-:W-:Y:S01]  /*5ac0*/  IADD3 R0, R244, 0x7f, RZ ;  /* 0x0000007ff4007810 */ /* 0x000fe20007ffe0ff */
[----:B------:R-:W-:Y:S01]  /*5ad0*/  CS2R R10, SRZ ;  /* 0x00000000000a7805 */ /* 0x000fe2000001ff00 */
[----:B------:R-:W-:Y:S01]  /*5ae0*/  PLOP3.LUT P2, PT, PT, PT, PT, 0x80, 0x0 ;  /* 0x000000000000781c */ /* 0x000fe20003f4f070 */
[----:B------:R-:W-:Y:S01]  /*5af0*/  CS2R R14, SRZ ;  /* 0x00000000000e7805 */ /* 0x000fe2000001ff00 */
[----:B------:R-:W-:Y:S01]  /*5b00*/  MOV R98, RZ ;  /* 0x000000ff00627202 */ /* 0x000fe20000000f00 */
[----:B------:R-:W-:Y:S01]  /*5b10*/  IMAD.MOV.U32 R96, RZ, RZ, RZ ;  /* 0x000000ffff607224 */ /* 0x000fe200078e00ff */
[----:B------:R-:W-:Y:S01]  /*5b20*/  MOV R9, RZ ;  /* 0x000000ff00097202 */ /* 0x000fe20000000f00 */
[----:B------:R-:W-:Y:S01]  /*5b30*/  IMAD.MOV.U32 R94, RZ, RZ, RZ ;  /* 0x000000ffff5e7224 */ /* 0x000fe200078e00ff */
[----:B------:R-:W-:Y:S01]  /*5b40*/  CS2R R12, SRZ ;  /* 0x00000000000c7805 */ /* 0x000fe2000001ff00 */
[----:B------:R-:W-:Y:S01]  /*5b50*/  IMAD.MOV.U32 R92, RZ, RZ, RZ ;  /* 0x000000ffff5c7224 */ /* 0x000fe200078e00ff */
[----:B------:R-:W-:Y:S01]  /*5b60*/  MOV R88, RZ ;  /* 0x000000ff00587202 */ /* 0x000fe20000000f00 */
[----:B-1----:R-:W-:Y:S01]  /*5b70*/  @P3 IMAD.HI.U32 R2, R0, c[0x0][0x2c8], RZ ;  /* 0x0000b20000023a27 */ /* 0x002fe200078e00ff */
[----:B------:R-:W-:Y:S01]  /*5b80*/  CS2R R16, SRZ ;  /* 0x0000000000107805 */ /* 0x000fe2000001ff00 */
[----:B------:R-:W-:Y:S01]  /*5b90*/  MOV R82, RZ ;  /* 0x000000ff00527202 */ /* 0x000fe20000000f00 */
[----:B------:R-:W-:Y:S01]  /*5ba0*/  CS2R R18, SRZ ;  /* 0x0000000000127805 */ /* 0x000fe2000001ff00 */
[----:B------:R-:W-:Y:S01]  /*5bb0*/  IMAD.MOV.U32 R90, RZ, RZ, RZ ;  /* 0x000000ffff5a7224 */ /* 0x000fe200078e00ff */
[----:B------:R-:W-:Y:S01]  /*5bc0*/  @P3 SHF.R.U32.HI R0, RZ, c[0x0][0x2cc], R2 ;  /* 0x0000b300ff003a19 */ /* 0x000fe20000011602 */
[----:B------:R-:W-:Y:S01]  /*5bd0*/  IMAD.MOV.U32 R86, RZ, RZ, RZ ;  /* 0x000000ffff567224 */ /* 0x000fe200078e00ff */
[----:B------:R-:W-:Y:S01]  /*5be0*/  CS2R R20, SRZ ;  /* 0x0000000000147805 */ /* 0x000fe2000001ff00 */
[----:B------:R-:W-:Y:S01]  /*5bf0*/  IMAD.MOV.U32 R84, RZ, RZ, RZ ;  /* 0x000000ffff547224 */ /* 0x000fe200078e00ff */
[----:B------:R-:W-:Y:S01]  /*5c00*/  MOV R76, RZ ;  /* 0x000000ff004c7202 */ /* 0x000fe20000000f00 */
[----:B------:R-:W-:Y:S01]  /*5c10*/  IMAD.IADD R0, R152, 0x1, R0 ;  /* 0x0000000198007824 */ /* 0x000fe200078e0200 */
[----:B------:R-:W-:Y:S01]  /*5c20*/  CS2R R74, SRZ ;  /* 0x00000000004a7805 */ /* 0x000fe2000001ff00 */
[----:B------:R-:W-:Y:S01]  /*5c30*/  IMAD.MOV.U32 R80, RZ, RZ, RZ ;  /* 0x000000ffff507224 */ /* 0x000fe200078e00ff */
[----:B------:R-:W-:Y:S01]  /*5c40*/  CS2R R70, SRZ ;  /* 0x0000000000467805 */ /* 0x000fe2000001ff00 */
[----:B------:R-:W-:Y:S01]  /*5c50*/  IMAD.MOV.U32 R78, RZ, RZ, RZ ;  /* 0x000000ffff4e7224 */ /* 0x000fe200078e00ff */
[----:B------:R-:W-:Y:S01]  /*5c60*/  SHF.R.S32.HI R2, RZ, 0x1f, R0 ;  /* 0x0000001fff027819 */ /* 0x000fe20000011400 */
[----:B------:R-:W-:Y:S01]  /*5c70*/  IMAD.MOV.U32 R72, RZ, RZ, RZ ;  /* 0x000000ffff487224 */ /* 0x000fe200078e00ff */
[----:B------:R-:W-:Y:S01]  /*5c80*/  MOV R68, RZ ;  /* 0x000000ff00447202 */ /* 0x000fe20000000f00 */
[----:B------:R-:W-:Y:S01]  /*5c90*/  IMAD.MOV.U32 R22, RZ, RZ, RZ ;  /* 0x000000ffff167224 */ /* 0x000fe200078e00ff */
[----:B------:R-:W-:Y:S01]  /*5ca0*/  LEA.HI R0, R2, R0, RZ, 0x6 ;  /* 0x0000000002007211 */ /* 0x000fe200078f30ff */
[----:B------:R-:W-:Y:S01]  /*5cb0*/  CS2R R66, SRZ ;  /* 0x0000000000427805 */ /* 0x000fe2000001ff00 */
[----:B------:R-:W-:Y:S01]  /*5cc0*/  CS2R R24, SRZ ;  /* 0x0000000000187805 */ /* 0x000fe2000001ff00 */
[----:B------:R-:W-:Y:S01]  /*5cd0*/  IMAD.MOV.U32 R64, RZ, RZ, RZ ;  /* 0x000000ffff407224 */ /* 0x000fe200078e00ff */
[----:B------:R-:W-:Y:S01]  /*5ce0*/  SHF.R.S32.HI R0, RZ, 0x6, R0 ;  /* 0x00000006ff007819 */ /* 0x000fe20000011400 */
[----:B------:R-:W-:Y:S01]  /*5cf0*/  CS2R R62, SRZ ;  /* 0x00000000003e7805 */ /* 0x000fe2000001ff00 */
[----:B------:R-:W-:Y:S01]  /*5d00*/  MOV R60, RZ ;  /* 0x000000ff003c7202 */ /* 0x000fe20000000f00 */
[----:B------:R-:W-:Y:S01]  /*5d10*/  CS2R R58, SRZ ;  /* 0x00000000003a7805 */ /* 0x000fe2000001ff00 */
[----:B------:R-:W-:Y:S01]  /*5d20*/  IMNMX R207, R151, R0, PT ;  /* 0x0000000097cf7217 */ /* 0x000fe20003800200 */
[----:B------:R-:W-:Y:S01]  /*5d30*/  CS2R R26, SRZ ;  /* 0x00000000001a7805 */ /* 0x000fe2000001ff00 */
[----:B------:R-:W-:Y:S01]  /*5d40*/  IMAD.MOV.U32 R56, RZ, RZ, RZ ;  /* 0x000000ffff387224 */ /* 0x000fe200078e00ff */
[----:B------:R-:W-:Y:S01]  /*5d50*/  CS2R R54, SRZ ;  /* 0x0000000000367805 */ /* 0x000fe2000001ff00 */
[----:B------:R-:W-:Y:S01]  /*5d60*/  ISETP.GE.AND P0, PT, R207, 0x1, PT ;  /* 0x00000001cf00780c */ /* 0x000fe20003f06270 */
[----:B------:R-:W-:Y:S01]  /*5d70*/  CS2R R50, SRZ ;  /* 0x0000000000327805 */ /* 0x000fe2000001ff00 */
[----:B------:R-:W-:Y:S01]  /*5d80*/  MOV R52, RZ ;  /* 0x000000ff00347202 */ /* 0x000fe20000000f00 */
[----:B------:R-:W-:Y:S01]  /*5d90*/  CS2R R28, SRZ ;  /* 0x00000000001c7805 */ /* 0x000fe2000001ff00 */
[----:B------:R-:W-:Y:S01]  /*5da0*/  IMAD.MOV.U32 R48, RZ, RZ, RZ ;  /* 0x000000ffff307224 */ /* 0x000fe200078e00ff */
[----:B------:R-:W-:Y:S01]  /*5db0*/  CS2R R46, SRZ ;  /* 0x00000000002e7805 */ /* 0x000fe2000001ff00 */
        /* <DEDUP_REMOVED lines=17> */
[----:B------:R-:W-:Y:S01]  /*5ed0*/  IMAD.MOV.U32 R7, RZ, RZ, RZ ;  /* 0x000000ffff077224 */ /* 0x000fe200078e00ff */
[----:B------:R-:W-:Y:S01]  /*5ee0*/  MOV R116, RZ ;  /* 0x000000ff00747202 */ /* 0x000fe20000000f00 */
[----:B------:R-:W-:Y:S01]  /*5ef0*/  CS2R R114, SRZ ;  /* 0x0000000000727805 */ /* 0x000fe2000001ff00 */
[----:B------:R-:W-:Y:S01]  /*5f00*/  CS2R R112, SRZ ;  /* 0x0000000000707805 */ /* 0x000fe2000001ff00 */
[----:B------:R-:W-:Y:S01]  /*5f10*/  CS2R R110, SRZ ;  /* 0x00000000006e7805 */ /* 0x000fe2000001ff00 */
[----:B------:R-:W-:Y:S01]  /*5f20*/  CS2R R108, SRZ ;  /* 0x00000000006c7805 */ /* 0x000fe2000001ff00 */
[----:B------:R-:W-:Y:S01]  /*5f30*/  CS2R R106, SRZ ;  /* 0x00000000006a7805 */ /* 0x000fe2000001ff00 */
[----:B------:R-:W-:Y:S01]  /*5f40*/  CS2R R104, SRZ ;  /* 0x0000000000687805 */ /* 0x000fe2000001ff00 */
[----:B------:R-:W-:Y:S05]  /*5f50*/  @!P0 BRA `(.L_x_563) ;  /* 0x00011a5000008947 */ /* 0x000fea0003800000 */
[----:B------:R-:W-:-:S04]  /*5f60*/  ISETP.NE.U32.AND P0, PT, RZ, c[0x0][0x340], PT ;  /* 0x0000d000ff007a0c */ /* 0x000fc80003f05070 */
[----:B------:R-:W-:-:S13]  /*5f70*/  ISETP.NE.AND.EX P0, PT, RZ, c[0x0][0x344], PT, P0 ;  /* 0x0000d100ff007a0c */ /* 0x000fda0003f05300 */
[----:B------:R-:W-:-:S04]  /*5f80*/  @P0 IMAD.MOV.U32 R2, RZ, RZ, 0x4 ;  /* 0x00000004ff020424 */ /* 0x000fc800078e00ff */
[----:B------:R-:W-:-:S05]  /*5f90*/  @P0 IMAD.WIDE R2, R243, R2, c[0x0][0x340] ;  /* 0x0000d000f3020625 */ /* 0x000fca00078e0202 */
[----:B------:R1:W2:Y:S01]  /*5fa0*/  @P0 LDG.E R21, [R2.64] ;  /* 0x0000000602150981 */ /* 0x0002a2000c1e1900 */
[----:B------:R-:W-:Y:S01]  /*5fb0*/  SHF.R.S32.HI R0, RZ, 0x1f, R145 ;  /* 0x0000001fff007819 */ /* 0x000fe20000011491 */
[----:B------:R-:W-:Y:S01]  /*5fc0*/  IMAD R5, R164, c[0x0][0x1b8], RZ ;  /* 0x00006e00a4057a24 */ /* 0x000fe200078e02ff */
[----:B------:R-:W-:Y:S01]  /*5fd0*/  SHF.R.S32.HI R112, RZ, 0x1f, R162 ;  /* 0x0000001fff707819 */ /* 0x000fe200000114a2 */
[----:B------:R-:W-:Y:S01]  /*5fe0*/  IMAD R44, R242, c[0x0][0x2c4], RZ ;  /* 0x0000b100f22c7a24 */ /* 0x000fe200078e02ff */
[----:B------:R-:W-:Y:S01]  /*5ff0*/  ISETP.NE.U32.AND P2, PT, RZ, c[0x0][0x348], PT ;  /* 0x0000d200ff007a0c */ /* 0x000fe20003f45070 */
[----:B------:R-:W-:Y:S01]  /*6000*/  IMAD R0, R0, c[0x0][0x178], RZ ;  /* 0x00005e0000007a24 */ /* 0x000fe200078e02ff */
[CC--:B------:R-:W-:Y:S01]  /*6010*/  LEA.HI R4, R112.reuse, R162.reuse, RZ, 0x3 ;  /* 0x000000a270047211 */ /* 0x0c0fe200078f18ff */
[----:B------:R-:W-:Y:S01]  /*6020*/  IMAD R5, R251, c[0x0][0x1bc], R5 ;  /* 0x00006f00fb057a24 */ /* 0x000fe200078e0205 */
[----:B------:R-:W-:Y:S01]  /*6030*/  LEA.HI R11, R112, R162, RZ, 0x4 ;  /* 0x000000a2700b7211 */ /* 0x000fe200078f20ff */
[----:B------:R-:W-:Y:S01]  /*6040*/  IMAD R0, R145, c[0x0][0x17c], R0 ;  /* 0x00005f0091007a24 */ /* 0x000fe200078e0200 */
[----:B------:R-:W-:Y:S01]  /*6050*/  SHF.R.S32.HI R88, RZ, 0x3, R4 ;  /* 0x00000003ff587819 */ /* 0x000fe20000011404 */
[----:B------:R-:W-:Y:S01]  /*6060*/  BSSY B0, `(.L_x_564) ;  /* 0x0000089000007945 */ /* 0x000fe20003800000 */
[----:B------:R-:W-:-:S02]  /*6070*/  SHF.R.S32.HI R9, RZ, 0x4, R11 ;  /* 0x00000004ff097819 */ /* 0x000fc4000001140b */
[----:B------:R-:W-:Y:S02]  /*6080*/  SHF.R.S32.HI R20, RZ, 0x1f, R243 ;  /* 0x0000001fff147819 */ /* 0x000fe400000114f3 */
[----:B------:R-:W-:Y:S02]  /*6090*/  LEA.HI R6, R11, R9, RZ, 0x1 ;  /* 0x000000090b067211 */ /* 0x000fe400078f08ff */
[----:B------:R-:W-:Y:S02]  /*60a0*/  ISETP.NE.AND.EX P2, PT, RZ, c[0x0][0x34c], PT, P2 ;  /* 0x0000d300ff007a0c */ /* 0x000fe40003f45320 */
[----:B------:R-:W-:Y:S02]  /*60b0*/  LOP3.LUT R6, R6, 0xfffffffe, RZ, 0xc0, !PT ;  /* 0xfffffffe06067812 */ /* 0x000fe400078ec0ff */
[----:B------:R-:W-:Y:S01]  /*60c0*/  SEL R12, R20, RZ, !P2 ;  /* 0x000000ff140c7207 */ /* 0x000fe20005000000 */
[----:B-1----:R-:W-:-:S04]  /*60d0*/  IMAD.WIDE.U32 R2, R145, c[0x0][0x178], RZ ;  /* 0x00005e0091027a25 */ /* 0x002fc800078e00ff */
[----:B------:R-:W-:Y:S01]  /*60e0*/  IMAD.IADD R3, R3, 0x1, R0 ;  /* 0x0000000103037824 */ /* 0x000fe200078e0200 */
[----:B------:R-:W-:Y:S01]  /*60f0*/  LOP3.LUT R0, R4, 0xfffffff8, RZ, 0xc0, !PT ;  /* 0xfffffff804007812 */ /* 0x000fe200078ec0ff */
[----:B------:R-:W-:Y:S02]  /*6100*/  IMAD.SHL.U32 R4, R88, 0x40, RZ ;  /* 0x0000004058047824 */ /* 0x000fe400078e00ff */
[----:B------:R-:W-:Y:S01]  /*6110*/  IMAD.IADD R106, R9, 0x1, -R6 ;  /* 0x00000001096a7824 */ /* 0x000fe200078e0a06 */
[----:B------:R-:W-:Y:S01]  /*6120*/  SEL R6, R243, RZ, !P2 ;  /* 0x000000fff3067207 */ /* 0x000fe20005000000 */
[----:B------:R-:W-:Y:S01]  /*6130*/  IMAD.IADD R87, R162, 0x1, -R0 ;  /* 0x00000001a2577824 */ /* 0x000fe200078e0a00 */
[----:B------:R-:W-:Y:S01]  /*6140*/  LOP3.LUT R0, R4, 0x1c0, RZ, 0xc0, !PT ;  /* 0x000001c004007812 */ /* 0x000fe200078ec0ff */
[----:B------:R-:W-:-:S03]  /*6150*/  IMAD.WIDE.U32 R2, R251, c[0x0][0x1b8], R2 ;  /* 0x00006e00fb027a25 */ /* 0x000fc600078e0002 */
[C---:B------:R-:W-:Y:S01]  /*6160*/  SHF.L.U32 R10, R87.reuse, 0x3, RZ ;  /* 0x00000003570a7819 */ /* 0x040fe200000006ff */
[----:B------:R-:W-:Y:S02]  /*6170*/  IMAD R9, R87, 0x20, R88 ;  /* 0x0000002057097824 */ /* 0x000fe400078e0258 */
[----:B------:R-:W-:Y:S01]  /*6180*/  IMAD.IADD R3, R3, 0x1, R5 ;  /* 0x0000000103037824 */ /* 0x000fe200078e0205 */
[----:B------:R-:W-:Y:S01]  /*6190*/  IADD3 R4, R10, 0x80, RZ ;  /* 0x000000800a047810 */ /* 0x000fe20007ffe0ff */
[----:B------:R-:W-:Y:S01]  /*61a0*/  IMAD.IADD R9, R244, 0x1, R9 ;  /* 0x00000001f4097824 */ /* 0x000fe200078e0209 */
[----:B------:R-:W-:Y:S01]  /*61b0*/  LOP3.LUT R7, R0, 0x38, R10, 0xf8, !PT ;  /* 0x0000003800077812 */ /* 0x000fe200078ef80a */
[----:B------:R-:W-:Y:S01]  /*61c0*/  IMAD R14, R12, c[0x0][0x1c0], RZ ;  /* 0x000070000c0e7a24 */ /* 0x000fe200078e02ff */
[----:B------:R-:W-:Y:S01]  /*61d0*/  SHF.R.U32.HI R0, RZ, 0x3, R0 ;  /* 0x00000003ff007819 */ /* 0x000fe20000011600 */
[----:B------:R-:W-:Y:S01]  /*61e0*/  @P3 IMAD.HI.U32 R5, R9, c[0x0][0x2c8], RZ ;  /* 0x0000b20009053a27 */ /* 0x000fe200078e00ff */
[----:B------:R-:W-:-:S02]  /*61f0*/  ISETP.GE.AND P1, PT, R4, c[0x0][0x1d4], PT ;  /* 0x0000750004007a0c */ /* 0x000fc40003f26270 */
[----:B------:R-:W-:Y:S01]  /*6200*/  LOP3.LUT R17, R7, R0, RZ, 0x3c, !PT ;  /* 0x0000000007117212 */ /* 0x000fe200078e3cff */
[----:B------:R-:W-:Y:S01]  /*6210*/  IMAD.WIDE.U32 R2, R6, c[0x0][0x1c0], R2 ;  /* 0x0000700006027a25 */ /* 0x000fe200078e0002 */
[----:B------:R-:W-:Y:S02]  /*6220*/  P2R R240, PR, RZ, 0x2 ;  /* 0x00000002fff07803 */ /* 0x000fe40000000000 */
[----:B------:R-:W-:Y:S02]  /*6230*/  SHF.R.S32.HI R4, RZ, 0x1f, R8 ;  /* 0x0000001fff047819 */ /* 0x000fe40000011408 */
[C---:B------:R-:W-:Y:S02]  /*6240*/  IADD3 R0, P1, R88.reuse, R8, RZ ;  /* 0x0000000858007210 */ /* 0x040fe40007f3e0ff */
[----:B------:R-:W-:Y:S02]  /*6250*/  LOP3.LUT R7, R11, 0xfffffff0, RZ, 0xc0, !PT ;  /* 0xfffffff00b077812 */ /* 0x000fe400078ec0ff */
[----:B------:R-:W-:-:S02]  /*6260*/  LEA.HI.X.SX32 R4, R88, R4, 0x1, P1 ;  /* 0x0000000458047211 */ /* 0x000fc400008f0eff */
[----:B------:R-:W-:Y:S01]  /*6270*/  MOV R8, R9 ;  /* 0x0000000900087202 */ /* 0x000fe20000000f00 */
[----:B------:R-:W-:Y:S01]  /*6280*/  IMAD.IADD R7, R162, 0x1, -R7 ;  /* 0x00000001a2077824 */ /* 0x000fe200078e0a07 */
[----:B------:R-:W-:Y:S01]  /*6290*/  @P3 SHF.R.U32.HI R8, RZ, c[0x0][0x2cc], R5 ;  /* 0x0000b300ff083a19 */ /* 0x000fe20000011605 */
[C---:B------:R-:W-:Y:S01]  /*62a0*/  IMAD R5, R4.reuse, c[0x0][0x1e0], RZ ;  /* 0x0000780004057a24 */ /* 0x040fe200078e02ff */
[----:B------:R-:W-:Y:S01]  /*62b0*/  SHF.R.S32.HI R11, RZ, 0x1f, R10 ;  /* 0x0000001fff0b7819 */ /* 0x000fe2000001140a */
[----:B------:R-:W-:Y:S01]  /*62c0*/  IMAD R4, R4, c[0x0][0x208], RZ ;  /* 0x0000820004047a24 */ /* 0x000fe200078e02ff */
[----:B------:R-:W-:Y:S01]  /*62d0*/  SHF.R.S32.HI R15, RZ, 0x1f, R7 ;  /* 0x0000001fff0f7819 */ /* 0x000fe20000011407 */
[C---:B------:R-:W-:Y:S01]  /*62e0*/  IMAD R16, R0.reuse, c[0x0][0x1e4], R5 ;  /* 0x0000790000107a24 */ /* 0x040fe200078e0205 */
[----:B------:R-:W-:Y:S01]  /*62f0*/  ISETP.NE.U32.AND P1, PT, RZ, c[0x0][0x350], PT ;  /* 0x0000d400ff007a0c */ /* 0x000fe20003f25070 */
[C---:B------:R-:W-:Y:S01]  /*6300*/  IMAD R19, R0.reuse, c[0x0][0x20c], R4 ;  /* 0x0000830000137a24 */ /* 0x040fe200078e0204 */
[----:B------:R-:W-:Y:S01]  /*6310*/  LEA.HI R18, R15, R7, RZ, 0x3 ;  /* 0x000000070f127211 */ /* 0x000fe200078f18ff */
[----:B------:R-:W-:Y:S01]  /*6320*/  IMAD.WIDE.U32 R4, R0, c[0x0][0x1e0], R10 ;  /* 0x0000780000047a25 */ /* 0x000fe200078e000a */
[----:B------:R-:W-:-:S02]  /*6330*/  ISETP.NE.AND.EX P1, PT, RZ, c[0x0][0x354], PT, P1 ;  /* 0x0000d500ff007a0c */ /* 0x000fc40003f25310 */
[----:B------:R-:W-:Y:S01]  /*6340*/  ISETP.GE.AND P5, PT, R10, c[0x0][0x1d4], PT ;  /* 0x000075000a007a0c */ /* 0x000fe20003fa6270 */
[----:B------:R-:W-:Y:S01]  /*6350*/  IMAD.WIDE.U32 R12, R0, c[0x0][0x208], R10 ;  /* 0x00008200000c7a25 */ /* 0x000fe200078e000a */
[----:B------:R-:W-:Y:S02]  /*6360*/  LEA.HI R0, R112, R162, RZ, 0x6 ;  /* 0x000000a270007211 */ /* 0x000fe400078f30ff */
[----:B------:R-:W-:Y:S01]  /*6370*/  IADD3 R5, R5, R16, RZ ;  /* 0x0000001005057210 */ /* 0x000fe20007ffe0ff */
[----:B------:R-:W-:Y:S02]  /*6380*/  IMAD R15, R6, c[0x0][0x1c4], R14 ;  /* 0x00007100060f7a24 */ /* 0x000fe400078e020e */
[----:B------:R-:W-:Y:S01]  /*6390*/  IMAD.SHL.U32 R6, R0, 0x8, RZ ;  /* 0x0000000800067824 */ /* 0x000fe200078e00ff */
[----:B------:R-:W-:Y:S01]  /*63a0*/  LOP3.LUT R0, R18, 0xfffffff8, RZ, 0xc0, !PT ;  /* 0xfffffff812007812 */ /* 0x000fe200078ec0ff */
[----:B------:R-:W-:Y:S02]  /*63b0*/  IMAD.MOV R14, RZ, RZ, -R8 ;  /* 0x000000ffff0e7224 */ /* 0x000fe400078e0a08 */
[----:B------:R-:W-:Y:S01]  /*63c0*/  IMAD.IADD R3, R3, 0x1, R15 ;  /* 0x0000000103037824 */ /* 0x000fe200078e020f */
[----:B------:R-:W-:Y:S01]  /*63d0*/  LOP3.LUT R209, R17, 0xfffffe00, R6, 0xf8, !PT ;  /* 0xfffffe0011d17812 */ /* 0x000fe200078ef806 */
[----:B------:R-:W-:Y:S01]  /*63e0*/  IMAD.IADD R0, R7, 0x1, -R0 ;  /* 0x0000000107007824 */ /* 0x000fe200078e0a00 */
[----:B------:R-:W-:Y:S01]  /*63f0*/  SHF.R.S32.HI R6, RZ, 0x1f, R8 ;  /* 0x0000001fff067819 */ /* 0x000fe20000011408 */
[----:B------:R-:W-:Y:S01]  /*6400*/  IMAD R14, R14, c[0x0][0x2c4], R9 ;  /* 0x0000b1000e0e7a24 */ /* 0x000fe200078e0209 */
[----:B------:R-:W-:Y:S01]  /*6410*/  SHF.L.U32 R15, R106, 0x3, RZ ;  /* 0x000000036a0f7819 */ /* 0x000fe200000006ff */
[C---:B------:R-:W-:Y:S01]  /*6420*/  IMAD.SHL.U32 R9, R0.reuse, 0x40, RZ ;  /* 0x0000004000097824 */ /* 0x040fe200078e00ff */
[----:B------:R-:W-:Y:S01]  /*6430*/  LOP3.LUT P3, RZ, R0, 0x4, RZ, 0xc0, !PT ;  /* 0x0000000400ff7812 */ /* 0x000fe2000786c0ff */
[----:B------:R-:W-:Y:S01]  /*6440*/  IMAD.WIDE.U32 R2, R8, c[0x0][0x1b0], R2 ;  /* 0x00006c0008027a25 */ /* 0x000fe200078e0002 */
[----:B------:R-:W-:-:S02]  /*6450*/  LOP3.LUT P2, RZ, R0, 0x2, RZ, 0xc0, !PT ;  /* 0x0000000200ff7812 */ /* 0x000fc4000784c0ff */
[----:B------:R-:W-:Y:S01]  /*6460*/  LOP3.LUT R9, R9, 0x1c0, RZ, 0xc0, !PT ;  /* 0x000001c009097812 */ /* 0x000fe200078ec0ff */
[----:B------:R-:W-:Y:S02]  /*6470*/  IMAD R0, R6, c[0x0][0x1b0], RZ ;  /* 0x00006c0006007a24 */ /* 0x000fe400078e02ff */
[----:B------:R-:W-:Y:S01]  /*6480*/  IMAD.WIDE.U32 R6, R251, c[0x0][0x1e8], R4 ;  /* 0x00007a00fb067a25 */ /* 0x000fe200078e0004 */
[----:B------:R-:W-:-:S03]  /*6490*/  MOV R4, R12 ;  /* 0x0000000c00047202 */ /* 0x000fc60000000f00 */
[----:B------:R-:W-:Y:S01]  /*64a0*/  IMAD R17, R8, c[0x0][0x1b4], R0 ;  /* 0x00006d0008117a24 */ /* 0x000fe200078e0200 */
[----:B------:R-:W-:Y:S01]  /*64b0*/  LOP3.LUT R0, R9, 0x8, R15, 0xf8, !PT ;  /* 0x0000000809007812 */ /* 0x000fe200078ef80f */
[----:B------:R-:W-:Y:S01]  /*64c0*/  IMAD R16, R164, c[0x0][0x1e8], RZ ;  /* 0x00007a00a4107a24 */ /* 0x000fe200078e02ff */
[----:B------:R-:W-:Y:S01]  /*64d0*/  SHF.R.U32.HI R9, RZ, 0x3, R9 ;  /* 0x00000003ff097819 */ /* 0x000fe20000011609 */
[----:B------:R-:W-:Y:S02]  /*64e0*/  IMAD.MOV.U32 R12, RZ, RZ, R6 ;  /* 0x000000ffff0c7224 */ /* 0x000fe400078e0006 */
[----:B------:R-:W-:Y:S01]  /*64f0*/  IMAD.IADD R5, R13, 0x1, R19 ;  /* 0x000000010d057824 */ /* 0x000fe200078e0213 */
[----:B------:R-:W-:Y:S01]  /*6500*/  LOP3.LUT R15, R0, R9, RZ, 0x3c, !PT ;  /* 0x00000009000f7212 */ /* 0x000fe200078e3cff */
[----:B------:R-:W-:Y:S01]  /*6510*/  IMAD R6, R164, c[0x0][0x210], RZ ;  /* 0x00008400a4067a24 */ /* 0x000fe200078e02ff */
[----:B------:R-:W-:Y:S01]  /*6520*/  SHF.R.S32.HI R0, RZ, 0x1f, R14 ;  /* 0x0000001fff007819 */ /* 0x000fe2000001140e */
[----:B------:R-:W-:-:S02]  /*6530*/  IMAD.IADD R3, R3, 0x1, R17 ;  /* 0x0000000103037824 */ /* 0x000fc400078e0211 */
[C---:B------:R-:W-:Y:S02]  /*6540*/  IMAD R16, R251.reuse, c[0x0][0x1ec], R16 ;  /* 0x00007b00fb107a24 */ /* 0x040fe400078e0210 */
[----:B------:R-:W-:Y:S02]  /*6550*/  IMAD R0, R0, c[0x0][0x1a8], RZ ;  /* 0x00006a0000007a24 */ /* 0x000fe400078e02ff */
[C---:B------:R-:W-:Y:S02]  /*6560*/  IMAD R6, R251.reuse, c[0x0][0x214], R6 ;  /* 0x00008500fb067a24 */ /* 0x040fe400078e0206 */
[----:B------:R-:W-:-:S04]  /*6570*/  IMAD.WIDE.U32 R4, R251, c[0x0][0x210], R4 ;  /* 0x00008400fb047a25 */ /* 0x000fc800078e0004 */
[C---:B------:R-:W-:Y:S02]  /*6580*/  IMAD R0, R14.reuse, c[0x0][0x1ac], R0 ;  /* 0x00006b000e007a24 */ /* 0x040fe400078e0200 */
[----:B------:R-:W-:-:S04]  /*6590*/  IMAD.WIDE.U32 R2, R14, c[0x0][0x1a8], R2 ;  /* 0x00006a000e027a25 */ /* 0x000fc800078e0002 */
[----:B------:R-:W-:Y:S02]  /*65a0*/  IMAD.IADD R13, R16, 0x1, R7 ;  /* 0x00000001100d7824 */ /* 0x000fe400078e0207 */
[----:B------:R-:W-:Y:S01]  /*65b0*/  IMAD.IADD R7, R6, 0x1, R5 ;  /* 0x0000000106077824 */ /* 0x000fe200078e0205 */
[----:B------:R-:W-:Y:S01]  /*65c0*/  MOV R6, R4 ;  /* 0x0000000400067202 */ /* 0x000fe20000000f00 */
[----:B------:R-:W-:Y:S02]  /*65d0*/  IMAD.SHL.U32 R5, R18, 0x40, RZ ;  /* 0x0000004012057824 */ /* 0x000fe400078e00ff */
[----:B------:R-:W-:Y:S02]  /*65e0*/  IMAD.IADD R3, R3, 0x1, R0 ;  /* 0x0000000103037824 */ /* 0x000fe400078e0200 */
[----:B------:R-:W-:Y:S01]  /*65f0*/  IMAD.IADD R16, R244, 0x1, R88 ;  /* 0x00000001f4107824 */ /* 0x000fe200078e0258 */
[----:B------:R-:W-:Y:S02]  /*6600*/  LOP3.LUT R4, R15, 0xfffffe00, R5, 0xf8, !PT ;  /* 0xfffffe000f047812 */ /* 0x000fe400078ef805 */
[----:B------:R-:W-:-:S04]  /*6610*/  SHF.L.U32 R15, R87, 0x3, RZ ;  /* 0x00000003570f7819 */ /* 0x000fc800000006ff */
[----:B------:R-:W-:Y:S02]  /*6620*/  IADD3 R5, R15, 0x80, RZ ;  /* 0x000000800f057810 */ /* 0x000fe40007ffe0ff */
[--C-:B--2---:R-:W-:Y:S01]  /*6630*/  @P0 SHF.R.S32.HI R9, RZ, 0x1f, R21.reuse ;  /* 0x0000001fff090819 */ /* 0x104fe20000011415 */
[----:B------:R-:W-:Y:S01]  /*6640*/  @P0 IMAD.MOV.U32 R8, RZ, RZ, R21 ;  /* 0x000000ffff080224 */ /* 0x000fe200078e0015 */
[----:B------:R-:W-:Y:S01]  /*6650*/  @!P0 MOV R9, R20 ;  /* 0x0000001400098202 */ /* 0x000fe20000000f00 */
[----:B------:R-:W-:Y:S01]  /*6660*/  @!P0 IMAD.MOV.U32 R8, RZ, RZ, R243 ;  /* 0x000000ffff088224 */ /* 0x000fe200078e00f3 */
[C---:B------:R-:W-:Y:S02]  /*6670*/  LEA R18, P0, R2.reuse, c[0x0][0x160], 0x1 ;  /* 0x0000580002127a11 */ /* 0x040fe400078008ff */
[----:B------:R-:W-:Y:S02]  /*6680*/  SEL R0, R9, RZ, !P1 ;  /* 0x000000ff09007207 */ /* 0x000fe40004800000 */
[----:B------:R-:W-:Y:S01]  /*6690*/  LEA.HI.X R17, R2, c[0x0][0x164], R3, 0x1, P0 ;  /* 0x0000590002117a11 */ /* 0x000fe200000f0c03 */
[----:B------:R-:W-:Y:S01]  /*66a0*/  IMAD.MOV.U32 R3, RZ, RZ, 0x10 ;  /* 0x00000010ff037424 */ /* 0x000fe200078e00ff */
[----:B------:R-:W-:Y:S01]  /*66b0*/  ISETP.GE.AND P0, PT, R16, R44, PT ;  /* 0x0000002c1000720c */ /* 0x000fe20003f06270 */
[----:B------:R-:W-:Y:S01]  /*66c0*/  IMAD R2, R0, c[0x0][0x1f0], RZ ;  /* 0x00007c0000027a24 */ /* 0x000fe200078e02ff */
[----:B------:R-:W-:Y:S01]  /*66d0*/  SEL R8, R8, RZ, !P1 ;  /* 0x000000ff08087207 */ /* 0x000fe20004800000 */
[----:B------:R-:W-:Y:S01]  /*66e0*/  IMAD R0, R0, c[0x0][0x218], RZ ;  /* 0x0000860000007a24 */ /* 0x000fe200078e02ff */
[----:B------:R-:W-:-:S02]  /*66f0*/  SEL R3, R3, 0xfffffff0, !P2 ;  /* 0xfffffff003037807 */ /* 0x000fc40005000000 */
[----:B------:R-:W-:Y:S01]  /*6700*/  ISETP.GE.AND P1, PT, R15, c[0x0][0x198], PT ;  /* 0x000066000f007a0c */ /* 0x000fe20003f26270 */
[C---:B------:R-:W-:Y:S02]  /*6710*/  IMAD R14, R8.reuse, c[0x0][0x1f4], R2 ;  /* 0x00007d00080e7a24 */ /* 0x040fe400078e0202 */
[----:B------:R-:W-:Y:S02]  /*6720*/  IMAD.MOV.U32 R2, RZ, RZ, 0x20 ;  /* 0x00000020ff027424 */ /* 0x000fe400078e00ff */
[----:B------:R-:W-:Y:S01]  /*6730*/  IMAD R9, R8, c[0x0][0x21c], R0 ;  /* 0x0000870008097a24 */ /* 0x000fe200078e0200 */
[----:B------:R-:W-:Y:S01]  /*6740*/  IADD3 R0, R10, 0x40, RZ ;  /* 0x000000400a007810 */ /* 0x000fe20007ffe0ff */
[----:B------:R-:W-:Y:S01]  /*6750*/  IMAD.WIDE.U32 R228, R8, c[0x0][0x1f0], R12 ;  /* 0x00007c0008e47a25 */ /* 0x000fe200078e000c */
[----:B------:R-:W-:Y:S02]  /*6760*/  SEL R2, R2, 0xffffffe0, !P3 ;  /* 0xffffffe002027807 */ /* 0x000fe40005800000 */
[----:B------:R-:W-:Y:S01]  /*6770*/  ISETP.GE.AND P6, PT, R0, c[0x0][0x1d4], PT ;  /* 0x0000750000007a0c */ /* 0x000fe20003fc6270 */
[----:B------:R-:W-:Y:S01]  /*6780*/  IMAD.WIDE.U32 R236, R8, c[0x0][0x218], R6 ;  /* 0x0000860008ec7a25 */ /* 0x000fe200078e0006 */
[----:B------:R-:W-:Y:S01]  /*6790*/  ISETP.GE.AND P2, PT, R0, c[0x0][0x198], PT ;  /* 0x0000660000007a0c */ /* 0x000fe20003f46270 */
[----:B------:R1:W2:Y:S01]  /*67a0*/  SHFL.IDX PT, R6, R18, RZ, 0x181f ;  /* 0x00181fff12067589 */ /* 0x0002a200000e0000 */
[----:B------:R-:W-:Y:S01]  /*67b0*/  ISETP.GE.AND P3, PT, R5, c[0x0][0x198], PT ;  /* 0x0000660005007a0c */ /* 0x000fe20003f66270 */
[----:B------:R-:W-:-:S02]  /*67c0*/  IMAD.IADD R231, R229, 0x1, R14 ;  /* 0x00000001e5e77824 */ /* 0x000fc400078e020e */
[----:B------:R1:W3:Y:S01]  /*67d0*/  SHFL.IDX PT, R7, R17, RZ, 0x181f ;  /* 0x00181fff11077589 */ /* 0x0002e200000e0000 */
[----:B------:R-:W-:Y:S01]  /*67e0*/  IMAD.IADD R233, R237, 0x1, R9 ;  /* 0x00000001ede97824 */ /* 0x000fe200078e0209 */
[----:B------:R-:W-:Y:S05]  /*67f0*/  @P0 BRA `(.L_x_565) ;  /* 0x000000f000000947 */ /* 0x000fea0003800000 */
[----:B------:R-:W-:Y:S02]  /*6800*/  SHF.R.S32.HI R12, RZ, 0x1f, R0 ;  /* 0x0000001fff0c7819 */ /* 0x000fe40000011400 */
[----:B------:R-:W-:Y:S02]  /*6810*/  SHF.R.S32.HI R13, RZ, 0x1f, R5 ;  /* 0x0000001fff0d7819 */ /* 0x000fe40000011405 */
[----:B------:R-:W-:Y:S02]  /*6820*/  LEA.HI R12, R12, R0, RZ, 0x3 ;  /* 0x000000000c0c7211 */ /* 0x000fe400078f18ff */
[----:B------:R-:W-:Y:S02]  /*6830*/  LEA.HI R5, R13, R5, RZ, 0x3 ;  /* 0x000000050d057211 */ /* 0x000fe400078f18ff */
[----:B--2---:R-:W-:-:S02]  /*6840*/  LEA R8, P0, R15, R6, 0x1 ;  /* 0x000000060f087211 */ /* 0x004fc400078008ff */
[----:B------:R-:W-:Y:S02]  /*6850*/  LOP3.LUT R12, R12, 0xfffffff8, RZ, 0xc0, !PT ;  /* 0xfffffff80c0c7812 */ /* 0x000fe400078ec0ff */
[----:B------:R-:W-:Y:S01]  /*6860*/  LOP3.LUT R14, R5, 0xfffffff8, RZ, 0xc0, !PT ;  /* 0xfffffff8050e7812 */ /* 0x000fe200078ec0ff */
[----:B------:R-:W-:Y:S01]  /*6870*/  IMAD.SHL.U32 R5, R209, 0x2, RZ ;  /* 0x00000002d1057824 */ /* 0x000fe200078e00ff */
[----:B---3--:R-:W-:Y:S01]  /*6880*/  LEA.HI.X R9, R15, R7, R11, 0x1, P0 ;  /* 0x000000070f097211 */ /* 0x008fe200000f0c0b */
[----:B------:R-:W-:-:S04]  /*6890*/  IMAD.WIDE R12, R12, 0x2, R6 ;  /* 0x000000020c0c7825 */ /* 0x000fc800078e0206 */
[----:B------:R-:W-:Y:S01]  /*68a0*/  IMAD.WIDE R6, R14, 0x2, R6 ;  /* 0x000000020e067825 */ /* 0x000fe200078e0206 */
[----:B------:R-:W-:Y:S01]  /*68b0*/  @!PT LDS RZ, [RZ] ;  /* 0x00000000fffff984 */ /* 0x000fe20000000800 */
[----:B------:R2:W-:Y:S04]  /*68c0*/  LDGSTS.E.BYPASS.LTC128B.128 [R5+0xc100], [R8.64], !P1 ;  /* 0x0c10000008057fae */ /* 0x0005e8000c901d46 */
[----:B------:R2:W-:Y:S04]  /*68d0*/  LDGSTS.E.BYPASS.LTC128B.128 [R5+0x10100], [R12.64], !P2 ;  /* 0x101000000c057fae */ /* 0x0005e8000d101d46 */
[----:B------:R2:W-:Y:S02]  /*68e0*/  LDGSTS.E.BYPASS.LTC128B.128 [R5+0x14100], [R6.64], !P3 ;  /* 0x1410000006057fae */ /* 0x0005e4000d901d46 */
.L_x_565:
[----:B------:R-:W-:Y:S05]  /*68f0*/  BSYNC B0 ;  /* 0x0000000000007941 */ /* 0x000fea0003800000 */
.L_x_564:
[----:B--2---:R-:W-:Y:S01]  /*6900*/  IADD3 R5, R16, 0x20, RZ ;  /* 0x0000002010057810 */ /* 0x004fe20007ffe0ff */
[----:B---3--:R2:W3:Y:S01]  /*6910*/  SHFL.IDX PT, R7, R17, 0x1, 0x181f ;  /* 0x00381f0011077f89 */ /* 0x0084e200000e0000 */
[----:B------:R-:W-:Y:S02]  /*6920*/  BSSY B0, `(.L_x_566) ;  /* 0x0000014000007945 */ /* 0x000fe40003800000 */
[----:B------:R-:W-:Y:S01]  /*6930*/  ISETP.GE.AND P0, PT, R5, R44, PT ;  /* 0x0000002c0500720c */ /* 0x000fe20003f06270 */
[----:B------:R2:W4:-:S12]  /*6940*/  SHFL.IDX PT, R6, R18, 0x1, 0x181f ;  /* 0x00381f0012067f89 */ /* 0x00051800000e0000 */
[----:B------:R-:W-:Y:S05]  /*6950*/  @P0 BRA `(.L_x_567) ;  /* 0x0000010000000947 */ /* 0x000fea0003800000 */
[----:B------:R-:W-:Y:S02]  /*6960*/  IADD3 R13, R15, 0x80, RZ ;  /* 0x000000800f0d7810 */ /* 0x000fe40007ffe0ff */
[----:B------:R-:W-:Y:S02]  /*6970*/  SHF.R.S32.HI R5, RZ, 0x1f, R0 ;  /* 0x0000001fff057819 */ /* 0x000fe40000011400 */
[----:B------:R-:W-:Y:S02]  /*6980*/  SHF.R.S32.HI R14, RZ, 0x1f, R13 ;  /* 0x0000001fff0e7819 */ /* 0x000fe4000001140d */
[----:B------:R-:W-:Y:S02]  /*6990*/  LEA.HI R12, R5, R0, RZ, 0x3 ;  /* 0x00000000050c7211 */ /* 0x000fe400078f18ff */
[----:B------:R-:W-:Y:S02]  /*69a0*/  LEA.HI R5, R14, R13, RZ, 0x3 ;  /* 0x0000000d0e057211 */ /* 0x000fe400078f18ff */
[----:B----4-:R-:W-:-:S02]  /*69b0*/  LEA R8, P0, R15, R6, 0x1 ;  /* 0x000000060f087211 */ /* 0x010fc400078008ff */
        /* <DEDUP_REMOVED lines=10> */
.L_x_567:
[----:B------:R-:W-:Y:S05]  /*6a60*/  BSYNC B0 ;  /* 0x0000000000007941 */ /* 0x000fea0003800000 */
.L_x_566:
[----:B---3--:R-:W-:Y:S01]  /*6a70*/  IADD3 R5, R16, 0x40, RZ ;  /* 0x0000004010057810 */ /* 0x008fe20007ffe0ff */
[----:B------:R3:W1:Y:S01]  /*6a80*/  SHFL.IDX PT, R7, R17, 0x2, 0x181f ;  /* 0x00581f0011077f89 */ /* 0x00066200000e0000 */
[----:B------:R-:W-:Y:S02]  /*6a90*/  BSSY B0, `(.L_x_568) ;  /* 0x0000014000007945 */ /* 0x000fe40003800000 */
[----:B------:R-:W-:Y:S01]  /*6aa0*/  ISETP.GE.AND P0, PT, R5, R44, PT ;  /* 0x0000002c0500720c */ /* 0x000fe20003f06270 */
[----:B----4-:R3:W4:-:S12]  /*6ab0*/  SHFL.IDX PT, R6, R18, 0x2, 0x181f ;  /* 0x00581f0012067f89 */ /* 0x01071800000e0000 */
        /* <DEDUP_REMOVED lines=10> */
[----:B-1----:R-:W-:Y:S01]  /*6b60*/  LEA.HI.X R9, R15, R7, R11, 0x1, P0 ;  /* 0x000000070f097211 */ /* 0x002fe200000f0c0b */
[----:B------:R-:W-:-:S04]  /*6b70*/  IMAD.WIDE R12, R12, 0x2, R6 ;  /* 0x000000020c0c7825 */ /* 0x000fc800078e0206 */
[----:B------:R-:W-:Y:S01]  /*6b80*/  IMAD.WIDE R6, R14, 0x2, R6 ;  /* 0x000000020e067825 */ /* 0x000fe200078e0206 */
[----:B------:R-:W-:Y:S01]  /*6b90*/  @!PT LDS RZ, [RZ] ;  /* 0x00000000fffff984 */ /* 0x000fe20000000800 */
[----:B------:R1:W-:Y:S04]  /*6ba0*/  LDGSTS.E.BYPASS.LTC128B.128 [R5+0xe100], [R8.64], !P1 ;  /* 0x0e10000008057fae */ /* 0x0003e8000c901d46 */
[----:B------:R1:W-:Y:S04]  /*6bb0*/  LDGSTS.E.BYPASS.LTC128B.128 [R5+0x12100], [R12.64], !P2 ;  /* 0x121000000c057fae */ /* 0x0003e8000d101d46 */
[----:B------:R1:W-:Y:S02]  /*6bc0*/  LDGSTS.E.BYPASS.LTC128B.128 [R5+0x16100], [R6.64], !P3 ;  /* 0x1610000006057fae */ /* 0x0003e4000d901d46 */
.L_x_569:
[----:B------:R-:W-:Y:S05]  /*6bd0*/  BSYNC B0 ;  /* 0x0000000000007941 */ /* 0x000fea0003800000 */
.L_x_568:
[----:B-1--4-:R-:W1:Y:S01]  /*6be0*/  SHFL.IDX PT, R6, R18, 0x3, 0x181f ;  /* 0x00781f0012067f89 */ /* 0x012e6200000e0000 */
[----:B------:R-:W-:Y:S01]  /*6bf0*/  IADD3 R5, R16, 0x60, RZ ;  /* 0x0000006010057810 */ /* 0x000fe20007ffe0ff */
[----:B------:R-:W-:Y:S01]  /*6c00*/  IMAD.IADD R10, R232, 0x1, -R88 ;  /* 0x00000001e80a7824 */ /* 0x000fe200078e0a58 */
[----:B------:R-:W-:Y:S01]  /*6c10*/  IADD3 R109, R207, -0x1, RZ ;  /* 0xffffffffcf6d7810 */ /* 0x000fe20007ffe0ff */
[----:B------:R-:W4:Y:S01]  /*6c20*/  SHFL.IDX PT, R7, R17, 0x3, 0x181f ;  /* 0x00781f0011077f89 */ /* 0x000f2200000e0000 */
[----:B------:R-:W-:Y:S01]  /*6c30*/  ISETP.GE.AND P0, PT, R5, R44, PT ;  /* 0x0000002c0500720c */ /* 0x000fe20003f06270 */
[----:B------:R-:W-:Y:S01]  /*6c40*/  IMAD.MOV.U32 R12, RZ, RZ, c[0x0][0x1e0] ;  /* 0x00007800ff0c7624 */ /* 0x000fe200078e00ff */
[----:B------:R-:W-:Y:S01]  /*6c50*/  SHF.R.S32.HI R105, RZ, 0x1f, R109 ;  /* 0x0000001fff697819 */ /* 0x000fe2000001146d */
[----:B------:R-:W-:Y:S01]  /*6c60*/  IMAD.MOV.U32 R246, RZ, RZ, 0x6 ;  /* 0x00000006fff67424 */ /* 0x000fe200078e00ff */
[----:B------:R-:W-:Y:S01]  /*6c70*/  LEA.HI R110, R112, R162, RZ, 0x5 ;  /* 0x000000a2706e7211 */ /* 0x000fe200078f28ff */
[C---:B------:R-:W-:Y:S01]  /*6c80*/  IMAD.SHL.U32 R114, R12.reuse, 0x40, RZ ;  /* 0x000000400c727824 */ /* 0x040fe200078e00ff */
[----:B------:R-:W-:Y:S01]  /*6c90*/  SEL R107, RZ, 0x1, P5 ;  /* 0x00000001ff6b7807 */ /* 0x000fe20002800000 */
[----:B------:R-:W-:Y:S01]  /*6ca0*/  IMAD.MOV.U32 R230, RZ, RZ, R228 ;  /* 0x000000ffffe67224 */ /* 0x000fe200078e00e4 */
[C---:B------:R-:W-:Y:S01]  /*6cb0*/  SHF.L.U64.HI R113, R12.reuse, R246, c[0x0][0x1e4] ;  /* 0x000079000c717619 */ /* 0x040fe200000102f6 */
[----:B------:R-:W-:Y:S01]  /*6cc0*/  IMAD.SHL.U32 R247, R12, 0x20, RZ ;  /* 0x000000200cf77824 */ /* 0x000fe200078e00ff */
[----:B------:R-:W-:-:S03]  /*6cd0*/  SHF.R.S32.HI R111, RZ, 0x5, R110 ;  /* 0x00000005ff6f7819 */ /* 0x000fc6000001146e */
[C---:B------:R-:W-:Y:S02]  /*6ce0*/  @!P0 IADD3 R5, R15.reuse, 0x80, RZ ;  /* 0x000000800f058810 */ /* 0x040fe40007ffe0ff */
[----:B-1----:R-:W-:-:S04]  /*6cf0*/  @!P0 LEA R8, P4, R15, R6, 0x1 ;  /* 0x000000060f088211 */ /* 0x002fc800078808ff */
[----:B----4-:R-:W-:Y:S01]  /*6d00*/  @!P0 LEA.HI.X R9, R15, R7, R11, 0x1, P4 ;  /* 0x000000070f098211 */ /* 0x010fe200020f0c0b */
[----:B------:R-:W-:Y:S01]  /*6d10*/  @!P0 IMAD.SHL.U32 R11, R209, 0x2, RZ ;  /* 0x00000002d10b8824 */ /* 0x000fe200078e00ff */
[----:B------:R-:W-:-:S04]  /*6d20*/  ISETP.NE.AND P4, PT, R249, 0x1, PT ;  /* 0x00000001f900780c */ /* 0x000fc80003f85270 */
[----:B------:R-:W-:Y:S01]  /*6d30*/  @!PT LDS RZ, [RZ] ;  /* 0x00000000fffff984 */ /* 0x000fe20000000800 */
[----:B------:R1:W-:Y:S02]  /*6d40*/  @!P0 LDGSTS.E.BYPASS.LTC128B.128 [R11+0xf100], [R8.64], !P1 ;  /* 0x0f100000080b8fae */ /* 0x0003e4000c901d46 */
[----:B-1----:R-:W-:Y:S02]  /*6d50*/  @!P0 SHF.R.S32.HI R8, RZ, 0x1f, R0 ;  /* 0x0000001fff088819 */ /* 0x002fe40000011400 */
[----:B------:R-:W-:Y:S02]  /*6d60*/  @!P0 SHF.R.S32.HI R9, RZ, 0x1f, R5 ;  /* 0x0000001fff098819 */ /* 0x000fe40000011405 */
[----:B------:R-:W-:Y:S02]  /*6d70*/  @!P0 LEA.HI R8, R8, R0, RZ, 0x3 ;  /* 0x0000000008088211 */ /* 0x000fe400078f18ff */
[----:B------:R-:W-:Y:S02]  /*6d80*/  @!P0 LEA.HI R5, R9, R5, RZ, 0x3 ;  /* 0x0000000509058211 */ /* 0x000fe400078f18ff */
[----:B------:R-:W-:-:S02]  /*6d90*/  @!P0 LOP3.LUT R8, R8, 0xfffffff8, RZ, 0xc0, !PT ;  /* 0xfffffff808088812 */ /* 0x000fc400078ec0ff */
[----:B------:R-:W-:Y:S01]  /*6da0*/  @!P0 LOP3.LUT R0, R5, 0xfffffff8, RZ, 0xc0, !PT ;  /* 0xfffffff805008812 */ /* 0x000fe200078ec0ff */
[----:B------:R-:W-:Y:S02]  /*6db0*/  IMAD R5, R109, -0x40, R10 ;  /* 0xffffffc06d057824 */ /* 0x000fe400078e020a */
[----:B------:R-:W-:-:S03]  /*6dc0*/  @!P0 IMAD.WIDE R8, R8, 0x2, R6 ;  /* 0x0000000208088825 */ /* 0x000fc600078e0206 */
[----:B------:R-:W-:Y:S01]  /*6dd0*/  ISETP.GE.AND P1, PT, R5, 0x1, PT ;  /* 0x000000010500780c */ /* 0x000fe20003f26270 */
[----:B------:R-:W-:Y:S01]  /*6de0*/  @!P0 IMAD.WIDE R6, R0, 0x2, R6 ;  /* 0x0000000200068825 */ /* 0x000fe200078e0206 */
[----:B------:R1:W-:Y:S03]  /*6df0*/  @!P0 LDGSTS.E.BYPASS.LTC128B.128 [R11+0x13100], [R8.64], !P2 ;  /* 0x13100000080b8fae */ /* 0x0003e6000d101d46 */
[----:B------:R-:W-:Y:S01]  /*6e00*/  IMAD R0, R113, R109, RZ ;  /* 0x0000006d71007224 */ /* 0x000fe200078e02ff */
[----:B------:R4:W-:Y:S01]  /*6e10*/  @!P0 LDGSTS.E.BYPASS.LTC128B.128 [R11+0x17100], [R6.64], !P3 ;  /* 0x17100000060b8fae */ /* 0x0009e2000d901d46 */
[----:B------:R-:W-:Y:S01]  /*6e20*/  ISETP.GE.AND P0, PT, R5, 0x21, PT ;  /* 0x000000210500780c */ /* 0x000fe20003f06270 */
[----:B------:R-:W-:Y:S01]  /*6e30*/  IMAD.MOV.U32 R5, RZ, RZ, 0x5 ;  /* 0x00000005ff057424 */ /* 0x000fe200078e00ff */
[----:B------:R-:W-:Y:S01]  /*6e40*/  ISETP.NE.AND P3, PT, R240, RZ, PT ;  /* 0x000000fff000720c */ /* 0x000fe20003f65270 */
[----:B------:R-:W0:Y:S01]  /*6e50*/  LDGDEPBAR ;  /* 0x00000000000079af */ /* 0x000e220000000000 */
[----:B------:R-:W-:-:S02]  /*6e60*/  IMAD R0, R105, R114, R0 ;  /* 0x0000007269007224 */ /* 0x000fc400078e0200 */
[----:B------:R-:W-:Y:S01]  /*6e70*/  SHF.L.U64.HI R245, R12, R5, c[0x0][0x1e4] ;  /* 0x000079000cf57619 */ /* 0x000fe20000010205 */
[----:B------:R-:W-:Y:S02]  /*6e80*/  @P1 IMAD.SHL.U32 R5, R209, 0x2, RZ ;  /* 0x00000002d1051824 */ /* 0x000fe400078e00ff */
[----:B----4-:R-:W-:-:S04]  /*6e90*/  IMAD.WIDE.U32 R6, R109, R114, R230 ;  /* 0x000000726d067225 */ /* 0x010fc800078e00e6 */
[----:B------:R-:W-:Y:S01]  /*6ea0*/  IMAD.IADD R0, R7, 0x1, R0 ;  /* 0x0000000107007824 */ /* 0x000fe200078e0200 */
[----:B------:R-:W-:Y:S01]  /*6eb0*/  BAR.SYNC.DEFER_BLOCKING 0x0 ;  /* 0x0000000000007b1d */ /* 0x000fe20000010000 */
[----:B-1----:R-:W-:-:S04]  /*6ec0*/  @P1 LEA R8, P2, R6, c[0x0][0x1c8], 0x1 ;  /* 0x0000720006081a11 */ /* 0x002fc800078408ff */
[----:B------:R-:W-:Y:S02]  /*6ed0*/  @P1 LEA.HI.X R9, R6, c[0x0][0x1cc], R0, 0x1, P2 ;  /* 0x0000730006091a11 */ /* 0x000fe400010f0c00 */
[----:B------:R-:W-:-:S05]  /*6ee0*/  @P0 IADD3 R7, P2, R247, R6, RZ ;  /* 0x00000006f7070210 */ /* 0x000fca0007f5e0ff */
[----:B------:R-:W-:Y:S01]  /*6ef0*/  @P0 IMAD.X R0, R245, 0x1, R0, P2 ;  /* 0x00000001f5000824 */ /* 0x000fe200010e0600 */
[----:B------:R-:W-:-:S04]  /*6f00*/  @P0 LEA R6, P2, R7, c[0x0][0x1c8], 0x1 ;  /* 0x0000720007060a11 */ /* 0x000fc800078408ff */
[----:B------:R-:W-:Y:S01]  /*6f10*/  @P0 LEA.HI.X R7, R7, c[0x0][0x1cc], R0, 0x1, P2 ;  /* 0x0000730007070a11 */ /* 0x000fe200010f0c00 */
[----:B------:R-:W-:Y:S01]  /*6f20*/  @P0 IMAD.SHL.U32 R0, R209, 0x2, RZ ;  /* 0x00000002d1000824 */ /* 0x000fe200078e00ff */
        /* <DEDUP_REMOVED lines=9> */
[----:B------:R-:W-:-:S03]  /*6fc0*/  ISETP.LT.AND P0, PT, RZ, c[0x0][0x27c], PT ;  /* 0x00009f00ff007a0c */ /* 0x000fc60003f01270 */
[----:B------:R-:W0:Y:S10]  /*6fd0*/  LDGDEPBAR ;  /* 0x00000000000079af */ /* 0x000e340000000000 */
[----:B------:R-:W-:Y:S05]  /*6fe0*/  @P0 BRA `(.L_x_570) ;  /* 0x0000002000000947 */ /* 0x000fea0003800000 */
[----:B------:R-:W-:-:S04]  /*6ff0*/  DEPBAR.LE SB0, 0x1 ;  /* 0x000080400000791a */ /* 0x000fc80000000000 */
[----:B------:R-:W-:Y:S05]  /*7000*/  BRA `(.L_x_571) ;  /* 0x0000742000007947 */ /* 0x000fea0003800000 */
.L_x_570:
[----:B------:R-:W-:Y:S01]  /*7010*/  ULDC.U8 UR4, c[0x0][0x298] ;  /* 0x0000a60000047ab9 */ /* 0x000fe20000000000 */
[----:B-1---5:R-:W-:Y:S01]  /*7020*/  SHF.R.S32.HI R0, RZ, 0x1f, R144 ;  /* 0x0000001fff007819 */ /* 0x022fe20000011490 */
        /* <DEDUP_REMOVED lines=12> */
[----:B------:R-:W-:-:S02]  /*70f0*/  IADD3 R28, R244, R65, RZ ;  /* 0x00000041f41c7210 */ /* 0x000fc40007ffe0ff */
[----:B------:R-:W-:Y:S01]  /*7100*/  IADD3 R9, R5, R13, RZ ;  /* 0x0000000d05097210 */ /* 0x000fe20007ffe0ff */
[----:B------:R-:W-:Y:S01]  /*7110*/  IMAD.IADD R7, R0, 0x1, R11 ;  /* 0x0000000100077824 */ /* 0x000fe200078e020b */
[C---:B------:R-:W-:Y:S01]  /*7120*/  SHF.L.U32 R64, R47.reuse, 0x3, RZ ;  /* 0x000000032f407819 */ /* 0x040fe200000006ff */
[----:B------:R-:W-:Y:S01]  /*7130*/  IMAD R0, R47, 0x40, R28 ;  /* 0x000000402f007824 */ /* 0x000fe200078e021c */
[----:B------:R-:W-:Y:S05]  /*7140*/  @!P0 BRA `(.L_x_572) ;  /* 0x000037f000008947 */ /* 0x000fea0003800000 */
[----:B------:R-:W-:Y:S01]  /*7150*/  @P4 IMAD.HI.U32 R5, R0, c[0x0][0x2c8], RZ ;  /* 0x0000b20000054a27 */ /* 0x000fe200078e00ff */
[----:B------:R-:W-:Y:S01]  /*7160*/  MOV R8, R12 ;  /* 0x0000000c00087202 */ /* 0x000fe20000000f00 */
[----:B------:R-:W-:Y:S01]  /*7170*/  BSSY B0, `(.L_x_573) ;  /* 0x0000062000007945 */ /* 0x000fe20003800000 */
[----:B------:R-:W-:Y:S01]  /*7180*/  MOV R6, R10 ;  /* 0x0000000a00067202 */ /* 0x000fe20000000f00 */
[----:B------:R-:W-:Y:S01]  /*7190*/  IMAD.SHL.U32 R20, R47, 0x4, RZ ;  /* 0x000000042f147824 */ /* 0x000fe200078e00ff */
[----:B------:R-:W-:Y:S01]  /*71a0*/  @P4 SHF.R.U32.HI R0, RZ, c[0x0][0x2cc], R5 ;  /* 0x0000b300ff004a19 */ /* 0x000fe20000011605 */
[----:B------:R-:W-:Y:S01]  /*71b0*/  CS2R R74, SRZ ;  /* 0x00000000004a7805 */ /* 0x000fe2000001ff00 */
[----:B------:R-:W-:Y:S01]  /*71c0*/  CS2R R48, SRZ ;  /* 0x0000000000307805 */ /* 0x000fe2000001ff00 */
[----:B------:R-:W-:Y:S01]  /*71d0*/  CS2R R42, SRZ ;  /* 0x00000000002a7805 */ /* 0x000fe2000001ff00 */
[----:B------:R-:W-:Y:S01]  /*71e0*/  SHF.R.S32.HI R5, RZ, 0x1f, R0 ;  /* 0x0000001fff057819 */ /* 0x000fe20000011400 */
[----:B------:R-:W-:Y:S01]  /*71f0*/  IMAD.WIDE.U32 R8, R0, c[0x0][0x280], R8 ;  /* 0x0000a00000087a25 */ /* 0x000fe200078e0008 */
[----:B------:R-:W-:Y:S01]  /*7200*/  CS2R R40, SRZ ;  /* 0x0000000000287805 */ /* 0x000fe2000001ff00 */
[----:B------:R-:W-:Y:S01]  /*7210*/  CS2R R36, SRZ ;  /* 0x0000000000247805 */ /* 0x000fe2000001ff00 */
[----:B------:R-:W-:Y:S01]  /*7220*/  CS2R R26, SRZ ;  /* 0x00000000001a7805 */ /* 0x000fe2000001ff00 */
[C---:B------:R-:W-:Y:S01]  /*7230*/  IMAD R11, R5.reuse, c[0x0][0x280], RZ ;  /* 0x0000a000050b7a24 */ /* 0x040fe200078e02ff */
[----:B------:R-:W-:Y:S01]  /*7240*/  LEA R32, P1, R8, c[0x0][0x270], 0x1 ;  /* 0x00009c0008207a11 */ /* 0x000fe200078208ff */
[----:B------:R-:W-:Y:S01]  /*7250*/  IMAD R10, R5, c[0x0][0x290], RZ ;  /* 0x0000a400050a7a24 */ /* 0x000fe200078e02ff */
[----:B------:R-:W-:Y:S01]  /*7260*/  CS2R R24, SRZ ;  /* 0x0000000000187805 */ /* 0x000fe2000001ff00 */
[C---:B------:R-:W-:Y:S01]  /*7270*/  IMAD.WIDE.U32 R6, R0.reuse, c[0x0][0x290], R6 ;  /* 0x0000a40000067a25 */ /* 0x040fe200078e0006 */
[----:B------:R-:W-:Y:S01]  /*7280*/  CS2R R50, SRZ ;  /* 0x0000000000327805 */ /* 0x000fe2000001ff00 */
[----:B------:R-:W-:Y:S01]  /*7290*/  CS2R R46, SRZ ;  /* 0x00000000002e7805 */ /* 0x000fe2000001ff00 */
[----:B------:R-:W-:Y:S01]  /*72a0*/  CS2R R38, SRZ ;  /* 0x0000000000267805 */ /* 0x000fe2000001ff00 */
[----:B------:R-:W-:Y:S01]  /*72b0*/  IMAD R5, R0, c[0x0][0x284], R11 ;  /* 0x0000a10000057a24 */ /* 0x000fe200078e020b */
[----:B------:R-:W-:Y:S01]  /*72c0*/  LEA R33, P0, R6, c[0x0][0x288], 0x1 ;  /* 0x0000a20006217a11 */ /* 0x000fe200078008ff */
[----:B------:R-:W-:Y:S01]  /*72d0*/  IMAD R0, R0, c[0x0][0x294], R10 ;  /* 0x0000a50000007a24 */ /* 0x000fe200078e020a */
[----:B------:R-:W-:Y:S01]  /*72e0*/  CS2R R34, SRZ ;  /* 0x0000000000227805 */ /* 0x000fe2000001ff00 */
[----:B------:R-:W-:Y:S01]  /*72f0*/  IMAD.IADD R5, R9, 0x1, R5 ;  /* 0x0000000109057824 */ /* 0x000fe200078e0205 */
[----:B------:R-:W-:Y:S01]  /*7300*/  CS2R R30, SRZ ;  /* 0x00000000001e7805 */ /* 0x000fe2000001ff00 */
[----:B------:R-:W-:Y:S01]  /*7310*/  CS2R R22, SRZ ;  /* 0x0000000000167805 */ /* 0x000fe2000001ff00 */
[----:B------:R-:W-:-:S02]  /*7320*/  IADD3 R0, R7, R0, RZ ;  /* 0x0000000007007210 */ /* 0x000fc40007ffe0ff */
[----:B------:R-:W-:Y:S02]  /*7330*/  LEA.HI.X R29, R8, c[0x0][0x274], R5, 0x1, P1 ;  /* 0x00009d00081d7a11 */ /* 0x000fe400008f0c05 */
[----:B------:R-:W-:Y:S01]  /*7340*/  LEA.HI.X R21, R6, c[0x0][0x28c], R0, 0x1, P0 ;  /* 0x0000a30006157a11 */ /* 0x000fe200000f0c00 */
[----:B------:R1:W4:Y:S01]  /*7350*/  SHFL.IDX PT, R8, R32, RZ, 0x1c1f ;  /* 0x001c1fff20087589 */ /* 0x00032200000e0000 */
[----:B------:R-:W-:-:S03]  /*7360*/  ISETP.GE.AND P0, PT, R28, R44, PT ;  /* 0x0000002c1c00720c */ /* 0x000fc60003f06270 */
[----:B------:R1:W2:Y:S04]  /*7370*/  SHFL.IDX PT, R6, R33, RZ, 0x1c1f ;  /* 0x001c1fff21067589 */ /* 0x0002a800000e0000 */
[----:B------:R1:W3:Y:S04]  /*7380*/  SHFL.IDX PT, R9, R29, RZ, 0x1c1f ;  /* 0x001c1fff1d097589 */ /* 0x0002e800000e0000 */
[----:B------:R1:W1:Y:S02]  /*7390*/  SHFL.IDX PT, R7, R21, RZ, 0x1c1f ;  /* 0x001c1fff15077589 */ /* 0x00026400000e0000 */
[----:B------:R-:W-:Y:S05]  /*73a0*/  @P0 BRA `(.L_x_574) ;  /* 0x000003e000000947 */ /* 0x000fea0003800000 */
[C---:B------:R-:W-:Y:S01]  /*73b0*/  IADD3 R12, R20.reuse, 0x10, RZ ;  /* 0x00000010140c7810 */ /* 0x040fe20007ffe0ff */
[----:B------:R-:W-:Y:S01]  /*73c0*/  CS2R R24, SRZ ;  /* 0x0000000000187805 */ /* 0x000fe2000001ff00 */
[----:B------:R-:W-:-:S02]  /*73d0*/  IADD3 R13, R20, 0x20, RZ ;  /* 0x00000020140d7810 */ /* 0x000fc40007ffe0ff */
[----:B------:R-:W-:Y:S02]  /*73e0*/  ISETP.GE.AND P1, PT, R12, c[0x0][0x27c], PT ;  /* 0x00009f000c007a0c */ /* 0x000fe40003f26270 */
[----:B------:R-:W-:Y:S02]  /*73f0*/  ISETP.GE.AND P0, PT, R13, c[0x0][0x27c], PT ;  /* 0x00009f000d007a0c */ /* 0x000fe40003f06270 */
[----:B------:R-:W-:Y:S01]  /*7400*/  ISETP.GE.AND P2, PT, R20, c[0x0][0x27c], PT ;  /* 0x00009f0014007a0c */ /* 0x000fe20003f46270 */
[----:B------:R-:W-:-:S08]  /*7410*/  CS2R R22, SRZ ;  /* 0x0000000000167805 */ /* 0x000fd0000001ff00 */
[----:B------:R-:W-:Y:S02]  /*7420*/  @!P1 SHF.R.S32.HI R5, RZ, 0x1f, R12 ;  /* 0x0000001fff059819 */ /* 0x000fe4000001140c */
[----:B------:R-:W-:Y:S02]  /*7430*/  @!P0 SHF.R.S32.HI R0, RZ, 0x1f, R13 ;  /* 0x0000001fff008819 */ /* 0x000fe4000001140d */
[----:B------:R-:W-:Y:S01]  /*7440*/  @!P1 LEA.HI R12, R5, R12, RZ, 0x2 ;  /* 0x0000000c050c9211 */ /* 0x000fe200078f10ff */
[----:B---34-:R-:W-:Y:S01]  /*7450*/  @!P2 IMAD.WIDE R10, R20, 0x2, R8 ;  /* 0x00000002140aa825 */ /* 0x018fe200078e0208 */
[----:B------:R-:W-:Y:S02]  /*7460*/  @!P0 LEA.HI R5, R0, R13, RZ, 0x2 ;  /* 0x0000000d00058211 */ /* 0x000fe400078f10ff */
[----:B------:R-:W-:Y:S01]  /*7470*/  @!P1 LOP3.LUT R0, R12, 0xfffffffc, RZ, 0xc0, !PT ;  /* 0xfffffffc0c009812 */ /* 0x000fe200078ec0ff */
[----:B-12---:R-:W-:Y:S01]  /*7480*/  @!P2 IMAD.WIDE R12, R20, 0x2, R6 ;  /* 0x00000002140ca825 */ /* 0x006fe200078e0206 */
[----:B------:R-:W-:Y:S01]  /*7490*/  @!P0 LOP3.LUT R5, R5, 0xfffffffc, RZ, 0xc0, !PT ;  /* 0xfffffffc05058812 */ /* 0x000fe200078ec0ff */
[----:B------:R1:W5:Y:S01]  /*74a0*/  @!P2 LD.E.64 R24, [R10.64] ;  /* 0x000000060a18a980 */ /* 0x000362000c101b00 */
[----:B------:R-:W-:Y:S01]  /*74b0*/  CS2R R30, SRZ ;  /* 0x00000000001e7805 */ /* 0x000fe2000001ff00 */
[----:B------:R-:W-:Y:S01]  /*74c0*/  CS2R R36, SRZ ;  /* 0x0000000000247805 */ /* 0x000fe2000001ff00 */
[----:B------:R-:W-:Y:S01]  /*74d0*/  CS2R R26, SRZ ;  /* 0x00000000001a7805 */ /* 0x000fe2000001ff00 */
[----:B------:R2:W5:Y:S01]  /*74e0*/  @!P2 LD.E.64 R22, [R12.64] ;  /* 0x000000060c16a980 */ /* 0x000562000c101b00 */
[----:B------:R-:W-:Y:S01]  /*74f0*/  @!P1 IMAD.WIDE R14, R0, 0x2, R8 ;  /* 0x00000002000e9825 */ /* 0x000fe200078e0208 */
[----:B------:R-:W-:-:S04]  /*7500*/  CS2R R34, SRZ ;  /* 0x0000000000227805 */ /* 0x000fc8000001ff00 */
[----:B------:R3:W5:Y:S01]  /*7510*/  @!P1 LD.E.64 R26, [R14.64] ;  /* 0x000000060e1a9980 */ /* 0x000762000c101b00 */
[----:B-1----:R-:W-:-:S04]  /*7520*/  @!P1 IMAD.WIDE R10, R0, 0x2, R6 ;  /* 0x00000002000a9825 */ /* 0x002fc800078e0206 */
[C---:B--2---:R-:W-:Y:S01]  /*7530*/  @!P0 IMAD.WIDE R12, R5.reuse, 0x2, R8 ;  /* 0x00000002050c8825 */ /* 0x044fe200078e0208 */
[----:B------:R1:W5:Y:S04]  /*7540*/  @!P1 LD.E.64 R30, [R10.64] ;  /* 0x000000060a1e9980 */ /* 0x000368000c101b00 */
[----:B------:R2:W5:Y:S01]  /*7550*/  @!P0 LD.E.64 R36, [R12.64] ;  /* 0x000000060c248980 */ /* 0x000562000c101b00 */
[C---:B---3--:R-:W-:Y:S01]  /*7560*/  IADD3 R14, R20.reuse, 0x50, RZ ;  /* 0x00000050140e7810 */ /* 0x048fe20007ffe0ff */
[----:B-1----:R-:W-:Y:S01]  /*7570*/  @!P0 IMAD.WIDE R10, R5, 0x2, R6 ;  /* 0x00000002050a8825 */ /* 0x002fe200078e0206 */
[----:B--2---:R-:W-:-:S04]  /*7580*/  IADD3 R12, R20, 0x30, RZ ;  /* 0x00000030140c7810 */ /* 0x004fc80007ffe0ff */
[----:B------:R1:W5:Y:S01]  /*7590*/  @!P0 LD.E.64 R34, [R10.64] ;  /* 0x000000060a228980 */ /* 0x000362000c101b00 */
[----:B------:R-:W-:Y:S02]  /*75a0*/  IADD3 R13, R20, 0x40, RZ ;  /* 0x00000040140d7810 */ /* 0x000fe40007ffe0ff */
[----:B------:R-:W-:Y:S02]  /*75b0*/  ISETP.GE.AND P2, PT, R12, c[0x0][0x27c], PT ;  /* 0x00009f000c007a0c */ /* 0x000fe40003f46270 */
[----:B------:R-:W-:Y:S02]  /*75c0*/  ISETP.GE.AND P1, PT, R13, c[0x0][0x27c], PT ;  /* 0x00009f000d007a0c */ /* 0x000fe40003f26270 */
[----:B------:R-:W-:-:S11]  /*75d0*/  ISETP.GE.AND P0, PT, R14, c[0x0][0x27c], PT ;  /* 0x00009f000e007a0c */ /* 0x000fd60003f06270 */
[----:B------:R-:W-:Y:S02]  /*75e0*/  @!P1 SHF.R.S32.HI R5, RZ, 0x1f, R13 ;  /* 0x0000001fff059819 */ /* 0x000fe4000001140d */
[----:B------:R-:W-:Y:S02]  /*75f0*/  @!P0 SHF.R.S32.HI R0, RZ, 0x1f, R14 ;  /* 0x0000001fff008819 */ /* 0x000fe4000001140e */
[----:B-1----:R-:W-:-:S04]  /*7600*/  @!P2 SHF.R.S32.HI R10, RZ, 0x1f, R12 ;  /* 0x0000001fff0aa819 */ /* 0x002fc8000001140c */
[----:B------:R-:W-:Y:S02]  /*7610*/  @!P2 LEA.HI R11, R10, R12, RZ, 0x2 ;  /* 0x0000000c0a0ba211 */ /* 0x000fe400078f10ff */
[----:B------:R-:W-:Y:S02]  /*7620*/  @!P1 LEA.HI R10, R5, R13, RZ, 0x2 ;  /* 0x0000000d050a9211 */ /* 0x000fe400078f10ff */
[----:B------:R-:W-:Y:S02]  /*7630*/  @!P0 LEA.HI R12, R0, R14, RZ, 0x2 ;  /* 0x0000000e000c8211 */ /* 0x000fe400078f10ff */
[----:B------:R-:W-:Y:S02]  /*7640*/  @!P2 LOP3.LUT R5, R11, 0xfffffffc, RZ, 0xc0, !PT ;  /* 0xfffffffc0b05a812 */ /* 0x000fe400078ec0ff */
[----:B------:R-:W-:Y:S02]  /*7650*/  @!P1 LOP3.LUT R0, R10, 0xfffffffc, RZ, 0xc0, !PT ;  /* 0xfffffffc0a009812 */ /* 0x000fe400078ec0ff */
[----:B------:R-:W-:Y:S01]  /*7660*/  @!P0 LOP3.LUT R12, R12, 0xfffffffc, RZ, 0xc0, !PT ;  /* 0xfffffffc0c0c8812 */ /* 0x000fe200078ec0ff */
[C-C-:B------:R-:W-:Y:S01]  /*7670*/  @!P2 IMAD.WIDE R18, R5.reuse, 0x2, R8.reuse ;  /* 0x000000020512a825 */ /* 0x140fe200078e0208 */
[----:B------:R-:W-:Y:S01]  /*7680*/  CS2R R40, SRZ ;  /* 0x0000000000287805 */ /* 0x000fe2000001ff00 */
[----:B------:R-:W-:Y:S01]  /*7690*/  CS2R R38, SRZ ;  /* 0x0000000000267805 */ /* 0x000fe2000001ff00 */
[----:B------:R-:W-:Y:S01]  /*76a0*/  CS2R R42, SRZ ;  /* 0x00000000002a7805 */ /* 0x000fe2000001ff00 */
[--C-:B------:R-:W-:Y:S01]  /*76b0*/  @!P1 IMAD.WIDE R16, R0, 0x2, R8.reuse ;  /* 0x0000000200109825 */ /* 0x100fe200078e0208 */
[----:B------:R-:W-:Y:S01]  /*76c0*/  CS2R R48, SRZ ;  /* 0x0000000000307805 */ /* 0x000fe2000001ff00 */
[----:B------:R-:W-:Y:S01]  /*76d0*/  CS2R R46, SRZ ;  /* 0x00000000002e7805 */ /* 0x000fe2000001ff00 */
[----:B------:R-:W-:Y:S01]  /*76e0*/  CS2R R50, SRZ ;  /* 0x0000000000327805 */ /* 0x000fe2000001ff00 */
[----:B------:R-:W-:Y:S01]  /*76f0*/  @!P0 IMAD.WIDE R14, R12, 0x2, R8 ;  /* 0x000000020c0e8825 */ /* 0x000fe200078e0208 */
[----:B------:R1:W5:Y:S03]  /*7700*/  @!P2 LD.E.64 R40, [R18.64] ;  /* 0x000000061228a980 */ /* 0x000366000c101b00 */
[--C-:B------:R-:W-:Y:S01]  /*7710*/  @!P2 IMAD.WIDE R10, R5, 0x2, R6.reuse ;  /* 0x00000002050aa825 */ /* 0x100fe200078e0206 */
[----:B------:R1:W5:Y:S03]  /*7720*/  @!P1 LD.E.64 R42, [R16.64] ;  /* 0x00000006102a9980 */ /* 0x000366000c101b00 */
[--C-:B------:R-:W-:Y:S01]  /*7730*/  @!P1 IMAD.WIDE R8, R0, 0x2, R6.reuse ;  /* 0x0000000200089825 */ /* 0x100fe200078e0206 */
[----:B------:R1:W5:Y:S03]  /*7740*/  @!P2 LD.E.64 R38, [R10.64] ;  /* 0x000000060a26a980 */ /* 0x000366000c101b00 */
[----:B------:R-:W-:Y:S01]  /*7750*/  @!P0 IMAD.WIDE R6, R12, 0x2, R6 ;  /* 0x000000020c068825 */ /* 0x000fe200078e0206 */
[----:B------:R1:W5:Y:S04]  /*7760*/  @!P0 LD.E.64 R48, [R14.64] ;  /* 0x000000060e308980 */ /* 0x000368000c101b00 */
[----:B------:R1:W5:Y:S04]  /*7770*/  @!P1 LD.E.64 R46, [R8.64] ;  /* 0x00000006082e9980 */ /* 0x000368000c101b00 */
[----:B------:R1:W5:Y:S02]  /*7780*/  @!P0 LD.E.64 R50, [R6.64] ;  /* 0x0000000606328980 */ /* 0x000364000c101b00 */
.L_x_574:
[----:B------:R-:W-:Y:S05]  /*7790*/  BSYNC B0 ;  /* 0x0000000000007941 */ /* 0x000fea0003800000 */
.L_x_573:
[----:B------:R-:W-:Y:S01]  /*77a0*/  IADD3 R5, R28, 0x40, RZ ;  /* 0x000000401c057810 */ /* 0x000fe20007ffe0ff */
[----:B-----5:R-:W-:Y:S01]  /*77b0*/  IMAD.MOV.U32 R0, RZ, RZ, R48 ;  /* 0x000000ffff007224 */ /* 0x020fe200078e0030 */
[----:B-1-3--:R-:W1:Y:S01]  /*77c0*/  SHFL.IDX PT, R9, R29, 0x1, 0x1c1f ;  /* 0x003c1f001d097f89 */ /* 0x00ae6200000e0000 */
[----:B------:R-:W-:Y:S01]  /*77d0*/  IMAD.MOV.U32 R7, RZ, RZ, R49 ;  /* 0x000000ffff077224 */ /* 0x000fe200078e0031 */
[----:B------:R-:W-:Y:S01]  /*77e0*/  ISETP.GE.AND P0, PT, R5, R44, PT ;  /* 0x0000002c0500720c */ /* 0x000fe20003f06270 */
[----:B--2---:R-:W-:Y:S01]  /*77f0*/  IMAD.MOV.U32 R6, RZ, RZ, R42 ;  /* 0x000000ffff067224 */ /* 0x004fe200078e002a */
[----:B----4-:R-:W2:Y:S01]  /*7800*/  SHFL.IDX PT, R8, R32, 0x1, 0x1c1f ;  /* 0x003c1f0020087f89 */ /* 0x010ea200000e0000 */
[----:B------:R-:W-:Y:S01]  /*7810*/  IMAD.MOV.U32 R5, RZ, RZ, R43 ;  /* 0x000000ffff057224 */ /* 0x000fe200078e002b */
[----:B------:R-:W-:Y:S01]  /*7820*/  PRMT R89, R7, 0x5410, R0 ;  /* 0x0000541007597816 */ /* 0x000fe20000000000 */
[----:B------:R-:W-:Y:S01]  /*7830*/  IMAD.MOV.U32 R0, RZ, RZ, R40 ;  /* 0x000000ffff007224 */ /* 0x000fe200078e0028 */
[----:B------:R-:W-:Y:S01]  /*7840*/  BSSY B0, `(.L_x_575) ;  /* 0x000006f000007945 */ /* 0x000fe20003800000 */
[----:B------:R-:W-:Y:S01]  /*7850*/  IMAD.MOV.U32 R7, RZ, RZ, R41 ;  /* 0x000000ffff077224 */ /* 0x000fe200078e0029 */
[----:B------:R-:W-:Y:S01]  /*7860*/  PRMT R83, R5, 0x5410, R6 ;  /* 0x0000541005537816 */ /* 0x000fe20000000006 */
[----:B------:R-:W-:Y:S01]  /*7870*/  IMAD.MOV.U32 R5, RZ, RZ, R37 ;  /* 0x000000ffff057224 */ /* 0x000fe200078e0025 */
[----:B------:R-:W-:Y:S01]  /*7880*/  PRMT R81, R81, 0x5410, R0 ;  /* 0x0000541051517816 */ /* 0x000fe20000000000 */
[----:B------:R-:W-:Y:S01]  /*7890*/  IMAD.MOV.U32 R0, RZ, RZ, R26 ;  /* 0x000000ffff007224 */ /* 0x000fe200078e001a */
[----:B------:R-:W-:Y:S01]  /*78a0*/  MOV R6, R36 ;  /* 0x0000002400067202 */ /* 0x000fe20000000f00 */
[----:B------:R-:W-:Y:S01]  /*78b0*/  IMAD.MOV.U32 R10, RZ, RZ, R39 ;  /* 0x000000ffff0a7224 */ /* 0x000fe200078e0027 */
[----:B------:R-:W-:Y:S01]  /*78c0*/  PRMT R81, R7, 0x7610, R81 ;  /* 0x0000761007517816 */ /* 0x000fe20000000051 */
        /* <DEDUP_REMOVED lines=14> */
[----:B------:R-:W-:Y:S01]  /*79b0*/  CS2R R68, SRZ ;  /* 0x0000000000447805 */ /* 0x000fe2000001ff00 */
[----:B------:R-:W-:Y:S01]  /*79c0*/  PRMT R85, R7, 0x7610, R85 ;  /* 0x0000761007557816 */ /* 0x000fe20000000055 */
[----:B------:R-:W-:Y:S01]  /*79d0*/  CS2R R66, SRZ ;  /* 0x0000000000427805 */ /* 0x000fe2000001ff00 */
[----:B------:R-:W-:Y:S01]  /*79e0*/  PRMT R82, R5, 0x5410, R6 ;  /* 0x0000541005527816 */ /* 0x000fe20000000006 */
[----:B------:R-:W-:Y:S01]  /*79f0*/  IMAD.MOV.U32 R5, RZ, RZ, R34 ;  /* 0x000000ffff057224 */ /* 0x000fe200078e0022 */
[----:B------:R-:W-:Y:S01]  /*7a00*/  PRMT R80, R80, 0x5410, R0 ;  /* 0x0000541050507816 */ /* 0x000fe20000000000 */
[----:B------:R-:W-:Y:S01]  /*7a10*/  IMAD.MOV.U32 R0, RZ, RZ, R35 ;  /* 0x000000ffff007224 */ /* 0x000fe200078e0023 */
[----:B------:R3:W4:Y:S01]  /*7a20*/  SHFL.IDX PT, R7, R21, 0x1, 0x1c1f ;  /* 0x003c1f0015077f89 */ /* 0x00072200000e0000 */
[----:B------:R-:W-:Y:S01]  /*7a30*/  CS2R R60, SRZ ;  /* 0x00000000003c7805 */ /* 0x000fe2000001ff00 */
[----:B------:R-:W-:Y:S01]  /*7a40*/  PRMT R80, R10, 0x7610, R80 ;  /* 0x000076100a507816 */ /* 0x000fe20000000050 */
[----:B------:R-:W-:Y:S01]  /*7a50*/  CS2R R54, SRZ ;  /* 0x0000000000367805 */ /* 0x000fe2000001ff00 */
[----:B------:R-:W-:Y:S01]  /*7a60*/  PRMT R78, R0, 0x5410, R5 ;  /* 0x00005410004e7816 */ /* 0x000fe20000000005 */
[----:B------:R-:W-:Y:S01]  /*7a70*/  IMAD.MOV.U32 R5, RZ, RZ, R22 ;  /* 0x000000ffff057224 */ /* 0x000fe200078e0016 */
[----:B------:R-:W-:Y:S01]  /*7a80*/  MOV R10, R31 ;  /* 0x0000001f000a7202 */ /* 0x000fe20000000f00 */
[----:B------:R-:W-:Y:S01]  /*7a90*/  IMAD.MOV.U32 R0, RZ, RZ, R23 ;  /* 0x000000ffff007224 */ /* 0x000fe200078e0017 */
[----:B------:R1:W2:Y:S01]  /*7aa0*/  SHFL.IDX PT, R6, R33, 0x1, 0x1c1f ;  /* 0x003c1f0021067f89 */ /* 0x0002a200000e0000 */
[----:B------:R-:W-:Y:S01]  /*7ab0*/  CS2R R52, SRZ ;  /* 0x0000000000347805 */ /* 0x000fe2000001ff00 */
[----:B------:R-:W-:Y:S01]  /*7ac0*/  PRMT R76, R10, 0x5410, R11 ;  /* 0x000054100a4c7816 */ /* 0x000fe2000000000b */
[----:B------:R-:W-:Y:S01]  /*7ad0*/  CS2R R72, SRZ ;  /* 0x0000000000487805 */ /* 0x000fe2000001ff00 */
[----:B------:R-:W-:Y:S01]  /*7ae0*/  CS2R R70, SRZ ;  /* 0x0000000000467805 */ /* 0x000fe2000001ff00 */
[----:B------:R-:W-:Y:S01]  /*7af0*/  CS2R R62, SRZ ;  /* 0x00000000003e7805 */ /* 0x000fe2000001ff00 */
[----:B------:R-:W-:Y:S01]  /*7b00*/  CS2R R58, SRZ ;  /* 0x00000000003a7805 */ /* 0x000fe2000001ff00 */
[----:B------:R-:W-:Y:S01]  /*7b10*/  CS2R R56, SRZ ;  /* 0x0000000000387805 */ /* 0x000fe2000001ff00 */
[----:B---3--:R-:W-:Y:S01]  /*7b20*/  PRMT R21, R0, 0x5410, R5 ;  /* 0x0000541000157816 */ /* 0x008fe20000000005 */
[----:B-1----:R-:W-:Y:S01]  /*7b30*/  CS2R R32, SRZ ;  /* 0x0000000000207805 */ /* 0x002fe2000001ff00 */
[----:B------:R-:W-:Y:S05]  /*7b40*/  @P0 BRA `(.L_x_576) ;  /* 0x000003e000000947 */ /* 0x000fea0003800000 */
[C---:B--2-4-:R-:W-:Y:S01]  /*7b50*/  IADD3 R12, R20.reuse, 0x10, RZ ;  /* 0x00000010140c7810 */ /* 0x054fe20007ffe0ff */
        /* <DEDUP_REMOVED lines=9> */
[----:B------:R-:W-:Y:S01]  /*7bf0*/  @!P2 IMAD.WIDE R10, R20, 0x2, R8 ;  /* 0x00000002140aa825 */ /* 0x000fe200078e0208 */
[----:B------:R-:W-:Y:S02]  /*7c00*/  @!P0 LEA.HI R5, R0, R13, RZ, 0x2 ;  /* 0x0000000d00058211 */ /* 0x000fe400078f10ff */
[----:B------:R-:W-:Y:S01]  /*7c10*/  @!P1 LOP3.LUT R0, R12, 0xfffffffc, RZ, 0xc0, !PT ;  /* 0xfffffffc0c009812 */ /* 0x000fe200078ec0ff */
[----:B------:R-:W-:Y:S01]  /*7c20*/  @!P2 IMAD.WIDE R12, R20, 0x2, R6 ;  /* 0x00000002140ca825 */ /* 0x000fe200078e0206 */
        /* <DEDUP_REMOVED lines=48> */
.L_x_576:
[----:B--2-4-:R-:W-:Y:S05]  /*7f30*/  BSYNC B0 ;  /* 0x0000000000007941 */ /* 0x014fea0003800000 */
.L_x_575:
[----:B-----5:R-:W-:Y:S01]  /*7f40*/  IMAD.MOV.U32 R5, RZ, RZ, R74 ;  /* 0x000000ffff057224 */ /* 0x020fe200078e004a */
[----:B------:R-:W-:-:S04]  /*7f50*/  DEPBAR.LE SB0, 0x1 ;  /* 0x000080400000791a */ /* 0x000fc80000000000 */
[----:B------:R-:W-:Y:S01]  /*7f60*/  IMAD.MOV.U32 R0, RZ, RZ, R75 ;  /* 0x000000ffff007224 */ /* 0x000fe200078e004b */
[----:B------:R-:W-:Y:S01]  /*7f70*/  BSSY B1, `(.L_x_577) ;  /* 0x0000169000017945 */ /* 0x000fe20003800000 */
[----:B-1----:R-:W-:Y:S02]  /*7f80*/  IMAD.MOV.U32 R6, RZ, RZ, R68 ;  /* 0x000000ffff067224 */ /* 0x002fe400078e0044 */
[----:B------:R-:W-:Y:S01]  /*7f90*/  IMAD.MOV.U32 R7, RZ, RZ, R70 ;  /* 0x000000ffff077224 */ /* 0x000fe200078e0046 */
[----:B------:R-:W-:Y:S01]  /*7fa0*/  PRMT R98, R0, 0x5410, R5 ;  /* 0x0000541000627816 */ /* 0x000fe20000000005 */
[----:B------:R-:W-:Y:S02]  /*7fb0*/  IMAD.MOV.U32 R5, RZ, RZ, R69 ;  /* 0x000000ffff057224 */ /* 0x000fe400078e0045 */
[----:B------:R-:W-:Y:S02]  /*7fc0*/  IMAD.MOV.U32 R0, RZ, RZ, R66 ;  /* 0x000000ffff007224 */ /* 0x000fe400078e0042 */
[----:B------:R-:W-:Y:S01]  /*7fd0*/  IMAD.MOV.U32 R8, RZ, RZ, R57 ;  /* 0x000000ffff087224 */ /* 0x000fe200078e0039 */
[----:B------:R-:W-:Y:S01]  /*7fe0*/  PRMT R96, R5, 0x5410, R6 ;  /* 0x0000541005607816 */ /* 0x000fe20000000006 */
[----:B------:R-:W-:-:S02]  /*7ff0*/  IMAD.MOV.U32 R6, RZ, RZ, R67 ;  /* 0x000000ffff067224 */ /* 0x000fc400078e0043 */
[----:B------:R-:W-:-:S03]  /*8000*/  IMAD.MOV.U32 R5, RZ, RZ, R54 ;  /* 0x000000ffff057224 */ /* 0x000fc600078e0036 */
[----:B------:R-:W-:Y:S01]  /*8010*/  PRMT R94, R6, 0x5410, R0 ;  /* 0x00005410065e7816 */ /* 0x000fe20000000000 */
[----:B------:R-:W-:Y:S02]  /*8020*/  IMAD.MOV.U32 R0, RZ, RZ, R60 ;  /* 0x000000ffff007224 */ /* 0x000fe400078e003c */
[----:B------:R-:W-:-:S05]  /*8030*/  IMAD.MOV.U32 R6, RZ, RZ, R61 ;  /* 0x000000ffff067224 */ /* 0x000fca00078e003d */
[----:B------:R-:W-:Y:S01]  /*8040*/  PRMT R92, R6, 0x5410, R0 ;  /* 0x00005410065c7816 */ /* 0x000fe20000000000 */
[----:B------:R-:W-:Y:S02]  /*8050*/  IMAD.MOV.U32 R0, RZ, RZ, R55 ;  /* 0x000000ffff007224 */ /* 0x000fe400078e0037 */
[----:B------:R-:W-:-:S03]  /*8060*/  IMAD.MOV.U32 R6, RZ, RZ, R52 ;  /* 0x000000ffff067224 */ /* 0x000fc600078e0034 */
[----:B------:R-:W-:Y:S01]  /*8070*/  PRMT R90, R0, 0x5410, R5 ;  /* 0x00005410005a7816 */ /* 0x000fe20000000005 */
[----:B------:R-:W-:Y:S02]  /*8080*/  IMAD.MOV.U32 R5, RZ, RZ, R53 ;  /* 0x000000ffff057224 */ /* 0x000fe400078e0035 */
[----:B------:R-:W-:-:S03]  /*8090*/  IMAD.MOV.U32 R0, RZ, RZ, R72 ;  /* 0x000000ffff007224 */ /* 0x000fc600078e0048 */
[----:B------:R-:W-:Y:S02]  /*80a0*/  PRMT R84, R5, 0x5410, R6 ;  /* 0x0000541005547816 */ /* 0x000fe40000000006 */
[----:B------:R-:W-:Y:S02]  /*80b0*/  SHF.R.S32.HI R6, RZ, 0x1f, R65 ;  /* 0x0000001fff067819 */ /* 0x000fe40000011441 */
[----:B------:R-:W-:Y:S01]  /*80c0*/  PRMT R97, R97, 0x5410, R0 ;  /* 0x0000541061617816 */ /* 0x000fe20000000000 */
[----:B------:R-:W-:Y:S01]  /*80d0*/  IMAD.MOV.U32 R0, RZ, RZ, R73 ;  /* 0x000000ffff007224 */ /* 0x000fe200078e0049 */
[----:B------:R-:W-:Y:S01]  /*80e0*/  LEA.HI R5, R6, R65, RZ, 0x3 ;  /* 0x0000004106057211 */ /* 0x000fe200078f18ff */
[----:B------:R-:W-:-:S03]  /*80f0*/  IMAD.MOV.U32 R6, RZ, RZ, R71 ;  /* 0x000000ffff067224 */ /* 0x000fc600078e0047 */
[----:B------:R-:W-:Y:S02]  /*8100*/  PRMT R97, R0, 0x7610, R97 ;  /* 0x0000761000617816 */ /* 0x000fe40000000061 */
[----:B------:R-:W-:Y:S01]  /*8110*/  LOP3.LUT R0, R5, 0xfffffff8, RZ, 0xc0, !PT ;  /* 0xfffffff805007812 */ /* 0x000fe200078ec0ff */
[----:B------:R-:W-:Y:S01]  /*8120*/  IMAD.MOV.U32 R5, RZ, RZ, R58 ;  /* 0x000000ffff057224 */ /* 0x000fe200078e003a */
[----:B------:R-:W-:Y:S01]  /*8130*/  PRMT R95, R6, 0x5410, R7 ;  /* 0x00005410065f7816 */ /* 0x000fe20000000007 */
[----:B------:R-:W-:Y:S02]  /*8140*/  IMAD.MOV.U32 R7, RZ, RZ, R62 ;  /* 0x000000ffff077224 */ /* 0x000fe400078e003e */
[----:B------:R-:W-:Y:S01]  /*8150*/  IMAD.MOV.U32 R6, RZ, RZ, R63 ;  /* 0x000000ffff067224 */ /* 0x000fe200078e003f */
[----:B------:R-:W-:Y:S01]  /*8160*/  PRMT R91, R91, 0x5410, R5 ;  /* 0x000054105b5b7816 */ /* 0x000fe20000000005 */
[----:B------:R-:W-:-:S03]  /*8170*/  IMAD.IADD R0, R65, 0x1, -R0 ;  /* 0x0000000141007824 */ /* 0x000fc600078e0a00 */
[----:B------:R-:W-:Y:S01]  /*8180*/  PRMT R93, R6, 0x5410, R7 ;  /* 0x00005410065d7816 */ /* 0x000fe20000000007 */
[C---:B------:R-:W-:Y:S01]  /*8190*/  IMAD.SHL.U32 R7, R0.reuse, 0x40, RZ ;  /* 0x0000004000077824 */ /* 0x040fe200078e00ff */
[----:B------:R-:W-:Y:S01]  /*81a0*/  BAR.SYNC.DEFER_BLOCKING 0x0 ;  /* 0x0000000000007b1d */ /* 0x000fe20000010000 */
[----:B------:R-:W-:-:S03]  /*81b0*/  LOP3.LUT P1, RZ, R0, 0x4, RZ, 0xc0, !PT ;  /* 0x0000000400ff7812 */ /* 0x000fc6000782c0ff */
[----:B------:R-:W-:Y:S01]  /*81c0*/  LOP3.LUT R0, R7, 0x1c0, RZ, 0xc0, !PT ;  /* 0x000001c007007812 */ /* 0x000fe200078ec0ff */
[----:B------:R-:W-:-:S03]  /*81d0*/  IMAD.MOV.U32 R7, RZ, RZ, R56 ;  /* 0x000000ffff077224 */ /* 0x000fc600078e0038 */
[----:B------:R-:W-:Y:S02]  /*81e0*/  LOP3.LUT R6, R0, 0x18, R64, 0xf8, !PT ;  /* 0x0000001800067812 */ /* 0x000fe400078ef840 */
[----:B------:R-:W-:Y:S01]  /*81f0*/  SHF.R.U32.HI R5, RZ, 0x3, R0 ;  /* 0x00000003ff057819 */ /* 0x000fe20000011600 */
[----:B------:R-:W-:Y:S01]  /*8200*/  IMAD.MOV.U32 R0, RZ, RZ, R59 ;  /* 0x000000ffff007224 */ /* 0x000fe200078e003b */
[----:B------:R-:W-:Y:S01]  /*8210*/  PRMT R86, R86, 0x5410, R7 ;  /* 0x0000541056567816 */ /* 0x000fe20000000007 */
[----:B------:R-:W-:Y:S01]  /*8220*/  IMAD.MOV.U32 R7, RZ, RZ, R32 ;  /* 0x000000ffff077224 */ /* 0x000fe200078e0020 */
[----:B------:R-:W-:Y:S01]  /*8230*/  LOP3.LUT R6, R6, R5, RZ, 0x3c, !PT ;  /* 0x0000000506067212 */ /* 0x000fe200078e3cff */
[----:B------:R-:W-:Y:S01]  /*8240*/  IMAD.IADD R5, R44, 0x1, -R244 ;  /* 0x000000012c057824 */ /* 0x000fe200078e0af4 */
[----:B------:R-:W-:Y:S02]  /*8250*/  PRMT R91, R0, 0x7610, R91 ;  /* 0x00007610005b7816 */ /* 0x000fe4000000005b */
[----:B------:R-:W-:Y:S01]  /*8260*/  PRMT R86, R8, 0x7610, R86 ;  /* 0x0000761008567816 */ /* 0x000fe20000000056 */
[----:B------:R-:W-:Y:S01]  /*8270*/  IMAD R0, R111, 0x200, R6 ;  /* 0x000002006f007824 */ /* 0x000fe200078e0206 */
[----:B------:R-:W-:Y:S01]  /*8280*/  IMNMX R44, R5, 0x80, PT ;  /* 0x00000080052c7817 */ /* 0x000fe20003800200 */
[----:B------:R-:W-:-:S03]  /*8290*/  IMAD.MOV.U32 R6, RZ, RZ, R33 ;  /* 0x000000ffff067224 */ /* 0x000fc600078e0021 */
[----:B------:R-:W-:Y:S02]  /*82a0*/  ISETP.GE.AND P0, PT, R65, R44, PT ;  /* 0x0000002c4100720c */ /* 0x000fe40003f06270 */
[C---:B------:R-:W-:Y:S02]  /*82b0*/  IADD3 R5, R0.reuse, 0x20, RZ ;  /* 0x0000002000057810 */ /* 0x040fe40007ffe0ff */
[----:B------:R-:W-:Y:S02]  /*82c0*/  @P1 IADD3 R5, R0, -0x20, RZ ;  /* 0xffffffe000051810 */ /* 0x000fe40007ffe0ff */
[----:B------:R-:W-:Y:S02]  /*82d0*/  PRMT R64, R6, 0x5410, R7 ;  /* 0x0000541006407816 */ /* 0x000fe40000000007 */
[----:B------:R-:W-:Y:S02]  /*82e0*/  LEA R28, R0, 0xc100, 0x1 ;  /* 0x0000c100001c7811 */ /* 0x000fe400078e08ff */
[----:B------:R-:W-:-:S03]  /*82f0*/  LEA R29, R5, 0xc100, 0x1 ;  /* 0x0000c100051d7811 */ /* 0x000fc600078e08ff */
[----:B------:R-:W-:Y:S05]  /*8300*/  @P0 BRA `(.L_x_578) ;  /* 0x000012f000000947 */ /* 0x000fea0003800000 */
[----:B------:R-:W-:Y:S01]  /*8310*/  ISETP.GE.AND P0, PT, R20, c[0x0][0x27c], PT ;  /* 0x00009f0014007a0c */ /* 0x000fe20003f06270 */
[----:B------:R-:W-:-:S12]  /*8320*/  BSSY B0, `(.L_x_579) ;  /* 0x0000030000007945 */ /* 0x000fd80003800000 */
[----:B------:R-:W-:Y:S05]  /*8330*/  @P0 BRA `(.L_x_580) ;  /* 0x000002e000000947 */ /* 0x000fea0003800000 */
[----:B------:R-:W1:Y:S01]  /*8340*/  LDS.128 R8, [R28] ;  /* 0x000000001c087984 */ /* 0x000e620000000c00 */
[----:B------:R-:W-:Y:S02]  /*8350*/  SHF.R.U64 R0, R24, 0x10, R25 ;  /* 0x0000001018007819 */ /* 0x000fe40000001219 */
[----:B------:R-:W-:Y:S02]  /*8360*/  SHF.R.U32.HI R7, RZ, 0x10, R23 ;  /* 0x00000010ff077819 */ /* 0x000fe40000011617 */
[----:B------:R-:W-:Y:S02]  /*8370*/  SHF.R.U32.HI R5, RZ, 0x10, R25 ;  /* 0x00000010ff057819 */ /* 0x000fe40000011619 */
[----:B------:R-:W-:Y:S02]  /*8380*/  SHF.R.U64 R6, R22, 0x10, R23 ;  /* 0x0000001016067819 */ /* 0x000fe40000001217 */
[----:B------:R-:W-:Y:S02]  /*8390*/  PRMT R14, R45, 0x5432, R0 ;  /* 0x000054322d0e7816 */ /* 0x000fe40000000000 */
[----:B------:R-:W-:-:S02]  /*83a0*/  PRMT R0, R21, 0x5410, R7 ;  /* 0x0000541015007816 */ /* 0x000fc40000000007 */
[----:B------:R-:W-:Y:S02]  /*83b0*/  PRMT R5, R45, 0x5410, R5 ;  /* 0x000054102d057816 */ /* 0x000fe40000000005 */
[----:B------:R-:W-:Y:S01]  /*83c0*/  PRMT R13, R21, 0x5432, R6 ;  /* 0x00005432150d7816 */ /* 0x000fe20000000006 */
[C---:B------:R-:W-:Y:S01]  /*83d0*/  IMAD.U32 R17, R0.reuse, 0x10000, RZ ;  /* 0x0001000000117824 */ /* 0x040fe200078e00ff */
[----:B------:R-:W-:Y:S01]  /*83e0*/  LOP3.LUT R21, R0, 0xffff0000, RZ, 0xc0, !PT ;  /* 0xffff000000157812 */ /* 0x000fe200078ec0ff */
[C---:B------:R-:W-:Y:S01]  /*83f0*/  IMAD.U32 R18, R5.reuse, 0x10000, RZ ;  /* 0x0001000005127824 */ /* 0x040fe200078e00ff */
[----:B------:R-:W-:Y:S02]  /*8400*/  LOP3.LUT R19, R5, 0xffff0000, RZ, 0xc0, !PT ;  /* 0xffff000005137812 */ /* 0x000fe400078ec0ff */
[C---:B-1----:R-:W-:Y:S01]  /*8410*/  LOP3.LUT R6, R10.reuse, 0xffff0000, RZ, 0xc0, !PT ;  /* 0xffff00000a067812 */ /* 0x042fe200078ec0ff */
[----:B------:R-:W-:Y:S01]  /*8420*/  IMAD.U32 R7, R10, 0x10000, RZ ;  /* 0x000100000a077824 */ /* 0x000fe200078e00ff */
[C---:B------:R-:W-:Y:S01]  /*8430*/  LOP3.LUT R10, R11.reuse, 0xffff0000, RZ, 0xc0, !PT ;  /* 0xffff00000b0a7812 */ /* 0x040fe200078ec0ff */
[----:B------:R-:W-:Y:S01]  /*8440*/  IMAD.U32 R12, R11, 0x10000, RZ ;  /* 0x000100000b0c7824 */ /* 0x000fe200078e00ff */
[----:B------:R-:W-:Y:S01]  /*8450*/  SHF.L.U32 R15, R8, 0x10, RZ ;  /* 0x00000010080f7819 */ /* 0x000fe200000006ff */
[----:B------:R-:W-:Y:S01]  /*8460*/  FMUL.FTZ R5, R6, R17 ;  /* 0x0000001106057220 */ /* 0x000fe20000410000 */
[----:B------:R-:W-:Y:S01]  /*8470*/  LOP3.LUT R11, R8, 0xffff0000, RZ, 0xc0, !PT ;  /* 0xffff0000080b7812 */ /* 0x000fe200078ec0ff */
[-C--:B------:R-:W-:Y:S01]  /*8480*/  FMUL.FTZ R6, R6, R18.reuse ;  /* 0x0000001206067220 */ /* 0x080fe20000410000 */
[C---:B------:R-:W-:Y:S01]  /*8490*/  SHF.L.U32 R16, R9.reuse, 0x10, RZ ;  /* 0x0000001009107819 */ /* 0x040fe200000006ff */
[----:B------:R-:W-:Y:S01]  /*84a0*/  FMUL.FTZ R0, R10, R21 ;  /* 0x000000150a007220 */ /* 0x000fe20000410000 */
[----:B------:R-:W-:Y:S01]  /*84b0*/  LOP3.LUT R8, R9, 0xffff0000, RZ, 0xc0, !PT ;  /* 0xffff000009087812 */ /* 0x000fe200078ec0ff */
[C---:B------:R-:W-:Y:S01]  /*84c0*/  FFMA.FTZ R18, R7.reuse, R18, -R5 ;  /* 0x0000001207127223 */ /* 0x040fe20000010805 */
[C---:B------:R-:W-:Y:S01]  /*84d0*/  SHF.L.U32 R9, R14.reuse, 0x10, RZ ;  /* 0x000000100e097819 */ /* 0x040fe200000006ff */
[----:B------:R-:W-:Y:S01]  /*84e0*/  FFMA.FTZ R17, R7, R17, R6 ;  /* 0x0000001107117223 */ /* 0x000fe20000010006 */
[----:B------:R-:W-:Y:S01]  /*84f0*/  LOP3.LUT R14, R14, 0xffff0000, RZ, 0xc0, !PT ;  /* 0xffff00000e0e7812 */ /* 0x000fe200078ec0ff */
[----:B------:R-:W-:-:S02]  /*8500*/  FMUL.FTZ R10, R10, R19 ;  /* 0x000000130a0a7220 */ /* 0x000fc40000410000 */
[----:B------:R-:W-:Y:S02]  /*8510*/  FFMA.FTZ R7, R12, R19, -R0 ;  /* 0x000000130c077223 */ /* 0x000fe40000010800 */
[C---:B------:R-:W-:Y:S01]  /*8520*/  IMAD.U32 R19, R13.reuse, 0x10000, RZ ;  /* 0x000100000d137824 */ /* 0x040fe200078e00ff */
[----:B------:R-:W-:Y:S01]  /*8530*/  LOP3.LUT R13, R13, 0xffff0000, RZ, 0xc0, !PT ;  /* 0xffff00000d0d7812 */ /* 0x000fe200078ec0ff */
[C---:B------:R-:W-:Y:S02]  /*8540*/  FMUL.FTZ R5, R11.reuse, R9 ;  /* 0x000000090b057220 */ /* 0x040fe40000410000 */
[----:B------:R-:W-:Y:S02]  /*8550*/  FMUL.FTZ R6, R11, R19 ;  /* 0x000000130b067220 */ /* 0x000fe40000410000 */
[C---:B------:R-:W-:Y:S02]  /*8560*/  FMUL.FTZ R0, R8.reuse, R13 ;  /* 0x0000000d08007220 */ /* 0x040fe40000410000 */
[----:B------:R-:W-:-:S02]  /*8570*/  FMUL.FTZ R8, R8, R14 ;  /* 0x0000000e08087220 */ /* 0x000fc40000410000 */
[----:B------:R-:W-:Y:S02]  /*8580*/  FFMA.FTZ R6, R15, R9, -R6 ;  /* 0x000000090f067223 */ /* 0x000fe40000010806 */
[----:B------:R-:W-:Y:S01]  /*8590*/  FFMA.FTZ R12, R12, R21, R10 ;  /* 0x000000150c0c7223 */ /* 0x000fe2000001000a */
[----:B------:R-:W-:Y:S01]  /*85a0*/  F2FP.BF16.PACK_AB R10, R17, R18 ;  /* 0x00000012110a723e */ /* 0x000fe200000010ff */
[----:B------:R-:W-:Y:S02]  /*85b0*/  FFMA.FTZ R5, R15, R19, R5 ;  /* 0x000000130f057223 */ /* 0x000fe40000010005 */
[----:B------:R-:W-:Y:S01]  /*85c0*/  FFMA.FTZ R0, R16, R14, -R0 ;  /* 0x0000000e10007223 */ /* 0x000fe20000010800 */
[----:B------:R-:W-:Y:S01]  /*85d0*/  F2FP.BF16.PACK_AB R11, R12, R7 ;  /* 0x000000070c0b723e */ /* 0x000fe200000010ff */
[----:B------:R-:W-:Y:S01]  /*85e0*/  FFMA.FTZ R9, R16, R13, R8 ;  /* 0x0000000d10097223 */ /* 0x000fe20000010008 */
[----:B------:R-:W-:-:S04]  /*85f0*/  F2FP.BF16.PACK_AB R8, R5, R6 ;  /* 0x000000060508723e */ /* 0x000fc800000010ff */
[----:B------:R-:W-:-:S05]  /*8600*/  F2FP.BF16.PACK_AB R9, R9, R0 ;  /* 0x000000000909723e */ /* 0x000fca00000010ff */
[----:B------:R1:W-:Y:S02]  /*8610*/  STS.128 [R28], R8 ;  /* 0x000000081c007388 */ /* 0x0003e40000000c00 */
.L_x_580:
[----:B------:R-:W-:Y:S05]  /*8620*/  BSYNC B0 ;  /* 0x0000000000007941 */ /* 0x000fea0003800000 */
.L_x_579:
[----:B------:R-:W-:Y:S01]  /*8630*/  IADD3 R0, R20, 0x10, RZ ;  /* 0x0000001014007810 */ /* 0x000fe20007ffe0ff */
[----:B------:R-:W-:Y:S03]  /*8640*/  BSSY B0, `(.L_x_581) ;  /* 0x0000031000007945 */ /* 0x000fe60003800000 */
[----:B------:R-:W-:-:S13]  /*8650*/  ISETP.GE.AND P0, PT, R0, c[0x0][0x27c], PT ;  /* 0x00009f0000007a0c */ /* 0x000fda0003f06270 */
[----:B------:R-:W-:Y:S05]  /*8660*/  @P0 BRA `(.L_x_582) ;  /* 0x000002e000000947 */ /* 0x000fea0003800000 */
[----:B-1----:R-:W1:Y:S01]  /*8670*/  LDS.128 R8, [R29] ;  /* 0x000000001d087984 */ /* 0x002e620000000c00 */
        /* <DEDUP_REMOVED lines=45> */
.L_x_582:
[----:B------:R-:W-:Y:S05]  /*8950*/  BSYNC B0 ;  /* 0x0000000000007941 */ /* 0x000fea0003800000 */
.L_x_581:
[----:B------:R-:W-:Y:S01]  /*8960*/  IADD3 R0, R20, 0x20, RZ ;  /* 0x0000002014007810 */ /* 0x000fe20007ffe0ff */
[----:B------:R-:W-:Y:S03]  /*8970*/  BSSY B0, `(.L_x_583) ;  /* 0x0000031000007945 */ /* 0x000fe60003800000 */
[----:B------:R-:W-:-:S13]  /*8980*/  ISETP.GE.AND P0, PT, R0, c[0x0][0x27c], PT ;  /* 0x00009f0000007a0c */ /* 0x000fda0003f06270 */
[----:B------:R-:W-:Y:S05]  /*8990*/  @P0 BRA `(.L_x_584) ;  /* 0x000002e000000947 */ /* 0x000fea0003800000 */
[----:B-1----:R-:W1:Y:S01]  /*89a0*/  LDS.128 R8, [R28+0x4000] ;  /* 0x004000001c087984 */ /* 0x002e620000000c00 */
        /* <DEDUP_REMOVED lines=44> */
[----:B------:R1:W-:Y:S02]  /*8c70*/  STS.128 [R28+0x4000], R8 ;  /* 0x004000081c007388 */ /* 0x0003e40000000c00 */
.L_x_584:
[----:B------:R-:W-:Y:S05]  /*8c80*/  BSYNC B0 ;  /* 0x0000000000007941 */ /* 0x000fea0003800000 */
.L_x_583:
        /* <DEDUP_REMOVED lines=50> */
.L_x_586:
[----:B------:R-:W-:Y:S05]  /*8fb0*/  BSYNC B0 ;  /* 0x0000000000007941 */ /* 0x000fea0003800000 */
.L_x_585:
        /* <DEDUP_REMOVED lines=50> */
.L_x_588:
[----:B------:R-:W-:Y:S05]  /*92e0*/  BSYNC B0 ;  /* 0x0000000000007941 */ /* 0x000fea0003800000 */
.L_x_587:
[----:B------:R-:W-:-:S04]  /*92f0*/  IADD3 R0, R20, 0x50, RZ ;  /* 0x0000005014007810 */ /* 0x000fc80007ffe0ff */
        /* <DEDUP_REMOVED lines=48> */
.L_x_578:
[----:B------:R-:W-:Y:S05]  /*9600*/  BSYNC B1 ;  /* 0x0000000000017941 */ /* 0x000fea0003800000 */
.L_x_577:
[----:B------:R-:W-:-:S04]  /*9610*/  IADD3 R0, R65, 0x40, RZ ;  /* 0x0000004041007810 */ /* 0x000fc80007ffe0ff */
[----:B------:R-:W-:-:S13]  /*9620*/  ISETP.GE.AND P0, PT, R0, R44, PT ;  /* 0x0000002c0000720c */ /* 0x000fda0003f06270 */
[----:B------:R-:W-:Y:S05]  /*9630*/  @P0 BRA `(.L_x_589) ;  /* 0x00004de000000947 */ /* 0x000fea0003800000 */
[----:B------:R-:W-:Y:S01]  /*9640*/  ISETP.GE.AND P0, PT, R20, c[0x0][0x27c], PT ;  /* 0x00009f0014007a0c */ /* 0x000fe20003f06270 */
[----:B------:R-:W-:-:S12]  /*9650*/  BSSY B0, `(.L_x_590) ;  /* 0x0000030000007945 */ /* 0x000fd80003800000 */
        /* <DEDUP_REMOVED lines=47> */
.L_x_591:
[----:B------:R-:W-:Y:S05]  /*9950*/  BSYNC B0 ;  /* 0x0000000000007941 */ /* 0x000fea0003800000 */
.L_x_590:
        /* <DEDUP_REMOVED lines=50> */
.L_x_593:
[----:B------:R-:W-:Y:S05]  /*9c80*/  BSYNC B0 ;  /* 0x0000000000007941 */ /* 0x000fea0003800000 */
.L_x_592:
        /* <DEDUP_REMOVED lines=50> */
.L_x_595:
[----:B------:R-:W-:Y:S05]  /*9fb0*/  BSYNC B0 ;  /* 0x0000000000007941 */ /* 0x000fea0003800000 */
.L_x_594:
        /* <DEDUP_REMOVED lines=50> */
.L_x_597:
[----:B------:R-:W-:Y:S05]  /*a2e0*/  BSYNC B0 ;  /* 0x0000000000007941 */ /* 0x000fea0003800000 */
.L_x_596:
        /* <DEDUP_REMOVED lines=50> */
.L_x_599:
[----:B------:R-:W-:Y:S05]  /*a610*/  BSYNC B0 ;  /* 0x0000000000007941 */ /* 0x000fea0003800000 */
.L_x_598:
        /* <DEDUP_REMOVED lines=21> */
[-C--:B------:R-:W-:Y:S01]  /*a770*/  FMUL.FTZ R5, R6, R17.reuse ;  /* 0x0000001106057220 */ /* 0x080fe20000410000 */
[----:B------:R-:W-:Y:S01]  /*a780*/  LOP3.LUT R11, R8, 0xffff0000, RZ, 0xc0, !PT ;  /* 0xffff0000080b7812 */ /* 0x000fe200078ec0ff */
[----:B------:R-:W-:Y:S01]  /*a790*/  FMUL.FTZ R6, R6, R18 ;  /* 0x0000001206067220 */ /* 0x000fe20000410000 */
        /* <DEDUP_REMOVED lines=24> */
[----:B------:R1:W-:Y:S01]  /*a920*/  STS.128 [R29+0xa000], R8 ;  /* 0x00a000081d007388 */ /* 0x0003e20000000c00 */
[----:B------:R-:W-:Y:S05]  /*a930*/  BRA `(.L_x_589) ;  /* 0x00003ae000007947 */ /* 0x000fea0003800000 */
.L_x_572:
[----:B------:R-:W-:Y:S01]  /*a940*/  @P4 IMAD.HI.U32 R5, R0, c[0x0][0x2c8], RZ ;  /* 0x0000b20000054a27 */ /* 0x000fe200078e00ff */
[----:B------:R-:W-:Y:S01]  /*a950*/  BSSY B0, `(.L_x_600) ;  /* 0x0000047000007945 */ /* 0x000fe20003800000 */
[----:B------:R-:W-:Y:S01]  /*a960*/  CS2R R82, SRZ ;  /* 0x0000000000527805 */ /* 0x000fe2000001ff00 */
[----:B------:R-:W-:Y:S01]  /*a970*/  CS2R R50, SRZ ;  /* 0x0000000000327805 */ /* 0x000fe2000001ff00 */
[----:B------:R-:W-:Y:S01]  /*a980*/  IMAD.MOV.U32 R8, RZ, RZ, R12 ;  /* 0x000000ffff087224 */ /* 0x000fe200078e000c */
[----:B------:R-:W-:Y:S01]  /*a990*/  @P4 SHF.R.U32.HI R0, RZ, c[0x0][0x2cc], R5 ;  /* 0x0000b300ff004a19 */ /* 0x000fe20000011605 */
[----:B------:R-:W-:Y:S01]  /*a9a0*/  IMAD.MOV.U32 R6, RZ, RZ, R10 ;  /* 0x000000ffff067224 */ /* 0x000fe200078e000a */
        /* <DEDUP_REMOVED lines=19> */
[----:B------:R-:W-:Y:S01]  /*aae0*/  CS2R R20, SRZ ;  /* 0x0000000000147805 */ /* 0x000fe2000001ff00 */
[----:B------:R-:W-:-:S02]  /*aaf0*/  IADD3 R5, R9, R5, RZ ;  /* 0x0000000509057210 */ /* 0x000fc40007ffe0ff */
[----:B------:R-:W-:Y:S02]  /*ab00*/  IADD3 R0, R7, R0, RZ ;  /* 0x0000000007007210 */ /* 0x000fe40007ffe0ff */
[----:B------:R-:W-:Y:S02]  /*ab10*/  LEA.HI.X R19, R8, c[0x0][0x274], R5, 0x1, P1 ;  /* 0x00009d0008137a11 */ /* 0x000fe400008f0c05 */
[----:B--23--:R-:W-:Y:S01]  /*ab20*/  LEA.HI.X R18, R6, c[0x0][0x28c], R0, 0x1, P0 ;  /* 0x0000a30006127a11 */ /* 0x00cfe200000f0c00 */
[----:B------:R1:W2:Y:S01]  /*ab30*/  SHFL.IDX PT, R8, R30, RZ, 0x1c1f ;  /* 0x001c1fff1e087589 */ /* 0x0002a200000e0000 */
[----:B------:R-:W-:-:S03]  /*ab40*/  ISETP.GE.AND P0, PT, R28, R44, PT ;  /* 0x0000002c1c00720c */ /* 0x000fc60003f06270 */
[----:B------:R1:W3:Y:S04]  /*ab50*/  SHFL.IDX PT, R6, R29, RZ, 0x1c1f ;  /* 0x001c1fff1d067589 */ /* 0x0002e800000e0000 */
[----:B------:R1:W4:Y:S04]  /*ab60*/  SHFL.IDX PT, R7, R19, RZ, 0x1c1f ;  /* 0x001c1fff13077589 */ /* 0x00032800000e0000 */
[----:B------:R1:W1:Y:S02]  /*ab70*/  SHFL.IDX PT, R9, R18, RZ, 0x1c1f ;  /* 0x001c1fff12097589 */ /* 0x00026400000e0000 */
[----:B------:R-:W-:Y:S05]  /*ab80*/  @P0 BRA `(.L_x_601) ;  /* 0x0000023000000947 */ /* 0x000fea0003800000 */
[C---:B------:R-:W-:Y:S01]  /*ab90*/  IADD3 R12, R64.reuse, 0x20, RZ ;  /* 0x00000020400c7810 */ /* 0x040fe20007ffe0ff */
[----:B------:R-:W-:Y:S01]  /*aba0*/  CS2R R26, SRZ ;  /* 0x00000000001a7805 */ /* 0x000fe2000001ff00 */
[C---:B------:R-:W-:Y:S01]  /*abb0*/  IADD3 R13, R64.reuse, 0x40, RZ ;  /* 0x00000040400d7810 */ /* 0x040fe20007ffe0ff */
[----:B------:R-:W-:Y:S01]  /*abc0*/  CS2R R24, SRZ ;  /* 0x0000000000187805 */ /* 0x000fe2000001ff00 */
[----:B------:R-:W-:-:S02]  /*abd0*/  ISETP.GE.AND P2, PT, R64, c[0x0][0x27c], PT ;  /* 0x00009f0040007a0c */ /* 0x000fc40003f46270 */
[----:B------:R-:W-:Y:S02]  /*abe0*/  ISETP.GE.AND P1, PT, R12, c[0x0][0x27c], PT ;  /* 0x00009f000c007a0c */ /* 0x000fe40003f26270 */
[----:B------:R-:W-:-:S09]  /*abf0*/  ISETP.GE.AND P0, PT, R13, c[0x0][0x27c], PT ;  /* 0x00009f000d007a0c */ /* 0x000fd20003f06270 */
[----:B---34-:R-:W-:Y:S02]  /*ac00*/  @!P2 IMAD.WIDE R10, R64, 0x2, R6 ;  /* 0x00000002400aa825 */ /* 0x018fe400078e0206 */
[----:B------:R-:W-:Y:S02]  /*ac10*/  @!P1 SHF.R.S32.HI R0, RZ, 0x1f, R12 ;  /* 0x0000001fff009819 */ /* 0x000fe4000001140c */
[----:B------:R-:W-:Y:S01]  /*ac20*/  @!P0 SHF.R.S32.HI R5, RZ, 0x1f, R13 ;  /* 0x0000001fff058819 */ /* 0x000fe2000001140d */
[----:B------:R3:W5:Y:S01]  /*ac30*/  @!P2 LD.E.128 R24, [R10.64] ;  /* 0x000000060a18a980 */ /* 0x000762000c101d00 */
[----:B------:R-:W-:Y:S01]  /*ac40*/  @!P1 LEA.HI R0, R0, R12, RZ, 0x3 ;  /* 0x0000000c00009211 */ /* 0x000fe200078f18ff */
        /* <DEDUP_REMOVED lines=10> */
[----:B---3--:R-:W-:-:S02]  /*acf0*/  @!P0 LEA.HI R10, R5, R13, RZ, 0x3 ;  /* 0x0000000d050a8211 */ /* 0x008fc400078f18ff */
[----:B------:R-:W-:Y:S02]  /*ad00*/  @!P1 LOP3.LUT R5, R0, 0xfffffff8, RZ, 0xc0, !PT ;  /* 0xfffffff800059812 */ /* 0x000fe400078ec0ff */
[----:B------:R-:W-:-:S03]  /*ad10*/  @!P0 LOP3.LUT R0, R10, 0xfffffff8, RZ, 0xc0, !PT ;  /* 0xfffffff80a008812 */ /* 0x000fc600078ec0ff */
[----:B------:R-:W-:-:S04]  /*ad20*/  @!P1 IMAD.WIDE R16, R5, 0x2, R6 ;  /* 0x0000000205109825 */ /* 0x000fc800078e0206 */
[C---:B------:R-:W-:Y:S01]  /*ad30*/  @!P0 IMAD.WIDE R14, R0.reuse, 0x2, R6 ;  /* 0x00000002000e8825 */ /* 0x040fe200078e0206 */
[----:B------:R3:W5:Y:S03]  /*ad40*/  @!P1 LD.E.128 R36, [R16.64] ;  /* 0x0000000610249980 */ /* 0x000766000c101d00 */
[--C-:B-12---:R-:W-:Y:S01]  /*ad50*/  @!P1 IMAD.WIDE R12, R5, 0x2, R8.reuse ;  /* 0x00000002050c9825 */ /* 0x106fe200078e0208 */
[----:B------:R3:W5:Y:S03]  /*ad60*/  @!P0 LD.E.128 R48, [R14.64] ;  /* 0x000000060e308980 */ /* 0x000766000c101d00 */
[--C-:B------:R-:W-:Y:S01]  /*ad70*/  @!P0 IMAD.WIDE R10, R0, 0x2, R8.reuse ;  /* 0x00000002000a8825 */ /* 0x100fe200078e0208 */
[----:B------:R3:W5:Y:S03]  /*ad80*/  @!P1 LD.E.128 R40, [R12.64] ;  /* 0x000000060c289980 */ /* 0x000766000c101d00 */
[----:B------:R-:W-:Y:S01]  /*ad90*/  @!P2 IMAD.WIDE R6, R64, 0x2, R8 ;  /* 0x000000024006a825 */ /* 0x000fe200078e0208 */
[----:B------:R3:W5:Y:S04]  /*ada0*/  @!P0 LD.E.128 R52, [R10.64] ;  /* 0x000000060a348980 */ /* 0x000768000c101d00 */
[----:B------:R3:W5:Y:S02]  /*adb0*/  @!P2 LD.E.128 R20, [R6.64] ;  /* 0x000000060614a980 */ /* 0x000764000c101d00 */
.L_x_601:
[----:B------:R-:W-:Y:S05]  /*adc0*/  BSYNC B0 ;  /* 0x0000000000007941 */ /* 0x000fea0003800000 */
.L_x_600:
[----:B------:R-:W-:Y:S01]  /*add0*/  IADD3 R5, R28, 0x40, RZ ;  /* 0x000000401c057810 */ /* 0x000fe20007ffe0ff */
[----:B-----5:R-:W-:Y:S01]  /*ade0*/  IMAD.MOV.U32 R0, RZ, RZ, R50 ;  /* 0x000000ffff007224 */ /* 0x020fe200078e0032 */
[----:B-1----:R1:W4:Y:S02]  /*adf0*/  SHFL.IDX PT, R9, R18, 0x1, 0x1c1f ;  /* 0x003c1f0012097f89 */ /* 0x00232400000e0000 */
[----:B---34-:R-:W-:Y:S01]  /*ae00*/  IMAD.MOV.U32 R7, RZ, RZ, R51 ;  /* 0x000000ffff077224 */ /* 0x018fe200078e0033 */
[----:B------:R-:W-:Y:S01]  /*ae10*/  ISETP.GE.AND P0, PT, R5, R44, PT ;  /* 0x0000002c0500720c */ /* 0x000fe20003f06270 */
[----:B------:R-:W-:Y:S01]  /*ae20*/  IMAD.MOV.U32 R6, RZ, RZ, R48 ;  /* 0x000000ffff067224 */ /* 0x000fe200078e0030 */
[----:B--2---:R1:W2:Y:S01]  /*ae30*/  SHFL.IDX PT, R8, R30, 0x1, 0x1c1f ;  /* 0x003c1f001e087f89 */ /* 0x0042a200000e0000 */
        /* <DEDUP_REMOVED lines=33> */
[----:B------:R1:W3:Y:S01]  /*b050*/  SHFL.IDX PT, R7, R19, 0x1, 0x1c1f ;  /* 0x003c1f0013077f89 */ /* 0x0002e200000e0000 */
[----:B------:R-:W-:Y:S01]  /*b060*/  CS2R R68, SRZ ;  /* 0x0000000000447805 */ /* 0x000fe2000001ff00 */
[----:B------:R-:W-:Y:S01]  /*b070*/  PRMT R84, R10, 0x7610, R84 ;  /* 0x000076100a547816 */ /* 0x000fe20000000054 */
[----:B------:R-:W-:Y:S01]  /*b080*/  CS2R R62, SRZ ;  /* 0x00000000003e7805 */ /* 0x000fe2000001ff00 */
[----:B------:R-:W-:Y:S01]  /*b090*/  PRMT R67, R0, 0x5410, R5 ;  /* 0x0000541000437816 */ /* 0x000fe20000000005 */
[----:B------:R-:W-:Y:S01]  /*b0a0*/  IMAD.MOV.U32 R5, RZ, RZ, R20 ;  /* 0x000000ffff057224 */ /* 0x000fe200078e0014 */
[----:B------:R-:W-:Y:S01]  /*b0b0*/  MOV R10, R23 ;  /* 0x00000017000a7202 */ /* 0x000fe20000000f00 */
[----:B------:R-:W-:Y:S01]  /*b0c0*/  IMAD.MOV.U32 R0, RZ, RZ, R21 ;  /* 0x000000ffff007224 */ /* 0x000fe200078e0015 */
[----:B------:R1:W4:Y:S01]  /*b0d0*/  SHFL.IDX PT, R6, R29, 0x1, 0x1c1f ;  /* 0x003c1f001d067f89 */ /* 0x00032200000e0000 */
[----:B------:R-:W-:Y:S01]  /*b0e0*/  CS2R R60, SRZ ;  /* 0x00000000003c7805 */ /* 0x000fe2000001ff00 */
[----:B------:R-:W-:Y:S01]  /*b0f0*/  PRMT R31, R10, 0x5410, R11 ;  /* 0x000054100a1f7816 */ /* 0x000fe2000000000b */
[----:B------:R-:W-:Y:S01]  /*b100*/  CS2R R78, SRZ ;  /* 0x00000000004e7805 */ /* 0x000fe2000001ff00 */
[----:B------:R-:W-:Y:S01]  /*b110*/  PRMT R28, R0, 0x5410, R5 ;  /* 0x00005410001c7816 */ /* 0x000fe20000000005 */
        /* <DEDUP_REMOVED lines=28> */
[----:B--2---:R-:W-:-:S02]  /*b2e0*/  @!P0 LEA.HI R10, R5, R13, RZ, 0x3 ;  /* 0x0000000d050a8211 */ /* 0x004fc400078f18ff */
[----:B------:R-:W-:Y:S02]  /*b2f0*/  @!P1 LOP3.LUT R5, R0, 0xfffffff8, RZ, 0xc0, !PT ;  /* 0xfffffff800059812 */ /* 0x000fe400078ec0ff */
[----:B------:R-:W-:-:S03]  /*b300*/  @!P0 LOP3.LUT R0, R10, 0xfffffff8, RZ, 0xc0, !PT ;  /* 0xfffffff80a008812 */ /* 0x000fc600078ec0ff */
[----:B------:R-:W-:-:S04]  /*b310*/  @!P1 IMAD.WIDE R16, R5, 0x2, R6 ;  /* 0x0000000205109825 */ /* 0x000fc800078e0206 */
[C---:B------:R-:W-:Y:S01]  /*b320*/  @!P0 IMAD.WIDE R14, R0.reuse, 0x2, R6 ;  /* 0x00000002000e8825 */ /* 0x040fe200078e0206 */
[----:B------:R2:W5:Y:S03]  /*b330*/  @!P1 LD.E.128 R68, [R16.64] ;  /* 0x0000000610449980 */ /* 0x000566000c101d00 */
[--C-:B------:R-:W-:Y:S01]  /*b340*/  @!P1 IMAD.WIDE R12, R5, 0x2, R8.reuse ;  /* 0x00000002050c9825 */ /* 0x100fe200078e0208 */
[----:B------:R2:W5:Y:S03]  /*b350*/  @!P0 LD.E.128 R80, [R14.64] ;  /* 0x000000060e508980 */ /* 0x000566000c101d00 */
[--C-:B------:R-:W-:Y:S01]  /*b360*/  @!P0 IMAD.WIDE R10, R0, 0x2, R8.reuse ;  /* 0x00000002000a8825 */ /* 0x100fe200078e0208 */
[----:B------:R2:W5:Y:S03]  /*b370*/  @!P1 LD.E.128 R72, [R12.64] ;  /* 0x000000060c489980 */ /* 0x000566000c101d00 */
[----:B------:R-:W-:Y:S01]  /*b380*/  @!P2 IMAD.WIDE R6, R64, 0x2, R8 ;  /* 0x000000024006a825 */ /* 0x000fe200078e0208 */
[----:B------:R2:W5:Y:S04]  /*b390*/  @!P0 LD.E.128 R76, [R10.64] ;  /* 0x000000060a4c8980 */ /* 0x000568000c101d00 */
[----:B------:R2:W5:Y:S02]  /*b3a0*/  @!P2 LD.E.128 R56, [R6.64] ;  /* 0x000000060638a980 */ /* 0x000564000c101d00 */
.L_x_603:
[----:B--2---:R-:W-:Y:S05]  /*b3b0*/  BSYNC B0 ;  /* 0x0000000000007941 */ /* 0x004fea0003800000 */
.L_x_602:
[----:B-----5:R-:W-:Y:S01]  /*b3c0*/  IMAD.MOV.U32 R0, RZ, RZ, R82 ;  /* 0x000000ffff007224 */ /* 0x020fe200078e0052 */
[----:B------:R-:W-:-:S04]  /*b3d0*/  DEPBAR.LE SB0, 0x1 ;  /* 0x000080400000791a */ /* 0x000fc80000000000 */
[----:B---3--:R-:W-:Y:S01]  /*b3e0*/  IMAD.MOV.U32 R7, RZ, RZ, R83 ;  /* 0x000000ffff077224 */ /* 0x008fe200078e0053 */
[----:B------:R-:W-:Y:S01]  /*b3f0*/  BSSY B1, `(.L_x_604) ;  /* 0x0000192000017945 */ /* 0x000fe20003800000 */
[----:B----4-:R-:W-:Y:S02]  /*b400*/  IMAD.MOV.U32 R6, RZ, RZ, R80 ;  /* 0x000000ffff067224 */ /* 0x010fe400078e0050 */
[----:B------:R-:W-:Y:S01]  /*b410*/  IMAD.MOV.U32 R5, RZ, RZ, R81 ;  /* 0x000000ffff057224 */ /* 0x000fe200078e0051 */
[----:B------:R-:W-:Y:S01]  /*b420*/  PRMT R104, R7, 0x5410, R0 ;  /* 0x0000541007687816 */ /* 0x000fe20000000000 */
[----:B------:R-:W-:Y:S01]  /*b430*/  IMAD.MOV.U32 R0, RZ, RZ, R70 ;  /* 0x000000ffff007224 */ /* 0x000fe200078e0046 */
[----:B------:R-:W-:Y:S02]  /*b440*/  MOV R7, R71 ;  /* 0x0000004700077202 */ /* 0x000fe40000000f00 */
[----:B------:R-:W-:Y:S01]  /*b450*/  PRMT R103, R5, 0x5410, R6 ;  /* 0x0000541005677816 */ /* 0x000fe20000000006 */
[----:B------:R-:W-:Y:S01]  /*b460*/  IMAD.MOV.U32 R6, RZ, RZ, R68 ;  /* 0x000000ffff067224 */ /* 0x000fe200078e0044 */
[----:B------:R-:W-:Y:S01]  /*b470*/  PRMT R100, R100, 0x5410, R0 ;  /* 0x0000541064647816 */ /* 0x000fe20000000000 */
[----:B------:R-:W-:-:S02]  /*b480*/  IMAD.MOV.U32 R0, RZ, RZ, R62 ;  /* 0x000000ffff007224 */ /* 0x000fc400078e003e */
        /* <DEDUP_REMOVED lines=11> */
[----:B------:R-:W-:-:S02]  /*b540*/  MOV R6, R60 ;  /* 0x0000003c00067202 */ /* 0x000fc40000000f00 */
[----:B------:R-:W-:Y:S01]  /*b550*/  PRMT R102, R7, 0x7610, R102 ;  /* 0x0000761007667816 */ /* 0x000fe20000000066 */
[----:B------:R-:W-:Y:S01]  /*b560*/  IMAD.IADD R7, R44, 0x1, -R244 ;  /* 0x000000012c077824 */ /* 0x000fe200078e0af4 */
[----:B------:R-:W-:Y:S01]  /*b570*/  PRMT R95, R5, 0x5410, R6 ;  /* 0x00005410055f7816 */ /* 0x000fe20000000006 */
[----:B------:R-:W-:Y:S01]  /*b580*/  IMAD.MOV.U32 R5, RZ, RZ, R77 ;  /* 0x000000ffff057224 */ /* 0x000fe200078e004d */
[----:B------:R-:W-:Y:S02]  /*b590*/  MOV R6, R76 ;  /* 0x0000004c00067202 */ /* 0x000fe40000000f00 */
[----:B------:R-:W-:Y:S01]  /*b5a0*/  IMNMX R66, R7, 0x80, PT ;  /* 0x0000008007427817 */ /* 0x000fe20003800200 */
[----:B------:R-:W-:Y:S01]  /*b5b0*/  IMAD.MOV.U32 R7, RZ, RZ, R58 ;  /* 0x000000ffff077224 */ /* 0x000fe200078e003a */
[----:B------:R-:W-:Y:S01]  /*b5c0*/  PRMT R98, R98, 0x5410, R0 ;  /* 0x0000541062627816 */ /* 0x000fe20000000000 */
[----:B------:R-:W-:Y:S01]  /*b5d0*/  IMAD.MOV.U32 R0, RZ, RZ, R73 ;  /* 0x000000ffff007224 */ /* 0x000fe200078e0049 */
[----:B------:R-:W-:Y:S01]  /*b5e0*/  BAR.SYNC.DEFER_BLOCKING 0x0 ;  /* 0x0000000000007b1d */ /* 0x000fe20000010000 */
[----:B------:R-:W-:-:S02]  /*b5f0*/  ISETP.GE.AND P0, PT, R65, R66, PT ;  /* 0x000000424100720c */ /* 0x000fc40003f06270 */
[----:B------:R-:W-:Y:S01]  /*b600*/  PRMT R101, R5, 0x5410, R6 ;  /* 0x0000541005657816 */ /* 0x000fe20000000006 */
[----:B------:R-:W-:Y:S01]  /*b610*/  IMAD.MOV.U32 R6, RZ, RZ, R75 ;  /* 0x000000ffff067224 */ /* 0x000fe200078e004b */
[----:B------:R-:W-:-:S04]  /*b620*/  MOV R5, R72 ;  /* 0x0000004800057202 */ /* 0x000fc80000000f00 */
[----:B------:R-:W-:Y:S01]  /*b630*/  PRMT R97, R0, 0x5410, R5 ;  /* 0x0000541000617816 */ /* 0x000fe20000000005 */
[----:B------:R-:W-:Y:S01]  /*b640*/  IMAD.MOV.U32 R5, RZ, RZ, R56 ;  /* 0x000000ffff057224 */ /* 0x000fe200078e0038 */
[----:B------:R-:W-:Y:S01]  /*b650*/  PRMT R98, R6, 0x7610, R98 ;  /* 0x0000761006627816 */ /* 0x000fe20000000062 */
[----:B------:R-:W-:Y:S01]  /*b660*/  IMAD.MOV.U32 R0, RZ, RZ, R57 ;  /* 0x000000ffff007224 */ /* 0x000fe200078e0039 */
[----:B------:R-:W-:-:S04]  /*b670*/  MOV R6, R59 ;  /* 0x0000003b00067202 */ /* 0x000fc80000000f00 */
[----:B------:R-:W-:Y:S02]  /*b680*/  PRMT R94, R6, 0x5410, R7 ;  /* 0x00005410065e7816 */ /* 0x000fe40000000007 */
[----:B------:R-:W-:Y:S01]  /*b690*/  PRMT R93, R0, 0x5410, R5 ;  /* 0x00005410005d7816 */ /* 0x000fe20000000005 */
[----:B------:R-:W-:Y:S05]  /*b6a0*/  @P0 BRA `(.L_x_605) ;  /* 0x0000166000000947 */ /* 0x000fea0003800000 */
[----:B------:R-:W-:Y:S01]  /*b6b0*/  ISETP.GE.AND P0, PT, R64, c[0x0][0x27c], PT ;  /* 0x00009f0040007a0c */ /* 0x000fe20003f06270 */
[----:B------:R-:W-:-:S12]  /*b6c0*/  BSSY B0, `(.L_x_606) ;  /* 0x0000070000007945 */ /* 0x000fd80003800000 */
[----:B------:R-:W-:Y:S05]  /*b6d0*/  @P0 BRA `(.L_x_607) ;  /* 0x000006e000000947 */ /* 0x000fea0003800000 */
[----:B------:R-:W-:Y:S01]  /*b6e0*/  IMAD.MOV.U32 R8, RZ, RZ, c[0x0][0x27c] ;  /* 0x00009f00ff087624 */ /* 0x000fe200078e00ff */
        /* <DEDUP_REMOVED lines=17> */
[----:B-1----:R-:W-:-:S02]  /*b800*/  SHF.R.U64 R18, R22, 0x10, R23 ;  /* 0x0000001016127819 */ /* 0x002fc40000001217 */
[----:B------:R-:W-:Y:S02]  /*b810*/  IADD3 R0, R0, R5, R10 ;  /* 0x0000000500007210 */ /* 0x000fe40007ffe00a */
[----:B------:R-:W1:Y:S01]  /*b820*/  LDS.128 R12, [R46+0xc100] ;  /* 0x00c100002e0c7984 */ /* 0x000e620000000c00 */
[--C-:B------:R-:W-:Y:S02]  /*b830*/  SHF.R.U32.HI R5, RZ, 0x10, R25.reuse ;  /* 0x00000010ff057819 */ /* 0x100fe40000011619 */
[----:B------:R-:W-:Y:S01]  /*b840*/  IMAD.SHL.U32 R44, R0, 0x2, RZ ;  /* 0x00000002002c7824 */ /* 0x000fe200078e00ff */
[----:B------:R-:W-:Y:S02]  /*b850*/  SHF.R.U64 R0, R24, 0x10, R25 ;  /* 0x0000001018007819 */ /* 0x000fe40000001219 */
[----:B------:R-:W-:Y:S02]  /*b860*/  SHF.R.U32.HI R20, RZ, 0x10, R23 ;  /* 0x00000010ff147819 */ /* 0x000fe40000011617 */
[----:B------:R-:W2:Y:S01]  /*b870*/  LDS.128 R8, [R44+0xc100] ;  /* 0x00c100002c087984 */ /* 0x000ea20000000c00 */
[----:B------:R-:W-:-:S02]  /*b880*/  PRMT R23, R32, 0x5410, R5 ;  /* 0x0000541020177816 */ /* 0x000fc40000000005 */
[----:B------:R-:W-:Y:S02]  /*b890*/  PRMT R19, R32, 0x5432, R0 ;  /* 0x0000543220137816 */ /* 0x000fe40000000000 */
[----:B------:R-:W-:Y:S02]  /*b8a0*/  PRMT R5, R28, 0x5432, R16 ;  /* 0x000054321c057816 */ /* 0x000fe40000000010 */
[----:B------:R-:W-:Y:S02]  /*b8b0*/  SHF.R.U64 R6, R26, 0x10, R27 ;  /* 0x000000101a067819 */ /* 0x000fe4000000121b */
[----:B------:R-:W-:Y:S02]  /*b8c0*/  PRMT R21, R28, 0x5410, R17 ;  /* 0x000054101c157816 */ /* 0x000fe40000000011 */
[C---:B------:R-:W-:Y:S02]  /*b8d0*/  PRMT R26, R31.reuse, 0x5432, R18 ;  /* 0x000054321f1a7816 */ /* 0x040fe40000000012 */
[----:B------:R-:W-:-:S02]  /*b8e0*/  PRMT R28, R31, 0x5410, R20 ;  /* 0x000054101f1c7816 */ /* 0x000fc40000000014 */
[----:B------:R-:W-:Y:S02]  /*b8f0*/  SHF.R.U32.HI R7, RZ, 0x10, R27 ;  /* 0x00000010ff077819 */ /* 0x000fe4000001161b */
[C---:B------:R-:W-:Y:S02]  /*b900*/  PRMT R29, R33.reuse, 0x5432, R6 ;  /* 0x00005432211d7816 */ /* 0x040fe40000000006 */
[----:B------:R-:W-:Y:S02]  /*b910*/  PRMT R30, R33, 0x5410, R7 ;  /* 0x00005410211e7816 */ /* 0x000fe40000000007 */
[----:B------:R-:W-:Y:S01]  /*b920*/  LOP3.LUT R33, R5, 0xffff0000, RZ, 0xc0, !PT ;  /* 0xffff000005217812 */ /* 0x000fe200078ec0ff */
[C---:B-1----:R-:W-:Y:S01]  /*b930*/  IMAD.U32 R20, R15.reuse, 0x10000, RZ ;  /* 0x000100000f147824 */ /* 0x042fe200078e00ff */
[----:B------:R-:W-:Y:S01]  /*b940*/  LOP3.LUT R31, R15, 0xffff0000, RZ, 0xc0, !PT ;  /* 0xffff00000f1f7812 */ /* 0x000fe200078ec0ff */
[C---:B------:R-:W-:Y:S01]  /*b950*/  IMAD.U32 R27, R14.reuse, 0x10000, RZ ;  /* 0x000100000e1b7824 */ /* 0x040fe200078e00ff */
[----:B------:R-:W-:Y:S01]  /*b960*/  LOP3.LUT R32, R14, 0xffff0000, RZ, 0xc0, !PT ;  /* 0xffff00000e207812 */ /* 0x000fe200078ec0ff */
[----:B------:R-:W-:Y:S01]  /*b970*/  IMAD.U32 R14, R19, 0x10000, RZ ;  /* 0x00010000130e7824 */ /* 0x000fe200078e00ff */
[----:B------:R-:W-:Y:S01]  /*b980*/  SHF.L.U32 R15, R5, 0x10, RZ ;  /* 0x00000010050f7819 */ /* 0x000fe200000006ff */
[----:B------:R-:W-:Y:S01]  /*b990*/  IMAD.U32 R18, R13, 0x10000, RZ ;  /* 0x000100000d127824 */ /* 0x000fe200078e00ff */
[----:B------:R-:W-:Y:S01]  /*b9a0*/  SHF.L.U32 R16, R12, 0x10, RZ ;  /* 0x000000100c107819 */ /* 0x000fe200000006ff */
[----:B--2---:R-:W-:Y:S01]  /*b9b0*/  IMAD.U32 R0, R8, 0x10000, RZ ;  /* 0x0001000008007824 */ /* 0x004fe200078e00ff */
[----:B------:R-:W-:Y:S01]  /*b9c0*/  LOP3.LUT R17, R12, 0xffff0000, RZ, 0xc0, !PT ;  /* 0xffff00000c117812 */ /* 0x000fe200078ec0ff */
[----:B------:R-:W-:Y:S01]  /*b9d0*/  IMAD.U32 R7, R11, 0x10000, RZ ;  /* 0x000100000b077824 */ /* 0x000fe200078e00ff */
[----:B------:R-:W-:Y:S01]  /*b9e0*/  LOP3.LUT R22, R13, 0xffff0000, RZ, 0xc0, !PT ;  /* 0xffff00000d167812 */ /* 0x000fe200078ec0ff */
[----:B------:R-:W-:Y:S01]  /*b9f0*/  IMAD.U32 R13, R10, 0x10000, RZ ;  /* 0x000100000a0d7824 */ /* 0x000fe200078e00ff */
[----:B------:R-:W-:Y:S01]  /*ba00*/  LOP3.LUT R6, R8, 0xffff0000, RZ, 0xc0, !PT ;  /* 0xffff000008067812 */ /* 0x000fe200078ec0ff */
[C---:B------:R-:W-:Y:S01]  /*ba10*/  IMAD.U32 R8, R9.reuse, 0x10000, RZ ;  /* 0x0001000009087824 */ /* 0x040fe200078e00ff */
[----:B------:R-:W-:Y:S01]  /*ba20*/  LOP3.LUT R12, R9, 0xffff0000, RZ, 0xc0, !PT ;  /* 0xffff0000090c7812 */ /* 0x000fe200078ec0ff */
[----:B------:R-:W-:Y:S01]  /*ba30*/  FMUL.FTZ R9, R0, R15 ;  /* 0x0000000f00097220 */ /* 0x000fe20000410000 */
[----:B------:R-:W-:Y:S01]  /*ba40*/  LOP3.LUT R25, R10, 0xffff0000, RZ, 0xc0, !PT ;  /* 0xffff00000a197812 */ /* 0x000fe200078ec0ff */
[-C--:B------:R-:W-:Y:S01]  /*ba50*/  FMUL.FTZ R5, R0, R14.reuse ;  /* 0x0000000e00057220 */ /* 0x080fe20000410000 */
[----:B------:R-:W-:Y:S01]  /*ba60*/  LOP3.LUT R24, R11, 0xffff0000, RZ, 0xc0, !PT ;  /* 0xffff00000b187812 */ /* 0x000fe200078ec0ff */
[----:B------:R-:W-:Y:S01]  /*ba70*/  IMAD.U32 R11, R21, 0x10000, RZ ;  /* 0x00010000150b7824 */ /* 0x000fe200078e00ff */
[----:B------:R-:W-:Y:S01]  /*ba80*/  LOP3.LUT R10, R19, 0xffff0000, RZ, 0xc0, !PT ;  /* 0xffff0000130a7812 */ /* 0x000fe200078ec0ff */
[----:B------:R-:W-:Y:S01]  /*ba90*/  FFMA.FTZ R45, R16, R14, -R9 ;  /* 0x0000000e102d7223 */ /* 0x000fe20000010809 */
[----:B------:R-:W-:Y:S01]  /*baa0*/  SHF.L.U32 R14, R28, 0x10, RZ ;  /* 0x000000101c0e7819 */ /* 0x000fe200000006ff */
[----:B------:R-:W-:-:S02]  /*bab0*/  FMUL.FTZ R0, R6, R33 ;  /* 0x0000002106007220 */ /* 0x000fc40000410000 */
[----:B------:R-:W-:Y:S02]  /*bac0*/  FFMA.FTZ R35, R16, R15, R5 ;  /* 0x0000000f10237223 */ /* 0x000fe40000010005 */
[----:B------:R-:W-:Y:S02]  /*bad0*/  IMAD.U32 R9, R23, 0x10000, RZ ;  /* 0x0001000017097824 */ /* 0x000fe400078e00ff */
[-C--:B------:R-:W-:Y:S02]  /*bae0*/  FMUL.FTZ R6, R6, R10.reuse ;  /* 0x0000000a06067220 */ /* 0x080fe40000410000 */
[C---:B------:R-:W-:Y:S02]  /*baf0*/  FMUL.FTZ R5, R8.reuse, R11 ;  /* 0x0000000b08057220 */ /* 0x040fe40000410000 */
[----:B------:R-:W-:Y:S01]  /*bb00*/  FFMA.FTZ R34, R17, R10, -R0 ;  /* 0x0000000a11227223 */ /* 0x000fe20000010800 */
[----:B------:R-:W-:Y:S01]  /*bb10*/  LOP3.LUT R10, R23, 0xffff0000, RZ, 0xc0, !PT ;  /* 0xffff0000170a7812 */ /* 0x000fe200078ec0ff */
[----:B------:R-:W-:-:S02]  /*bb20*/  FMUL.FTZ R0, R8, R9 ;  /* 0x0000000908007220 */ /* 0x000fc40000410000 */
[----:B------:R-:W-:Y:S02]  /*bb30*/  FFMA.FTZ R33, R17, R33, R6 ;  /* 0x0000002111217223 */ /* 0x000fe40000010006 */
[----:B------:R-:W-:Y:S01]  /*bb40*/  FFMA.FTZ R19, R18, R9, -R5 ;  /* 0x0000000912137223 */ /* 0x000fe20000010805 */
[----:B------:R-:W-:Y:S01]  /*bb50*/  LOP3.LUT R9, R21, 0xffff0000, RZ, 0xc0, !PT ;  /* 0xffff000015097812 */ /* 0x000fe200078ec0ff */
[----:B------:R-:W-:Y:S02]  /*bb60*/  IMAD.U32 R6, R30, 0x10000, RZ ;  /* 0x000100001e067824 */ /* 0x000fe400078e00ff */
[----:B------:R-:W-:Y:S02]  /*bb70*/  FMUL.FTZ R5, R7, R14 ;  /* 0x0000000e07057220 */ /* 0x000fe40000410000 */
[----:B------:R-:W-:Y:S02]  /*bb80*/  IMAD.U32 R21, R26, 0x10000, RZ ;  /* 0x000100001a157824 */ /* 0x000fe400078e00ff */
[----:B------:R-:W-:-:S02]  /*bb90*/  FFMA.FTZ R18, R18, R11, R0 ;  /* 0x0000000b12127223 */ /* 0x000fc40000010000 */
[-C--:B------:R-:W-:Y:S02]  /*bba0*/  FMUL.FTZ R0, R7, R6.reuse ;  /* 0x0000000607007220 */ /* 0x080fe40000410000 */
[----:B------:R-:W-:Y:S02]  /*bbb0*/  FFMA.FTZ R17, R20, R6, -R5 ;  /* 0x0000000614117223 */ /* 0x000fe40000010805 */
[----:B------:R-:W-:Y:S02]  /*bbc0*/  IMAD.U32 R8, R29, 0x10000, RZ ;  /* 0x000100001d087824 */ /* 0x000fe400078e00ff */
[----:B------:R-:W-:Y:S02]  /*bbd0*/  FMUL.FTZ R6, R12, R10 ;  /* 0x0000000a0c067220 */ /* 0x000fe40000410000 */
[----:B------:R-:W-:Y:S02]  /*bbe0*/  FMUL.FTZ R5, R13, R21 ;  /* 0x000000150d057220 */ /* 0x000fe40000410000 */
[----:B------:R-:W-:-:S02]  /*bbf0*/  FFMA.FTZ R16, R20, R14, R0 ;  /* 0x0000000e14107223 */ /* 0x000fc40000010000 */
[-C--:B------:R-:W-:Y:S01]  /*bc00*/  FMUL.FTZ R7, R12, R9.reuse ;  /* 0x000000090c077220 */ /* 0x080fe20000410000 */
[----:B------:R-:W-:Y:S01]  /*bc10*/  LOP3.LUT R12, R30, 0xffff0000, RZ, 0xc0, !PT ;  /* 0xffff00001e0c7812 */ /* 0x000fe200078ec0ff */
[----:B------:R-:W-:Y:S01]  /*bc20*/  FFMA.FTZ R14, R22, R9, R6 ;  /* 0x00000009160e7223 */ /* 0x000fe20000010006 */
[----:B------:R-:W-:Y:S01]  /*bc30*/  LOP3.LUT R9, R26, 0xffff0000, RZ, 0xc0, !PT ;  /* 0xffff00001a097812 */ /* 0x000fe200078ec0ff */
[-C--:B------:R-:W-:Y:S01]  /*bc40*/  FMUL.FTZ R0, R13, R8.reuse ;  /* 0x000000080d007220 */ /* 0x080fe20000410000 */
[----:B------:R-:W-:Y:S01]  /*bc50*/  LOP3.LUT R13, R28, 0xffff0000, RZ, 0xc0, !PT ;  /* 0xffff00001c0d7812 */ /* 0x000fe200078ec0ff */
[----:B------:R-:W-:Y:S01]  /*bc60*/  FFMA.FTZ R11, R27, R8, -R5 ;  /* 0x000000081b0b7223 */ /* 0x000fe20000010805 */
[----:B------:R-:W-:Y:S01]  /*bc70*/  LOP3.LUT R8, R29, 0xffff0000, RZ, 0xc0, !PT ;  /* 0xffff00001d087812 */ /* 0x000fe200078ec0ff */
[----:B------:R-:W-:Y:S02]  /*bc80*/  FFMA.FTZ R15, R22, R10, -R7 ;  /* 0x0000000a160f7223 */ /* 0x000fe40000010807 */
[----:B------:R-:W-:-:S02]  /*bc90*/  FFMA.FTZ R10, R27, R21, R0 ;  /* 0x000000151b0a7223 */ /* 0x000fc40000010000 */
[C---:B------:R-:W-:Y:S02]  /*bca0*/  FMUL.FTZ R7, R25.reuse, R9 ;  /* 0x0000000919077220 */ /* 0x040fe40000410000 */
[C---:B------:R-:W-:Y:S02]  /*bcb0*/  FMUL.FTZ R5, R24.reuse, R13 ;  /* 0x0000000d18057220 */ /* 0x040fe40000410000 */
[----:B------:R-:W-:Y:S02]  /*bcc0*/  FMUL.FTZ R6, R25, R8 ;  /* 0x0000000819067220 */ /* 0x000fe40000410000 */
[----:B------:R-:W-:Y:S02]  /*bcd0*/  FMUL.FTZ R0, R24, R12 ;  /* 0x0000000c18007220 */ /* 0x000fe40000410000 */
[----:B------:R-:W-:Y:S01]  /*bce0*/  FFMA.FTZ R7, R32, R8, -R7 ;  /* 0x0000000820077223 */ /* 0x000fe20000010807 */
[----:B------:R-:W-:Y:S01]  /*bcf0*/  F2FP.BF16.PACK_AB R8, R33, R35 ;  /* 0x000000232108723e */ /* 0x000fe200000010ff */
[C---:B------:R-:W-:Y:S01]  /*bd00*/  FFMA.FTZ R5, R31.reuse, R12, -R5 ;  /* 0x0000000c1f057223 */ /* 0x040fe20000010805 */
[----:B------:R-:W-:Y:S01]  /*bd10*/  F2FP.BF16.PACK_AB R12, R34, R45 ;  /* 0x0000002d220c723e */ /* 0x000fe200000010ff */
[----:B------:R-:W-:Y:S01]  /*bd20*/  FFMA.FTZ R6, R32, R9, R6 ;  /* 0x0000000920067223 */ /* 0x000fe20000010006 */
[----:B------:R-:W-:Y:S01]  /*bd30*/  F2FP.BF16.PACK_AB R9, R14, R18 ;  /* 0x000000120e09723e */ /* 0x000fe200000010ff */
[----:B------:R-:W-:Y:S01]  /*bd40*/  FFMA.FTZ R0, R31, R13, R0 ;  /* 0x0000000d1f007223 */ /* 0x000fe20000010000 */
[----:B------:R-:W-:-:S02]  /*bd50*/  F2FP.BF16.PACK_AB R13, R15, R19 ;  /* 0x000000130f0d723e */ /* 0x000fc400000010ff */
[----:B------:R-:W-:Y:S02]  /*bd60*/  F2FP.BF16.PACK_AB R14, R7, R11 ;  /* 0x0000000b070e723e */ /* 0x000fe400000010ff */
[----:B------:R-:W-:Y:S02]  /*bd70*/  F2FP.BF16.PACK_AB R15, R5, R17 ;  /* 0x00000011050f723e */ /* 0x000fe400000010ff */
[----:B------:R-:W-:Y:S02]  /*bd80*/  F2FP.BF16.PACK_AB R10, R6, R10 ;  /* 0x0000000a060a723e */ /* 0x000fe400000010ff */
[----:B------:R-:W-:Y:S01]  /*bd90*/  F2FP.BF16.PACK_AB R11, R0, R16 ;  /* 0x00000010000b723e */ /* 0x000fe200000010ff */
[----:B------:R1:W-:Y:S04]  /*bda0*/  STS.128 [R46+0xc100], R12 ;  /* 0x00c1000c2e007388 */ /* 0x0003e80000000c00 */
[----:B------:R1:W-:Y:S02]  /*bdb0*/  STS.128 [R44+0xc100], R8 ;  /* 0x00c100082c007388 */ /* 0x0003e40000000c00 */
.L_x_607:
[----:B------:R-:W-:Y:S05]  /*bdc0*/  BSYNC B0 ;  /* 0x0000000000007941 */ /* 0x000fea0003800000 */
.L_x_606:
[----:B------:R-:W-:Y:S01]  /*bdd0*/  IADD3 R0, R64, 0x20, RZ ;  /* 0x0000002040007810 */ /* 0x000fe20007ffe0ff */
[----:B------:R-:W-:Y:S03]  /*bde0*/  BSSY B0, `(.L_x_608) ;  /* 0x0000079000007945 */ /* 0x000fe60003800000 */
[----:B------:R-:W-:-:S13]  /*bdf0*/  ISETP.GE.AND P0, PT, R0, c[0x0][0x27c], PT ;  /* 0x00009f0000007a0c */ /* 0x000fda0003f06270 */
[----:B------:R-:W-:Y:S05]  /*be00*/  @P0 BRA `(.L_x_609) ;  /* 0x0000076000000947 */ /* 0x000fea0003800000 */
[----:B------:R-:W-:Y:S01]  /*be10*/  SHF.R.S32.HI R7, RZ, 0x1f, R0 ;  /* 0x0000001fff077819 */ /* 0x000fe20000011400 */
[----:B-1----:R-:W-:Y:S01]  /*be20*/  IMAD.SHL.U32 R8, R65, 0x40, RZ ;  /* 0x0000004041087824 */ /* 0x002fe200078e00ff */
[----:B------:R-:W-:Y:S01]  /*be30*/  SHF.R.U64 R16, R40, 0x10, R41 ;  /* 0x0000001028107819 */ /* 0x000fe20000001229 */
[----:B------:R-:W-:Y:S01]  /*be40*/  IMAD.MOV.U32 R9, RZ, RZ, c[0x0][0x27c] ;  /* 0x00009f00ff097624 */ /* 0x000fe200078e00ff */
        /* <DEDUP_REMOVED lines=8> */
[----:B------:R-:W-:Y:S01]  /*bed0*/  LOP3.LUT R8, R7, 0x7fffe000, RZ, 0xc0, !PT ;  /* 0x7fffe00007087812 */ /* 0x000fe200078ec0ff */
[----:B------:R-:W-:Y:S01]  /*bee0*/  IMAD.SHL.U32 R7, R5, 0x8, RZ ;  /* 0x0000000805077824 */ /* 0x000fe200078e00ff */
[----:B------:R-:W-:Y:S02]  /*bef0*/  LEA.HI R6, R6, R5, RZ, 0x3 ;  /* 0x0000000506067211 */ /* 0x000fe400078f18ff */
[----:B------:R-:W-:Y:S01]  /*bf00*/  SHF.R.U32.HI R10, RZ, 0x3, R0 ;  /* 0x00000003ff0a7819 */ /* 0x000fe20000011600 */
[----:B------:R-:W-:Y:S01]  /*bf10*/  IMAD R8, R111, 0x200, R8 ;  /* 0x000002006f087824 */ /* 0x000fe200078e0208 */
[----:B------:R-:W-:Y:S01]  /*bf20*/  SHF.R.U32.HI R20, RZ, 0x10, R43 ;  /* 0x00000010ff147819 */ /* 0x000fe2000001162b */
[----:B------:R-:W-:Y:S01]  /*bf30*/  IMAD.SHL.U32 R5, R6, 0x400, RZ ;  /* 0x0000040006057824 */ /* 0x000fe200078e00ff */
[----:B------:R-:W-:-:S02]  /*bf40*/  LOP3.LUT R6, R0, 0x38, R7, 0xf8, !PT ;  /* 0x0000003800067812 */ /* 0x000fc400078ef807 */
[-C--:B------:R-:W-:Y:S02]  /*bf50*/  LOP3.LUT R9, R9, R10.reuse, RZ, 0x3c, !PT ;  /* 0x0000000a09097212 */ /* 0x080fe400078e3cff */
[----:B------:R-:W-:Y:S02]  /*bf60*/  LOP3.LUT R0, R5, 0x7fffe000, RZ, 0xc0, !PT ;  /* 0x7fffe00005007812 */ /* 0x000fe400078ec0ff */
[----:B------:R-:W-:Y:S01]  /*bf70*/  LOP3.LUT R5, R6, R10, RZ, 0x3c, !PT ;  /* 0x0000000a06057212 */ /* 0x000fe200078e3cff */
[----:B------:R-:W-:Y:S01]  /*bf80*/  IMAD.IADD R7, R8, 0x1, R9 ;  /* 0x0000000108077824 */ /* 0x000fe200078e0209 */
[----:B------:R-:W-:Y:S01]  /*bf90*/  SHF.R.U64 R6, R38, 0x10, R39 ;  /* 0x0000001026067819 */ /* 0x000fe20000001227 */
[----:B------:R-:W-:Y:S01]  /*bfa0*/  IMAD R0, R111, 0x200, R0 ;  /* 0x000002006f007824 */ /* 0x000fe200078e0200 */
[----:B------:R-:W-:Y:S01]  /*bfb0*/  SHF.R.U32.HI R17, RZ, 0x10, R41 ;  /* 0x00000010ff117819 */ /* 0x000fe20000011629 */
[----:B------:R-:W-:Y:S01]  /*bfc0*/  IMAD.SHL.U32 R45, R7, 0x2, RZ ;  /* 0x00000002072d7824 */ /* 0x000fe200078e00ff */
[----:B------:R-:W-:-:S02]  /*bfd0*/  SHF.R.U64 R18, R42, 0x10, R43 ;  /* 0x000000102a127819 */ /* 0x000fc4000000122b */
[----:B------:R-:W-:Y:S02]  /*bfe0*/  IADD3 R0, R0, R5, RZ ;  /* 0x0000000500007210 */ /* 0x000fe40007ffe0ff */
[----:B------:R-:W1:Y:S01]  /*bff0*/  LDS.128 R12, [R45+0xc100] ;  /* 0x00c100002d0c7984 */ /* 0x000e620000000c00 */
[--C-:B------:R-:W-:Y:S02]  /*c000*/  SHF.R.U32.HI R5, RZ, 0x10, R37.reuse ;  /* 0x00000010ff057819 */ /* 0x100fe40000011625 */
[----:B------:R-:W-:Y:S01]  /*c010*/  IMAD.SHL.U32 R44, R0, 0x2, RZ ;  /* 0x00000002002c7824 */ /* 0x000fe200078e00ff */
[----:B------:R-:W-:Y:S02]  /*c020*/  SHF.R.U64 R0, R36, 0x10, R37 ;  /* 0x0000001024007819 */ /* 0x000fe40000001225 */
[----:B------:R-:W-:Y:S02]  /*c030*/  PRMT R23, R85, 0x5410, R5 ;  /* 0x0000541055177816 */ /* 0x000fe40000000005 */
[----:B------:R-:W2:Y:S01]  /*c040*/  LDS.128 R8, [R44+0xc100] ;  /* 0x00c100002c087984 */ /* 0x000ea20000000c00 */
[----:B------:R-:W-:-:S02]  /*c050*/  PRMT R5, R67, 0x5432, R16 ;  /* 0x0000543243057816 */ /* 0x000fc40000000010 */
[----:B------:R-:W-:Y:S02]  /*c060*/  PRMT R19, R85, 0x5432, R0 ;  /* 0x0000543255137816 */ /* 0x000fe40000000000 */
[----:B------:R-:W-:Y:S02]  /*c070*/  PRMT R28, R84, 0x5410, R20 ;  /* 0x00005410541c7816 */ /* 0x000fe40000000014 */
[----:B------:R-:W-:Y:S02]  /*c080*/  SHF.R.U32.HI R7, RZ, 0x10, R39 ;  /* 0x00000010ff077819 */ /* 0x000fe40000011627 */
[----:B------:R-:W-:Y:S02]  /*c090*/  PRMT R29, R86, 0x5432, R6 ;  /* 0x00005432561d7816 */ /* 0x000fe40000000006 */
[----:B------:R-:W-:Y:S02]  /*c0a0*/  PRMT R21, R67, 0x5410, R17 ;  /* 0x0000541043157816 */ /* 0x000fe40000000011 */
[----:B------:R-:W-:-:S02]  /*c0b0*/  PRMT R26, R84, 0x5432, R18 ;  /* 0x00005432541a7816 */ /* 0x000fc40000000012 */
[----:B------:R-:W-:Y:S02]  /*c0c0*/  PRMT R30, R86, 0x5410, R7 ;  /* 0x00005410561e7816 */ /* 0x000fe40000000007 */
[----:B------:R-:W-:Y:S01]  /*c0d0*/  LOP3.LUT R33, R5, 0xffff0000, RZ, 0xc0, !PT ;  /* 0xffff000005217812 */ /* 0x000fe200078ec0ff */
[C---:B-1----:R-:W-:Y:S01]  /*c0e0*/  IMAD.U32 R20, R15.reuse, 0x10000, RZ ;  /* 0x000100000f147824 */ /* 0x042fe200078e00ff */
[----:B------:R-:W-:Y:S01]  /*c0f0*/  LOP3.LUT R31, R15, 0xffff0000, RZ, 0xc0, !PT ;  /* 0xffff00000f1f7812 */ /* 0x000fe200078ec0ff */
[C---:B------:R-:W-:Y:S01]  /*c100*/  IMAD.U32 R27, R14.reuse, 0x10000, RZ ;  /* 0x000100000e1b7824 */ /* 0x040fe200078e00ff */
[----:B------:R-:W-:Y:S01]  /*c110*/  LOP3.LUT R32, R14, 0xffff0000, RZ, 0xc0, !PT ;  /* 0xffff00000e207812 */ /* 0x000fe200078ec0ff */
[----:B------:R-:W-:Y:S01]  /*c120*/  IMAD.U32 R15, R5, 0x10000, RZ ;  /* 0x00010000050f7824 */ /* 0x000fe200078e00ff */
[----:B------:R-:W-:Y:S01]  /*c130*/  LOP3.LUT R17, R12, 0xffff0000, RZ, 0xc0, !PT ;  /* 0xffff00000c117812 */ /* 0x000fe200078ec0ff */
[----:B------:R-:W-:Y:S01]  /*c140*/  IMAD.U32 R14, R19, 0x10000, RZ ;  /* 0x00010000130e7824 */ /* 0x000fe200078e00ff */
[----:B------:R-:W-:Y:S01]  /*c150*/  LOP3.LUT R22, R13, 0xffff0000, RZ, 0xc0, !PT ;  /* 0xffff00000d167812 */ /* 0x000fe200078ec0ff */
[C---:B--2---:R-:W-:Y:S01]  /*c160*/  IMAD.U32 R0, R8.reuse, 0x10000, RZ ;  /* 0x0001000008007824 */ /* 0x044fe200078e00ff */
[----:B------:R-:W-:Y:S01]  /*c170*/  LOP3.LUT R6, R8, 0xffff0000, RZ, 0xc0, !PT ;  /* 0xffff000008067812 */ /* 0x000fe200078ec0ff */
[----:B------:R-:W-:Y:S01]  /*c180*/  IMAD.U32 R16, R12, 0x10000, RZ ;  /* 0x000100000c107824 */ /* 0x000fe200078e00ff */
[----:B------:R-:W-:Y:S01]  /*c190*/  SHF.L.U32 R8, R9, 0x10, RZ ;  /* 0x0000001009087819 */ /* 0x000fe200000006ff */
[----:B------:R-:W-:Y:S01]  /*c1a0*/  IMAD.U32 R18, R13, 0x10000, RZ ;  /* 0x000100000d127824 */ /* 0x000fe200078e00ff */
[----:B------:R-:W-:Y:S01]  /*c1b0*/  LOP3.LUT R12, R9, 0xffff0000, RZ, 0xc0, !PT ;  /* 0xffff0000090c7812 */ /* 0x000fe200078ec0ff */
[C---:B------:R-:W-:Y:S01]  /*c1c0*/  IMAD.U32 R13, R10.reuse, 0x10000, RZ ;  /* 0x000100000a0d7824 */ /* 0x040fe200078e00ff */
[----:B------:R-:W-:Y:S01]  /*c1d0*/  LOP3.LUT R25, R10, 0xffff0000, RZ, 0xc0, !PT ;  /* 0xffff00000a197812 */ /* 0x000fe200078ec0ff */
[C---:B------:R-:W-:Y:S01]  /*c1e0*/  FMUL.FTZ R9, R0.reuse, R15 ;  /* 0x0000000f00097220 */ /* 0x040fe20000410000 */
[C---:B------:R-:W-:Y:S01]  /*c1f0*/  LOP3.LUT R24, R11.reuse, 0xffff0000, RZ, 0xc0, !PT ;  /* 0xffff00000b187812 */ /* 0x040fe200078ec0ff */
[----:B------:R-:W-:Y:S01]  /*c200*/  IMAD.U32 R7, R11, 0x10000, RZ ;  /* 0x000100000b077824 */ /* 0x000fe200078e00ff */
[----:B------:R-:W-:Y:S01]  /*c210*/  LOP3.LUT R10, R19, 0xffff0000, RZ, 0xc0, !PT ;  /* 0xffff0000130a7812 */ /* 0x000fe200078ec0ff */
[----:B------:R-:W-:-:S02]  /*c220*/  FMUL.FTZ R5, R0, R14 ;  /* 0x0000000e00057220 */ /* 0x000fc40000410000 */
[----:B------:R-:W-:Y:S02]  /*c230*/  IMAD.U32 R11, R21, 0x10000, RZ ;  /* 0x00010000150b7824 */ /* 0x000fe400078e00ff */
[----:B------:R-:W-:Y:S01]  /*c240*/  FFMA.FTZ R36, R16, R14, -R9 ;  /* 0x0000000e10247223 */ /* 0x000fe20000010809 */
[----:B------:R-:W-:Y:S01]  /*c250*/  SHF.L.U32 R9, R23, 0x10, RZ ;  /* 0x0000001017097819 */ /* 0x000fe200000006ff */
[----:B------:R-:W-:Y:S02]  /*c260*/  FMUL.FTZ R0, R6, R33 ;  /* 0x0000002106007220 */ /* 0x000fe40000410000 */
[----:B------:R-:W-:Y:S02]  /*c270*/  FFMA.FTZ R35, R16, R15, R5 ;  /* 0x0000000f10237223 */ /* 0x000fe40000010005 */
[----:B------:R-:W-:Y:S02]  /*c280*/  FMUL.FTZ R6, R6, R10 ;  /* 0x0000000a06067220 */ /* 0x000fe40000410000 */
[----:B------:R-:W-:-:S02]  /*c290*/  FMUL.FTZ R5, R8, R11 ;  /* 0x0000000b08057220 */ /* 0x000fc40000410000 */
[----:B------:R-:W-:Y:S02]  /*c2a0*/  IMAD.U32 R14, R28, 0x10000, RZ ;  /* 0x000100001c0e7824 */ /* 0x000fe400078e00ff */
[----:B------:R-:W-:Y:S01]  /*c2b0*/  FFMA.FTZ R34, R17, R10, -R0 ;  /* 0x0000000a11227223 */ /* 0x000fe20000010800 */
[----:B------:R-:W-:Y:S01]  /*c2c0*/  LOP3.LUT R10, R23, 0xffff0000, RZ, 0xc0, !PT ;  /* 0xffff0000170a7812 */ /* 0x000fe200078ec0ff */
[----:B------:R-:W-:Y:S02]  /*c2d0*/  FMUL.FTZ R0, R8, R9 ;  /* 0x0000000908007220 */ /* 0x000fe40000410000 */
[----:B------:R-:W-:Y:S02]  /*c2e0*/  FFMA.FTZ R33, R17, R33, R6 ;  /* 0x0000002111217223 */ /* 0x000fe40000010006 */
[----:B------:R-:W-:Y:S01]  /*c2f0*/  FFMA.FTZ R19, R18, R9, -R5 ;  /* 0x0000000912137223 */ /* 0x000fe20000010805 */
[----:B------:R-:W-:Y:S01]  /*c300*/  LOP3.LUT R9, R21, 0xffff0000, RZ, 0xc0, !PT ;  /* 0xffff000015097812 */ /* 0x000fe200078ec0ff */
[----:B------:R-:W-:-:S02]  /*c310*/  IMAD.U32 R6, R30, 0x10000, RZ ;  /* 0x000100001e067824 */ /* 0x000fc400078e00ff */
[C---:B------:R-:W-:Y:S02]  /*c320*/  FMUL.FTZ R5, R7.reuse, R14 ;  /* 0x0000000e07057220 */ /* 0x040fe40000410000 */
[----:B------:R-:W-:Y:S02]  /*c330*/  IMAD.U32 R21, R26, 0x10000, RZ ;  /* 0x000100001a157824 */ /* 0x000fe400078e00ff */
[----:B------:R-:W-:Y:S02]  /*c340*/  FFMA.FTZ R18, R18, R11, R0 ;  /* 0x0000000b12127223 */ /* 0x000fe40000010000 */
[-C--:B------:R-:W-:Y:S02]  /*c350*/  FMUL.FTZ R0, R7, R6.reuse ;  /* 0x0000000607007220 */ /* 0x080fe40000410000 */
[----:B------:R-:W-:Y:S02]  /*c360*/  FFMA.FTZ R17, R20, R6, -R5 ;  /* 0x0000000614117223 */ /* 0x000fe40000010805 */
[----:B------:R-:W-:-:S02]  /*c370*/  IMAD.U32 R8, R29, 0x10000, RZ ;  /* 0x000100001d087824 */ /* 0x000fc400078e00ff */
[----:B------:R-:W-:Y:S02]  /*c380*/  FMUL.FTZ R6, R12, R10 ;  /* 0x0000000a0c067220 */ /* 0x000fe40000410000 */
[C---:B------:R-:W-:Y:S02]  /*c390*/  FMUL.FTZ R5, R13.reuse, R21 ;  /* 0x000000150d057220 */ /* 0x040fe40000410000 */
[----:B------:R-:W-:Y:S02]  /*c3a0*/  FFMA.FTZ R16, R20, R14, R0 ;  /* 0x0000000e14107223 */ /* 0x000fe40000010000 */
        /* <DEDUP_REMOVED lines=8> */
[----:B------:R-:W-:-:S02]  /*c430*/  FFMA.FTZ R15, R22, R10, -R7 ;  /* 0x0000000a160f7223 */ /* 0x000fc40000010807 */
[----:B------:R-:W-:Y:S02]  /*c440*/  FFMA.FTZ R10, R27, R21, R0 ;  /* 0x000000151b0a7223 */ /* 0x000fe40000010000 */
        /* <DEDUP_REMOVED lines=18> */
.L_x_609:
[----:B------:R-:W-:Y:S05]  /*c570*/  BSYNC B0 ;  /* 0x0000000000007941 */ /* 0x000fea0003800000 */
.L_x_608:
[----:B------:R-:W-:-:S04]  /*c580*/  IADD3 R0, R64, 0x40, RZ ;  /* 0x0000004040007810 */ /* 0x000fc80007ffe0ff */
        /* <DEDUP_REMOVED lines=120> */
.L_x_605:
[----:B------:R-:W-:Y:S05]  /*cd10*/  BSYNC B1 ;  /* 0x0000000000017941 */ /* 0x000fea0003800000 */
.L_x_604:
[----:B------:R-:W-:-:S04]  /*cd20*/  IADD3 R28, R65, 0x40, RZ ;  /* 0x00000040411c7810 */ /* 0x000fc80007ffe0ff */
[----:B------:R-:W-:-:S13]  /*cd30*/  ISETP.GE.AND P0, PT, R28, R66, PT ;  /* 0x000000421c00720c */ /* 0x000fda0003f06270 */
[----:B------:R-:W-:Y:S05]  /*cd40*/  @P0 BRA `(.L_x_589) ;  /* 0x000016d000000947 */ /* 0x000fea0003800000 */
[----:B------:R-:W-:Y:S01]  /*cd50*/  ISETP.GE.AND P0, PT, R64, c[0x0][0x27c], PT ;  /* 0x00009f0040007a0c */ /* 0x000fe20003f06270 */
[----:B------:R-:W-:-:S12]  /*cd60*/  BSSY B0, `(.L_x_610) ;  /* 0x0000073000007945 */ /* 0x000fd80003800000 */
[----:B------:R-:W-:Y:S05]  /*cd70*/  @P0 BRA `(.L_x_611) ;  /* 0x0000071000000947 */ /* 0x000fea0003800000 */
[----:B------:R-:W-:Y:S01]  /*cd80*/  IMAD.MOV.U32 R7, RZ, RZ, c[0x0][0x27c] ;  /* 0x00009f00ff077624 */ /* 0x000fe200078e00ff */
[----:B------:R-:W-:Y:S01]  /*cd90*/  SHF.R.S32.HI R0, RZ, 0x1f, R28 ;  /* 0x0000001fff007819 */ /* 0x000fe2000001141c */
[----:B------:R-:W-:Y:S01]  /*cda0*/  IMAD.SHL.U32 R6, R28, 0x40, RZ ;  /* 0x000000401c067824 */ /* 0x000fe200078e00ff */
[----:B------:R-:W-:Y:S02]  /*cdb0*/  SHF.R.U64 R16, R56, 0x10, R57 ;  /* 0x0000001038107819 */ /* 0x000fe40000001239 */
[----:B------:R-:W-:Y:S02]  /*cdc0*/  LEA.HI R7, R7, R47, RZ, 0x1d ;  /* 0x0000002f07077211 */ /* 0x000fe400078fe8ff */
[----:B------:R-:W-:Y:S02]  /*cdd0*/  LEA.HI R5, R0, R28, RZ, 0x3 ;  /* 0x0000001c00057211 */ /* 0x000fe400078f18ff */
[----:B-1----:R-:W-:Y:S01]  /*cde0*/  SHF.R.S32.HI R10, RZ, 0x1f, R7 ;  /* 0x0000001fff0a7819 */ /* 0x002fe20000011407 */
[----:B------:R-:W-:Y:S01]  /*cdf0*/  IMAD.SHL.U32 R8, R7, 0x8, RZ ;  /* 0x0000000807087824 */ /* 0x000fe200078e00ff */
[----:B------:R-:W-:Y:S01]  /*ce00*/  LOP3.LUT R0, R6, 0x1c0, RZ, 0xc0, !PT ;  /* 0x000001c006007812 */ /* 0x000fe200078ec0ff */
[----:B------:R-:W-:Y:S01]  /*ce10*/  IMAD.SHL.U32 R6, R5, 0x40, RZ ;  /* 0x0000004005067824 */ /* 0x000fe200078e00ff */
[----:B------:R-:W-:-:S02]  /*ce20*/  LEA.HI R7, R10, R7, RZ, 0x3 ;  /* 0x000000070a077211 */ /* 0x000fc400078f18ff */
[C---:B------:R-:W-:Y:S02]  /*ce30*/  LOP3.LUT R9, R0.reuse, 0x38, R64, 0xf8, !PT ;  /* 0x0000003800097812 */ /* 0x040fe400078ef840 */
[----:B------:R-:W-:Y:S02]  /*ce40*/  SHF.R.U32.HI R5, RZ, 0x3, R0 ;  /* 0x00000003ff057819 */ /* 0x000fe40000011600 */
[----:B------:R-:W-:Y:S01]  /*ce50*/  LOP3.LUT R8, R0, 0x38, R8, 0xf8, !PT ;  /* 0x0000003800087812 */ /* 0x000fe200078ef808 */
[----:B------:R-:W-:Y:S01]  /*ce60*/  IMAD.SHL.U32 R0, R7, 0x400, RZ ;  /* 0x0000040007007824 */ /* 0x000fe200078e00ff */
[----:B------:R-:W-:Y:S02]  /*ce70*/  LOP3.LUT R6, R6, 0xfffffe00, RZ, 0xc0, !PT ;  /* 0xfffffe0006067812 */ /* 0x000fe400078ec0ff */
[----:B------:R-:W-:Y:S02]  /*ce80*/  SHF.R.U32.HI R17, RZ, 0x10, R57 ;  /* 0x00000010ff117819 */ /* 0x000fe40000011639 */
[----:B------:R-:W-:-:S02]  /*ce90*/  LOP3.LUT R9, R6, R9, R5, 0xf6, !PT ;  /* 0x0000000906097212 */ /* 0x000fc400078ef605 */
[----:B------:R-:W-:Y:S02]  /*cea0*/  LOP3.LUT R5, R8, R5, RZ, 0x3c, !PT ;  /* 0x0000000508057212 */ /* 0x000fe400078e3cff */
[----:B------:R-:W-:Y:S01]  /*ceb0*/  LOP3.LUT R0, R0, 0x7fffe000, RZ, 0xc0, !PT ;  /* 0x7fffe00000007812 */ /* 0x000fe200078ec0ff */
[----:B------:R-:W-:Y:S01]  /*cec0*/  IMAD.SHL.U32 R38, R9, 0x2, RZ ;  /* 0x0000000209267824 */ /* 0x000fe200078e00ff */
[----:B------:R-:W-:Y:S02]  /*ced0*/  SHF.R.U64 R18, R58, 0x10, R59 ;  /* 0x000000103a127819 */ /* 0x000fe4000000123b */
[----:B------:R-:W-:Y:S02]  /*cee0*/  IADD3 R0, R5, R0, R6 ;  /* 0x0000000005007210 */ /* 0x000fe40007ffe006 */
[----:B------:R-:W1:Y:S01]  /*cef0*/  LDS.128 R12, [R38+0xc100] ;  /* 0x00c10000260c7984 */ /* 0x000e620000000c00 */
[--C-:B------:R-:W-:Y:S02]  /*cf00*/  SHF.R.U32.HI R5, RZ, 0x10, R61.reuse ;  /* 0x00000010ff057819 */ /* 0x100fe4000001163d */
[----:B------:R-:W-:Y:S01]  /*cf10*/  IMAD.SHL.U32 R36, R0, 0x2, RZ ;  /* 0x0000000200247824 */ /* 0x000fe200078e00ff */
[----:B------:R-:W-:-:S02]  /*cf20*/  SHF.R.U64 R0, R60, 0x10, R61 ;  /* 0x000000103c007819 */ /* 0x000fc4000000123d */
[----:B------:R-:W-:Y:S02]  /*cf30*/  PRMT R23, R95, 0x5410, R5 ;  /* 0x000054105f177816 */ /* 0x000fe40000000005 */
[----:B------:R-:W2:Y:S01]  /*cf40*/  LDS.128 R8, [R36+0xc100] ;  /* 0x00c1000024087984 */ /* 0x000ea20000000c00 */
[----:B------:R-:W-:Y:S02]  /*cf50*/  PRMT R5, R93, 0x5432, R16 ;  /* 0x000054325d057816 */ /* 0x000fe40000000010 */
[----:B------:R-:W-:Y:S02]  /*cf60*/  SHF.R.U64 R6, R62, 0x10, R63 ;  /* 0x000000103e067819 */ /* 0x000fe4000000123f */
[----:B------:R-:W-:Y:S01]  /*cf70*/  PRMT R19, R95, 0x5432, R0 ;  /* 0x000054325f137816 */ /* 0x000fe20000000000 */
[----:B------:R-:W-:Y:S01]  /*cf80*/  IMAD.U32 R33, R5, 0x10000, RZ ;  /* 0x0001000005217824 */ /* 0x000fe200078e00ff */
[----:B------:R-:W-:Y:S02]  /*cf90*/  SHF.R.U32.HI R20, RZ, 0x10, R59 ;  /* 0x00000010ff147819 */ /* 0x000fe4000001163b */
[----:B------:R-:W-:-:S02]  /*cfa0*/  SHF.R.U32.HI R7, RZ, 0x10, R63 ;  /* 0x00000010ff077819 */ /* 0x000fc4000001163f */
[----:B------:R-:W-:Y:S02]  /*cfb0*/  PRMT R29, R96, 0x5432, R6 ;  /* 0x00005432601d7816 */ /* 0x000fe40000000006 */
[----:B------:R-:W-:Y:S02]  /*cfc0*/  PRMT R21, R93, 0x5410, R17 ;  /* 0x000054105d157816 */ /* 0x000fe40000000011 */
[C---:B------:R-:W-:Y:S02]  /*cfd0*/  PRMT R27, R94.reuse, 0x5432, R18 ;  /* 0x000054325e1b7816 */ /* 0x040fe40000000012 */
[----:B------:R-:W-:Y:S02]  /*cfe0*/  PRMT R26, R94, 0x5410, R20 ;  /* 0x000054105e1a7816 */ /* 0x000fe40000000014 */
[----:B------:R-:W-:Y:S02]  /*cff0*/  LOP3.LUT R34, R5, 0xffff0000, RZ, 0xc0, !PT ;  /* 0xffff000005227812 */ /* 0x000fe400078ec0ff */
[----:B------:R-:W-:Y:S01]  /*d000*/  PRMT R30, R96, 0x5410, R7 ;  /* 0x00005410601e7816 */ /* 0x000fe20000000007 */
[C---:B-1----:R-:W-:Y:S01]  /*d010*/  IMAD.U32 R25, R14.reuse, 0x10000, RZ ;  /* 0x000100000e197824 */ /* 0x042fe200078e00ff */
[----:B------:R-:W-:Y:S01]  /*d020*/  LOP3.LUT R32, R14, 0xffff0000, RZ, 0xc0, !PT ;  /* 0xffff00000e207812 */ /* 0x000fe200078ec0ff */
[C---:B------:R-:W-:Y:S01]  /*d030*/  IMAD.U32 R16, R12.reuse, 0x10000, RZ ;  /* 0x000100000c107824 */ /* 0x040fe200078e00ff */
[----:B------:R-:W-:Y:S01]  /*d040*/  LOP3.LUT R17, R12, 0xffff0000, RZ, 0xc0, !PT ;  /* 0xffff00000c117812 */ /* 0x000fe200078ec0ff */
[----:B------:R-:W-:Y:S01]  /*d050*/  IMAD.U32 R14, R19, 0x10000, RZ ;  /* 0x00010000130e7824 */ /* 0x000fe200078e00ff */
[C---:B------:R-:W-:Y:S01]  /*d060*/  LOP3.LUT R22, R13.reuse, 0xffff0000, RZ, 0xc0, !PT ;  /* 0xffff00000d167812 */ /* 0x040fe200078ec0ff */
[----:B------:R-:W-:Y:S01]  /*d070*/  IMAD.U32 R18, R13, 0x10000, RZ ;  /* 0x000100000d127824 */ /* 0x000fe200078e00ff */
[C---:B------:R-:W-:Y:S01]  /*d080*/  LOP3.LUT R31, R15.reuse, 0xffff0000, RZ, 0xc0, !PT ;  /* 0xffff00000f1f7812 */ /* 0x040fe200078ec0ff */
[----:B--2---:R-:W-:Y:S01]  /*d090*/  IMAD.U32 R13, R10, 0x10000, RZ ;  /* 0x000100000a0d7824 */ /* 0x004fe200078e00ff */
[C---:B------:R-:W-:Y:S01]  /*d0a0*/  SHF.L.U32 R0, R8.reuse, 0x10, RZ ;  /* 0x0000001008007819 */ /* 0x040fe200000006ff */
[----:B------:R-:W-:Y:S01]  /*d0b0*/  IMAD.U32 R20, R15, 0x10000, RZ ;  /* 0x000100000f147824 */ /* 0x000fe200078e00ff */
[----:B------:R-:W-:Y:S01]  /*d0c0*/  LOP3.LUT R6, R8, 0xffff0000, RZ, 0xc0, !PT ;  /* 0xffff000008067812 */ /* 0x000fe200078ec0ff */
[C---:B------:R-:W-:Y:S01]  /*d0d0*/  IMAD.U32 R8, R9.reuse, 0x10000, RZ ;  /* 0x0001000009087824 */ /* 0x040fe200078e00ff */
[----:B------:R-:W-:Y:S01]  /*d0e0*/  LOP3.LUT R12, R9, 0xffff0000, RZ, 0xc0, !PT ;  /* 0xffff0000090c7812 */ /* 0x000fe200078ec0ff */
[----:B------:R-:W-:Y:S01]  /*d0f0*/  FMUL.FTZ R9, R0, R33 ;  /* 0x0000002100097220 */ /* 0x000fe20000410000 */
[----:B------:R-:W-:Y:S01]  /*d100*/  LOP3.LUT R24, R10, 0xffff0000, RZ, 0xc0, !PT ;  /* 0xffff00000a187812 */ /* 0x000fe200078ec0ff */
[----:B------:R-:W-:Y:S01]  /*d110*/  IMAD.U32 R7, R11, 0x10000, RZ ;  /* 0x000100000b077824 */ /* 0x000fe200078e00ff */
[----:B------:R-:W-:Y:S01]  /*d120*/  LOP3.LUT R10, R19, 0xffff0000, RZ, 0xc0, !PT ;  /* 0xffff0000130a7812 */ /* 0x000fe200078ec0ff */
[----:B------:R-:W-:Y:S01]  /*d130*/  FMUL.FTZ R5, R0, R14 ;  /* 0x0000000e00057220 */ /* 0x000fe20000410000 */
[----:B------:R-:W-:Y:S01]  /*d140*/  LOP3.LUT R15, R11, 0xffff0000, RZ, 0xc0, !PT ;  /* 0xffff00000b0f7812 */ /* 0x000fe200078ec0ff */
[----:B------:R-:W-:-:S02]  /*d150*/  IMAD.U32 R11, R21, 0x10000, RZ ;  /* 0x00010000150b7824 */ /* 0x000fc400078e00ff */
[----:B------:R-:W-:Y:S01]  /*d160*/  FFMA.FTZ R39, R16, R14, -R9 ;  /* 0x0000000e10277223 */ /* 0x000fe20000010809 */
[----:B------:R-:W-:Y:S01]  /*d170*/  SHF.L.U32 R9, R23, 0x10, RZ ;  /* 0x0000001017097819 */ /* 0x000fe200000006ff */
[----:B------:R-:W-:Y:S02]  /*d180*/  FMUL.FTZ R0, R6, R34 ;  /* 0x0000002206007220 */ /* 0x000fe40000410000 */
[----:B------:R-:W-:Y:S01]  /*d190*/  FFMA.FTZ R37, R16, R33, R5 ;  /* 0x0000002110257223 */ /* 0x000fe20000010005 */
[----:B------:R-:W-:Y:S01]  /*d1a0*/  LOP3.LUT R16, R27, 0xffff0000, RZ, 0xc0, !PT ;  /* 0xffff00001b107812 */ /* 0x000fe200078ec0ff */
[----:B------:R-:W-:Y:S02]  /*d1b0*/  FMUL.FTZ R6, R6, R10 ;  /* 0x0000000a06067220 */ /* 0x000fe40000410000 */
[----:B------:R-:W-:Y:S02]  /*d1c0*/  FMUL.FTZ R5, R8, R11 ;  /* 0x0000000b08057220 */ /* 0x000fe40000410000 */
[----:B------:R-:W-:-:S02]  /*d1d0*/  IMAD.U32 R14, R26, 0x10000, RZ ;  /* 0x000100001a0e7824 */ /* 0x000fc400078e00ff */
[----:B------:R-:W-:Y:S01]  /*d1e0*/  FFMA.FTZ R35, R17, R10, -R0 ;  /* 0x0000000a11237223 */ /* 0x000fe20000010800 */
[----:B------:R-:W-:Y:S01]  /*d1f0*/  LOP3.LUT R10, R23, 0xffff0000, RZ, 0xc0, !PT ;  /* 0xffff0000170a7812 */ /* 0x000fe200078ec0ff */
[-C--:B------:R-:W-:Y:S02]  /*d200*/  FMUL.FTZ R0, R8, R9.reuse ;  /* 0x0000000908007220 */ /* 0x080fe40000410000 */
[----:B------:R-:W-:Y:S02]  /*d210*/  FFMA.FTZ R34, R17, R34, R6 ;  /* 0x0000002211227223 */ /* 0x000fe40000010006 */
[----:B------:R-:W-:Y:S01]  /*d220*/  FFMA.FTZ R33, R18, R9, -R5 ;  /* 0x0000000912217223 */ /* 0x000fe20000010805 */
[----:B------:R-:W-:Y:S01]  /*d230*/  LOP3.LUT R9, R21, 0xffff0000, RZ, 0xc0, !PT ;  /* 0xffff000015097812 */ /* 0x000fe200078ec0ff */
[----:B------:R-:W-:Y:S02]  /*d240*/  IMAD.U32 R6, R30, 0x10000, RZ ;  /* 0x000100001e067824 */ /* 0x000fe400078e00ff */
[----:B------:R-:W-:-:S02]  /*d250*/  FMUL.FTZ R5, R7, R14 ;  /* 0x0000000e07057220 */ /* 0x000fc40000410000 */
[----:B------:R-:W-:Y:S02]  /*d260*/  IMAD.U32 R21, R27, 0x10000, RZ ;  /* 0x000100001b157824 */ /* 0x000fe400078e00ff */
[----:B------:R-:W-:Y:S02]  /*d270*/  FFMA.FTZ R19, R18, R11, R0 ;  /* 0x0000000b12137223 */ /* 0x000fe40000010000 */
[-C--:B------:R-:W-:Y:S02]  /*d280*/  FMUL.FTZ R0, R7, R6.reuse ;  /* 0x0000000607007220 */ /* 0x080fe40000410000 */
[----:B------:R-:W-:Y:S02]  /*d290*/  FFMA.FTZ R18, R20, R6, -R5 ;  /* 0x0000000614127223 */ /* 0x000fe40000010805 */
[----:B------:R-:W-:Y:S02]  /*d2a0*/  IMAD.U32 R8, R29, 0x10000, RZ ;  /* 0x000100001d087824 */ /* 0x000fe400078e00ff */
[----:B------:R-:W-:-:S02]  /*d2b0*/  FMUL.FTZ R5, R13, R21 ;  /* 0x000000150d057220 */ /* 0x000fc40000410000 */
[----:B------:R-:W-:Y:S02]  /*d2c0*/  FFMA.FTZ R17, R20, R14, R0 ;  /* 0x0000000e14117223 */ /* 0x000fe40000010000 */
[----:B------:R-:W-:Y:S01]  /*d2d0*/  FMUL.FTZ R0, R13, R8 ;  /* 0x000000080d007220 */ /* 0x000fe20000410000 */
[----:B------:R-:W-:Y:S01]  /*d2e0*/  LOP3.LUT R13, R26, 0xffff0000, RZ, 0xc0, !PT ;  /* 0xffff00001a0d7812 */ /* 0x000fe200078ec0ff */
[C---:B------:R-:W-:Y:S02]  /*d2f0*/  FMUL.FTZ R7, R12.reuse, R9 ;  /* 0x000000090c077220 */ /* 0x040fe40000410000 */
[----:B------:R-:W-:Y:S01]  /*d300*/  FMUL.FTZ R6, R12, R10 ;  /* 0x0000000a0c067220 */ /* 0x000fe20000410000 */
[----:B------:R-:W-:Y:S01]  /*d310*/  LOP3.LUT R12, R30, 0xffff0000, RZ, 0xc0, !PT ;  /* 0xffff00001e0c7812 */ /* 0x000fe200078ec0ff */
[----:B------:R-:W-:Y:S01]  /*d320*/  FFMA.FTZ R11, R25, R8, -R5 ;  /* 0x00000008190b7223 */ /* 0x000fe20000010805 */
[----:B------:R-:W-:Y:S01]  /*d330*/  LOP3.LUT R8, R29, 0xffff0000, RZ, 0xc0, !PT ;  /* 0xffff00001d087812 */ /* 0x000fe200078ec0ff */
[----:B------:R-:W-:-:S02]  /*d340*/  FFMA.FTZ R14, R22, R10, -R7 ;  /* 0x0000000a160e7223 */ /* 0x000fc40000010807 */
[----:B------:R-:W-:Y:S02]  /*d350*/  FFMA.FTZ R9, R22, R9, R6 ;  /* 0x0000000916097223 */ /* 0x000fe40000010006 */
[----:B------:R-:W-:Y:S02]  /*d360*/  FFMA.FTZ R10, R25, R21, R0 ;  /* 0x00000015190a7223 */ /* 0x000fe40000010000 */
[C---:B------:R-:W-:Y:S01]  /*d370*/  FMUL.FTZ R7, R24.reuse, R16 ;  /* 0x0000001018077220 */ /* 0x040fe20000410000 */
[----:B------:R-:W-:Y:S01]  /*d380*/  F2FP.BF16.PACK_AB R9, R9, R19 ;  /* 0x000000130909723e */ /* 0x000fe200000010ff */
[C---:B------:R-:W-:Y:S02]  /*d390*/  FMUL.FTZ R5, R15.reuse, R13 ;  /* 0x0000000d0f057220 */ /* 0x040fe40000410000 */
[----:B------:R-:W-:Y:S02]  /*d3a0*/  FMUL.FTZ R6, R24, R8 ;  /* 0x0000000818067220 */ /* 0x000fe40000410000 */
[----:B------:R-:W-:-:S02]  /*d3b0*/  FMUL.FTZ R0, R15, R12 ;  /* 0x0000000c0f007220 */ /* 0x000fc40000410000 */
[----:B------:R-:W-:Y:S01]  /*d3c0*/  FFMA.FTZ R7, R32, R8, -R7 ;  /* 0x0000000820077223 */ /* 0x000fe20000010807 */
[----:B------:R-:W-:Y:S01]  /*d3d0*/  F2FP.BF16.PACK_AB R8, R34, R37 ;  /* 0x000000252208723e */ /* 0x000fe200000010ff */
[----:B------:R-:W-:Y:S01]  /*d3e0*/  FFMA.FTZ R5, R31, R12, -R5 ;  /* 0x0000000c1f057223 */ /* 0x000fe20000010805 */
[----:B------:R-:W-:Y:S01]  /*d3f0*/  F2FP.BF16.PACK_AB R12, R35, R39 ;  /* 0x00000027230c723e */ /* 0x000fe200000010ff */
[----:B------:R-:W-:Y:S02]  /*d400*/  FFMA.FTZ R6, R32, R16, R6 ;  /* 0x0000001020067223 */ /* 0x000fe40000010006 */
[----:B------:R-:W-:Y:S01]  /*d410*/  FFMA.FTZ R0, R31, R13, R0 ;  /* 0x0000000d1f007223 */ /* 0x000fe20000010000 */
[----:B------:R-:W-:Y:S02]  /*d420*/  F2FP.BF16.PACK_AB R13, R14, R33 ;  /* 0x000000210e0d723e */ /* 0x000fe400000010ff */
[----:B------:R-:W-:Y:S02]  /*d430*/  F2FP.BF16.PACK_AB R14, R7, R11 ;  /* 0x0000000b070e723e */ /* 0x000fe400000010ff */
[----:B------:R-:W-:-:S02]  /*d440*/  F2FP.BF16.PACK_AB R15, R5, R18 ;  /* 0x00000012050f723e */ /* 0x000fc400000010ff */
[----:B------:R-:W-:Y:S02]  /*d450*/  F2FP.BF16.PACK_AB R10, R6, R10 ;  /* 0x0000000a060a723e */ /* 0x000fe400000010ff */
[----:B------:R-:W-:Y:S01]  /*d460*/  F2FP.BF16.PACK_AB R11, R0, R17 ;  /* 0x00000011000b723e */ /* 0x000fe200000010ff */
[----:B------:R1:W-:Y:S04]  /*d470*/  STS.128 [R38+0xc100], R12 ;  /* 0x00c1000c26007388 */ /* 0x0003e80000000c00 */
[----:B------:R1:W-:Y:S02]  /*d480*/  STS.128 [R36+0xc100], R8 ;  /* 0x00c1000824007388 */ /* 0x0003e40000000c00 */
.L_x_611:
[----:B------:R-:W-:Y:S05]  /*d490*/  BSYNC B0 ;  /* 0x0000000000007941 */ /* 0x000fea0003800000 */
.L_x_610:
[----:B------:R-:W-:Y:S01]  /*d4a0*/  IADD3 R0, R64, 0x20, RZ ;  /* 0x0000002040007810 */ /* 0x000fe20007ffe0ff */
[----:B------:R-:W-:Y:S03]  /*d4b0*/  BSSY B0, `(.L_x_612) ;  /* 0x000007b000007945 */ /* 0x000fe60003800000 */
[----:B------:R-:W-:-:S13]  /*d4c0*/  ISETP.GE.AND P0, PT, R0, c[0x0][0x27c], PT ;  /* 0x00009f0000007a0c */ /* 0x000fda0003f06270 */
[----:B------:R-:W-:Y:S05]  /*d4d0*/  @P0 BRA `(.L_x_613) ;  /* 0x0000078000000947 */ /* 0x000fea0003800000 */
[----:B------:R-:W-:Y:S01]  /*d4e0*/  SHF.R.S32.HI R7, RZ, 0x1f, R0 ;  /* 0x0000001fff077819 */ /* 0x000fe20000011400 */
[----:B-1----:R-:W-:Y:S01]  /*d4f0*/  IMAD.SHL.U32 R8, R28, 0x40, RZ ;  /* 0x000000401c087824 */ /* 0x002fe200078e00ff */
[----:B------:R-:W-:Y:S01]  /*d500*/  SHF.R.S32.HI R9, RZ, 0x1f, R28 ;  /* 0x0000001fff097819 */ /* 0x000fe2000001141c */
[----:B------:R-:W-:Y:S01]  /*d510*/  IMAD.MOV.U32 R10, RZ, RZ, c[0x0][0x27c] ;  /* 0x00009f00ff0a7624 */ /* 0x000fe200078e00ff */
[CC--:B------:R-:W-:Y:S02]  /*d520*/  LEA.HI R6, R7.reuse, R0.reuse, RZ, 0x3 ;  /* 0x0000000007067211 */ /* 0x0c0fe400078f18ff */
[----:B------:R-:W-:Y:S02]  /*d530*/  LEA.HI R7, R7, R0, RZ, 0x6 ;  /* 0x0000000007077211 */ /* 0x000fe400078f30ff */
[----:B------:R-:W-:Y:S02]  /*d540*/  LOP3.LUT R0, R8, 0x1c0, RZ, 0xc0, !PT ;  /* 0x000001c008007812 */ /* 0x000fe400078ec0ff */
[----:B------:R-:W-:Y:S01]  /*d550*/  SHF.R.S32.HI R5, RZ, 0x3, R6 ;  /* 0x00000003ff057819 */ /* 0x000fe20000011406 */
[----:B------:R-:W-:Y:S01]  /*d560*/  IMAD.SHL.U32 R7, R7, 0x80, RZ ;  /* 0x0000008007077824 */ /* 0x000fe200078e00ff */
[----:B------:R-:W-:-:S02]  /*d570*/  LEA.HI R8, R9, R28, RZ, 0x3 ;  /* 0x0000001c09087211 */ /* 0x000fc400078f18ff */
[----:B------:R-:W-:Y:S02]  /*d580*/  LEA.HI R5, R10, R5, RZ, 0x1d ;  /* 0x000000050a057211 */ /* 0x000fe400078fe8ff */
[----:B------:R-:W-:Y:S01]  /*d590*/  LOP3.LUT R9, R0, 0x38, R6, 0xf8, !PT ;  /* 0x0000003800097812 */ /* 0x000fe200078ef806 */
[----:B------:R-:W-:Y:S01]  /*d5a0*/  IMAD.SHL.U32 R8, R8, 0x40, RZ ;  /* 0x0000004008087824 */ /* 0x000fe200078e00ff */
[----:B------:R-:W-:Y:S02]  /*d5b0*/  SHF.R.S32.HI R6, RZ, 0x1f, R5 ;  /* 0x0000001fff067819 */ /* 0x000fe40000011405 */
[----:B------:R-:W-:Y:S02]  /*d5c0*/  LOP3.LUT R10, R7, 0x7fffe000, RZ, 0xc0, !PT ;  /* 0x7fffe000070a7812 */ /* 0x000fe400078ec0ff */
[----:B------:R-:W-:Y:S01]  /*d5d0*/  LOP3.LUT R7, R8, 0xfffffe00, RZ, 0xc0, !PT ;  /* 0xfffffe0008077812 */ /* 0x000fe200078ec0ff */
[----:B------:R-:W-:Y:S01]  /*d5e0*/  IMAD.SHL.U32 R8, R5, 0x8, RZ ;  /* 0x0000000805087824 */ /* 0x000fe200078e00ff */
[----:B------:R-:W-:-:S02]  /*d5f0*/  LEA.HI R5, R6, R5, RZ, 0x3 ;  /* 0x0000000506057211 */ /* 0x000fc400078f18ff */
[----:B------:R-:W-:Y:S02]  /*d600*/  SHF.R.U32.HI R11, RZ, 0x3, R0 ;  /* 0x00000003ff0b7819 */ /* 0x000fe40000011600 */
[----:B------:R-:W-:Y:S01]  /*d610*/  LOP3.LUT R6, R0, 0x38, R8, 0xf8, !PT ;  /* 0x0000003800067812 */ /* 0x000fe200078ef808 */
[----:B------:R-:W-:Y:S01]  /*d620*/  IMAD.SHL.U32 R0, R5, 0x400, RZ ;  /* 0x0000040005007824 */ /* 0x000fe200078e00ff */
[-C--:B------:R-:W-:Y:S02]  /*d630*/  LOP3.LUT R9, R9, R11.reuse, RZ, 0x3c, !PT ;  /* 0x0000000b09097212 */ /* 0x080fe400078e3cff */
[----:B------:R-:W-:Y:S02]  /*d640*/  LOP3.LUT R5, R6, R11, RZ, 0x3c, !PT ;  /* 0x0000000b06057212 */ /* 0x000fe400078e3cff */
[----:B------:R-:W-:Y:S02]  /*d650*/  LOP3.LUT R0, R0, 0x7fffe000, RZ, 0xc0, !PT ;  /* 0x7fffe00000007812 */ /* 0x000fe400078ec0ff */
[----:B------:R-:W-:-:S02]  /*d660*/  IADD3 R9, R9, R10, R7 ;  /* 0x0000000a09097210 */ /* 0x000fc40007ffe007 */
[----:B------:R-:W-:Y:S02]  /*d670*/  IADD3 R0, R5, R0, R7 ;  /* 0x0000000005007210 */ /* 0x000fe40007ffe007 */
[----:B------:R-:W-:Y:S01]  /*d680*/  SHF.R.U32.HI R5, RZ, 0x10, R69 ;  /* 0x00000010ff057819 */ /* 0x000fe20000011645 */
[----:B------:R-:W-:Y:S01]  /*d690*/  IMAD.SHL.U32 R38, R9, 0x2, RZ ;  /* 0x0000000209267824 */ /* 0x000fe200078e00ff */
[----:B------:R-:W-:Y:S01]  /*d6a0*/  SHF.R.U64 R16, R72, 0x10, R73 ;  /* 0x0000001048107819 */ /* 0x000fe20000001249 */
[----:B------:R-:W-:Y:S01]  /*d6b0*/  IMAD.SHL.U32 R36, R0, 0x2, RZ ;  /* 0x0000000200247824 */ /* 0x000fe200078e00ff */
[----:B------:R-:W-:Y:S02]  /*d6c0*/  SHF.R.U64 R0, R68, 0x10, R69 ;  /* 0x0000001044007819 */ /* 0x000fe40000001245 */
[----:B------:R-:W1:Y:S01]  /*d6d0*/  LDS.128 R12, [R38+0xc100] ;  /* 0x00c10000260c7984 */ /* 0x000e620000000c00 */
[----:B------:R-:W-:Y:S02]  /*d6e0*/  PRMT R23, R99, 0x5410, R5 ;  /* 0x0000541063177816 */ /* 0x000fe40000000005 */
[----:B------:R-:W-:Y:S01]  /*d6f0*/  PRMT R5, R97, 0x5432, R16 ;  /* 0x0000543261057816 */ /* 0x000fe20000000010 */
[----:B------:R-:W2:Y:S01]  /*d700*/  LDS.128 R8, [R36+0xc100] ;  /* 0x00c1000024087984 */ /* 0x000ea20000000c00 */
[----:B------:R-:W-:-:S02]  /*d710*/  PRMT R19, R99, 0x5432, R0 ;  /* 0x0000543263137816 */ /* 0x000fc40000000000 */
[----:B------:R-:W-:Y:S01]  /*d720*/  SHF.R.U64 R6, R70, 0x10, R71 ;  /* 0x0000001046067819 */ /* 0x000fe20000001247 */
[----:B------:R-:W-:Y:S01]  /*d730*/  IMAD.U32 R33, R5, 0x10000, RZ ;  /* 0x0001000005217824 */ /* 0x000fe200078e00ff */
[----:B------:R-:W-:Y:S02]  /*d740*/  SHF.R.U32.HI R17, RZ, 0x10, R73 ;  /* 0x00000010ff117819 */ /* 0x000fe40000011649 */
[--C-:B------:R-:W-:Y:S02]  /*d750*/  SHF.R.U64 R18, R74, 0x10, R75.reuse ;  /* 0x000000104a127819 */ /* 0x100fe4000000124b */
[----:B------:R-:W-:Y:S02]  /*d760*/  SHF.R.U32.HI R20, RZ, 0x10, R75 ;  /* 0x00000010ff147819 */ /* 0x000fe4000001164b */
[----:B------:R-:W-:Y:S02]  /*d770*/  SHF.R.U32.HI R7, RZ, 0x10, R71 ;  /* 0x00000010ff077819 */ /* 0x000fe40000011647 */
[----:B------:R-:W-:-:S02]  /*d780*/  PRMT R29, R100, 0x5432, R6 ;  /* 0x00005432641d7816 */ /* 0x000fc40000000006 */
[----:B------:R-:W-:Y:S02]  /*d790*/  PRMT R21, R97, 0x5410, R17 ;  /* 0x0000541061157816 */ /* 0x000fe40000000011 */
[C---:B------:R-:W-:Y:S02]  /*d7a0*/  PRMT R27, R98.reuse, 0x5432, R18 ;  /* 0x00005432621b7816 */ /* 0x040fe40000000012 */
[----:B------:R-:W-:Y:S02]  /*d7b0*/  PRMT R26, R98, 0x5410, R20 ;  /* 0x00005410621a7816 */ /* 0x000fe40000000014 */
[----:B------:R-:W-:Y:S02]  /*d7c0*/  LOP3.LUT R34, R5, 0xffff0000, RZ, 0xc0, !PT ;  /* 0xffff000005227812 */ /* 0x000fe400078ec0ff */
[----:B------:R-:W-:Y:S01]  /*d7d0*/  PRMT R30, R100, 0x5410, R7 ;  /* 0x00005410641e7816 */ /* 0x000fe20000000007 */
[C---:B-1----:R-:W-:Y:S01]  /*d7e0*/  IMAD.U32 R25, R14.reuse, 0x10000, RZ ;  /* 0x000100000e197824 */ /* 0x042fe200078e00ff */
[----:B------:R-:W-:Y:S01]  /*d7f0*/  LOP3.LUT R32, R14, 0xffff0000, RZ, 0xc0, !PT ;  /* 0xffff00000e207812 */ /* 0x000fe200078ec0ff */
[----:B------:R-:W-:Y:S01]  /*d800*/  IMAD.U32 R14, R19, 0x10000, RZ ;  /* 0x00010000130e7824 */ /* 0x000fe200078e00ff */
[----:B------:R-:W-:Y:S01]  /*d810*/  LOP3.LUT R17, R12, 0xffff0000, RZ, 0xc0, !PT ;  /* 0xffff00000c117812 */ /* 0x000fe200078ec0ff */
[----:B--2---:R-:W-:Y:S01]  /*d820*/  IMAD.U32 R0, R8, 0x10000, RZ ;  /* 0x0001000008007824 */ /* 0x004fe200078e00ff */
[C---:B------:R-:W-:Y:S01]  /*d830*/  LOP3.LUT R22, R13.reuse, 0xffff0000, RZ, 0xc0, !PT ;  /* 0xffff00000d167812 */ /* 0x040fe200078ec0ff */
[----:B------:R-:W-:Y:S01]  /*d840*/  IMAD.U32 R16, R12, 0x10000, RZ ;  /* 0x000100000c107824 */ /* 0x000fe200078e00ff */
[----:B------:R-:W-:Y:S01]  /*d850*/  LOP3.LUT R6, R8, 0xffff0000, RZ, 0xc0, !PT ;  /* 0xffff000008067812 */ /* 0x000fe200078ec0ff */
[----:B------:R-:W-:Y:S01]  /*d860*/  IMAD.U32 R18, R13, 0x10000, RZ ;  /* 0x000100000d127824 */ /* 0x000fe200078e00ff */
[C---:B------:R-:W-:Y:S01]  /*d870*/  LOP3.LUT R12, R9.reuse, 0xffff0000, RZ, 0xc0, !PT ;  /* 0xffff0000090c7812 */ /* 0x040fe200078ec0ff */
[----:B------:R-:W-:Y:S01]  /*d880*/  IMAD.U32 R8, R9, 0x10000, RZ ;  /* 0x0001000009087824 */ /* 0x000fe200078e00ff */
[C---:B------:R-:W-:Y:S01]  /*d890*/  LOP3.LUT R24, R10.reuse, 0xffff0000, RZ, 0xc0, !PT ;  /* 0xffff00000a187812 */ /* 0x040fe200078ec0ff */
[----:B------:R-:W-:Y:S01]  /*d8a0*/  IMAD.U32 R13, R10, 0x10000, RZ ;  /* 0x000100000a0d7824 */ /* 0x000fe200078e00ff */
[C---:B------:R-:W-:Y:S01]  /*d8b0*/  LOP3.LUT R31, R15.reuse, 0xffff0000, RZ, 0xc0, !PT ;  /* 0xffff00000f1f7812 */ /* 0x040fe200078ec0ff */
[----:B------:R-:W-:Y:S01]  /*d8c0*/  IMAD.U32 R20, R15, 0x10000, RZ ;  /* 0x000100000f147824 */ /* 0x000fe200078e00ff */
[----:B------:R-:W-:Y:S01]  /*d8d0*/  LOP3.LUT R10, R19, 0xffff0000, RZ, 0xc0, !PT ;  /* 0xffff0000130a7812 */ /* 0x000fe200078ec0ff */
[----:B------:R-:W-:Y:S01]  /*d8e0*/  FMUL.FTZ R9, R0, R33 ;  /* 0x0000002100097220 */ /* 0x000fe20000410000 */
[C---:B------:R-:W-:Y:S01]  /*d8f0*/  LOP3.LUT R15, R11.reuse, 0xffff0000, RZ, 0xc0, !PT ;  /* 0xffff00000b0f7812 */ /* 0x040fe200078ec0ff */
[----:B------:R-:W-:-:S02]  /*d900*/  IMAD.U32 R7, R11, 0x10000, RZ ;  /* 0x000100000b077824 */ /* 0x000fc400078e00ff */
[-C--:B------:R-:W-:Y:S02]  /*d910*/  FMUL.FTZ R5, R0, R14.reuse ;  /* 0x0000000e00057220 */ /* 0x080fe40000410000 */
[----:B------:R-:W-:Y:S02]  /*d920*/  IMAD.U32 R11, R21, 0x10000, RZ ;  /* 0x00010000150b7824 */ /* 0x000fe400078e00ff */
[----:B------:R-:W-:Y:S02]  /*d930*/  FFMA.FTZ R39, R16, R14, -R9 ;  /* 0x0000000e10277223 */ /* 0x000fe40000010809 */
[----:B------:R-:W-:Y:S02]  /*d940*/  FMUL.FTZ R0, R6, R34 ;  /* 0x0000002206007220 */ /* 0x000fe40000410000 */
[----:B------:R-:W-:Y:S01]  /*d950*/  FFMA.FTZ R37, R16, R33, R5 ;  /* 0x0000002110257223 */ /* 0x000fe20000010005 */
[----:B------:R-:W-:Y:S01]  /*d960*/  LOP3.LUT R16, R27, 0xffff0000, RZ, 0xc0, !PT ;  /* 0xffff00001b107812 */ /* 0x000fe200078ec0ff */
[----:B------:R-:W-:-:S02]  /*d970*/  IMAD.U32 R9, R23, 0x10000, RZ ;  /* 0x0001000017097824 */ /* 0x000fc400078e00ff */
[-C--:B------:R-:W-:Y:S02]  /*d980*/  FMUL.FTZ R6, R6, R10.reuse ;  /* 0x0000000a06067220 */ /* 0x080fe40000410000 */
[----:B------:R-:W-:Y:S02]  /*d990*/  FMUL.FTZ R5, R8, R11 ;  /* 0x0000000b08057220 */ /* 0x000fe40000410000 */
[----:B------:R-:W-:Y:S02]  /*d9a0*/  IMAD.U32 R14, R26, 0x10000, RZ ;  /* 0x000100001a0e7824 */ /* 0x000fe400078e00ff */
[----:B------:R-:W-:Y:S01]  /*d9b0*/  FFMA.FTZ R35, R17, R10, -R0 ;  /* 0x0000000a11237223 */ /* 0x000fe20000010800 */
[----:B------:R-:W-:Y:S01]  /*d9c0*/  LOP3.LUT R10, R23, 0xffff0000, RZ, 0xc0, !PT ;  /* 0xffff0000170a7812 */ /* 0x000fe200078ec0ff */
[----:B------:R-:W-:Y:S02]  /*d9d0*/  FMUL.FTZ R0, R8, R9 ;  /* 0x0000000908007220 */ /* 0x000fe40000410000 */
[----:B------:R-:W-:-:S02]  /*d9e0*/  FFMA.FTZ R34, R17, R34, R6 ;  /* 0x0000002211227223 */ /* 0x000fc40000010006 */
[----:B------:R-:W-:Y:S01]  /*d9f0*/  FFMA.FTZ R33, R18, R9, -R5 ;  /* 0x0000000912217223 */ /* 0x000fe20000010805 */
[----:B------:R-:W-:Y:S01]  /*da00*/  LOP3.LUT R9, R21, 0xffff0000, RZ, 0xc0, !PT ;  /* 0xffff000015097812 */ /* 0x000fe200078ec0ff */
[----:B------:R-:W-:Y:S02]  /*da10*/  IMAD.U32 R6, R30, 0x10000, RZ ;  /* 0x000100001e067824 */ /* 0x000fe400078e00ff */
[----:B------:R-:W-:Y:S02]  /*da20*/  FMUL.FTZ R5, R7, R14 ;  /* 0x0000000e07057220 */ /* 0x000fe40000410000 */
[----:B------:R-:W-:Y:S02]  /*da30*/  IMAD.U32 R21, R27, 0x10000, RZ ;  /* 0x000100001b157824 */ /* 0x000fe400078e00ff */
[----:B------:R-:W-:Y:S02]  /*da40*/  FFMA.FTZ R19, R18, R11, R0 ;  /* 0x0000000b12137223 */ /* 0x000fe40000010000 */
[----:B------:R-:W-:-:S02]  /*da50*/  FMUL.FTZ R0, R7, R6 ;  /* 0x0000000607007220 */ /* 0x000fc40000410000 */
[C---:B------:R-:W-:Y:S02]  /*da60*/  FFMA.FTZ R18, R20.reuse, R6, -R5 ;  /* 0x0000000614127223 */ /* 0x040fe40000010805 */
[----:B------:R-:W-:Y:S02]  /*da70*/  IMAD.U32 R8, R29, 0x10000, RZ ;  /* 0x000100001d087824 */ /* 0x000fe400078e00ff */
[C---:B------:R-:W-:Y:S02]  /*da80*/  FMUL.FTZ R5, R13.reuse, R21 ;  /* 0x000000150d057220 */ /* 0x040fe40000410000 */
[----:B------:R-:W-:Y:S02]  /*da90*/  FFMA.FTZ R17, R20, R14, R0 ;  /* 0x0000000e14117223 */ /* 0x000fe40000010000 */
[----:B------:R-:W-:Y:S01]  /*daa0*/  FMUL.FTZ R0, R13, R8 ;  /* 0x000000080d007220 */ /* 0x000fe20000410000 */
[----:B------:R-:W-:Y:S01]  /*dab0*/  LOP3.LUT R13, R26, 0xffff0000, RZ, 0xc0, !PT ;  /* 0xffff00001a0d7812 */ /* 0x000fe200078ec0ff */
[----:B------:R-:W-:-:S02]  /*dac0*/  FMUL.FTZ R7, R12, R9 ;  /* 0x000000090c077220 */ /* 0x000fc40000410000 */
[----:B------:R-:W-:Y:S01]  /*dad0*/  FMUL.FTZ R6, R12, R10 ;  /* 0x0000000a0c067220 */ /* 0x000fe20000410000 */
[----:B------:R-:W-:Y:S01]  /*dae0*/  LOP3.LUT R12, R30, 0xffff0000, RZ, 0xc0, !PT ;  /* 0xffff00001e0c7812 */ /* 0x000fe200078ec0ff */
[----:B------:R-:W-:Y:S01]  /*daf0*/  FFMA.FTZ R11, R25, R8, -R5 ;  /* 0x00000008190b7223 */ /* 0x000fe20000010805 */
[----:B------:R-:W-:Y:S01]  /*db00*/  LOP3.LUT R8, R29, 0xffff0000, RZ, 0xc0, !PT ;  /* 0xffff00001d087812 */ /* 0x000fe200078ec0ff */
[C---:B------:R-:W-:Y:S02]  /*db10*/  FFMA.FTZ R14, R22.reuse, R10, -R7 ;  /* 0x0000000a160e7223 */ /* 0x040fe40000010807 */
[----:B------:R-:W-:Y:S02]  /*db20*/  FFMA.FTZ R9, R22, R9, R6 ;  /* 0x0000000916097223 */ /* 0x000fe40000010006 */
[----:B------:R-:W-:Y:S02]  /*db30*/  FFMA.FTZ R10, R25, R21, R0 ;  /* 0x00000015190a7223 */ /* 0x000fe40000010000 */
[----:B------:R-:W-:Y:S01]  /*db40*/  FMUL.FTZ R7, R24, R16 ;  /* 0x0000001018077220 */ /* 0x000fe20000410000 */
[----:B------:R-:W-:Y:S01]  /*db50*/  F2FP.BF16.PACK_AB R9, R9, R19 ;  /* 0x000000130909723e */ /* 0x000fe200000010ff */
[----:B------:R-:W-:-:S02]  /*db60*/  FMUL.FTZ R5, R15, R13 ;  /* 0x0000000d0f057220 */ /* 0x000fc40000410000 */
[----:B------:R-:W-:Y:S02]  /*db70*/  FMUL.FTZ R6, R24, R8 ;  /* 0x0000000818067220 */ /* 0x000fe40000410000 */
[----:B------:R-:W-:Y:S02]  /*db80*/  FMUL.FTZ R0, R15, R12 ;  /* 0x0000000c0f007220 */ /* 0x000fe40000410000 */
[----:B------:R-:W-:Y:S01]  /*db90*/  FFMA.FTZ R7, R32, R8, -R7 ;  /* 0x0000000820077223 */ /* 0x000fe20000010807 */
[----:B------:R-:W-:Y:S01]  /*dba0*/  F2FP.BF16.PACK_AB R8, R34, R37 ;  /* 0x000000252208723e */ /* 0x000fe200000010ff */
[----:B------:R-:W-:Y:S01]  /*dbb0*/  FFMA.FTZ R5, R31, R12, -R5 ;  /* 0x0000000c1f057223 */ /* 0x000fe20000010805 */
[----:B------:R-:W-:Y:S01]  /*dbc0*/  F2FP.BF16.PACK_AB R12, R35, R39 ;  /* 0x00000027230c723e */ /* 0x000fe200000010ff */
[----:B------:R-:W-:Y:S02]  /*dbd0*/  FFMA.FTZ R6, R32, R16, R6 ;  /* 0x0000001020067223 */ /* 0x000fe40000010006 */
        /* <DEDUP_REMOVED lines=8> */
.L_x_613:
[----:B------:R-:W-:Y:S05]  /*dc60*/  BSYNC B0 ;  /* 0x0000000000007941 */ /* 0x000fea0003800000 */
.L_x_612:
[----:B------:R-:W-:-:S04]  /*dc70*/  IADD3 R0, R64, 0x40, RZ ;  /* 0x0000004040007810 */ /* 0x000fc80007ffe0ff */
        /* <DEDUP_REMOVED lines=13> */
[----:B------:R-:W-:Y:S02]  /*dd50*/  SHF.R.U32.HI R11, RZ, 0x3, R0 ;  /* 0x00000003ff0b7819 */ /* 0x000fe40000011600 */
[----:B------:R-:W-:Y:S02]  /*dd60*/  SHF.R.S32.HI R6, RZ, 0x1f, R5 ;  /* 0x0000001fff067819 */ /* 0x000fe40000011405 */
[----:B------:R-:W-:Y:S02]  /*dd70*/  LOP3.LUT R10, R7, 0x7fffe000, RZ, 0xc0, !PT ;  /* 0x7fffe000070a7812 */ /* 0x000fe400078ec0ff */
[----:B------:R-:W-:Y:S01]  /*dd80*/  LOP3.LUT R7, R9, R11, RZ, 0x3c, !PT ;  /* 0x0000000b09077212 */ /* 0x000fe200078e3cff */
[----:B------:R-:W-:Y:S01]  /*dd90*/  IMAD.SHL.U32 R9, R5, 0x8, RZ ;  /* 0x0000000805097824 */ /* 0x000fe200078e00ff */
[----:B------:R-:W-:-:S02]  /*dda0*/  LEA.HI R8, R8, R28, RZ, 0x3 ;  /* 0x0000001c08087211 */ /* 0x000fc400078f18ff */
[----:B------:R-:W-:Y:S02]  /*ddb0*/  LEA.HI R5, R6, R5, RZ, 0x3 ;  /* 0x0000000506057211 */ /* 0x000fe400078f18ff */
[----:B------:R-:W-:Y:S01]  /*ddc0*/  LOP3.LUT R6, R0, 0x38, R9, 0xf8, !PT ;  /* 0x0000003800067812 */ /* 0x000fe200078ef809 */
[----:B------:R-:W-:Y:S01]  /*ddd0*/  IMAD.SHL.U32 R8, R8, 0x40, RZ ;  /* 0x0000004008087824 */ /* 0x000fe200078e00ff */
[----:B------:R-:W-:Y:S01]  /*dde0*/  SHF.R.U64 R16, R76, 0x10, R77 ;  /* 0x000000104c107819 */ /* 0x000fe2000000124d */
[----:B------:R-:W-:Y:S01]  /*ddf0*/  IMAD.SHL.U32 R0, R5, 0x400, RZ ;  /* 0x0000040005007824 */ /* 0x000fe200078e00ff */
[----:B------:R-:W-:Y:S02]  /*de00*/  LOP3.LUT R5, R6, R11, RZ, 0x3c, !PT ;  /* 0x0000000b06057212 */ /* 0x000fe400078e3cff */
[----:B------:R-:W-:Y:S02]  /*de10*/  LOP3.LUT R8, R8, 0xfffffe00, RZ, 0xc0, !PT ;  /* 0xfffffe0008087812 */ /* 0x000fe400078ec0ff */
[----:B------:R-:W-:-:S02]  /*de20*/  LOP3.LUT R0, R0, 0x7fffe000, RZ, 0xc0, !PT ;  /* 0x7fffe00000007812 */ /* 0x000fc400078ec0ff */
[--C-:B------:R-:W-:Y:S02]  /*de30*/  IADD3 R7, R7, R10, R8.reuse ;  /* 0x0000000a07077210 */ /* 0x100fe40007ffe008 */
[----:B------:R-:W-:Y:S02]  /*de40*/  IADD3 R0, R5, R0, R8 ;  /* 0x0000000005007210 */ /* 0x000fe40007ffe008 */
[----:B------:R-:W-:Y:S01]  /*de50*/  SHF.R.U32.HI R20, RZ, 0x10, R79 ;  /* 0x00000010ff147819 */ /* 0x000fe2000001164f */
[----:B------:R-:W-:Y:S01]  /*de60*/  IMAD.SHL.U32 R36, R7, 0x2, RZ ;  /* 0x0000000207247824 */ /* 0x000fe200078e00ff */
[--C-:B------:R-:W-:Y:S01]  /*de70*/  SHF.R.U32.HI R5, RZ, 0x10, R81.reuse ;  /* 0x00000010ff057819 */ /* 0x100fe20000011651 */
[----:B------:R-:W-:Y:S01]  /*de80*/  IMAD.SHL.U32 R34, R0, 0x2, RZ ;  /* 0x0000000200227824 */ /* 0x000fe200078e00ff */
[----:B------:R-:W-:Y:S02]  /*de90*/  SHF.R.U64 R0, R80, 0x10, R81 ;  /* 0x0000001050007819 */ /* 0x000fe40000001251 */
[----:B------:R-:W1:Y:S01]  /*dea0*/  LDS.128 R12, [R36+0xc100] ;  /* 0x00c10000240c7984 */ /* 0x000e620000000c00 */
[----:B------:R-:W-:-:S02]  /*deb0*/  SHF.R.U64 R6, R82, 0x10, R83 ;  /* 0x0000001052067819 */ /* 0x000fc40000001253 */
[----:B------:R-:W-:Y:S01]  /*dec0*/  PRMT R19, R103, 0x5432, R0 ;  /* 0x0000543267137816 */ /* 0x000fe20000000000 */
[----:B------:R-:W2:Y:S01]  /*ded0*/  LDS.128 R8, [R34+0xc100] ;  /* 0x00c1000022087984 */ /* 0x000ea20000000c00 */
[----:B------:R-:W-:Y:S02]  /*dee0*/  PRMT R0, R101, 0x5432, R16 ;  /* 0x0000543265007816 */ /* 0x000fe40000000010 */
[----:B------:R-:W-:Y:S02]  /*def0*/  SHF.R.U32.HI R7, RZ, 0x10, R83 ;  /* 0x00000010ff077819 */ /* 0x000fe40000011653 */
[----:B------:R-:W-:Y:S02]  /*df00*/  SHF.R.U32.HI R17, RZ, 0x10, R77 ;  /* 0x00000010ff117819 */ /* 0x000fe4000001164d */
[----:B------:R-:W-:Y:S02]  /*df10*/  PRMT R28, R102, 0x5410, R20 ;  /* 0x00005410661c7816 */ /* 0x000fe40000000014 */
[----:B------:R-:W-:-:S02]  /*df20*/  PRMT R23, R103, 0x5410, R5 ;  /* 0x0000541067177816 */ /* 0x000fc40000000005 */
[----:B------:R-:W-:Y:S02]  /*df30*/  SHF.R.U64 R18, R78, 0x10, R79 ;  /* 0x000000104e127819 */ /* 0x000fe4000000124f */
[C---:B------:R-:W-:Y:S02]  /*df40*/  PRMT R29, R104.reuse, 0x5432, R6 ;  /* 0x00005432681d7816 */ /* 0x040fe40000000006 */
[----:B------:R-:W-:Y:S02]  /*df50*/  PRMT R30, R104, 0x5410, R7 ;  /* 0x00005410681e7816 */ /* 0x000fe40000000007 */
[----:B------:R-:W-:Y:S02]  /*df60*/  PRMT R21, R101, 0x5410, R17 ;  /* 0x0000541065157816 */ /* 0x000fe40000000011 */
[----:B------:R-:W-:Y:S01]  /*df70*/  PRMT R26, R102, 0x5432, R18 ;  /* 0x00005432661a7816 */ /* 0x000fe20000000012 */
[C---:B-1----:R-:W-:Y:S01]  /*df80*/  IMAD.U32 R20, R15.reuse, 0x10000, RZ ;  /* 0x000100000f147824 */ /* 0x042fe200078e00ff */
[----:B------:R-:W-:Y:S01]  /*df90*/  LOP3.LUT R31, R15, 0xffff0000, RZ, 0xc0, !PT ;  /* 0xffff00000f1f7812 */ /* 0x000fe200078ec0ff */
[----:B------:R-:W-:Y:S01]  /*dfa0*/  IMAD.U32 R15, R0, 0x10000, RZ ;  /* 0x00010000000f7824 */ /* 0x000fe200078e00ff */
[----:B------:R-:W-:Y:S01]  /*dfb0*/  LOP3.LUT R17, R12, 0xffff0000, RZ, 0xc0, !PT ;  /* 0xffff00000c117812 */ /* 0x000fe200078ec0ff */
[----:B--2---:R-:W-:Y:S01]  /*dfc0*/  IMAD.U32 R5, R8, 0x10000, RZ ;  /* 0x0001000008057824 */ /* 0x004fe200078e00ff */
[----:B------:R-:W-:Y:S01]  /*dfd0*/  LOP3.LUT R32, R14, 0xffff0000, RZ, 0xc0, !PT ;  /* 0xffff00000e207812 */ /* 0x000fe200078ec0ff */
[----:B------:R-:W-:Y:S01]  /*dfe0*/  IMAD.U32 R16, R12, 0x10000, RZ ;  /* 0x000100000c107824 */ /* 0x000fe200078e00ff */
[----:B------:R-:W-:Y:S01]  /*dff0*/  LOP3.LUT R6, R8, 0xffff0000, RZ, 0xc0, !PT ;  /* 0xffff000008067812 */ /* 0x000fe200078ec0ff */
[----:B------:R-:W-:Y:S01]  /*e000*/  IMAD.U32 R27, R14, 0x10000, RZ ;  /* 0x000100000e1b7824 */ /* 0x000fe200078e00ff */
[C---:B------:R-:W-:Y:S01]  /*e010*/  LOP3.LUT R24, R11.reuse, 0xffff0000, RZ, 0xc0, !PT ;  /* 0xffff00000b187812 */ /* 0x040fe200078ec0ff */
[----:B------:R-:W-:Y:S01]  /*e020*/  IMAD.U32 R7, R11, 0x10000, RZ ;  /* 0x000100000b077824 */ /* 0x000fe200078e00ff */
[C---:B------:R-:W-:Y:S01]  /*e030*/  LOP3.LUT R12, R9.reuse, 0xffff0000, RZ, 0xc0, !PT ;  /* 0xffff0000090c7812 */ /* 0x040fe200078ec0ff */
[----:B------:R-:W-:Y:S01]  /*e040*/  IMAD.U32 R8, R9, 0x10000, RZ ;  /* 0x0001000009087824 */ /* 0x000fe200078e00ff */
[----:B------:R-:W-:Y:S01]  /*e050*/  LOP3.LUT R11, R0, 0xffff0000, RZ, 0xc0, !PT ;  /* 0xffff0000000b7812 */ /* 0x000fe200078ec0ff */
[----:B------:R-:W-:Y:S01]  /*e060*/  IMAD.U32 R14, R19, 0x10000, RZ ;  /* 0x00010000130e7824 */ /* 0x000fe200078e00ff */
[----:B------:R-:W-:Y:S01]  /*e070*/  LOP3.LUT R22, R13, 0xffff0000, RZ, 0xc0, !PT ;  /* 0xffff00000d167812 */ /* 0x000fe200078ec0ff */
[----:B------:R-:W-:Y:S01]  /*e080*/  FMUL.FTZ R9, R5, R15 ;  /* 0x0000000f05097220 */ /* 0x000fe20000410000 */
[----:B------:R-:W-:Y:S01]  /*e090*/  LOP3.LUT R19, R19, 0xffff0000, RZ, 0xc0, !PT ;  /* 0xffff000013137812 */ /* 0x000fe200078ec0ff */
[----:B------:R-:W-:Y:S01]  /*e0a0*/  IMAD.U32 R18, R13, 0x10000, RZ ;  /* 0x000100000d127824 */ /* 0x000fe200078e00ff */
[C---:B------:R-:W-:Y:S01]  /*e0b0*/  LOP3.LUT R25, R10.reuse, 0xffff0000, RZ, 0xc0, !PT ;  /* 0xffff00000a197812 */ /* 0x040fe200078ec0ff */
[----:B------:R-:W-:-:S02]  /*e0c0*/  IMAD.U32 R13, R10, 0x10000, RZ ;  /* 0x000100000a0d7824 */ /* 0x000fc400078e00ff */
[-C--:B------:R-:W-:Y:S02]  /*e0d0*/  FMUL.FTZ R5, R5, R14.reuse ;  /* 0x0000000e05057220 */ /* 0x080fe40000410000 */
[----:B------:R-:W-:Y:S02]  /*e0e0*/  FFMA.FTZ R37, R16, R14, -R9 ;  /* 0x0000000e10257223 */ /* 0x000fe40000010809 */
[----:B------:R-:W-:Y:S02]  /*e0f0*/  IMAD.U32 R10, R21, 0x10000, RZ ;  /* 0x00010000150a7824 */ /* 0x000fe400078e00ff */
[----:B------:R-:W-:Y:S02]  /*e100*/  FMUL.FTZ R0, R6, R11 ;  /* 0x0000000b06007220 */ /* 0x000fe40000410000 */
[C---:B------:R-:W-:Y:S02]  /*e110*/  IMAD.U32 R9, R23.reuse, 0x10000, RZ ;  /* 0x0001000017097824 */ /* 0x040fe400078e00ff */
[----:B------:R-:W-:Y:S01]  /*e120*/  FFMA.FTZ R35, R16, R15, R5 ;  /* 0x0000000f10237223 */ /* 0x000fe20000010005 */
[----:B------:R-:W-:Y:S01]  /*e130*/  LOP3.LUT R15, R23, 0xffff0000, RZ, 0xc0, !PT ;  /* 0xffff0000170f7812 */ /* 0x000fe200078ec0ff */
[----:B------:R-:W-:-:S02]  /*e140*/  FMUL.FTZ R6, R6, R19 ;  /* 0x0000001306067220 */ /* 0x000fc40000410000 */
[C---:B------:R-:W-:Y:S02]  /*e150*/  FFMA.FTZ R33, R17.reuse, R19, -R0 ;  /* 0x0000001311217223 */ /* 0x040fe40000010800 */
[----:B------:R-:W-:Y:S02]  /*e160*/  FMUL.FTZ R5, R8, R10 ;  /* 0x0000000a08057220 */ /* 0x000fe40000410000 */
[C---:B------:R-:W-:Y:S01]  /*e170*/  IMAD.U32 R14, R28.reuse, 0x10000, RZ ;  /* 0x000100001c0e7824 */ /* 0x040fe200078e00ff */
[----:B------:R-:W-:Y:S01]  /*e180*/  LOP3.LUT R28, R28, 0xffff0000, RZ, 0xc0, !PT ;  /* 0xffff00001c1c7812 */ /* 0x000fe200078ec0ff */
[----:B------:R-:W-:Y:S02]  /*e190*/  FMUL.FTZ R0, R8, R9 ;  /* 0x0000000908007220 */ /* 0x000fe40000410000 */
[----:B------:R-:W-:Y:S01]  /*e1a0*/  FFMA.FTZ R19, R17, R11, R6 ;  /* 0x0000000b11137223 */ /* 0x000fe20000010006 */
[----:B------:R-:W-:Y:S01]  /*e1b0*/  LOP3.LUT R11, R21, 0xffff0000, RZ, 0xc0, !PT ;  /* 0xffff0000150b7812 */ /* 0x000fe200078ec0ff */
[----:B------:R-:W-:Y:S01]  /*e1c0*/  FFMA.FTZ R17, R18, R9, -R5 ;  /* 0x0000000912117223 */ /* 0x000fe20000010805 */
[----:B------:R-:W-:Y:S01]  /*e1d0*/  LOP3.LUT R9, R26, 0xffff0000, RZ, 0xc0, !PT ;  /* 0xffff00001a097812 */ /* 0x000fe200078ec0ff */
[----:B------:R-:W-:-:S02]  /*e1e0*/  IMAD.U32 R6, R30, 0x10000, RZ ;  /* 0x000100001e067824 */ /* 0x000fc400078e00ff */
[----:B------:R-:W-:Y:S02]  /*e1f0*/  FFMA.FTZ R18, R18, R10, R0 ;  /* 0x0000000a12127223 */ /* 0x000fe40000010000 */
[C---:B------:R-:W-:Y:S02]  /*e200*/  FMUL.FTZ R5, R7.reuse, R14 ;  /* 0x0000000e07057220 */ /* 0x040fe40000410000 */
[----:B------:R-:W-:Y:S02]  /*e210*/  IMAD.U32 R10, R26, 0x10000, RZ ;  /* 0x000100001a0a7824 */ /* 0x000fe400078e00ff */
[-C--:B------:R-:W-:Y:S02]  /*e220*/  FMUL.FTZ R0, R7, R6.reuse ;  /* 0x0000000607007220 */ /* 0x080fe40000410000 */
[----:B------:R-:W-:Y:S02]  /*e230*/  FFMA.FTZ R16, R20, R6, -R5 ;  /* 0x0000000614107223 */ /* 0x000fe40000010805 */
[----:B------:R-:W-:-:S02]  /*e240*/  IMAD.U32 R8, R29, 0x10000, RZ ;  /* 0x000100001d087824 */ /* 0x000fc400078e00ff */
[C---:B------:R-:W-:Y:S02]  /*e250*/  FMUL.FTZ R5, R13.reuse, R10 ;  /* 0x0000000a0d057220 */ /* 0x040fe40000410000 */
[----:B------:R-:W-:Y:S02]  /*e260*/  FFMA.FTZ R20, R20, R14, R0 ;  /* 0x0000000e14147223 */ /* 0x000fe40000010000 */
[C---:B------:R-:W-:Y:S02]  /*e270*/  FMUL.FTZ R7, R12.reuse, R11 ;  /* 0x0000000b0c077220 */ /* 0x040fe40000410000 */
[-C--:B------:R-:W-:Y:S01]  /*e280*/  FMUL.FTZ R6, R12, R15.reuse ;  /* 0x0000000f0c067220 */ /* 0x080fe20000410000 */
[----:B------:R-:W-:Y:S01]  /*e290*/  LOP3.LUT R12, R30, 0xffff0000, RZ, 0xc0, !PT ;  /* 0xffff00001e0c7812 */ /* 0x000fe200078ec0ff */
[-C--:B------:R-:W-:Y:S02]  /*e2a0*/  FMUL.FTZ R0, R13, R8.reuse ;  /* 0x000000080d007220 */ /* 0x080fe40000410000 */
[----:B------:R-:W-:Y:S01]  /*e2b0*/  FFMA.FTZ R14, R27, R8, -R5 ;  /* 0x000000081b0e7223 */ /* 0x000fe20000010805 */
[----:B------:R-:W-:Y:S01]  /*e2c0*/  LOP3.LUT R8, R29, 0xffff0000, RZ, 0xc0, !PT ;  /* 0xffff00001d087812 */ /* 0x000fe200078ec0ff */
[----:B------:R-:W-:-:S02]  /*e2d0*/  FFMA.FTZ R15, R22, R15, -R7 ;  /* 0x0000000f160f7223 */ /* 0x000fc40000010807 */
[----:B------:R-:W-:Y:S02]  /*e2e0*/  FFMA.FTZ R11, R22, R11, R6 ;  /* 0x0000000b160b7223 */ /* 0x000fe40000010006 */
[----:B------:R-:W-:Y:S01]  /*e2f0*/  FFMA.FTZ R10, R27, R10, R0 ;  /* 0x0000000a1b0a7223 */ /* 0x000fe20000010000 */
[----:B------:R-:W-:Y:S01]  /*e300*/  F2FP.BF16.PACK_AB R13, R15, R17 ;  /* 0x000000110f0d723e */ /* 0x000fe200000010ff */
[C---:B------:R-:W-:Y:S02]  /*e310*/  FMUL.FTZ R7, R25.reuse, R9 ;  /* 0x0000000919077220 */ /* 0x040fe40000410000 */
[C---:B------:R-:W-:Y:S02]  /*e320*/  FMUL.FTZ R5, R24.reuse, R28 ;  /* 0x0000001c18057220 */ /* 0x040fe40000410000 */
[----:B------:R-:W-:Y:S02]  /*e330*/  FMUL.FTZ R6, R25, R8 ;  /* 0x0000000819067220 */ /* 0x000fe40000410000 */
[----:B------:R-:W-:-:S02]  /*e340*/  FMUL.FTZ R0, R24, R12 ;  /* 0x0000000c18007220 */ /* 0x000fc40000410000 */
[C---:B------:R-:W-:Y:S01]  /*e350*/  FFMA.FTZ R7, R32.reuse, R8, -R7 ;  /* 0x0000000820077223 */ /* 0x040fe20000010807 */
[----:B------:R-:W-:Y:S01]  /*e360*/  F2FP.BF16.PACK_AB R8, R19, R35 ;  /* 0x000000231308723e */ /* 0x000fe200000010ff */
[----:B------:R-:W-:Y:S01]  /*e370*/  FFMA.FTZ R5, R31, R12, -R5 ;  /* 0x0000000c1f057223 */ /* 0x000fe20000010805 */
[----:B------:R-:W-:Y:S01]  /*e380*/  F2FP.BF16.PACK_AB R12, R33, R37 ;  /* 0x00000025210c723e */ /* 0x000fe200000010ff */
[----:B------:R-:W-:Y:S01]  /*e390*/  FFMA.FTZ R6, R32, R9, R6 ;  /* 0x0000000920067223 */ /* 0x000fe20000010006 */
[----:B------:R-:W-:Y:S01]  /*e3a0*/  F2FP.BF16.PACK_AB R9, R11, R18 ;  /* 0x000000120b09723e */ /* 0x000fe200000010ff */
[----:B------:R-:W-:Y:S01]  /*e3b0*/  FFMA.FTZ R0, R31, R28, R0 ;  /* 0x0000001c1f007223 */ /* 0x000fe20000010000 */
[----:B------:R-:W-:Y:S02]  /*e3c0*/  F2FP.BF16.PACK_AB R14, R7, R14 ;  /* 0x0000000e070e723e */ /* 0x000fe400000010ff */
[----:B------:R-:W-:Y:S02]  /*e3d0*/  F2FP.BF16.PACK_AB R15, R5, R16 ;  /* 0x00000010050f723e */ /* 0x000fe400000010ff */
[----:B------:R-:W-:-:S02]  /*e3e0*/  F2FP.BF16.PACK_AB R10, R6, R10 ;  /* 0x0000000a060a723e */ /* 0x000fc400000010ff */
[----:B------:R-:W-:Y:S01]  /*e3f0*/  F2FP.BF16.PACK_AB R11, R0, R20 ;  /* 0x00000014000b723e */ /* 0x000fe200000010ff */
[----:B------:R1:W-:Y:S04]  /*e400*/  STS.128 [R36+0xc100], R12 ;  /* 0x00c1000c24007388 */ /* 0x0003e80000000c00 */
[----:B------:R1:W-:Y:S02]  /*e410*/  STS.128 [R34+0xc100], R8 ;  /* 0x00c1000822007388 */ /* 0x0003e40000000c00 */
.L_x_589:
[----:B------:R-:W-:Y:S05]  /*e420*/  BSYNC B2 ;  /* 0x0000000000027941 */ /* 0x000fea0003800000 */
.L_x_571:
[C---:B-1----:R-:W-:Y:S01]  /*e430*/  IMAD.SHL.U32 R0, R87.reuse, 0x40, RZ ;  /* 0x0000004057007824 */ /* 0x042fe200078e00ff */
[----:B------:R-:W-:Y:S01]  /*e440*/  LOP3.LUT P1, RZ, R87, 0x2, RZ, 0xc0, !PT ;  /* 0x0000000257ff7812 */ /* 0x000fe2000782c0ff */
[----:B------:R-:W-:Y:S01]  /*e450*/  IMAD.SHL.U32 R9, R88, 0x8, RZ ;  /* 0x0000000858097824 */ /* 0x000fe200078e00ff */
[----:B------:R-:W-:-:S04]  /*e460*/  DEPBAR.LE SB0, 0x0 ;  /* 0x000080000000791a */ /* 0x000fc80000000000 */
[----:B------:R-:W-:Y:S01]  /*e470*/  LOP3.LUT R0, R0, 0x1c0, RZ, 0xc0, !PT ;  /* 0x000001c000007812 */ /* 0x000fe200078ec0ff */
[----:B------:R-:W-:Y:S02]  /*e480*/  IMAD R5, R105, c[0x0][0x208], RZ ;  /* 0x0000820069057a24 */ /* 0x000fe400078e02ff */
[C---:B------:R-:W-:Y:S01]  /*e490*/  IMAD.WIDE.U32 R6, R109.reuse, c[0x0][0x208], RZ ;  /* 0x000082006d067a25 */ /* 0x040fe200078e00ff */
[----:B------:R-:W-:Y:S02]  /*e4a0*/  LOP3.LUT R9, R0, 0x8, R9, 0xf8, !PT ;  /* 0x0000000800097812 */ /* 0x000fe400078ef809 */
[----:B------:R-:W-:Y:S01]  /*e4b0*/  SHF.R.U32.HI R8, RZ, 0x3, R0 ;  /* 0x00000003ff087819 */ /* 0x000fe20000011600 */
[C---:B------:R-:W-:Y:S02]  /*e4c0*/  IMAD R0, R109.reuse, c[0x0][0x20c], R5 ;  /* 0x000083006d007a24 */ /* 0x040fe400078e0205 */
[----:B------:R-:W-:Y:S01]  /*e4d0*/  IMAD R108, R109, -0x40, R232 ;  /* 0xffffffc06d6c7824 */ /* 0x000fe200078e02e8 */
[----:B------:R-:W-:Y:S01]  /*e4e0*/  LOP3.LUT R5, R9, R8, RZ, 0x3c, !PT ;  /* 0x0000000809057212 */ /* 0x000fe200078e3cff */
[----:B------:R-:W-:Y:S01]  /*e4f0*/  IMAD.IADD R7, R7, 0x1, R0 ;  /* 0x0000000107077824 */ /* 0x000fe200078e0200 */
[----:B------:R-:W-:Y:S01]  /*e500*/  BAR.SYNC.DEFER_BLOCKING 0x0 ;  /* 0x0000000000007b1d */ /* 0x000fe20000010000 */
[----:B------:R-:W-:Y:S01]  /*e510*/  LEA R8, P0, R6, R236, 0x6 ;  /* 0x000000ec06087211 */ /* 0x000fe200078030ff */
[----:B------:R-:W-:-:S02]  /*e520*/  IMAD.SHL.U32 R209, R209, 0x2, RZ ;  /* 0x00000002d1d17824 */ /* 0x000fc400078e00ff */
[----:B------:R-:W-:Y:S01]  /*e530*/  IMAD R0, R106, 0x200, R5 ;  /* 0x000002006a007824 */ /* 0x000fe200078e0205 */
[----:B------:R-:W-:Y:S01]  /*e540*/  LEA.HI.X R9, R6, R233, R7, 0x6, P0 ;  /* 0x000000e906097211 */ /* 0x000fe200000f3407 */
[----:B------:R-:W-:Y:S01]  /*e550*/  IMAD.SHL.U32 R185, R4, 0x2, RZ ;  /* 0x0000000204b97824 */ /* 0x000fe200078e00ff */
[----:B------:R-:W-:Y:S01]  /*e560*/  SEL R7, RZ, 0x2, P6 ;  /* 0x00000002ff077807 */ /* 0x000fe20003000000 */
[----:B------:R-:W-:Y:S01]  /*e570*/  IMAD.SHL.U32 R184, R0, 0x2, RZ ;  /* 0x0000000200b87824 */ /* 0x000fe200078e00ff */
[----:B------:R-:W-:Y:S01]  /*e580*/  SEL R5, RZ, 0x4, P3 ;  /* 0x00000004ff057807 */ /* 0x000fe20001800000 */
[--C-:B------:R-:W-:Y:S01]  /*e590*/  IMAD R186, R3, 0x2, R185.reuse ;  /* 0x0000000203ba7824 */ /* 0x100fe200078e02b9 */
[----:B------:R-:W-:Y:S01]  /*e5a0*/  LEA R6, P0, R8, c[0x0][0x1f8], 0x1 ;  /* 0x00007e0008067a11 */ /* 0x000fe200078008ff */
[----:B------:R-:W-:Y:S01]  /*e5b0*/  IMAD R188, R2, 0x2, R185 ;  /* 0x0000000202bc7824 */ /* 0x000fe200078e02b9 */
[----:B------:R-:W-:Y:S01]  /*e5c0*/  IADD3 R0, R184, 0x6100, RZ ;  /* 0x00006100b8007810 */ /* 0x000fe20007ffe0ff */
[----:B------:R-:W-:Y:S01]  /*e5d0*/  IMAD R187, R2, 0x2, R186 ;  /* 0x0000000202bb7824 */ /* 0x000fe200078e02ba */
[----:B------:R-:W-:Y:S01]  /*e5e0*/  IADD3 R12, R5, R7, R107 ;  /* 0x00000007050c7210 */ /* 0x000fe20007ffe06b */
[----:B------:R-:W-:Y:S01]  /*e5f0*/  IMAD.IADD R5, R108, 0x1, -R88 ;  /* 0x000000016c057824 */ /* 0x000fe200078e0a58 */
[----:B------:R-:W-:-:S02]  /*e600*/  IADD3 R195, R184, 0x6120, RZ ;  /* 0x00006120b8c37810 */ /* 0x000fc40007ffe0ff */
[----:B------:R-:W-:Y:S01]  /*e610*/  @P1 IADD3 R195, R0, -0x20, RZ ;  /* 0xffffffe000c31810 */ /* 0x000fe20007ffe0ff */
[----:B------:R-:W-:Y:S01]  /*e620*/  IMAD R0, R111, 0x400, R4 ;  /* 0x000004006f007824 */ /* 0x000fe200078e0204 */
[----:B------:R-:W-:Y:S02]  /*e630*/  LEA.HI.X R7, R8, c[0x0][0x1fc], R9, 0x1, P0 ;  /* 0x00007f0008077a11 */ /* 0x000fe400000f0c09 */
[----:B------:R-:W-:Y:S01]  /*e640*/  LOP3.LUT P2, RZ, R12, 0x2, RZ, 0xc0, !PT ;  /* 0x000000020cff7812 */ /* 0x000fe2000784c0ff */
[----:B------:R-:W-:Y:S01]  /*e650*/  IMAD.SHL.U32 R191, R0, 0x2, RZ ;  /* 0x0000000200bf7824 */ /* 0x000fe200078e00ff */
[C---:B------:R-:W-:Y:S01]  /*e660*/  ISETP.LT.OR P0, PT, R5.reuse, 0x1, P5 ;  /* 0x000000010500780c */ /* 0x040fe20002f01670 */
[----:B------:R-:W-:Y:S01]  /*e670*/  LDSM.16.M88.4 R24, [R184+0x6100] ;  /* 0x00610000b818783b */ /* 0x000fe20000000200 */
[----:B------:R-:W-:Y:S01]  /*e680*/  ISETP.LT.OR P1, PT, R5, 0x1, !P2 ;  /* 0x000000010500780c */ /* 0x000fe20005721670 */
[----:B------:R-:W-:Y:S01]  /*e690*/  IMAD R192, R3, 0x2, R191 ;  /* 0x0000000203c07824 */ /* 0x000fe200078e02bf */
[----:B------:R-:W-:Y:S01]  /*e6a0*/  ISETP.LT.OR P3, PT, R5, 0x21, P5 ;  /* 0x000000210500780c */ /* 0x000fe20002f61670 */
[----:B------:R-:W1:Y:S01]  /*e6b0*/  LDSM.16.M88.4 R8, [R191+0xc100] ;  /* 0x00c10000bf08783b */ /* 0x000e620000000200 */
[----:B------:R-:W-:-:S02]  /*e6c0*/  IMAD.MOV.U32 R0, RZ, RZ, c[0x0][0x208] ;  /* 0x00008200ff007624 */ /* 0x000fc400078e00ff */
[C---:B------:R-:W-:Y:S01]  /*e6d0*/  IMAD R194, R2.reuse, 0x2, R191 ;  /* 0x0000000202c27824 */ /* 0x040fe200078e02bf */
[----:B--23--:R-:W-:Y:S01]  /*e6e0*/  LDSM.16.M88.4 R16, [R192+0xc100] ;  /* 0x00c10000c010783b */ /* 0x00cfe20000000200 */
[----:B------:R-:W-:Y:S01]  /*e6f0*/  IMAD R193, R2, 0x2, R192 ;  /* 0x0000000202c17824 */ /* 0x000fe200078e02c0 */
[----:B------:R-:W-:Y:S02]  /*e700*/  SHF.L.U64.HI R246, R0, R246, c[0x0][0x20c] ;  /* 0x0000830000f67619 */ /* 0x000fe400000102f6 */
[----:B------:R-:W2:Y:S04]  /*e710*/  LDSM.16.M88.4 R40, [R184+0x6900] ;  /* 0x00690000b828783b */ /* 0x000ea80000000200 */
[----:B------:R-:W-:Y:S04]  /*e720*/  LDSM.16.M88.4 R44, [R184+0x7100] ;  /* 0x00710000b82c783b */ /* 0x000fe80000000200 */
[----:B------:R-:W3:Y:S04]  /*e730*/  LDSM.16.M88.4 R48, [R184+0x7900] ;  /* 0x00790000b830783b */ /* 0x000ee80000000200 */
[----:B------:R-:W4:Y:S04]  /*e740*/  LDSM.16.M88.4 R32, [R195] ;  /* 0x00000000c320783b */ /* 0x000f280000000200 */
[----:B------:R-:W4:Y:S04]  /*e750*/  LDSM.16.M88.4 R60, [R195+0x800] ;  /* 0x00080000c33c783b */ /* 0x000f280000000200 */
[----:B------:R-:W-:Y:S04]  /*e760*/  LDSM.16.M88.4 R72, [R195+0x1000] ;  /* 0x00100000c348783b */ /* 0x000fe80000000200 */
[----:B------:R-:W4:Y:S04]  /*e770*/  LDSM.16.M88.4 R80, [R195+0x1800] ;  /* 0x00180000c350783b */ /* 0x000f280000000200 */
[----:B------:R-:W-:Y:S01]  /*e780*/  @!PT LDS RZ, [RZ] ;  /* 0x00000000fffff984 */ /* 0x000fe20000000800 */
[----:B------:R-:W-:Y:S01]  /*e790*/  @!PT LDS RZ, [RZ] ;  /* 0x00000000fffff984 */ /* 0x000fe20000000800 */
[----:B------:R-:W-:Y:S01]  /*e7a0*/  @!PT LDS RZ, [RZ] ;  /* 0x00000000fffff984 */ /* 0x000fe20000000800 */
[----:B------:R4:W-:Y:S01]  /*e7b0*/  LDGSTS.E.BYPASS.LTC128B.128 [R209+0x100], [R6.64], !P0 ;  /* 0x0010000006d17fae */ /* 0x0009e2000c101d46 */
[----:B------:R-:W-:Y:S01]  /*e7c0*/  LOP3.LUT P0, RZ, R12, 0x4, RZ, 0xc0, !PT ;  /* 0x000000040cff7812 */ /* 0x000fe2000780c0ff */
[----:B------:R-:W-:-:S02]  /*e7d0*/  IMAD.SHL.U32 R12, R0, 0x40, RZ ;  /* 0x00000040000c7824 */ /* 0x000fc400078e00ff */
[----:B------:R4:W-:Y:S01]  /*e7e0*/  LDGSTS.E.BYPASS.LTC128B.128 [R209+0x2100], [R6.64+0x80], !P1 ;  /* 0x0210008006d17fae */ /* 0x0009e2000c901d46 */
[C---:B------:R-:W-:Y:S01]  /*e7f0*/  ISETP.LT.OR P1, PT, R5.reuse, 0x1, !P0 ;  /* 0x000000010500780c */ /* 0x040fe20004721670 */
[----:B------:R-:W-:Y:S01]  /*e800*/  IMAD.MOV.U32 R0, RZ, RZ, 0x40 ;  /* 0x00000040ff007424 */ /* 0x000fe200078e00ff */
[----:B------:R-:W-:Y:S01]  /*e810*/  ISETP.LT.OR P0, PT, R5, 0x21, !P0 ;  /* 0x000000210500780c */ /* 0x000fe20004701670 */
[C---:B-1----:R-:W-:Y:S08]  /*e820*/  HMMA.16816.F32.BF16 R28, R8.reuse, R26, RZ ;  /* 0x0000001a081c723c */ /* 0x042ff000000418ff */
[C---:B--2---:R-:W-:Y:S02]  /*e830*/  HMMA.16816.F32.BF16 R36, R8.reuse, R40, RZ ;  /* 0x000000280824723c */ /* 0x044fe400000418ff */
[----:B------:R1:W-:Y:S06]  /*e840*/  LDGSTS.E.BYPASS.LTC128B.128 [R209+0x4100], [R6.64+0x100], !P1 ;  /* 0x0410010006d17fae */ /* 0x0003ec000c901d46 */
[----:B---3--:R-:W-:Y:S08]  /*e850*/  HMMA.16816.F32.BF16 R52, R8, R48, RZ ;  /* 0x000000300834723c */ /* 0x008ff000000418ff */
[C---:B----4-:R-:W-:Y:S08]  /*e860*/  HMMA.16816.F32.BF16 R56, R16.reuse, R34, R28 ;  /* 0x000000221038723c */ /* 0x050ff0000004181c */
[----:B------:R-:W-:Y:S01]  /*e870*/  HMMA.16816.F32.BF16 R36, R16, R60, R36 ;  /* 0x0000003c1024723c */ /* 0x000fe20000041824 */
[----:B-1----:R-:W-:-:S07]  /*e880*/  IADD3 R6, P1, R12, R6, RZ ;  /* 0x000000060c067210 */ /* 0x002fce0007f3e0ff */
[----:B------:R-:W-:Y:S01]  /*e890*/  HMMA.16816.F32.BF16 R12, R8, R24, RZ ;  /* 0x00000018080c723c */ /* 0x000fe200000418ff */
[----:B------:R-:W-:Y:S01]  /*e8a0*/  IMAD.X R7, R246, 0x1, R7, P1 ;  /* 0x00000001f6077824 */ /* 0x000fe200008e0607 */
[----:B------:R-:W-:-:S04]  /*e8b0*/  LOP3.LUT P1, RZ, R87, 0x4, RZ, 0xc0, !PT ;  /* 0x0000000457ff7812 */ /* 0x000fc8000782c0ff */
[----:B------:R-:W-:Y:S01]  /*e8c0*/  SEL R0, R0, 0xffffffc0, !P1 ;  /* 0xffffffc000007807 */ /* 0x000fe20004800000 */
[----:B------:R1:W-:Y:S01]  /*e8d0*/  LDGSTS.E.BYPASS.LTC128B.128 [R209+0x1100], [R6.64], !P3 ;  /* 0x0110000006d17fae */ /* 0x0003e2000d901d46 */
[----:B------:R-:W-:Y:S01]  /*e8e0*/  ISETP.LT.OR P1, PT, R5, 0x21, !P2 ;  /* 0x000000210500780c */ /* 0x000fe20005721670 */
[----:B------:R-:W-:Y:S01]  /*e8f0*/  HMMA.16816.F32.BF16 R52, R16, R80, R52 ;  /* 0x000000501034723c */ /* 0x000fe20000041834 */
[----:B------:R-:W-:Y:S01]  /*e900*/  LOP3.LUT R5, R110, 0xffffffe0, RZ, 0xc0, !PT ;  /* 0xffffffe06e057812 */ /* 0x000fe200078ec0ff */
[----:B------:R-:W-:Y:S02]  /*e910*/  IMAD.IADD R190, R184, 0x1, R0 ;  /* 0x00000001b8be7824 */ /* 0x000fe400078e0200 */
[----:B------:R-:W-:-:S08]  /*e920*/  IMAD.IADD R189, R0, 0x1, R195 ;  /* 0x0000000100bd7824 */ /* 0x000fd000078e02c3 */
[----:B------:R1:W-:Y:S03]  /*e930*/  LDGSTS.E.BYPASS.LTC128B.128 [R209+0x3100], [R6.64+0x80], !P1 ;  /* 0x0310008006d17fae */ /* 0x0003e6000c901d46 */
[----:B------:R-:W-:Y:S01]  /*e940*/  HMMA.16816.F32.BF16 R12, R16, R32, R12 ;  /* 0x00000020100c723c */ /* 0x000fe2000004180c */
[----:B------:R1:W-:Y:S04]  /*e950*/  LDGSTS.E.BYPASS.LTC128B.128 [R209+0x5100], [R6.64+0x100], !P0 ;  /* 0x0510010006d17fae */ /* 0x0003e8000c101d46 */
[----:B------:R-:W-:Y:S03]  /*e960*/  LDSM.16.M88.4 R20, [R194+0xc100] ;  /* 0x00c10000c214783b */ /* 0x000fe60000000200 */
[C---:B------:R-:W-:Y:S01]  /*e970*/  HMMA.16816.F32.BF16 R32, R8.reuse, R42, RZ ;  /* 0x0000002a0820723c */ /* 0x040fe200000418ff */
[----:B------:R-:W2:Y:S04]  /*e980*/  LDSM.16.M88.4 R64, [R190+0x6100] ;  /* 0x00610000be40783b */ /* 0x000ea80000000200 */
[----:B------:R-:W-:Y:S03]  /*e990*/  LDSM.16.M88.4 R24, [R193+0xc100] ;  /* 0x00c10000c118783b */ /* 0x000fe60000000200 */
[C---:B------:R-:W-:Y:S01]  /*e9a0*/  HMMA.16816.F32.BF16 R40, R8.reuse, R44, RZ ;  /* 0x0000002c0828723c */ /* 0x040fe200000418ff */
[----:B------:R-:W3:Y:S04]  /*e9b0*/  LDSM.16.M88.4 R84, [R189] ;  /* 0x00000000bd54783b */ /* 0x000ee80000000200 */
[----:B------:R-:W4:Y:S03]  /*e9c0*/  LDSM.16.M88.4 R68, [R190+0x6900] ;  /* 0x00690000be44783b */ /* 0x000f260000000200 */
[----:B------:R-:W-:Y:S01]  /*e9d0*/  HMMA.16816.F32.BF16 R44, R8, R46, RZ ;  /* 0x0000002e082c723c */ /* 0x000fe200000418ff */
[----:B------:R-:W3:Y:S01]  /*e9e0*/  LDSM.16.M88.4 R76, [R190+0x7100] ;  /* 0x00710000be4c783b */ /* 0x000ee20000000200 */
[----:B-1----:R-:W-:-:S03]  /*e9f0*/  SHF.R.S32.HI R6, RZ, 0x1f, R111 ;  /* 0x0000001fff067819 */ /* 0x002fc6000001146f */
[----:B------:R-:W1:Y:S01]  /*ea00*/  LDSM.16.M88.4 R96, [R190+0x7900] ;  /* 0x00790000be60783b */ /* 0x000e620000000200 */
[----:B------:R-:W-:Y:S02]  /*ea10*/  LEA.HI R7, R112, R162, RZ, 0x2 ;  /* 0x000000a270077211 */ /* 0x000fe400078f10ff */
[----:B------:R-:W-:Y:S01]  /*ea20*/  HMMA.16816.F32.BF16 R8, R8, R50, RZ ;  /* 0x000000320808723c */ /* 0x000fe200000418ff */
[----:B------:R-:W-:Y:S01]  /*ea30*/  LEA.HI R6, R6, R111, RZ, 0x3 ;  /* 0x0000006f06067211 */ /* 0x000fe200078f18ff */
[----:B------:R-:W-:Y:S03]  /*ea40*/  LDSM.16.M88.4 R100, [R184+0x8100] ;  /* 0x00810000b864783b */ /* 0x000fe60000000200 */
[----:B------:R-:W-:Y:S01]  /*ea50*/  LOP3.LUT R6, R6, 0xffffff8, RZ, 0xc0, !PT ;  /* 0x0ffffff806067812 */ /* 0x000fe200078ec0ff */
[----:B------:R-:W-:Y:S02]  /*ea60*/  LDSM.16.M88.4 R48, [R189+0x800] ;  /* 0x00080000bd30783b */ /* 0x000fe40000000200 */
[C---:B------:R-:W-:Y:S02]  /*ea70*/  HMMA.16816.F32.BF16 R32, R16.reuse, R62, R32 ;  /* 0x0000003e1020723c */ /* 0x040fe40000041820 */
[----:B------:R-:W-:Y:S04]  /*ea80*/  LDSM.16.M88.4 R92, [R189+0x1800] ;  /* 0x00180000bd5c783b */ /* 0x000fe80000000200 */
[----:B------:R-:W-:Y:S02]  /*ea90*/  LDSM.16.M88.4 R60, [R184+0x8900] ;  /* 0x00890000b83c783b */ /* 0x000fe40000000200 */
[----:B------:R-:W-:Y:S02]  /*eaa0*/  HMMA.16816.F32.BF16 R40, R16, R72, R40 ;  /* 0x000000481028723c */ /* 0x000fe40000041828 */
[----:B------:R-:W-:Y:S04]  /*eab0*/  LDSM.16.M88.4 R88, [R184+0x9900] ;  /* 0x00990000b858783b */ /* 0x000fe80000000200 */
[----:B------:R-:W-:Y:S02]  /*eac0*/  LDSM.16.M88.4 R104, [R189+0x2000] ;  /* 0x00200000bd68783b */ /* 0x000fe40000000200 */
[C---:B--2---:R-:W-:Y:S02]  /*ead0*/  HMMA.16816.F32.BF16 R28, R20.reuse, R64, R12 ;  /* 0x00000040141c723c */ /* 0x044fe4000004180c */
[----:B------:R-:W2:Y:S04]  /*eae0*/  LDSM.16.M88.4 R12, [R191+0x10100] ;  /* 0x01010000bf0c783b */ /* 0x000ea80000000200 */
[----:B------:R-:W0:Y:S02]  /*eaf0*/  LDGDEPBAR ;  /* 0x00000000000079af */ /* 0x000e240000000000 */
[----:B------:R-:W-:Y:S08]  /*eb00*/  HMMA.16816.F32.BF16 R64, R20, R66, R56 ;  /* 0x000000421440723c */ /* 0x000ff00000041838 */
[----:B------:R-:W-:Y:S01]  /*eb10*/  HMMA.16816.F32.BF16 R44, R16, R74, R44 ;  /* 0x0000004a102c723c */ /* 0x000fe2000004182c */
[----:B------:R-:W1:Y:S07]  /*eb20*/  LDSM.16.M88.4 R72, [R189+0x1000] ;  /* 0x00100000bd48783b */ /* 0x000e6e0000000200 */
[----:B---3--:R-:W-:Y:S08]  /*eb30*/  HMMA.16816.F32.BF16 R28, R24, R84, R28 ;  /* 0x00000054181c723c */ /* 0x008ff0000004181c */
[----:B------:R-:W-:Y:S01]  /*eb40*/  HMMA.16816.F32.BF16 R16, R16, R82, R8 ;  /* 0x000000521010723c */ /* 0x000fe20000041808 */
[----:B------:R-:W-:Y:S04]  /*eb50*/  LDSM.16.M88.4 R8, [R192+0x10100] ;  /* 0x01010000c008783b */ /* 0x000fe80000000200 */
[----:B------:R-:W3:Y:S03]  /*eb60*/  LDSM.16.M88.4 R80, [R195+0x2000] ;  /* 0x00200000c350783b */ /* 0x000ee60000000200 */
[----:B------:R-:W-:Y:S01]  /*eb70*/  HMMA.16816.F32.BF16 R64, R24, R86, R64 ;  /* 0x000000561840723c */ /* 0x000fe20000041840 */
[----:B------:R-:W-:Y:S07]  /*eb80*/  LDSM.16.M88.4 R84, [R195+0x3800] ;  /* 0x00380000c354783b */ /* 0x000fee0000000200 */
[C---:B----4-:R-:W-:Y:S08]  /*eb90*/  HMMA.16816.F32.BF16 R56, R20.reuse, R68, R36 ;  /* 0x000000441438723c */ /* 0x050ff00000041824 */
[C---:B------:R-:W-:Y:S01]  /*eba0*/  HMMA.16816.F32.BF16 R36, R20.reuse, R70, R32 ;  /* 0x000000461424723c */ /* 0x040fe20000041820 */
[----:B------:R-:W-:Y:S07]  /*ebb0*/  LDSM.16.M88.4 R68, [R195+0x2800] ;  /* 0x00280000c344783b */ /* 0x000fee0000000200 */
[C---:B------:R-:W-:Y:S08]  /*ebc0*/  HMMA.16816.F32.BF16 R32, R20.reuse, R76, R40 ;  /* 0x0000004c1420723c */ /* 0x040ff00000041828 */
[C---:B------:R-:W-:Y:S01]  /*ebd0*/  HMMA.16816.F32.BF16 R40, R20.reuse, R78, R44 ;  /* 0x0000004e1428723c */ /* 0x040fe2000004182c */
[----:B------:R-:W4:Y:S07]  /*ebe0*/  LDSM.16.M88.4 R76, [R184+0x9100] ;  /* 0x00910000b84c783b */ /* 0x000f2e0000000200 */
[----:B-1----:R-:W-:Y:S08]  /*ebf0*/  HMMA.16816.F32.BF16 R52, R20, R96, R52 ;  /* 0x000000601434723c */ /* 0x002ff00000041834 */
[----:B--2---:R-:W-:Y:S08]  /*ec00*/  HMMA.16816.F32.BF16 R28, R12, R100, R28 ;  /* 0x000000640c1c723c */ /* 0x004ff0000004181c */
[----:B------:R-:W-:Y:S01]  /*ec10*/  HMMA.16816.F32.BF16 R16, R20, R98, R16 ;  /* 0x000000621410723c */ /* 0x000fe20000041810 */
[----:B------:R-:W-:Y:S04]  /*ec20*/  LDSM.16.M88.4 R20, [R194+0x10100] ;  /* 0x01010000c214783b */ /* 0x000fe80000000200 */
[----:B------:R-:W1:Y:S03]  /*ec30*/  LDSM.16.M88.4 R96, [R190+0x8100] ;  /* 0x00810000be60783b */ /* 0x000e660000000200 */
[----:B------:R-:W-:Y:S01]  /*ec40*/  HMMA.16816.F32.BF16 R64, R12, R102, R64 ;  /* 0x000000660c40723c */ /* 0x000fe20000041840 */
[----:B------:R-:W-:Y:S07]  /*ec50*/  LDSM.16.M88.4 R100, [R195+0x4000] ;  /* 0x00400000c364783b */ /* 0x000fee0000000200 */
[C---:B------:R-:W-:Y:S08]  /*ec60*/  HMMA.16816.F32.BF16 R56, R24.reuse, R48, R56 ;  /* 0x000000301838723c */ /* 0x040ff00000041838 */
[C---:B------:R-:W-:Y:S08]  /*ec70*/  HMMA.16816.F32.BF16 R36, R24.reuse, R50, R36 ;  /* 0x000000321824723c */ /* 0x040ff00000041824 */
[C---:B------:R-:W-:Y:S08]  /*ec80*/  HMMA.16816.F32.BF16 R32, R24.reuse, R72, R32 ;  /* 0x000000481820723c */ /* 0x040ff00000041820 */
[C---:B------:R-:W-:Y:S01]  /*ec90*/  HMMA.16816.F32.BF16 R40, R24.reuse, R74, R40 ;  /* 0x0000004a1828723c */ /* 0x040fe20000041828 */
[----:B------:R-:W2:Y:S07]  /*eca0*/  LDSM.16.M88.4 R72, [R195+0x3000] ;  /* 0x00300000c348783b */ /* 0x000eae0000000200 */
[----:B------:R-:W-:Y:S08]  /*ecb0*/  HMMA.16816.F32.BF16 R52, R24, R92, R52 ;  /* 0x0000005c1834723c */ /* 0x000ff00000041834 */
[----:B---3--:R-:W-:Y:S01]  /*ecc0*/  HMMA.16816.F32.BF16 R44, R8, R80, R28 ;  /* 0x00000050082c723c */ /* 0x008fe2000004181c */
[----:B------:R-:W3:Y:S07]  /*ecd0*/  LDSM.16.M88.4 R28, [R193+0x10100] ;  /* 0x01010000c11c783b */ /* 0x000eee0000000200 */
[----:B------:R-:W-:Y:S01]  /*ece0*/  HMMA.16816.F32.BF16 R24, R24, R94, R16 ;  /* 0x0000005e1818723c */ /* 0x000fe20000041810 */
[----:B------:R-:W-:Y:S07]  /*ecf0*/  LDSM.16.M88.4 R92, [R190+0x9900] ;  /* 0x00990000be5c783b */ /* 0x000fee0000000200 */
[----:B------:R-:W-:Y:S01]  /*ed00*/  HMMA.16816.F32.BF16 R64, R8, R82, R64 ;  /* 0x000000520840723c */ /* 0x000fe20000041840 */
[----:B------:R-:W-:Y:S07]  /*ed10*/  LDSM.16.M88.4 R80, [R190+0x9100] ;  /* 0x00910000be50783b */ /* 0x000fee0000000200 */
[C---:B------:R-:W-:Y:S08]  /*ed20*/  HMMA.16816.F32.BF16 R56, R12.reuse, R60, R56 ;  /* 0x0000003c0c38723c */ /* 0x040ff00000041838 */
[C---:B------:R-:W-:Y:S08]  /*ed30*/  HMMA.16816.F32.BF16 R48, R12.reuse, R62, R36 ;  /* 0x0000003e0c30723c */ /* 0x040ff00000041824 */
[C---:B----4-:R-:W-:Y:S08]  /*ed40*/  HMMA.16816.F32.BF16 R36, R12.reuse, R76, R32 ;  /* 0x0000004c0c24723c */ /* 0x050ff00000041820 */
[C---:B------:R-:W-:Y:S01]  /*ed50*/  HMMA.16816.F32.BF16 R32, R12.reuse, R78, R40 ;  /* 0x0000004e0c20723c */ /* 0x040fe20000041828 */
[----:B------:R-:W4:Y:S07]  /*ed60*/  LDSM.16.M88.4 R76, [R190+0x8900] ;  /* 0x00890000be4c783b */ /* 0x000f2e0000000200 */
[----:B------:R-:W-:Y:S08]  /*ed70*/  HMMA.16816.F32.BF16 R16, R12, R88, R52 ;  /* 0x000000580c10723c */ /* 0x000ff00000041834 */
[----:B-1----:R-:W-:Y:S08]  /*ed80*/  HMMA.16816.F32.BF16 R44, R20, R96, R44 ;  /* 0x00000060142c723c */ /* 0x002ff0000004182c */
[----:B------:R-:W-:Y:S01]  /*ed90*/  HMMA.16816.F32.BF16 R40, R12, R90, R24 ;  /* 0x0000005a0c28723c */ /* 0x000fe20000041818 */
[----:B------:R-:W-:Y:S04]  /*eda0*/  LDSM.16.M88.4 R24, [R191+0x14100] ;  /* 0x01410000bf18783b */ /* 0x000fe80000000200 */
[----:B------:R-:W1:Y:S03]  /*edb0*/  LDSM.16.M88.4 R88, [R184+0xa100] ;  /* 0x00a10000b858783b */ /* 0x000e660000000200 */
[----:B------:R-:W-:Y:S01]  /*edc0*/  HMMA.16816.F32.BF16 R12, R20, R98, R64 ;  /* 0x00000062140c723c */ /* 0x000fe20000041840 */
[----:B------:R-:W-:Y:S04]  /*edd0*/  LDSM.16.M88.4 R96, [R189+0x3000] ;  /* 0x00300000bd60783b */ /* 0x000fe80000000200 */
[----:B------:R-:W-:Y:S03]  /*ede0*/  LDSM.16.M88.4 R64, [R189+0x3800] ;  /* 0x00380000bd40783b */ /* 0x000fe60000000200 */
[C---:B------:R-:W-:Y:S08]  /*edf0*/  HMMA.16816.F32.BF16 R60, R8.reuse, R68, R56 ;  /* 0x00000044083c723c */ /* 0x040ff00000041838 */
[C---:B------:R-:W-:Y:S08]  /*ee00*/  HMMA.16816.F32.BF16 R56, R8.reuse, R70, R48 ;  /* 0x000000460838723c */ /* 0x040ff00000041830 */
[C---:B--2---:R-:W-:Y:S08]  /*ee10*/  HMMA.16816.F32.BF16 R52, R8.reuse, R72, R36 ;  /* 0x000000480834723c */ /* 0x044ff00000041824 */
[C---:B------:R-:W-:Y:S01]  /*ee20*/  HMMA.16816.F32.BF16 R48, R8.reuse, R74, R32 ;  /* 0x0000004a0830723c */ /* 0x040fe20000041820 */
[----:B------:R-:W2:Y:S07]  /*ee30*/  LDSM.16.M88.4 R72, [R189+0x2800] ;  /* 0x00280000bd48783b */ /* 0x000eae0000000200 */
[----:B------:R-:W-:Y:S01]  /*ee40*/  HMMA.16816.F32.BF16 R32, R8, R84, R16 ;  /* 0x000000540820723c */ /* 0x000fe20000041810 */
[----:B------:R-:W1:Y:S07]  /*ee50*/  LDSM.16.M88.4 R16, [R192+0x14100] ;  /* 0x01410000c010783b */ /* 0x000e6e0000000200 */
[----:B---3--:R-:W-:Y:S08]  /*ee60*/  HMMA.16816.F32.BF16 R36, R28, R104, R44 ;  /* 0x000000681c24723c */ /* 0x008ff0000004182c */
[----:B------:R-:W-:Y:S01]  /*ee70*/  HMMA.16816.F32.BF16 R40, R8, R86, R40 ;  /* 0x000000560828723c */ /* 0x000fe20000041828 */
[----:B------:R-:W-:Y:S07]  /*ee80*/  LDSM.16.M88.4 R84, [R195+0x4800] ;  /* 0x00480000c354783b */ /* 0x000fee0000000200 */
[----:B------:R-:W-:Y:S01]  /*ee90*/  HMMA.16816.F32.BF16 R8, R28, R106, R12 ;  /* 0x0000006a1c08723c */ /* 0x000fe2000004180c */
[----:B------:R-:W-:Y:S07]  /*eea0*/  LDSM.16.M88.4 R12, [R194+0x14100] ;  /* 0x01410000c20c783b */ /* 0x000fee0000000200 */
[C---:B----4-:R-:W-:Y:S08]  /*eeb0*/  HMMA.16816.F32.BF16 R44, R20.reuse, R76, R60 ;  /* 0x0000004c142c723c */ /* 0x050ff0000004183c */
[C---:B------:R-:W-:Y:S08]  /*eec0*/  HMMA.16816.F32.BF16 R52, R20.reuse, R80, R52 ;  /* 0x000000501434723c */ /* 0x040ff00000041834 */
[C---:B------:R-:W-:Y:S01]  /*eed0*/  HMMA.16816.F32.BF16 R68, R20.reuse, R82, R48 ;  /* 0x000000521444723c */ /* 0x040fe20000041830 */
[----:B------:R-:W3:Y:S04]  /*eee0*/  LDSM.16.M88.4 R80, [R184+0xa900] ;  /* 0x00a90000b850783b */ /* 0x000ee80000000200 */
[----:B------:R-:W-:Y:S03]  /*eef0*/  LDSM.16.M88.4 R48, [R184+0xb100] ;  /* 0x00b10000b830783b */ /* 0x000fe60000000200 */
[C---:B------:R-:W-:Y:S08]  /*ef00*/  HMMA.16816.F32.BF16 R56, R20.reuse, R78, R56 ;  /* 0x0000004e1438723c */ /* 0x040ff00000041838 */
[----:B------:R-:W-:Y:S08]  /*ef10*/  HMMA.16816.F32.BF16 R76, R20, R92, R32 ;  /* 0x0000005c144c723c */ /* 0x000ff00000041820 */
[----:B-1----:R-:W-:Y:S08]  /*ef20*/  HMMA.16816.F32.BF16 R32, R24, R88, R36 ;  /* 0x000000581820723c */ /* 0x002ff00000041824 */
[----:B------:R-:W-:Y:S01]  /*ef30*/  HMMA.16816.F32.BF16 R40, R20, R94, R40 ;  /* 0x0000005e1428723c */ /* 0x000fe20000041828 */
[----:B------:R-:W1:Y:S07]  /*ef40*/  LDSM.16.M88.4 R92, [R190+0xa100] ;  /* 0x00a10000be5c783b */ /* 0x000e6e0000000200 */
[----:B------:R-:W-:Y:S01]  /*ef50*/  HMMA.16816.F32.BF16 R20, R24, R90, R8 ;  /* 0x0000005a1814723c */ /* 0x000fe20000041808 */
[----:B------:R-:W-:Y:S04]  /*ef60*/  LDSM.16.M88.4 R8, [R193+0x14100] ;  /* 0x01410000c108783b */ /* 0x000fe80000000200 */
[----:B------:R-:W-:Y:S03]  /*ef70*/  LDSM.16.M88.4 R88, [R184+0xb900] ;  /* 0x00b90000b858783b */ /* 0x000fe60000000200 */
[----:B--2---:R-:W-:Y:S08]  /*ef80*/  HMMA.16816.F32.BF16 R36, R28, R72, R44 ;  /* 0x000000481c24723c */ /* 0x004ff0000004182c */
[----:B------:R-:W-:Y:S08]  /*ef90*/  HMMA.16816.F32.BF16 R32, R16, R100, R32 ;  /* 0x000000641020723c */ /* 0x000ff00000041820 */
[C---:B------:R-:W-:Y:S08]  /*efa0*/  HMMA.16816.F32.BF16 R60, R28.reuse, R74, R56 ;  /* 0x0000004a1c3c723c */ /* 0x040ff00000041838 */
[C---:B------:R-:W-:Y:S08]  /*efb0*/  HMMA.16816.F32.BF16 R52, R28.reuse, R96, R52 ;  /* 0x000000601c34723c */ /* 0x040ff00000041834 */
[----:B------:R-:W-:Y:S01]  /*efc0*/  HMMA.16816.F32.BF16 R44, R28, R98, R68 ;  /* 0x000000621c2c723c */ /* 0x000fe20000041844 */
[----:B------:R-:W2:Y:S04]  /*efd0*/  LDSM.16.M88.4 R96, [R189+0x4000] ;  /* 0x00400000bd60783b */ /* 0x000ea80000000200 */
[----:B------:R-:W-:Y:S03]  /*efe0*/  LDSM.16.M88.4 R68, [R195+0x5000] ;  /* 0x00500000c344783b */ /* 0x000fe60000000200 */
[----:B------:R-:W-:Y:S08]  /*eff0*/  HMMA.16816.F32.BF16 R20, R16, R102, R20 ;  /* 0x000000661014723c */ /* 0x000ff00000041814 */
[----:B---3--:R-:W-:Y:S08]  /*f000*/  HMMA.16816.F32.BF16 R36, R24, R80, R36 ;  /* 0x000000501824723c */ /* 0x008ff00000041824 */
[C---:B------:R-:W-:Y:S01]  /*f010*/  HMMA.16816.F32.BF16 R56, R28.reuse, R64, R76 ;  /* 0x000000401c38723c */ /* 0x040fe2000004184c */
[----:B------:R-:W3:Y:S07]  /*f020*/  LDSM.16.M88.4 R76, [R190+0xa900] ;  /* 0x00a90000be4c783b */ /* 0x000eee0000000200 */
[----:B------:R-:W-:Y:S08]  /*f030*/  HMMA.16816.F32.BF16 R72, R28, R66, R40 ;  /* 0x000000421c48723c */ /* 0x000ff00000041828 */
[----:B-1----:R-:W-:Y:S08]  /*f040*/  HMMA.16816.F32.BF16 R28, R12, R92, R32 ;  /* 0x0000005c0c1c723c */ /* 0x002ff00000041820 */
[----:B------:R-:W-:Y:S01]  /*f050*/  HMMA.16816.F32.BF16 R32, R24, R82, R60 ;  /* 0x000000521820723c */ /* 0x000fe2000004183c */
[----:B------:R-:W-:Y:S07]  /*f060*/  LDSM.16.M88.4 R60, [R195+0x5800] ;  /* 0x00580000c33c783b */ /* 0x000fee0000000200 */
[----:B------:R-:W-:Y:S08]  /*f070*/  HMMA.16816.F32.BF16 R20, R12, R94, R20 ;  /* 0x0000005e0c14723c */ /* 0x000ff00000041814 */
[----:B------:R-:W-:Y:S08]  /*f080*/  HMMA.16816.F32.BF16 R36, R16, R84, R36 ;  /* 0x000000541024723c */ /* 0x000ff00000041824 */
[C---:B------:R-:W-:Y:S01]  /*f090*/  HMMA.16816.F32.BF16 R40, R24.reuse, R50, R44 ;  /* 0x000000321828723c */ /* 0x040fe2000004182c */
[----:B------:R-:W1:Y:S07]  /*f0a0*/  LDSM.16.M88.4 R44, [R189+0x4800] ;  /* 0x00480000bd2c783b */ /* 0x000e6e0000000200 */
[----:B------:R-:W-:Y:S08]  /*f0b0*/  HMMA.16816.F32.BF16 R52, R24, R48, R52 ;  /* 0x000000301834723c */ /* 0x000ff00000041834 */
[----:B--2---:R-:W-:Y:S08]  /*f0c0*/  HMMA.16816.F32.BF16 R48, R8, R96, R28 ;  /* 0x000000600830723c */ /* 0x004ff0000004181c */
[----:B------:R-:W-:Y:S08]  /*f0d0*/  HMMA.16816.F32.BF16 R32, R16, R86, R32 ;  /* 0x000000561020723c */ /* 0x000ff00000041820 */
[----:B------:R-:W-:Y:S08]  /*f0e0*/  HMMA.16816.F32.BF16 R20, R8, R98, R20 ;  /* 0x000000620814723c */ /* 0x000ff00000041814 */
[----:B---3--:R-:W-:Y:S01]  /*f0f0*/  HMMA.16816.F32.BF16 R28, R12, R76, R36 ;  /* 0x0000004c0c1c723c */ /* 0x008fe20000041824 */
[----:B------:R-:W-:-:S02]  /*f100*/  FMUL.FTZ R0, R48, c[0x0][0x320] ;  /* 0x0000c80030007a20 */ /* 0x000fc40000410000 */
[----:B------:R-:W-:-:S05]  /*f110*/  FMUL.FTZ R49, R49, c[0x0][0x320] ;  /* 0x0000c80031317a20 */ /* 0x000fca0000410000 */
[C---:B------:R-:W-:Y:S08]  /*f120*/  HMMA.16816.F32.BF16 R64, R24.reuse, R88, R56 ;  /* 0x000000581840723c */ /* 0x040ff00000041838 */
[----:B------:R-:W-:Y:S01]  /*f130*/  HMMA.16816.F32.BF16 R56, R24, R90, R72 ;  /* 0x0000005a1838723c */ /* 0x000fe20000041848 */
[----:B------:R2:W3:Y:S07]  /*f140*/  MUFU.TANH R73, R0 ;  /* 0x0000000000497308 */ /* 0x0004ee0000002400 */
[----:B------:R-:W-:Y:S01]  /*f150*/  HMMA.16816.F32.BF16 R24, R12, R78, R32 ;  /* 0x0000004e0c18723c */ /* 0x000fe20000041820 */
[----:B------:R-:W4:Y:S01]  /*f160*/  LDSM.16.M88.4 R32, [R190+0xb100] ;  /* 0x00b10000be20783b */ /* 0x000f220000000200 */
[----:B------:R-:W3:Y:S06]  /*f170*/  MUFU.TANH R72, R49 ;  /* 0x0000003100487308 */ /* 0x000eec0000002400 */
[----:B-1----:R-:W-:Y:S01]  /*f180*/  HMMA.16816.F32.BF16 R36, R8, R44, R28 ;  /* 0x0000002c0824723c */ /* 0x002fe2000004181c */
[----:B--2---:R-:W-:Y:S01]  /*f190*/  FMUL.FTZ R0, R50, c[0x0][0x320] ;  /* 0x0000c80032007a20 */ /* 0x004fe20000410000 */
[----:B------:R-:W1:Y:S03]  /*f1a0*/  LDSM.16.M88.4 R28, [R189+0x5000] ;  /* 0x00500000bd1c783b */ /* 0x000e660000000200 */
[----:B------:R2:W-:Y:S03]  /*f1b0*/  MUFU.TANH R76, R0 ;  /* 0x00000000004c7308 */ /* 0x0005e60000002400 */
[C---:B------:R-:W-:Y:S08]  /*f1c0*/  HMMA.16816.F32.BF16 R64, R16.reuse, R60, R64 ;  /* 0x0000003c1040723c */ /* 0x040ff00000041840 */
[----:B------:R-:W-:Y:S01]  /*f1d0*/  HMMA.16816.F32.BF16 R52, R16, R68, R52 ;  /* 0x000000441034723c */ /* 0x000fe20000041834 */
[----:B--2---:R-:W-:-:S07]  /*f1e0*/  FMUL.FTZ R0, R20, c[0x0][0x320] ;  /* 0x0000c80014007a20 */ /* 0x004fce0000410000 */
[----:B------:R-:W-:Y:S01]  /*f1f0*/  HMMA.16816.F32.BF16 R68, R16, R70, R40 ;  /* 0x000000461044723c */ /* 0x000fe20000041828 */
[----:B------:R2:W1:Y:S01]  /*f200*/  MUFU.TANH R61, R0 ;  /* 0x00000000003d7308 */ /* 0x0004620000002400 */
[----:B------:R-:W-:Y:S02]  /*f210*/  FMUL.FTZ R38, R38, c[0x0][0x320] ;  /* 0x0000c80026267a20 */ /* 0x000fe40000410000 */
[----:B------:R-:W-:-:S04]  /*f220*/  FMUL.FTZ R39, R39, c[0x0][0x320] ;  /* 0x0000c80027277a20 */ /* 0x000fc80000410000 */
[----:B------:R-:W-:Y:S01]  /*f230*/  HMMA.16816.F32.BF16 R40, R8, R46, R24 ;  /* 0x0000002e0828723c */ /* 0x000fe20000041818 */
[----:B------:R-:W3:Y:S01]  /*f240*/  LDSM.16.M88.4 R44, [R190+0xb900] ;  /* 0x00b90000be2c783b */ /* 0x000ee20000000200 */
[----:B------:R-:W-:Y:S06]  /*f250*/  MUFU.TANH R38, R38 ;  /* 0x0000002600267308 */ /* 0x000fec0000002400 */
[----:B----4-:R-:W-:Y:S01]  /*f260*/  HMMA.16816.F32.BF16 R24, R12, R32, R52 ;  /* 0x000000200c18723c */ /* 0x010fe20000041834 */
[----:B--2---:R-:W-:Y:S01]  /*f270*/  FMUL.FTZ R0, R21, c[0x0][0x320] ;  /* 0x0000c80015007a20 */ /* 0x004fe20000410000 */
[----:B------:R-:W2:Y:S01]  /*f280*/  LDSM.16.M88.4 R52, [R189+0x5800] ;  /* 0x00580000bd34783b */ /* 0x000ea20000000200 */
[----:B------:R-:W-:Y:S01]  /*f290*/  MUFU.TANH R39, R39 ;  /* 0x0000002700277308 */ /* 0x000fe20000002400 */
[----:B------:R-:W-:-:S07]  /*f2a0*/  DEPBAR.LE SB0, 0x0 ;  /* 0x000080000000791a */ /* 0x000fce0000000000 */
[----:B------:R4:W2:Y:S05]  /*f2b0*/  MUFU.TANH R60, R0 ;  /* 0x00000000003c7308 */ /* 0x0008aa0000002400 */
[----:B------:R-:W-:-:S06]  /*f2c0*/  FMUL.FTZ R41, R41, c[0x0][0x320] ;  /* 0x0000c80029297a20 */ /* 0x000fcc0000410000 */
[----:B------:R-:W-:Y:S02]  /*f2d0*/  MUFU.TANH R41, R41 ;  /* 0x0000002900297308 */ /* 0x000fe40000002400 */
[----:B-1----:R-:W-:Y:S01]  /*f2e0*/  HMMA.16816.F32.BF16 R24, R8, R28, R24 ;  /* 0x0000001c0818723c */ /* 0x002fe20000041818 */
[----:B----4-:R-:W-:-:S05]  /*f2f0*/  FMUL.FTZ R0, R23, c[0x0][0x320] ;  /* 0x0000c80017007a20 */ /* 0x010fca0000410000 */
[----:B------:R1:W-:Y:S02]  /*f300*/  MUFU.TANH R75, R0 ;  /* 0x00000000004b7308 */ /* 0x0003e40000002400 */
[----:B-1----:R-:W-:Y:S02]  /*f310*/  FMUL.FTZ R0, R51, c[0x0][0x320] ;  /* 0x0000c80033007a20 */ /* 0x002fe40000410000 */
[----:B------:R-:W-:Y:S04]  /*f320*/  HMMA.16816.F32.BF16 R48, R16, R62, R56 ;  /* 0x0000003e1030723c */ /* 0x000fe80000041838 */
[----:B------:R1:W-:Y:S03]  /*f330*/  MUFU.TANH R74, R0 ;  /* 0x00000000004a7308 */ /* 0x0003e60000002400 */
[----:B------:R-:W-:-:S02]  /*f340*/  IMAD.IADD R17, R111, 0x1, -R6 ;  /* 0x000000016f117824 */ /* 0x000fc400078e0a06 */
[----:B-1----:R-:W-:Y:S02]  /*f350*/  FMUL.FTZ R0, R22, c[0x0][0x320] ;  /* 0x0000c80016007a20 */ /* 0x002fe40000410000 */
[C---:B------:R-:W-:Y:S02]  /*f360*/  HMMA.16816.F32.BF16 R20, R12.reuse, R34, R68 ;  /* 0x000000220c14723c */ /* 0x040fe40000041844 */
[----:B------:R1:W-:Y:S06]  /*f370*/  MUFU.TANH R62, R0 ;  /* 0x00000000003e7308 */ /* 0x0003ec0000002400 */
[----:B---3--:R-:W-:Y:S01]  /*f380*/  HMMA.16816.F32.BF16 R32, R12, R44, R64 ;  /* 0x0000002c0c20723c */ /* 0x008fe20000041840 */
[----:B-1----:R-:W-:-:S04]  /*f390*/  FMUL.FTZ R0, R36, c[0x0][0x320] ;  /* 0x0000c80024007a20 */ /* 0x002fc80000410000 */
[----:B------:R1:W3:Y:S11]  /*f3a0*/  MUFU.TANH R56, R0 ;  /* 0x0000000000387308 */ /* 0x0002f60000002400 */
[C---:B------:R-:W-:Y:S08]  /*f3b0*/  HMMA.16816.F32.BF16 R28, R8.reuse, R30, R20 ;  /* 0x0000001e081c723c */ /* 0x040ff00000041814 */
[----:B--2---:R-:W-:Y:S01]  /*f3c0*/  HMMA.16816.F32.BF16 R20, R8, R52, R32 ;  /* 0x000000340814723c */ /* 0x004fe20000041820 */
[----:B-1----:R-:W-:-:S04]  /*f3d0*/  FMUL.FTZ R0, R37, c[0x0][0x320] ;  /* 0x0000c80025007a20 */ /* 0x002fc80000410000 */
[----:B------:R1:W2:Y:S11]  /*f3e0*/  MUFU.TANH R37, R0 ;  /* 0x0000000000257308 */ /* 0x0002b60000002400 */
[----:B------:R-:W-:-:S02]  /*f3f0*/  FMUL.FTZ R28, R28, c[0x0][0x320] ;  /* 0x0000c8001c1c7a20 */ /* 0x000fc40000410000 */
[----:B------:R-:W-:-:S04]  /*f400*/  FMUL.FTZ R29, R29, c[0x0][0x320] ;  /* 0x0000c8001d1d7a20 */ /* 0x000fc80000410000 */
[----:B------:R-:W-:Y:S02]  /*f410*/  MUFU.TANH R28, R28 ;  /* 0x0000001c001c7308 */ /* 0x000fe40000002400 */
[----:B------:R-:W-:Y:S02]  /*f420*/  FMUL.FTZ R22, R22, c[0x0][0x320] ;  /* 0x0000c80016167a20 */ /* 0x000fe40000410000 */
[----:B-1----:R-:W-:Y:S01]  /*f430*/  IMAD.IADD R0, R162, 0x1, -R5 ;  /* 0x00000001a2007824 */ /* 0x002fe200078e0a05 */
[----:B------:R-:W-:Y:S01]  /*f440*/  LOP3.LUT R5, R7, 0xfffffffc, RZ, 0xc0, !PT ;  /* 0xfffffffc07057812 */ /* 0x000fe200078ec0ff */
[----:B------:R-:W-:Y:S02]  /*f450*/  FMUL.FTZ R7, R40, c[0x0][0x320] ;  /* 0x0000c80028077a20 */ /* 0x000fe40000410000 */
[----:B------:R-:W-:Y:S01]  /*f460*/  MUFU.TANH R29, R29 ;  /* 0x0000001d001d7308 */ /* 0x000fe20000002400 */
[----:B------:R-:W-:Y:S01]  /*f470*/  SHF.R.S32.HI R16, RZ, 0x1f, R0 ;  /* 0x0000001fff107819 */ /* 0x000fe20000011400 */
[----:B------:R-:W-:-:S02]  /*f480*/  IMAD.IADD R5, R162, 0x1, -R5 ;  /* 0x00000001a2057824 */ /* 0x000fc400078e0a05 */
[----:B------:R-:W-:Y:S01]  /*f490*/  FMUL.FTZ R23, R23, c[0x0][0x320] ;  /* 0x0000c80017177a20 */ /* 0x000fe20000410000 */
[----:B------:R-:W-:Y:S02]  /*f4a0*/  LEA.HI R6, R16, R0, RZ, 0x2 ;  /* 0x0000000010067211 */ /* 0x000fe400078f10ff */
[----:B------:R-:W-:Y:S01]  /*f4b0*/  LEA.HI R16, R5, R5, RZ, 0x1 ;  /* 0x0000000505107211 */ /* 0x000fe200078f08ff */
[----:B------:R1:W4:Y:S03]  /*f4c0*/  MUFU.TANH R36, R7 ;  /* 0x0000000700247308 */ /* 0x0003260000002400 */
[----:B------:R-:W-:-:S05]  /*f4d0*/  LOP3.LUT R16, R16, 0x1ffffffe, RZ, 0xc0, !PT ;  /* 0x1ffffffe10107812 */ /* 0x000fca00078ec0ff */
[----:B------:R-:W-:Y:S02]  /*f4e0*/  IMAD.IADD R5, R5, 0x1, -R16 ;  /* 0x0000000105057824 */ /* 0x000fe400078e0a10 */
[----:B------:R-:W-:-:S04]  /*f4f0*/  FMUL.FTZ R16, R42, c[0x0][0x320] ;  /* 0x0000c8002a107a20 */ /* 0x000fc80000410000 */
[----:B------:R2:W-:Y:S01]  /*f500*/  MUFU.TANH R58, R16 ;  /* 0x00000010003a7308 */ /* 0x0005e20000002400 */
[----:B-1----:R-:W-:-:S05]  /*f510*/  LEA.HI.SX32 R7, R6, R244, 0x1e ;  /* 0x000000f406077211 */ /* 0x002fca00078ff2ff */
[----:B------:R-:W-:-:S04]  /*f520*/  IMAD R7, R17, 0x10, R7 ;  /* 0x0000001011077824 */ /* 0x000fc800078e0207 */
[----:B------:R-:W-:-:S04]  /*f530*/  IMAD R238, R5, 0x8, R7 ;  /* 0x0000000805ee7824 */ /* 0x000fc800078e0207 */
[----:B------:R-:W-:Y:S01]  /*f540*/  @P4 IMAD.HI.U32 R7, R238, c[0x0][0x2c8], RZ ;  /* 0x0000b200ee074a27 */ /* 0x000fe200078e00ff */
[----:B--2---:R-:W-:Y:S03]  /*f550*/  HMMA.16816.F32.BF16 R16, R12, R46, R48 ;  /* 0x0000002e0c10723c */ /* 0x004fe60000041830 */
[----:B------:R-:W-:Y:S01]  /*f560*/  IMAD.MOV.U32 R5, RZ, RZ, R238 ;  /* 0x000000ffff057224 */ /* 0x000fe200078e00ee */
[----:B------:R-:W-:-:S03]  /*f570*/  @P4 SHF.R.U32.HI R5, RZ, c[0x0][0x2cc], R7 ;  /* 0x0000b300ff054a19 */ /* 0x000fc60000011607 */
[----:B------:R-:W-:Y:S02]  /*f580*/  IMAD.MOV.U32 R14, RZ, RZ, -0x40 ;  /* 0xffffffc0ff0e7424 */ /* 0x000fe400078e00ff */
[----:B------:R-:W1:Y:S01]  /*f590*/  SHFL.IDX PT, R12, R5, RZ, 0x1c1f ;  /* 0x001c1fff050c7589 */ /* 0x000e6200000e0000 */
[----:B------:R-:W-:-:S03]  /*f5a0*/  FMUL.FTZ R13, R43, c[0x0][0x320] ;  /* 0x0000c8002b0d7a20 */ /* 0x000fc60000410000 */
[----:B------:R2:W1:Y:S01]  /*f5b0*/  SHFL.IDX PT, R7, R5, 0x1, 0x1c1f ;  /* 0x003c1f0005077f89 */ /* 0x00046200000e0000 */
[----:B------:R-:W-:Y:S10]  /*f5c0*/  MUFU.TANH R57, R13 ;  /* 0x0000000d00397308 */ /* 0x000ff40000002400 */
[----:B------:R-:W-:Y:S07]  /*f5d0*/  HMMA.16816.F32.BF16 R8, R8, R54, R16 ;  /* 0x000000360808723c */ /* 0x000fee0000041810 */
[----:B------:R-:W-:Y:S01]  /*f5e0*/  FMUL.FTZ R18, R27, c[0x0][0x320] ;  /* 0x0000c8001b127a20 */ /* 0x000fe20000410000 */
[----:B--2---:R-:W-:Y:S01]  /*f5f0*/  LOP3.LUT R5, R6, 0x7ffffffc, RZ, 0xc0, !PT ;  /* 0x7ffffffc06057812 */ /* 0x004fe200078ec0ff */
[----:B------:R-:W-:-:S04]  /*f600*/  FMUL.FTZ R6, R24, c[0x0][0x320] ;  /* 0x0000c80018067a20 */ /* 0x000fc80000410000 */
[----:B------:R-:W-:Y:S01]  /*f610*/  IMAD.IADD R5, R0, 0x1, -R5 ;  /* 0x0000000100057824 */ /* 0x000fe200078e0a05 */
[----:B------:R2:W1:Y:S01]  /*f620*/  MUFU.TANH R24, R6 ;  /* 0x0000000600187308 */ /* 0x0004620000002400 */
[----:B------:R-:W-:Y:S02]  /*f630*/  IMAD R0, R109, R14, 0x1 ;  /* 0x000000016d007424 */ /* 0x000fe400078e020e */
[----:B------:R-:W-:-:S07]  /*f640*/  IMAD.SHL.U32 R239, R5, 0x2, RZ ;  /* 0x0000000205ef7824 */ /* 0x000fce00078e00ff */
[----:B------:R-:W-:Y:S01]  /*f650*/  FMUL.FTZ R8, R8, c[0x0][0x320] ;  /* 0x0000c80008087a20 */ /* 0x000fe20000410000 */
[----:B------:R-:W-:Y:S01]  /*f660*/  IADD3 R0, -R239, R0, R232 ;  /* 0x00000000ef007210 */ /* 0x000fe20007ffe1e8 */
[----:B------:R-:W-:-:S04]  /*f670*/  FMUL.FTZ R9, R9, c[0x0][0x320] ;  /* 0x0000c80009097a20 */ /* 0x000fc80000410000 */
[----:B------:R-:W-:Y:S01]  /*f680*/  MUFU.TANH R8, R8 ;  /* 0x0000000800087308 */ /* 0x000fe20000002400 */
[----:B------:R-:W-:Y:S02]  /*f690*/  IMAD.IADD R0, R0, 0x1, -R242 ;  /* 0x0000000100007824 */ /* 0x000fe400078e0af2 */
[----:B--2---:R-:W-:Y:S02]  /*f6a0*/  IMAD.IADD R6, R108, 0x1, -R239 ;  /* 0x000000016c067824 */ /* 0x004fe400078e0aef */
[C---:B-1----:R-:W-:Y:S02]  /*f6b0*/  IMAD.IADD R5, R0.reuse, 0x1, R12 ;  /* 0x0000000100057824 */ /* 0x042fe400078e020c */
[----:B------:R-:W-:Y:S01]  /*f6c0*/  IMAD.IADD R0, R0, 0x1, R7 ;  /* 0x0000000100007824 */ /* 0x000fe200078e0207 */
[----:B------:R-:W-:Y:S01]  /*f6d0*/  MUFU.TANH R9, R9 ;  /* 0x0000000900097308 */ /* 0x000fe20000002400 */
[----:B------:R-:W-:Y:S01]  /*f6e0*/  FMUL.FTZ R7, R25, c[0x0][0x320] ;  /* 0x0000c80019077a20 */ /* 0x000fe20000410000 */
[----:B------:R-:W-:-:S02]  /*f6f0*/  IMNMX R5, R6, R5, PT ;  /* 0x0000000506057217 */ /* 0x000fc40003800200 */
[----:B------:R-:W-:Y:S01]  /*f700*/  IMNMX R0, R6, R0, PT ;  /* 0x0000000006007217 */ /* 0x000fe20003800200 */
[----:B------:R-:W-:Y:S01]  /*f710*/  FMUL.FTZ R6, R20, c[0x0][0x320] ;  /* 0x0000c80014067a20 */ /* 0x000fe20000410000 */
[----:B------:R-:W-:Y:S01]  /*f720*/  BAR.SYNC.DEFER_BLOCKING 0x0 ;  /* 0x0000000000007b1d */ /* 0x000fe20000010000 */
[C---:B------:R-:W-:Y:S01]  /*f730*/  ISETP.GT.AND P0, PT, R5.reuse, RZ, PT ;  /* 0x000000ff0500720c */ /* 0x040fe20003f04270 */
[----:B------:R-:W-:Y:S01]  /*f740*/  FMUL.FTZ R20, R10, c[0x0][0x320] ;  /* 0x0000c8000a147a20 */ /* 0x000fe20000410000 */
[C---:B------:R-:W-:Y:S02]  /*f750*/  ISETP.GT.AND P1, PT, R5.reuse, 0x1, PT ;  /* 0x000000010500780c */ /* 0x040fe40003f24270 */
[----:B------:R-:W-:Y:S01]  /*f760*/  ISETP.GT.AND P2, PT, R5, 0x8, PT ;  /* 0x000000080500780c */ /* 0x000fe20003f44270 */
[----:B------:R-:W1:Y:S01]  /*f770*/  MUFU.TANH R7, R7 ;  /* 0x0000000700077308 */ /* 0x000e620000002400 */
[----:B------:R-:W-:Y:S02]  /*f780*/  FSEL R13, R73, -INF , P0 ;  /* 0xff800000490d7808 */ /* 0x000fe40000000000 */
[----:B------:R-:W-:-:S02]  /*f790*/  FSEL R15, R72, -INF , P1 ;  /* 0xff800000480f7808 */ /* 0x000fc40000800000 */
[----:B------:R-:W-:Y:S02]  /*f7a0*/  ISETP.GT.AND P0, PT, R5, 0x9, PT ;  /* 0x000000090500780c */ /* 0x000fe40003f04270 */
[----:B------:R-:W-:Y:S01]  /*f7b0*/  FSEL R16, R61, -INF , P2 ;  /* 0xff8000003d107808 */ /* 0x000fe20001000000 */
[----:B------:R2:W1:Y:S01]  /*f7c0*/  MUFU.TANH R12, R6 ;  /* 0x00000006000c7308 */ /* 0x0004620000002400 */
[C---:B------:R-:W-:Y:S02]  /*f7d0*/  ISETP.GT.AND P1, PT, R5.reuse, 0x10, PT ;  /* 0x000000100500780c */ /* 0x040fe40003f24270 */
[----:B------:R-:W-:Y:S02]  /*f7e0*/  ISETP.GT.AND P2, PT, R5, 0x11, PT ;  /* 0x000000110500780c */ /* 0x000fe40003f44270 */
[----:B------:R-:W-:Y:S02]  /*f7f0*/  FMNMX.FTZ R101, R13, R15, !PT ;  /* 0x0000000f0d657209 */ /* 0x000fe40007810000 */
[----:B------:R-:W-:Y:S01]  /*f800*/  FSEL R17, R60, -INF , P0 ;  /* 0xff8000003c117808 */ /* 0x000fe20000000000 */
[----:B------:R-:W-:Y:S01]  /*f810*/  MUFU.TANH R10, R23 ;  /* 0x00000017000a7308 */ /* 0x000fe20000002400 */
[----:B------:R-:W-:-:S02]  /*f820*/  ISETP.GT.AND P0, PT, R5, 0x18, PT ;  /* 0x000000180500780c */ /* 0x000fc40003f04270 */
[----:B---3--:R-:W-:Y:S02]  /*f830*/  FSEL R46, R56, -INF , P1 ;  /* 0xff800000382e7808 */ /* 0x008fe40000800000 */
[----:B------:R-:W-:Y:S02]  /*f840*/  FSEL R45, R37, -INF , P2 ;  /* 0xff800000252d7808 */ /* 0x000fe40001000000 */
[----:B------:R-:W-:Y:S01]  /*f850*/  ISETP.GT.AND P1, PT, R5, 0x19, PT ;  /* 0x000000190500780c */ /* 0x000fe20003f24270 */
[----:B--2---:R-:W-:Y:S01]  /*f860*/  FMUL.FTZ R6, R21, c[0x0][0x320] ;  /* 0x0000c80015067a20 */ /* 0x004fe20000410000 */
[----:B------:R-:W-:Y:S01]  /*f870*/  ISETP.GT.AND P2, PT, R5, 0x20, PT ;  /* 0x000000200500780c */ /* 0x000fe20003f44270 */
[----:B------:R-:W-:Y:S01]  /*f880*/  FMUL.FTZ R21, R11, c[0x0][0x320] ;  /* 0x0000c8000b157a20 */ /* 0x000fe20000410000 */
[----:B------:R-:W-:Y:S01]  /*f890*/  FMNMX.FTZ R101, R16, R101, !PT ;  /* 0x0000006510657209 */ /* 0x000fe20007810000 */
[----:B------:R2:W3:Y:S01]  /*f8a0*/  MUFU.TANH R14, R6 ;  /* 0x00000006000e7308 */ /* 0x0004e20000002400 */
[----:B----4-:R-:W-:-:S02]  /*f8b0*/  FSEL R47, R36, -INF , P0 ;  /* 0xff800000242f7808 */ /* 0x010fc40000000000 */
[----:B------:R-:W-:Y:S02]  /*f8c0*/  ISETP.GT.AND P0, PT, R5, 0x21, PT ;  /* 0x000000210500780c */ /* 0x000fe40003f04270 */
[----:B------:R-:W-:Y:S02]  /*f8d0*/  FSEL R59, R41, -INF , P1 ;  /* 0xff800000293b7808 */ /* 0x000fe40000800000 */
[----:B------:R-:W-:Y:S01]  /*f8e0*/  FSEL R151, R24, -INF , P2 ;  /* 0xff80000018977808 */ /* 0x000fe20001000000 */
[----:B------:R-:W-:Y:S01]  /*f8f0*/  MUFU.TANH R11, R22 ;  /* 0x00000016000b7308 */ /* 0x000fe20000002400 */
[C---:B------:R-:W-:Y:S02]  /*f900*/  ISETP.GT.AND P1, PT, R5.reuse, 0x28, PT ;  /* 0x000000280500780c */ /* 0x040fe40003f24270 */
[----:B------:R-:W-:Y:S02]  /*f910*/  ISETP.GT.AND P2, PT, R5, 0x29, PT ;  /* 0x000000290500780c */ /* 0x000fe40003f44270 */
[----:B------:R-:W-:-:S02]  /*f920*/  FMNMX.FTZ R101, R17, R101, !PT ;  /* 0x0000006511657209 */ /* 0x000fc40007810000 */
[----:B-1----:R-:W-:Y:S01]  /*f930*/  FSEL R150, R7, -INF , P0 ;  /* 0xff80000007967808 */ /* 0x002fe20000000000 */
[----:B------:R-:W-:Y:S01]  /*f940*/  FMUL.FTZ R7, R26, c[0x0][0x320] ;  /* 0x0000c8001a077a20 */ /* 0x000fe20000410000 */
[----:B------:R-:W-:Y:S01]  /*f950*/  ISETP.GT.AND P0, PT, R5, 0x30, PT ;  /* 0x000000300500780c */ /* 0x000fe20003f04270 */
[----:B--2---:R-:W-:Y:S01]  /*f960*/  FMUL.FTZ R6, R30, c[0x0][0x320] ;  /* 0x0000c8001e067a20 */ /* 0x004fe20000410000 */
[----:B------:R-:W-:Y:S02]  /*f970*/  FSEL R156, R28, -INF , P1 ;  /* 0xff8000001c9c7808 */ /* 0x000fe40000800000 */
[----:B------:R-:W-:Y:S01]  /*f980*/  FSEL R157, R29, -INF , P2 ;  /* 0xff8000001d9d7808 */ /* 0x000fe20001000000 */
[----:B------:R-:W1:Y:S01]  /*f990*/  MUFU.TANH R7, R7 ;  /* 0x0000000700077308 */ /* 0x000e620000002400 */
[----:B------:R-:W-:Y:S02]  /*f9a0*/  FMNMX.FTZ R101, R46, R101, !PT ;  /* 0x000000652e657209 */ /* 0x000fe40007810000 */
[----:B------:R-:W-:-:S02]  /*f9b0*/  ISETP.GT.AND P1, PT, R5, 0x31, PT ;  /* 0x000000310500780c */ /* 0x000fc40003f24270 */
[----:B------:R-:W-:Y:S02]  /*f9c0*/  ISETP.GT.AND P2, PT, R5, 0x38, PT ;  /* 0x000000380500780c */ /* 0x000fe40003f44270 */
[----:B------:R-:W-:Y:S01]  /*f9d0*/  FSEL R214, R12, -INF , P0 ;  /* 0xff8000000cd67808 */ /* 0x000fe20000000000 */
[----:B------:R-:W-:Y:S01]  /*f9e0*/  MUFU.TANH R24, R6 ;  /* 0x0000000600187308 */ /* 0x000fe20000002400 */
[----:B------:R-:W-:Y:S02]  /*f9f0*/  FMNMX.FTZ R101, R45, R101, !PT ;  /* 0x000000652d657209 */ /* 0x000fe40007810000 */
[----:B------:R-:W-:Y:S01]  /*fa00*/  ISETP.GT.AND P0, PT, R5, 0x39, PT ;  /* 0x000000390500780c */ /* 0x000fe20003f04270 */
[----:B------:R-:W-:Y:S01]  /*fa10*/  FMUL.FTZ R5, R31, c[0x0][0x320] ;  /* 0x0000c8001f057a20 */ /* 0x000fe20000410000 */
[----:B---3--:R-:W-:Y:S02]  /*fa20*/  FSEL R212, R14, -INF , P1 ;  /* 0xff8000000ed47808 */ /* 0x008fe40000800000 */
[----:B------:R-:W-:Y:S01]  /*fa30*/  FSEL R213, R8, -INF , P2 ;  /* 0xff80000008d57808 */ /* 0x000fe20001000000 */
[----:B------:R2:W-:Y:S01]  /*fa40*/  MUFU.TANH R19, R5 ;  /* 0x0000000500137308 */ /* 0x0005e20000002400 */
[----:B------:R-:W-:-:S02]  /*fa50*/  ISETP.GT.AND P1, PT, R0, RZ, PT ;  /* 0x000000ff0000720c */ /* 0x000fc40003f24270 */
[C---:B------:R-:W-:Y:S02]  /*fa60*/  ISETP.GT.AND P2, PT, R0.reuse, 0x1, PT ;  /* 0x000000010000780c */ /* 0x040fe40003f44270 */
[----:B------:R-:W-:Y:S02]  /*fa70*/  FMNMX.FTZ R101, R47, R101, !PT ;  /* 0x000000652f657209 */ /* 0x000fe40007810000 */
[----:B------:R-:W-:Y:S01]  /*fa80*/  FSEL R215, R9, -INF , P0 ;  /* 0xff80000009d77808 */ /* 0x000fe20000000000 */
[----:B------:R-:W3:Y:S01]  /*fa90*/  MUFU.TANH R6, R18 ;  /* 0x0000001200067308 */ /* 0x000ee20000002400 */
[----:B------:R-:W-:Y:S02]  /*faa0*/  ISETP.GT.AND P0, PT, R0, 0x8, PT ;  /* 0x000000080000780c */ /* 0x000fe40003f04270 */
[----:B------:R-:W-:Y:S02]  /*fab0*/  FSEL R9, R76, -INF , P1 ;  /* 0xff8000004c097808 */ /* 0x000fe40000800000 */
[----:B------:R-:W-:-:S02]  /*fac0*/  FSEL R12, R74, -INF , P2 ;  /* 0xff8000004a0c7808 */ /* 0x000fc40001000000 */
[----:B------:R-:W-:Y:S01]  /*fad0*/  FMNMX.FTZ R101, R59, R101, !PT ;  /* 0x000000653b657209 */ /* 0x000fe20007810000 */
[----:B------:R-:W4:Y:S01]  /*fae0*/  MUFU.TANH R8, R20 ;  /* 0x0000001400087308 */ /* 0x000f220000002400 */
[----:B------:R-:W-:Y:S02]  /*faf0*/  ISETP.GT.AND P1, PT, R0, 0x9, PT ;  /* 0x000000090000780c */ /* 0x000fe40003f24270 */
[----:B------:R-:W-:Y:S02]  /*fb00*/  FSEL R14, R62, -INF , P0 ;  /* 0xff8000003e0e7808 */ /* 0x000fe40000000000 */
[----:B--2---:R-:W-:Y:S02]  /*fb10*/  FMNMX.FTZ R5, R9, R12, !PT ;  /* 0x0000000c09057209 */ /* 0x004fe40007810000 */
        /* <DEDUP_REMOVED lines=22> */
[----:B-1----:R-:W-:Y:S02]  /*fc80*/  FSEL R103, R7, -INF , P1 ;  /* 0xff80000007677808 */ /* 0x002fe40000800000 */
[----:B------:R-:W-:Y:S01]  /*fc90*/  FMNMX.FTZ R5, R57, R5, !PT ;  /* 0x0000000539057209 */ /* 0x000fe20007810000 */
[----:B------:R-:W1:Y:S01]  /*fca0*/  MUFU.TANH R7, R21 ;  /* 0x0000001500077308 */ /* 0x000e620000002400 */
[----:B------:R-:W-:Y:S02]  /*fcb0*/  FMNMX.FTZ R101, R213, R101, !PT ;  /* 0x00000065d5657209 */ /* 0x000fe40007810000 */
[----:B------:R-:W-:-:S02]  /*fcc0*/  ISETP.GT.AND P2, PT, R0, 0x28, PT ;  /* 0x000000280000780c */ /* 0x000fc40003f44270 */
[----:B---3--:R-:W-:Y:S02]  /*fcd0*/  FSEL R102, R6, -INF , P0 ;  /* 0xff80000006667808 */ /* 0x008fe40000000000 */
[----:B------:R-:W-:Y:S02]  /*fce0*/  FMNMX.FTZ R5, R103, R5, !PT ;  /* 0x0000000567057209 */ /* 0x000fe40007810000 */
[----:B------:R-:W-:Y:S02]  /*fcf0*/  FMNMX.FTZ R101, R215, R101, !PT ;  /* 0x00000065d7657209 */ /* 0x000fe40007810000 */
[----:B------:R-:W-:Y:S02]  /*fd00*/  ISETP.GT.AND P0, PT, R0, 0x29, PT ;  /* 0x000000290000780c */ /* 0x000fe40003f04270 */
[----:B------:R-:W-:Y:S01]  /*fd10*/  FSEL R148, R24, -INF , P2 ;  /* 0xff80000018947808 */ /* 0x000fe20001000000 */
[----:B------:R-:W2:Y:S01]  /*fd20*/  SHFL.BFLY PT, R6, R101, 0x2, 0x1f ;  /* 0x0c401f0065067f89 */ /* 0x000ea200000e0000 */
[----:B------:R-:W-:-:S02]  /*fd30*/  FMNMX.FTZ R5, R102, R5, !PT ;  /* 0x0000000566057209 */ /* 0x000fc40007810000 */
[----:B------:R-:W-:Y:S02]  /*fd40*/  ISETP.GT.AND P1, PT, R0, 0x30, PT ;  /* 0x000000300000780c */ /* 0x000fe40003f24270 */
[----:B------:R-:W-:Y:S02]  /*fd50*/  FSEL R149, R19, -INF , P0 ;  /* 0xff80000013957808 */ /* 0x000fe40000000000 */
[----:B------:R-:W-:Y:S02]  /*fd60*/  FMNMX.FTZ R5, R148, R5, !PT ;  /* 0x0000000594057209 */ /* 0x000fe40007810000 */
[----:B------:R-:W-:Y:S02]  /*fd70*/  ISETP.GT.AND P0, PT, R0, 0x31, PT ;  /* 0x000000310000780c */ /* 0x000fe40003f04270 */
[----:B------:R-:W-:Y:S02]  /*fd80*/  FSEL R208, R11, -INF , P1 ;  /* 0xff8000000bd07808 */ /* 0x000fe40000800000 */
[----:B------:R-:W-:-:S02]  /*fd90*/  FMNMX.FTZ R5, R149, R5, !PT ;  /* 0x0000000595057209 */ /* 0x000fc40007810000 */
[----:B------:R-:W-:Y:S02]  /*fda0*/  ISETP.GT.AND P1, PT, R0, 0x38, PT ;  /* 0x000000380000780c */ /* 0x000fe40003f24270 */
[----:B------:R-:W-:Y:S02]  /*fdb0*/  FSEL R206, R10, -INF , P0 ;  /* 0xff8000000ace7808 */ /* 0x000fe40000000000 */
[----:B------:R-:W-:Y:S02]  /*fdc0*/  FMNMX.FTZ R5, R208, R5, !PT ;  /* 0x00000005d0057209 */ /* 0x000fe40007810000 */
[----:B------:R-:W-:Y:S02]  /*fdd0*/  ISETP.GT.AND P0, PT, R0, 0x39, PT ;  /* 0x000000390000780c */ /* 0x000fe40003f04270 */
[----:B----4-:R-:W-:Y:S02]  /*fde0*/  FSEL R210, R8, -INF , P1 ;  /* 0xff80000008d27808 */ /* 0x010fe40000800000 */
[----:B------:R-:W-:-:S02]  /*fdf0*/  FMNMX.FTZ R0, R206, R5, !PT ;  /* 0x00000005ce007209 */ /* 0x000fc40007810000 */
[----:B-1----:R-:W-:Y:S02]  /*fe00*/  FSEL R211, R7, -INF , P0 ;  /* 0xff80000007d37808 */ /* 0x002fe40000000000 */
[----:B------:R-:W-:Y:S02]  /*fe10*/  FMNMX.FTZ R0, R210, R0, !PT ;  /* 0x00000000d2007209 */ /* 0x000fe40007810000 */
[----:B--2---:R-:W-:Y:S02]  /*fe20*/  FMNMX.FTZ R101, R101, R6, !PT ;  /* 0x0000000665657209 */ /* 0x004fe40007810000 */
[----:B------:R-:W-:Y:S02]  /*fe30*/  FMNMX.FTZ R0, R211, R0, !PT ;  /* 0x00000000d3007209 */ /* 0x000fe40007810000 */
[C---:B------:R-:W-:Y:S01]  /*fe40*/  ISETP.GE.AND P0, PT, R207.reuse, 0x2, PT ;  /* 0x00000002cf00780c */ /* 0x040fe20003f06270 */
[----:B------:R-:W1:Y:S01]  /*fe50*/  SHFL.BFLY PT, R6, R101, 0x1, 0x1f ;  /* 0x0c201f0065067f89 */ /* 0x000e6200000e0000 */
[----:B------:R-:W-:-:S02]  /*fe60*/  IADD3 R207, R207, -0x2, RZ ;  /* 0xfffffffecfcf7810 */ /* 0x000fc40007ffe0ff */
[----:B------:R-:W-:Y:S01]  /*fe70*/  ISETP.NE.AND P3, PT, R240, RZ, PT ;  /* 0x000000fff000720c */ /* 0x000fe20003f65270 */
[----:B------:R-:W2:Y:S08]  /*fe80*/  SHFL.BFLY PT, R5, R0, 0x2, 0x1f ;  /* 0x0c401f0000057f89 */ /* 0x000eb000000e0000 */
[----:B------:R-:W-:Y:S01]  /*fe90*/  @P0 IMAD.WIDE.U32 R10, R207, R114, R230 ;  /* 0x00000072cf0a0225 */ /* 0x000fe200078e00e6 */
[----:B-1----:R-:W-:-:S02]  /*fea0*/  FMNMX.FTZ R101, R101, R6, !PT ;  /* 0x0000000665657209 */ /* 0x002fc40007810000 */
[----:B------:R-:W-:Y:S02]  /*feb0*/  @P0 SHF.R.S32.HI R6, RZ, 0x1f, R207 ;  /* 0x0000001fff060819 */ /* 0x000fe400000114cf */
[----:B--2---:R-:W-:Y:S01]  /*fec0*/  FMNMX.FTZ R5, R0, R5, !PT ;  /* 0x0000000500057209 */ /* 0x004fe20007810000 */
[C---:B------:R-:W-:Y:S01]  /*fed0*/  FMUL.FTZ R8, R101.reuse, c[0x0][0x2d0] ;  /* 0x0000b40065087a20 */ /* 0x040fe20000410000 */
[----:B------:R-:W-:Y:S01]  /*fee0*/  FSETP.NEU.FTZ.AND P1, PT, R101, -INF , PT ;  /* 0xff8000006500780b */ /* 0x000fe20003f3d000 */
[----:B------:R-:W-:Y:S02]  /*fef0*/  @P0 IMAD R0, R113, R207, RZ ;  /* 0x000000cf71000224 */ /* 0x000fe400078e02ff */
[----:B------:R-:W1:Y:S01]  /*ff00*/  SHFL.BFLY PT, R100, R5, 0x1, 0x1f ;  /* 0x0c201f0005647f89 */ /* 0x000e6200000e0000 */
[----:B------:R-:W-:Y:S01]  /*ff10*/  FSEL R8, R8, RZ, P1 ;  /* 0x000000ff08087208 */ /* 0x000fe20000800000 */
[----:B------:R-:W-:Y:S01]  /*ff20*/  @P0 IMAD R0, R6, R114, R0 ;  /* 0x0000007206000224 */ /* 0x000fe200078e0200 */
[----:B------:R-:W-:-:S03]  /*ff30*/  @P0 LEA R6, P1, R10, c[0x0][0x1c8], 0x1 ;  /* 0x000072000a060a11 */ /* 0x000fc600078208ff */
[----:B------:R-:W-:Y:S02]  /*ff40*/  FFMA.FTZ R7, R13, c[0x0][0x2d0], -R8 ;  /* 0x0000b4000d077a23 */ /* 0x000fe40000010808 */
[----:B------:R-:W-:Y:S02]  /*ff50*/  @P0 IMAD.IADD R0, R11, 0x1, R0 ;  /* 0x000000010b000824 */ /* 0x000fe400078e0200 */
[----:B------:R2:W-:Y:S01]  /*ff60*/  MUFU.EX2 R241, R7 ;  /* 0x0000000700f17308 */ /* 0x0005e20000000800 */
[----:B-1----:R-:W-:Y:S01]  /*ff70*/  FMNMX.FTZ R100, R5, R100, !PT ;  /* 0x0000006405647209 */ /* 0x002fe20007810000 */
[--C-:B------:R-:W-:Y:S02]  /*ff80*/  FFMA.FTZ R5, R17, c[0x0][0x2d0], -R8.reuse ;  /* 0x0000b40011057a23 */ /* 0x100fe40000010808 */
[----:B--2---:R-:W-:-:S04]  /*ff90*/  FFMA.FTZ R7, R15, c[0x0][0x2d0], -R8 ;  /* 0x0000b4000f077a23 */ /* 0x004fc80000010808 */
[----:B------:R-:W-:Y:S08]  /*ffa0*/  MUFU.EX2 R235, R5 ;  /* 0x0000000500eb7308 */ /* 0x000ff00000000800 */
[----:B------:R1:W-:Y:S02]  /*ffb0*/  MUFU.EX2 R234, R7 ;  /* 0x0000000700ea7308 */ /* 0x0003e40000000800 */
[----:B-1----:R-:W-:Y:S01]  /*ffc0*/  @P0 LEA.HI.X R7, R10, c[0x0][0x1cc], R0, 0x1, P1 ;  /* 0x000073000a070a11 */ /* 0x002fe200008f0c00 */
[----:B------:R-:W-:Y:S01]  /*ffd0*/  FFMA.FTZ R0, R16, c[0x0][0x2d0], -R8 ;  /* 0x0000b40010007a23 */ /* 0x000fe20000010808 */
[----:B------:R-:W-:-:S04]  /*ffe0*/  @P0 LEA R10, P1, R247, R6, 0x1 ;  /* 0x00000006f70a0211 */ /* 0x000fc800078208ff */
[----:B------:R1:W2:Y:S01]  /*fff0*/  MUFU.EX2 R227, R0 ;  /* 0x0000000000e37308 */ /* 0x0002a20000000800 */
[----:B------:R-:W-:Y:S01]  /*10000*/  @P0 LEA.HI.X R11, R247, R7, R245, 0x1, P1 ;  /* 0x00000007f70b0211 */ /* 0x000fe200008f0cf5 */
[----:B------:R2:W-:Y:S01]  /*10010*/  @P0 LDGSTS.E.BYPASS.LTC128B.128 [R209+0x6100], [R6.64], !P5 ;  /* 0x0610000006d10fae */ /* 0x0005e2000e901d46 */
[----:B------:R-:W-:-:S03]  /*10020*/  FSETP.NEU.FTZ.AND P1, PT, R100, -INF , PT ;  /* 0xff8000006400780b */ /* 0x000fc60003f3d000 */
[----:B------:R2:W-:Y:S04]  /*10030*/  @P0 LDGSTS.E.BYPASS.LTC128B.128 [R209+0x8100], [R6.64+0x80], !P6 ;  /* 0x0810008006d10fae */ /* 0x0005e8000f101d46 */
[----:B------:R2:W-:Y:S04]  /*10040*/  @P0 LDGSTS.E.BYPASS.LTC128B.128 [R209+0xa100], [R6.64+0x100], !P3 ;  /* 0x0a10010006d10fae */ /* 0x0005e8000d901d46 */
[----:B------:R3:W-:Y:S01]  /*10050*/  @P0 LDGSTS.E.BYPASS.LTC128B.128 [R209+0x7100], [R10.64], !P5 ;  /* 0x071000000ad10fae */ /* 0x0007e2000e901d46 */
[----:B-1----:R-:W-:-:S03]  /*10060*/  FMUL.FTZ R0, R100, c[0x0][0x2d0] ;  /* 0x0000b40064007a20 */ /* 0x002fc60000410000 */
[----:B------:R3:W-:Y:S02]  /*10070*/  @P0 LDGSTS.E.BYPASS.LTC128B.128 [R209+0x9100], [R10.64+0x80], !P6 ;  /* 0x091000800ad10fae */ /* 0x0007e4000f101d46 */
[----:B------:R-:W-:Y:S02]  /*10080*/  FSEL R0, R0, RZ, P1 ;  /* 0x000000ff00007208 */ /* 0x000fe40000800000 */
[----:B------:R3:W-:Y:S03]  /*10090*/  @P0 LDGSTS.E.BYPASS.LTC128B.128 [R209+0xb100], [R10.64+0x100], !P3 ;  /* 0x0b1001000ad10fae */ /* 0x0007e6000d901d46 */
[--C-:B------:R-:W-:Y:S01]  /*100a0*/  FFMA.FTZ R3, R12, c[0x0][0x2d0], -R0.reuse ;  /* 0x0000b4000c037a23 */ /* 0x100fe20000010800 */
[----:B------:R-:W1:Y:S01]  /*100b0*/  LDSM.16.MT88.4 R20, [R186+0x100] ;  /* 0x00010000ba14783b */ /* 0x000e620000004200 */
[--C-:B------:R-:W-:Y:S02]  /*100c0*/  FFMA.FTZ R2, R14, c[0x0][0x2d0], -R0.reuse ;  /* 0x0000b4000e027a23 */ /* 0x100fe40000010800 */
[----:B------:R-:W-:Y:S01]  /*100d0*/  FFMA.FTZ R4, R9, c[0x0][0x2d0], -R0 ;  /* 0x0000b40009047a23 */ /* 0x000fe20000010800 */
[----:B------:R-:W4:Y:S01]  /*100e0*/  LDSM.16.MT88.4 R12, [R187+0x100] ;  /* 0x00010000bb0c783b */ /* 0x000f220000004200 */
[----:B------:R3:W-:Y:S03]  /*100f0*/  MUFU.EX2 R226, R2 ;  /* 0x0000000200e27308 */ /* 0x0007e60000000800 */
[----:B------:R-:W1:Y:S01]  /*10100*/  LDSM.16.MT88.4 R16, [R188+0x100] ;  /* 0x00010000bc10783b */ /* 0x000e620000004200 */
[----:B--2---:R-:W-:-:S03]  /*10110*/  F2FP.BF16.PACK_AB R6, R235, R227 ;  /* 0x000000e3eb06723e */ /* 0x004fc600000010ff */
[----:B------:R-:W2:Y:S01]  /*10120*/  LDSM.16.MT88.4 R24, [R185+0x100] ;  /* 0x00010000b918783b */ /* 0x000ea20000004200 */
[----:B------:R3:W-:Y:S03]  /*10130*/  MUFU.EX2 R224, R4 ;  /* 0x0000000400e07308 */ /* 0x0007e60000000800 */
[----:B------:R-:W2:Y:S04]  /*10140*/  LDSM.16.MT88.4 R40, [R187+0x2100] ;  /* 0x00210000bb28783b */ /* 0x000ea80000004200 */
[----:B------:R-:W-:Y:S01]  /*10150*/  LDSM.16.MT88.4 R36, [R185+0x2100] ;  /* 0x00210000b924783b */ /* 0x000fe20000004200 */
[----:B---3--:R-:W-:Y:S01]  /*10160*/  FFMA.FTZ R2, R28, c[0x0][0x2d0], -R0 ;  /* 0x0000b4001c027a23 */ /* 0x008fe20000010800 */
[----:B------:R-:W3:Y:S02]  /*10170*/  MUFU.EX2 R3, R3 ;  /* 0x0000000300037308 */ /* 0x000ee40000000800 */
[----:B------:R-:W2:Y:S04]  /*10180*/  LDSM.16.MT88.4 R28, [R188+0x2100] ;  /* 0x00210000bc1c783b */ /* 0x000ea80000004200 */
[----:B------:R-:W-:Y:S01]  /*10190*/  LDSM.16.MT88.4 R32, [R186+0x2100] ;  /* 0x00210000ba20783b */ /* 0x000fe20000004200 */
[----:B------:R-:W-:Y:S01]  /*101a0*/  F2FP.BF16.PACK_AB R4, R234, R241 ;  /* 0x000000f1ea04723e */ /* 0x000fe200000010ff */
[----:B------:R-:W4:Y:S02]  /*101b0*/  MUFU.EX2 R225, R2 ;  /* 0x0000000200e17308 */ /* 0x000f240000000800 */
[----:B------:R-:W0:Y:S01]  /*101c0*/  LDGDEPBAR ;  /* 0x00000000000079af */ /* 0x000e220000000000 */
[----:B---3--:R-:W-:Y:S01]  /*101d0*/  F2FP.BF16.PACK_AB R5, R3, R224 ;  /* 0x000000e00305723e */ /* 0x008fe200000010ff */
[----:B------:R-:W-:Y:S01]  /*101e0*/  FADD.FTZ R3, R224, R3 ;  /* 0x00000003e0037221 */ /* 0x000fe20000010000 */
[----:B----4-:R-:W-:Y:S01]  /*101f0*/  F2FP.BF16.PACK_AB R7, R225, R226 ;  /* 0x000000e2e107723e */ /* 0x010fe200000010ff */
[----:B------:R-:W-:-:S04]  /*10200*/  FFMA.FTZ R2, R46, c[0x0][0x2d0], -R8 ;  /* 0x0000b4002e027a23 */ /* 0x000fc80000010808 */
[----:B------:R3:W-:Y:S02]  /*10210*/  MUFU.EX2 R223, R2 ;  /* 0x0000000200df7308 */ /* 0x0007e40000000800 */
[C---:B-1----:R-:W-:Y:S08]  /*10220*/  HMMA.16816.F32.BF16 R108, R4.reuse, R20, RZ ;  /* 0x00000014046c723c */ /* 0x042ff000000418ff */
[----:B------:R-:W-:Y:S01]  /*10230*/  HMMA.16816.F32.BF16 R104, R4, R22, RZ ;  /* 0x000000160468723c */ /* 0x000fe200000418ff */
[----:B------:R-:W1:Y:S01]  /*10240*/  LDSM.16.MT88.4 R20, [R185+0x4100] ;  /* 0x00410000b914783b */ /* 0x000e620000004200 */
[----:B---3--:R-:W-:-:S06]  /*10250*/  FFMA.FTZ R2, R45, c[0x0][0x2d0], -R8 ;  /* 0x0000b4002d027a23 */ /* 0x008fcc0000010808 */
[C---:B------:R-:W-:Y:S01]  /*10260*/  HMMA.16816.F32.BF16 R88, R4.reuse, R12, RZ ;  /* 0x0000000c0458723c */ /* 0x040fe200000418ff */
[----:B------:R3:W4:Y:S07]  /*10270*/  MUFU.EX2 R221, R2 ;  /* 0x0000000200dd7308 */ /* 0x00072e0000000800 */
[C---:B------:R-:W-:Y:S01]  /*10280*/  HMMA.16816.F32.BF16 R84, R4.reuse, R14, RZ ;  /* 0x0000000e0454723c */ /* 0x040fe200000418ff */
[----:B------:R-:W1:Y:S07]  /*10290*/  LDSM.16.MT88.4 R12, [R186+0x4100] ;  /* 0x00410000ba0c783b */ /* 0x000e6e0000004200 */
[----:B------:R-:W-:Y:S01]  /*102a0*/  HMMA.16816.F32.BF16 R96, R4, R16, RZ ;  /* 0x000000100460723c */ /* 0x000fe200000418ff */
[----:B---3--:R-:W-:-:S04]  /*102b0*/  FFMA.FTZ R2, R47, c[0x0][0x2d0], -R8 ;  /* 0x0000b4002f027a23 */ /* 0x008fc80000010808 */
[----:B------:R3:W-:Y:S03]  /*102c0*/  MUFU.EX2 R222, R2 ;  /* 0x0000000200de7308 */ /* 0x0007e60000000800 */
[C---:B------:R-:W-:Y:S01]  /*102d0*/  HMMA.16816.F32.BF16 R92, R4.reuse, R18, RZ ;  /* 0x00000012045c723c */ /* 0x040fe200000418ff */
[----:B------:R-:W1:Y:S07]  /*102e0*/  LDSM.16.MT88.4 R16, [R188+0x4100] ;  /* 0x00410000bc10783b */ /* 0x000e6e0000004200 */
[----:B--2---:R-:W-:Y:S01]  /*102f0*/  HMMA.16816.F32.BF16 R120, R4, R24, RZ ;  /* 0x000000180478723c */ /* 0x004fe200000418ff */
[----:B---3--:R-:W-:-:S07]  /*10300*/  FFMA.FTZ R2, R59, c[0x0][0x2d0], -R8 ;  /* 0x0000b4003b027a23 */ /* 0x008fce0000010808 */
[C---:B------:R-:W-:Y:S01]  /*10310*/  HMMA.16816.F32.BF16 R112, R4.reuse, R26, RZ ;  /* 0x0000001a0470723c */ /* 0x040fe200000418ff */
[----:B------:R-:W2:Y:S01]  /*10320*/  LDSM.16.MT88.4 R24, [R187+0x4100] ;  /* 0x00410000bb18783b */ /* 0x000ea20000004200 */
[----:B------:R3:W1:Y:S06]  /*10330*/  MUFU.EX2 R220, R2 ;  /* 0x0000000200dc7308 */ /* 0x00066c0000000800 */
[C---:B------:R-:W-:Y:S08]  /*10340*/  HMMA.16816.F32.BF16 R52, R4.reuse, R40, RZ ;  /* 0x000000280434723c */ /* 0x040ff000000418ff */
[----:B------:R-:W-:Y:S01]  /*10350*/  HMMA.16816.F32.BF16 R48, R4, R42, RZ ;  /* 0x0000002a0430723c */ /* 0x000fe200000418ff */
[----:B------:R-:W-:Y:S01]  /*10360*/  LDSM.16.MT88.4 R40, [R186+0x900] ;  /* 0x00090000ba28783b */ /* 0x000fe20000004200 */
[----:B---3--:R-:W-:-:S03]  /*10370*/  FFMA.FTZ R2, R44, c[0x0][0x2d0], -R0 ;  /* 0x0000b4002c027a23 */ /* 0x008fc60000010800 */
[----:B------:R-:W3:Y:S01]  /*10380*/  LDSM.16.MT88.4 R44, [R185+0x900] ;  /* 0x00090000b92c783b */ /* 0x000ee20000004200 */
[----:B------:R1:W-:Y:S02]  /*10390*/  MUFU.EX2 R219, R2 ;  /* 0x0000000200db7308 */ /* 0x0003e40000000800 */
[C---:B------:R-:W-:Y:S08]  /*103a0*/  HMMA.16816.F32.BF16 R64, R4.reuse, R28, RZ ;  /* 0x0000001c0440723c */ /* 0x040ff000000418ff */
[----:B------:R-:W-:Y:S01]  /*103b0*/  HMMA.16816.F32.BF16 R60, R4, R30, RZ ;  /* 0x0000001e043c723c */ /* 0x000fe200000418ff */
[----:B------:R-:W2:Y:S01]  /*103c0*/  LDSM.16.MT88.4 R28, [R185+0x2900] ;  /* 0x00290000b91c783b */ /* 0x000ea20000004200 */
[----:B-1----:R-:W-:-:S06]  /*103d0*/  FFMA.FTZ R2, R56, c[0x0][0x2d0], -R0 ;  /* 0x0000b40038027a23 */ /* 0x002fcc0000010800 */
[C---:B------:R-:W-:Y:S01]  /*103e0*/  HMMA.16816.F32.BF16 R116, R4.reuse, R20, RZ ;  /* 0x000000140474723c */ /* 0x040fe200000418ff */
[----:B------:R1:W1:Y:S07]  /*103f0*/  MUFU.EX2 R217, R2 ;  /* 0x0000000200d97308 */ /* 0x00026e0000000800 */
[C---:B------:R-:W-:Y:S01]  /*10400*/  HMMA.16816.F32.BF16 R124, R4.reuse, R22, RZ ;  /* 0x00000016047c723c */ /* 0x040fe200000418ff */
[----:B------:R-:W2:Y:S07]  /*10410*/  LDSM.16.MT88.4 R20, [R186+0x2900] ;  /* 0x00290000ba14783b */ /* 0x000eae0000004200 */
[----:B------:R-:W-:Y:S01]  /*10420*/  HMMA.16816.F32.BF16 R132, R4, R12, RZ ;  /* 0x0000000c0484723c */ /* 0x000fe200000418ff */
[----:B-1----:R-:W-:-:S04]  /*10430*/  FFMA.FTZ R2, R58, c[0x0][0x2d0], -R0 ;  /* 0x0000b4003a027a23 */ /* 0x002fc80000010800 */
[----:B------:R1:W-:Y:S03]  /*10440*/  MUFU.EX2 R218, R2 ;  /* 0x0000000200da7308 */ /* 0x0003e60000000800 */
[C---:B------:R-:W-:Y:S01]  /*10450*/  HMMA.16816.F32.BF16 R136, R4.reuse, R14, RZ ;  /* 0x0000000e0488723c */ /* 0x040fe200000418ff */
[----:B------:R-:W2:Y:S07]  /*10460*/  LDSM.16.MT88.4 R12, [R187+0x2900] ;  /* 0x00290000bb0c783b */ /* 0x000eae0000004200 */
[----:B------:R-:W-:Y:S01]  /*10470*/  HMMA.16816.F32.BF16 R80, R4, R36, RZ ;  /* 0x000000240450723c */ /* 0x000fe200000418ff */
[----:B-1----:R-:W-:-:S07]  /*10480*/  FFMA.FTZ R2, R57, c[0x0][0x2d0], -R0 ;  /* 0x0000b40039027a23 */ /* 0x002fce0000010800 */
[C---:B------:R-:W-:Y:S01]  /*10490*/  HMMA.16816.F32.BF16 R72, R4.reuse, R38, RZ ;  /* 0x000000260448723c */ /* 0x040fe200000418ff */
[----:B------:R-:W1:Y:S01]  /*104a0*/  LDSM.16.MT88.4 R36, [R188+0x900] ;  /* 0x00090000bc24783b */ /* 0x000e620000004200 */
[----:B------:R3:W1:Y:S06]  /*104b0*/  MUFU.EX2 R216, R2 ;  /* 0x0000000200d87308 */ /* 0x00066c0000000800 */
[C---:B------:R-:W-:Y:S08]  /*104c0*/  HMMA.16816.F32.BF16 R76, R4.reuse, R32, RZ ;  /* 0x00000020044c723c */ /* 0x040ff000000418ff */
[----:B------:R-:W-:Y:S01]  /*104d0*/  HMMA.16816.F32.BF16 R68, R4, R34, RZ ;  /* 0x000000220444723c */ /* 0x000fe200000418ff */
[----:B------:R-:W1:Y:S01]  /*104e0*/  LDSM.16.MT88.4 R32, [R187+0x900] ;  /* 0x00090000bb20783b */ /* 0x000e620000004200 */
[----:B---3--:R-:W-:-:S04]  /*104f0*/  FFMA.FTZ R2, R151, c[0x0][0x2d0], -R8 ;  /* 0x0000b40097027a23 */ /* 0x008fc80000010808 */
[----:B------:R3:W-:Y:S02]  /*10500*/  MUFU.EX2 R205, R2 ;  /* 0x0000000200cd7308 */ /* 0x0007e40000000800 */
[C---:B-----5:R-:W-:Y:S08]  /*10510*/  HMMA.16816.F32.BF16 R144, R4.reuse, R16, RZ ;  /* 0x000000100490723c */ /* 0x060ff000000418ff */
[----:B------:R-:W-:Y:S01]  /*10520*/  HMMA.16816.F32.BF16 R164, R4, R18, RZ ;  /* 0x0000001204a4723c */ /* 0x000fe200000418ff */
[----:B------:R-:W1:Y:S01]  /*10530*/  LDSM.16.MT88.4 R16, [R188+0x2900] ;  /* 0x00290000bc10783b */ /* 0x000e620000004200 */
[----:B---3--:R-:W-:-:S06]  /*10540*/  FFMA.FTZ R2, R150, c[0x0][0x2d0], -R8 ;  /* 0x0000b40096027a23 */ /* 0x008fcc0000010808 */
[C---:B--2---:R-:W-:Y:S01]  /*10550*/  HMMA.16816.F32.BF16 R176, R4.reuse, R24, RZ ;  /* 0x0000001804b0723c */ /* 0x044fe200000418ff */
[----:B------:R2:W3:Y:S07]  /*10560*/  MUFU.EX2 R159, R2 ;  /* 0x00000002009f7308 */ /* 0x0004ee0000000800 */
[----:B------:R-:W-:Y:S01]  /*10570*/  HMMA.16816.F32.BF16 R196, R4, R26, RZ ;  /* 0x0000001a04c4723c */ /* 0x000fe200000418ff */
[----:B------:R-:W3:Y:S06]  /*10580*/  LDSM.16.MT88.4 R24, [R185+0x4900] ;  /* 0x00490000b918783b */ /* 0x000eec0000004200 */
[----:B----4-:R-:W-:-:S02]  /*10590*/  F2FP.BF16.PACK_AB R4, R221, R223 ;  /* 0x000000dfdd04723e */ /* 0x010fc400000010ff */
[----:B------:R-:W-:Y:S01]  /*105a0*/  F2FP.BF16.PACK_AB R6, R220, R222 ;  /* 0x000000dedc06723e */ /* 0x000fe200000010ff */
[--C-:B--2---:R-:W-:Y:S01]  /*105b0*/  FFMA.FTZ R2, R156, c[0x0][0x2d0], -R8.reuse ;  /* 0x0000b4009c027a23 */ /* 0x104fe20000010808 */
[----:B------:R-:W-:Y:S02]  /*105c0*/  F2FP.BF16.PACK_AB R5, R217, R219 ;  /* 0x000000dbd905723e */ /* 0x000fe400000010ff */
[----:B-1----:R-:W-:Y:S01]  /*105d0*/  F2FP.BF16.PACK_AB R7, R216, R218 ;  /* 0x000000dad807723e */ /* 0x002fe200000010ff */
[----:B------:R1:W-:Y:S06]  /*105e0*/  MUFU.EX2 R204, R2 ;  /* 0x0000000200cc7308 */ /* 0x0003ec0000000800 */
[C---:B------:R-:W-:Y:S08]  /*105f0*/  HMMA.16816.F32.BF16 R200, R4.reuse, R44, R120 ;  /* 0x0000002c04c8723c */ /* 0x040ff00000041878 */
[----:B------:R-:W-:Y:S01]  /*10600*/  HMMA.16816.F32.BF16 R180, R4, R46, R112 ;  /* 0x0000002e04b4723c */ /* 0x000fe20000041870 */
[----:B------:R-:W-:Y:S01]  /*10610*/  LDSM.16.MT88.4 R44, [R186+0x1100] ;  /* 0x00110000ba2c783b */ /* 0x000fe20000004200 */
[----:B-1----:R-:W-:-:S04]  /*10620*/  FFMA.FTZ R2, R157, c[0x0][0x2d0], -R8 ;  /* 0x0000b4009d027a23 */ /* 0x002fc80000010808 */
[----:B------:R1:W2:Y:S02]  /*10630*/  MUFU.EX2 R158, R2 ;  /* 0x00000002009e7308 */ /* 0x0002a40000000800 */
[C---:B------:R-:W-:Y:S08]  /*10640*/  HMMA.16816.F32.BF16 R172, R4.reuse, R40, R108 ;  /* 0x0000002804ac723c */ /* 0x040ff0000004186c */
[----:B------:R-:W-:Y:S01]  /*10650*/  HMMA.16816.F32.BF16 R120, R4, R28, R80 ;  /* 0x0000001c0478723c */ /* 0x000fe20000041850 */
[----:B-1----:R-:W-:-:S07]  /*10660*/  FFMA.FTZ R2, R103, c[0x0][0x2d0], -R0 ;  /* 0x0000b40067027a23 */ /* 0x002fce0000010800 */
[C---:B------:R-:W-:Y:S01]  /*10670*/  HMMA.16816.F32.BF16 R112, R4.reuse, R30, R72 ;  /* 0x0000001e0470723c */ /* 0x040fe20000041848 */
[----:B------:R-:W1:Y:S01]  /*10680*/  LDSM.16.MT88.4 R28, [R186+0x4900] ;  /* 0x00490000ba1c783b */ /* 0x000e620000004200 */
[----:B------:R4:W-:Y:S06]  /*10690*/  MUFU.EX2 R157, R2 ;  /* 0x00000002009d7308 */ /* 0x0009ec0000000800 */
[C---:B------:R-:W-:Y:S08]  /*106a0*/  HMMA.16816.F32.BF16 R108, R4.reuse, R20, R76 ;  /* 0x00000014046c723c */ /* 0x040ff0000004184c */
[----:B------:R-:W-:Y:S01]  /*106b0*/  HMMA.16816.F32.BF16 R76, R4, R12, R52 ;  /* 0x0000000c044c723c */ /* 0x000fe20000041834 */
[----:B----4-:R-:W-:-:S04]  /*106c0*/  FFMA.FTZ R2, R102, c[0x0][0x2d0], -R0 ;  /* 0x0000b40066027a23 */ /* 0x010fc80000010800 */
[----:B------:R4:W1:Y:S03]  /*106d0*/  MUFU.EX2 R102, R2 ;  /* 0x0000000200667308 */ /* 0x0008660000000800 */
[C---:B------:R-:W-:Y:S01]  /*106e0*/  HMMA.16816.F32.BF16 R56, R4.reuse, R14, R48 ;  /* 0x0000000e0438723c */ /* 0x040fe20000041830 */
[----:B------:R-:W1:Y:S04]  /*106f0*/  LDSM.16.MT88.4 R12, [R188+0x4900] ;  /* 0x00490000bc0c783b */ /* 0x000e680000004200 */
[----:B------:R-:W-:Y:S03]  /*10700*/  LDSM.16.MT88.4 R48, [R185+0x1100] ;  /* 0x00110000b930783b */ /* 0x000fe60000004200 */
[----:B------:R-:W-:Y:S01]  /*10710*/  HMMA.16816.F32.BF16 R160, R4, R36, R96 ;  /* 0x0000002404a0723c */ /* 0x000fe20000041860 */
[----:B----4-:R-:W-:-:S07]  /*10720*/  FFMA.FTZ R2, R148, c[0x0][0x2d0], -R0 ;  /* 0x0000b40094027a23 */ /* 0x010fce0000010800 */
[C---:B------:R-:W-:Y:S01]  /*10730*/  HMMA.16816.F32.BF16 R128, R4.reuse, R34, R84 ;  /* 0x000000220480723c */ /* 0x040fe20000041854 */
[----:B------:R4:W-:Y:S07]  /*10740*/  MUFU.EX2 R156, R2 ;  /* 0x00000002009c7308 */ /* 0x0009ee0000000800 */
[C---:B------:R-:W-:Y:S01]  /*10750*/  HMMA.16816.F32.BF16 R96, R4.reuse, R22, R68 ;  /* 0x000000160460723c */ /* 0x040fe20000041844 */
[----:B------:R-:W-:Y:S07]  /*10760*/  LDSM.16.MT88.4 R20, [R188+0x3100] ;  /* 0x00310000bc14783b */ /* 0x000fee0000004200 */
[----:B------:R-:W-:Y:S01]  /*10770*/  HMMA.16816.F32.BF16 R84, R4, R18, R60 ;  /* 0x000000120454723c */ /* 0x000fe2000004183c */
[----:B----4-:R-:W-:-:S04]  /*10780*/  FFMA.FTZ R2, R149, c[0x0][0x2d0], -R0 ;  /* 0x0000b40095027a23 */ /* 0x010fc80000010800 */
[----:B------:R4:W1:Y:S03]  /*10790*/  MUFU.EX2 R103, R2 ;  /* 0x0000000200677308 */ /* 0x0008660000000800 */
[C---:B---3--:R-:W-:Y:S01]  /*107a0*/  HMMA.16816.F32.BF16 R68, R4.reuse, R24, R116 ;  /* 0x000000180444723c */ /* 0x048fe20000041874 */
[----:B------:R-:W-:Y:S07]  /*107b0*/  LDSM.16.MT88.4 R116, [R186+0x1900] ;  /* 0x00190000ba74783b */ /* 0x000fee0000004200 */
[----:B------:R-:W-:Y:S01]  /*107c0*/  HMMA.16816.F32.BF16 R60, R4, R26, R124 ;  /* 0x0000001a043c723c */ /* 0x000fe2000004187c */
[----:B------:R-:W3:Y:S04]  /*107d0*/  LDSM.16.MT88.4 R24, [R187+0x4900] ;  /* 0x00490000bb18783b */ /* 0x000ee80000004200 */
[----:B------:R-:W-:Y:S01]  /*107e0*/  LDSM.16.MT88.4 R124, [R188+0x1900] ;  /* 0x00190000bc7c783b */ /* 0x000fe20000004200 */
[----:B----4-:R-:W-:-:S02]  /*107f0*/  FFMA.FTZ R2, R214, c[0x0][0x2d0], -R8 ;  /* 0x0000b400d6027a23 */ /* 0x010fc40000010808 */
[C---:B------:R-:W-:Y:S01]  /*10800*/  HMMA.16816.F32.BF16 R168, R4.reuse, R42, R104 ;  /* 0x0000002a04a8723c */ /* 0x040fe20000041868 */
[----:B------:R-:W4:Y:S07]  /*10810*/  LDSM.16.MT88.4 R40, [R188+0x1100] ;  /* 0x00110000bc28783b */ /* 0x000f2e0000004200 */
[C---:B------:R-:W-:Y:S01]  /*10820*/  HMMA.16816.F32.BF16 R140, R4.reuse, R32, R88 ;  /* 0x00000020048c723c */ /* 0x040fe20000041858 */
[----:B------:R-:W-:Y:S07]  /*10830*/  LDSM.16.MT88.4 R32, [R185+0x3100] ;  /* 0x00310000b920783b */ /* 0x000fee0000004200 */
[C---:B------:R-:W-:Y:S01]  /*10840*/  HMMA.16816.F32.BF16 R152, R4.reuse, R38, R92 ;  /* 0x000000260498723c */ /* 0x040fe2000004185c */
[----:B------:R-:W2:Y:S07]  /*10850*/  LDSM.16.MT88.4 R36, [R187+0x1100] ;  /* 0x00110000bb24783b */ /* 0x000eae0000004200 */
[C---:B------:R-:W-:Y:S01]  /*10860*/  HMMA.16816.F32.BF16 R88, R4.reuse, R16, R64 ;  /* 0x000000100458723c */ /* 0x040fe20000041840 */
[----:B------:R-:W-:Y:S07]  /*10870*/  LDSM.16.MT88.4 R16, [R187+0x3100] ;  /* 0x00310000bb10783b */ /* 0x000fee0000004200 */
[C---:B-1----:R-:W-:Y:S01]  /*10880*/  HMMA.16816.F32.BF16 R64, R4.reuse, R28, R132 ;  /* 0x0000001c0440723c */ /* 0x042fe20000041884 */
[----:B------:R-:W-:Y:S07]  /*10890*/  LDSM.16.MT88.4 R132, [R187+0x1900] ;  /* 0x00190000bb84783b */ /* 0x000fee0000004200 */
[C---:B------:R-:W-:Y:S01]  /*108a0*/  HMMA.16816.F32.BF16 R52, R4.reuse, R30, R136 ;  /* 0x0000001e0434723c */ /* 0x040fe20000041888 */
[----:B------:R-:W1:Y:S07]  /*108b0*/  LDSM.16.MT88.4 R28, [R186+0x3100] ;  /* 0x00310000ba1c783b */ /* 0x000e6e0000004200 */
[C---:B------:R-:W-:Y:S08]  /*108c0*/  HMMA.16816.F32.BF16 R72, R4.reuse, R12, R144 ;  /* 0x0000000c0448723c */ /* 0x040ff00000041890 */
[C---:B------:R-:W-:Y:S01]  /*108d0*/  HMMA.16816.F32.BF16 R80, R4.reuse, R14, R164 ;  /* 0x0000000e0450723c */ /* 0x040fe200000418a4 */
[----:B------:R-:W1:Y:S07]  /*108e0*/  LDSM.16.MT88.4 R12, [R185+0x5100] ;  /* 0x00510000b90c783b */ /* 0x000e6e0000004200 */
[C---:B---3--:R-:W-:Y:S08]  /*108f0*/  HMMA.16816.F32.BF16 R104, R4.reuse, R24, R176 ;  /* 0x000000180468723c */ /* 0x048ff000000418b0 */
[----:B------:R-:W-:Y:S01]  /*10900*/  HMMA.16816.F32.BF16 R92, R4, R26, R196 ;  /* 0x0000001a045c723c */ /* 0x000fe200000418c4 */
[----:B------:R-:W3:Y:S06]  /*10910*/  LDSM.16.MT88.4 R24, [R186+0x5100] ;  /* 0x00510000ba18783b */ /* 0x000eec0000004200 */
[----:B------:R-:W-:-:S02]  /*10920*/  F2FP.BF16.PACK_AB R4, R159, R205 ;  /* 0x000000cd9f04723e */ /* 0x000fc400000010ff */
[----:B--2---:R-:W-:Y:S02]  /*10930*/  F2FP.BF16.PACK_AB R6, R158, R204 ;  /* 0x000000cc9e06723e */ /* 0x004fe400000010ff */
[----:B------:R-:W-:Y:S02]  /*10940*/  F2FP.BF16.PACK_AB R5, R102, R157 ;  /* 0x0000009d6605723e */ /* 0x000fe400000010ff */
[----:B------:R-:W-:-:S07]  /*10950*/  F2FP.BF16.PACK_AB R7, R103, R156 ;  /* 0x0000009c6707723e */ /* 0x000fce00000010ff */
[C---:B------:R-:W-:Y:S08]  /*10960*/  HMMA.16816.F32.BF16 R196, R4.reuse, R50, R180 ;  /* 0x0000003204c4723c */ /* 0x040ff000000418b4 */
[C---:B------:R-:W-:Y:S08]  /*10970*/  HMMA.16816.F32.BF16 R180, R4.reuse, R44, R172 ;  /* 0x0000002c04b4723c */ /* 0x040ff000000418ac */
[C---:B------:R-:W-:Y:S08]  /*10980*/  HMMA.16816.F32.BF16 R176, R4.reuse, R46, R168 ;  /* 0x0000002e04b0723c */ /* 0x040ff000000418a8 */
[C---:B----4-:R-:W-:Y:S08]  /*10990*/  HMMA.16816.F32.BF16 R172, R4.reuse, R40, R160 ;  /* 0x0000002804ac723c */ /* 0x050ff000000418a0 */
[C---:B------:R-:W-:Y:S01]  /*109a0*/  HMMA.16816.F32.BF16 R164, R4.reuse, R42, R152 ;  /* 0x0000002a04a4723c */ /* 0x040fe20000041898 */
[----:B------:R-:W-:Y:S07]  /*109b0*/  LDSM.16.MT88.4 R40, [R185+0x3900] ;  /* 0x00390000b928783b */ /* 0x000fee0000004200 */
[C---:B------:R-:W-:Y:S08]  /*109c0*/  HMMA.16816.F32.BF16 R168, R4.reuse, R36, R140 ;  /* 0x0000002404a8723c */ /* 0x040ff0000004188c */
[C---:B------:R-:W-:Y:S08]  /*109d0*/  HMMA.16816.F32.BF16 R160, R4.reuse, R38, R128 ;  /* 0x0000002604a0723c */ /* 0x040ff00000041880 */
[C---:B------:R-:W-:Y:S08]  /*109e0*/  HMMA.16816.F32.BF16 R36, R4.reuse, R32, R120 ;  /* 0x000000200424723c */ /* 0x040ff00000041878 */
[C---:B------:R-:W-:Y:S08]  /*109f0*/  HMMA.16816.F32.BF16 R152, R4.reuse, R34, R112 ;  /* 0x000000220498723c */ /* 0x040ff00000041870 */
[C---:B-1----:R-:W-:Y:S01]  /*10a00*/  HMMA.16816.F32.BF16 R44, R4.reuse, R28, R108 ;  /* 0x0000001c042c723c */ /* 0x042fe2000004186c */
[----:B------:R-:W-:Y:S07]  /*10a10*/  LDSM.16.MT88.4 R108, [R185+0x1900] ;  /* 0x00190000b96c783b */ /* 0x000fee0000004200 */
[C---:B------:R-:W-:Y:S08]  /*10a20*/  HMMA.16816.F32.BF16 R148, R4.reuse, R30, R96 ;  /* 0x0000001e0494723c */ /* 0x040ff00000041860 */
[C---:B------:R-:W-:Y:S08]  /*10a30*/  HMMA.16816.F32.BF16 R140, R4.reuse, R16, R76 ;  /* 0x00000010048c723c */ /* 0x040ff0000004184c */
[C---:B------:R-:W-:Y:S01]  /*10a40*/  HMMA.16816.F32.BF16 R32, R4.reuse, R18, R56 ;  /* 0x000000120420723c */ /* 0x040fe20000041838 */
[----:B------:R-:W1:Y:S04]  /*10a50*/  LDSM.16.MT88.4 R16, [R188+0x5100] ;  /* 0x00510000bc10783b */ /* 0x000e680000004200 */
[----:B------:R-:W-:Y:S03]  /*10a60*/  LDSM.16.MT88.4 R56, [R188+0x3900] ;  /* 0x00390000bc38783b */ /* 0x000fe60000004200 */
[C---:B------:R-:W-:Y:S08]  /*10a70*/  HMMA.16816.F32.BF16 R68, R4.reuse, R12, R68 ;  /* 0x0000000c0444723c */ /* 0x040ff00000041844 */
[C---:B------:R-:W-:Y:S01]  /*10a80*/  HMMA.16816.F32.BF16 R28, R4.reuse, R14, R60 ;  /* 0x0000000e041c723c */ /* 0x040fe2000004183c */
[----:B------:R-:W2:Y:S07]  /*10a90*/  LDSM.16.MT88.4 R12, [R187+0x5100] ;  /* 0x00510000bb0c783b */ /* 0x000eae0000004200 */
[C---:B------:R-:W-:Y:S01]  /*10aa0*/  HMMA.16816.F32.BF16 R84, R4.reuse, R22, R84 ;  /* 0x000000160454723c */ /* 0x040fe20000041854 */
[----:B------:R4:W-:Y:S07]  /*10ab0*/  MUFU.EX2 R22, R2 ;  /* 0x0000000200167308 */ /* 0x0009ee0000000800 */
[C---:B------:R-:W-:Y:S08]  /*10ac0*/  HMMA.16816.F32.BF16 R88, R4.reuse, R20, R88 ;  /* 0x000000140458723c */ /* 0x040ff00000041858 */
[C---:B---3--:R-:W-:Y:S01]  /*10ad0*/  HMMA.16816.F32.BF16 R76, R4.reuse, R24, R64 ;  /* 0x00000018044c723c */ /* 0x048fe20000041840 */
[--C-:B----4-:R-:W-:Y:S01]  /*10ae0*/  FFMA.FTZ R2, R212, c[0x0][0x2d0], -R8.reuse ;  /* 0x0000b400d4027a23 */ /* 0x110fe20000010808 */
[----:B------:R-:W-:Y:S03]  /*10af0*/  LDSM.16.MT88.4 R64, [R187+0x3900] ;  /* 0x00390000bb40783b */ /* 0x000fe60000004200 */
[----:B------:R3:W4:Y:S03]  /*10b00*/  MUFU.EX2 R21, R2 ;  /* 0x0000000200157308 */ /* 0x0007260000000800 */
[C---:B-1----:R-:W-:Y:S01]  /*10b10*/  HMMA.16816.F32.BF16 R136, R4.reuse, R16, R72 ;  /* 0x000000100488723c */ /* 0x042fe20000041848 */
[----:B------:R-:W-:Y:S07]  /*10b20*/  LDSM.16.MT88.4 R72, [R185+0x5900] ;  /* 0x00590000b948783b */ /* 0x000fee0000004200 */
[----:B------:R-:W-:Y:S01]  /*10b30*/  HMMA.16816.F32.BF16 R200, R4, R48, R200 ;  /* 0x0000003004c8723c */ /* 0x000fe200000418c8 */
[----:B------:R-:W-:Y:S01]  /*10b40*/  LDSM.16.MT88.4 R48, [R186+0x3900] ;  /* 0x00390000ba30783b */ /* 0x000fe20000004200 */
[----:B---3--:R-:W-:Y:S01]  /*10b50*/  FFMA.FTZ R2, R213, c[0x0][0x2d0], -R8 ;  /* 0x0000b400d5027a23 */ /* 0x008fe20000010808 */
[----:B----4-:R-:W-:-:S05]  /*10b60*/  F2FP.BF16.PACK_AB R96, R21, R22 ;  /* 0x000000161560723e */ /* 0x010fca00000010ff */
[C---:B--2---:R-:W-:Y:S01]  /*10b70*/  HMMA.16816.F32.BF16 R144, R4.reuse, R12, R104 ;  /* 0x0000000c0490723c */ /* 0x044fe20000041868 */
[----:B------:R1:W-:Y:S07]  /*10b80*/  MUFU.EX2 R23, R2 ;  /* 0x0000000200177308 */ /* 0x0003ee0000000800 */
[C---:B------:R-:W-:Y:S08]  /*10b90*/  HMMA.16816.F32.BF16 R24, R4.reuse, R26, R52 ;  /* 0x0000001a0418723c */ /* 0x040ff00000041834 */
[C---:B------:R-:W-:Y:S01]  /*10ba0*/  HMMA.16816.F32.BF16 R16, R4.reuse, R18, R80 ;  /* 0x000000120410723c */ /* 0x040fe20000041850 */
[----:B-1----:R-:W-:Y:S01]  /*10bb0*/  FFMA.FTZ R2, R215, c[0x0][0x2d0], -R8 ;  /* 0x0000b400d7027a23 */ /* 0x002fe20000010808 */
[----:B------:R-:W-:Y:S03]  /*10bc0*/  LDSM.16.MT88.4 R80, [R186+0x5900] ;  /* 0x00590000ba50783b */ /* 0x000fe60000004200 */
[----:B------:R1:W2:Y:S03]  /*10bd0*/  MUFU.EX2 R20, R2 ;  /* 0x0000000200147308 */ /* 0x0002a60000000800 */
[----:B------:R-:W-:Y:S01]  /*10be0*/  HMMA.16816.F32.BF16 R12, R4, R14, R92 ;  /* 0x0000000e040c723c */ /* 0x000fe2000004185c */
[----:B------:R-:W3:Y:S01]  /*10bf0*/  LDSM.16.MT88.4 R4, [R187+0x5900] ;  /* 0x00590000bb04783b */ /* 0x000ee20000004200 */
[----:B-1----:R-:W-:Y:S01]  /*10c00*/  FFMA.FTZ R2, R208, c[0x0][0x2d0], -R0 ;  /* 0x0000b400d0027a23 */ /* 0x002fe20000010800 */
[----:B--2---:R-:W-:-:S03]  /*10c10*/  F2FP.BF16.PACK_AB R98, R20, R23 ;  /* 0x000000171462723e */ /* 0x004fc600000010ff */
[----:B------:R1:W-:Y:S02]  /*10c20*/  MUFU.EX2 R10, R2 ;  /* 0x00000002000a7308 */ /* 0x0003e40000000800 */
[----:B-1----:R-:W-:Y:S01]  /*10c30*/  FFMA.FTZ R2, R206, c[0x0][0x2d0], -R0 ;  /* 0x0000b400ce027a23 */ /* 0x002fe20000010800 */
[----:B------:R-:W-:-:S05]  /*10c40*/  IADD3 R206, R195, 0x800, RZ ;  /* 0x00000800c3ce7810 */ /* 0x000fca0007ffe0ff */
[----:B------:R1:W2:Y:S02]  /*10c50*/  MUFU.EX2 R8, R2 ;  /* 0x0000000200087308 */ /* 0x0002a40000000800 */
[--C-:B-1----:R-:W-:Y:S01]  /*10c60*/  FFMA.FTZ R2, R210, c[0x0][0x2d0], -R0.reuse ;  /* 0x0000b400d2027a23 */ /* 0x102fe20000010800 */
[----:B--2---:R-:W-:Y:S01]  /*10c70*/  F2FP.BF16.PACK_AB R97, R8, R10 ;  /* 0x0000000a0861723e */ /* 0x004fe200000010ff */
[----:B------:R-:W-:-:S04]  /*10c80*/  FFMA.FTZ R0, R211, c[0x0][0x2d0], -R0 ;  /* 0x0000b400d3007a23 */ /* 0x000fc80000010800 */
[----:B------:R-:W-:Y:S08]  /*10c90*/  MUFU.EX2 R11, R2 ;  /* 0x00000002000b7308 */ /* 0x000ff00000000800 */
[----:B------:R1:W2:Y:S02]  /*10ca0*/  MUFU.EX2 R9, R0 ;  /* 0x0000000000097308 */ /* 0x0002a40000000800 */
[----:B-1----:R-:W-:Y:S01]  /*10cb0*/  FADD.FTZ R0, R241, R234 ;  /* 0x000000eaf1007221 */ /* 0x002fe20000010000 */
[----:B--2---:R-:W-:-:S03]  /*10cc0*/  F2FP.BF16.PACK_AB R99, R9, R11 ;  /* 0x0000000b0963723e */ /* 0x004fc600000010ff */
[----:B------:R-:W-:Y:S02]  /*10cd0*/  FADD.FTZ R2, R227, R0 ;  /* 0x00000000e3027221 */ /* 0x000fe40000010000 */
[----:B------:R-:W-:Y:S02]  /*10ce0*/  FADD.FTZ R0, R226, R3 ;  /* 0x00000003e2007221 */ /* 0x000fe40000010000 */
[----:B------:R-:W-:Y:S01]  /*10cf0*/  FADD.FTZ R2, R235, R2 ;  /* 0x00000002eb027221 */ /* 0x000fe20000010000 */
[----:B------:R-:W-:Y:S01]  /*10d00*/  HMMA.16816.F32.BF16 R52, R96, R56, R88 ;  /* 0x000000386034723c */ /* 0x000fe20000041858 */
[----:B------:R-:W-:Y:S01]  /*10d10*/  FADD.FTZ R0, R225, R0 ;  /* 0x00000000e1007221 */ /* 0x000fe20000010000 */
[----:B------:R-:W1:Y:S01]  /*10d20*/  LDSM.16.MT88.4 R88, [R188+0x5900] ;  /* 0x00590000bc58783b */ /* 0x000e620000004200 */
[----:B------:R-:W-:Y:S02]  /*10d30*/  FADD.FTZ R2, R223, R2 ;  /* 0x00000002df027221 */ /* 0x000fe40000010000 */
[----:B------:R-:W-:-:S02]  /*10d40*/  FADD.FTZ R0, R219, R0 ;  /* 0x00000000db007221 */ /* 0x000fc40000010000 */
[----:B------:R-:W-:Y:S01]  /*10d50*/  FADD.FTZ R2, R221, R2 ;  /* 0x00000002dd027221 */ /* 0x000fe20000010000 */
[C---:B---3--:R-:W-:Y:S01]  /*10d60*/  HMMA.16816.F32.BF16 R92, R96.reuse, R4, R144 ;  /* 0x00000004605c723c */ /* 0x048fe20000041890 */
[----:B------:R-:W-:Y:S02]  /*10d70*/  FADD.FTZ R0, R217, R0 ;  /* 0x00000000d9007221 */ /* 0x000fe40000010000 */
[----:B------:R-:W-:Y:S02]  /*10d80*/  FADD.FTZ R2, R222, R2 ;  /* 0x00000002de027221 */ /* 0x000fe40000010000 */
[----:B------:R-:W-:Y:S02]  /*10d90*/  FADD.FTZ R0, R218, R0 ;  /* 0x00000000da007221 */ /* 0x000fe40000010000 */
[----:B------:R-:W-:Y:S01]  /*10da0*/  FADD.FTZ R2, R220, R2 ;  /* 0x00000002dc027221 */ /* 0x000fe20000010000 */
[----:B------:R-:W-:Y:S01]  /*10db0*/  HMMA.16816.F32.BF16 R56, R96, R58, R84 ;  /* 0x0000003a6038723c */ /* 0x000fe20000041854 */
[----:B------:R-:W-:-:S02]  /*10dc0*/  FADD.FTZ R0, R216, R0 ;  /* 0x00000000d8007221 */ /* 0x000fc40000010000 */
[----:B------:R-:W-:Y:S01]  /*10dd0*/  FADD.FTZ R2, R205, R2 ;  /* 0x00000002cd027221 */ /* 0x000fe20000010000 */
[----:B------:R-:W-:Y:S01]  /*10de0*/  IADD3 R205, R195, 0x1000, RZ ;  /* 0x00001000c3cd7810 */ /* 0x000fe20007ffe0ff */
[----:B------:R-:W-:Y:S02]  /*10df0*/  FADD.FTZ R0, R157, R0 ;  /* 0x000000009d007221 */ /* 0x000fe40000010000 */
[----:B------:R-:W-:Y:S01]  /*10e00*/  FADD.FTZ R2, R159, R2 ;  /* 0x000000029f027221 */ /* 0x000fe20000010000 */
[----:B------:R-:W-:Y:S01]  /*10e10*/  HMMA.16816.F32.BF16 R104, R96, R108, R200 ;  /* 0x0000006c6068723c */ /* 0x000fe200000418c8 */
[----:B------:R-:W-:Y:S02]  /*10e20*/  FADD.FTZ R0, R102, R0 ;  /* 0x0000000066007221 */ /* 0x000fe40000010000 */
[----:B------:R-:W-:-:S04]  /*10e30*/  @P4 IMAD.HI.U32 R3, R244, c[0x0][0x2c8], RZ ;  /* 0x0000b200f4034a27 */ /* 0x000fc800078e00ff */
[----:B------:R-:W-:Y:S01]  /*10e40*/  FADD.FTZ R2, R204, R2 ;  /* 0x00000002cc027221 */ /* 0x000fe20000010000 */
[----:B------:R-:W-:Y:S01]  /*10e50*/  @P4 SHF.R.U32.HI R244, RZ, c[0x0][0x2cc], R3 ;  /* 0x0000b300fff44a19 */ /* 0x000fe20000011603 */
[----:B------:R-:W-:Y:S01]  /*10e60*/  FADD.FTZ R0, R156, R0 ;  /* 0x000000009c007221 */ /* 0x000fe20000010000 */
[C---:B------:R-:W-:Y:S01]  /*10e70*/  HMMA.16816.F32.BF16 R112, R96.reuse, R116, R180 ;  /* 0x000000746070723c */ /* 0x040fe200000418b4 */
[----:B------:R-:W-:Y:S01]  /*10e80*/  FADD.FTZ R3, R158, R2 ;  /* 0x000000029e037221 */ /* 0x000fe20000010000 */
[----:B------:R-:W-:Y:S01]  /*10e90*/  IADD3 R204, R195, 0x1800, RZ ;  /* 0x00001800c3cc7810 */ /* 0x000fe20007ffe0ff */
[----:B------:R-:W-:Y:S01]  /*10ea0*/  FADD.FTZ R2, R103, R0 ;  /* 0x0000000067027221 */ /* 0x000fe20000010000 */
[----:B------:R-:W-:Y:S01]  /*10eb0*/  IADD3 R0, R244, R232, -R242 ;  /* 0x000000e8f4007210 */ /* 0x000fe20007ffe8f2 */
[----:B------:R-:W-:Y:S01]  /*10ec0*/  FADD.FTZ R4, R22, R3 ;  /* 0x0000000316047221 */ /* 0x000fe20000010000 */
[----:B------:R-:W-:Y:S01]  /*10ed0*/  IADD3 R203, R195, 0x2000, RZ ;  /* 0x00002000c3cb7810 */ /* 0x000fe20007ffe0ff */
[----:B------:R-:W-:Y:S01]  /*10ee0*/  FADD.FTZ R3, R10, R2 ;  /* 0x000000020a037221 */ /* 0x000fe20000010000 */
[----:B------:R-:W-:Y:S01]  /*10ef0*/  SHF.R.S32.HI R2, RZ, 0x1f, R0 ;  /* 0x0000001fff027819 */ /* 0x000fe20000011400 */
[----:B------:R-:W-:Y:S01]  /*10f00*/  FADD.FTZ R4, R21, R4 ;  /* 0x0000000415047221 */ /* 0x000fe20000010000 */
[C---:B------:R-:W-:Y:S01]  /*10f10*/  HMMA.16816.F32.BF16 R120, R96.reuse, R124, R172 ;  /* 0x0000007c6078723c */ /* 0x040fe200000418ac */
[----:B------:R-:W-:Y:S01]  /*10f20*/  FADD.FTZ R3, R8, R3 ;  /* 0x0000000308037221 */ /* 0x000fe20000010000 */
[----:B------:R-:W-:Y:S01]  /*10f30*/  LEA.HI R0, R2, R0, RZ, 0x6 ;  /* 0x0000000002007211 */ /* 0x000fe200078f30ff */
[----:B------:R-:W-:Y:S01]  /*10f40*/  FADD.FTZ R222, R23, R4 ;  /* 0x0000000417de7221 */ /* 0x000fe20000010000 */
[----:B------:R-:W-:Y:S01]  /*10f50*/  IADD3 R202, R195, 0x2800, RZ ;  /* 0x00002800c3ca7810 */ /* 0x000fe20007ffe0ff */
[----:B------:R-:W-:Y:S01]  /*10f60*/  FADD.FTZ R223, R11, R3 ;  /* 0x000000030bdf7221 */ /* 0x000fe20000010000 */
[----:B------:R-:W-:Y:S01]  /*10f70*/  SHF.R.S32.HI R0, RZ, 0x6, R0 ;  /* 0x00000006ff007819 */ /* 0x000fe20000011400 */
[----:B------:R-:W-:Y:S01]  /*10f80*/  FADD.FTZ R222, R20, R222 ;  /* 0x000000de14de7221 */ /* 0x000fe20000010000 */
[----:B------:R-:W-:Y:S01]  /*10f90*/  HMMA.16816.F32.BF16 R128, R96, R132, R168 ;  /* 0x000000846080723c */ /* 0x000fe200000418a8 */
[----:B------:R-:W-:Y:S01]  /*10fa0*/  FADD.FTZ R223, R9, R223 ;  /* 0x000000df09df7221 */ /* 0x000fe20000010000 */
[----:B------:R-:W-:-:S02]  /*10fb0*/  IMNMX R234, RZ, R0, !PT ;  /* 0x00000000ffea7217 */ /* 0x000fc40007800200 */
[----:B------:R-:W-:Y:S02]  /*10fc0*/  IADD3 R201, R195, 0x3000, RZ ;  /* 0x00003000c3c97810 */ /* 0x000fe40007ffe0ff */
[----:B------:R-:W-:Y:S02]  /*10fd0*/  ISETP.GE.AND P0, PT, R207, R234, PT ;  /* 0x000000eacf00720c */ /* 0x000fe40003f06270 */
[----:B------:R-:W-:Y:S01]  /*10fe0*/  HMMA.16816.F32.BF16 R36, R96, R40, R36 ;  /* 0x000000286024723c */ /* 0x000fe20000041824 */
[----:B------:R-:W-:-:S07]  /*10ff0*/  IADD3 R200, R195, 0x3800, RZ ;  /* 0x00003800c3c87810 */ /* 0x000fce0007ffe0ff */
[C---:B------:R-:W-:Y:S08]  /*11000*/  HMMA.16816.F32.BF16 R44, R96.reuse, R48, R44 ;  /* 0x00000030602c723c */ /* 0x040ff0000004182c */
[C---:B------:R-:W-:Y:S08]  /*11010*/  HMMA.16816.F32.BF16 R60, R96.reuse, R64, R140 ;  /* 0x00000040603c723c */ /* 0x040ff0000004188c */
[C---:B------:R-:W-:Y:S08]  /*11020*/  HMMA.16816.F32.BF16 R68, R96.reuse, R72, R68 ;  /* 0x000000486044723c */ /* 0x040ff00000041844 */
[C---:B------:R-:W-:Y:S08]  /*11030*/  HMMA.16816.F32.BF16 R76, R96.reuse, R80, R76 ;  /* 0x00000050604c723c */ /* 0x040ff0000004184c */
[C---:B-1----:R-:W-:Y:S08]  /*11040*/  HMMA.16816.F32.BF16 R84, R96.reuse, R88, R136 ;  /* 0x000000586054723c */ /* 0x042ff00000041888 */
[C---:B------:R-:W-:Y:S07]  /*11050*/  HMMA.16816.F32.BF16 R108, R96.reuse, R110, R196 ;  /* 0x0000006e606c723c */ /* 0x040fee00000418c4 */
[C---:B------:R-:W-:Y:S01]  /*11060*/  IADD3 R199, R195.reuse, 0x4000, RZ ;  /* 0x00004000c3c77810 */ /* 0x040fe20007ffe0ff */
[----:B------:R-:W-:Y:S01]  /*11070*/  HMMA.16816.F32.BF16 R116, R96, R118, R176 ;  /* 0x000000766074723c */ /* 0x000fe200000418b0 */
[----:B------:R-:W-:-:S02]  /*11080*/  IADD3 R198, R195, 0x4800, RZ ;  /* 0x00004800c3c67810 */ /* 0x000fc40007ffe0ff */
[C---:B------:R-:W-:Y:S02]  /*11090*/  IADD3 R197, R195.reuse, 0x5000, RZ ;  /* 0x00005000c3c57810 */ /* 0x040fe40007ffe0ff */
[----:B------:R-:W-:-:S03]  /*110a0*/  IADD3 R196, R195, 0x5800, RZ ;  /* 0x00005800c3c47810 */ /* 0x000fc60007ffe0ff */
        /* <DEDUP_REMOVED lines=10> */
[----:B------:R-:W-:Y:S01]  /*11150*/  IADD3 RZ, P0, R228, 0x80, RZ ;  /* 0x00000080e4ff7810 */ /* 0x000fe20007f1e0ff */
[----:B------:R-:W-:Y:S01]  /*11160*/  IMAD.MOV.U32 R102, RZ, RZ, R100 ;  /* 0x000000ffff667224 */ /* 0x000fe200078e0064 */
[----:B------:R-:W-:Y:S01]  /*11170*/  IADD3 R224, P1, R236, 0x40, RZ ;  /* 0x00000040ece07810 */ /* 0x000fe20007f3e0ff */
[----:B------:R-:W-:Y:S01]  /*11180*/  IMAD.MOV.U32 R3, RZ, RZ, R101 ;  /* 0x000000ffff037224 */ /* 0x000fe200078e0065 */
[----:B------:R-:W-:Y:S01]  /*11190*/  IADD3 R226, P2, R228, 0x40, RZ ;  /* 0x00000040e4e27810 */ /* 0x000fe20007f5e0ff */
[----:B------:R-:W-:Y:S01]  /*111a0*/  IMAD.X R227, RZ, RZ, R231, P0 ;  /* 0x000000ffffe37224 */ /* 0x000fe200000e06e7 */
[----:B------:R-:W-:Y:S01]  /*111b0*/  IADD3 R221, P0, R236, 0x80, RZ ;  /* 0x00000080ecdd7810 */ /* 0x000fe20007f1e0ff */
[----:B------:R-:W-:Y:S01]  /*111c0*/  IMAD.MOV.U32 R241, RZ, RZ, c[0x0][0x208] ;  /* 0x00008200fff17624 */ /* 0x000fe200078e00ff */
[----:B------:R-:W-:Y:S01]  /*111d0*/  MOV R208, R207 ;  /* 0x000000cf00d07202 */ /* 0x000fe20000000f00 */
[----:B------:R-:W-:Y:S01]  /*111e0*/  @P4 IMAD.HI.U32 R235, R238, c[0x0][0x2c8], RZ ;  /* 0x0000b200eeeb4a27 */ /* 0x000fe200078e00ff */
[----:B------:R-:W-:-:S02]  /*111f0*/  IADD3 R220, R228, 0x80, RZ ;  /* 0x00000080e4dc7810 */ /* 0x000fc40007ffe0ff */
[----:B------:R-:W-:Y:S01]  /*11200*/  MOV R248, c[0x0][0x20c] ;  /* 0x0000830000f87a02 */ /* 0x000fe20000000f00 */
[----:B------:R-:W-:Y:S01]  /*11210*/  IMAD.MOV.U32 R244, RZ, RZ, -0x40 ;  /* 0xffffffc0fff47424 */ /* 0x000fe200078e00ff */
[----:B------:R-:W-:Y:S01]  /*11220*/  IADD3.X R225, RZ, R231, RZ, P2, !PT ;  /* 0x000000e7ffe17210 */ /* 0x000fe200017fe4ff */
[----:B------:R-:W-:Y:S01]  /*11230*/  IMAD.X R219, RZ, RZ, R233, P1 ;  /* 0x000000ffffdb7224 */ /* 0x000fe200008e06e9 */
[----:B------:R-:W-:Y:S02]  /*11240*/  IADD3.X R218, RZ, R233, RZ, P0, !PT ;  /* 0x000000e9ffda7210 */ /* 0x000fe400007fe4ff */
.L_x_615:
[----:B------:R-:W-:Y:S01]  /*11250*/  ISETP.GE.AND P0, PT, R208, RZ, PT ;  /* 0x000000ffd000720c */ /* 0x000fe20003f06270 */
[----:B------:R-:W-:Y:S04]  /*11260*/  DEPBAR.LE SB0, 0x0 ;  /* 0x000080000000791a */ /* 0x000fe80000000000 */
[----:B------:R-:W-:Y:S01]  /*11270*/  BAR.SYNC.DEFER_BLOCKING 0x0 ;  /* 0x0000000000007b1d */ /* 0x000fe20000010000 */
[----:B------:R-:W-:Y:S02]  /*11280*/  ISETP.NE.AND P4, PT, R240, RZ, PT ;  /* 0x000000fff000720c */ /* 0x000fe40003f85270 */
[----:B------:R-:W-:Y:S05]  /*11290*/  ISETP.NE.AND P3, PT, R249, 0x1, PT ;  /* 0x00000001f900780c */ /* 0x000fea0003f65270 */
[----:B------:R-:W-:Y:S01]  /*112a0*/  @P0 SHF.R.S32.HI R0, RZ, 0x1f, R208 ;  /* 0x0000001fff000819 */ /* 0x000fe200000114d0 */
[----:B------:R-:W-:Y:S04]  /*112b0*/  @P0 IMAD.WIDE.U32 R4, R208, c[0x0][0x208], RZ ;  /* 0x00008200d0040a25 */ /* 0x000fe800078e00ff */
[----:B------:R-:W-:Y:S01]  /*112c0*/  @P0 IMAD R0, R0, c[0x0][0x208], RZ ;  /* 0x0000820000000a24 */ /* 0x000fe200078e02ff */
[----:B------:R-:W-:Y:S03]  /*112d0*/  @P0 SHF.L.U32 R2, R4, 0x6, RZ ;  /* 0x0000000604020819 */ /* 0x000fe600000006ff */
[----:B------:R-:W-:Y:S05]  /*112e0*/  @P0 IMAD R0, R208, c[0x0][0x20c], R0 ;  /* 0x00008300d0000a24 */ /* 0x000fea00078e0200 */
[----:B------:R-:W-:Y:S02]  /*112f0*/  @P0 IADD3 R0, R5, R0, RZ ;  /* 0x0000000005000210 */ /* 0x000fe40007ffe0ff */
[----:B------:R-:W-:Y:S01]  /*11300*/  @P0 IADD3 R5, P1, R2, R236, RZ ;  /* 0x000000ec02050210 */ /* 0x000fe20007f3e0ff */
[----:B------:R-:W-:Y:S01]  /*11310*/  LDSM.16.M88.4 R32, [R191+0xc100] ;  /* 0x00c10000bf20783b */ /* 0x000fe20000000200 */
[----:B------:R-:W-:Y:S02]  /*11320*/  @P0 SHF.L.U64.HI R0, R4, 0x6, R0 ;  /* 0x0000000604000819 */ /* 0x000fe40000010200 */
[C---:B------:R-:W-:Y:S02]  /*11330*/  @P0 LEA R30, P2, R5.reuse, c[0x0][0x1f8], 0x1 ;  /* 0x00007e00051e0a11 */ /* 0x040fe400078408ff */
[----:B------:R-:W-:Y:S02]  /*11340*/  @P0 IADD3.X R4, R0, R233, RZ, P1, !PT ;  /* 0x000000e900040210 */ /* 0x000fe40000ffe4ff */
[----:B------:R-:W-:Y:S01]  /*11350*/  @P0 IADD3 R6, P1, R2, R224, RZ ;  /* 0x000000e002060210 */ /* 0x000fe20007f3e0ff */
[----:B------:R-:W1:Y:S01]  /*11360*/  LDSM.16.M88.4 R8, [R184+0x6100] ;  /* 0x00610000b808783b */ /* 0x000e620000000200 */
[----:B------:R-:W-:Y:S02]  /*11370*/  @P0 LEA.HI.X R31, R5, c[0x0][0x1fc], R4, 0x1, P2 ;  /* 0x00007f00051f0a11 */ /* 0x000fe400010f0c04 */
[----:B------:R-:W-:Y:S02]  /*11380*/  @P0 LEA R22, P2, R6, c[0x0][0x1f8], 0x1 ;  /* 0x00007e0006160a11 */ /* 0x000fe400078408ff */
[----:B------:R-:W-:Y:S02]  /*11390*/  @P0 IADD3.X R5, R0, R219, RZ, P1, !PT ;  /* 0x000000db00050210 */ /* 0x000fe40000ffe4ff */
[C---:B------:R-:W-:Y:S01]  /*113a0*/  @P0 LEA R4, P1, R241.reuse, R2, 0x5 ;  /* 0x00000002f1040211 */ /* 0x040fe200078228ff */
[----:B------:R-:W2:Y:S01]  /*113b0*/  LDSM.16.M88.4 R16, [R184+0x6900] ;  /* 0x00690000b810783b */ /* 0x000ea20000000200 */
[----:B------:R-:W-:Y:S02]  /*113c0*/  @P0 LEA.HI.X R23, R6, c[0x0][0x1fc], R5, 0x1, P2 ;  /* 0x00007f0006170a11 */ /* 0x000fe400010f0c05 */
[----:B------:R-:W-:Y:S02]  /*113d0*/  @P0 IADD3 R5, P2, R2, R221, RZ ;  /* 0x000000dd02050210 */ /* 0x000fe40007f5e0ff */
[----:B------:R-:W-:Y:S02]  /*113e0*/  @P0 LEA.HI.X R2, R241, R0, R248, 0x5, P1 ;  /* 0x00000000f1020211 */ /* 0x000fe400008f2cf8 */
[----:B------:R-:W-:Y:S01]  /*113f0*/  @P0 IADD3.X R0, R0, R218, RZ, P2, !PT ;  /* 0x000000da00000210 */ /* 0x000fe200017fe4ff */
[----:B------:R-:W3:Y:S01]  /*11400*/  LDSM.16.M88.4 R24, [R184+0x7100] ;  /* 0x00710000b818783b */ /* 0x000ee20000000200 */
[C---:B------:R-:W-:Y:S02]  /*11410*/  @P0 LEA R14, P2, R5.reuse, c[0x0][0x1f8], 0x1 ;  /* 0x00007e00050e0a11 */ /* 0x040fe400078408ff */
[----:B------:R-:W-:Y:S02]  /*11420*/  @P0 IADD3 R6, P1, R4, R236, RZ ;  /* 0x000000ec04060210 */ /* 0x000fe40007f3e0ff */
[----:B------:R-:W-:Y:S02]  /*11430*/  @P0 LEA.HI.X R15, R5, c[0x0][0x1fc], R0, 0x1, P2 ;  /* 0x00007f00050f0a11 */ /* 0x000fe400010f0c00 */
[----:B------:R-:W-:Y:S01]  /*11440*/  @P0 IADD3.X R7, R2, R233, RZ, P1, !PT ;  /* 0x000000e902070210 */ /* 0x000fe20000ffe4ff */
[----:B------:R-:W4:Y:S01]  /*11450*/  LDSM.16.M88.4 R136, [R184+0x7900] ;  /* 0x00790000b888783b */ /* 0x000f220000000200 */
[----:B------:R-:W-:Y:S02]  /*11460*/  @P0 LEA R28, P1, R6, c[0x0][0x1f8], 0x1 ;  /* 0x00007e00061c0a11 */ /* 0x000fe400078208ff */
[----:B------:R-:W-:Y:S02]  /*11470*/  @P0 IADD3 R0, P2, R4, R224, RZ ;  /* 0x000000e004000210 */ /* 0x000fe40007f5e0ff */
[----:B------:R-:W-:Y:S02]  /*11480*/  @P0 LEA.HI.X R29, R6, c[0x0][0x1fc], R7, 0x1, P1 ;  /* 0x00007f00061d0a11 */ /* 0x000fe400008f0c07 */
[----:B------:R-:W-:Y:S01]  /*11490*/  @P0 IADD3.X R5, R2, R219, RZ, P2, !PT ;  /* 0x000000db02050210 */ /* 0x000fe200017fe4ff */
[----:B------:R-:W-:Y:S01]  /*114a0*/  LDSM.16.M88.4 R140, [R192+0xc100] ;  /* 0x00c10000c08c783b */ /* 0x000fe20000000200 */
[----:B------:R-:W-:Y:S02]  /*114b0*/  @P0 LEA R20, P2, R0, c[0x0][0x1f8], 0x1 ;  /* 0x00007e0000140a11 */ /* 0x000fe400078408ff */
[----:B------:R-:W-:Y:S02]  /*114c0*/  @P0 IADD3 R4, P1, R4, R221, RZ ;  /* 0x000000dd04040210 */ /* 0x000fe40007f3e0ff */
[----:B------:R-:W-:Y:S02]  /*114d0*/  @P0 LEA.HI.X R21, R0, c[0x0][0x1fc], R5, 0x1, P2 ;  /* 0x00007f0000150a11 */ /* 0x000fe400010f0c05 */
[----:B------:R-:W-:Y:S01]  /*114e0*/  @P0 IADD3.X R2, R2, R218, RZ, P1, !PT ;  /* 0x000000da02020210 */ /* 0x000fe20000ffe4ff */
[----:B------:R-:W5:Y:S01]  /*114f0*/  LDSM.16.M88.4 R144, [R195] ;  /* 0x00000000c390783b */ /* 0x000f620000000200 */
[C---:B------:R-:W-:Y:S02]  /*11500*/  @P0 LEA R12, P1, R4.reuse, c[0x0][0x1f8], 0x1 ;  /* 0x00007e00040c0a11 */ /* 0x040fe400078208ff */
[----:B------:R-:W-:Y:S02]  /*11510*/  MOV R0, R238 ;  /* 0x000000ee00007202 */ /* 0x000fe40000000f00 */
[----:B------:R-:W-:Y:S02]  /*11520*/  @P0 LEA.HI.X R13, R4, c[0x0][0x1fc], R2, 0x1, P1 ;  /* 0x00007f00040d0a11 */ /* 0x000fe400008f0c02 */
[C---:B-1----:R-:W-:Y:S01]  /*11530*/  HMMA.16816.F32.BF16 R4, R32.reuse, R8, RZ ;  /* 0x000000082004723c */ /* 0x042fe200000418ff */
[----:B------:R-:W1:Y:S02]  /*11540*/  LDSM.16.M88.4 R148, [R206] ;  /* 0x00000000ce94783b */ /* 0x000e640000000200 */
[----:B------:R-:W-:Y:S05]  /*11550*/  @P3 SHF.R.U32.HI R0, RZ, c[0x0][0x2cc], R235 ;  /* 0x0000b300ff003a19 */ /* 0x000fea00000116eb */
[C---:B------:R-:W-:Y:S01]  /*11560*/  HMMA.16816.F32.BF16 R8, R32.reuse, R10, RZ ;  /* 0x0000000a2008723c */ /* 0x040fe200000418ff */
[----:B------:R-:W1:Y:S08]  /*11570*/  LDSM.16.M88.4 R152, [R205] ;  /* 0x00000000cd98783b */ /* 0x000e700000000200 */
[----:B------:R-:W1:Y:S08]  /*11580*/  LDSM.16.M88.4 R156, [R204] ;  /* 0x00000000cc9c783b */ /* 0x000e700000000200 */
[----:B------:R-:W-:Y:S01]  /*11590*/  @!PT LDS RZ, [RZ] ;  /* 0x00000000fffff984 */ /* 0x000fe20000000800 */
[----:B------:R-:W-:Y:S01]  /*115a0*/  @!PT LDS RZ, [RZ] ;  /* 0x00000000fffff984 */ /* 0x000fe20000000800 */
[----:B------:R-:W-:Y:S01]  /*115b0*/  @!PT LDS RZ, [RZ] ;  /* 0x00000000fffff984 */ /* 0x000fe20000000800 */
[----:B------:R4:W-:Y:S08]  /*115c0*/  @P0 LDGSTS.E.BYPASS.LTC128B.128 [R209+0x100], [R30.64], !P5 ;  /* 0x001000001ed10fae */ /* 0x0009f0000e901d46 */
[----:B------:R3:W-:Y:S08]  /*115d0*/  @P0 LDGSTS.E.BYPASS.LTC128B.128 [R209+0x2100], [R22.64], !P6 ;  /* 0x0210000016d10fae */ /* 0x0007f0000f101d46 */
[----:B------:R2:W-:Y:S08]  /*115e0*/  @P0 LDGSTS.E.BYPASS.LTC128B.128 [R209+0x4100], [R14.64], !P4 ;  /* 0x041000000ed10fae */ /* 0x0005f0000e101d46 */
[----:B------:R4:W-:Y:S08]  /*115f0*/  @P0 LDGSTS.E.BYPASS.LTC128B.128 [R209+0x1100], [R28.64], !P5 ;  /* 0x011000001cd10fae */ /* 0x0009f0000e901d46 */
[----:B------:R3:W-:Y:S08]  /*11600*/  @P0 LDGSTS.E.BYPASS.LTC128B.128 [R209+0x3100], [R20.64], !P6 ;  /* 0x0310000014d10fae */ /* 0x0007f0000f101d46 */
[----:B------:R2:W-:Y:S08]  /*11610*/  @P0 LDGSTS.E.BYPASS.LTC128B.128 [R209+0x5100], [R12.64], !P4 ;  /* 0x051000000cd10fae */ /* 0x0005f0000e101d46 */
[----:B------:R-:W-:Y:S08]  /*11620*/  LDSM.16.M88.4 R160, [R194+0xc100] ;  /* 0x00c10000c2a0783b */ /* 0x000ff00000000200 */
[----:B------:R-:W0:Y:S08]  /*11630*/  LDGDEPBAR ;  /* 0x00000000000079af */ /* 0x000e300000000000 */
[----:B------:R-:W1:Y:S01]  /*11640*/  LDSM.16.M88.4 R164, [R190+0x6100] ;  /* 0x00610000bea4783b */ /* 0x000e620000000200 */
[C---:B--2---:R-:W-:Y:S07]  /*11650*/  HMMA.16816.F32.BF16 R12, R32.reuse, R16, RZ ;  /* 0x00000010200c723c */ /* 0x044fee00000418ff */
[----:B------:R-:W-:Y:S01]  /*11660*/  LDSM.16.M88.4 R168, [R190+0x7100] ;  /* 0x00710000bea8783b */ /* 0x000fe20000000200 */
[C---:B------:R-:W-:Y:S07]  /*11670*/  HMMA.16816.F32.BF16 R16, R32.reuse, R18, RZ ;  /* 0x000000122010723c */ /* 0x040fee00000418ff */
[----:B------:R-:W-:Y:S01]  /*11680*/  LDSM.16.M88.4 R172, [R190+0x7900] ;  /* 0x00790000beac783b */ /* 0x000fe20000000200 */
[C---:B---3--:R-:W-:Y:S07]  /*11690*/  HMMA.16816.F32.BF16 R20, R32.reuse, R24, RZ ;  /* 0x000000182014723c */ /* 0x048fee00000418ff */
[----:B------:R-:W-:Y:S01]  /*116a0*/  LDSM.16.M88.4 R176, [R193+0xc100] ;  /* 0x00c10000c1b0783b */ /* 0x000fe20000000200 */
[C---:B------:R-:W-:Y:S07]  /*116b0*/  HMMA.16816.F32.BF16 R24, R32.reuse, R26, RZ ;  /* 0x0000001a2018723c */ /* 0x040fee00000418ff */
[----:B------:R-:W-:Y:S01]  /*116c0*/  LDSM.16.M88.4 R180, [R189] ;  /* 0x00000000bdb4783b */ /* 0x000fe20000000200 */
[C---:B----4-:R-:W-:Y:S07]  /*116d0*/  HMMA.16816.F32.BF16 R28, R32.reuse, R136, RZ ;  /* 0x00000088201c723c */ /* 0x050fee00000418ff */
[----:B------:R-:W-:Y:S01]  /*116e0*/  SHFL.IDX PT, R2, R0, RZ, 0x1c1f ;  /* 0x001c1fff00027589 */ /* 0x000fe200000e0000 */
[----:B------:R-:W-:Y:S07]  /*116f0*/  HMMA.16816.F32.BF16 R32, R32, R138, RZ ;  /* 0x0000008a2020723c */ /* 0x000fee00000418ff */
[----:B------:R-:W2:Y:S01]  /*11700*/  LDSM.16.M88.4 R136, [R190+0x6900] ;  /* 0x00690000be88783b */ /* 0x000ea20000000200 */
[C---:B-----5:R-:W-:Y:S08]  /*11710*/  HMMA.16816.F32.BF16 R4, R140.reuse, R144, R4 ;  /* 0x000000908c04723c */ /* 0x060ff00000041804 */
[C---:B------:R-:W-:Y:S01]  /*11720*/  HMMA.16816.F32.BF16 R8, R140.reuse, R146, R8 ;  /* 0x000000928c08723c */ /* 0x040fe20000041808 */
[----:B------:R-:W-:Y:S07]  /*11730*/  LDSM.16.M88.4 R144, [R189+0x1000] ;  /* 0x00100000bd90783b */ /* 0x000fee0000000200 */
[C---:B-1----:R-:W-:Y:S08]  /*11740*/  HMMA.16816.F32.BF16 R12, R140.reuse, R148, R12 ;  /* 0x000000948c0c723c */ /* 0x042ff0000004180c */
[C---:B------:R-:W-:Y:S01]  /*11750*/  HMMA.16816.F32.BF16 R16, R140.reuse, R150, R16 ;  /* 0x000000968c10723c */ /* 0x040fe20000041810 */
[----:B------:R-:W-:Y:S07]  /*11760*/  LDSM.16.M88.4 R148, [R189+0x1800] ;  /* 0x00180000bd94783b */ /* 0x000fee0000000200 */
[C---:B------:R-:W-:Y:S08]  /*11770*/  HMMA.16816.F32.BF16 R20, R140.reuse, R152, R20 ;  /* 0x000000988c14723c */ /* 0x040ff00000041814 */
[C---:B------:R-:W-:Y:S01]  /*11780*/  HMMA.16816.F32.BF16 R24, R140.reuse, R154, R24 ;  /* 0x0000009a8c18723c */ /* 0x040fe20000041818 */
[----:B------:R-:W-:Y:S07]  /*11790*/  LDSM.16.M88.4 R152, [R191+0x10100] ;  /* 0x01010000bf98783b */ /* 0x000fee0000000200 */
[C---:B------:R-:W-:Y:S08]  /*117a0*/  HMMA.16816.F32.BF16 R28, R140.reuse, R156, R28 ;  /* 0x0000009c8c1c723c */ /* 0x040ff0000004181c */
[----:B------:R-:W-:Y:S01]  /*117b0*/  HMMA.16816.F32.BF16 R32, R140, R158, R32 ;  /* 0x0000009e8c20723c */ /* 0x000fe20000041820 */
[----:B------:R-:W1:Y:S07]  /*117c0*/  LDSM.16.M88.4 R140, [R189+0x800] ;  /* 0x00080000bd8c783b */ /* 0x000e6e0000000200 */
[C---:B------:R-:W-:Y:S01]  /*117d0*/  HMMA.16816.F32.BF16 R4, R160.reuse, R164, R4 ;  /* 0x000000a4a004723c */ /* 0x040fe20000041804 */
[----:B------:R-:W3:Y:S07]  /*117e0*/  LDSM.16.M88.4 R156, [R184+0x8100] ;  /* 0x00810000b89c783b */ /* 0x000eee0000000200 */
[C---:B------:R-:W-:Y:S01]  /*117f0*/  HMMA.16816.F32.BF16 R8, R160.reuse, R166, R8 ;  /* 0x000000a6a008723c */ /* 0x040fe20000041808 */
[----:B------:R-:W-:Y:S07]  /*11800*/  LDSM.16.M88.4 R164, [R184+0x9900] ;  /* 0x00990000b8a4783b */ /* 0x000fee0000000200 */
[C---:B--2---:R-:W-:Y:S08]  /*11810*/  HMMA.16816.F32.BF16 R12, R160.reuse, R136, R12 ;  /* 0x00000088a00c723c */ /* 0x044ff0000004180c */
[C---:B------:R-:W-:Y:S01]  /*11820*/  HMMA.16816.F32.BF16 R16, R160.reuse, R138, R16 ;  /* 0x0000008aa010723c */ /* 0x040fe20000041810 */
[----:B------:R-:W2:Y:S07]  /*11830*/  LDSM.16.M88.4 R136, [R184+0x8900] ;  /* 0x00890000b888783b */ /* 0x000eae0000000200 */
[C---:B------:R-:W-:Y:S08]  /*11840*/  HMMA.16816.F32.BF16 R20, R160.reuse, R168, R20 ;  /* 0x000000a8a014723c */ /* 0x040ff00000041814 */
[C---:B------:R-:W-:Y:S01]  /*11850*/  HMMA.16816.F32.BF16 R24, R160.reuse, R170, R24 ;  /* 0x000000aaa018723c */ /* 0x040fe20000041818 */
[----:B------:R-:W-:Y:S07]  /*11860*/  LDSM.16.M88.4 R168, [R192+0x10100] ;  /* 0x01010000c0a8783b */ /* 0x000fee0000000200 */
[C---:B------:R-:W-:Y:S08]  /*11870*/  HMMA.16816.F32.BF16 R28, R160.reuse, R172, R28 ;  /* 0x000000aca01c723c */ /* 0x040ff0000004181c */
[----:B------:R-:W-:Y:S01]  /*11880*/  HMMA.16816.F32.BF16 R32, R160, R174, R32 ;  /* 0x000000aea020723c */ /* 0x000fe20000041820 */
[----:B------:R-:W4:Y:S07]  /*11890*/  LDSM.16.M88.4 R160, [R184+0x9100] ;  /* 0x00910000b8a0783b */ /* 0x000f2e0000000200 */
[C---:B------:R-:W-:Y:S01]  /*118a0*/  HMMA.16816.F32.BF16 R4, R176.reuse, R180, R4 ;  /* 0x000000b4b004723c */ /* 0x040fe20000041804 */
[----:B------:R-:W5:Y:S07]  /*118b0*/  LDSM.16.M88.4 R172, [R203] ;  /* 0x00000000cbac783b */ /* 0x000f6e0000000200 */
        /* <DEDUP_REMOVED lines=15> */
[C---:B--2---:R-:W-:Y:S08]  /*119b0*/  HMMA.16816.F32.BF16 R12, R152.reuse, R136, R12 ;  /* 0x00000088980c723c */ /* 0x044ff0000004180c */
[C---:B------:R-:W-:Y:S01]  /*119c0*/  HMMA.16816.F32.BF16 R16, R152.reuse, R138, R16 ;  /* 0x0000008a9810723c */ /* 0x040fe20000041810 */
[----:B------:R-:W2:Y:S07]  /*119d0*/  LDSM.16.M88.4 R136, [R190+0x8900] ;  /* 0x00890000be88783b */ /* 0x000eae0000000200 */
[C---:B----4-:R-:W-:Y:S08]  /*119e0*/  HMMA.16816.F32.BF16 R20, R152.reuse, R160, R20 ;  /* 0x000000a09814723c */ /* 0x050ff00000041814 */
[C---:B------:R-:W-:Y:S01]  /*119f0*/  HMMA.16816.F32.BF16 R24, R152.reuse, R162, R24 ;  /* 0x000000a29818723c */ /* 0x040fe20000041818 */
[----:B------:R-:W-:Y:S07]  /*11a00*/  LDSM.16.M88.4 R160, [R193+0x10100] ;  /* 0x01010000c1a0783b */ /* 0x000fee0000000200 */
[C---:B------:R-:W-:Y:S08]  /*11a10*/  HMMA.16816.F32.BF16 R28, R152.reuse, R164, R28 ;  /* 0x000000a4981c723c */ /* 0x040ff0000004181c */
[----:B------:R-:W-:Y:S01]  /*11a20*/  HMMA.16816.F32.BF16 R32, R152, R166, R32 ;  /* 0x000000a69820723c */ /* 0x000fe20000041820 */
[----:B------:R-:W4:Y:S07]  /*11a30*/  LDSM.16.M88.4 R152, [R190+0x9100] ;  /* 0x00910000be98783b */ /* 0x000f2e0000000200 */
[C---:B-----5:R-:W-:Y:S01]  /*11a40*/  HMMA.16816.F32.BF16 R4, R168.reuse, R172, R4 ;  /* 0x000000aca804723c */ /* 0x060fe20000041804 */
[----:B------:R-:W5:Y:S07]  /*11a50*/  LDSM.16.M88.4 R164, [R189+0x2000] ;  /* 0x00200000bda4783b */ /* 0x000f6e0000000200 */
        /* <DEDUP_REMOVED lines=23> */
[----:B------:R-:W2:Y:S07]  /*11bd0*/  LDSM.16.M88.4 R156, [R184+0xb900] ;  /* 0x00b90000b89c783b */ /* 0x000eae0000000200 */
[C---:B-----5:R-:W-:Y:S01]  /*11be0*/  HMMA.16816.F32.BF16 R4, R160.reuse, R164, R4 ;  /* 0x000000a4a004723c */ /* 0x060fe20000041804 */
[----:B------:R-:W5:Y:S07]  /*11bf0*/  LDSM.16.M88.4 R176, [R192+0x14100] ;  /* 0x01410000c0b0783b */ /* 0x000f6e0000000200 */
        /* <DEDUP_REMOVED lines=35> */
[C---:B--2---:R-:W-:Y:S08]  /*11e30*/  HMMA.16816.F32.BF16 R12, R160.reuse, R136, R12 ;  /* 0x00000088a00c723c */ /* 0x044ff0000004180c */
[C---:B------:R-:W-:Y:S01]  /*11e40*/  HMMA.16816.F32.BF16 R16, R160.reuse, R138, R16 ;  /* 0x0000008aa010723c */ /* 0x040fe20000041810 */
[----:B------:R-:W1:Y:S07]  /*11e50*/  LDSM.16.M88.4 R136, [R189+0x4800] ;  /* 0x00480000bd88783b */ /* 0x000e6e0000000200 */
[C---:B----4-:R-:W-:Y:S08]  /*11e60*/  HMMA.16816.F32.BF16 R20, R160.reuse, R152, R20 ;  /* 0x00000098a014723c */ /* 0x050ff00000041814 */
[C---:B------:R-:W-:Y:S08]  /*11e70*/  HMMA.16816.F32.BF16 R24, R160.reuse, R154, R24 ;  /* 0x0000009aa018723c */ /* 0x040ff00000041818 */
[C---:B------:R-:W-:Y:S08]  /*11e80*/  HMMA.16816.F32.BF16 R28, R160.reuse, R156, R28 ;  /* 0x0000009ca01c723c */ /* 0x040ff0000004181c */
[----:B------:R-:W-:Y:S08]  /*11e90*/  HMMA.16816.F32.BF16 R32, R160, R158, R32 ;  /* 0x0000009ea020723c */ /* 0x000ff00000041820 */
[C---:B-----5:R-:W-:Y:S08]  /*11ea0*/  HMMA.16816.F32.BF16 R4, R168.reuse, R172, R4 ;  /* 0x000000aca804723c */ /* 0x060ff00000041804 */
        /* <DEDUP_REMOVED lines=17> */
[----:B------:R-:W-:Y:S01]  /*11fc0*/  MUFU.TANH R143, R6 ;  /* 0x00000006008f7308 */ /* 0x000fe20000002400 */
[----:B------:R-:W-:Y:S02]  /*11fd0*/  FMUL.FTZ R16, R16, c[0x0][0x320] ;  /* 0x0000c80010107a20 */ /* 0x000fe40000410000 */
[----:B------:R-:W-:Y:S02]  /*11fe0*/  FMUL.FTZ R14, R14, c[0x0][0x320] ;  /* 0x0000c8000e0e7a20 */ /* 0x000fe40000410000 */
[----:B------:R-:W-:Y:S02]  /*11ff0*/  FMUL.FTZ R17, R17, c[0x0][0x320] ;  /* 0x0000c80011117a20 */ /* 0x000fe40000410000 */
[----:B------:R-:W-:Y:S03]  /*12000*/  FMUL.FTZ R15, R15, c[0x0][0x320] ;  /* 0x0000c8000f0f7a20 */ /* 0x000fe60000410000 */
[----:B------:R3:W-:Y:S10]  /*12010*/  MUFU.TANH R142, R7 ;  /* 0x00000007008e7308 */ /* 0x0007f40000002400 */
[----:B------:R-:W4:Y:S10]  /*12020*/  MUFU.TANH R141, R8 ;  /* 0x00000008008d7308 */ /* 0x000f340000002400 */
[----:B------:R-:W5:Y:S01]  /*12030*/  MUFU.TANH R136, R9 ;  /* 0x0000000900887308 */ /* 0x000f620000002400 */
[----:B---3--:R-:W3:Y:S09]  /*12040*/  LDSM.16.M88.4 R4, [R189+0x5000] ;  /* 0x00500000bd04783b */ /* 0x008ef20000000200 */
[----:B------:R-:W-:Y:S10]  /*12050*/  MUFU.TANH R103, R10 ;  /* 0x0000000a00677308 */ /* 0x000ff40000002400 */
[----:B------:R1:W-:Y:S10]  /*12060*/  MUFU.TANH R101, R11 ;  /* 0x0000000b00657308 */ /* 0x0003f40000002400 */
[----:B------:R-:W-:Y:S10]  /*12070*/  MUFU.TANH R13, R13 ;  /* 0x0000000d000d7308 */ /* 0x000ff40000002400 */
[----:B------:R4:W-:Y:S01]  /*12080*/  MUFU.TANH R148, R18 ;  /* 0x0000001200947308 */ /* 0x0009e20000002400 */
[C---:B---3--:R-:W-:Y:S01]  /*12090*/  HMMA.16816.F32.BF16 R20, R168.reuse, R4, R20 ;  /* 0x00000004a814723c */ /* 0x048fe20000041814 */
[----:B-1----:R-:W1:Y:S01]  /*120a0*/  LDSM.16.M88.4 R8, [R189+0x5800] ;  /* 0x00580000bd08783b */ /* 0x002e620000000200 */
[----:B------:R-:W-:Y:S07]  /*120b0*/  DEPBAR.LE SB0, 0x0 ;  /* 0x000080000000791a */ /* 0x000fee0000000000 */
[----:B------:R-:W-:Y:S01]  /*120c0*/  MUFU.TANH R16, R16 ;  /* 0x0000001000107308 */ /* 0x000fe20000002400 */
[C---:B------:R-:W-:Y:S01]  /*120d0*/  HMMA.16816.F32.BF16 R24, R168.reuse, R6, R24 ;  /* 0x00000006a818723c */ /* 0x040fe20000041818 */
[----:B------:R3:W1:Y:S08]  /*120e0*/  SHFL.IDX PT, R4, R0, 0x1, 0x1c1f ;  /* 0x003c1f0000047f89 */ /* 0x00067000000e0000 */
[----:B------:R5:W-:Y:S01]  /*120f0*/  MUFU.TANH R149, R19 ;  /* 0x0000001300957308 */ /* 0x000be20000002400 */
[----:B------:R-:W-:Y:S04]  /*12100*/  BAR.SYNC.DEFER_BLOCKING 0x0 ;  /* 0x0000000000007b1d */ /* 0x000fe80000010000 */
[----:B------:R-:W-:Y:S02]  /*12110*/  FMUL.FTZ R23, R23, c[0x0][0x320] ;  /* 0x0000c80017177a20 */ /* 0x000fe40000410000 */
[----:B------:R-:W-:Y:S02]  /*12120*/  FMUL.FTZ R20, R20, c[0x0][0x320] ;  /* 0x0000c80014147a20 */ /* 0x000fe40000410000 */
[----:B------:R-:W-:Y:S02]  /*12130*/  FMUL.FTZ R22, R22, c[0x0][0x320] ;  /* 0x0000c80016167a20 */ /* 0x000fe40000410000 */
[----:B------:R-:W-:Y:S02]  /*12140*/  FMUL.FTZ R21, R21, c[0x0][0x320] ;  /* 0x0000c80015157a20 */ /* 0x000fe40000410000 */
[----:B---3--:R-:W-:Y:S02]  /*12150*/  IMAD R0, R208, R244, 0x1 ;  /* 0x00000001d0007424 */ /* 0x008fe400078e02f4 */
[----:B------:R-:W-:Y:S02]  /*12160*/  FMUL.FTZ R24, R24, c[0x0][0x320] ;  /* 0x0000c80018187a20 */ /* 0x000fe40000410000 */
[----:B------:R-:W-:Y:S01]  /*12170*/  FMUL.FTZ R25, R25, c[0x0][0x320] ;  /* 0x0000c80019197a20 */ /* 0x000fe20000410000 */
[----:B------:R-:W-:Y:S01]  /*12180*/  IADD3 R0, R232, R0, -R239 ;  /* 0x00000000e8007210 */ /* 0x000fe20007ffe8ef */
[----:B------:R-:W-:Y:S02]  /*12190*/  FMUL.FTZ R26, R26, c[0x0][0x320] ;  /* 0x0000c8001a1a7a20 */ /* 0x000fe40000410000 */
[----:B------:R-:W-:Y:S01]  /*121a0*/  FMUL.FTZ R27, R27, c[0x0][0x320] ;  /* 0x0000c8001b1b7a20 */ /* 0x000fe20000410000 */
[C---:B-1----:R-:W-:Y:S01]  /*121b0*/  HMMA.16816.F32.BF16 R28, R168.reuse, R8, R28 ;  /* 0x00000008a81c723c */ /* 0x042fe2000004181c */
[----:B------:R-:W1:Y:S02]  /*121c0*/  MUFU.TANH R140, R12 ;  /* 0x0000000c008c7308 */ /* 0x000e640000002400 */
[----:B------:R-:W-:Y:S04]  /*121d0*/  IADD3 R0, R0, -R242, RZ ;  /* 0x800000f200007210 */ /* 0x000fe80007ffe0ff */
[----:B------:R-:W-:Y:S01]  /*121e0*/  IADD3 R2, R0, R2, RZ ;  /* 0x0000000200027210 */ /* 0x000fe20007ffe0ff */
[----:B------:R-:W-:Y:S03]  /*121f0*/  HMMA.16816.F32.BF16 R32, R168, R10, R32 ;  /* 0x0000000aa820723c */ /* 0x000fe60000041820 */
[----:B------:R3:W-:Y:S01]  /*12200*/  MUFU.TANH R7, R22 ;  /* 0x0000001600077308 */ /* 0x0007e20000002400 */
[C---:B------:R-:W-:Y:S02]  /*12210*/  ISETP.GT.AND P0, PT, R2.reuse, RZ, PT ;  /* 0x000000ff0200720c */ /* 0x040fe40003f04270 */
[C---:B------:R-:W-:Y:S02]  /*12220*/  ISETP.GT.AND P2, PT, R2.reuse, 0x1, PT ;  /* 0x000000010200780c */ /* 0x040fe40003f44270 */
[----:B------:R-:W-:Y:S02]  /*12230*/  FSEL R10, R145, -INF , P0 ;  /* 0xff800000910a7808 */ /* 0x000fe40000000000 */
[----:B------:R-:W-:Y:S02]  /*12240*/  ISETP.GT.AND P3, PT, R2, 0x8, PT ;  /* 0x000000080200780c */ /* 0x000fe40003f64270 */
[----:B--2---:R-:W-:Y:S01]  /*12250*/  FSEL R11, R144, -INF , P2 ;  /* 0xff800000900b7808 */ /* 0x004fe20001000000 */
[----:B------:R2:W-:Y:S01]  /*12260*/  MUFU.TANH R12, R20 ;  /* 0x00000014000c7308 */ /* 0x0005e20000002400 */
[----:B------:R-:W-:Y:S02]  /*12270*/  IADD3 R0, R0, R4, RZ ;  /* 0x0000000400007210 */ /* 0x000fe40007ffe0ff */
[----:B------:R-:W-:Y:S01]  /*12280*/  FMNMX.FTZ R4, R10, R3, !PT ;  /* 0x000000030a047209 */ /* 0x000fe20007810000 */
[----:B------:R-:W-:Y:S01]  /*12290*/  FMUL.FTZ R28, R28, c[0x0][0x320] ;  /* 0x0000c8001c1c7a20 */ /* 0x000fe20000410000 */
[----:B------:R-:W-:Y:S01]  /*122a0*/  ISETP.GT.AND P2, PT, R2, 0x9, PT ;  /* 0x000000090200780c */ /* 0x000fe20003f44270 */
[----:B------:R-:W-:Y:S01]  /*122b0*/  FMUL.FTZ R29, R29, c[0x0][0x320] ;  /* 0x0000c8001d1d7a20 */ /* 0x000fe20000410000 */
[----:B------:R-:W-:Y:S01]  /*122c0*/  FMNMX.FTZ R4, R11, R4, !PT ;  /* 0x000000040b047209 */ /* 0x000fe20007810000 */
[----:B------:R-:W-:Y:S01]  /*122d0*/  FMUL.FTZ R30, R30, c[0x0][0x320] ;  /* 0x0000c8001e1e7a20 */ /* 0x000fe20000410000 */
[----:B----4-:R-:W-:Y:S01]  /*122e0*/  FSEL R18, R141, -INF , P3 ;  /* 0xff8000008d127808 */ /* 0x010fe20001800000 */
[----:B------:R4:W-:Y:S01]  /*122f0*/  MUFU.TANH R5, R21 ;  /* 0x0000001500057308 */ /* 0x0009e20000002400 */
[----:B-----5:R-:W-:Y:S01]  /*12300*/  FSEL R19, R136, -INF , P2 ;  /* 0xff80000088137808 */ /* 0x020fe20001000000 */
[----:B------:R-:W-:Y:S01]  /*12310*/  FMUL.FTZ R32, R32, c[0x0][0x320] ;  /* 0x0000c80020207a20 */ /* 0x000fe20000410000 */
[----:B------:R-:W-:Y:S01]  /*12320*/  ISETP.GT.AND P3, PT, R2, 0x10, PT ;  /* 0x000000100200780c */ /* 0x000fe20003f64270 */
[----:B------:R-:W-:Y:S01]  /*12330*/  FMUL.FTZ R33, R33, c[0x0][0x320] ;  /* 0x0000c80021217a20 */ /* 0x000fe20000410000 */
[----:B------:R-:W-:Y:S01]  /*12340*/  FMNMX.FTZ R4, R18, R4, !PT ;  /* 0x0000000412047209 */ /* 0x000fe20007810000 */
[----:B------:R-:W-:Y:S01]  /*12350*/  FMUL.FTZ R6, R31, c[0x0][0x320] ;  /* 0x0000c8001f067a20 */ /* 0x000fe20000410000 */
[----:B-1----:R-:W-:Y:S01]  /*12360*/  FSEL R140, R140, -INF , P3 ;  /* 0xff8000008c8c7808 */ /* 0x002fe20001800000 */
[----:B------:R-:W-:Y:S01]  /*12370*/  FMUL.FTZ R34, R34, c[0x0][0x320] ;  /* 0x0000c80022227a20 */ /* 0x000fe20000410000 */
[----:B------:R-:W-:Y:S01]  /*12380*/  ISETP.GT.AND P1, PT, R0, RZ, PT ;  /* 0x000000ff0000720c */ /* 0x000fe20003f24270 */
[----:B------:R-:W1:Y:S01]  /*12390*/  MUFU.TANH R14, R14 ;  /* 0x0000000e000e7308 */ /* 0x000e620000002400 */
[----:B------:R-:W-:Y:S01]  /*123a0*/  ISETP.GT.AND P2, PT, R2, 0x11, PT ;  /* 0x000000110200780c */ /* 0x000fe20003f44270 */
[----:B------:R-:W-:Y:S01]  /*123b0*/  FMUL.FTZ R35, R35, c[0x0][0x320] ;  /* 0x0000c80023237a20 */ /* 0x000fe20000410000 */
[----:B------:R-:W-:Y:S02]  /*123c0*/  FMNMX.FTZ R4, R19, R4, !PT ;  /* 0x0000000413047209 */ /* 0x000fe40007810000 */
[----:B------:R-:W-:Y:S02]  /*123d0*/  FSEL R141, R13, -INF , P2 ;  /* 0xff8000000d8d7808 */ /* 0x000fe40001000000 */
[----:B------:R-:W-:Y:S02]  /*123e0*/  FMNMX.FTZ R4, R140, R4, !PT ;  /* 0x000000048c047209 */ /* 0x000fe40007810000 */
[----:B---3--:R-:W-:Y:S01]  /*123f0*/  FSEL R22, R143, -INF , P1 ;  /* 0xff8000008f167808 */ /* 0x008fe20000800000 */
[----:B------:R-:W3:Y:S01]  /*12400*/  MUFU.TANH R17, R17 ;  /* 0x0000001100117308 */ /* 0x000ee20000002400 */
[----:B------:R-:W-:Y:S02]  /*12410*/  ISETP.GT.AND P1, PT, R0, 0x8, PT ;  /* 0x000000080000780c */ /* 0x000fe40003f24270 */
[----:B------:R-:W-:Y:S02]  /*12420*/  ISETP.GT.AND P3, PT, R2, 0x18, PT ;  /* 0x000000180200780c */ /* 0x000fe40003f64270 */
[----:B------:R-:W-:Y:S02]  /*12430*/  FMNMX.FTZ R4, R141, R4, !PT ;  /* 0x000000048d047209 */ /* 0x000fe40007810000 */
[----:B------:R-:W-:Y:S02]  /*12440*/  FSEL R146, R16, -INF , P3 ;  /* 0xff80000010927808 */ /* 0x000fe40001800000 */
[C---:B------:R-:W-:Y:S01]  /*12450*/  ISETP.GT.AND P0, PT, R0.reuse, 0x1, PT ;  /* 0x000000010000780c */ /* 0x040fe20003f04270 */
[----:B------:R5:W-:Y:S01]  /*12460*/  MUFU.TANH R100, R23 ;  /* 0x0000001700647308 */ /* 0x000be20000002400 */
[----:B--2---:R-:W-:Y:S02]  /*12470*/  FSEL R20, R103, -INF , P1 ;  /* 0xff80000067147808 */ /* 0x004fe40000800000 */
[----:B------:R-:W-:Y:S02]  /*12480*/  ISETP.GT.AND P1, PT, R0, 0x10, PT ;  /* 0x000000100000780c */ /* 0x000fe40003f24270 */
[----:B------:R-:W-:Y:S02]  /*12490*/  ISETP.GT.AND P2, PT, R2, 0x19, PT ;  /* 0x000000190200780c */ /* 0x000fe40003f44270 */
[----:B------:R-:W-:Y:S02]  /*124a0*/  FMNMX.FTZ R4, R146, R4, !PT ;  /* 0x0000000492047209 */ /* 0x000fe40007810000 */
[----:B----4-:R-:W-:Y:S01]  /*124b0*/  FSEL R21, R142, -INF , P0 ;  /* 0xff8000008e157808 */ /* 0x010fe20000000000 */
[----:B------:R-:W2:Y:S01]  /*124c0*/  MUFU.TANH R15, R15 ;  /* 0x0000000f000f7308 */ /* 0x000ea20000002400 */
[----:B-1----:R-:W-:Y:S02]  /*124d0*/  FSEL R142, R14, -INF , P1 ;  /* 0xff8000000e8e7808 */ /* 0x002fe40000800000 */
[C---:B------:R-:W-:Y:S02]  /*124e0*/  ISETP.GT.AND P0, PT, R0.reuse, 0x9, PT ;  /* 0x000000090000780c */ /* 0x040fe40003f04270 */
[----:B---3--:R-:W-:Y:S02]  /*124f0*/  FSEL R147, R17, -INF , P2 ;  /* 0xff80000011937808 */ /* 0x008fe40001000000 */
[----:B------:R-:W-:Y:S02]  /*12500*/  ISETP.GT.AND P1, PT, R0, 0x18, PT ;  /* 0x000000180000780c */ /* 0x000fe40003f24270 */
[----:B------:R-:W-:Y:S01]  /*12510*/  ISETP.GT.AND P2, PT, R2, 0x20, PT ;  /* 0x000000200200780c */ /* 0x000fe20003f44270 */
[----:B------:R-:W1:Y:S01]  /*12520*/  MUFU.TANH R24, R24 ;  /* 0x0000001800187308 */ /* 0x000e620000002400 */
[----:B------:R-:W-:Y:S02]  /*12530*/  FSEL R148, R148, -INF , P1 ;  /* 0xff80000094947808 */ /* 0x000fe40000800000 */
[----:B------:R-:W-:Y:S02]  /*12540*/  FSEL R151, R12, -INF , P2 ;  /* 0xff8000000c977808 */ /* 0x000fe40001000000 */
[----:B-----5:R-:W-:Y:S02]  /*12550*/  FSEL R23, R101, -INF , P0 ;  /* 0xff80000065177808 */ /* 0x020fe40000000000 */
[----:B------:R-:W-:Y:S02]  /*12560*/  FMNMX.FTZ R4, R147, R4, !PT ;  /* 0x0000000493047209 */ /* 0x000fe40007810000 */
[----:B------:R-:W-:Y:S01]  /*12570*/  ISETP.GT.AND P0, PT, R0, 0x11, PT ;  /* 0x000000110000780c */ /* 0x000fe20003f04270 */
[----:B------:R-:W3:Y:S01]  /*12580*/  MUFU.TANH R25, R25 ;  /* 0x0000001900197308 */ /* 0x000ee20000002400 */
[----:B------:R-:W-:Y:S02]  /*12590*/  ISETP.GT.AND P1, PT, R2, 0x21, PT ;  /* 0x000000210200780c */ /* 0x000fe40003f24270 */
[----:B------:R-:W-:Y:S02]  /*125a0*/  FMNMX.FTZ R4, R151, R4, !PT ;  /* 0x0000000497047209 */ /* 0x000fe40007810000 */
[----:B--2---:R-:W-:Y:S02]  /*125b0*/  FSEL R143, R15, -INF , P0 ;  /* 0xff8000000f8f7808 */ /* 0x004fe40000000000 */
[----:B------:R-:W-:Y:S02]  /*125c0*/  FSEL R152, R5, -INF , P1 ;  /* 0xff80000005987808 */ /* 0x000fe40000800000 */
[----:B------:R-:W-:Y:S01]  /*125d0*/  ISETP.GT.AND P0, PT, R0, 0x19, PT ;  /* 0x000000190000780c */ /* 0x000fe20003f04270 */
[----:B------:R-:W2:Y:S01]  /*125e0*/  MUFU.TANH R28, R28 ;  /* 0x0000001c001c7308 */ /* 0x000ea20000002400 */
[----:B------:R-:W-:Y:S02]  /*125f0*/  ISETP.GT.AND P2, PT, R2, 0x28, PT ;  /* 0x000000280200780c */ /* 0x000fe40003f44270 */
[----:B------:R-:W-:Y:S02]  /*12600*/  FSEL R149, R149, -INF , P0 ;  /* 0xff80000095957808 */ /* 0x000fe40000000000 */
[----:B-1----:R-:W-:Y:S02]  /*12610*/  FSEL R156, R24, -INF , P2 ;  /* 0xff800000189c7808 */ /* 0x002fe40001000000 */
[----:B------:R-:W-:Y:S02]  /*12620*/  FMNMX.FTZ R4, R152, R4, !PT ;  /* 0x0000000498047209 */ /* 0x000fe40007810000 */
[----:B------:R-:W-:Y:S01]  /*12630*/  ISETP.GT.AND P0, PT, R0, 0x20, PT ;  /* 0x000000200000780c */ /* 0x000fe20003f04270 */
[----:B------:R-:W1:Y:S01]  /*12640*/  MUFU.TANH R29, R29 ;  /* 0x0000001d001d7308 */ /* 0x000e620000002400 */
[----:B------:R-:W-:Y:S02]  /*12650*/  ISETP.GT.AND P1, PT, R2, 0x29, PT ;  /* 0x000000290200780c */ /* 0x000fe40003f24270 */
[----:B------:R-:W-:Y:S02]  /*12660*/  FMNMX.FTZ R5, R22, R102, !PT ;  /* 0x0000006616057209 */ /* 0x000fe40007810000 */
[----:B------:R-:W-:Y:S02]  /*12670*/  FSEL R154, R7, -INF , P0 ;  /* 0xff800000079a7808 */ /* 0x000fe40000000000 */
[----:B---3--:R-:W-:Y:S02]  /*12680*/  FSEL R157, R25, -INF , P1 ;  /* 0xff800000199d7808 */ /* 0x008fe40000800000 */
[C---:B------:R-:W-:Y:S01]  /*12690*/  ISETP.GT.AND P2, PT, R2.reuse, 0x38, PT ;  /* 0x000000380200780c */ /* 0x040fe20003f44270 */
[----:B------:R-:W3:Y:S01]  /*126a0*/  MUFU.TANH R32, R32 ;  /* 0x0000002000207308 */ /* 0x000ee20000002400 */
[C---:B------:R-:W-:Y:S02]  /*126b0*/  ISETP.GT.AND P0, PT, R2.reuse, 0x30, PT ;  /* 0x000000300200780c */ /* 0x040fe40003f04270 */
[C---:B------:R-:W-:Y:S02]  /*126c0*/  ISETP.GT.AND P3, PT, R2.reuse, 0x31, PT ;  /* 0x000000310200780c */ /* 0x040fe40003f64270 */
[----:B------:R-:W-:Y:S02]  /*126d0*/  ISETP.GT.AND P1, PT, R2, 0x39, PT ;  /* 0x000000390200780c */ /* 0x000fe40003f24270 */
[----:B------:R-:W-:Y:S02]  /*126e0*/  FMNMX.FTZ R2, R156, R4, !PT ;  /* 0x000000049c027209 */ /* 0x000fe40007810000 */
[----:B------:R-:W-:Y:S01]  /*126f0*/  FMNMX.FTZ R5, R21, R5, !PT ;  /* 0x0000000515057209 */ /* 0x000fe20007810000 */
[----:B------:R-:W4:Y:S01]  /*12700*/  MUFU.TANH R33, R33 ;  /* 0x0000002100217308 */ /* 0x000f220000002400 */
[----:B--2---:R-:W-:Y:S02]  /*12710*/  FSEL R161, R28, -INF , P0 ;  /* 0xff8000001ca17808 */ /* 0x004fe40000000000 */
[----:B------:R-:W-:Y:S02]  /*12720*/  FMNMX.FTZ R2, R157, R2, !PT ;  /* 0x000000029d027209 */ /* 0x000fe40007810000 */
[----:B------:R-:W-:Y:S02]  /*12730*/  FMNMX.FTZ R5, R20, R5, !PT ;  /* 0x0000000514057209 */ /* 0x000fe40007810000 */
[----:B-1----:R-:W-:Y:S02]  /*12740*/  FSEL R160, R29, -INF , P3 ;  /* 0xff8000001da07808 */ /* 0x002fe40001800000 */
[----:B------:R-:W-:Y:S01]  /*12750*/  FMNMX.FTZ R2, R161, R2, !PT ;  /* 0x00000002a1027209 */ /* 0x000fe20007810000 */
[----:B------:R-:W1:Y:S01]  /*12760*/  MUFU.TANH R26, R26 ;  /* 0x0000001a001a7308 */ /* 0x000e620000002400 */
[----:B------:R-:W-:Y:S02]  /*12770*/  FMNMX.FTZ R5, R23, R5, !PT ;  /* 0x0000000517057209 */ /* 0x000fe40007810000 */
[----:B------:R-:W-:Y:S02]  /*12780*/  FMNMX.FTZ R2, R160, R2, !PT ;  /* 0x00000002a0027209 */ /* 0x000fe40007810000 */
[----:B---3--:R-:W-:Y:S02]  /*12790*/  FSEL R162, R32, -INF , P2 ;  /* 0xff80000020a27808 */ /* 0x008fe40001000000 */
[----:B------:R-:W-:Y:S02]  /*127a0*/  FMNMX.FTZ R4, R142, R5, !PT ;  /* 0x000000058e047209 */ /* 0x000fe40007810000 */
[----:B------:R-:W-:Y:S01]  /*127b0*/  FMNMX.FTZ R2, R162, R2, !PT ;  /* 0x00000002a2027209 */ /* 0x000fe20007810000 */
[----:B------:R-:W2:Y:S01]  /*127c0*/  MUFU.TANH R27, R27 ;  /* 0x0000001b001b7308 */ /* 0x000ea20000002400 */
[----:B------:R-:W-:Y:S02]  /*127d0*/  FMNMX.FTZ R4, R143, R4, !PT ;  /* 0x000000048f047209 */ /* 0x000fe40007810000 */
[----:B------:R-:W-:Y:S02]  /*127e0*/  ISETP.GT.AND P0, PT, R0, 0x21, PT ;  /* 0x000000210000780c */ /* 0x000fe40003f04270 */
[----:B----4-:R-:W-:Y:S02]  /*127f0*/  FSEL R207, R33, -INF , P1 ;  /* 0xff80000021cf7808 */ /* 0x010fe40000800000 */
[----:B------:R-:W-:Y:S02]  /*12800*/  FMNMX.FTZ R4, R148, R4, !PT ;  /* 0x0000000494047209 */ /* 0x000fe40007810000 */
[----:B------:R-:W-:Y:S01]  /*12810*/  FMNMX.FTZ R2, R207, R2, !PT ;  /* 0x00000002cf027209 */ /* 0x000fe20007810000 */
[----:B------:R-:W3:Y:S01]  /*12820*/  MUFU.TANH R30, R30 ;  /* 0x0000001e001e7308 */ /* 0x000ee20000002400 */
[----:B------:R-:W-:Y:S02]  /*12830*/  FMNMX.FTZ R4, R149, R4, !PT ;  /* 0x0000000495047209 */ /* 0x000fe40007810000 */
[----:B------:R-:W-:Y:S01]  /*12840*/  FSEL R150, R100, -INF , P0 ;  /* 0xff80000064967808 */ /* 0x000fe20000000000 */
[----:B------:R-:W4:Y:S01]  /*12850*/  SHFL.BFLY PT, R101, R2, 0x2, 0x1f ;  /* 0x0c401f0002657f89 */ /* 0x000f2200000e0000 */
[----:B------:R-:W-:Y:S02]  /*12860*/  FMNMX.FTZ R4, R154, R4, !PT ;  /* 0x000000049a047209 */ /* 0x000fe40007810000 */
[----:B------:R-:W-:Y:S02]  /*12870*/  ISETP.GT.AND P3, PT, R0, 0x28, PT ;  /* 0x000000280000780c */ /* 0x000fe40003f64270 */
[----:B------:R-:W-:Y:S01]  /*12880*/  FMNMX.FTZ R4, R150, R4, !PT ;  /* 0x0000000496047209 */ /* 0x000fe20007810000 */
[----:B------:R-:W5:Y:S01]  /*12890*/  MUFU.TANH R6, R6 ;  /* 0x0000000600067308 */ /* 0x000f620000002400 */
[----:B-1----:R-:W-:Y:S02]  /*128a0*/  FSEL R153, R26, -INF , P3 ;  /* 0xff8000001a997808 */ /* 0x002fe40001800000 */
[----:B------:R-:W-:Y:S02]  /*128b0*/  ISETP.GT.AND P0, PT, R0, 0x29, PT ;  /* 0x000000290000780c */ /* 0x000fe40003f04270 */
[----:B------:R-:W-:Y:S02]  /*128c0*/  ISETP.GE.AND P2, PT, R208, 0x1, PT ;  /* 0x00000001d000780c */ /* 0x000fe40003f46270 */
[----:B--2---:R-:W-:Y:S02]  /*128d0*/  FSEL R155, R27, -INF , P0 ;  /* 0xff8000001b9b7808 */ /* 0x004fe40000000000 */
[----:B------:R-:W-:Y:S01]  /*128e0*/  FMNMX.FTZ R4, R153, R4, !PT ;  /* 0x0000000499047209 */ /* 0x000fe20007810000 */
[----:B------:R-:W1:Y:S01]  /*128f0*/  MUFU.TANH R34, R34 ;  /* 0x0000002200227308 */ /* 0x000e620000002400 */
[----:B------:R-:W-:Y:S02]  /*12900*/  ISETP.GT.AND P1, PT, R0, 0x30, PT ;  /* 0x000000300000780c */ /* 0x000fe40003f24270 */
[----:B------:R-:W-:Y:S02]  /*12910*/  FMNMX.FTZ R4, R155, R4, !PT ;  /* 0x000000049b047209 */ /* 0x000fe40007810000 */
[----:B---3--:R-:W-:Y:S02]  /*12920*/  FSEL R158, R30, -INF , P1 ;  /* 0xff8000001e9e7808 */ /* 0x008fe40000800000 */
[----:B------:R-:W-:Y:S02]  /*12930*/  ISETP.GT.AND P0, PT, R0, 0x31, PT ;  /* 0x000000310000780c */ /* 0x000fe40003f04270 */
[----:B------:R-:W-:Y:S01]  /*12940*/  FMNMX.FTZ R5, R158, R4, !PT ;  /* 0x000000049e057209 */ /* 0x000fe20007810000 */
[----:B------:R-:W2:Y:S01]  /*12950*/  MUFU.TANH R103, R35 ;  /* 0x0000002300677308 */ /* 0x000ea20000002400 */
[----:B------:R-:W-:Y:S02]  /*12960*/  IADD3 R4, R208, -0x1, RZ ;  /* 0xffffffffd0047810 */ /* 0x000fe40007ffe0ff */
[----:B----4-:R-:W-:Y:S02]  /*12970*/  FMNMX.FTZ R101, R2, R101, !PT ;  /* 0x0000006502657209 */ /* 0x010fe40007810000 */
[----:B-----5:R-:W-:Y:S01]  /*12980*/  FSEL R159, R6, -INF , P0 ;  /* 0xff800000069f7808 */ /* 0x020fe20000000000 */
[----:B------:R-:W-:Y:S01]  /*12990*/  @P2 IMAD.WIDE.U32 R6, R4, c[0x0][0x1e0], RZ ;  /* 0x0000780004062a25 */ /* 0x000fe200078e00ff */
[C---:B------:R-:W-:Y:S01]  /*129a0*/  ISETP.GT.AND P1, PT, R0.reuse, 0x38, PT ;  /* 0x000000380000780c */ /* 0x040fe20003f24270 */
[----:B------:R-:W3:Y:S01]  /*129b0*/  SHFL.BFLY PT, R9, R101, 0x1, 0x1f ;  /* 0x0c201f0065097f89 */ /* 0x000ee200000e0000 */
[----:B------:R-:W-:Y:S02]  /*129c0*/  ISETP.GT.AND P0, PT, R0, 0x39, PT ;  /* 0x000000390000780c */ /* 0x000fe40003f04270 */
[----:B------:R-:W-:Y:S02]  /*129d0*/  FMNMX.FTZ R0, R159, R5, !PT ;  /* 0x000000059f007209 */ /* 0x000fe40007810000 */
[----:B------:R-:W-:Y:S02]  /*129e0*/  @P2 SHF.R.S32.HI R5, RZ, 0x1f, R4 ;  /* 0x0000001fff052819 */ /* 0x000fe40000011404 */
[----:B-1----:R-:W-:Y:S03]  /*129f0*/  FSEL R183, R34, -INF , P1 ;  /* 0xff80000022b77808 */ /* 0x002fe60000800000 */
[----:B------:R-:W-:Y:S01]  /*12a00*/  @P2 IMAD R5, R5, c[0x0][0x1e0], RZ ;  /* 0x0000780005052a24 */ /* 0x000fe200078e02ff */
[----:B------:R-:W-:Y:S03]  /*12a10*/  FMNMX.FTZ R0, R183, R0, !PT ;  /* 0x00000000b7007209 */ /* 0x000fe60007810000 */
[----:B------:R-:W-:Y:S01]  /*12a20*/  @P2 IMAD R4, R4, c[0x0][0x1e4], R5 ;  /* 0x0000790004042a24 */ /* 0x000fe200078e0205 */
[C---:B------:R-:W-:Y:S02]  /*12a30*/  @P2 SHF.L.U32 R5, R6.reuse, 0x6, RZ ;  /* 0x0000000606052819 */ /* 0x040fe400000006ff */
[----:B--2---:R-:W-:Y:S02]  /*12a40*/  FSEL R103, R103, -INF , P0 ;  /* 0xff80000067677808 */ /* 0x004fe40000000000 */
[----:B------:R-:W-:Y:S02]  /*12a50*/  @P2 IADD3 R4, R7, R4, RZ ;  /* 0x0000000407042210 */ /* 0x000fe40007ffe0ff */
[----:B------:R-:W-:Y:S02]  /*12a60*/  @P2 IADD3 R7, P0, R5, R228, RZ ;  /* 0x000000e405072210 */ /* 0x000fe40007f1e0ff */
[----:B------:R-:W-:Y:S02]  /*12a70*/  @P2 SHF.L.U64.HI R4, R6, 0x6, R4 ;  /* 0x0000000606042819 */ /* 0x000fe40000010204 */
[----:B------:R-:W-:Y:S02]  /*12a80*/  FMNMX.FTZ R0, R103, R0, !PT ;  /* 0x0000000067007209 */ /* 0x000fe40007810000 */
[----:B------:R-:W-:Y:S02]  /*12a90*/  @P2 LEA R16, P1, R7, c[0x0][0x1c8], 0x1 ;  /* 0x0000720007102a11 */ /* 0x000fe400078208ff */
[----:B------:R-:W-:Y:S01]  /*12aa0*/  @P2 IADD3.X R8, R4, R231, RZ, P0, !PT ;  /* 0x000000e704082210 */ /* 0x000fe200007fe4ff */
[----:B------:R-:W1:Y:S01]  /*12ab0*/  SHFL.BFLY PT, R2, R0, 0x2, 0x1f ;  /* 0x0c401f0000027f89 */ /* 0x000e6200000e0000 */
[----:B------:R-:W-:Y:S02]  /*12ac0*/  @P2 IADD3 R6, P0, R5, R226, RZ ;  /* 0x000000e205062210 */ /* 0x000fe40007f1e0ff */
[----:B------:R-:W-:Y:S02]  /*12ad0*/  @P2 LEA.HI.X R17, R7, c[0x0][0x1cc], R8, 0x1, P1 ;  /* 0x0000730007112a11 */ /* 0x000fe400008f0c08 */
[----:B------:R-:W-:Y:S02]  /*12ae0*/  @P2 LEA R14, P1, R6, c[0x0][0x1c8], 0x1 ;  /* 0x00007200060e2a11 */ /* 0x000fe400078208ff */
[----:B------:R-:W-:Y:S01]  /*12af0*/  @P2 IADD3.X R8, R4, R225, RZ, P0, !PT ;  /* 0x000000e104082210 */ /* 0x000fe200007fe4ff */
[----:B------:R2:W-:Y:S01]  /*12b00*/  @P2 LDGSTS.E.BYPASS.LTC128B.128 [R209+0x6100], [R16.64], !P5 ;  /* 0x0610000010d12fae */ /* 0x0005e2000e901d46 */
[----:B------:R-:W-:Y:S02]  /*12b10*/  @P2 IADD3 R7, P0, R5, R220, RZ ;  /* 0x000000dc05072210 */ /* 0x000fe40007f1e0ff */
[----:B---3--:R-:W-:Y:S02]  /*12b20*/  FMNMX.FTZ R101, R101, R9, !PT ;  /* 0x0000000965657209 */ /* 0x008fe40007810000 */
[----:B------:R-:W-:Y:S02]  /*12b30*/  @P2 LEA.HI.X R15, R6, c[0x0][0x1cc], R8, 0x1, P1 ;  /* 0x00007300060f2a11 */ /* 0x000fe400008f0c08 */
[----:B------:R-:W-:Y:S01]  /*12b40*/  @P2 LEA R12, P1, R7, c[0x0][0x1c8], 0x1 ;  /* 0x00007200070c2a11 */ /* 0x000fe200078208ff */
[----:B------:R-:W-:Y:S01]  /*12b50*/  FMUL.FTZ R144, R101, c[0x0][0x2d0] ;  /* 0x0000b40065907a20 */ /* 0x000fe20000410000 */
[----:B------:R-:W-:Y:S01]  /*12b60*/  @P2 IADD3.X R6, R4, R227, RZ, P0, !PT ;  /* 0x000000e304062210 */ /* 0x000fe200007fe4ff */
[----:B------:R3:W-:Y:S01]  /*12b70*/  @P2 LDGSTS.E.BYPASS.LTC128B.128 [R209+0x8100], [R14.64], !P6 ;  /* 0x081000000ed12fae */ /* 0x0007e2000f101d46 */
[----:B------:R-:W-:Y:S02]  /*12b80*/  @P2 IADD3 R5, P0, R247, R5, RZ ;  /* 0x00000005f7052210 */ /* 0x000fe40007f1e0ff */
[----:B------:R-:W-:Y:S02]  /*12b90*/  @P2 LEA.HI.X R13, R7, c[0x0][0x1cc], R6, 0x1, P1 ;  /* 0x00007300070d2a11 */ /* 0x000fe400008f0c06 */
[----:B------:R-:W-:Y:S02]  /*12ba0*/  FSETP.NEU.FTZ.AND P1, PT, R101, -INF , PT ;  /* 0xff8000006500780b */ /* 0x000fe40003f3d000 */
[----:B-1----:R-:W-:Y:S01]  /*12bb0*/  FMNMX.FTZ R0, R0, R2, !PT ;  /* 0x0000000200007209 */ /* 0x002fe20007810000 */
[----:B------:R3:W-:Y:S01]  /*12bc0*/  @P2 LDGSTS.E.BYPASS.LTC128B.128 [R209+0xa100], [R12.64], !P4 ;  /* 0x0a1000000cd12fae */ /* 0x0007e2000e101d46 */
[----:B------:R-:W-:Y:S02]  /*12bd0*/  FSEL R144, R144, RZ, P1 ;  /* 0x000000ff90907208 */ /* 0x000fe40000800000 */
[----:B------:R-:W-:Y:S02]  /*12be0*/  @P2 IADD3 R6, P3, R5, R228, RZ ;  /* 0x000000e405062210 */ /* 0x000fe40007f7e0ff */
[----:B------:R-:W-:Y:S01]  /*12bf0*/  @P2 IADD3.X R4, R245, R4, RZ, P0, !PT ;  /* 0x00000004f5042210 */ /* 0x000fe200007fe4ff */
[--C-:B------:R-:W-:Y:S01]  /*12c00*/  FFMA.FTZ R10, R10, c[0x0][0x2d0], -R144.reuse ;  /* 0x0000b4000a0a7a23 */ /* 0x100fe20000010890 */
[----:B------:R-:W-:Y:S01]  /*12c10*/  @P2 LEA R8, P0, R6, c[0x0][0x1c8], 0x1 ;  /* 0x0000720006082a11 */ /* 0x000fe200078008ff */
[----:B------:R-:W1:Y:S01]  /*12c20*/  SHFL.BFLY PT, R2, R0, 0x1, 0x1f ;  /* 0x0c201f0000027f89 */ /* 0x000e6200000e0000 */
[----:B------:R-:W-:Y:S01]  /*12c30*/  @P2 IADD3.X R7, R4, R231, RZ, P3, !PT ;  /* 0x000000e704072210 */ /* 0x000fe20001ffe4ff */
[----:B------:R4:W-:Y:S01]  /*12c40*/  MUFU.EX2 R216, R10 ;  /* 0x0000000a00d87308 */ /* 0x0009e20000000800 */
[--C-:B------:R-:W-:Y:S02]  /*12c50*/  FFMA.FTZ R18, R18, c[0x0][0x2d0], -R144.reuse ;  /* 0x0000b40012127a23 */ /* 0x100fe40000010890 */
[----:B------:R-:W-:Y:S01]  /*12c60*/  @P2 LEA.HI.X R9, R6, c[0x0][0x1cc], R7, 0x1, P0 ;  /* 0x0000730006092a11 */ /* 0x000fe200000f0c07 */
[--C-:B------:R-:W-:Y:S01]  /*12c70*/  FFMA.FTZ R7, R11, c[0x0][0x2d0], -R144.reuse ;  /* 0x0000b4000b077a23 */ /* 0x100fe20000010890 */
[----:B------:R-:W-:Y:S01]  /*12c80*/  @P2 IADD3 R6, P0, R5, R226, RZ ;  /* 0x000000e205062210 */ /* 0x000fe20007f1e0ff */
[----:B------:R-:W-:Y:S02]  /*12c90*/  FFMA.FTZ R19, R19, c[0x0][0x2d0], -R144 ;  /* 0x0000b40013137a23 */ /* 0x000fe40000010890 */
[----:B------:R5:W-:Y:S01]  /*12ca0*/  @P2 LDGSTS.E.BYPASS.LTC128B.128 [R209+0x7100], [R8.64], !P5 ;  /* 0x0710000008d12fae */ /* 0x000be2000e901d46 */
[----:B------:R-:W-:Y:S01]  /*12cb0*/  @P2 IADD3.X R24, R4, R225, RZ, P0, !PT ;  /* 0x000000e104182210 */ /* 0x000fe200007fe4ff */
[----:B------:R-:W2:Y:S10]  /*12cc0*/  MUFU.EX2 R217, R7 ;  /* 0x0000000700d97308 */ /* 0x000eb40000000800 */
[----:B------:R-:W-:Y:S01]  /*12cd0*/  MUFU.EX2 R215, R18 ;  /* 0x0000001200d77308 */ /* 0x000fe20000000800 */
[----:B-1----:R-:W-:Y:S02]  /*12ce0*/  FMNMX.FTZ R100, R0, R2, !PT ;  /* 0x0000000200647209 */ /* 0x002fe40007810000 */
[----:B----4-:R-:W-:Y:S03]  /*12cf0*/  @P2 LEA R10, P0, R6, c[0x0][0x1c8], 0x1 ;  /* 0x00007200060a2a11 */ /* 0x010fe600078008ff */
[----:B------:R-:W-:Y:S01]  /*12d00*/  FMUL.FTZ R145, R100, c[0x0][0x2d0] ;  /* 0x0000b40064917a20 */ /* 0x000fe20000410000 */
[----:B------:R-:W-:Y:S02]  /*12d10*/  @P2 LEA.HI.X R11, R6, c[0x0][0x1cc], R24, 0x1, P0 ;  /* 0x00007300060b2a11 */ /* 0x000fe400000f0c18 */
[----:B------:R-:W-:Y:S01]  /*12d20*/  @P2 IADD3 R5, P0, R5, R220, RZ ;  /* 0x000000dc05052210 */ /* 0x000fe20007f1e0ff */
[----:B------:R-:W1:Y:S02]  /*12d30*/  MUFU.EX2 R214, R19 ;  /* 0x0000001300d67308 */ /* 0x000e640000000800 */
[----:B------:R4:W-:Y:S01]  /*12d40*/  @P2 LDGSTS.E.BYPASS.LTC128B.128 [R209+0x9100], [R10.64], !P6 ;  /* 0x091000000ad12fae */ /* 0x0009e2000f101d46 */
[----:B------:R-:W-:Y:S02]  /*12d50*/  @P2 IADD3.X R0, R4, R227, RZ, P0, !PT ;  /* 0x000000e304002210 */ /* 0x000fe400007fe4ff */
[----:B------:R-:W-:Y:S02]  /*12d60*/  @P2 LEA R4, P0, R5, c[0x0][0x1c8], 0x1 ;  /* 0x0000720005042a11 */ /* 0x000fe400078008ff */
[----:B--2---:R-:W-:Y:S02]  /*12d70*/  F2FP.BF16.PACK_AB R136, R217, R216 ;  /* 0x000000d8d988723e */ /* 0x004fe400000010ff */
[----:B------:R-:W-:Y:S02]  /*12d80*/  @P2 LEA.HI.X R5, R5, c[0x0][0x1cc], R0, 0x1, P0 ;  /* 0x0000730005052a11 */ /* 0x000fe400000f0c00 */
[----:B------:R-:W-:Y:S02]  /*12d90*/  FSETP.NEU.FTZ.AND P0, PT, R100, -INF , PT ;  /* 0xff8000006400780b */ /* 0x000fe40003f1d000 */
[----:B------:R-:W-:Y:S01]  /*12da0*/  FSEL R0, R101, RZ, P1 ;  /* 0x000000ff65007208 */ /* 0x000fe20000800000 */
[----:B------:R2:W-:Y:S01]  /*12db0*/  @P2 LDGSTS.E.BYPASS.LTC128B.128 [R209+0xb100], [R4.64], !P4 ;  /* 0x0b10000004d12fae */ /* 0x0005e2000e101d46 */
[----:B------:R-:W-:Y:S03]  /*12dc0*/  FSEL R145, R145, RZ, P0 ;  /* 0x000000ff91917208 */ /* 0x000fe60000000000 */
[----:B------:R-:W-:Y:S02]  /*12dd0*/  FADD.FTZ R0, -R0, R3 ;  /* 0x0000000300007221 */ /* 0x000fe40000010100 */
[--C-:B------:R-:W-:Y:S02]  /*12de0*/  FFMA.FTZ R2, R23, c[0x0][0x2d0], -R145.reuse ;  /* 0x0000b40017027a23 */ /* 0x100fe40000010891 */
[----:B------:R-:W-:Y:S01]  /*12df0*/  FMUL.FTZ R0, R0, c[0x0][0x2d0] ;  /* 0x0000b40000007a20 */ /* 0x000fe20000410000 */
[----:B---3--:R-:W3:Y:S01]  /*12e00*/  LDSM.16.MT88.4 R12, [R185+0x100] ;  /* 0x00010000b90c783b */ /* 0x008ee20000004200 */
[----:B------:R2:W-:Y:S01]  /*12e10*/  MUFU.EX2 R210, R2 ;  /* 0x0000000200d27308 */ /* 0x0005e20000000800 */
[--C-:B------:R-:W-:Y:S01]  /*12e20*/  FFMA.FTZ R22, R22, c[0x0][0x2d0], -R145.reuse ;  /* 0x0000b40016167a23 */ /* 0x100fe20000010891 */
[----:B-1----:R-:W-:Y:S01]  /*12e30*/  F2FP.BF16.PACK_AB R138, R214, R215 ;  /* 0x000000d7d68a723e */ /* 0x002fe200000010ff */
[--C-:B------:R-:W-:Y:S02]  /*12e40*/  FFMA.FTZ R21, R21, c[0x0][0x2d0], -R145.reuse ;  /* 0x0000b40015157a23 */ /* 0x100fe40000010891 */
[--C-:B------:R-:W-:Y:S02]  /*12e50*/  FFMA.FTZ R20, R20, c[0x0][0x2d0], -R145.reuse ;  /* 0x0000b40014147a23 */ /* 0x100fe40000010891 */
[----:B------:R-:W-:Y:S03]  /*12e60*/  LDSM.16.MT88.4 R28, [R188+0x100] ;  /* 0x00010000bc1c783b */ /* 0x000fe60000004200 */
[----:B------:R1:W1:Y:S05]  /*12e70*/  MUFU.EX2 R3, R0 ;  /* 0x0000000000037308 */ /* 0x00026a0000000800 */
[----:B------:R-:W0:Y:S05]  /*12e80*/  LDGDEPBAR ;  /* 0x00000000000079af */ /* 0x000e2a0000000000 */
[----:B------:R-:W-:Y:S01]  /*12e90*/  MUFU.EX2 R213, R22 ;  /* 0x0000001600d57308 */ /* 0x000fe20000000800 */
[----:B--2---:R-:W-:Y:S02]  /*12ea0*/  FSEL R2, R100, RZ, P0 ;  /* 0x000000ff64027208 */ /* 0x004fe40000000000 */
[----:B------:R-:W-:Y:S07]  /*12eb0*/  ISETP.GT.AND P0, PT, R208, R234, PT ;  /* 0x000000ead000720c */ /* 0x000fee0003f04270 */
[----:B------:R-:W2:Y:S01]  /*12ec0*/  MUFU.EX2 R212, R21 ;  /* 0x0000001500d47308 */ /* 0x000ea20000000800 */
[----:B-1----:R-:W-:Y:S02]  /*12ed0*/  FADD.FTZ R0, -R2, R102 ;  /* 0x0000006602007221 */ /* 0x002fe40000010100 */
[--C-:B------:R-:W-:Y:S02]  /*12ee0*/  FFMA.FTZ R2, R140, c[0x0][0x2d0], -R144.reuse ;  /* 0x0000b4008c027a23 */ /* 0x100fe40000010890 */
[----:B------:R-:W-:Y:S05]  /*12ef0*/  FMUL.FTZ R0, R0, c[0x0][0x2d0] ;  /* 0x0000b40000007a20 */ /* 0x000fea0000410000 */
[----:B------:R1:W-:Y:S01]  /*12f00*/  MUFU.EX2 R182, R2 ;  /* 0x0000000200b67308 */ /* 0x0003e20000000800 */
[C---:B------:R-:W-:Y:S02]  /*12f10*/  FMUL.FTZ R4, R3.reuse, R104 ;  /* 0x0000006803047220 */ /* 0x040fe40000410000 */
[C---:B------:R-:W-:Y:S02]  /*12f20*/  FMUL.FTZ R5, R3.reuse, R105 ;  /* 0x0000006903057220 */ /* 0x040fe40000410000 */
[C---:B-----5:R-:W-:Y:S02]  /*12f30*/  FMUL.FTZ R8, R3.reuse, R108 ;  /* 0x0000006c03087220 */ /* 0x060fe40000410000 */
[C---:B------:R-:W-:Y:S02]  /*12f40*/  FMUL.FTZ R9, R3.reuse, R109 ;  /* 0x0000006d03097220 */ /* 0x040fe40000410000 */
[C---:B------:R-:W-:Y:S01]  /*12f50*/  FMUL.FTZ R16, R3.reuse, R116 ;  /* 0x0000007403107220 */ /* 0x040fe20000410000 */
[----:B------:R5:W3:Y:S01]  /*12f60*/  MUFU.EX2 R211, R20 ;  /* 0x0000001400d37308 */ /* 0x000ae20000000800 */
[C---:B------:R-:W-:Y:S02]  /*12f70*/  FMUL.FTZ R17, R3.reuse, R117 ;  /* 0x0000007503117220 */ /* 0x040fe40000410000 */
[C---:B------:R-:W-:Y:S01]  /*12f80*/  FMUL.FTZ R24, R3.reuse, R124 ;  /* 0x0000007c03187220 */ /* 0x040fe20000410000 */
[----:B--2---:R-:W-:Y:S01]  /*12f90*/  F2FP.BF16.PACK_AB R137, R212, R213 ;  /* 0x000000d5d489723e */ /* 0x004fe200000010ff */
[C---:B------:R-:W-:Y:S02]  /*12fa0*/  FMUL.FTZ R25, R3.reuse, R125 ;  /* 0x0000007d03197220 */ /* 0x040fe40000410000 */
[C---:B------:R-:W-:Y:S02]  /*12fb0*/  FMUL.FTZ R32, R3.reuse, R132 ;  /* 0x0000008403207220 */ /* 0x040fe40000410000 */
[C---:B------:R-:W-:Y:S01]  /*12fc0*/  FMUL.FTZ R33, R3.reuse, R133 ;  /* 0x0000008503217220 */ /* 0x040fe20000410000 */
[----:B------:R-:W2:Y:S01]  /*12fd0*/  MUFU.EX2 R0, R0 ;  /* 0x0000000000007308 */ /* 0x000ea20000000800 */
[C---:B------:R-:W-:Y:S02]  /*12fe0*/  FMUL.FTZ R36, R3.reuse, R36 ;  /* 0x0000002403247220 */ /* 0x040fe40000410000 */
[----:B------:R-:W-:Y:S02]  /*12ff0*/  FMUL.FTZ R37, R3, R37 ;  /* 0x0000002503257220 */ /* 0x000fe40000410000 */
[--C-:B-1----:R-:W-:Y:S02]  /*13000*/  FFMA.FTZ R2, R141, c[0x0][0x2d0], -R144.reuse ;  /* 0x0000b4008d027a23 */ /* 0x102fe40000010890 */
[C---:B------:R-:W-:Y:S02]  /*13010*/  FMUL.FTZ R40, R3.reuse, R40 ;  /* 0x0000002803287220 */ /* 0x040fe40000410000 */
[C---:B------:R-:W-:Y:S01]  /*13020*/  FMUL.FTZ R41, R3.reuse, R41 ;  /* 0x0000002903297220 */ /* 0x040fe20000410000 */
[----:B------:R1:W1:Y:S01]  /*13030*/  MUFU.EX2 R181, R2 ;  /* 0x0000000200b57308 */ /* 0x0002620000000800 */
[C---:B------:R-:W-:Y:S02]  /*13040*/  FMUL.FTZ R44, R3.reuse, R44 ;  /* 0x0000002c032c7220 */ /* 0x040fe40000410000 */
[C---:B------:R-:W-:Y:S01]  /*13050*/  FMUL.FTZ R45, R3.reuse, R45 ;  /* 0x0000002d032d7220 */ /* 0x040fe20000410000 */
[----:B-----5:R-:W5:Y:S01]  /*13060*/  LDSM.16.MT88.4 R20, [R186+0x100] ;  /* 0x00010000ba14783b */ /* 0x020f620000004200 */
[----:B---3--:R-:W-:Y:S01]  /*13070*/  F2FP.BF16.PACK_AB R139, R210, R211 ;  /* 0x000000d3d28b723e */ /* 0x008fe200000010ff */
[C---:B------:R-:W-:Y:S02]  /*13080*/  FMUL.FTZ R48, R3.reuse, R48 ;  /* 0x0000003003307220 */ /* 0x040fe40000410000 */
[C---:B------:R-:W-:Y:S02]  /*13090*/  FMUL.FTZ R49, R3.reuse, R49 ;  /* 0x0000003103317220 */ /* 0x040fe40000410000 */
[C---:B------:R-:W-:Y:S02]  /*130a0*/  FMUL.FTZ R52, R3.reuse, R52 ;  /* 0x0000003403347220 */ /* 0x040fe40000410000 */
[C---:B------:R-:W-:Y:S02]  /*130b0*/  FMUL.FTZ R53, R3.reuse, R53 ;  /* 0x0000003503357220 */ /* 0x040fe40000410000 */
[C---:B--2---:R-:W-:Y:S02]  /*130c0*/  FMUL.FTZ R6, R0.reuse, R106 ;  /* 0x0000006a00067220 */ /* 0x044fe40000410000 */
[C---:B------:R-:W-:Y:S02]  /*130d0*/  FMUL.FTZ R7, R0.reuse, R107 ;  /* 0x0000006b00077220 */ /* 0x040fe40000410000 */
[----:B------:R-:W2:Y:S01]  /*130e0*/  LDSM.16.MT88.4 R104, [R187+0x100] ;  /* 0x00010000bb68783b */ /* 0x000ea20000004200 */
[C---:B----4-:R-:W-:Y:S02]  /*130f0*/  FMUL.FTZ R10, R0.reuse, R110 ;  /* 0x0000006e000a7220 */ /* 0x050fe40000410000 */
[----:B------:R-:W-:Y:S02]  /*13100*/  FMUL.FTZ R11, R0, R111 ;  /* 0x0000006f000b7220 */ /* 0x000fe40000410000 */
[C---:B------:R-:W-:Y:S03]  /*13110*/  HMMA.16816.F32.BF16 R4, R136.reuse, R12, R4 ;  /* 0x0000000c8804723c */ /* 0x040fe60000041804 */
[----:B------:R-:W3:Y:S02]  /*13120*/  LDSM.16.MT88.4 R108, [R185+0x2100] ;  /* 0x00210000b96c783b */ /* 0x000ee40000004200 */
[--C-:B-1----:R-:W-:Y:S02]  /*13130*/  FFMA.FTZ R2, R142, c[0x0][0x2d0], -R145.reuse ;  /* 0x0000b4008e027a23 */ /* 0x102fe40000010891 */
[C---:B------:R-:W-:Y:S01]  /*13140*/  FMUL.FTZ R12, R3.reuse, R112 ;  /* 0x00000070030c7220 */ /* 0x040fe20000410000 */
[C---:B------:R-:W-:Y:S01]  /*13150*/  HMMA.16816.F32.BF16 R8, R136.reuse, R14, R8 ;  /* 0x0000000e8808723c */ /* 0x040fe20000041808 */
[----:B------:R1:W-:Y:S03]  /*13160*/  MUFU.EX2 R180, R2 ;  /* 0x0000000200b47308 */ /* 0x0003e60000000800 */
[----:B------:R-:W-:Y:S02]  /*13170*/  FMUL.FTZ R13, R3, R113 ;  /* 0x00000071030d7220 */ /* 0x000fe40000410000 */
[C---:B------:R-:W-:Y:S02]  /*13180*/  FMUL.FTZ R18, R0.reuse, R118 ;  /* 0x0000007600127220 */ /* 0x040fe40000410000 */
[C---:B------:R-:W-:Y:S04]  /*13190*/  FMUL.FTZ R14, R0.reuse, R114 ;  /* 0x00000072000e7220 */ /* 0x040fe80000410000 */
[C---:B------:R-:W-:Y:S02]  /*131a0*/  FMUL.FTZ R15, R0.reuse, R115 ;  /* 0x00000073000f7220 */ /* 0x040fe40000410000 */
[----:B------:R-:W4:Y:S01]  /*131b0*/  LDSM.16.MT88.4 R112, [R186+0x2100] ;  /* 0x00210000ba70783b */ /* 0x000f220000004200 */
[C---:B------:R-:W-:Y:S02]  /*131c0*/  FMUL.FTZ R19, R0.reuse, R119 ;  /* 0x0000007700137220 */ /* 0x040fe40000410000 */
[C---:B------:R-:W-:Y:S02]  /*131d0*/  FMUL.FTZ R26, R0.reuse, R126 ;  /* 0x0000007e001a7220 */ /* 0x040fe40000410000 */
[C---:B-----5:R-:W-:Y:S03]  /*131e0*/  HMMA.16816.F32.BF16 R12, R136.reuse, R20, R12 ;  /* 0x00000014880c723c */ /* 0x060fe6000004180c */
[----:B------:R-:W-:Y:S01]  /*131f0*/  LDSM.16.MT88.4 R116, [R185+0x900] ;  /* 0x00090000b974783b */ /* 0x000fe20000004200 */
[C---:B------:R-:W-:Y:S02]  /*13200*/  FMUL.FTZ R27, R0.reuse, R127 ;  /* 0x0000007f001b7220 */ /* 0x040fe40000410000 */
[--C-:B-1----:R-:W-:Y:S02]  /*13210*/  FFMA.FTZ R2, R143, c[0x0][0x2d0], -R145.reuse ;  /* 0x0000b4008f027a23 */ /* 0x102fe40000010891 */
[C---:B------:R-:W-:Y:S02]  /*13220*/  HMMA.16816.F32.BF16 R16, R136.reuse, R22, R16 ;  /* 0x000000168810723c */ /* 0x040fe40000041810 */
[----:B------:R1:W5:Y:S01]  /*13230*/  MUFU.EX2 R179, R2 ;  /* 0x0000000200b37308 */ /* 0x0003620000000800 */
[----:B------:R-:W-:Y:S01]  /*13240*/  LDSM.16.MT88.4 R124, [R187+0x900] ;  /* 0x00090000bb7c783b */ /* 0x000fe20000004200 */
[C---:B------:R-:W-:Y:S02]  /*13250*/  FMUL.FTZ R20, R3.reuse, R120 ;  /* 0x0000007803147220 */ /* 0x040fe40000410000 */
[C---:B------:R-:W-:Y:S02]  /*13260*/  FMUL.FTZ R21, R3.reuse, R121 ;  /* 0x0000007903157220 */ /* 0x040fe40000410000 */
[C---:B------:R-:W-:Y:S03]  /*13270*/  FMUL.FTZ R22, R0.reuse, R122 ;  /* 0x0000007a00167220 */ /* 0x040fe60000410000 */
[----:B------:R-:W-:Y:S01]  /*13280*/  LDSM.16.MT88.4 R140, [R188+0x2900] ;  /* 0x00290000bc8c783b */ /* 0x000fe20000004200 */
[C---:B------:R-:W-:Y:S02]  /*13290*/  FMUL.FTZ R23, R0.reuse, R123 ;  /* 0x0000007b00177220 */ /* 0x040fe40000410000 */
[C---:B------:R-:W-:Y:S02]  /*132a0*/  FMUL.FTZ R34, R0.reuse, R134 ;  /* 0x0000008600227220 */ /* 0x040fe40000410000 */
[C---:B------:R-:W-:Y:S02]  /*132b0*/  FMUL.FTZ R35, R0.reuse, R135 ;  /* 0x0000008700237220 */ /* 0x040fe40000410000 */
[C---:B------:R-:W-:Y:S01]  /*132c0*/  FMUL.FTZ R38, R0.reuse, R38 ;  /* 0x0000002600267220 */ /* 0x040fe20000410000 */
[C---:B------:R-:W-:Y:S01]  /*132d0*/  HMMA.16816.F32.BF16 R20, R136.reuse, R28, R20 ;  /* 0x0000001c8814723c */ /* 0x040fe20000041814 */
[----:B------:R-:W-:Y:S02]  /*132e0*/  LDSM.16.MT88.4 R120, [R186+0x900] ;  /* 0x00090000ba78783b */ /* 0x000fe40000004200 */
[C---:B------:R-:W-:Y:S02]  /*132f0*/  FMUL.FTZ R39, R0.reuse, R39 ;  /* 0x0000002700277220 */ /* 0x040fe40000410000 */
[----:B------:R-:W-:Y:S02]  /*13300*/  FMUL.FTZ R42, R0, R42 ;  /* 0x0000002a002a7220 */ /* 0x000fe40000410000 */
[C---:B------:R-:W-:Y:S01]  /*13310*/  FMUL.FTZ R28, R3.reuse, R128 ;  /* 0x00000080031c7220 */ /* 0x040fe20000410000 */
[C---:B------:R-:W-:Y:S01]  /*13320*/  HMMA.16816.F32.BF16 R24, R136.reuse, R30, R24 ;  /* 0x0000001e8818723c */ /* 0x040fe20000041818 */
[----:B------:R-:W-:Y:S03]  /*13330*/  LDSM.16.MT88.4 R132, [R186+0x2900] ;  /* 0x00290000ba84783b */ /* 0x000fe60000004200 */
[----:B------:R-:W-:Y:S02]  /*13340*/  FMUL.FTZ R29, R3, R129 ;  /* 0x00000081031d7220 */ /* 0x000fe40000410000 */
[--C-:B-1----:R-:W-:Y:S02]  /*13350*/  FFMA.FTZ R2, R146, c[0x0][0x2d0], -R144.reuse ;  /* 0x0000b40092027a23 */ /* 0x102fe40000010890 */
[C---:B------:R-:W-:Y:S02]  /*13360*/  FMUL.FTZ R30, R0.reuse, R130 ;  /* 0x00000082001e7220 */ /* 0x040fe40000410000 */
[----:B------:R1:W-:Y:S02]  /*13370*/  MUFU.EX2 R178, R2 ;  /* 0x0000000200b27308 */ /* 0x0003e40000000800 */
        /* <DEDUP_REMOVED lines=8> */
[C---:B------:R-:W-:Y:S01]  /*13400*/  HMMA.16816.F32.BF16 R32, R136.reuse, R106, R32 ;  /* 0x0000006a8820723c */ /* 0x040fe20000041820 */
[----:B------:R-:W2:Y:S03]  /*13410*/  LDSM.16.MT88.4 R104, [R188+0x2100] ;  /* 0x00210000bc68783b */ /* 0x000ea60000004200 */
[C---:B------:R-:W-:Y:S02]  /*13420*/  FMUL.FTZ R54, R0.reuse, R54 ;  /* 0x0000003600367220 */ /* 0x040fe40000410000 */
[C---:B------:R-:W-:Y:S02]  /*13430*/  FMUL.FTZ R55, R0.reuse, R55 ;  /* 0x0000003700377220 */ /* 0x040fe40000410000 */
[C---:B---3--:R-:W-:Y:S04]  /*13440*/  HMMA.16816.F32.BF16 R36, R136.reuse, R108, R36 ;  /* 0x0000006c8824723c */ /* 0x048fe80000041824 */
[--C-:B-1----:R-:W-:Y:S02]  /*13450*/  FFMA.FTZ R2, R147, c[0x0][0x2d0], -R144.reuse ;  /* 0x0000b40093027a23 */ /* 0x102fe40000010890 */
[C---:B------:R-:W-:Y:S02]  /*13460*/  FMUL.FTZ R56, R3.reuse, R56 ;  /* 0x0000003803387220 */ /* 0x040fe40000410000 */
[C---:B------:R-:W-:Y:S01]  /*13470*/  HMMA.16816.F32.BF16 R40, R136.reuse, R110, R40 ;  /* 0x0000006e8828723c */ /* 0x040fe20000041828 */
[----:B------:R-:W1:Y:S01]  /*13480*/  LDSM.16.MT88.4 R108, [R187+0x2100] ;  /* 0x00210000bb6c783b */ /* 0x000e620000004200 */
[----:B------:R3:W1:Y:S02]  /*13490*/  MUFU.EX2 R177, R2 ;  /* 0x0000000200b17308 */ /* 0x0006640000000800 */
[C---:B------:R-:W-:Y:S02]  /*134a0*/  FMUL.FTZ R57, R3.reuse, R57 ;  /* 0x0000003903397220 */ /* 0x040fe40000410000 */
[C---:B------:R-:W-:Y:S02]  /*134b0*/  FMUL.FTZ R58, R0.reuse, R58 ;  /* 0x0000003a003a7220 */ /* 0x040fe40000410000 */
[C---:B----4-:R-:W-:Y:S04]  /*134c0*/  HMMA.16816.F32.BF16 R44, R136.reuse, R112, R44 ;  /* 0x00000070882c723c */ /* 0x050fe8000004182c */
[C---:B------:R-:W-:Y:S02]  /*134d0*/  FMUL.FTZ R59, R0.reuse, R59 ;  /* 0x0000003b003b7220 */ /* 0x040fe40000410000 */
[C---:B------:R-:W-:Y:S02]  /*134e0*/  FMUL.FTZ R60, R3.reuse, R60 ;  /* 0x0000003c033c7220 */ /* 0x040fe40000410000 */
[C---:B------:R-:W-:Y:S01]  /*134f0*/  HMMA.16816.F32.BF16 R48, R136.reuse, R114, R48 ;  /* 0x000000728830723c */ /* 0x040fe20000041830 */
[----:B------:R-:W4:Y:S03]  /*13500*/  LDSM.16.MT88.4 R112, [R185+0x4100] ;  /* 0x00410000b970783b */ /* 0x000f260000004200 */
[C---:B------:R-:W-:Y:S02]  /*13510*/  FMUL.FTZ R61, R3.reuse, R61 ;  /* 0x0000003d033d7220 */ /* 0x040fe40000410000 */
[C---:B------:R-:W-:Y:S02]  /*13520*/  FMUL.FTZ R62, R0.reuse, R62 ;  /* 0x0000003e003e7220 */ /* 0x040fe40000410000 */
[----:B------:R-:W-:Y:S01]  /*13530*/  FMUL.FTZ R63, R0, R63 ;  /* 0x0000003f003f7220 */ /* 0x000fe20000410000 */
[C---:B--2---:R-:W-:Y:S03]  /*13540*/  HMMA.16816.F32.BF16 R52, R136.reuse, R104, R52 ;  /* 0x000000688834723c */ /* 0x044fe60000041834 */
[--C-:B---3--:R-:W-:Y:S02]  /*13550*/  FFMA.FTZ R2, R148, c[0x0][0x2d0], -R145.reuse ;  /* 0x0000b40094027a23 */ /* 0x108fe40000010891 */
[C---:B------:R-:W-:Y:S02]  /*13560*/  FMUL.FTZ R64, R3.reuse, R64 ;  /* 0x0000004003407220 */ /* 0x040fe40000410000 */
[----:B------:R2:W-:Y:S01]  /*13570*/  MUFU.EX2 R176, R2 ;  /* 0x0000000200b07308 */ /* 0x0005e20000000800 */
[C---:B------:R-:W-:Y:S01]  /*13580*/  HMMA.16816.F32.BF16 R56, R136.reuse, R106, R56 ;  /* 0x0000006a8838723c */ /* 0x040fe20000041838 */
[----:B------:R-:W3:Y:S03]  /*13590*/  LDSM.16.MT88.4 R104, [R186+0x4100] ;  /* 0x00410000ba68783b */ /* 0x000ee60000004200 */
[C---:B------:R-:W-:Y:S02]  /*135a0*/  FMUL.FTZ R65, R3.reuse, R65 ;  /* 0x0000004103417220 */ /* 0x040fe40000410000 */
[C---:B------:R-:W-:Y:S02]  /*135b0*/  FMUL.FTZ R66, R0.reuse, R66 ;  /* 0x0000004200427220 */ /* 0x040fe40000410000 */
[C---:B-1----:R-:W-:Y:S04]  /*135c0*/  HMMA.16816.F32.BF16 R60, R136.reuse, R108, R60 ;  /* 0x0000006c883c723c */ /* 0x042fe8000004183c */
[C---:B------:R-:W-:Y:S02]  /*135d0*/  FMUL.FTZ R67, R0.reuse, R67 ;  /* 0x0000004300437220 */ /* 0x040fe40000410000 */
[C---:B------:R-:W-:Y:S02]  /*135e0*/  FMUL.FTZ R68, R3.reuse, R68 ;  /* 0x0000004403447220 */ /* 0x040fe40000410000 */
[----:B------:R-:W-:Y:S03]  /*135f0*/  FMUL.FTZ R69, R3, R69 ;  /* 0x0000004503457220 */ /* 0x000fe60000410000 */
[C---:B------:R-:W-:Y:S01]  /*13600*/  HMMA.16816.F32.BF16 R64, R136.reuse, R110, R64 ;  /* 0x0000006e8840723c */ /* 0x040fe20000041840 */
[----:B------:R-:W1:Y:S02]  /*13610*/  LDSM.16.MT88.4 R108, [R188+0x4100] ;  /* 0x00410000bc6c783b */ /* 0x000e640000004200 */
[C---:B------:R-:W-:Y:S02]  /*13620*/  FMUL.FTZ R70, R0.reuse, R70 ;  /* 0x0000004600467220 */ /* 0x040fe40000410000 */
[C---:B------:R-:W-:Y:S02]  /*13630*/  FMUL.FTZ R71, R0.reuse, R71 ;  /* 0x0000004700477220 */ /* 0x040fe40000410000 */
[--C-:B--2---:R-:W-:Y:S02]  /*13640*/  FFMA.FTZ R2, R149, c[0x0][0x2d0], -R145.reuse ;  /* 0x0000b40095027a23 */ /* 0x104fe40000010891 */
[C---:B------:R-:W-:Y:S02]  /*13650*/  FMUL.FTZ R72, R3.reuse, R72 ;  /* 0x0000004803487220 */ /* 0x040fe40000410000 */
[----:B------:R2:W1:Y:S01]  /*13660*/  MUFU.EX2 R175, R2 ;  /* 0x0000000200af7308 */ /* 0x0004620000000800 */
[C---:B----4-:R-:W-:Y:S03]  /*13670*/  HMMA.16816.F32.BF16 R68, R136.reuse, R112, R68 ;  /* 0x000000708844723c */ /* 0x050fe60000041844 */
[C---:B------:R-:W-:Y:S02]  /*13680*/  FMUL.FTZ R73, R3.reuse, R73 ;  /* 0x0000004903497220 */ /* 0x040fe40000410000 */
[C---:B------:R-:W-:Y:S02]  /*13690*/  FMUL.FTZ R74, R0.reuse, R74 ;  /* 0x0000004a004a7220 */ /* 0x040fe40000410000 */
[C---:B------:R-:W-:Y:S02]  /*136a0*/  FMUL.FTZ R75, R0.reuse, R75 ;  /* 0x0000004b004b7220 */ /* 0x040fe40000410000 */
[C---:B------:R-:W-:Y:S03]  /*136b0*/  FMUL.FTZ R76, R3.reuse, R76 ;  /* 0x0000004c034c7220 */ /* 0x040fe60000410000 */
[C---:B------:R-:W-:Y:S02]  /*136c0*/  FMUL.FTZ R77, R3.reuse, R77 ;  /* 0x0000004d034d7220 */ /* 0x040fe40000410000 */
[C---:B------:R-:W-:Y:S01]  /*136d0*/  HMMA.16816.F32.BF16 R72, R136.reuse, R114, R72 ;  /* 0x000000728848723c */ /* 0x040fe20000041848 */
[----:B------:R-:W4:Y:S02]  /*136e0*/  LDSM.16.MT88.4 R112, [R187+0x4100] ;  /* 0x00410000bb70783b */ /* 0x000f240000004200 */
[C---:B------:R-:W-:Y:S02]  /*136f0*/  FMUL.FTZ R78, R0.reuse, R78 ;  /* 0x0000004e004e7220 */ /* 0x040fe40000410000 */
[C---:B------:R-:W-:Y:S02]  /*13700*/  FMUL.FTZ R79, R0.reuse, R79 ;  /* 0x0000004f004f7220 */ /* 0x040fe40000410000 */
[----:B------:R-:W-:Y:S02]  /*13710*/  FMUL.FTZ R80, R3, R80 ;  /* 0x0000005003507220 */ /* 0x000fe40000410000 */
[--C-:B--2---:R-:W-:Y:S03]  /*13720*/  FFMA.FTZ R2, R151, c[0x0][0x2d0], -R144.reuse ;  /* 0x0000b40097027a23 */ /* 0x104fe60000010890 */
[C---:B---3--:R-:W-:Y:S01]  /*13730*/  HMMA.16816.F32.BF16 R76, R136.reuse, R104, R76 ;  /* 0x00000068884c723c */ /* 0x048fe2000004184c */
[----:B------:R2:W-:Y:S02]  /*13740*/  MUFU.EX2 R174, R2 ;  /* 0x0000000200ae7308 */ /* 0x0005e40000000800 */
[----:B------:R-:W-:Y:S02]  /*13750*/  FMUL.FTZ R81, R3, R81 ;  /* 0x0000005103517220 */ /* 0x000fe40000410000 */
[C---:B------:R-:W-:Y:S02]  /*13760*/  FMUL.FTZ R82, R0.reuse, R82 ;  /* 0x0000005200527220 */ /* 0x040fe40000410000 */
[C---:B------:R-:W-:Y:S01]  /*13770*/  FMUL.FTZ R83, R0.reuse, R83 ;  /* 0x0000005300537220 */ /* 0x040fe20000410000 */
[----:B------:R-:W-:Y:S01]  /*13780*/  F2FP.BF16.PACK_AB R104, R181, R182 ;  /* 0x000000b6b568723e */ /* 0x000fe200000010ff */
[C---:B------:R-:W-:Y:S03]  /*13790*/  FMUL.FTZ R84, R3.reuse, R84 ;  /* 0x0000005403547220 */ /* 0x040fe60000410000 */
[----:B------:R-:W-:Y:S01]  /*137a0*/  FMUL.FTZ R85, R3, R85 ;  /* 0x0000005503557220 */ /* 0x000fe20000410000 */
[----:B-----5:R-:W-:Y:S01]  /*137b0*/  F2FP.BF16.PACK_AB R105, R179, R180 ;  /* 0x000000b4b369723e */ /* 0x020fe200000010ff */
[C---:B------:R-:W-:Y:S03]  /*137c0*/  HMMA.16816.F32.BF16 R80, R136.reuse, R106, R80 ;  /* 0x0000006a8850723c */ /* 0x040fe60000041850 */
[C---:B------:R-:W-:Y:S02]  /*137d0*/  FMUL.FTZ R86, R0.reuse, R86 ;  /* 0x0000005600567220 */ /* 0x040fe40000410000 */
[C---:B------:R-:W-:Y:S02]  /*137e0*/  FMUL.FTZ R87, R0.reuse, R87 ;  /* 0x0000005700577220 */ /* 0x040fe40000410000 */
[----:B------:R-:W-:Y:S01]  /*137f0*/  FMUL.FTZ R88, R3, R88 ;  /* 0x0000005803587220 */ /* 0x000fe20000410000 */
[----:B------:R-:W-:Y:S01]  /*13800*/  F2FP.BF16.PACK_AB R106, R177, R178 ;  /* 0x000000b2b16a723e */ /* 0x000fe200000010ff */
[----:B------:R-:W-:Y:S03]  /*13810*/  FMUL.FTZ R89, R3, R89 ;  /* 0x0000005903597220 */ /* 0x000fe60000410000 */
[C---:B-1----:R-:W-:Y:S03]  /*13820*/  HMMA.16816.F32.BF16 R84, R136.reuse, R108, R84 ;  /* 0x0000006c8854723c */ /* 0x042fe60000041854 */
[C---:B------:R-:W-:Y:S01]  /*13830*/  FMUL.FTZ R90, R0.reuse, R90 ;  /* 0x0000005a005a7220 */ /* 0x040fe20000410000 */
[----:B------:R-:W-:Y:S01]  /*13840*/  F2FP.BF16.PACK_AB R107, R175, R176 ;  /* 0x000000b0af6b723e */ /* 0x000fe200000010ff */
[----:B------:R-:W-:Y:S02]  /*13850*/  FMUL.FTZ R91, R0, R91 ;  /* 0x0000005b005b7220 */ /* 0x000fe40000410000 */
[----:B--2---:R-:W-:Y:S02]  /*13860*/  FFMA.FTZ R2, R152, c[0x0][0x2d0], -R144 ;  /* 0x0000b40098027a23 */ /* 0x004fe40000010890 */
[C---:B------:R-:W-:Y:S02]  /*13870*/  FMUL.FTZ R92, R3.reuse, R92 ;  /* 0x0000005c035c7220 */ /* 0x040fe40000410000 */
[----:B------:R1:W2:Y:S01]  /*13880*/  MUFU.EX2 R173, R2 ;  /* 0x0000000200ad7308 */ /* 0x0002a20000000800 */
[C---:B------:R-:W-:Y:S01]  /*13890*/  HMMA.16816.F32.BF16 R88, R136.reuse, R110, R88 ;  /* 0x0000006e8858723c */ /* 0x040fe20000041858 */
[----:B------:R-:W3:Y:S02]  /*138a0*/  LDSM.16.MT88.4 R108, [R188+0x900] ;  /* 0x00090000bc6c783b */ /* 0x000ee40000004200 */
[C---:B------:R-:W-:Y:S02]  /*138b0*/  FMUL.FTZ R93, R3.reuse, R93 ;  /* 0x0000005d035d7220 */ /* 0x040fe40000410000 */
[C---:B------:R-:W-:Y:S02]  /*138c0*/  FMUL.FTZ R94, R0.reuse, R94 ;  /* 0x0000005e005e7220 */ /* 0x040fe40000410000 */
[C---:B------:R-:W-:Y:S02]  /*138d0*/  FMUL.FTZ R95, R0.reuse, R95 ;  /* 0x0000005f005f7220 */ /* 0x040fe40000410000 */
[C---:B------:R-:W-:Y:S03]  /*138e0*/  FMUL.FTZ R96, R3.reuse, R96 ;  /* 0x0000006003607220 */ /* 0x040fe60000410000 */
[C---:B------:R-:W-:Y:S02]  /*138f0*/  FMUL.FTZ R97, R3.reuse, R97 ;  /* 0x0000006103617220 */ /* 0x040fe40000410000 */
[C---:B----4-:R-:W-:Y:S03]  /*13900*/  HMMA.16816.F32.BF16 R92, R136.reuse, R112, R92 ;  /* 0x00000070885c723c */ /* 0x050fe6000004185c */
[C---:B------:R-:W-:Y:S02]  /*13910*/  FMUL.FTZ R98, R0.reuse, R98 ;  /* 0x0000006200627220 */ /* 0x040fe40000410000 */
[----:B------:R-:W-:Y:S02]  /*13920*/  FMUL.FTZ R99, R0, R99 ;  /* 0x0000006300637220 */ /* 0x000fe40000410000 */
[----:B------:R-:W-:Y:S02]  /*13930*/  FFMA.FTZ R3, R3, R222, R216 ;  /* 0x000000de03037223 */ /* 0x000fe400000100d8 */
[--C-:B-1----:R-:W-:Y:S03]  /*13940*/  FFMA.FTZ R2, R154, c[0x0][0x2d0], -R145.reuse ;  /* 0x0000b4009a027a23 */ /* 0x102fe60000010891 */
[----:B------:R-:W-:Y:S01]  /*13950*/  HMMA.16816.F32.BF16 R96, R136, R114, R96 ;  /* 0x000000728860723c */ /* 0x000fe20000041860 */
[----:B------:R-:W1:Y:S01]  /*13960*/  LDSM.16.MT88.4 R112, [R187+0x2900] ;  /* 0x00290000bb70783b */ /* 0x000e620000004200 */
[----:B------:R4:W-:Y:S06]  /*13970*/  MUFU.EX2 R172, R2 ;  /* 0x0000000200ac7308 */ /* 0x0009ec0000000800 */
[C---:B------:R-:W-:Y:S01]  /*13980*/  HMMA.16816.F32.BF16 R4, R104.reuse, R116, R4 ;  /* 0x000000746804723c */ /* 0x040fe20000041804 */
[----:B------:R-:W-:Y:S07]  /*13990*/  LDSM.16.MT88.4 R136, [R188+0x3100] ;  /* 0x00310000bc88783b */ /* 0x000fee0000004200 */
[C---:B------:R-:W-:Y:S01]  /*139a0*/  HMMA.16816.F32.BF16 R8, R104.reuse, R118, R8 ;  /* 0x000000766808723c */ /* 0x040fe20000041808 */
[----:B------:R-:W-:Y:S07]  /*139b0*/  LDSM.16.MT88.4 R116, [R186+0x4900] ;  /* 0x00490000ba74783b */ /* 0x000fee0000004200 */
[C---:B------:R-:W-:Y:S04]  /*139c0*/  HMMA.16816.F32.BF16 R12, R104.reuse, R120, R12 ;  /* 0x00000078680c723c */ /* 0x040fe8000004180c */
[--C-:B----4-:R-:W-:Y:S02]  /*139d0*/  FFMA.FTZ R2, R150, c[0x0][0x2d0], -R145.reuse ;  /* 0x0000b40096027a23 */ /* 0x110fe40000010891 */
[----:B------:R-:W-:Y:S02]  /*139e0*/  LDSM.16.MT88.4 R148, [R188+0x3900] ;  /* 0x00390000bc94783b */ /* 0x000fe40000004200 */
[C---:B------:R-:W-:Y:S01]  /*139f0*/  HMMA.16816.F32.BF16 R16, R104.reuse, R122, R16 ;  /* 0x0000007a6810723c */ /* 0x040fe20000041810 */
[----:B------:R4:W5:Y:S05]  /*13a00*/  MUFU.EX2 R171, R2 ;  /* 0x0000000200ab7308 */ /* 0x00096a0000000800 */
[----:B------:R-:W-:Y:S02]  /*13a10*/  LDSM.16.MT88.4 R120, [R188+0x4900] ;  /* 0x00490000bc78783b */ /* 0x000fe40000004200 */
[C---:B---3--:R-:W-:Y:S08]  /*13a20*/  HMMA.16816.F32.BF16 R20, R104.reuse, R108, R20 ;  /* 0x0000006c6814723c */ /* 0x048ff00000041814 */
[C---:B------:R-:W-:Y:S01]  /*13a30*/  HMMA.16816.F32.BF16 R24, R104.reuse, R110, R24 ;  /* 0x0000006e6818723c */ /* 0x040fe20000041818 */
[----:B------:R-:W3:Y:S07]  /*13a40*/  LDSM.16.MT88.4 R108, [R185+0x4900] ;  /* 0x00490000b96c783b */ /* 0x000eee0000004200 */
[C---:B------:R-:W-:Y:S04]  /*13a50*/  HMMA.16816.F32.BF16 R28, R104.reuse, R124, R28 ;  /* 0x0000007c681c723c */ /* 0x040fe8000004181c */
[--C-:B----4-:R-:W-:Y:S04]  /*13a60*/  FFMA.FTZ R2, R156, c[0x0][0x2d0], -R144.reuse ;  /* 0x0000b4009c027a23 */ /* 0x110fe80000010890 */
[C---:B------:R-:W-:Y:S01]  /*13a70*/  HMMA.16816.F32.BF16 R32, R104.reuse, R126, R32 ;  /* 0x0000007e6820723c */ /* 0x040fe20000041820 */
[----:B------:R-:W-:Y:S01]  /*13a80*/  LDSM.16.MT88.4 R124, [R186+0x1100] ;  /* 0x00110000ba7c783b */ /* 0x000fe20000004200 */
[----:B------:R4:W-:Y:S06]  /*13a90*/  MUFU.EX2 R170, R2 ;  /* 0x0000000200aa7308 */ /* 0x0009ec0000000800 */
[C---:B------:R-:W-:Y:S08]  /*13aa0*/  HMMA.16816.F32.BF16 R36, R104.reuse, R128, R36 ;  /* 0x000000806824723c */ /* 0x040ff00000041824 */
[C---:B------:R-:W-:Y:S01]  /*13ab0*/  HMMA.16816.F32.BF16 R40, R104.reuse, R130, R40 ;  /* 0x000000826828723c */ /* 0x040fe20000041828 */
[----:B------:R-:W-:Y:S07]  /*13ac0*/  LDSM.16.MT88.4 R128, [R187+0x1100] ;  /* 0x00110000bb80783b */ /* 0x000fee0000004200 */
[C---:B------:R-:W-:Y:S04]  /*13ad0*/  HMMA.16816.F32.BF16 R44, R104.reuse, R132, R44 ;  /* 0x00000084682c723c */ /* 0x040fe8000004182c */
[--C-:B----4-:R-:W-:Y:S04]  /*13ae0*/  FFMA.FTZ R2, R157, c[0x0][0x2d0], -R144.reuse ;  /* 0x0000b4009d027a23 */ /* 0x110fe80000010890 */
[C---:B------:R-:W-:Y:S01]  /*13af0*/  HMMA.16816.F32.BF16 R48, R104.reuse, R134, R48 ;  /* 0x000000866830723c */ /* 0x040fe20000041830 */
[----:B------:R-:W-:Y:S01]  /*13b00*/  LDSM.16.MT88.4 R132, [R186+0x3100] ;  /* 0x00310000ba84783b */ /* 0x000fe20000004200 */
[----:B------:R4:W2:Y:S06]  /*13b10*/  MUFU.EX2 R169, R2 ;  /* 0x0000000200a97308 */ /* 0x0008ac0000000800 */
[C---:B------:R-:W-:Y:S08]  /*13b20*/  HMMA.16816.F32.BF16 R52, R104.reuse, R140, R52 ;  /* 0x0000008c6834723c */ /* 0x040ff00000041834 */
[C---:B------:R-:W-:Y:S01]  /*13b30*/  HMMA.16816.F32.BF16 R56, R104.reuse, R142, R56 ;  /* 0x0000008e6838723c */ /* 0x040fe20000041838 */
[----:B------:R-:W-:Y:S07]  /*13b40*/  LDSM.16.MT88.4 R140, [R185+0x3900] ;  /* 0x00390000b98c783b */ /* 0x000fee0000004200 */
[C---:B-1----:R-:W-:Y:S04]  /*13b50*/  HMMA.16816.F32.BF16 R60, R104.reuse, R112, R60 ;  /* 0x00000070683c723c */ /* 0x042fe8000004183c */
[--C-:B----4-:R-:W-:Y:S04]  /*13b60*/  FFMA.FTZ R2, R153, c[0x0][0x2d0], -R145.reuse ;  /* 0x0000b40099027a23 */ /* 0x110fe80000010891 */
[C---:B------:R-:W-:Y:S01]  /*13b70*/  HMMA.16816.F32.BF16 R64, R104.reuse, R114, R64 ;  /* 0x000000726840723c */ /* 0x040fe20000041840 */
[----:B------:R-:W1:Y:S01]  /*13b80*/  LDSM.16.MT88.4 R112, [R187+0x4900] ;  /* 0x00490000bb70783b */ /* 0x000e620000004200 */
[----:B------:R4:W-:Y:S06]  /*13b90*/  MUFU.EX2 R168, R2 ;  /* 0x0000000200a87308 */ /* 0x0009ec0000000800 */
[C---:B---3--:R-:W-:Y:S08]  /*13ba0*/  HMMA.16816.F32.BF16 R68, R104.reuse, R108, R68 ;  /* 0x0000006c6844723c */ /* 0x048ff00000041844 */
[C---:B------:R-:W-:Y:S01]  /*13bb0*/  HMMA.16816.F32.BF16 R72, R104.reuse, R110, R72 ;  /* 0x0000006e6848723c */ /* 0x040fe20000041848 */
[----:B------:R-:W3:Y:S07]  /*13bc0*/  LDSM.16.MT88.4 R108, [R185+0x1100] ;  /* 0x00110000b96c783b */ /* 0x000eee0000004200 */
[C---:B------:R-:W-:Y:S04]  /*13bd0*/  HMMA.16816.F32.BF16 R76, R104.reuse, R116, R76 ;  /* 0x00000074684c723c */ /* 0x040fe8000004184c */
[--C-:B----4-:R-:W-:Y:S02]  /*13be0*/  FFMA.FTZ R2, R155, c[0x0][0x2d0], -R145.reuse ;  /* 0x0000b4009b027a23 */ /* 0x110fe40000010891 */
[----:B------:R-:W-:Y:S02]  /*13bf0*/  LDSM.16.MT88.4 R152, [R187+0x3900] ;  /* 0x00390000bb98783b */ /* 0x000fe40000004200 */
[C---:B------:R-:W-:Y:S01]  /*13c00*/  HMMA.16816.F32.BF16 R80, R104.reuse, R118, R80 ;  /* 0x000000766850723c */ /* 0x040fe20000041850 */
[----:B------:R4:W2:Y:S05]  /*13c10*/  MUFU.EX2 R167, R2 ;  /* 0x0000000200a77308 */ /* 0x0008aa0000000800 */
[----:B------:R-:W3:Y:S02]  /*13c20*/  LDSM.16.MT88.4 R116, [R188+0x1100] ;  /* 0x00110000bc74783b */ /* 0x000ee40000004200 */
[C---:B------:R-:W-:Y:S08]  /*13c30*/  HMMA.16816.F32.BF16 R84, R104.reuse, R120, R84 ;  /* 0x000000786854723c */ /* 0x040ff00000041854 */
[C---:B------:R-:W-:Y:S01]  /*13c40*/  HMMA.16816.F32.BF16 R88, R104.reuse, R122, R88 ;  /* 0x0000007a6858723c */ /* 0x040fe20000041858 */
[----:B------:R-:W3:Y:S07]  /*13c50*/  LDSM.16.MT88.4 R120, [R185+0x3100] ;  /* 0x00310000b978783b */ /* 0x000eee0000004200 */
[C---:B-1----:R-:W-:Y:S04]  /*13c60*/  HMMA.16816.F32.BF16 R92, R104.reuse, R112, R92 ;  /* 0x00000070685c723c */ /* 0x042fe8000004185c */
[--C-:B----4-:R-:W-:Y:S04]  /*13c70*/  FFMA.FTZ R2, R161, c[0x0][0x2d0], -R144.reuse ;  /* 0x0000b400a1027a23 */ /* 0x110fe80000010890 */
[----:B------:R-:W-:Y:S01]  /*13c80*/  HMMA.16816.F32.BF16 R96, R104, R114, R96 ;  /* 0x000000726860723c */ /* 0x000fe20000041860 */
[----:B------:R-:W-:Y:S01]  /*13c90*/  LDSM.16.MT88.4 R112, [R185+0x5100] ;  /* 0x00510000b970783b */ /* 0x000fe20000004200 */
[----:B------:R1:W-:Y:S05]  /*13ca0*/  MUFU.EX2 R166, R2 ;  /* 0x0000000200a67308 */ /* 0x0003ea0000000800 */
[----:B--2---:R-:W-:Y:S02]  /*13cb0*/  F2FP.BF16.PACK_AB R104, R173, R174 ;  /* 0x000000aead68723e */ /* 0x004fe400000010ff */
[----:B-----5:R-:W-:Y:S03]  /*13cc0*/  F2FP.BF16.PACK_AB R105, R171, R172 ;  /* 0x000000acab69723e */ /* 0x020fe600000010ff */
[----:B------:R-:W-:Y:S02]  /*13cd0*/  F2FP.BF16.PACK_AB R106, R169, R170 ;  /* 0x000000aaa96a723e */ /* 0x000fe400000010ff */
[----:B------:R-:W-:Y:S07]  /*13ce0*/  F2FP.BF16.PACK_AB R107, R167, R168 ;  /* 0x000000a8a76b723e */ /* 0x000fee00000010ff */
[C---:B---3--:R-:W-:Y:S03]  /*13cf0*/  HMMA.16816.F32.BF16 R4, R104.reuse, R108, R4 ;  /* 0x0000006c6804723c */ /* 0x048fe60000041804 */
[--C-:B-1----:R-:W-:Y:S05]  /*13d00*/  FFMA.FTZ R2, R160, c[0x0][0x2d0], -R144.reuse ;  /* 0x0000b400a0027a23 */ /* 0x102fea0000010890 */
[C---:B------:R-:W-:Y:S01]  /*13d10*/  HMMA.16816.F32.BF16 R8, R104.reuse, R110, R8 ;  /* 0x0000006e6808723c */ /* 0x040fe20000041808 */
[----:B------:R-:W1:Y:S01]  /*13d20*/  LDSM.16.MT88.4 R108, [R187+0x3100] ;  /* 0x00310000bb6c783b */ /* 0x000e620000004200 */
[----:B------:R2:W3:Y:S06]  /*13d30*/  MUFU.EX2 R165, R2 ;  /* 0x0000000200a57308 */ /* 0x0004ec0000000800 */
[C---:B------:R-:W-:Y:S08]  /*13d40*/  HMMA.16816.F32.BF16 R12, R104.reuse, R124, R12 ;  /* 0x0000007c680c723c */ /* 0x040ff0000004180c */
[C---:B------:R-:W-:Y:S01]  /*13d50*/  HMMA.16816.F32.BF16 R16, R104.reuse, R126, R16 ;  /* 0x0000007e6810723c */ /* 0x040fe20000041810 */
[----:B------:R-:W-:Y:S07]  /*13d60*/  LDSM.16.MT88.4 R124, [R188+0x1900] ;  /* 0x00190000bc7c783b */ /* 0x000fee0000004200 */
[C---:B------:R-:W-:Y:S04]  /*13d70*/  HMMA.16816.F32.BF16 R20, R104.reuse, R116, R20 ;  /* 0x000000746814723c */ /* 0x040fe80000041814 */
[--C-:B--2---:R-:W-:Y:S04]  /*13d80*/  FFMA.FTZ R2, R158, c[0x0][0x2d0], -R145.reuse ;  /* 0x0000b4009e027a23 */ /* 0x104fe80000010891 */
[C---:B------:R-:W-:Y:S01]  /*13d90*/  HMMA.16816.F32.BF16 R24, R104.reuse, R118, R24 ;  /* 0x000000766818723c */ /* 0x040fe20000041818 */
[----:B------:R-:W2:Y:S01]  /*13da0*/  LDSM.16.MT88.4 R116, [R186+0x5100] ;  /* 0x00510000ba74783b */ /* 0x000ea20000004200 */
[----:B------:R4:W-:Y:S06]  /*13db0*/  MUFU.EX2 R164, R2 ;  /* 0x0000000200a47308 */ /* 0x0009ec0000000800 */
[C---:B------:R-:W-:Y:S08]  /*13dc0*/  HMMA.16816.F32.BF16 R28, R104.reuse, R128, R28 ;  /* 0x00000080681c723c */ /* 0x040ff0000004181c */
[C---:B------:R-:W-:Y:S08]  /*13dd0*/  HMMA.16816.F32.BF16 R32, R104.reuse, R130, R32 ;  /* 0x000000826820723c */ /* 0x040ff00000041820 */
[C---:B------:R-:W-:Y:S04]  /*13de0*/  HMMA.16816.F32.BF16 R36, R104.reuse, R120, R36 ;  /* 0x000000786824723c */ /* 0x040fe80000041824 */
[--C-:B----4-:R-:W-:Y:S02]  /*13df0*/  FFMA.FTZ R2, R159, c[0x0][0x2d0], -R145.reuse ;  /* 0x0000b4009f027a23 */ /* 0x110fe40000010891 */
[----:B------:R-:W-:Y:S02]  /*13e00*/  LDSM.16.MT88.4 R156, [R185+0x5900] ;  /* 0x00590000b99c783b */ /* 0x000fe40000004200 */
[C---:B------:R-:W-:Y:S01]  /*13e10*/  HMMA.16816.F32.BF16 R40, R104.reuse, R122, R40 ;  /* 0x0000007a6828723c */ /* 0x040fe20000041828 */
[----:B------:R4:W5:Y:S05]  /*13e20*/  MUFU.EX2 R163, R2 ;  /* 0x0000000200a37308 */ /* 0x00096a0000000800 */
[----:B------:R-:W2:Y:S02]  /*13e30*/  LDSM.16.MT88.4 R120, [R188+0x5100] ;  /* 0x00510000bc78783b */ /* 0x000ea40000004200 */
[C---:B------:R-:W-:Y:S08]  /*13e40*/  HMMA.16816.F32.BF16 R44, R104.reuse, R132, R44 ;  /* 0x00000084682c723c */ /* 0x040ff0000004182c */
[C---:B------:R-:W-:Y:S01]  /*13e50*/  HMMA.16816.F32.BF16 R48, R104.reuse, R134, R48 ;  /* 0x000000866830723c */ /* 0x040fe20000041830 */
[----:B------:R-:W-:Y:S07]  /*13e60*/  LDSM.16.MT88.4 R132, [R187+0x1900] ;  /* 0x00190000bb84783b */ /* 0x000fee0000004200 */
[C---:B------:R-:W-:Y:S04]  /*13e70*/  HMMA.16816.F32.BF16 R52, R104.reuse, R136, R52 ;  /* 0x000000886834723c */ /* 0x040fe80000041834 */
[--C-:B----4-:R-:W-:Y:S02]  /*13e80*/  FFMA.FTZ R2, R162, c[0x0][0x2d0], -R144.reuse ;  /* 0x0000b400a2027a23 */ /* 0x110fe40000010890 */
[----:B------:R-:W-:Y:S01]  /*13e90*/  FFMA.FTZ R144, R207, c[0x0][0x2d0], -R144 ;  /* 0x0000b400cf907a23 */ /* 0x000fe20000010890 */
[----:B---3--:R-:W-:Y:S01]  /*13ea0*/  F2FP.BF16.PACK_AB R136, R165, R166 ;  /* 0x000000a6a588723e */ /* 0x008fe200000010ff */
[C---:B------:R-:W-:Y:S01]  /*13eb0*/  HMMA.16816.F32.BF16 R56, R104.reuse, R138, R56 ;  /* 0x0000008a6838723c */ /* 0x040fe20000041838 */
[----:B------:R3:W-:Y:S03]  /*13ec0*/  MUFU.EX2 R162, R2 ;  /* 0x0000000200a27308 */ /* 0x0007e60000000800 */
[----:B-----5:R-:W-:Y:S02]  /*13ed0*/  F2FP.BF16.PACK_AB R137, R163, R164 ;  /* 0x000000a4a389723e */ /* 0x020fe400000010ff */
[----:B------:R-:W-:Y:S02]  /*13ee0*/  IADD3 R207, R208, -0x1, RZ ;  /* 0xffffffffd0cf7810 */ /* 0x000fe40007ffe0ff */
[C---:B-1----:R-:W-:Y:S03]  /*13ef0*/  HMMA.16816.F32.BF16 R60, R104.reuse, R108, R60 ;  /* 0x0000006c683c723c */ /* 0x042fe6000004183c */
[----:B------:R-:W1:Y:S01]  /*13f00*/  MUFU.EX2 R161, R144 ;  /* 0x0000009000a17308 */ /* 0x000e620000000800 */
[----:B------:R-:W-:Y:S04]  /*13f10*/  MOV R208, R207 ;  /* 0x000000cf00d07202 */ /* 0x000fe80000000f00 */
[C---:B------:R-:W-:Y:S01]  /*13f20*/  HMMA.16816.F32.BF16 R64, R104.reuse, R110, R64 ;  /* 0x0000006e6840723c */ /* 0x040fe20000041840 */
[----:B------:R-:W4:Y:S07]  /*13f30*/  LDSM.16.MT88.4 R108, [R187+0x5100] ;  /* 0x00510000bb6c783b */ /* 0x000f2e0000004200 */
[C---:B------:R-:W-:Y:S04]  /*13f40*/  HMMA.16816.F32.BF16 R68, R104.reuse, R112, R68 ;  /* 0x000000706844723c */ /* 0x040fe80000041844 */
[--C-:B---3--:R-:W-:Y:S02]  /*13f50*/  FFMA.FTZ R2, R183, c[0x0][0x2d0], -R145.reuse ;  /* 0x0000b400b7027a23 */ /* 0x108fe40000010891 */
[----:B------:R-:W-:Y:S02]  /*13f60*/  FFMA.FTZ R145, R103, c[0x0][0x2d0], -R145 ;  /* 0x0000b40067917a23 */ /* 0x000fe40000010891 */
[C---:B------:R-:W-:Y:S01]  /*13f70*/  HMMA.16816.F32.BF16 R72, R104.reuse, R114, R72 ;  /* 0x000000726848723c */ /* 0x040fe20000041848 */
[----:B------:R-:W3:Y:S01]  /*13f80*/  LDSM.16.MT88.4 R112, [R185+0x1900] ;  /* 0x00190000b970783b */ /* 0x000ee20000004200 */
[----:B------:R5:W-:Y:S02]  /*13f90*/  MUFU.EX2 R102, R145 ;  /* 0x0000009100667308 */ /* 0x000be40000000800 */
[----:B-1----:R-:W-:Y:S04]  /*13fa0*/  F2FP.BF16.PACK_AB R138, R161, R162 ;  /* 0x000000a2a18a723e */ /* 0x002fe800000010ff */
[C---:B--2---:R-:W-:Y:S04]  /*13fb0*/  HMMA.16816.F32.BF16 R76, R104.reuse, R116, R76 ;  /* 0x00000074684c723c */ /* 0x044fe8000004184c */
[----:B------:R-:W1:Y:S04]  /*13fc0*/  MUFU.EX2 R160, R2 ;  /* 0x0000000200a07308 */ /* 0x000e680000000800 */
[C---:B------:R-:W-:Y:S01]  /*13fd0*/  HMMA.16816.F32.BF16 R80, R104.reuse, R118, R80 ;  /* 0x000000766850723c */ /* 0x040fe20000041850 */
[----:B------:R-:W2:Y:S07]  /*13fe0*/  LDSM.16.MT88.4 R116, [R186+0x1900] ;  /* 0x00190000ba74783b */ /* 0x000eae0000004200 */
[C---:B------:R-:W-:Y:S01]  /*13ff0*/  HMMA.16816.F32.BF16 R84, R104.reuse, R120, R84 ;  /* 0x000000786854723c */ /* 0x040fe20000041854 */
[----:B-----5:R-:W5:Y:S07]  /*14000*/  LDSM.16.MT88.4 R144, [R186+0x3900] ;  /* 0x00390000ba90783b */ /* 0x020f6e0000004200 */
[C---:B------:R-:W-:Y:S04]  /*14010*/  HMMA.16816.F32.BF16 R88, R104.reuse, R122, R88 ;  /* 0x0000007a6858723c */ /* 0x040fe80000041858 */
[----:B-1----:R-:W-:Y:S01]  /*14020*/  F2FP.BF16.PACK_AB R139, R102, R160 ;  /* 0x000000a0668b723e */ /* 0x002fe200000010ff */
[----:B------:R-:W-:Y:S02]  /*14030*/  FFMA.FTZ R2, R0, R223, R213 ;  /* 0x000000df00027223 */ /* 0x000fe400000100d5 */
[----:B------:R-:W-:Y:S01]  /*14040*/  FADD.FTZ R0, R217, R3 ;  /* 0x00000003d9007221 */ /* 0x000fe20000010000 */
[C---:B----4-:R-:W-:Y:S04]  /*14050*/  HMMA.16816.F32.BF16 R92, R104.reuse, R108, R92 ;  /* 0x0000006c685c723c */ /* 0x050fe8000004185c */
[----:B------:R-:W-:Y:S02]  /*14060*/  FADD.FTZ R2, R212, R2 ;  /* 0x00000002d4027221 */ /* 0x000fe40000010000 */
[----:B------:R-:W-:Y:S02]  /*14070*/  FADD.FTZ R0, R215, R0 ;  /* 0x00000000d7007221 */ /* 0x000fe40000010000 */
[----:B------:R-:W-:Y:S04]  /*14080*/  HMMA.16816.F32.BF16 R96, R104, R110, R96 ;  /* 0x0000006e6860723c */ /* 0x000fe80000041860 */
[----:B------:R-:W-:Y:S02]  /*14090*/  FADD.FTZ R2, R211, R2 ;  /* 0x00000002d3027221 */ /* 0x000fe40000010000 */
[----:B------:R-:W-:Y:S02]  /*140a0*/  FADD.FTZ R0, R214, R0 ;  /* 0x00000000d6007221 */ /* 0x000fe40000010000 */
[C---:B---3--:R-:W-:Y:S01]  /*140b0*/  HMMA.16816.F32.BF16 R104, R136.reuse, R112, R4 ;  /* 0x000000708868723c */ /* 0x048fe20000041804 */
[----:B------:R-:W1:Y:S04]  /*140c0*/  LDSM.16.MT88.4 R4, [R186+0x5900] ;  /* 0x00590000ba04783b */ /* 0x000e680000004200 */
[----:B------:R-:W-:Y:S02]  /*140d0*/  FADD.FTZ R2, R210, R2 ;  /* 0x00000002d2027221 */ /* 0x000fe40000010000 */
[----:B------:R-:W-:Y:S01]  /*140e0*/  FADD.FTZ R0, R182, R0 ;  /* 0x00000000b6007221 */ /* 0x000fe20000010000 */
[C---:B------:R-:W-:Y:S01]  /*140f0*/  HMMA.16816.F32.BF16 R108, R136.reuse, R114, R8 ;  /* 0x00000072886c723c */ /* 0x040fe20000041808 */
[----:B------:R-:W3:Y:S03]  /*14100*/  LDSM.16.MT88.4 R8, [R188+0x5900] ;  /* 0x00590000bc08783b */ /* 0x000ee60000004200 */
[----:B------:R-:W-:Y:S02]  /*14110*/  FADD.FTZ R2, R180, R2 ;  /* 0x00000002b4027221 */ /* 0x000fe40000010000 */
[----:B------:R-:W-:Y:S02]  /*14120*/  FADD.FTZ R0, R181, R0 ;  /* 0x00000000b5007221 */ /* 0x000fe40000010000 */
[C---:B--2---:R-:W-:Y:S01]  /*14130*/  HMMA.16816.F32.BF16 R112, R136.reuse, R116, R12 ;  /* 0x000000748870723c */ /* 0x044fe2000004180c */
[----:B------:R-:W2:Y:S03]  /*14140*/  LDSM.16.MT88.4 R12, [R187+0x5900] ;  /* 0x00590000bb0c783b */ /* 0x000ea60000004200 */
        /* <DEDUP_REMOVED lines=21> */
[----:B------:R-:W-:Y:S01]  /*142a0*/  FADD.FTZ R0, R164, R3 ;  /* 0x00000003a4007221 */ /* 0x000fe20000010000 */
[----:B------:R-:W-:Y:S01]  /*142b0*/  MOV R3, R101 ;  /* 0x0000006500037202 */ /* 0x000fe20000000f00 */
[----:B------:R-:W-:Y:S02]  /*142c0*/  FADD.FTZ R2, R165, R2 ;  /* 0x00000002a5027221 */ /* 0x000fe40000010000 */
[C---:B-----5:R-:W-:Y:S04]  /*142d0*/  HMMA.16816.F32.BF16 R44, R136.reuse, R144, R44 ;  /* 0x00000090882c723c */ /* 0x060fe8000004182c */
[----:B------:R-:W-:Y:S02]  /*142e0*/  FADD.FTZ R0, R163, R0 ;  /* 0x00000000a3007221 */ /* 0x000fe40000010000 */
[----:B------:R-:W-:Y:S02]  /*142f0*/  FADD.FTZ R2, R162, R2 ;  /* 0x00000002a2027221 */ /* 0x000fe40000010000 */
[C---:B------:R-:W-:Y:S04]  /*14300*/  HMMA.16816.F32.BF16 R48, R136.reuse, R146, R48 ;  /* 0x000000928830723c */ /* 0x040fe80000041830 */
[----:B------:R-:W-:Y:S02]  /*14310*/  FADD.FTZ R0, R160, R0 ;  /* 0x00000000a0007221 */ /* 0x000fe40000010000 */
[----:B------:R-:W-:Y:S02]  /*14320*/  FADD.FTZ R222, R161, R2 ;  /* 0x00000002a1de7221 */ /* 0x000fe40000010000 */
[C---:B------:R-:W-:Y:S04]  /*14330*/  HMMA.16816.F32.BF16 R52, R136.reuse, R148, R52 ;  /* 0x000000948834723c */ /* 0x040fe80000041834 */
[----:B------:R-:W-:Y:S01]  /*14340*/  FADD.FTZ R223, R102, R0 ;  /* 0x0000000066df7221 */ /* 0x000fe20000010000 */
[----:B------:R-:W-:Y:S03]  /*14350*/  MOV R102, R100 ;  /* 0x0000006400667202 */ /* 0x000fe60000000f00 */
[C---:B------:R-:W-:Y:S08]  /*14360*/  HMMA.16816.F32.BF16 R56, R136.reuse, R150, R56 ;  /* 0x000000968838723c */ /* 0x040ff00000041838 */
[C---:B------:R-:W-:Y:S08]  /*14370*/  HMMA.16816.F32.BF16 R60, R136.reuse, R152, R60 ;  /* 0x00000098883c723c */ /* 0x040ff0000004183c */
[C---:B------:R-:W-:Y:S08]  /*14380*/  HMMA.16816.F32.BF16 R64, R136.reuse, R154, R64 ;  /* 0x0000009a8840723c */ /* 0x040ff00000041840 */
[C---:B------:R-:W-:Y:S08]  /*14390*/  HMMA.16816.F32.BF16 R68, R136.reuse, R156, R68 ;  /* 0x0000009c8844723c */ /* 0x040ff00000041844 */
[C---:B------:R-:W-:Y:S08]  /*143a0*/  HMMA.16816.F32.BF16 R72, R136.reuse, R158, R72 ;  /* 0x0000009e8848723c */ /* 0x040ff00000041848 */
[C---:B-1----:R-:W-:Y:S08]  /*143b0*/  HMMA.16816.F32.BF16 R76, R136.reuse, R4, R76 ;  /* 0x00000004884c723c */ /* 0x042ff0000004184c */
[C---:B------:R-:W-:Y:S08]  /*143c0*/  HMMA.16816.F32.BF16 R80, R136.reuse, R6, R80 ;  /* 0x000000068850723c */ /* 0x040ff00000041850 */
[C---:B---3--:R-:W-:Y:S08]  /*143d0*/  HMMA.16816.F32.BF16 R84, R136.reuse, R8, R84 ;  /* 0x000000088854723c */ /* 0x048ff00000041854 */
[C---:B------:R-:W-:Y:S08]  /*143e0*/  HMMA.16816.F32.BF16 R88, R136.reuse, R10, R88 ;  /* 0x0000000a8858723c */ /* 0x040ff00000041858 */
[C---:B--2---:R-:W-:Y:S08]  /*143f0*/  HMMA.16816.F32.BF16 R92, R136.reuse, R12, R92 ;  /* 0x0000000c885c723c */ /* 0x044ff0000004185c */
[----:B------:R-:W-:Y:S01]  /*14400*/  HMMA.16816.F32.BF16 R96, R136, R14, R96 ;  /* 0x0000000e8860723c */ /* 0x000fe20000041860 */
[----:B------:R-:W-:-:S07]  /*14410*/  @P0 BRA `(.L_x_615) ;  /* 0xffffce3000000947 */ /* 0x000fce000383ffff */
.L_x_614:
[----:B------:R-:W-:-:S13]  /*14420*/  ISETP.GE.AND P0, PT, R207, RZ, PT ;  /* 0x000000ffcf00720c */ /* 0x000fda0003f06270 */
        /* <DEDUP_REMOVED lines=9> */
[----:B------:R-:W-:Y:S01]  /*144c0*/  IADD3 R225, R228, 0x80, RZ ;  /* 0x00000080e4e17810 */ /* 0x000fe20007ffe0ff */
[----:B------:R-:W-:Y:S01]  /*144d0*/  IMAD.MOV.U32 R102, RZ, RZ, R101 ;  /* 0x000000ffff667224 */ /* 0x000fe200078e0065 */
[C---:B------:R-:W-:Y:S01]  /*144e0*/  IADD3 R218, R236.reuse, 0x40, RZ ;  /* 0x00000040ecda7810 */ /* 0x040fe20007ffe0ff */
[--C-:B------:R-:W-:Y:S01]  /*144f0*/  IMAD.X R219, RZ, RZ, R233.reuse, P3 ;  /* 0x000000ffffdb7224 */ /* 0x100fe200018e06e9 */
[----:B------:R-:W-:Y:S01]  /*14500*/  IADD3 R216, R236, 0x80, RZ ;  /* 0x00000080ecd87810 */ /* 0x000fe20007ffe0ff */
[----:B------:R-:W-:Y:S01]  /*14510*/  IMAD.X R217, RZ, RZ, R233, P2 ;  /* 0x000000ffffd97224 */ /* 0x000fe200010e06e9 */
[----:B------:R-:W-:Y:S01]  /*14520*/  IADD3 R224, R228, 0x40, RZ ;  /* 0x00000040e4e07810 */ /* 0x000fe20007ffe0ff */
[--C-:B------:R-:W-:Y:S01]  /*14530*/  IMAD.X R227, RZ, RZ, R231.reuse, P1 ;  /* 0x000000ffffe37224 */ /* 0x100fe200008e06e7 */
[----:B------:R-:W-:Y:S01]  /*14540*/  ULDC UR4, c[0x0][0x208] ;  /* 0x0000820000047ab9 */ /* 0x000fe20000000800 */
[----:B------:R-:W-:Y:S01]  /*14550*/  IMAD.X R226, RZ, RZ, R231, P0 ;  /* 0x000000ffffe27224 */ /* 0x000fe200000e06e7 */
[----:B------:R-:W-:Y:S01]  /*14560*/  USHF.L.U32 UR4, UR4, 0x6, URZ ;  /* 0x0000000604047899 */ /* 0x000fe2000800063f */
[----:B------:R-:W-:-:S02]  /*14570*/  IMAD.MOV.U32 R232, RZ, RZ, R236 ;  /* 0x000000ffffe87224 */ /* 0x000fc400078e00ec */
.L_x_617:
[----:B------:R-:W-:Y:S04]  /*14580*/  DEPBAR.LE SB0, 0x0 ;  /* 0x000080000000791a */ /* 0x000fe80000000000 */
[----:B------:R-:W-:Y:S01]  /*14590*/  BAR.SYNC.DEFER_BLOCKING 0x0 ;  /* 0x0000000000007b1d */ /* 0x000fe20000010000 */
[----:B------:R-:W-:Y:S01]  /*145a0*/  SHF.R.S32.HI R2, RZ, 0x1f, R207 ;  /* 0x0000001fff027819 */ /* 0x000fe200000114cf */
[----:B------:R-:W-:Y:S01]  /*145b0*/  IMAD R0, R246, R207, RZ ;  /* 0x000000cff6007224 */ /* 0x000fe200078e02ff */
[----:B------:R-:W-:Y:S01]  /*145c0*/  MOV R12, UR8 ;  /* 0x00000008000c7c02 */ /* 0x000fe20008000f00 */
[C---:B------:R-:W-:Y:S01]  /*145d0*/  IMAD.WIDE.U32 R6, R207.reuse, UR4, R232 ;  /* 0x00000004cf067c25 */ /* 0x040fe2000f8e00e8 */
[----:B------:R-:W-:Y:S02]  /*145e0*/  MOV R13, UR5 ;  /* 0x00000005000d7c02 */ /* 0x000fe40008000f00 */
[----:B------:R-:W-:Y:S01]  /*145f0*/  ISETP.NE.AND P3, PT, R240, RZ, PT ;  /* 0x000000fff000720c */ /* 0x000fe20003f65270 */
[----:B------:R-:W-:Y:S01]  /*14600*/  IMAD R0, R2, UR4, R0 ;  /* 0x0000000402007c24 */ /* 0x000fe2000f8e0200 */
[----:B------:R-:W-:Y:S01]  /*14610*/  LEA R28, P2, R6, c[0x0][0x1f8], 0x1 ;  /* 0x00007e00061c7a11 */ /* 0x000fe200078408ff */
[----:B------:R-:W-:Y:S03]  /*14620*/  IMAD.WIDE.U32 R4, R207, UR4, R218 ;  /* 0x00000004cf047c25 */ /* 0x000fe6000f8e00da */
[----:B------:R-:W-:Y:S01]  /*14630*/  IADD3 R7, R7, R0, RZ ;  /* 0x0000000007077210 */ /* 0x000fe20007ffe0ff */
[C---:B------:R-:W-:Y:S01]  /*14640*/  IMAD.WIDE.U32 R2, R207.reuse, UR4, R216 ;  /* 0x00000004cf027c25 */ /* 0x040fe2000f8e00d8 */
[----:B------:R-:W-:Y:S02]  /*14650*/  LEA R22, P1, R4, c[0x0][0x1f8], 0x1 ;  /* 0x00007e0004167a11 */ /* 0x000fe400078208ff */
[----:B------:R-:W-:Y:S01]  /*14660*/  LEA.HI.X R29, R6, c[0x0][0x1fc], R7, 0x1, P2 ;  /* 0x00007f00061d7a11 */ /* 0x000fe200010f0c07 */
[----:B------:R-:W-:Y:S01]  /*14670*/  IMAD.WIDE.U32 R12, R207, UR4, R12 ;  /* 0x00000004cf0c7c25 */ /* 0x000fe2000f8e000c */
[----:B------:R-:W-:Y:S02]  /*14680*/  IADD3 R5, R0, R5, RZ ;  /* 0x0000000500057210 */ /* 0x000fe40007ffe0ff */
[----:B------:R-:W-:Y:S02]  /*14690*/  LEA R20, P0, R2, c[0x0][0x1f8], 0x1 ;  /* 0x00007e0002147a11 */ /* 0x000fe400078008ff */
[----:B------:R-:W-:Y:S01]  /*146a0*/  LEA.HI.X R23, R4, c[0x0][0x1fc], R5, 0x1, P1 ;  /* 0x00007f0004177a11 */ /* 0x000fe200008f0c05 */
[----:B------:R-:W-:Y:S01]  /*146b0*/  LDSM.16.M88.4 R32, [R191+0xc100] ;  /* 0x00c10000bf20783b */ /* 0x000fe20000000200 */
[C---:B------:R-:W-:Y:S02]  /*146c0*/  IADD3 R3, R0.reuse, R3, RZ ;  /* 0x0000000300037210 */ /* 0x040fe40007ffe0ff */
[----:B------:R-:W-:Y:S02]  /*146d0*/  IADD3 R0, R0, R13, RZ ;  /* 0x0000000d00007210 */ /* 0x000fe40007ffe0ff */
[----:B------:R-:W-:Y:S02]  /*146e0*/  LEA.HI.X R21, R2, c[0x0][0x1fc], R3, 0x1, P0 ;  /* 0x00007f0002157a11 */ /* 0x000fe400000f0c03 */
[-C--:B------:R-:W-:Y:S01]  /*146f0*/  IADD3 R4, P2, R236, R12.reuse, RZ ;  /* 0x0000000cec047210 */ /* 0x080fe20007f5e0ff */
[----:B------:R-:W1:Y:S01]  /*14700*/  LDSM.16.M88.4 R8, [R184+0x6100] ;  /* 0x00610000b808783b */ /* 0x000e620000000200 */
[-C--:B------:R-:W-:Y:S02]  /*14710*/  IADD3 R5, P1, R218, R12.reuse, RZ ;  /* 0x0000000cda057210 */ /* 0x080fe40007f3e0ff */
[----:B------:R-:W-:Y:S02]  /*14720*/  IADD3.X R6, R0, R233, RZ, P2, !PT ;  /* 0x000000e900067210 */ /* 0x000fe400017fe4ff */
[----:B------:R-:W-:Y:S02]  /*14730*/  LEA R14, P2, R4, c[0x0][0x1f8], 0x1 ;  /* 0x00007e00040e7a11 */ /* 0x000fe400078408ff */
[----:B------:R-:W-:Y:S01]  /*14740*/  IADD3 R3, P0, R216, R12, RZ ;  /* 0x0000000cd8037210 */ /* 0x000fe20007f1e0ff */
[----:B------:R-:W2:Y:S01]  /*14750*/  LDSM.16.M88.4 R16, [R184+0x6900] ;  /* 0x00690000b810783b */ /* 0x000ea20000000200 */
[----:B------:R-:W-:Y:S02]  /*14760*/  LEA.HI.X R15, R4, c[0x0][0x1fc], R6, 0x1, P2 ;  /* 0x00007f00040f7a11 */ /* 0x000fe400010f0c06 */
[C---:B------:R-:W-:Y:S02]  /*14770*/  IADD3.X R7, R0.reuse, R219, RZ, P1, !PT ;  /* 0x000000db00077210 */ /* 0x040fe40000ffe4ff */
[C---:B------:R-:W-:Y:S02]  /*14780*/  LEA R12, P1, R5.reuse, c[0x0][0x1f8], 0x1 ;  /* 0x00007e00050c7a11 */ /* 0x040fe400078208ff */
[----:B------:R-:W-:Y:S01]  /*14790*/  IADD3.X R0, R0, R217, RZ, P0, !PT ;  /* 0x000000d900007210 */ /* 0x000fe200007fe4ff */
[----:B------:R-:W3:Y:S01]  /*147a0*/  LDSM.16.M88.4 R24, [R184+0x7100] ;  /* 0x00710000b818783b */ /* 0x000ee20000000200 */
[----:B------:R-:W-:Y:S02]  /*147b0*/  LEA.HI.X R13, R5, c[0x0][0x1fc], R7, 0x1, P1 ;  /* 0x00007f00050d7a11 */ /* 0x000fe400008f0c07 */
[C---:B------:R-:W-:Y:S04]  /*147c0*/  LEA R2, P0, R3.reuse, c[0x0][0x1f8], 0x1 ;  /* 0x00007e0003027a11 */ /* 0x040fe800078008ff */
[----:B------:R-:W-:Y:S01]  /*147d0*/  LEA.HI.X R3, R3, c[0x0][0x1fc], R0, 0x1, P0 ;  /* 0x00007f0003037a11 */ /* 0x000fe200000f0c00 */
[----:B------:R-:W4:Y:S01]  /*147e0*/  LDSM.16.M88.4 R136, [R184+0x7900] ;  /* 0x00790000b888783b */ /* 0x000f220000000200 */
[C---:B------:R-:W-:Y:S02]  /*147f0*/  ISETP.GT.AND P0, PT, R207.reuse, RZ, PT ;  /* 0x000000ffcf00720c */ /* 0x040fe40003f04270 */
[----:B------:R-:W-:Y:S05]  /*14800*/  IADD3 R207, R207, -0x1, RZ ;  /* 0xffffffffcfcf7810 */ /* 0x000fea0007ffe0ff */
[----:B------:R-:W-:Y:S01]  /*14810*/  LDSM.16.M88.4 R140, [R192+0xc100] ;  /* 0x00c10000c08c783b */ /* 0x000fe20000000200 */
[C---:B-1----:R-:W-:Y:S07]  /*14820*/  HMMA.16816.F32.BF16 R4, R32.reuse, R8, RZ ;  /* 0x000000082004723c */ /* 0x042fee00000418ff */
[----:B------:R-:W1:Y:S01]  /*14830*/  LDSM.16.M88.4 R144, [R195] ;  /* 0x00000000c390783b */ /* 0x000e620000000200 */
[C---:B------:R-:W-:Y:S07]  /*14840*/  HMMA.16816.F32.BF16 R8, R32.reuse, R10, RZ ;  /* 0x0000000a2008723c */ /* 0x040fee00000418ff */
[----:B------:R-:W5:Y:S08]  /*14850*/  LDSM.16.M88.4 R148, [R206] ;  /* 0x00000000ce94783b */ /* 0x000f700000000200 */
[----:B------:R-:W1:Y:S08]  /*14860*/  LDSM.16.M88.4 R152, [R205] ;  /* 0x00000000cd98783b */ /* 0x000e700000000200 */
[----:B------:R-:W1:Y:S08]  /*14870*/  LDSM.16.M88.4 R156, [R204] ;  /* 0x00000000cc9c783b */ /* 0x000e700000000200 */
[----:B------:R-:W-:Y:S01]  /*14880*/  @!PT LDS RZ, [RZ] ;  /* 0x00000000fffff984 */ /* 0x000fe20000000800 */
[----:B------:R-:W-:Y:S01]  /*14890*/  @!PT LDS RZ, [RZ] ;  /* 0x00000000fffff984 */ /* 0x000fe20000000800 */
[----:B------:R-:W-:Y:S01]  /*148a0*/  @!PT LDS RZ, [RZ] ;  /* 0x00000000fffff984 */ /* 0x000fe20000000800 */
[----:B------:R4:W-:Y:S08]  /*148b0*/  LDGSTS.E.BYPASS.LTC128B.128 [R209+0x100], [R28.64], !P5 ;  /* 0x001000001cd17fae */ /* 0x0009f0000e901d46 */
[----:B------:R3:W-:Y:S08]  /*148c0*/  LDGSTS.E.BYPASS.LTC128B.128 [R209+0x2100], [R22.64], !P6 ;  /* 0x0210000016d17fae */ /* 0x0007f0000f101d46 */
[----:B------:R3:W-:Y:S08]  /*148d0*/  LDGSTS.E.BYPASS.LTC128B.128 [R209+0x4100], [R20.64], !P3 ;  /* 0x0410000014d17fae */ /* 0x0007f0000d901d46 */
[----:B------:R2:W-:Y:S08]  /*148e0*/  LDGSTS.E.BYPASS.LTC128B.128 [R209+0x1100], [R14.64], !P5 ;  /* 0x011000000ed17fae */ /* 0x0005f0000e901d46 */
[----:B------:R2:W-:Y:S08]  /*148f0*/  LDGSTS.E.BYPASS.LTC128B.128 [R209+0x3100], [R12.64], !P6 ;  /* 0x031000000cd17fae */ /* 0x0005f0000f101d46 */
[----:B------:R1:W-:Y:S08]  /*14900*/  LDGSTS.E.BYPASS.LTC128B.128 [R209+0x5100], [R2.64], !P3 ;  /* 0x0510000002d17fae */ /* 0x0003f0000d901d46 */
[----:B------:R-:W-:Y:S08]  /*14910*/  LDSM.16.M88.4 R160, [R194+0xc100] ;  /* 0x00c10000c2a0783b */ /* 0x000ff00000000200 */
[----:B------:R-:W0:Y:S01]  /*14920*/  LDGDEPBAR ;  /* 0x00000000000079af */ /* 0x000e220000000000 */
[C---:B--2---:R-:W-:Y:S07]  /*14930*/  HMMA.16816.F32.BF16 R12, R32.reuse, R16, RZ ;  /* 0x00000010200c723c */ /* 0x044fee00000418ff */
[----:B------:R-:W2:Y:S01]  /*14940*/  LDSM.16.M88.4 R164, [R190+0x6100] ;  /* 0x00610000bea4783b */ /* 0x000ea20000000200 */
[C---:B------:R-:W-:Y:S07]  /*14950*/  HMMA.16816.F32.BF16 R16, R32.reuse, R18, RZ ;  /* 0x000000122010723c */ /* 0x040fee00000418ff */
[----:B------:R-:W-:Y:S01]  /*14960*/  LDSM.16.M88.4 R168, [R190+0x7100] ;  /* 0x00710000bea8783b */ /* 0x000fe20000000200 */
[C---:B---3--:R-:W-:Y:S07]  /*14970*/  HMMA.16816.F32.BF16 R20, R32.reuse, R24, RZ ;  /* 0x000000182014723c */ /* 0x048fee00000418ff */
[----:B------:R-:W-:Y:S01]  /*14980*/  LDSM.16.M88.4 R172, [R190+0x7900] ;  /* 0x00790000beac783b */ /* 0x000fe20000000200 */
[C---:B------:R-:W-:Y:S07]  /*14990*/  HMMA.16816.F32.BF16 R24, R32.reuse, R26, RZ ;  /* 0x0000001a2018723c */ /* 0x040fee00000418ff */
[----:B------:R-:W-:Y:S01]  /*149a0*/  LDSM.16.M88.4 R176, [R193+0xc100] ;  /* 0x00c10000c1b0783b */ /* 0x000fe20000000200 */
[C---:B----4-:R-:W-:Y:S07]  /*149b0*/  HMMA.16816.F32.BF16 R28, R32.reuse, R136, RZ ;  /* 0x00000088201c723c */ /* 0x050fee00000418ff */
[----:B------:R-:W-:Y:S01]  /*149c0*/  LDSM.16.M88.4 R180, [R189] ;  /* 0x00000000bdb4783b */ /* 0x000fe20000000200 */
[----:B------:R-:W-:Y:S07]  /*149d0*/  HMMA.16816.F32.BF16 R32, R32, R138, RZ ;  /* 0x0000008a2020723c */ /* 0x000fee00000418ff */
[----:B------:R-:W3:Y:S01]  /*149e0*/  LDSM.16.M88.4 R136, [R190+0x6900] ;  /* 0x00690000be88783b */ /* 0x000ee20000000200 */
[C---:B-1----:R-:W-:Y:S08]  /*149f0*/  HMMA.16816.F32.BF16 R4, R140.reuse, R144, R4 ;  /* 0x000000908c04723c */ /* 0x042ff00000041804 */
[C---:B------:R-:W-:Y:S01]  /*14a00*/  HMMA.16816.F32.BF16 R8, R140.reuse, R146, R8 ;  /* 0x000000928c08723c */ /* 0x040fe20000041808 */
[----:B------:R-:W-:Y:S07]  /*14a10*/  LDSM.16.M88.4 R144, [R189+0x1000] ;  /* 0x00100000bd90783b */ /* 0x000fee0000000200 */
[C---:B-----5:R-:W-:Y:S08]  /*14a20*/  HMMA.16816.F32.BF16 R12, R140.reuse, R148, R12 ;  /* 0x000000948c0c723c */ /* 0x060ff0000004180c */
        /* <DEDUP_REMOVED lines=8> */
[C---:B--2---:R-:W-:Y:S01]  /*14ab0*/  HMMA.16816.F32.BF16 R4, R160.reuse, R164, R4 ;  /* 0x000000a4a004723c */ /* 0x044fe20000041804 */
[----:B------:R-:W2:Y:S07]  /*14ac0*/  LDSM.16.M88.4 R156, [R184+0x8100] ;  /* 0x00810000b89c783b */ /* 0x000eae0000000200 */
[C---:B------:R-:W-:Y:S01]  /*14ad0*/  HMMA.16816.F32.BF16 R8, R160.reuse, R166, R8 ;  /* 0x000000a6a008723c */ /* 0x040fe20000041808 */
[----:B------:R-:W-:Y:S07]  /*14ae0*/  LDSM.16.M88.4 R164, [R184+0x9900] ;  /* 0x00990000b8a4783b */ /* 0x000fee0000000200 */
[C---:B---3--:R-:W-:Y:S08]  /*14af0*/  HMMA.16816.F32.BF16 R12, R160.reuse, R136, R12 ;  /* 0x00000088a00c723c */ /* 0x048ff0000004180c */
[C---:B------:R-:W-:Y:S01]  /*14b00*/  HMMA.16816.F32.BF16 R16, R160.reuse, R138, R16 ;  /* 0x0000008aa010723c */ /* 0x040fe20000041810 */
[----:B------:R-:W3:Y:S07]  /*14b10*/  LDSM.16.M88.4 R136, [R184+0x8900] ;  /* 0x00890000b888783b */ /* 0x000eee0000000200 */
        /* <DEDUP_REMOVED lines=23> */
[C---:B---3--:R-:W-:Y:S08]  /*14c90*/  HMMA.16816.F32.BF16 R12, R152.reuse, R136, R12 ;  /* 0x00000088980c723c */ /* 0x048ff0000004180c */
[C---:B------:R-:W-:Y:S01]  /*14ca0*/  HMMA.16816.F32.BF16 R16, R152.reuse, R138, R16 ;  /* 0x0000008a9810723c */ /* 0x040fe20000041810 */
[----:B------:R-:W3:Y:S07]  /*14cb0*/  LDSM.16.M88.4 R136, [R190+0x8900] ;  /* 0x00890000be88783b */ /* 0x000eee0000000200 */
        /* <DEDUP_REMOVED lines=67> */
[C---:B--2---:R-:W-:Y:S08]  /*150f0*/  HMMA.16816.F32.BF16 R4, R160.reuse, R164, R4 ;  /* 0x000000a4a004723c */ /* 0x044ff00000041804 */
[C---:B------:R-:W-:Y:S08]  /*15100*/  HMMA.16816.F32.BF16 R8, R160.reuse, R166, R8 ;  /* 0x000000a6a008723c */ /* 0x040ff00000041808 */
[C---:B---3--:R-:W-:Y:S08]  /*15110*/  HMMA.16816.F32.BF16 R12, R160.reuse, R136, R12 ;  /* 0x00000088a00c723c */ /* 0x048ff0000004180c */
        /* <DEDUP_REMOVED lines=39> */
[----:B------:R2:W5:Y:S01]  /*15390*/  MUFU.TANH R145, R11 ;  /* 0x0000000b00917308 */ /* 0x0005620000002400 */
[----:B---3--:R-:W-:Y:S09]  /*153a0*/  FMNMX.FTZ R0, R142, R0, !PT ;  /* 0x000000008e007209 */ /* 0x008ff20007810000 */
[----:B------:R-:W-:Y:S01]  /*153b0*/  MUFU.TANH R148, R13 ;  /* 0x0000000d00947308 */ /* 0x000fe20000002400 */
[----:B----4-:R-:W-:Y:S09]  /*153c0*/  FMNMX.FTZ R2, R144, R2, !PT ;  /* 0x0000000290027209 */ /* 0x010ff20007810000 */
[----:B------:R-:W3:Y:S01]  /*153d0*/  MUFU.TANH R150, R14 ;  /* 0x0000000e00967308 */ /* 0x000ee20000002400 */
[C---:B-1----:R-:W-:Y:S01]  /*153e0*/  HMMA.16816.F32.BF16 R20, R168.reuse, R4, R20 ;  /* 0x00000004a814723c */ /* 0x042fe20000041814 */
[----:B--2---:R-:W1:Y:S01]  /*153f0*/  LDSM.16.M88.4 R8, [R189+0x5800] ;  /* 0x00580000bd08783b */ /* 0x004e620000000200 */
[----:B------:R-:W-:Y:S07]  /*15400*/  DEPBAR.LE SB0, 0x0 ;  /* 0x000080000000791a */ /* 0x000fee0000000000 */
[----:B------:R-:W2:Y:S03]  /*15410*/  MUFU.TANH R138, R12 ;  /* 0x0000000c008a7308 */ /* 0x000ea60000002400 */
[----:B-----5:R-:W-:Y:S01]  /*15420*/  FMNMX.FTZ R2, R145, R2, !PT ;  /* 0x0000000291027209 */ /* 0x020fe20007810000 */
[C---:B------:R-:W-:Y:S01]  /*15430*/  HMMA.16816.F32.BF16 R24, R168.reuse, R6, R24 ;  /* 0x00000006a818723c */ /* 0x040fe20000041818 */
[----:B------:R-:W-:Y:S06]  /*15440*/  BAR.SYNC.DEFER_BLOCKING 0x0 ;  /* 0x0000000000007b1d */ /* 0x000fec0000010000 */
[----:B------:R-:W-:Y:S01]  /*15450*/  @P0 IMAD.WIDE.U32 R6, R207, c[0x0][0x1e0], RZ ;  /* 0x00007800cf060a25 */ /* 0x000fe200078e00ff */
[----:B---3--:R-:W-:Y:S04]  /*15460*/  FMNMX.FTZ R2, R150, R2, !PT ;  /* 0x0000000296027209 */ /* 0x008fe80007810000 */
[----:B------:R-:W-:Y:S02]  /*15470*/  FMUL.FTZ R20, R20, c[0x0][0x320] ;  /* 0x0000c80014147a20 */ /* 0x000fe40000410000 */
[----:B------:R-:W-:Y:S02]  /*15480*/  FMUL.FTZ R21, R21, c[0x0][0x320] ;  /* 0x0000c80015157a20 */ /* 0x000fe40000410000 */
[----:B------:R-:W-:Y:S02]  /*15490*/  FMUL.FTZ R22, R22, c[0x0][0x320] ;  /* 0x0000c80016167a20 */ /* 0x000fe40000410000 */
[----:B------:R-:W-:Y:S01]  /*154a0*/  FMUL.FTZ R23, R23, c[0x0][0x320] ;  /* 0x0000c80017177a20 */ /* 0x000fe20000410000 */
[----:B--2---:R-:W-:Y:S05]  /*154b0*/  FMNMX.FTZ R0, R138, R0, !PT ;  /* 0x000000008a007209 */ /* 0x004fea0007810000 */
[----:B------:R-:W-:Y:S01]  /*154c0*/  FMUL.FTZ R24, R24, c[0x0][0x320] ;  /* 0x0000c80018187a20 */ /* 0x000fe20000410000 */
[----:B------:R-:W2:Y:S01]  /*154d0*/  MUFU.TANH R139, R16 ;  /* 0x00000010008b7308 */ /* 0x000ea20000002400 */
[----:B------:R-:W-:Y:S01]  /*154e0*/  FMUL.FTZ R25, R25, c[0x0][0x320] ;  /* 0x0000c80019197a20 */ /* 0x000fe20000410000 */
[----:B------:R-:W-:Y:S01]  /*154f0*/  FMNMX.FTZ R0, R148, R0, !PT ;  /* 0x0000000094007209 */ /* 0x000fe20007810000 */
[----:B------:R-:W-:Y:S02]  /*15500*/  FMUL.FTZ R26, R26, c[0x0][0x320] ;  /* 0x0000c8001a1a7a20 */ /* 0x000fe40000410000 */
[----:B------:R-:W-:Y:S01]  /*15510*/  FMUL.FTZ R27, R27, c[0x0][0x320] ;  /* 0x0000c8001b1b7a20 */ /* 0x000fe20000410000 */
[C---:B-1----:R-:W-:Y:S04]  /*15520*/  HMMA.16816.F32.BF16 R28, R168.reuse, R8, R28 ;  /* 0x00000008a81c723c */ /* 0x042fe8000004181c */
[----:B------:R-:W1:Y:S04]  /*15530*/  MUFU.TANH R152, R15 ;  /* 0x0000000f00987308 */ /* 0x000e680000002400 */
[----:B------:R-:W-:Y:S06]  /*15540*/  HMMA.16816.F32.BF16 R32, R168, R10, R32 ;  /* 0x0000000aa820723c */ /* 0x000fec0000041820 */
[----:B------:R-:W3:Y:S01]  /*15550*/  MUFU.TANH R149, R17 ;  /* 0x0000001100957308 */ /* 0x000ee20000002400 */
[----:B--2---:R-:W-:Y:S09]  /*15560*/  FMNMX.FTZ R0, R139, R0, !PT ;  /* 0x000000008b007209 */ /* 0x004ff20007810000 */
[----:B------:R-:W2:Y:S01]  /*15570*/  MUFU.TANH R151, R18 ;  /* 0x0000001200977308 */ /* 0x000ea20000002400 */
[----:B------:R-:W-:Y:S01]  /*15580*/  FMUL.FTZ R28, R28, c[0x0][0x320] ;  /* 0x0000c8001c1c7a20 */ /* 0x000fe20000410000 */
[----:B-1----:R-:W-:Y:S01]  /*15590*/  FMNMX.FTZ R2, R152, R2, !PT ;  /* 0x0000000298027209 */ /* 0x002fe20007810000 */
[----:B------:R-:W-:Y:S02]  /*155a0*/  FMUL.FTZ R29, R29, c[0x0][0x320] ;  /* 0x0000c8001d1d7a20 */ /* 0x000fe40000410000 */
[----:B------:R-:W-:Y:S02]  /*155b0*/  FMUL.FTZ R30, R30, c[0x0][0x320] ;  /* 0x0000c8001e1e7a20 */ /* 0x000fe40000410000 */
[----:B------:R-:W-:Y:S03]  /*155c0*/  FMUL.FTZ R31, R31, c[0x0][0x320] ;  /* 0x0000c8001f1f7a20 */ /* 0x000fe60000410000 */
[----:B------:R-:W1:Y:S01]  /*155d0*/  MUFU.TANH R155, R20 ;  /* 0x00000014009b7308 */ /* 0x000e620000002400 */
[----:B------:R-:W-:Y:S02]  /*155e0*/  FMUL.FTZ R32, R32, c[0x0][0x320] ;  /* 0x0000c80020207a20 */ /* 0x000fe40000410000 */
[----:B------:R-:W-:Y:S01]  /*155f0*/  FMUL.FTZ R33, R33, c[0x0][0x320] ;  /* 0x0000c80021217a20 */ /* 0x000fe20000410000 */
[----:B---3--:R-:W-:Y:S01]  /*15600*/  FMNMX.FTZ R0, R149, R0, !PT ;  /* 0x0000000095007209 */ /* 0x008fe20007810000 */
[----:B------:R-:W-:Y:S05]  /*15610*/  FMUL.FTZ R34, R34, c[0x0][0x320] ;  /* 0x0000c80022227a20 */ /* 0x000fea0000410000 */
[----:B------:R-:W3:Y:S01]  /*15620*/  MUFU.TANH R153, R19 ;  /* 0x0000001300997308 */ /* 0x000ee20000002400 */
[----:B--2---:R-:W-:Y:S09]  /*15630*/  FMNMX.FTZ R2, R151, R2, !PT ;  /* 0x0000000297027209 */ /* 0x004ff20007810000 */
[----:B------:R-:W2:Y:S01]  /*15640*/  MUFU.TANH R156, R21 ;  /* 0x00000015009c7308 */ /* 0x000ea20000002400 */
[----:B-1----:R-:W-:Y:S09]  /*15650*/  FMNMX.FTZ R0, R155, R0, !PT ;  /* 0x000000009b007209 */ /* 0x002ff20007810000 */
[----:B------:R-:W1:Y:S01]  /*15660*/  MUFU.TANH R154, R24 ;  /* 0x00000018009a7308 */ /* 0x000e620000002400 */
[----:B---3--:R-:W-:Y:S09]  /*15670*/  FMNMX.FTZ R3, R153, R2, !PT ;  /* 0x0000000299037209 */ /* 0x008ff20007810000 */
[----:B------:R-:W3:Y:S01]  /*15680*/  MUFU.TANH R159, R22 ;  /* 0x00000016009f7308 */ /* 0x000ee20000002400 */
[----:B--2---:R-:W-:Y:S01]  /*15690*/  FMNMX.FTZ R2, R156, R0, !PT ;  /* 0x000000009c027209 */ /* 0x004fe20007810000 */
[----:B------:R-:W-:Y:S08]  /*156a0*/  FMUL.FTZ R0, R35, c[0x0][0x320] ;  /* 0x0000c80023007a20 */ /* 0x000ff00000410000 */
[----:B------:R-:W2:Y:S01]  /*156b0*/  MUFU.TANH R157, R25 ;  /* 0x00000019009d7308 */ /* 0x000ea20000002400 */
[----:B-1----:R-:W-:Y:S09]  /*156c0*/  FMNMX.FTZ R2, R154, R2, !PT ;  /* 0x000000029a027209 */ /* 0x002ff20007810000 */
[----:B------:R2:W-:Y:S01]  /*156d0*/  MUFU.TANH R137, R0 ;  /* 0x0000000000897308 */ /* 0x0005e20000002400 */
[----:B---3--:R-:W-:Y:S09]  /*156e0*/  FMNMX.FTZ R3, R159, R3, !PT ;  /* 0x000000039f037209 */ /* 0x008ff20007810000 */
[----:B------:R-:W1:Y:S10]  /*156f0*/  MUFU.TANH R160, R23 ;  /* 0x0000001700a07308 */ /* 0x000e740000002400 */
        /* <DEDUP_REMOVED lines=17> */
[----:B---3--:R-:W-:Y:S05]  /*15810*/  FMNMX.FTZ R101, R215, R101, !PT ;  /* 0x00000065d7657209 */ /* 0x008fea0007810000 */
[----:B------:R-:W3:Y:S01]  /*15820*/  SHFL.BFLY PT, R3, R101, 0x2, 0x1f ;  /* 0x0c401f0065037f89 */ /* 0x000ee200000e0000 */
[----:B--2---:R-:W-:Y:S04]  /*15830*/  FMNMX.FTZ R0, R221, R2, !PT ;  /* 0x00000002dd007209 */ /* 0x004fe80007810000 */
[----:B-1----:R-:W-:Y:S04]  /*15840*/  FMNMX.FTZ R0, R136, R0, !PT ;  /* 0x0000000088007209 */ /* 0x002fe80007810000 */
[----:B------:R-:W-:Y:S05]  /*15850*/  FMNMX.FTZ R0, R137, R0, !PT ;  /* 0x0000000089007209 */ /* 0x000fea0007810000 */
[----:B------:R-:W1:Y:S01]  /*15860*/  SHFL.BFLY PT, R2, R0, 0x2, 0x1f ;  /* 0x0c401f0000027f89 */ /* 0x000e6200000e0000 */
[----:B---3--:R-:W-:Y:S07]  /*15870*/  FMNMX.FTZ R101, R101, R3, !PT ;  /* 0x0000000365657209 */ /* 0x008fee0007810000 */
[----:B------:R-:W2:Y:S01]  /*15880*/  SHFL.BFLY PT, R4, R101, 0x1, 0x1f ;  /* 0x0c201f0065047f89 */ /* 0x000ea200000e0000 */
[----:B-1----:R-:W-:Y:S07]  /*15890*/  FMNMX.FTZ R0, R0, R2, !PT ;  /* 0x0000000200007209 */ /* 0x002fee0007810000 */
[----:B------:R-:W1:Y:S01]  /*158a0*/  SHFL.BFLY PT, R3, R0, 0x1, 0x1f ;  /* 0x0c201f0000037f89 */ /* 0x000e6200000e0000 */
[----:B--2---:R-:W-:Y:S02]  /*158b0*/  FMNMX.FTZ R101, R101, R4, !PT ;  /* 0x0000000465657209 */ /* 0x004fe40007810000 */
[----:B------:R-:W-:Y:S03]  /*158c0*/  @P0 SHF.L.U32 R4, R6, 0x6, RZ ;  /* 0x0000000606040819 */ /* 0x000fe600000006ff */
[----:B------:R-:W-:Y:S01]  /*158d0*/  FADD.FTZ R2, -R101, R102 ;  /* 0x0000006665027221 */ /* 0x000fe20000010100 */
[----:B-1----:R-:W-:Y:S03]  /*158e0*/  FMNMX.FTZ R100, R0, R3, !PT ;  /* 0x0000000300647209 */ /* 0x002fe60007810000 */
[----:B------:R-:W-:Y:S01]  /*158f0*/  FMUL.FTZ R0, R2, c[0x0][0x2d0] ;  /* 0x0000b40002007a20 */ /* 0x000fe20000410000 */
[----:B------:R-:W-:Y:S03]  /*15900*/  @P0 SHF.R.S32.HI R3, RZ, 0x1f, R207 ;  /* 0x0000001fff030819 */ /* 0x000fe600000114cf */
[----:B------:R1:W2:Y:S01]  /*15910*/  MUFU.EX2 R2, R0 ;  /* 0x0000000000027308 */ /* 0x0002a20000000800 */
[----:B------:R-:W-:Y:S02]  /*15920*/  FMUL.FTZ R102, R100, c[0x0][0x2d0] ;  /* 0x0000b40064667a20 */ /* 0x000fe40000410000 */
[----:B------:R-:W-:Y:S02]  /*15930*/  @P0 IMAD R3, R3, c[0x0][0x1e0], RZ ;  /* 0x0000780003030a24 */ /* 0x000fe400078e02ff */
[----:B------:R-:W-:Y:S02]  /*15940*/  FFMA.FTZ R136, R136, c[0x0][0x2d0], -R102 ;  /* 0x0000b40088887a23 */ /* 0x000fe40000010866 */
[----:B------:R-:W-:Y:S05]  /*15950*/  @P0 IMAD R3, R207, c[0x0][0x1e4], R3 ;  /* 0x00007900cf030a24 */ /* 0x000fea00078e0203 */
[----:B------:R-:W-:Y:S02]  /*15960*/  @P0 IADD3 R3, R7, R3, RZ ;  /* 0x0000000307030210 */ /* 0x000fe40007ffe0ff */
[----:B------:R-:W-:Y:S02]  /*15970*/  @P0 IADD3 R7, P1, R4, R228, RZ ;  /* 0x000000e404070210 */ /* 0x000fe40007f3e0ff */
[----:B------:R-:W-:Y:S02]  /*15980*/  @P0 SHF.L.U64.HI R3, R6, 0x6, R3 ;  /* 0x0000000606030819 */ /* 0x000fe40000010203 */
[----:B------:R-:W-:Y:S02]  /*15990*/  @P0 LEA R14, P4, R7, c[0x0][0x1c8], 0x1 ;  /* 0x00007200070e0a11 */ /* 0x000fe400078808ff */
[----:B------:R-:W-:Y:S01]  /*159a0*/  @P0 IADD3.X R8, R3, R231, RZ, P1, !PT ;  /* 0x000000e703080210 */ /* 0x000fe20000ffe4ff */
[----:B-1----:R-:W-:Y:S03]  /*159b0*/  FADD.FTZ R0, -R100, R103 ;  /* 0x0000006764007221 */ /* 0x002fe60000010100 */
[----:B------:R-:W-:Y:S01]  /*159c0*/  @P0 LEA.HI.X R15, R7, c[0x0][0x1cc], R8, 0x1, P4 ;  /* 0x00007300070f0a11 */ /* 0x000fe200020f0c08 */
[----:B------:R-:W-:Y:S01]  /*159d0*/  FMUL.FTZ R103, R101, c[0x0][0x2d0] ;  /* 0x0000b40065677a20 */ /* 0x000fe20000410000 */
[----:B------:R-:W-:Y:S01]  /*159e0*/  ISETP.NE.AND P4, PT, R240, RZ, PT ;  /* 0x000000fff000720c */ /* 0x000fe20003f85270 */
[----:B------:R-:W-:Y:S02]  /*159f0*/  FMUL.FTZ R0, R0, c[0x0][0x2d0] ;  /* 0x0000b40000007a20 */ /* 0x000fe40000410000 */
[--C-:B------:R-:W-:Y:S01]  /*15a00*/  FFMA.FTZ R5, R140, c[0x0][0x2d0], -R103.reuse ;  /* 0x0000b4008c057a23 */ /* 0x100fe20000010867 */
[----:B------:R1:W-:Y:S01]  /*15a10*/  @P0 LDGSTS.E.BYPASS.LTC128B.128 [R209+0x6100], [R14.64], !P5 ;  /* 0x061000000ed10fae */ /* 0x0003e2000e901d46 */
[--C-:B------:R-:W-:Y:S02]  /*15a20*/  FFMA.FTZ R6, R141, c[0x0][0x2d0], -R103.reuse ;  /* 0x0000b4008d067a23 */ /* 0x100fe40000010867 */
[----:B------:R3:W-:Y:S01]  /*15a30*/  MUFU.EX2 R214, R5 ;  /* 0x0000000500d67308 */ /* 0x0007e20000000800 */
[----:B------:R-:W-:Y:S02]  /*15a40*/  FFMA.FTZ R7, R143, c[0x0][0x2d0], -R103 ;  /* 0x0000b4008f077a23 */ /* 0x000fe40000010867 */
[C---:B--2---:R-:W-:Y:S02]  /*15a50*/  FMUL.FTZ R24, R2.reuse, R124 ;  /* 0x0000007c02187220 */ /* 0x044fe40000410000 */
[C---:B------:R-:W-:Y:S02]  /*15a60*/  FMUL.FTZ R25, R2.reuse, R125 ;  /* 0x0000007d02197220 */ /* 0x040fe40000410000 */
[C---:B------:R-:W-:Y:S02]  /*15a70*/  FMUL.FTZ R32, R2.reuse, R132 ;  /* 0x0000008402207220 */ /* 0x040fe40000410000 */
[C---:B------:R-:W-:Y:S01]  /*15a80*/  FMUL.FTZ R33, R2.reuse, R133 ;  /* 0x0000008502217220 */ /* 0x040fe20000410000 */
[----:B------:R2:W-:Y:S01]  /*15a90*/  MUFU.EX2 R213, R6 ;  /* 0x0000000600d57308 */ /* 0x0005e20000000800 */
[C---:B------:R-:W-:Y:S02]  /*15aa0*/  FMUL.FTZ R36, R2.reuse, R36 ;  /* 0x0000002402247220 */ /* 0x040fe40000410000 */
[C---:B------:R-:W-:Y:S02]  /*15ab0*/  FMUL.FTZ R37, R2.reuse, R37 ;  /* 0x0000002502257220 */ /* 0x040fe40000410000 */
[C---:B------:R-:W-:Y:S02]  /*15ac0*/  FMUL.FTZ R40, R2.reuse, R40 ;  /* 0x0000002802287220 */ /* 0x040fe40000410000 */
[C---:B------:R-:W-:Y:S02]  /*15ad0*/  FMUL.FTZ R41, R2.reuse, R41 ;  /* 0x0000002902297220 */ /* 0x040fe40000410000 */
[C---:B------:R-:W-:Y:S01]  /*15ae0*/  FMUL.FTZ R44, R2.reuse, R44 ;  /* 0x0000002c022c7220 */ /* 0x040fe20000410000 */
[----:B------:R4:W-:Y:S01]  /*15af0*/  MUFU.EX2 R212, R7 ;  /* 0x0000000700d47308 */ /* 0x0009e20000000800 */
[C---:B------:R-:W-:Y:S02]  /*15b00*/  FMUL.FTZ R45, R2.reuse, R45 ;  /* 0x0000002d022d7220 */ /* 0x040fe40000410000 */
[----:B------:R-:W-:Y:S01]  /*15b10*/  FMUL.FTZ R48, R2, R48 ;  /* 0x0000003002307220 */ /* 0x000fe20000410000 */
[----:B---3--:R-:W-:Y:S01]  /*15b20*/  @P0 IADD3 R5, P2, R4, R224, RZ ;  /* 0x000000e004050210 */ /* 0x008fe20007f5e0ff */
[C---:B------:R-:W-:Y:S02]  /*15b30*/  FMUL.FTZ R49, R2.reuse, R49 ;  /* 0x0000003102317220 */ /* 0x040fe40000410000 */
[C---:B------:R-:W-:Y:S01]  /*15b40*/  FMUL.FTZ R52, R2.reuse, R52 ;  /* 0x0000003402347220 */ /* 0x040fe20000410000 */
[----:B------:R-:W-:Y:S01]  /*15b50*/  @P0 LEA R12, P1, R5, c[0x0][0x1c8], 0x1 ;  /* 0x00007200050c0a11 */ /* 0x000fe200078208ff */
[C---:B------:R-:W-:Y:S01]  /*15b60*/  FMUL.FTZ R53, R2.reuse, R53 ;  /* 0x0000003502357220 */ /* 0x040fe20000410000 */
[----:B------:R-:W-:Y:S01]  /*15b70*/  @P0 IADD3.X R9, R3, R227, RZ, P2, !PT ;  /* 0x000000e303090210 */ /* 0x000fe200017fe4ff */
[----:B------:R-:W3:Y:S01]  /*15b80*/  MUFU.EX2 R0, R0 ;  /* 0x0000000000007308 */ /* 0x000ee20000000800 */
[----:B------:R-:W-:Y:S01]  /*15b90*/  FMUL.FTZ R56, R2, R56 ;  /* 0x0000003802387220 */ /* 0x000fe20000410000 */
[----:B--2---:R-:W-:Y:S01]  /*15ba0*/  @P0 IADD3 R6, P3, R4, R225, RZ ;  /* 0x000000e104060210 */ /* 0x004fe20007f7e0ff */
[C---:B------:R-:W-:Y:S01]  /*15bb0*/  FMUL.FTZ R57, R2.reuse, R57 ;  /* 0x0000003902397220 */ /* 0x040fe20000410000 */
[----:B------:R-:W-:Y:S01]  /*15bc0*/  @P0 LEA.HI.X R13, R5, c[0x0][0x1cc], R9, 0x1, P1 ;  /* 0x00007300050d0a11 */ /* 0x000fe200008f0c09 */
[----:B------:R-:W-:Y:S01]  /*15bd0*/  FMUL.FTZ R60, R2, R60 ;  /* 0x0000003c023c7220 */ /* 0x000fe20000410000 */
[----:B------:R-:W-:Y:S01]  /*15be0*/  @P0 LEA R10, P2, R6, c[0x0][0x1c8], 0x1 ;  /* 0x00007200060a0a11 */ /* 0x000fe200078408ff */
[C---:B------:R-:W-:Y:S01]  /*15bf0*/  FMUL.FTZ R61, R2.reuse, R61 ;  /* 0x0000003d023d7220 */ /* 0x040fe20000410000 */
[----:B------:R-:W-:Y:S01]  /*15c00*/  @P0 IADD3 R4, P1, R247, R4, RZ ;  /* 0x00000004f7040210 */ /* 0x000fe20007f3e0ff */
[----:B------:R1:W-:Y:S01]  /*15c10*/  @P0 LDGSTS.E.BYPASS.LTC128B.128 [R209+0x8100], [R12.64], !P6 ;  /* 0x081000000cd10fae */ /* 0x0003e2000f101d46 */
[----:B------:R-:W-:Y:S01]  /*15c20*/  @P0 IADD3.X R5, R3, R226, RZ, P3, !PT ;  /* 0x000000e203050210 */ /* 0x000fe20001ffe4ff */
[C---:B------:R-:W-:Y:S01]  /*15c30*/  FMUL.FTZ R64, R2.reuse, R64 ;  /* 0x0000004002407220 */ /* 0x040fe20000410000 */
[----:B------:R-:W-:Y:S01]  /*15c40*/  @P0 IADD3.X R3, R245, R3, RZ, P1, !PT ;  /* 0x00000003f5030210 */ /* 0x000fe20000ffe4ff */
[----:B------:R-:W-:Y:S01]  /*15c50*/  FMUL.FTZ R65, R2, R65 ;  /* 0x0000004102417220 */ /* 0x000fe20000410000 */
[----:B------:R-:W-:Y:S01]  /*15c60*/  @P0 LEA.HI.X R11, R6, c[0x0][0x1cc], R5, 0x1, P2 ;  /* 0x00007300060b0a11 */ /* 0x000fe200010f0c05 */
[----:B------:R-:W-:Y:S01]  /*15c70*/  FMUL.FTZ R68, R2, R68 ;  /* 0x0000004402447220 */ /* 0x000fe20000410000 */
[----:B------:R-:W-:Y:S01]  /*15c80*/  @P0 IADD3 R9, P3, R4, R228, RZ ;  /* 0x000000e404090210 */ /* 0x000fe20007f7e0ff */
[----:B------:R-:W-:Y:S01]  /*15c90*/  FMUL.FTZ R69, R2, R69 ;  /* 0x0000004502457220 */ /* 0x000fe20000410000 */
[C---:B----4-:R-:W-:Y:S01]  /*15ca0*/  @P0 IADD3 R7, P2, R4.reuse, R224, RZ ;  /* 0x000000e004070210 */ /* 0x050fe20007f5e0ff */
[----:B------:R2:W-:Y:S01]  /*15cb0*/  @P0 LDGSTS.E.BYPASS.LTC128B.128 [R209+0xa100], [R10.64], !P4 ;  /* 0x0a1000000ad10fae */ /* 0x0005e2000e101d46 */
[----:B------:R-:W-:Y:S01]  /*15cc0*/  @P0 IADD3 R5, P1, R4, R225, RZ ;  /* 0x000000e104050210 */ /* 0x000fe20007f3e0ff */
[----:B------:R-:W-:Y:S01]  /*15cd0*/  FFMA.FTZ R4, R142, c[0x0][0x2d0], -R103 ;  /* 0x0000b4008e047a23 */ /* 0x000fe20000010867 */
[C---:B------:R-:W-:Y:S01]  /*15ce0*/  @P0 IADD3.X R16, R3.reuse, R231, RZ, P3, !PT ;  /* 0x000000e703100210 */ /* 0x040fe20001ffe4ff */
[C---:B---3--:R-:W-:Y:S01]  /*15cf0*/  FMUL.FTZ R19, R0.reuse, R119 ;  /* 0x0000007700137220 */ /* 0x048fe20000410000 */
[C---:B------:R-:W-:Y:S01]  /*15d00*/  @P0 IADD3.X R18, R3.reuse, R227, RZ, P2, !PT ;  /* 0x000000e303120210 */ /* 0x040fe200017fe4ff */
[----:B------:R3:W4:Y:S01]  /*15d10*/  MUFU.EX2 R211, R4 ;  /* 0x0000000400d37308 */ /* 0x0007220000000800 */
[----:B------:R-:W-:Y:S01]  /*15d20*/  @P0 IADD3.X R17, R3, R226, RZ, P1, !PT ;  /* 0x000000e203110210 */ /* 0x000fe20000ffe4ff */
[----:B------:R-:W-:Y:S01]  /*15d30*/  FFMA.FTZ R3, R147, c[0x0][0x2d0], -R102 ;  /* 0x0000b40093037a23 */ /* 0x000fe20000010866 */
[----:B------:R-:W-:Y:S01]  /*15d40*/  @P0 LEA R8, P3, R9, c[0x0][0x1c8], 0x1 ;  /* 0x0000720009080a11 */ /* 0x000fe200078608ff */
[C---:B------:R-:W-:Y:S01]  /*15d50*/  FMUL.FTZ R26, R0.reuse, R126 ;  /* 0x0000007e001a7220 */ /* 0x040fe20000410000 */
[----:B------:R-:W-:Y:S01]  /*15d60*/  @P0 LEA R6, P2, R7, c[0x0][0x1c8], 0x1 ;  /* 0x0000720007060a11 */ /* 0x000fe200078408ff */
[----:B------:R-:W-:Y:S01]  /*15d70*/  FMUL.FTZ R27, R0, R127 ;  /* 0x0000007f001b7220 */ /* 0x000fe20000410000 */
[----:B------:R-:W-:Y:S01]  /*15d80*/  @P0 LEA.HI.X R9, R9, c[0x0][0x1cc], R16, 0x1, P3 ;  /* 0x0000730009090a11 */ /* 0x000fe200018f0c10 */
[----:B------:R-:W-:Y:S01]  /*15d90*/  FMUL.FTZ R16, R2, R116 ;  /* 0x0000007402107220 */ /* 0x000fe20000410000 */
[----:B------:R-:W-:Y:S01]  /*15da0*/  @P0 LEA.HI.X R7, R7, c[0x0][0x1cc], R18, 0x1, P2 ;  /* 0x0000730007070a11 */ /* 0x000fe200010f0c12 */
[----:B------:R5:W-:Y:S01]  /*15db0*/  MUFU.EX2 R177, R3 ;  /* 0x0000000300b17308 */ /* 0x000be20000000800 */
[C---:B------:R-:W-:Y:S01]  /*15dc0*/  FMUL.FTZ R18, R0.reuse, R118 ;  /* 0x0000007600127220 */ /* 0x040fe20000410000 */
[----:B------:R1:W-:Y:S01]  /*15dd0*/  @P0 LDGSTS.E.BYPASS.LTC128B.128 [R209+0x7100], [R8.64], !P5 ;  /* 0x0710000008d10fae */ /* 0x0003e2000e901d46 */
[C---:B------:R-:W-:Y:S02]  /*15de0*/  FMUL.FTZ R34, R0.reuse, R134 ;  /* 0x0000008600227220 */ /* 0x040fe40000410000 */
[C---:B------:R-:W-:Y:S02]  /*15df0*/  FMUL.FTZ R35, R0.reuse, R135 ;  /* 0x0000008700237220 */ /* 0x040fe40000410000 */
[C---:B------:R-:W-:Y:S02]  /*15e00*/  FMUL.FTZ R38, R0.reuse, R38 ;  /* 0x0000002600267220 */ /* 0x040fe40000410000 */
[C---:B------:R-:W-:Y:S01]  /*15e10*/  FMUL.FTZ R39, R0.reuse, R39 ;  /* 0x0000002700277220 */ /* 0x040fe20000410000 */
[----:B------:R4:W-:Y:S01]  /*15e20*/  @P0 LDGSTS.E.BYPASS.LTC128B.128 [R209+0x9100], [R6.64], !P6 ;  /* 0x0910000006d10fae */ /* 0x0009e2000f101d46 */
[C---:B--2---:R-:W-:Y:S02]  /*15e30*/  FMUL.FTZ R10, R0.reuse, R110 ;  /* 0x0000006e000a7220 */ /* 0x044fe40000410000 */
[C---:B------:R-:W-:Y:S01]  /*15e40*/  FMUL.FTZ R11, R0.reuse, R111 ;  /* 0x0000006f000b7220 */ /* 0x040fe20000410000 */
[C---:B---3--:R-:W-:Y:S01]  /*15e50*/  @P0 LEA R4, P1, R5.reuse, c[0x0][0x1c8], 0x1 ;  /* 0x0000720005040a11 */ /* 0x048fe200078208ff */
[C---:B------:R-:W-:Y:S02]  /*15e60*/  FMUL.FTZ R42, R0.reuse, R42 ;  /* 0x0000002a002a7220 */ /* 0x040fe40000410000 */
[----:B------:R-:W-:Y:S01]  /*15e70*/  FMUL.FTZ R43, R0, R43 ;  /* 0x0000002b002b7220 */ /* 0x000fe20000410000 */
[----:B------:R-:W-:Y:S01]  /*15e80*/  @P0 LEA.HI.X R5, R5, c[0x0][0x1cc], R17, 0x1, P1 ;  /* 0x0000730005050a11 */ /* 0x000fe200008f0c11 */
[----:B------:R-:W-:Y:S02]  /*15e90*/  FMUL.FTZ R17, R2, R117 ;  /* 0x0000007502117220 */ /* 0x000fe40000410000 */
[----:B------:R-:W-:Y:S02]  /*15ea0*/  FMUL.FTZ R46, R0, R46 ;  /* 0x0000002e002e7220 */ /* 0x000fe40000410000 */
[----:B------:R2:W-:Y:S01]  /*15eb0*/  @P0 LDGSTS.E.BYPASS.LTC128B.128 [R209+0xb100], [R4.64], !P4 ;  /* 0x0b10000004d10fae */ /* 0x0005e2000e101d46 */
[--C-:B-----5:R-:W-:Y:S02]  /*15ec0*/  FFMA.FTZ R3, R146, c[0x0][0x2d0], -R102.reuse ;  /* 0x0000b40092037a23 */ /* 0x120fe40000010866 */
[----:B------:R-:W-:Y:S02]  /*15ed0*/  FMUL.FTZ R47, R0, R47 ;  /* 0x0000002f002f7220 */ /* 0x000fe40000410000 */
[----:B------:R3:W5:Y:S01]  /*15ee0*/  MUFU.EX2 R176, R3 ;  /* 0x0000000300b07308 */ /* 0x0007620000000800 */
[C---:B-1----:R-:W-:Y:S02]  /*15ef0*/  FMUL.FTZ R8, R2.reuse, R108 ;  /* 0x0000006c02087220 */ /* 0x042fe40000410000 */
[----:B------:R-:W1:Y:S01]  /*15f00*/  LDSM.16.MT88.4 R12, [R185+0x100] ;  /* 0x00010000b90c783b */ /* 0x000e620000004200 */
[----:B------:R-:W-:Y:S02]  /*15f10*/  FMUL.FTZ R9, R2, R109 ;  /* 0x0000006d02097220 */ /* 0x000fe40000410000 */
[C---:B------:R-:W-:Y:S02]  /*15f20*/  FMUL.FTZ R50, R0.reuse, R50 ;  /* 0x0000003200327220 */ /* 0x040fe40000410000 */
[C---:B------:R-:W-:Y:S02]  /*15f30*/  FMUL.FTZ R51, R0.reuse, R51 ;  /* 0x0000003300337220 */ /* 0x040fe40000410000 */
[C---:B----4-:R-:W-:Y:S01]  /*15f40*/  FMUL.FTZ R6, R0.reuse, R106 ;  /* 0x0000006a00067220 */ /* 0x050fe20000410000 */
[----:B------:R-:W4:Y:S01]  /*15f50*/  LDSM.16.MT88.4 R20, [R186+0x100] ;  /* 0x00010000ba14783b */ /* 0x000f220000004200 */
[----:B------:R-:W-:Y:S01]  /*15f60*/  F2FP.BF16.PACK_AB R106, R211, R212 ;  /* 0x000000d4d36a723e */ /* 0x000fe200000010ff */
[C---:B------:R-:W-:Y:S02]  /*15f70*/  FMUL.FTZ R7, R0.reuse, R107 ;  /* 0x0000006b00077220 */ /* 0x040fe40000410000 */
[C---:B------:R-:W-:Y:S02]  /*15f80*/  FMUL.FTZ R54, R0.reuse, R54 ;  /* 0x0000003600367220 */ /* 0x040fe40000410000 */
[C---:B------:R-:W-:Y:S02]  /*15f90*/  FMUL.FTZ R55, R0.reuse, R55 ;  /* 0x0000003700377220 */ /* 0x040fe40000410000 */
[----:B------:R-:W1:Y:S01]  /*15fa0*/  LDSM.16.MT88.4 R28, [R188+0x100] ;  /* 0x00010000bc1c783b */ /* 0x000e620000004200 */
[----:B------:R-:W-:Y:S02]  /*15fb0*/  FMUL.FTZ R58, R0, R58 ;  /* 0x0000003a003a7220 */ /* 0x000fe40000410000 */
[----:B--2---:R-:W-:Y:S01]  /*15fc0*/  FMUL.FTZ R4, R2, R104 ;  /* 0x0000006802047220 */ /* 0x004fe20000410000 */
[----:B------:R-:W-:Y:S01]  /*15fd0*/  F2FP.BF16.PACK_AB R104, R213, R214 ;  /* 0x000000d6d568723e */ /* 0x000fe200000010ff */
[--C-:B---3--:R-:W-:Y:S02]  /*15fe0*/  FFMA.FTZ R3, R144, c[0x0][0x2d0], -R102.reuse ;  /* 0x0000b40090037a23 */ /* 0x108fe40000010866 */
[----:B------:R-:W-:Y:S01]  /*15ff0*/  FMUL.FTZ R5, R2, R105 ;  /* 0x0000006902057220 */ /* 0x000fe20000410000 */
[----:B-----5:R-:W-:Y:S01]  /*16000*/  F2FP.BF16.PACK_AB R105, R176, R177 ;  /* 0x000000b1b069723e */ /* 0x020fe200000010ff */
[----:B------:R2:W-:Y:S01]  /*16010*/  MUFU.EX2 R175, R3 ;  /* 0x0000000300af7308 */ /* 0x0005e20000000800 */
[----:B------:R-:W3:Y:S01]  /*16020*/  LDSM.16.MT88.4 R108, [R187+0x100] ;  /* 0x00010000bb6c783b */ /* 0x000ee20000004200 */
[C---:B------:R-:W-:Y:S02]  /*16030*/  FMUL.FTZ R59, R0.reuse, R59 ;  /* 0x0000003b003b7220 */ /* 0x040fe40000410000 */
[C---:B------:R-:W-:Y:S02]  /*16040*/  FMUL.FTZ R62, R0.reuse, R62 ;  /* 0x0000003e003e7220 */ /* 0x040fe40000410000 */
[C---:B------:R-:W-:Y:S02]  /*16050*/  FMUL.FTZ R63, R0.reuse, R63 ;  /* 0x0000003f003f7220 */ /* 0x040fe40000410000 */
[C---:B------:R-:W-:Y:S01]  /*16060*/  FMUL.FTZ R66, R0.reuse, R66 ;  /* 0x0000004200427220 */ /* 0x040fe20000410000 */
[----:B------:R-:W-:Y:S01]  /*16070*/  LDSM.16.MT88.4 R116, [R186+0x2100] ;  /* 0x00210000ba74783b */ /* 0x000fe20000004200 */
[C---:B------:R-:W-:Y:S02]  /*16080*/  FMUL.FTZ R67, R0.reuse, R67 ;  /* 0x0000004300437220 */ /* 0x040fe40000410000 */
[C---:B------:R-:W-:Y:S02]  /*16090*/  FMUL.FTZ R70, R0.reuse, R70 ;  /* 0x0000004600467220 */ /* 0x040fe40000410000 */
[----:B------:R-:W-:Y:S02]  /*160a0*/  FMUL.FTZ R71, R0, R71 ;  /* 0x0000004700477220 */ /* 0x000fe40000410000 */
[C---:B------:R-:W-:Y:S01]  /*160b0*/  FMUL.FTZ R72, R2.reuse, R72 ;  /* 0x0000004802487220 */ /* 0x040fe20000410000 */
[----:B------:R-:W-:Y:S01]  /*160c0*/  LDSM.16.MT88.4 R124, [R187+0x900] ;  /* 0x00090000bb7c783b */ /* 0x000fe20000004200 */
[----:B------:R-:W-:Y:S02]  /*160d0*/  FMUL.FTZ R73, R2, R73 ;  /* 0x0000004902497220 */ /* 0x000fe40000410000 */
[C---:B------:R-:W-:Y:S02]  /*160e0*/  FMUL.FTZ R74, R0.reuse, R74 ;  /* 0x0000004a004a7220 */ /* 0x040fe40000410000 */
[----:B------:R-:W-:Y:S02]  /*160f0*/  FMUL.FTZ R75, R0, R75 ;  /* 0x0000004b004b7220 */ /* 0x000fe40000410000 */
[----:B--2---:R-:W-:Y:S01]  /*16100*/  FFMA.FTZ R3, R145, c[0x0][0x2d0], -R102 ;  /* 0x0000b40091037a23 */ /* 0x004fe20000010866 */
[----:B------:R-:W-:Y:S01]  /*16110*/  LDSM.16.MT88.4 R132, [R186+0x2900] ;  /* 0x00290000ba84783b */ /* 0x000fe20000004200 */
[C---:B------:R-:W-:Y:S02]  /*16120*/  FMUL.FTZ R76, R2.reuse, R76 ;  /* 0x0000004c024c7220 */ /* 0x040fe40000410000 */
[----:B------:R2:W5:Y:S01]  /*16130*/  MUFU.EX2 R174, R3 ;  /* 0x0000000300ae7308 */ /* 0x0005620000000800 */
[----:B------:R-:W-:Y:S02]  /*16140*/  FMUL.FTZ R77, R2, R77 ;  /* 0x0000004d024d7220 */ /* 0x000fe40000410000 */
[C---:B------:R-:W-:Y:S02]  /*16150*/  FMUL.FTZ R78, R0.reuse, R78 ;  /* 0x0000004e004e7220 */ /* 0x040fe40000410000 */
[----:B------:R-:W-:Y:S01]  /*16160*/  LDSM.16.MT88.4 R140, [R188+0x2900] ;  /* 0x00290000bc8c783b */ /* 0x000fe20000004200 */
[----:B------:R-:W-:Y:S02]  /*16170*/  FMUL.FTZ R79, R0, R79 ;  /* 0x0000004f004f7220 */ /* 0x000fe40000410000 */
[C---:B------:R-:W-:Y:S02]  /*16180*/  FMUL.FTZ R80, R2.reuse, R80 ;  /* 0x0000005002507220 */ /* 0x040fe40000410000 */
[----:B------:R-:W-:Y:S02]  /*16190*/  FMUL.FTZ R81, R2, R81 ;  /* 0x0000005102517220 */ /* 0x000fe40000410000 */
[C---:B------:R-:W-:Y:S01]  /*161a0*/  FMUL.FTZ R82, R0.reuse, R82 ;  /* 0x0000005200527220 */ /* 0x040fe20000410000 */
[----:B------:R-:W-:Y:S01]  /*161b0*/  LDSM.16.MT88.4 R144, [R186+0x3900] ;  /* 0x00390000ba90783b */ /* 0x000fe20000004200 */
[----:B------:R-:W-:Y:S02]  /*161c0*/  FMUL.FTZ R83, R0, R83 ;  /* 0x0000005300537220 */ /* 0x000fe40000410000 */
[C---:B------:R-:W-:Y:S02]  /*161d0*/  FMUL.FTZ R84, R2.reuse, R84 ;  /* 0x0000005402547220 */ /* 0x040fe40000410000 */
[----:B------:R-:W-:Y:S02]  /*161e0*/  FMUL.FTZ R85, R2, R85 ;  /* 0x0000005502557220 */ /* 0x000fe40000410000 */
[C---:B------:R-:W-:Y:S01]  /*161f0*/  FMUL.FTZ R86, R0.reuse, R86 ;  /* 0x0000005600567220 */ /* 0x040fe20000410000 */
[----:B------:R-:W0:Y:S01]  /*16200*/  LDGDEPBAR ;  /* 0x00000000000079af */ /* 0x000e220000000000 */
[----:B------:R-:W-:Y:S02]  /*16210*/  FMUL.FTZ R87, R0, R87 ;  /* 0x0000005700577220 */ /* 0x000fe40000410000 */
[--C-:B--2---:R-:W-:Y:S01]  /*16220*/  FFMA.FTZ R3, R138, c[0x0][0x2d0], -R103.reuse ;  /* 0x0000b4008a037a23 */ /* 0x104fe20000010867 */
[----:B-----5:R-:W-:Y:S01]  /*16230*/  F2FP.BF16.PACK_AB R107, R174, R175 ;  /* 0x000000afae6b723e */ /* 0x020fe200000010ff */
[C---:B------:R-:W-:Y:S02]  /*16240*/  FMUL.FTZ R88, R2.reuse, R88 ;  /* 0x0000005802587220 */ /* 0x040fe40000410000 */
[----:B------:R2:W5:Y:S01]  /*16250*/  MUFU.EX2 R210, R3 ;  /* 0x0000000300d27308 */ /* 0x0005620000000800 */
[----:B------:R-:W-:Y:S02]  /*16260*/  FMUL.FTZ R89, R2, R89 ;  /* 0x0000005902597220 */ /* 0x000fe40000410000 */
[C---:B------:R-:W-:Y:S01]  /*16270*/  FMUL.FTZ R90, R0.reuse, R90 ;  /* 0x0000005a005a7220 */ /* 0x040fe20000410000 */
[C---:B-1----:R-:W-:Y:S05]  /*16280*/  HMMA.16816.F32.BF16 R4, R104.reuse, R12, R4 ;  /* 0x0000000c6804723c */ /* 0x042fea0000041804 */
[----:B------:R-:W-:Y:S02]  /*16290*/  FMUL.FTZ R91, R0, R91 ;  /* 0x0000005b005b7220 */ /* 0x000fe40000410000 */
[C---:B------:R-:W-:Y:S01]  /*162a0*/  FMUL.FTZ R12, R2.reuse, R112 ;  /* 0x00000070020c7220 */ /* 0x040fe20000410000 */
[C---:B------:R-:W-:Y:S04]  /*162b0*/  HMMA.16816.F32.BF16 R8, R104.reuse, R14, R8 ;  /* 0x0000000e6808723c */ /* 0x040fe80000041808 */
[C---:B------:R-:W-:Y:S02]  /*162c0*/  FMUL.FTZ R13, R2.reuse, R113 ;  /* 0x00000071020d7220 */ /* 0x040fe40000410000 */
[----:B------:R-:W-:Y:S02]  /*162d0*/  FMUL.FTZ R92, R2, R92 ;  /* 0x0000005c025c7220 */ /* 0x000fe40000410000 */
[----:B------:R-:W-:Y:S04]  /*162e0*/  FMUL.FTZ R14, R0, R114 ;  /* 0x00000072000e7220 */ /* 0x000fe80000410000 */
[--C-:B--2---:R-:W-:Y:S02]  /*162f0*/  FFMA.FTZ R3, R148, c[0x0][0x2d0], -R103.reuse ;  /* 0x0000b40094037a23 */ /* 0x104fe40000010867 */
[----:B------:R-:W-:Y:S02]  /*16300*/  FMUL.FTZ R15, R0, R115 ;  /* 0x00000073000f7220 */ /* 0x000fe40000410000 */
[----:B------:R1:W2:Y:S01]  /*16310*/  MUFU.EX2 R208, R3 ;  /* 0x0000000300d07308 */ /* 0x0002a20000000800 */
[----:B------:R-:W2:Y:S01]  /*16320*/  LDSM.16.MT88.4 R112, [R185+0x2100] ;  /* 0x00210000b970783b */ /* 0x000ea20000004200 */
[----:B------:R-:W-:Y:S02]  /*16330*/  FMUL.FTZ R93, R2, R93 ;  /* 0x0000005d025d7220 */ /* 0x000fe40000410000 */
[C---:B------:R-:W-:Y:S01]  /*16340*/  FMUL.FTZ R94, R0.reuse, R94 ;  /* 0x0000005e005e7220 */ /* 0x040fe20000410000 */
[C---:B----4-:R-:W-:Y:S03]  /*16350*/  HMMA.16816.F32.BF16 R12, R104.reuse, R20, R12 ;  /* 0x00000014680c723c */ /* 0x050fe6000004180c */
[----:B------:R-:W-:Y:S02]  /*16360*/  FMUL.FTZ R95, R0, R95 ;  /* 0x0000005f005f7220 */ /* 0x000fe40000410000 */
[C---:B------:R-:W-:Y:S02]  /*16370*/  FMUL.FTZ R96, R2.reuse, R96 ;  /* 0x0000006002607220 */ /* 0x040fe40000410000 */
[C---:B------:R-:W-:Y:S01]  /*16380*/  FMUL.FTZ R20, R2.reuse, R120 ;  /* 0x0000007802147220 */ /* 0x040fe20000410000 */
[C---:B------:R-:W-:Y:S04]  /*16390*/  HMMA.16816.F32.BF16 R16, R104.reuse, R22, R16 ;  /* 0x000000166810723c */ /* 0x040fe80000041810 */
[C---:B------:R-:W-:Y:S02]  /*163a0*/  FMUL.FTZ R21, R2.reuse, R121 ;  /* 0x0000007902157220 */ /* 0x040fe40000410000 */
[----:B------:R-:W-:Y:S02]  /*163b0*/  FMUL.FTZ R97, R2, R97 ;  /* 0x0000006102617220 */ /* 0x000fe40000410000 */
[C---:B------:R-:W-:Y:S04]  /*163c0*/  FMUL.FTZ R22, R0.reuse, R122 ;  /* 0x0000007a00167220 */ /* 0x040fe80000410000 */
[--C-:B-1----:R-:W-:Y:S02]  /*163d0*/  FFMA.FTZ R3, R139, c[0x0][0x2d0], -R103.reuse ;  /* 0x0000b4008b037a23 */ /* 0x102fe40000010867 */
[C---:B------:R-:W-:Y:S02]  /*163e0*/  FMUL.FTZ R23, R0.reuse, R123 ;  /* 0x0000007b00177220 */ /* 0x040fe40000410000 */
[----:B------:R1:W4:Y:S01]  /*163f0*/  MUFU.EX2 R183, R3 ;  /* 0x0000000300b77308 */ /* 0x0003220000000800 */
[----:B------:R-:W-:Y:S01]  /*16400*/  LDSM.16.MT88.4 R120, [R188+0x900] ;  /* 0x00090000bc78783b */ /* 0x000fe20000004200 */
[C---:B------:R-:W-:Y:S02]  /*16410*/  FMUL.FTZ R98, R0.reuse, R98 ;  /* 0x0000006200627220 */ /* 0x040fe40000410000 */
[----:B------:R-:W-:Y:S01]  /*16420*/  FMUL.FTZ R99, R0, R99 ;  /* 0x0000006300637220 */ /* 0x000fe20000410000 */
[C---:B------:R-:W-:Y:S07]  /*16430*/  HMMA.16816.F32.BF16 R20, R104.reuse, R28, R20 ;  /* 0x0000001c6814723c */ /* 0x040fee0000041814 */
[C---:B------:R-:W-:Y:S01]  /*16440*/  FMUL.FTZ R28, R2.reuse, R128 ;  /* 0x00000080021c7220 */ /* 0x040fe20000410000 */
[C---:B------:R-:W-:Y:S04]  /*16450*/  HMMA.16816.F32.BF16 R24, R104.reuse, R30, R24 ;  /* 0x0000001e6818723c */ /* 0x040fe80000041818 */
[C---:B------:R-:W-:Y:S02]  /*16460*/  FMUL.FTZ R29, R2.reuse, R129 ;  /* 0x00000081021d7220 */ /* 0x040fe40000410000 */
[----:B------:R-:W-:Y:S02]  /*16470*/  FFMA.FTZ R2, R2, R222, R214 ;  /* 0x000000de02027223 */ /* 0x000fe400000100d6 */
[C---:B------:R-:W-:Y:S04]  /*16480*/  FMUL.FTZ R30, R0.reuse, R130 ;  /* 0x00000082001e7220 */ /* 0x040fe80000410000 */
[----:B-1----:R-:W-:Y:S02]  /*16490*/  FFMA.FTZ R3, R149, c[0x0][0x2d0], -R103 ;  /* 0x0000b40095037a23 */ /* 0x002fe40000010867 */
[C---:B------:R-:W-:Y:S02]  /*164a0*/  FMUL.FTZ R31, R0.reuse, R131 ;  /* 0x00000083001f7220 */ /* 0x040fe40000410000 */
[----:B------:R1:W1:Y:S01]  /*164b0*/  MUFU.EX2 R182, R3 ;  /* 0x0000000300b67308 */ /* 0x0002620000000800 */
[----:B------:R-:W-:Y:S01]  /*164c0*/  LDSM.16.MT88.4 R128, [R185+0x2900] ;  /* 0x00290000b980783b */ /* 0x000fe20000004200 */
[----:B------:R-:W-:Y:S02]  /*164d0*/  FFMA.FTZ R0, R0, R223, R177 ;  /* 0x000000df00007223 */ /* 0x000fe400000100b1 */
[----:B------:R-:W-:Y:S01]  /*164e0*/  FADD.FTZ R2, R213, R2 ;  /* 0x00000002d5027221 */ /* 0x000fe20000010000 */
[C---:B---3--:R-:W-:Y:S03]  /*164f0*/  HMMA.16816.F32.BF16 R28, R104.reuse, R108, R28 ;  /* 0x0000006c681c723c */ /* 0x048fe6000004181c */
[----:B------:R-:W-:Y:S02]  /*16500*/  FADD.FTZ R0, R176, R0 ;  /* 0x00000000b0007221 */ /* 0x000fe40000010000 */
[----:B------:R-:W-:Y:S02]  /*16510*/  FADD.FTZ R2, R212, R2 ;  /* 0x00000002d4027221 */ /* 0x000fe40000010000 */
[----:B------:R-:W-:Y:S01]  /*16520*/  FADD.FTZ R0, R175, R0 ;  /* 0x00000000af007221 */ /* 0x000fe20000010000 */
[C---:B------:R-:W-:Y:S01]  /*16530*/  HMMA.16816.F32.BF16 R32, R104.reuse, R110, R32 ;  /* 0x0000006e6820723c */ /* 0x040fe20000041820 */
[----:B------:R-:W3:Y:S03]  /*16540*/  LDSM.16.MT88.4 R108, [R188+0x2100] ;  /* 0x00210000bc6c783b */ /* 0x000ee60000004200 */
[----:B------:R-:W-:Y:S02]  /*16550*/  FADD.FTZ R2, R211, R2 ;  /* 0x00000002d3027221 */ /* 0x000fe40000010000 */
[----:B------:R-:W-:Y:S02]  /*16560*/  FADD.FTZ R0, R174, R0 ;  /* 0x00000000ae007221 */ /* 0x000fe40000010000 */
[C---:B--2---:R-:W-:Y:S04]  /*16570*/  HMMA.16816.F32.BF16 R36, R104.reuse, R112, R36 ;  /* 0x000000706824723c */ /* 0x044fe80000041824 */
[----:B-1----:R-:W-:Y:S02]  /*16580*/  FFMA.FTZ R3, R150, c[0x0][0x2d0], -R102 ;  /* 0x0000b40096037a23 */ /* 0x002fe40000010866 */
[----:B-----5:R-:W-:Y:S02]  /*16590*/  FADD.FTZ R2, R210, R2 ;  /* 0x00000002d2027221 */ /* 0x020fe40000010000 */
[C---:B------:R-:W-:Y:S01]  /*165a0*/  HMMA.16816.F32.BF16 R40, R104.reuse, R114, R40 ;  /* 0x000000726828723c */ /* 0x040fe20000041828 */
[----:B------:R1:W2:Y:S01]  /*165b0*/  MUFU.EX2 R173, R3 ;  /* 0x0000000300ad7308 */ /* 0x0002a20000000800 */
[----:B------:R-:W5:Y:S02]  /*165c0*/  LDSM.16.MT88.4 R112, [R187+0x2100] ;  /* 0x00210000bb70783b */ /* 0x000f640000004200 */
[----:B------:R-:W-:Y:S04]  /*165d0*/  FADD.FTZ R2, R208, R2 ;  /* 0x00000002d0027221 */ /* 0x000fe80000010000 */
[C---:B------:R-:W-:Y:S04]  /*165e0*/  HMMA.16816.F32.BF16 R44, R104.reuse, R116, R44 ;  /* 0x00000074682c723c */ /* 0x040fe8000004182c */
[----:B----4-:R-:W-:Y:S04]  /*165f0*/  FADD.FTZ R2, R183, R2 ;  /* 0x00000002b7027221 */ /* 0x010fe80000010000 */
[C---:B------:R-:W-:Y:S01]  /*16600*/  HMMA.16816.F32.BF16 R48, R104.reuse, R118, R48 ;  /* 0x000000766830723c */ /* 0x040fe20000041830 */
[----:B------:R-:W4:Y:S03]  /*16610*/  LDSM.16.MT88.4 R116, [R185+0x4100] ;  /* 0x00410000b974783b */ /* 0x000f260000004200 */
[----:B------:R-:W-:Y:S04]  /*16620*/  FADD.FTZ R2, R182, R2 ;  /* 0x00000002b6027221 */ /* 0x000fe80000010000 */
[C---:B---3--:R-:W-:Y:S04]  /*16630*/  HMMA.16816.F32.BF16 R52, R104.reuse, R108, R52 ;  /* 0x0000006c6834723c */ /* 0x048fe80000041834 */
[----:B-1----:R-:W-:Y:S02]  /*16640*/  FFMA.FTZ R3, R152, c[0x0][0x2d0], -R102 ;  /* 0x0000b40098037a23 */ /* 0x002fe40000010866 */
[----:B--2---:R-:W-:Y:S02]  /*16650*/  FADD.FTZ R0, R173, R0 ;  /* 0x00000000ad007221 */ /* 0x004fe40000010000 */
[----:B------:R1:W2:Y:S01]  /*16660*/  MUFU.EX2 R172, R3 ;  /* 0x0000000300ac7308 */ /* 0x0002a20000000800 */
[C---:B------:R-:W-:Y:S01]  /*16670*/  HMMA.16816.F32.BF16 R56, R104.reuse, R110, R56 ;  /* 0x0000006e6838723c */ /* 0x040fe20000041838 */
[----:B------:R-:W3:Y:S07]  /*16680*/  LDSM.16.MT88.4 R108, [R186+0x4100] ;  /* 0x00410000ba6c783b */ /* 0x000eee0000004200 */
[C---:B-----5:R-:W-:Y:S08]  /*16690*/  HMMA.16816.F32.BF16 R60, R104.reuse, R112, R60 ;  /* 0x00000070683c723c */ /* 0x060ff0000004183c */
[C---:B------:R-:W-:Y:S01]  /*166a0*/  HMMA.16816.F32.BF16 R64, R104.reuse, R114, R64 ;  /* 0x000000726840723c */ /* 0x040fe20000041840 */
[----:B------:R-:W5:Y:S03]  /*166b0*/  LDSM.16.MT88.4 R112, [R188+0x4100] ;  /* 0x00410000bc70783b */ /* 0x000f660000004200 */
[----:B-1----:R-:W-:Y:S04]  /*166c0*/  FFMA.FTZ R3, R151, c[0x0][0x2d0], -R102 ;  /* 0x0000b40097037a23 */ /* 0x002fe80000010866 */
[C---:B----4-:R-:W-:Y:S01]  /*166d0*/  HMMA.16816.F32.BF16 R68, R104.reuse, R116, R68 ;  /* 0x000000746844723c */ /* 0x050fe20000041844 */
[----:B------:R-:W-:Y:S01]  /*166e0*/  LDSM.16.MT88.4 R148, [R188+0x3900] ;  /* 0x00390000bc94783b */ /* 0x000fe20000004200 */
[----:B------:R1:W4:Y:S02]  /*166f0*/  MUFU.EX2 R171, R3 ;  /* 0x0000000300ab7308 */ /* 0x0003240000000800 */
[----:B--2---:R-:W-:Y:S04]  /*16700*/  FADD.FTZ R0, R172, R0 ;  /* 0x00000000ac007221 */ /* 0x004fe80000010000 */
[C---:B------:R-:W-:Y:S01]  /*16710*/  HMMA.16816.F32.BF16 R72, R104.reuse, R118, R72 ;  /* 0x000000766848723c */ /* 0x040fe20000041848 */
[----:B------:R-:W2:Y:S07]  /*16720*/  LDSM.16.MT88.4 R116, [R187+0x4100] ;  /* 0x00410000bb74783b */ /* 0x000eae0000004200 */
[C---:B---3--:R-:W-:Y:S08]  /*16730*/  HMMA.16816.F32.BF16 R76, R104.reuse, R108, R76 ;  /* 0x0000006c684c723c */ /* 0x048ff0000004184c */
[C---:B------:R-:W-:Y:S01]  /*16740*/  HMMA.16816.F32.BF16 R80, R104.reuse, R110, R80 ;  /* 0x0000006e6850723c */ /* 0x040fe20000041850 */
[----:B------:R-:W3:Y:S03]  /*16750*/  LDSM.16.MT88.4 R108, [R185+0x900] ;  /* 0x00090000b96c783b */ /* 0x000ee60000004200 */
[----:B-1----:R-:W-:Y:S02]  /*16760*/  FFMA.FTZ R3, R153, c[0x0][0x2d0], -R102 ;  /* 0x0000b40099037a23 */ /* 0x002fe40000010866 */
[----:B----4-:R-:W-:Y:S02]  /*16770*/  FADD.FTZ R0, R171, R0 ;  /* 0x00000000ab007221 */ /* 0x010fe40000010000 */
[----:B------:R1:W4:Y:S01]  /*16780*/  MUFU.EX2 R170, R3 ;  /* 0x0000000300aa7308 */ /* 0x0003220000000800 */
[C---:B-----5:R-:W-:Y:S08]  /*16790*/  HMMA.16816.F32.BF16 R84, R104.reuse, R112, R84 ;  /* 0x000000706854723c */ /* 0x060ff00000041854 */
[C---:B------:R-:W-:Y:S01]  /*167a0*/  HMMA.16816.F32.BF16 R88, R104.reuse, R114, R88 ;  /* 0x000000726858723c */ /* 0x040fe20000041858 */
[----:B------:R-:W5:Y:S07]  /*167b0*/  LDSM.16.MT88.4 R112, [R186+0x900] ;  /* 0x00090000ba70783b */ /* 0x000f6e0000004200 */
[C---:B--2---:R-:W-:Y:S04]  /*167c0*/  HMMA.16816.F32.BF16 R92, R104.reuse, R116, R92 ;  /* 0x00000074685c723c */ /* 0x044fe8000004185c */
[--C-:B-1----:R-:W-:Y:S04]  /*167d0*/  FFMA.FTZ R3, R155, c[0x0][0x2d0], -R103.reuse ;  /* 0x0000b4009b037a23 */ /* 0x102fe80000010867 */
[----:B------:R-:W-:Y:S01]  /*167e0*/  HMMA.16816.F32.BF16 R96, R104, R118, R96 ;  /* 0x000000766860723c */ /* 0x000fe20000041860 */
[----:B------:R-:W1:Y:S01]  /*167f0*/  LDSM.16.MT88.4 R116, [R187+0x2900] ;  /* 0x00290000bb74783b */ /* 0x000e620000004200 */
[----:B------:R2:W2:Y:S02]  /*16800*/  MUFU.EX2 R181, R3 ;  /* 0x0000000300b57308 */ /* 0x0004a40000000800 */
[----:B----4-:R-:W-:Y:S03]  /*16810*/  FADD.FTZ R0, R170, R0 ;  /* 0x00000000aa007221 */ /* 0x010fe60000010000 */
[----:B------:R-:W-:Y:S02]  /*16820*/  F2FP.BF16.PACK_AB R104, R208, R210 ;  /* 0x000000d2d068723e */ /* 0x000fe400000010ff */
[----:B------:R-:W-:Y:S03]  /*16830*/  F2FP.BF16.PACK_AB R106, R182, R183 ;  /* 0x000000b7b66a723e */ /* 0x000fe600000010ff */
[----:B------:R-:W-:Y:S02]  /*16840*/  F2FP.BF16.PACK_AB R105, R172, R173 ;  /* 0x000000adac69723e */ /* 0x000fe400000010ff */
[----:B------:R-:W-:Y:S07]  /*16850*/  F2FP.BF16.PACK_AB R107, R170, R171 ;  /* 0x000000abaa6b723e */ /* 0x000fee00000010ff */
[C---:B---3--:R-:W-:Y:S03]  /*16860*/  HMMA.16816.F32.BF16 R4, R104.reuse, R108, R4 ;  /* 0x0000006c6804723c */ /* 0x048fe60000041804 */
[--C-:B--2---:R-:W-:Y:S05]  /*16870*/  FFMA.FTZ R3, R156, c[0x0][0x2d0], -R103.reuse ;  /* 0x0000b4009c037a23 */ /* 0x104fea0000010867 */
[C---:B------:R-:W-:Y:S01]  /*16880*/  HMMA.16816.F32.BF16 R8, R104.reuse, R110, R8 ;  /* 0x0000006e6808723c */ /* 0x040fe20000041808 */
[----:B------:R-:W2:Y:S01]  /*16890*/  LDSM.16.MT88.4 R108, [R185+0x4900] ;  /* 0x00490000b96c783b */ /* 0x000ea20000004200 */
[----:B------:R3:W4:Y:S02]  /*168a0*/  MUFU.EX2 R180, R3 ;  /* 0x0000000300b47308 */ /* 0x0007240000000800 */
[----:B------:R-:W-:Y:S04]  /*168b0*/  FADD.FTZ R2, R181, R2 ;  /* 0x00000002b5027221 */ /* 0x000fe80000010000 */
[C---:B-----5:R-:W-:Y:S08]  /*168c0*/  HMMA.16816.F32.BF16 R12, R104.reuse, R112, R12 ;  /* 0x00000070680c723c */ /* 0x060ff0000004180c */
[C---:B------:R-:W-:Y:S01]  /*168d0*/  HMMA.16816.F32.BF16 R16, R104.reuse, R114, R16 ;  /* 0x000000726810723c */ /* 0x040fe20000041810 */
[----:B------:R-:W5:Y:S07]  /*168e0*/  LDSM.16.MT88.4 R112, [R186+0x4900] ;  /* 0x00490000ba70783b */ /* 0x000f6e0000004200 */
[C---:B------:R-:W-:Y:S04]  /*168f0*/  HMMA.16816.F32.BF16 R20, R104.reuse, R120, R20 ;  /* 0x000000786814723c */ /* 0x040fe80000041814 */
[--C-:B---3--:R-:W-:Y:S02]  /*16900*/  FFMA.FTZ R3, R154, c[0x0][0x2d0], -R103.reuse ;  /* 0x0000b4009a037a23 */ /* 0x108fe40000010867 */
[----:B------:R-:W-:Y:S01]  /*16910*/  LDSM.16.MT88.4 R152, [R187+0x3900] ;  /* 0x00390000bb98783b */ /* 0x000fe20000004200 */
[----:B----4-:R-:W-:Y:S01]  /*16920*/  FADD.FTZ R2, R180, R2 ;  /* 0x00000002b4027221 */ /* 0x010fe20000010000 */
[C---:B------:R-:W-:Y:S01]  /*16930*/  HMMA.16816.F32.BF16 R24, R104.reuse, R122, R24 ;  /* 0x0000007a6818723c */ /* 0x040fe20000041818 */
[----:B------:R3:W4:Y:S05]  /*16940*/  MUFU.EX2 R179, R3 ;  /* 0x0000000300b37308 */ /* 0x00072a0000000800 */
[----:B------:R-:W-:Y:S02]  /*16950*/  LDSM.16.MT88.4 R120, [R187+0x4900] ;  /* 0x00490000bb78783b */ /* 0x000fe40000004200 */
[C---:B------:R-:W-:Y:S08]  /*16960*/  HMMA.16816.F32.BF16 R28, R104.reuse, R124, R28 ;  /* 0x0000007c681c723c */ /* 0x040ff0000004181c */
[C---:B------:R-:W-:Y:S01]  /*16970*/  HMMA.16816.F32.BF16 R32, R104.reuse, R126, R32 ;  /* 0x0000007e6820723c */ /* 0x040fe20000041820 */
[----:B------:R-:W-:Y:S07]  /*16980*/  LDSM.16.MT88.4 R124, [R186+0x1100] ;  /* 0x00110000ba7c783b */ /* 0x000fee0000004200 */
[C---:B------:R-:W-:Y:S04]  /*16990*/  HMMA.16816.F32.BF16 R36, R104.reuse, R128, R36 ;  /* 0x000000806824723c */ /* 0x040fe80000041824 */
[--C-:B---3--:R-:W-:Y:S02]  /*169a0*/  FFMA.FTZ R3, R157, c[0x0][0x2d0], -R103.reuse ;  /* 0x0000b4009d037a23 */ /* 0x108fe40000010867 */
[----:B----4-:R-:W-:Y:S02]  /*169b0*/  FADD.FTZ R2, R179, R2 ;  /* 0x00000002b3027221 */ /* 0x010fe40000010000 */
[C---:B------:R-:W-:Y:S01]  /*169c0*/  HMMA.16816.F32.BF16 R40, R104.reuse, R130, R40 ;  /* 0x000000826828723c */ /* 0x040fe20000041828 */
[----:B------:R3:W4:Y:S01]  /*169d0*/  MUFU.EX2 R178, R3 ;  /* 0x0000000300b27308 */ /* 0x0007220000000800 */
[----:B------:R-:W-:Y:S06]  /*169e0*/  LDSM.16.MT88.4 R128, [R187+0x1100] ;  /* 0x00110000bb80783b */ /* 0x000fec0000004200 */
[C---:B------:R-:W-:Y:S08]  /*169f0*/  HMMA.16816.F32.BF16 R44, R104.reuse, R132, R44 ;  /* 0x00000084682c723c */ /* 0x040ff0000004182c */
[C---:B------:R-:W-:Y:S01]  /*16a00*/  HMMA.16816.F32.BF16 R48, R104.reuse, R134, R48 ;  /* 0x000000866830723c */ /* 0x040fe20000041830 */
[----:B------:R-:W-:Y:S07]  /*16a10*/  LDSM.16.MT88.4 R132, [R187+0x1900] ;  /* 0x00190000bb84783b */ /* 0x000fee0000004200 */
[C---:B------:R-:W-:Y:S04]  /*16a20*/  HMMA.16816.F32.BF16 R52, R104.reuse, R140, R52 ;  /* 0x0000008c6834723c */ /* 0x040fe80000041834 */
[----:B---3--:R-:W-:Y:S02]  /*16a30*/  FFMA.FTZ R3, R159, c[0x0][0x2d0], -R102 ;  /* 0x0000b4009f037a23 */ /* 0x008fe40000010866 */
[----:B----4-:R-:W-:Y:S02]  /*16a40*/  FADD.FTZ R2, R178, R2 ;  /* 0x00000002b2027221 */ /* 0x010fe40000010000 */
[C---:B------:R-:W-:Y:S01]  /*16a50*/  HMMA.16816.F32.BF16 R56, R104.reuse, R142, R56 ;  /* 0x0000008e6838723c */ /* 0x040fe20000041838 */
[----:B------:R3:W4:Y:S01]  /*16a60*/  MUFU.EX2 R165, R3 ;  /* 0x0000000300a57308 */ /* 0x0007220000000800 */
[----:B------:R-:W-:Y:S06]  /*16a70*/  LDSM.16.MT88.4 R140, [R185+0x3900] ;  /* 0x00390000b98c783b */ /* 0x000fec0000004200 */
[C---:B-1----:R-:W-:Y:S08]  /*16a80*/  HMMA.16816.F32.BF16 R60, R104.reuse, R116, R60 ;  /* 0x00000074683c723c */ /* 0x042ff0000004183c */
[C---:B------:R-:W-:Y:S01]  /*16a90*/  HMMA.16816.F32.BF16 R64, R104.reuse, R118, R64 ;  /* 0x000000766840723c */ /* 0x040fe20000041840 */
[----:B------:R-:W1:Y:S07]  /*16aa0*/  LDSM.16.MT88.4 R116, [R188+0x4900] ;  /* 0x00490000bc74783b */ /* 0x000e6e0000004200 */
[C---:B--2---:R-:W-:Y:S04]  /*16ab0*/  HMMA.16816.F32.BF16 R68, R104.reuse, R108, R68 ;  /* 0x0000006c6844723c */ /* 0x044fe80000041844 */
[----:B---3--:R-:W-:Y:S02]  /*16ac0*/  FFMA.FTZ R3, R160, c[0x0][0x2d0], -R102 ;  /* 0x0000b400a0037a23 */ /* 0x008fe40000010866 */
[----:B----4-:R-:W-:Y:S02]  /*16ad0*/  FADD.FTZ R0, R165, R0 ;  /* 0x00000000a5007221 */ /* 0x010fe40000010000 */
[C---:B------:R-:W-:Y:S01]  /*16ae0*/  HMMA.16816.F32.BF16 R72, R104.reuse, R110, R72 ;  /* 0x0000006e6848723c */ /* 0x040fe20000041848 */
[----:B------:R2:W3:Y:S01]  /*16af0*/  MUFU.EX2 R164, R3 ;  /* 0x0000000300a47308 */ /* 0x0004e20000000800 */
[----:B------:R-:W4:Y:S06]  /*16b00*/  LDSM.16.MT88.4 R108, [R185+0x1100] ;  /* 0x00110000b96c783b */ /* 0x000f2c0000004200 */
[C---:B-----5:R-:W-:Y:S08]  /*16b10*/  HMMA.16816.F32.BF16 R76, R104.reuse, R112, R76 ;  /* 0x00000070684c723c */ /* 0x060ff0000004184c */
[C---:B------:R-:W-:Y:S01]  /*16b20*/  HMMA.16816.F32.BF16 R80, R104.reuse, R114, R80 ;  /* 0x000000726850723c */ /* 0x040fe20000041850 */
[----:B------:R-:W5:Y:S07]  /*16b30*/  LDSM.16.MT88.4 R112, [R188+0x1100] ;  /* 0x00110000bc70783b */ /* 0x000f6e0000004200 */
[C---:B-1----:R-:W-:Y:S04]  /*16b40*/  HMMA.16816.F32.BF16 R84, R104.reuse, R116, R84 ;  /* 0x000000746854723c */ /* 0x042fe80000041854 */
[----:B--2---:R-:W-:Y:S02]  /*16b50*/  FFMA.FTZ R3, R158, c[0x0][0x2d0], -R102 ;  /* 0x0000b4009e037a23 */ /* 0x004fe40000010866 */
[----:B------:R-:W-:Y:S01]  /*16b60*/  LDSM.16.MT88.4 R156, [R185+0x5900] ;  /* 0x00590000b99c783b */ /* 0x000fe20000004200 */
[----:B---3--:R-:W-:Y:S01]  /*16b70*/  FADD.FTZ R0, R164, R0 ;  /* 0x00000000a4007221 */ /* 0x008fe20000010000 */
[----:B------:R1:W2:Y:S01]  /*16b80*/  MUFU.EX2 R163, R3 ;  /* 0x0000000300a37308 */ /* 0x0002a20000000800 */
[C---:B------:R-:W-:Y:S05]  /*16b90*/  HMMA.16816.F32.BF16 R88, R104.reuse, R118, R88 ;  /* 0x000000766858723c */ /* 0x040fea0000041858 */
[----:B------:R-:W3:Y:S03]  /*16ba0*/  LDSM.16.MT88.4 R116, [R185+0x3100] ;  /* 0x00310000b974783b */ /* 0x000ee60000004200 */
[C---:B------:R-:W-:Y:S08]  /*16bb0*/  HMMA.16816.F32.BF16 R92, R104.reuse, R120, R92 ;  /* 0x00000078685c723c */ /* 0x040ff0000004185c */
[----:B------:R-:W-:Y:S01]  /*16bc0*/  HMMA.16816.F32.BF16 R96, R104, R122, R96 ;  /* 0x0000007a6860723c */ /* 0x000fe20000041860 */
[----:B------:R-:W3:Y:S03]  /*16bd0*/  LDSM.16.MT88.4 R120, [R186+0x3100] ;  /* 0x00310000ba78783b */ /* 0x000ee60000004200 */
[----:B-1----:R-:W-:Y:S03]  /*16be0*/  FFMA.FTZ R3, R161, c[0x0][0x2d0], -R102 ;  /* 0x0000b400a1037a23 */ /* 0x002fe60000010866 */
[----:B------:R-:W-:Y:S01]  /*16bf0*/  F2FP.BF16.PACK_AB R104, R180, R181 ;  /* 0x000000b5b468723e */ /* 0x000fe200000010ff */
[----:B--2---:R-:W-:Y:S01]  /*16c00*/  FADD.FTZ R0, R163, R0 ;  /* 0x00000000a3007221 */ /* 0x004fe20000010000 */
[----:B------:R-:W1:Y:S03]  /*16c10*/  MUFU.EX2 R162, R3 ;  /* 0x0000000300a27308 */ /* 0x000e660000000800 */
[----:B------:R-:W-:Y:S02]  /*16c20*/  F2FP.BF16.PACK_AB R106, R178, R179 ;  /* 0x000000b3b26a723e */ /* 0x000fe400000010ff */
[----:B------:R-:W-:Y:S02]  /*16c30*/  F2FP.BF16.PACK_AB R105, R164, R165 ;  /* 0x000000a5a469723e */ /* 0x000fe400000010ff */
[----:B-1----:R-:W-:Y:S01]  /*16c40*/  F2FP.BF16.PACK_AB R107, R162, R163 ;  /* 0x000000a3a26b723e */ /* 0x002fe200000010ff */
[--C-:B------:R-:W-:Y:S04]  /*16c50*/  FFMA.FTZ R3, R166, c[0x0][0x2d0], -R103.reuse ;  /* 0x0000b400a6037a23 */ /* 0x100fe80000010867 */
[----:B------:R1:W-:Y:S02]  /*16c60*/  MUFU.EX2 R169, R3 ;  /* 0x0000000300a97308 */ /* 0x0003e40000000800 */
[C---:B----4-:R-:W-:Y:S08]  /*16c70*/  HMMA.16816.F32.BF16 R4, R104.reuse, R108, R4 ;  /* 0x0000006c6804723c */ /* 0x050ff00000041804 */
[C---:B------:R-:W-:Y:S01]  /*16c80*/  HMMA.16816.F32.BF16 R8, R104.reuse, R110, R8 ;  /* 0x0000006e6808723c */ /* 0x040fe20000041808 */
[----:B------:R-:W2:Y:S07]  /*16c90*/  LDSM.16.MT88.4 R108, [R188+0x3100] ;  /* 0x00310000bc6c783b */ /* 0x000eae0000004200 */
[C---:B------:R-:W-:Y:S04]  /*16ca0*/  HMMA.16816.F32.BF16 R12, R104.reuse, R124, R12 ;  /* 0x0000007c680c723c */ /* 0x040fe8000004180c */
[--C-:B-1----:R-:W-:Y:S04]  /*16cb0*/  FFMA.FTZ R3, R168, c[0x0][0x2d0], -R103.reuse ;  /* 0x0000b400a8037a23 */ /* 0x102fe80000010867 */
[C---:B------:R-:W-:Y:S01]  /*16cc0*/  HMMA.16816.F32.BF16 R16, R104.reuse, R126, R16 ;  /* 0x0000007e6810723c */ /* 0x040fe20000041810 */
[----:B------:R-:W-:Y:S01]  /*16cd0*/  LDSM.16.MT88.4 R124, [R188+0x1900] ;  /* 0x00190000bc7c783b */ /* 0x000fe20000004200 */
[----:B------:R1:W4:Y:S06]  /*16ce0*/  MUFU.EX2 R168, R3 ;  /* 0x0000000300a87308 */ /* 0x00032c0000000800 */
[C---:B-----5:R-:W-:Y:S08]  /*16cf0*/  HMMA.16816.F32.BF16 R20, R104.reuse, R112, R20 ;  /* 0x000000706814723c */ /* 0x060ff00000041814 */
[C---:B------:R-:W-:Y:S01]  /*16d00*/  HMMA.16816.F32.BF16 R24, R104.reuse, R114, R24 ;  /* 0x000000726818723c */ /* 0x040fe20000041818 */
[----:B------:R-:W5:Y:S07]  /*16d10*/  LDSM.16.MT88.4 R112, [R187+0x3100] ;  /* 0x00310000bb70783b */ /* 0x000f6e0000004200 */
[C---:B------:R-:W-:Y:S04]  /*16d20*/  HMMA.16816.F32.BF16 R28, R104.reuse, R128, R28 ;  /* 0x00000080681c723c */ /* 0x040fe8000004181c */
[--C-:B-1----:R-:W-:Y:S04]  /*16d30*/  FFMA.FTZ R3, R167, c[0x0][0x2d0], -R103.reuse ;  /* 0x0000b400a7037a23 */ /* 0x102fe80000010867 */
[C---:B------:R-:W-:Y:S01]  /*16d40*/  HMMA.16816.F32.BF16 R32, R104.reuse, R130, R32 ;  /* 0x000000826820723c */ /* 0x040fe20000041820 */
[----:B------:R1:W-:Y:S07]  /*16d50*/  MUFU.EX2 R167, R3 ;  /* 0x0000000300a77308 */ /* 0x0003ee0000000800 */
[C---:B---3--:R-:W-:Y:S08]  /*16d60*/  HMMA.16816.F32.BF16 R36, R104.reuse, R116, R36 ;  /* 0x000000746824723c */ /* 0x048ff00000041824 */
[C---:B------:R-:W-:Y:S01]  /*16d70*/  HMMA.16816.F32.BF16 R40, R104.reuse, R118, R40 ;  /* 0x000000766828723c */ /* 0x040fe20000041828 */
[----:B------:R-:W3:Y:S07]  /*16d80*/  LDSM.16.MT88.4 R116, [R185+0x5100] ;  /* 0x00510000b974783b */ /* 0x000eee0000004200 */
[C---:B------:R-:W-:Y:S04]  /*16d90*/  HMMA.16816.F32.BF16 R44, R104.reuse, R120, R44 ;  /* 0x00000078682c723c */ /* 0x040fe8000004182c */
[----:B-1----:R-:W-:Y:S02]  /*16da0*/  FFMA.FTZ R3, R215, c[0x0][0x2d0], -R103 ;  /* 0x0000b400d7037a23 */ /* 0x002fe40000010867 */
[----:B------:R4:W-:Y:S02]  /*16db0*/  MUFU.EX2 R103, R136 ;  /* 0x0000008800677308 */ /* 0x0009e40000000800 */
[C---:B------:R-:W-:Y:S01]  /*16dc0*/  HMMA.16816.F32.BF16 R48, R104.reuse, R122, R48 ;  /* 0x0000007a6830723c */ /* 0x040fe20000041830 */
[----:B------:R-:W1:Y:S07]  /*16dd0*/  LDSM.16.MT88.4 R120, [R186+0x5100] ;  /* 0x00510000ba78783b */ /* 0x000e6e0000004200 */
[C---:B--2---:R-:W-:Y:S01]  /*16de0*/  HMMA.16816.F32.BF16 R52, R104.reuse, R108, R52 ;  /* 0x0000006c6834723c */ /* 0x044fe20000041834 */
[----:B------:R2:W2:Y:S07]  /*16df0*/  MUFU.EX2 R166, R3 ;  /* 0x0000000300a67308 */ /* 0x0004ae0000000800 */
[C---:B------:R-:W-:Y:S01]  /*16e00*/  HMMA.16816.F32.BF16 R56, R104.reuse, R110, R56 ;  /* 0x0000006e6838723c */ /* 0x040fe20000041838 */
[----:B------:R-:W1:Y:S03]  /*16e10*/  LDSM.16.MT88.4 R108, [R188+0x5100] ;  /* 0x00510000bc6c783b */ /* 0x000e660000004200 */
[----:B----4-:R-:W-:Y:S04]  /*16e20*/  F2FP.BF16.PACK_AB R136, R168, R169 ;  /* 0x000000a9a888723e */ /* 0x010fe800000010ff */
[C---:B-----5:R-:W-:Y:S08]  /*16e30*/  HMMA.16816.F32.BF16 R60, R104.reuse, R112, R60 ;  /* 0x00000070683c723c */ /* 0x060ff0000004183c */
[C---:B------:R-:W-:Y:S01]  /*16e40*/  HMMA.16816.F32.BF16 R64, R104.reuse, R114, R64 ;  /* 0x000000726840723c */ /* 0x040fe20000041840 */
[----:B------:R-:W4:Y:S03]  /*16e50*/  LDSM.16.MT88.4 R112, [R187+0x5100] ;  /* 0x00510000bb70783b */ /* 0x000f260000004200 */
[--C-:B--2---:R-:W-:Y:S01]  /*16e60*/  FFMA.FTZ R3, R220, c[0x0][0x2d0], -R102.reuse ;  /* 0x0000b400dc037a23 */ /* 0x104fe20000010866 */
[----:B------:R-:W-:Y:S03]  /*16e70*/  F2FP.BF16.PACK_AB R138, R166, R167 ;  /* 0x000000a7a68a723e */ /* 0x000fe600000010ff */
[C---:B---3--:R-:W-:Y:S01]  /*16e80*/  HMMA.16816.F32.BF16 R68, R104.reuse, R116, R68 ;  /* 0x000000746844723c */ /* 0x048fe20000041844 */
[----:B------:R2:W-:Y:S07]  /*16e90*/  MUFU.EX2 R161, R3 ;  /* 0x0000000300a17308 */ /* 0x0005ee0000000800 */
[C---:B------:R-:W-:Y:S01]  /*16ea0*/  HMMA.16816.F32.BF16 R72, R104.reuse, R118, R72 ;  /* 0x000000766848723c */ /* 0x040fe20000041848 */
[----:B------:R-:W3:Y:S07]  /*16eb0*/  LDSM.16.MT88.4 R116, [R185+0x1900] ;  /* 0x00190000b974783b */ /* 0x000eee0000004200 */
[C---:B-1----:R-:W-:Y:S08]  /*16ec0*/  HMMA.16816.F32.BF16 R76, R104.reuse, R120, R76 ;  /* 0x00000078684c723c */ /* 0x042ff0000004184c */
[C---:B------:R-:W-:Y:S01]  /*16ed0*/  HMMA.16816.F32.BF16 R80, R104.reuse, R122, R80 ;  /* 0x0000007a6850723c */ /* 0x040fe20000041850 */
[----:B------:R-:W1:Y:S03]  /*16ee0*/  LDSM.16.MT88.4 R120, [R186+0x1900] ;  /* 0x00190000ba78783b */ /* 0x000e660000004200 */
[--C-:B--2---:R-:W-:Y:S02]  /*16ef0*/  FFMA.FTZ R3, R221, c[0x0][0x2d0], -R102.reuse ;  /* 0x0000b400dd037a23 */ /* 0x104fe40000010866 */
[----:B------:R-:W-:Y:S02]  /*16f00*/  FFMA.FTZ R102, R137, c[0x0][0x2d0], -R102 ;  /* 0x0000b40089667a23 */ /* 0x000fe40000010866 */
[C---:B------:R-:W-:Y:S01]  /*16f10*/  HMMA.16816.F32.BF16 R84, R104.reuse, R108, R84 ;  /* 0x0000006c6854723c */ /* 0x040fe20000041854 */
[----:B------:R-:W2:Y:S07]  /*16f20*/  MUFU.EX2 R160, R3 ;  /* 0x0000000300a07308 */ /* 0x000eae0000000800 */
[C---:B------:R-:W-:Y:S03]  /*16f30*/  HMMA.16816.F32.BF16 R88, R104.reuse, R110, R88 ;  /* 0x0000006e6858723c */ /* 0x040fe60000041858 */
[----:B------:R-:W5:Y:S05]  /*16f40*/  MUFU.EX2 R102, R102 ;  /* 0x0000006600667308 */ /* 0x000f6a0000000800 */
[C---:B----4-:R-:W-:Y:S08]  /*16f50*/  HMMA.16816.F32.BF16 R92, R104.reuse, R112, R92 ;  /* 0x00000070685c723c */ /* 0x050ff0000004185c */
[----:B------:R-:W-:Y:S04]  /*16f60*/  HMMA.16816.F32.BF16 R96, R104, R114, R96 ;  /* 0x000000726860723c */ /* 0x000fe80000041860 */
[----:B--2---:R-:W-:Y:S01]  /*16f70*/  F2FP.BF16.PACK_AB R137, R160, R161 ;  /* 0x000000a1a089723e */ /* 0x004fe200000010ff */
[----:B------:R-:W-:Y:S02]  /*16f80*/  FADD.FTZ R3, R162, R0 ;  /* 0x00000000a2037221 */ /* 0x000fe40000010000 */
[----:B------:R-:W-:Y:S02]  /*16f90*/  FADD.FTZ R0, R169, R2 ;  /* 0x00000002a9007221 */ /* 0x000fe40000010000 */
[----:B------:R-:W-:Y:S03]  /*16fa0*/  FADD.FTZ R3, R161, R3 ;  /* 0x00000003a1037221 */ /* 0x000fe60000010000 */
[----:B-----5:R-:W-:Y:S01]  /*16fb0*/  F2FP.BF16.PACK_AB R139, R102, R103 ;  /* 0x00000067668b723e */ /* 0x020fe200000010ff */
[----:B------:R-:W-:Y:S02]  /*16fc0*/  FADD.FTZ R0, R168, R0 ;  /* 0x00000000a8007221 */ /* 0x000fe40000010000 */
[----:B------:R-:W-:Y:S02]  /*16fd0*/  FADD.FTZ R3, R160, R3 ;  /* 0x00000003a0037221 */ /* 0x000fe40000010000 */
[----:B------:R-:W-:Y:S02]  /*16fe0*/  FADD.FTZ R2, R167, R0 ;  /* 0x00000000a7027221 */ /* 0x000fe40000010000 */
[C---:B---3--:R-:W-:Y:S01]  /*16ff0*/  HMMA.16816.F32.BF16 R104, R136.reuse, R116, R4 ;  /* 0x000000748868723c */ /* 0x048fe20000041804 */
[----:B------:R-:W2:Y:S04]  /*17000*/  LDSM.16.MT88.4 R4, [R186+0x5900] ;  /* 0x00590000ba04783b */ /* 0x000ea80000004200 */
[----:B------:R-:W-:Y:S01]  /*17010*/  FADD.FTZ R0, R103, R3 ;  /* 0x0000000367007221 */ /* 0x000fe20000010000 */
[----:B------:R-:W-:Y:S01]  /*17020*/  MOV R103, R100 ;  /* 0x0000006400677202 */ /* 0x000fe20000000f00 */
[----:B------:R-:W-:Y:S01]  /*17030*/  FADD.FTZ R222, R166, R2 ;  /* 0x00000002a6de7221 */ /* 0x000fe20000010000 */
[C---:B------:R-:W-:Y:S01]  /*17040*/  HMMA.16816.F32.BF16 R108, R136.reuse, R118, R8 ;  /* 0x00000076886c723c */ /* 0x040fe20000041808 */
[----:B------:R-:W3:Y:S03]  /*17050*/  LDSM.16.MT88.4 R8, [R188+0x5900] ;  /* 0x00590000bc08783b */ /* 0x000ee60000004200 */
[----:B------:R-:W-:Y:S01]  /*17060*/  FADD.FTZ R223, R102, R0 ;  /* 0x0000000066df7221 */ /* 0x000fe20000010000 */
[----:B------:R-:W-:Y:S03]  /*17070*/  MOV R102, R101 ;  /* 0x0000006500667202 */ /* 0x000fe60000000f00 */
        /* <DEDUP_REMOVED lines=24> */
.L_x_616:
[----:B------:R-:W1:Y:S01]  /*17200*/  SHFL.BFLY PT, R5, R222, 0x2, 0x1f ;  /* 0x0c401f00de057f89 */ /* 0x000e6200000e0000 */
[----:B------:R-:W-:-:S03]  /*17210*/  PLOP3.LUT P2, PT, PT, PT, PT, 0x8, 0x0 ;  /* 0x000000000000781c */ /* 0x000fc60003f4e170 */
[----:B------:R-:W2:Y:S01]  /*17220*/  SHFL.BFLY PT, R0, R223, 0x2, 0x1f ;  /* 0x0c401f00df007f89 */ /* 0x000ea200000e0000 */
        /* <DEDUP_REMOVED lines=35> */
[C---:B------:R-:W-:Y:S01]  /*17460*/  FMUL.FTZ R30, R2.reuse, R41 ;  /* 0x00000029021e7220 */ /* 0x040fe20000410000 */
[----:B------:R-:W-:Y:S01]  /*17470*/  MOV R41, 0xff800000 ;  /* 0xff80000000297802 */ /* 0x000fe20000000f00 */
[C---:B------:R-:W-:Y:S02]  /*17480*/  FMUL.FTZ R44, R2.reuse, R44 ;  /* 0x0000002c022c7220 */ /* 0x040fe40000410000 */
[C---:B------:R-:W-:Y:S01]  /*17490*/  FMUL.FTZ R29, R2.reuse, R45 ;  /* 0x0000002d021d7220 */ /* 0x040fe20000410000 */
[----:B------:R-:W-:Y:S01]  /*174a0*/  MOV R45, 0xff800000 ;  /* 0xff800000002d7802 */ /* 0x000fe20000000f00 */
        /* <DEDUP_REMOVED lines=80> */
.L_x_563:
[----:B------:R-:W-:Y:S01]  /*179b0*/  SHF.R.S32.HI R53, RZ, 0x1f, R251 ;  /* 0x0000001fff357819 */ /* 0x000fe200000114fb */
        /* <DEDUP_REMOVED lines=18> */
[----:B------:R-:W-:Y:S02]  /*17ae0*/  LEA.HI R37, R39, R49, RZ, 0x5 ;  /* 0x0000003127257211 */ /* 0x000fe400078f28ff */
[--C-:B------:R-:W-:Y:S02]  /*17af0*/  SHF.R.S32.HI R4, RZ, 0x2, R2.reuse ;  /* 0x00000002ff047819 */ /* 0x100fe40000011402 */
[----:B------:R-:W-:Y:S02]  /*17b00*/  SHF.R.S32.HI R0, RZ, 0x1f, R2 ;  /* 0x0000001fff007819 */ /* 0x000fe40000011402 */
[----:B------:R-:W-:Y:S02]  /*17b10*/  SHF.R.S32.HI R36, RZ, 0x5, R37 ;  /* 0x00000005ff247819 */ /* 0x000fe40000011425 */
[----:B------:R-:W-:Y:S02]  /*17b20*/  LEA.HI R0, R0, R4, RZ, 0x3 ;  /* 0x0000000400007211 */ /* 0x000fe400078f18ff */
[----:B------:R-:W-:-:S02]  /*17b30*/  F2FP.BF16.PACK_AB R126, R127, R126 ;  /* 0x0000007e7f7e723e */ /* 0x000fc400000010ff */
[----:B------:R-:W-:Y:S02]  /*17b40*/  LOP3.LUT R0, R0, 0xfffffff8, RZ, 0xc0, !PT ;  /* 0xfffffff800007812 */ /* 0x000fe400078ec0ff */
[----:B------:R-:W-:Y:S02]  /*17b50*/  F2FP.BF16.PACK_AB R33, R33, R128 ;  /* 0x000000802121723e */ /* 0x000fe400000010ff */
[----:B------:R-:W-:Y:S01]  /*17b60*/  F2FP.BF16.PACK_AB R130, R131, R130 ;  /* 0x000000828382723e */ /* 0x000fe200000010ff */
[----:B------:R-:W-:Y:S01]  /*17b70*/  IMAD.IADD R4, R4, 0x1, -R0 ;  /* 0x0000000104047824 */ /* 0x000fe200078e0a00 */
[----:B------:R-:W-:Y:S02]  /*17b80*/  LOP3.LUT R0, R2, 0xfffffffc, RZ, 0xc0, !PT ;  /* 0xfffffffc02007812 */ /* 0x000fe400078ec0ff */
[----:B------:R-:W-:Y:S01]  /*17b90*/  F2FP.BF16.PACK_AB R32, R32, R132 ;  /* 0x000000842020723e */ /* 0x000fe200000010ff */
[C---:B------:R-:W-:Y:S01]  /*17ba0*/  IMAD.SHL.U32 R2, R4.reuse, 0x40, RZ ;  /* 0x0000004004027824 */ /* 0x040fe200078e00ff */
[----:B------:R-:W-:Y:S01]  /*17bb0*/  LOP3.LUT R3, R4, 0x1, RZ, 0xc0, !PT ;  /* 0x0000000104037812 */ /* 0x000fe200078ec0ff */
[----:B------:R-:W-:Y:S01]  /*17bc0*/  IMAD.IADD R23, R49, 0x1, -R0 ;  /* 0x0000000131177824 */ /* 0x000fe200078e0a00 */
[----:B------:R-:W-:-:S02]  /*17bd0*/  F2FP.BF16.PACK_AB R134, R135, R134 ;  /* 0x000000868786723e */ /* 0x000fc400000010ff */
        /* <DEDUP_REMOVED lines=9> */
[----:B------:R-:W-:Y:S01]  /*17c70*/  SEL R4, R4, 0xffffffe0, !P1 ;  /* 0xffffffe004047807 */ /* 0x000fe20004800000 */
[----:B------:R-:W-:Y:S01]  /*17c80*/  IMAD.SHL.U32 R0, R0, 0x2, RZ ;  /* 0x0000000200007824 */ /* 0x000fe200078e00ff */
[----:B------:R-:W-:Y:S02]  /*17c90*/  F2FP.BF16.PACK_AB R29, R29, R44 ;  /* 0x0000002c1d1d723e */ /* 0x000fe400000010ff */
[----:B------:R-:W-:Y:S02]  /*17ca0*/  F2FP.BF16.PACK_AB R46, R47, R46 ;  /* 0x0000002e2f2e723e */ /* 0x000fe400000010ff */
[C---:B------:R-:W-:Y:S01]  /*17cb0*/  IADD3 R3, R0.reuse, 0x80, RZ ;  /* 0x0000008000037810 */ /* 0x040fe20007ffe0ff */
[----:B------:R1:W-:Y:S01]  /*17cc0*/  STS [R0+0x80], R8 ;  /* 0x0000800800007388 */ /* 0x0003e20000000800 */
[C---:B------:R-:W-:Y:S02]  /*17cd0*/  IADD3 R2, R0.reuse, 0x70, RZ ;  /* 0x0000007000027810 */ /* 0x040fe40007ffe0ff */
[----:B------:R-:W-:Y:S01]  /*17ce0*/  @P0 IADD3 R2, R3, 0x10, RZ ;  /* 0x0000001003020810 */ /* 0x000fe20007ffe0ff */
[----:B------:R-:W-:Y:S01]  /*17cf0*/  STS [R0+0x480], R107 ;  /* 0x0004806b00007388 */ /* 0x000fe20000000800 */
[----:B------:R-:W-:Y:S01]  /*17d00*/  IMAD.IADD R3, R0, 0x1, R4 ;  /* 0x0000000100037824 */ /* 0x000fe200078e0204 */
[----:B------:R-:W-:-:S02]  /*17d10*/  F2FP.BF16.PACK_AB R28, R28, R48 ;  /* 0x000000301c1c723e */ /* 0x000fc400000010ff */
[----:B------:R2:W-:Y:S01]  /*17d20*/  STS [R2], R6 ;  /* 0x0000000602007388 */ /* 0x0005e20000000800 */
[----:B------:R-:W-:Y:S02]  /*17d30*/  F2FP.BF16.PACK_AB R50, R51, R50 ;  /* 0x000000323332723e */ /* 0x000fe400000010ff */
[----:B------:R-:W-:Y:S01]  /*17d40*/  F2FP.BF16.PACK_AB R27, R27, R52 ;  /* 0x000000341b1b723e */ /* 0x000fe200000010ff */
[----:B------:R-:W-:Y:S01]  /*17d50*/  STS [R2+0x400], R110 ;  /* 0x0004006e02007388 */ /* 0x000fe20000000800 */
        /* <DEDUP_REMOVED lines=8> */
[----:B-1----:R-:W-:Y:S01]  /*17de0*/  IMAD.MOV.U32 R8, RZ, RZ, 0x40 ;  /* 0x00000040ff087424 */ /* 0x002fe200078e00ff */
[----:B------:R-:W-:Y:S02]  /*17df0*/  F2FP.BF16.PACK_AB R66, R67, R66 ;  /* 0x000000424342723e */ /* 0x000fe400000010ff */
[----:B------:R-:W-:Y:S02]  /*17e00*/  F2FP.BF16.PACK_AB R22, R22, R68 ;  /* 0x000000441616723e */ /* 0x000fe400000010ff */
[----:B------:R-:W-:Y:S02]  /*17e10*/  F2FP.BF16.PACK_AB R71, R71, R70 ;  /* 0x000000464747723e */ /* 0x000fe400000010ff */
[----:B------:R-:W-:Y:S02]  /*17e20*/  F2FP.BF16.PACK_AB R21, R21, R72 ;  /* 0x000000481515723e */ /* 0x000fe400000010ff */
[----:B--2---:R-:W-:Y:S01]  /*17e30*/  SEL R6, R8, 0xffffffc0, !P2 ;  /* 0xffffffc008067807 */ /* 0x004fe20005000000 */
[----:B------:R-:W-:Y:S01]  /*17e40*/  IMAD.IADD R8, R4, 0x1, R2 ;  /* 0x0000000104087824 */ /* 0x000fe200078e0202 */
[----:B------:R-:W-:-:S02]  /*17e50*/  F2FP.BF16.PACK_AB R75, R75, R74 ;  /* 0x0000004a4b4b723e */ /* 0x000fc400000010ff */
[----:B------:R-:W-:Y:S01]  /*17e60*/  F2FP.BF16.PACK_AB R20, R20, R76 ;  /* 0x0000004c1414723e */ /* 0x000fe200000010ff */
[----:B------:R-:W-:Y:S01]  /*17e70*/  IMAD.IADD R4, R6, 0x1, R3 ;  /* 0x0000000106047824 */ /* 0x000fe200078e0203 */
[----:B------:R1:W-:Y:S01]  /*17e80*/  STS [R8], R7 ;  /* 0x0000000708007388 */ /* 0x0003e20000000800 */
[----:B---3--:R-:W-:Y:S01]  /*17e90*/  IMAD.IADD R5, R0, 0x1, R6 ;  /* 0x0000000100057824 */ /* 0x008fe200078e0206 */
[----:B------:R-:W-:Y:S02]  /*17ea0*/  F2FP.BF16.PACK_AB R19, R19, R78 ;  /* 0x0000004e1313723e */ /* 0x000fe400000010ff */
        /* <DEDUP_REMOVED lines=8> */
[----:B------:R-:W-:Y:S02]  /*17f30*/  F2FP.BF16.PACK_AB R11, R11, R90 ;  /* 0x0000005a0b0b723e */ /* 0x000fe400000010ff */
[----:B------:R-:W-:Y:S02]  /*17f40*/  F2FP.BF16.PACK_AB R9, R9, R92 ;  /* 0x0000005c0909723e */ /* 0x000fe400000010ff */
[----:B------:R-:W-:Y:S02]  /*17f50*/  F2FP.BF16.PACK_AB R15, R15, R94 ;  /* 0x0000005e0f0f723e */ /* 0x000fe400000010ff */
[----:B------:R-:W-:-:S02]  /*17f60*/  F2FP.BF16.PACK_AB R14, R14, R96 ;  /* 0x000000600e0e723e */ /* 0x000fc400000010ff */
[----:B------:R-:W-:Y:S01]  /*17f70*/  F2FP.BF16.PACK_AB R10, R10, R98 ;  /* 0x000000620a0a723e */ /* 0x000fe200000010ff */
[----:B-1----:R-:W-:Y:S01]  /*17f80*/  IMAD.IADD R7, R6, 0x1, R2 ;  /* 0x0000000106077824 */ /* 0x002fe200078e0202 */
[----:B------:R-:W-:Y:S01]  /*17f90*/  ISETP.NE.U32.AND P0, PT, RZ, c[0x0][0x500], PT ;  /* 0x00014000ff007a0c */ /* 0x000fe20003f05070 */
[----:B------:R-:W-:Y:S01]  /*17fa0*/  IMAD.IADD R6, R8, 0x1, R6 ;  /* 0x0000000108067824 */ /* 0x000fe200078e0206 */
[----:B------:R-:W-:Y:S02]  /*17fb0*/  ISETP.NE.U32.AND P1, PT, RZ, c[0x0][0x508], PT ;  /* 0x00014200ff007a0c */ /* 0x000fe40003f25070 */
[----:B------:R-:W-:Y:S01]  /*17fc0*/  STS [R7], R34 ;  /* 0x0000002207007388 */ /* 0x000fe20000000800 */
[----:B------:R-:W-:Y:S02]  /*17fd0*/  ISETP.NE.AND.EX P0, PT, RZ, c[0x0][0x504], PT, P0 ;  /* 0x00014100ff007a0c */ /* 0x000fe40003f05300 */
[----:B------:R-:W-:Y:S01]  /*17fe0*/  ISETP.NE.AND.EX P1, PT, RZ, c[0x0][0x50c], PT, P1 ;  /* 0x00014300ff007a0c */ /* 0x000fe20003f25310 */
        /* <DEDUP_REMOVED lines=38> */
[----:B-1----:R-:W-:-:S03]  /*18250*/  IMAD.WIDE R8, R243, R2, c[0x0][0x500] ;  /* 0x00014000f3087625 */ /* 0x002fc600078e0202 */
[----:B------:R-:W-:Y:S06]  /*18260*/  BAR.SYNC.DEFER_BLOCKING 0x1, 0x100 ;  /* 0x0044000000007b1d */ /* 0x000fec0000010000 */
[----:B------:R-:W3:Y:S01]  /*18270*/  @P0 LDG.E R0, [R8.64] ;  /* 0x0000000608000981 */ /* 0x000ee2000c1e1900 */
[----:B------:R-:W-:Y:S02]  /*18280*/  IMAD.MOV.U32 R24, RZ, RZ, c[0x0][0x388] ;  /* 0x0000e200ff187624 */ /* 0x000fe400078e00ff */
[----:B------:R-:W-:-:S05]  /*18290*/  @P1 IMAD.WIDE R2, R243, R2, c[0x0][0x508] ;  /* 0x00014200f3021625 */ /* 0x000fca00078e0202 */
[----:B------:R1:W5:Y:S02]  /*182a0*/  @P1 LDG.E R24, [R2.64] ;  /* 0x0000000602181981 */ /* 0x000364000c1e1900 */
[----:B-1----:R-:W-:Y:S02]  /*182b0*/  CS2R R2, SRZ ;  /* 0x0000000000027805 */ /* 0x002fe4000001ff00 */
[--C-:B---3--:R-:W-:Y:S01]  /*182c0*/  @P0 SHF.R.S32.HI R3, RZ, 0x1f, R0.reuse ;  /* 0x0000001fff030819 */ /* 0x108fe20000011400 */
[----:B------:R-:W-:Y:S01]  /*182d0*/  @P0 IMAD.MOV.U32 R2, RZ, RZ, R0 ;  /* 0x000000ffff020224 */ /* 0x000fe200078e0000 */
[----:B------:R-:W-:Y:S05]  /*182e0*/  @P1 BRA `(.L_x_619) ;  /* 0x0000004000001947 */ /* 0x000fea0003800000 */
[----:B--2---:R-:W-:Y:S05]  /*182f0*/  @!P0 BRA `(.L_x_619) ;  /* 0x0000003000008947 */ /* 0x004fea0003800000 */
[----:B------:R-:W2:Y:S04]  /*18300*/  LDG.E R4, [R8.64] ;  /* 0x0000000608047981 */ /* 0x000ea8000c1e1900 */
[----:B------:R-:W2:Y:S02]  /*18310*/  LDG.E R0, [R8.64+0x4] ;  /* 0x0000040608007981 */ /* 0x000ea4000c1e1900 */
[----:B--2--5:R-:W-:-:S02]  /*18320*/  IADD3 R24, -R4, R0, RZ ;  /* 0x0000000004187210 */ /* 0x024fc40007ffe1ff */
.L_x_619:
[----:B--2---:R-:W-:Y:S01]  /*18330*/  LOP3.LUT R0, R37, 0xffffffe0, RZ, 0xc0, !PT ;  /* 0xffffffe025007812 */ /* 0x004fe200078ec0ff */
[----:B------:R-:W1:Y:S01]  /*18340*/  S2R R20, SR_CTAID.X ;  /* 0x0000000000147919 */ /* 0x000e620000002500 */
[----:B------:R-:W-:Y:S01]  /*18350*/  SHF.R.S32.HI R4, RZ, 0x1f, R36 ;  /* 0x0000001fff047819 */ /* 0x000fe20000011424 */
[----:B------:R-:W-:Y:S01]  /*18360*/  IMAD.MOV.U32 R8, RZ, RZ, c[0x0][0x4e8] ;  /* 0x00013a00ff087624 */ /* 0x000fe200078e00ff */
[----:B------:R-:W-:Y:S01]  /*18370*/  LEA.HI R16, R39, R49, RZ, 0x3 ;  /* 0x0000003127107211 */ /* 0x000fe200078f18ff */
[----:B------:R-:W-:Y:S01]  /*18380*/  IMAD.IADD R0, R49, 0x1, -R0 ;  /* 0x0000000131007824 */ /* 0x000fe200078e0a00 */
[----:B------:R-:W-:Y:S01]  /*18390*/  LEA.HI R4, R4, R36, RZ, 0x3 ;  /* 0x0000002404047211 */ /* 0x000fe200078f18ff */
[C---:B------:R-:W-:Y:S01]  /*183a0*/  IMAD R9, R53.reuse, c[0x0][0x3e8], RZ ;  /* 0x0000fa0035097a24 */ /* 0x040fe200078e02ff */
[----:B------:R-:W-:Y:S01]  /*183b0*/  ISETP.NE.AND P1, PT, R8, 0x1, PT ;  /* 0x000000010800780c */ /* 0x000fe20003f25270 */
[----:B------:R-:W-:Y:S01]  /*183c0*/  IMAD R8, R53, c[0x0][0x490], RZ ;  /* 0x0001240035087a24 */ /* 0x000fe200078e02ff */
[----:B------:R-:W-:Y:S01]  /*183d0*/  SHF.R.S32.HI R7, RZ, 0x1f, R0 ;  /* 0x0000001fff077819 */ /* 0x000fe20000011400 */
[C---:B------:R-:W-:Y:S01]  /*183e0*/  IMAD R9, R251.reuse, c[0x0][0x3ec], R9 ;  /* 0x0000fb00fb097a24 */ /* 0x040fe200078e0209 */
[----:B------:R-:W-:Y:S01]  /*183f0*/  LOP3.LUT R5, R4, 0xffffff8, RZ, 0xc0, !PT ;  /* 0x0ffffff804057812 */ /* 0x000fe200078ec0ff */
[----:B------:R-:W-:Y:S01]  /*18400*/  IMAD R8, R251, c[0x0][0x494], R8 ;  /* 0x00012500fb087a24 */ /* 0x000fe200078e0208 */
[----:B------:R-:W-:Y:S01]  /*18410*/  LEA.HI R4, R23, R23, RZ, 0x1 ;  /* 0x0000001717047211 */ /* 0x000fe200078f08ff */
[----:B-----5:R-:W-:Y:S01]  /*18420*/  IMAD R24, R24, c[0x0][0x4e8], RZ ;  /* 0x00013a0018187a24 */ /* 0x020fe200078e02ff */
[----:B------:R-:W-:Y:S01]  /*18430*/  LEA.HI R7, R7, R0, RZ, 0x2 ;  /* 0x0000000007077211 */ /* 0x000fe200078f10ff */
[----:B------:R-:W-:Y:S01]  /*18440*/  BSSY B0, `(.L_x_620) ;  /* 0x0000076000007945 */ /* 0x000fe20003800000 */
[----:B------:R-:W-:-:S02]  /*18450*/  IADD3 R6, -R5, R36, RZ ;  /* 0x0000002405067210 */ /* 0x000fc40007ffe1ff */
[----:B------:R-:W-:Y:S02]  /*18460*/  LOP3.LUT R4, R4, 0x1ffffffe, RZ, 0xc0, !PT ;  /* 0x1ffffffe04047812 */ /* 0x000fe400078ec0ff */
[----:B------:R-:W-:Y:S02]  /*18470*/  SHF.R.S32.HI R5, RZ, 0x2, R7 ;  /* 0x00000002ff057819 */ /* 0x000fe40000011407 */
[----:B------:R-:W-:Y:S01]  /*18480*/  LOP3.LUT P2, RZ, R0, 0x3, RZ, 0xc0, !PT ;  /* 0x0000000300ff7812 */ /* 0x000fe2000784c0ff */
[----:B------:R-:W-:Y:S01]  /*18490*/  IMAD.IADD R7, R23, 0x1, -R4 ;  /* 0x0000000117077824 */ /* 0x000fe200078e0a04 */
[----:B------:R-:W-:Y:S01]  /*184a0*/  SEL R15, R243, RZ, !P0 ;  /* 0x000000fff30f7207 */ /* 0x000fe20004000000 */
[----:B------:R-:W-:Y:S01]  /*184b0*/  IMAD R17, R6, 0x10, R5 ;  /* 0x0000001006117824 */ /* 0x000fe200078e0205 */
[----:B------:R-:W-:Y:S01]  /*184c0*/  LOP3.LUT R12, R16, 0xfffffff8, RZ, 0xc0, !PT ;  /* 0xfffffff8100c7812 */ /* 0x000fe200078ec0ff */
[----:B------:R-:W-:Y:S01]  /*184d0*/  IMAD R0, R3, c[0x0][0x3a0], RZ ;  /* 0x0000e80003007a24 */ /* 0x000fe200078e02ff */
[----:B------:R-:W-:Y:S01]  /*184e0*/  SHF.R.S32.HI R16, RZ, 0x3, R16 ;  /* 0x00000003ff107819 */ /* 0x000fe20000011410 */
[----:B------:R-:W-:Y:S01]  /*184f0*/  IMAD.WIDE.U32 R4, R251, c[0x0][0x490], R2 ;  /* 0x00012400fb047a25 */ /* 0x000fe200078e0002 */
[----:B------:R-:W-:-:S02]  /*18500*/  LEA R6, R7, R17, 0x3 ;  /* 0x0000001107067211 */ /* 0x000fc400078e18ff */
[-C--:B------:R-:W-:Y:S01]  /*18510*/  IADD3 R12, -R12, R49.reuse, RZ ;  /* 0x000000310c0c7210 */ /* 0x080fe20007ffe1ff */
[----:B------:R-:W-:Y:S01]  /*18520*/  IMAD R7, R2, c[0x0][0x3a4], R0 ;  /* 0x0000e90002077a24 */ /* 0x000fe200078e0200 */
[----:B------:R-:W-:Y:S01]  /*18530*/  SHF.L.U32 R18, R16, 0x6, RZ ;  /* 0x0000000610127819 */ /* 0x000fe200000006ff */
[----:B-1----:R-:W-:Y:S01]  /*18540*/  IMAD R0, R20, 0x80, R6 ;  /* 0x0000008014007824 */ /* 0x002fe200078e0206 */
[----:B------:R-:W-:Y:S01]  /*18550*/  LEA.HI R19, R39, R49, RZ, 0x6 ;  /* 0x0000003127137211 */ /* 0x000fe200078f30ff */
[----:B------:R-:W-:-:S04]  /*18560*/  IMAD.WIDE.U32 R2, R2, c[0x0][0x3a0], RZ ;  /* 0x0000e80002027a25 */ /* 0x000fc800078e00ff */
[----:B------:R-:W-:Y:S02]  /*18570*/  IMAD.IADD R5, R5, 0x1, R8 ;  /* 0x0000000105057824 */ /* 0x000fe400078e0208 */
[----:B------:R-:W-:-:S04]  /*18580*/  @P1 IMAD.HI.U32 R8, R0, c[0x0][0x4ec], RZ ;  /* 0x00013b0000081a27 */ /* 0x000fc800078e00ff */
[----:B------:R-:W-:Y:S01]  /*18590*/  IMAD.IADD R3, R3, 0x1, R7 ;  /* 0x0000000103037824 */ /* 0x000fe200078e0207 */
[----:B------:R-:W-:Y:S01]  /*185a0*/  SHF.R.S32.HI R7, RZ, 0x1f, R243 ;  /* 0x0000001fff077819 */ /* 0x000fe200000114f3 */
[----:B------:R-:W-:Y:S01]  /*185b0*/  IMAD.MOV.U32 R6, RZ, RZ, R0 ;  /* 0x000000ffff067224 */ /* 0x000fe200078e0000 */
[----:B------:R-:W-:Y:S01]  /*185c0*/  @P1 SHF.R.U32.HI R6, RZ, c[0x0][0x4f0], R8 ;  /* 0x00013c00ff061a19 */ /* 0x000fe20000011608 */
[----:B------:R-:W-:Y:S01]  /*185d0*/  IMAD.WIDE.U32 R4, R15, c[0x0][0x498], R4 ;  /* 0x000126000f047a25 */ /* 0x000fe200078e0004 */
[----:B------:R-:W-:Y:S02]  /*185e0*/  SEL R13, R7, RZ, !P0 ;  /* 0x000000ff070d7207 */ /* 0x000fe40004000000 */
[----:B------:R-:W-:Y:S01]  /*185f0*/  IADD3 R7, -R6, RZ, RZ ;  /* 0x000000ff06077210 */ /* 0x000fe20007ffe1ff */
[----:B------:R-:W-:Y:S01]  /*18600*/  IMAD R14, R12, 0x20, R16 ;  /* 0x000000200c0e7824 */ /* 0x000fe200078e0210 */
[----:B------:R-:W-:Y:S01]  /*18610*/  IADD3 R4, P0, R6, R4, RZ ;  /* 0x0000000406047210 */ /* 0x000fe20007f1e0ff */
[----:B------:R-:W-:-:S04]  /*18620*/  IMAD.WIDE.U32 R2, R251, c[0x0][0x3e8], R2 ;  /* 0x0000fa00fb027a25 */ /* 0x000fc800078e0002 */
[----:B------:R-:W-:Y:S02]  /*18630*/  IMAD R8, R7, c[0x0][0x4e8], R0 ;  /* 0x00013a0007087a24 */ /* 0x000fe400078e0200 */
[----:B------:R-:W-:Y:S02]  /*18640*/  IMAD R0, R13, c[0x0][0x498], RZ ;  /* 0x000126000d007a24 */ /* 0x000fe400078e02ff */
[----:B------:R-:W-:Y:S01]  /*18650*/  IMAD R14, R20, 0x80, R14 ;  /* 0x00000080140e7824 */ /* 0x000fe200078e020e */
[----:B------:R-:W-:Y:S01]  /*18660*/  SHF.R.S32.HI R10, RZ, 0x1f, R8 ;  /* 0x0000001fff0a7819 */ /* 0x000fe20000011408 */
[----:B------:R-:W-:Y:S01]  /*18670*/  IMAD R11, R15, c[0x0][0x49c], R0 ;  /* 0x000127000f0b7a24 */ /* 0x000fe200078e0200 */
[----:B------:R-:W-:Y:S01]  /*18680*/  SHF.R.S32.HI R0, RZ, 0x1f, R6 ;  /* 0x0000001fff007819 */ /* 0x000fe20000011406 */
[----:B------:R-:W-:Y:S01]  /*18690*/  IMAD.IADD R3, R3, 0x1, R9 ;  /* 0x0000000103037824 */ /* 0x000fe200078e0209 */
[----:B------:R-:W-:Y:S01]  /*186a0*/  SHF.L.U32 R6, R12, 0x3, RZ ;  /* 0x000000030c067819 */ /* 0x000fe200000006ff */
[----:B------:R-:W-:Y:S01]  /*186b0*/  IMAD R10, R10, c[0x0][0x488], RZ ;  /* 0x000122000a0a7a24 */ /* 0x000fe200078e02ff */
[----:B------:R-:W-:Y:S01]  /*186c0*/  IADD3.X R5, R0, R5, R11, P0, !PT ;  /* 0x0000000500057210 */ /* 0x000fe200007fe40b */
[----:B------:R-:W-:Y:S01]  /*186d0*/  @P1 IMAD.HI.U32 R9, R14, c[0x0][0x4ec], RZ ;  /* 0x00013b000e091a27 */ /* 0x000fe200078e00ff */
[----:B------:R-:W-:-:S03]  /*186e0*/  LOP3.LUT R0, R18, 0x1c0, RZ, 0xc0, !PT ;  /* 0x000001c012007812 */ /* 0x000fc600078ec0ff */
[----:B------:R-:W-:Y:S01]  /*186f0*/  IMAD.WIDE.U32 R4, R8, c[0x0][0x488], R4 ;  /* 0x0001220008047a25 */ /* 0x000fe200078e0004 */
[----:B------:R-:W-:Y:S02]  /*18700*/  SHF.R.U32.HI R11, RZ, 0x3, R0 ;  /* 0x00000003ff0b7819 */ /* 0x000fe40000011600 */
[----:B------:R-:W-:Y:S01]  /*18710*/  LOP3.LUT R0, R0, 0x38, R6, 0xf8, !PT ;  /* 0x0000003800007812 */ /* 0x000fe200078ef806 */
[----:B------:R-:W-:Y:S02]  /*18720*/  IMAD R10, R8, c[0x0][0x48c], R10 ;  /* 0x00012300080a7a24 */ /* 0x000fe400078e020a */
[----:B------:R-:W-:Y:S01]  /*18730*/  IMAD.MOV.U32 R7, RZ, RZ, R14 ;  /* 0x000000ffff077224 */ /* 0x000fe200078e000e */
[----:B------:R-:W-:Y:S01]  /*18740*/  @P1 SHF.R.U32.HI R7, RZ, c[0x0][0x4f0], R9 ;  /* 0x00013c00ff071a19 */ /* 0x000fe20000011609 */
[----:B------:R-:W-:Y:S01]  /*18750*/  IMAD R8, R13, c[0x0][0x3f0], RZ ;  /* 0x0000fc000d087a24 */ /* 0x000fe200078e02ff */
[----:B------:R-:W-:Y:S01]  /*18760*/  LEA R9, P0, R4, c[0x0][0x450], 0x2 ;  /* 0x0001140004097a11 */ /* 0x000fe200078010ff */
[----:B------:R-:W-:Y:S01]  /*18770*/  IMAD.IADD R10, R5, 0x1, R10 ;  /* 0x00000001050a7824 */ /* 0x000fe200078e020a */
[----:B------:R-:W-:Y:S01]  /*18780*/  SHF.R.S32.HI R5, RZ, 0x1f, R7 ;  /* 0x0000001fff057819 */ /* 0x000fe20000011407 */
[----:B------:R-:W-:-:S02]  /*18790*/  IMAD R8, R15, c[0x0][0x3f4], R8 ;  /* 0x0000fd000f087a24 */ /* 0x000fc400078e0208 */
[----:B------:R-:W-:Y:S01]  /*187a0*/  IMAD.WIDE.U32 R2, R15, c[0x0][0x3f0], R2 ;  /* 0x0000fc000f027a25 */ /* 0x000fe200078e0002 */
[----:B------:R-:W-:Y:S02]  /*187b0*/  LEA.HI.X R4, R4, c[0x0][0x454], R10, 0x2, P0 ;  /* 0x0001150004047a11 */ /* 0x000fe400000f140a */
[----:B------:R-:W-:Y:S01]  /*187c0*/  LOP3.LUT R15, R0, R11, RZ, 0x3c, !PT ;  /* 0x0000000b000f7212 */ /* 0x000fe200078e3cff */
[----:B------:R-:W-:Y:S01]  /*187d0*/  IMAD.MOV R0, RZ, RZ, -R7 ;  /* 0x000000ffff007224 */ /* 0x000fe200078e0a07 */
[----:B------:R-:W-:Y:S01]  /*187e0*/  IADD3 R3, R3, R8, RZ ;  /* 0x0000000803037210 */ /* 0x000fe20007ffe0ff */
[----:B------:R-:W-:Y:S01]  /*187f0*/  SHFL.IDX PT, R10, R9, RZ, 0x1c1f ;  /* 0x001c1fff090a7589 */ /* 0x000fe200000e0000 */
[----:B------:R-:W-:-:S03]  /*18800*/  IMAD R5, R5, c[0x0][0x3e0], RZ ;  /* 0x0000f80005057a24 */ /* 0x000fc600078e02ff */
[----:B------:R-:W1:Y:S01]  /*18810*/  SHFL.IDX PT, R11, R4, RZ, 0x1c1f ;  /* 0x001c1fff040b7589 */ /* 0x000e6200000e0000 */
[----:B------:R-:W-:Y:S01]  /*18820*/  IMAD R12, R7, c[0x0][0x3e4], R5 ;  /* 0x0000f900070c7a24 */ /* 0x000fe200078e0205 */
[----:B------:R-:W-:Y:S01]  /*18830*/  SHF.L.U32 R5, R19, 0x3, RZ ;  /* 0x0000000313057819 */ /* 0x000fe200000006ff */
[----:B------:R-:W-:Y:S01]  /*18840*/  IMAD.WIDE.U32 R2, R7, c[0x0][0x3e0], R2 ;  /* 0x0000f80007027a25 */ /* 0x000fe200078e0002 */
[----:B------:R-:W-:Y:S02]  /*18850*/  SHFL.IDX PT, R8, R9, 0x1, 0x1c1f ;  /* 0x003c1f0009087f89 */ /* 0x000fe400000e0000 */
[----:B------:R-:W-:Y:S01]  /*18860*/  LOP3.LUT R7, R15, 0x7ffffe00, R5, 0xf8, !PT ;  /* 0x7ffffe000f077812 */ /* 0x000fe200078ef805 */
[----:B------:R-:W-:Y:S01]  /*18870*/  IMAD.IADD R3, R3, 0x1, R12 ;  /* 0x0000000103037824 */ /* 0x000fe200078e020c */
[----:B------:R2:W3:Y:S02]  /*18880*/  SHFL.IDX PT, R9, R4, 0x1, 0x1c1f ;  /* 0x003c1f0004097f89 */ /* 0x0004e400000e0000 */
[----:B--2---:R-:W-:-:S02]  /*18890*/  IMAD R4, R0, c[0x0][0x4e8], R14 ;  /* 0x00013a0000047a24 */ /* 0x004fc400078e020e */
[----:B------:R-:W-:Y:S02]  /*188a0*/  IMAD R0, R20, 0x80, R17 ;  /* 0x0000008014007824 */ /* 0x000fe400078e0211 */
[----:B------:R-:W-:-:S03]  /*188b0*/  IMAD.WIDE.U32 R2, R4, c[0x0][0x3d8], R2 ;  /* 0x0000f60004027a25 */ /* 0x000fc600078e0002 */
[C---:B------:R-:W-:Y:S02]  /*188c0*/  IADD3 R13, R0.reuse, 0x8, RZ ;  /* 0x00000008000d7810 */ /* 0x040fe40007ffe0ff */
[-C--:B------:R-:W-:Y:S02]  /*188d0*/  ISETP.GE.OR P1, PT, R0, R24.reuse, P2 ;  /* 0x000000180000720c */ /* 0x080fe40001726670 */
[----:B------:R-:W-:Y:S02]  /*188e0*/  SHF.R.S32.HI R0, RZ, 0x1f, R4 ;  /* 0x0000001fff007819 */ /* 0x000fe40000011404 */
[----:B------:R-:W-:-:S03]  /*188f0*/  ISETP.GE.OR P0, PT, R13, R24, P2 ;  /* 0x000000180d00720c */ /* 0x000fc60001706670 */
[----:B------:R-:W-:-:S04]  /*18900*/  IMAD R0, R0, c[0x0][0x3d8], RZ ;  /* 0x0000f60000007a24 */ /* 0x000fc800078e02ff */
[----:B------:R-:W-:Y:S01]  /*18910*/  IMAD R5, R4, c[0x0][0x3dc], R0 ;  /* 0x0000f70004057a24 */ /* 0x000fe200078e0200 */
[----:B------:R-:W-:Y:S01]  /*18920*/  SHF.L.U32 R0, R7, 0x1, RZ ;  /* 0x0000000107007819 */ /* 0x000fe200000006ff */
[----:B-1----:R1:W-:Y:S02]  /*18930*/  @!P1 ST.E [R10.64], R41 ;  /* 0x000000290a009985 */ /* 0x0023e4000c101906 */
[----:B------:R-:W-:Y:S02]  /*18940*/  IMAD.IADD R3, R3, 0x1, R5 ;  /* 0x0000000103037824 */ /* 0x000fe400078e0205 */
[----:B---3--:R2:W-:Y:S01]  /*18950*/  @!P0 ST.E [R8.64], R45 ;  /* 0x0000002d08008985 */ /* 0x0085e2000c101906 */
[----:B------:R-:W-:-:S03]  /*18960*/  LEA R25, P0, R2, c[0x0][0x380], 0x1 ;  /* 0x0000e00002197a11 */ /* 0x000fc600078008ff */
        /* <DEDUP_REMOVED lines=35> */
.L_x_621:
[----:B---3--:R-:W-:Y:S05]  /*18ba0*/  BSYNC B0 ;  /* 0x0000000000007941 */ /* 0x008fea0003800000 */
.L_x_620:
        /* <DEDUP_REMOVED lines=23> */
.L_x_623:
[----:B------:R-:W-:Y:S05]  /*18d20*/  BSYNC B0 ;  /* 0x0000000000007941 */ /* 0x000fea0003800000 */
.L_x_622:
        /* <DEDUP_REMOVED lines=23> */
.L_x_625:
[----:B------:R-:W-:Y:S05]  /*18ea0*/  BSYNC B0 ;  /* 0x0000000000007941 */ /* 0x000fea0003800000 */
.L_x_624:
        /* <DEDUP_REMOVED lines=24> */
.L_x_618:
        /* <DEDUP_REMOVED lines=18> */
.L_x_626:
        /* <DEDUP_REMOVED lines=12> */
[----:B------:R-:W-:Y:S01]  /*19210*/  MOV R0, c[0x0][0x4e8] ;  /* 0x00013a0000007a02 */ /* 0x000fe20000000f00 */
[----:B------:R-:W-:Y:S01]  /*19220*/  IMAD R6, R53, c[0x0][0x490], RZ ;  /* 0x0001240035067a24 */ /* 0x000fe200078e02ff */
[----:B------:R-:W-:Y:S01]  /*19230*/  MOV R2, R4 ;  /* 0x0000000400027202 */ /* 0x000fe20000000f00 */
[----:B------:R-:W-:Y:S01]  /*19240*/  IMAD.MOV.U32 R3, RZ, RZ, R5 ;  /* 0x000000ffff037224 */ /* 0x000fe200078e0005 */
[----:B------:R-:W-:Y:S01]  /*19250*/  ISETP.NE.AND P0, PT, R0, 0x1, PT ;  /* 0x000000010000780c */ /* 0x000fe20003f05270 */
[C---:B------:R-:W-:Y:S01]  /*19260*/  IMAD R6, R251.reuse, c[0x0][0x494], R6 ;  /* 0x00012500fb067a24 */ /* 0x040fe200078e0206 */
[----:B------:R-:W-:Y:S01]  /*19270*/  MOV R0, R8 ;  /* 0x0000000800007202 */ /* 0x000fe20000000f00 */
[----:B------:R-:W-:-:S05]  /*19280*/  IMAD.WIDE.U32 R2, R251, c[0x0][0x490], R2 ;  /* 0x00012400fb027a25 */ /* 0x000fca00078e0002 */
[----:B------:R-:W-:-:S05]  /*19290*/  IADD3 R3, R6, R3, RZ ;  /* 0x0000000306037210 */ /* 0x000fca0007ffe0ff */
[----:B------:R-:W-:-:S04]  /*192a0*/  @P0 IMAD.HI.U32 R7, R8, c[0x0][0x4ec], RZ ;  /* 0x00013b0008070a27 */ /* 0x000fc800078e00ff */
[----:B------:R-:W-:Y:S01]  /*192b0*/  IMAD.WIDE.U32 R2, R9, c[0x0][0x498], R2 ;  /* 0x0001260009027a25 */ /* 0x000fe200078e0002 */
[----:B------:R-:W-:-:S03]  /*192c0*/  @P0 SHF.R.U32.HI R0, RZ, c[0x0][0x4f0], R7 ;  /* 0x00013c00ff000a19 */ /* 0x000fc60000011607 */
[----:B------:R-:W-:Y:S01]  /*192d0*/  IMAD R7, R10, c[0x0][0x498], RZ ;  /* 0x000126000a077a24 */ /* 0x000fe200078e02ff */
[----:B------:R-:W-:Y:S01]  /*192e0*/  IADD3 R2, P0, R0, R2, RZ ;  /* 0x0000000200027210 */ /* 0x000fe20007f1e0ff */
[----:B------:R-:W-:Y:S02]  /*192f0*/  IMAD.MOV R6, RZ, RZ, -R0 ;  /* 0x000000ffff067224 */ /* 0x000fe400078e0a00 */
[----:B------:R-:W-:Y:S02]  /*19300*/  IMAD R7, R9, c[0x0][0x49c], R7 ;  /* 0x0001270009077a24 */ /* 0x000fe400078e0207 */
[----:B------:R-:W-:Y:S01]  /*19310*/  IMAD R6, R6, c[0x0][0x4e8], R8 ;  /* 0x00013a0006067a24 */ /* 0x000fe200078e0208 */
[----:B------:R-:W-:-:S04]  /*19320*/  SHF.R.S32.HI R8, RZ, 0x1f, R0 ;  /* 0x0000001fff087819 */ /* 0x000fc80000011400 */
[----:B------:R-:W-:Y:S02]  /*19330*/  SHF.R.S32.HI R0, RZ, 0x1f, R6 ;  /* 0x0000001fff007819 */ /* 0x000fe40000011406 */
[----:B------:R-:W-:-:S03]  /*19340*/  IADD3.X R3, R8, R3, R7, P0, !PT ;  /* 0x0000000308037210 */ /* 0x000fc600007fe407 */
[----:B------:R-:W-:Y:S02]  /*19350*/  IMAD R0, R0, c[0x0][0x488], RZ ;  /* 0x0001220000007a24 */ /* 0x000fe400078e02ff */
[----:B------:R-:W-:-:S04]  /*19360*/  IMAD.WIDE.U32 R2, R6, c[0x0][0x488], R2 ;  /* 0x0001220006027a25 */ /* 0x000fc800078e0002 */
[----:B------:R-:W-:Y:S01]  /*19370*/  IMAD R0, R6, c[0x0][0x48c], R0 ;  /* 0x0001230006007a24 */ /* 0x000fe200078e0200 */
[----:B------:R-:W-:-:S04]  /*19380*/  LEA R6, P0, R2, c[0x0][0x450], 0x2 ;  /* 0x0001140002067a11 */ /* 0x000fc800078010ff */
[----:B------:R-:W-:-:S04]  /*19390*/  IADD3 R0, R3, R0, RZ ;  /* 0x0000000003007210 */ /* 0x000fc80007ffe0ff */
[----:B------:R-:W-:Y:S02]  /*193a0*/  LEA.HI.X R7, R2, c[0x0][0x454], R0, 0x2, P0 ;  /* 0x0001150002077a11 */ /* 0x000fe400000f1400 */
[----:B------:R-:W-:-:S05]  /*193b0*/  MOV R0, 0xff800000 ;  /* 0xff80000000007802 */ /* 0x000fca0000000f00 */
[----:B------:R1:W-:Y:S02]  /*193c0*/  STG.E [R6.64], R0 ;  /* 0x0000000006007986 */ /* 0x0003e4000c101906 */
.L_x_628:
[----:B------:R-:W-:Y:S05]  /*193d0*/  BSYNC B0 ;  /* 0x0000000000007941 */ /* 0x000fea0003800000 */
.L_x_627:
[----:B------:R-:W2:Y:S01]  /*193e0*/  S2R R15, SR_CTAID.X ;  /* 0x00000000000f7919 */ /* 0x000ea20000002500 */
[----:B-1----:R-:W-:Y:S01]  /*193f0*/  IMAD R0, R5, c[0x0][0x3a0], RZ ;  /* 0x0000e80005007a24 */ /* 0x002fe200078e02ff */
[----:B------:R-:W-:Y:S01]  /*19400*/  SHF.R.S32.HI R5, RZ, 0x1f, R11 ;  /* 0x0000001fff057819 */ /* 0x000fe2000001140b */
[C---:B------:R-:W-:Y:S01]  /*19410*/  IMAD.WIDE.U32 R2, R4.reuse, c[0x0][0x3a0], RZ ;  /* 0x0000e80004027a25 */ /* 0x040fe200078e00ff */
[----:B------:R-:W-:Y:S01]  /*19420*/  MOV R6, c[0x0][0x4e8] ;  /* 0x00013a0000067a02 */ /* 0x000fe20000000f00 */
[----:B------:R-:W-:Y:S01]  /*19430*/  BSSY B0, `(.L_x_629) ;  /* 0x000003b000007945 */ /* 0x000fe20003800000 */
[----:B------:R-:W-:Y:S01]  /*19440*/  LEA.HI R5, R5, R11, RZ, 0x3 ;  /* 0x0000000b05057211 */ /* 0x000fe200078f18ff */
[----:B------:R-:W-:Y:S01]  /*19450*/  IMAD R0, R4, c[0x0][0x3a4], R0 ;  /* 0x0000e90004007a24 */ /* 0x000fe200078e0200 */
[----:B------:R-:W-:Y:S01]  /*19460*/  ISETP.NE.AND P0, PT, R6, 0x1, PT ;  /* 0x000000010600780c */ /* 0x000fe20003f05270 */
[----:B------:R-:W-:Y:S01]  /*19470*/  IMAD R6, R10, c[0x0][0x3f0], RZ ;  /* 0x0000fc000a067a24 */ /* 0x000fe200078e02ff */
[----:B------:R-:W-:Y:S01]  /*19480*/  LOP3.LUT R4, R5, 0xfffffff8, RZ, 0xc0, !PT ;  /* 0xfffffff805047812 */ /* 0x000fe200078ec0ff */
[----:B-----5:R-:W-:Y:S01]  /*19490*/  IMAD R13, R13, c[0x0][0x4e8], RZ ;  /* 0x00013a000d0d7a24 */ /* 0x020fe200078e02ff */
[----:B------:R-:W-:Y:S01]  /*194a0*/  IADD3 R3, R3, R0, RZ ;  /* 0x0000000003037210 */ /* 0x000fe20007ffe0ff */
[----:B------:R-:W-:-:S02]  /*194b0*/  IMAD R0, R53, c[0x0][0x3e8], RZ ;  /* 0x0000fa0035007a24 */ /* 0x000fc400078e02ff */
[----:B------:R-:W-:Y:S01]  /*194c0*/  IMAD.IADD R8, R11, 0x1, -R4 ;  /* 0x000000010b087824 */ /* 0x000fe200078e0a04 */
[----:B------:R-:W-:Y:S01]  /*194d0*/  SHF.R.S32.HI R11, RZ, 0x3, R5 ;  /* 0x00000003ff0b7819 */ /* 0x000fe20000011405 */
[C---:B------:R-:W-:Y:S02]  /*194e0*/  IMAD R0, R251.reuse, c[0x0][0x3ec], R0 ;  /* 0x0000fb00fb007a24 */ /* 0x040fe400078e0200 */
[----:B------:R-:W-:Y:S01]  /*194f0*/  IMAD.WIDE.U32 R2, R251, c[0x0][0x3e8], R2 ;  /* 0x0000fa00fb027a25 */ /* 0x000fe200078e0002 */
[----:B------:R-:W-:-:S03]  /*19500*/  LEA R4, R8, R11, 0x5 ;  /* 0x0000000b08047211 */ /* 0x000fc600078e28ff */
[----:B------:R-:W-:Y:S01]  /*19510*/  IMAD R7, R9, c[0x0][0x3f4], R6 ;  /* 0x0000fd0009077a24 */ /* 0x000fe200078e0206 */
[----:B------:R-:W-:Y:S01]  /*19520*/  IADD3 R3, R0, R3, RZ ;  /* 0x0000000300037210 */ /* 0x000fe20007ffe0ff */
[C---:B--2---:R-:W-:Y:S01]  /*19530*/  IMAD R4, R15.reuse, 0x80, R4 ;  /* 0x000000800f047824 */ /* 0x044fe200078e0204 */
[----:B------:R-:W-:-:S03]  /*19540*/  LEA R11, R15, R11, 0x7 ;  /* 0x0000000b0f0b7211 */ /* 0x000fc600078e38ff */
        /* <DEDUP_REMOVED lines=41> */
.L_x_630:
[----:B------:R-:W-:Y:S05]  /*197e0*/  BSYNC B0 ;  /* 0x0000000000007941 */ /* 0x000fea0003800000 */
.L_x_629:
        /* <DEDUP_REMOVED lines=21> */
.L_x_632:
[----:B------:R-:W-:Y:S05]  /*19940*/  BSYNC B0 ;  /* 0x0000000000007941 */ /* 0x000fea0003800000 */
.L_x_631:
        /* <DEDUP_REMOVED lines=21> */
.L_x_634:
[----:B------:R-:W-:Y:S05]  /*19aa0*/  BSYNC B0 ;  /* 0x0000000000007941 */ /* 0x000fea0003800000 */
.L_x_633:
        /* <DEDUP_REMOVED lines=22> */
.L_x_635:
        /* <DEDUP_REMOVED lines=15> */
.L_x_2624:


//--------------------- .text._ZN7cutlass13device_kernelIN5flash19enable_sm80_to_sm89INS1_16FlashAttnFwdSm80INS1_25CollectiveMainloopFwdSm80ILi8ELi2ELb1EN4cute5tupleIJNS5_1CILi128EEENS7_ILi96EEENS7_ILi192EEEEEELi192ENS_10bfloat16_tEfNS_4arch4Sm80ELb0ELb0ELb1ELb0ELb0ELb0ELb1ELb0EEENS1_21CollectiveEpilogueFwdINS6_IJS8_SA_S9_EEENS6_IJNS7_ILi1EEESI_SI_EEESC_SE_Li256ELb0ELb1ELb0ELb0EEENS1_19SingleTileSchedulerILb0ELb0ELb1ELi128EEEEEEEEEvNT_6ParamsE --------------------------
	.section	.text._ZN7cutlass13device_kernelIN5flash19enable_sm80_to_sm89INS1_16FlashAttnFwdSm80INS1_25CollectiveMainloopFwdSm80ILi8ELi2ELb1EN4cute5tupleIJNS5_1CILi128EEENS7_ILi96EEENS7_ILi192EEEEEELi192ENS_10bfloat16_tEfNS_4arch4Sm80ELb0ELb0ELb1ELb0ELb0ELb0ELb1ELb0EEENS1_21CollectiveEpilogueFwdINS6_IJS8_SA_S9_EEENS6_IJNS7_ILi1EEESI_SI_EEESC_SE_Li256ELb0ELb1ELb0ELb0EEENS1_19SingleTileSchedulerILb0ELb0ELb1ELi128EEEEEEEEEvNT_6ParamsE,"ax",@progbits
	.sectioninfo	@"SHI_REGISTERS=255"
	.align	128
.text._ZN7cutlass13device_kernelIN5flash19enable_sm80_to_sm89INS1_16FlashAttnFwdSm80INS1_25CollectiveMainloopFwdSm80ILi8ELi2ELb1EN4cute5tupleIJNS5_1CILi128EEENS7_ILi96EEENS7_ILi192EEEEEELi192ENS_10bfloat16_tEfNS_4arch4Sm80ELb0ELb0ELb1ELb0ELb0ELb0ELb1ELb0EEENS1_21CollectiveEpilogueFwdINS6_IJS8_SA_S9_EEENS6_IJNS7_ILi1EEESI_SI_EEESC_SE_Li256ELb0ELb1ELb0ELb0EEENS1_19SingleTileSchedulerILb0ELb0ELb1ELi128EEEEEEEEEvNT_6ParamsE:
        .type           _ZN7cutlass13device_kernelIN5flash19enable_sm80_to_sm89INS1_16FlashAttnFwdSm80INS1_25CollectiveMainloopFwdSm80ILi8ELi2ELb1EN4cute5tupleIJNS5_1CILi128EEENS7_ILi96EEENS7_ILi192EEEEEELi192ENS_10bfloat16_tEfNS_4arch4Sm80ELb0ELb0ELb1ELb0ELb0ELb0ELb1ELb0EEENS1_21CollectiveEpilogueFwdINS6_IJS8_SA_S9_EEENS6_IJNS7_ILi1EEESI_SI_EEESC_SE_Li256ELb0ELb1ELb0ELb0EEENS1_19SingleTileSchedulerILb0ELb0ELb1ELi128EEEEEEEEEvNT_6ParamsE,@function
        .size           _ZN7cutlass13device_kernelIN5flash19enable_sm80_to_sm89INS1_16FlashAttnFwdSm80INS1_25CollectiveMainloopFwdSm80ILi8ELi2ELb1EN4cute5tupleIJNS5_1CILi128EEENS7_ILi96EEENS7_ILi192EEEEEELi192ENS_10bfloat16_tEfNS_4arch4Sm80ELb0ELb0ELb1ELb0ELb0ELb0ELb1ELb0EEENS1_21CollectiveEpilogueFwdINS6_IJS8_SA_S9_EEENS6_IJNS7_ILi1EEESI_SI_EEESC_SE_Li256ELb0ELb1ELb0ELb0EEENS1_19SingleTileSchedulerILb0ELb0ELb1ELi128EEEEEEEEEvNT_6ParamsE,(.L_x_2625 - _ZN7cutlass13device_kernelIN5flash19enable_sm80_to_sm89INS1_16FlashAttnFwdSm80INS1_25CollectiveMainloopFwdSm80ILi8ELi2ELb1EN4cute5tupleIJNS5_1CILi128EEENS7_ILi96EEENS7_ILi192EEEEEELi192ENS_10bfloat16_tEfNS_4arch4Sm80ELb0ELb0ELb1ELb0ELb0ELb0ELb1ELb0EEENS1_21CollectiveEpilogueFwdINS6_IJS8_SA_S9_EEENS6_IJNS7_ILi1EEESI_SI_EEESC_SE_Li256ELb0ELb1ELb0ELb0EEENS1_19SingleTileSchedulerILb0ELb0ELb1ELi128EEEEEEEEEvNT_6ParamsE)
        .other          _ZN7cutlass13device_kernelIN5flash19enable_sm80_to_sm89INS1_16FlashAttnFwdSm80INS1_25CollectiveMainloopFwdSm80ILi8ELi2ELb1EN4cute5tupleIJNS5_1CILi128EEENS7_ILi96EEENS7_ILi192EEEEEELi192ENS_10bfloat16_tEfNS_4arch4Sm80ELb0ELb0ELb1ELb0ELb0ELb0ELb1ELb0EEENS1_21CollectiveEpilogueFwdINS6_IJS8_SA_S9_EEENS6_IJNS7_ILi1EEESI_SI_EEESC_SE_Li256ELb0ELb1ELb0ELb0EEENS1_19SingleTileSchedulerILb0ELb0ELb1ELi128EEEEEEEEEvNT_6ParamsE,@"STO_CUDA_ENTRY STV_DEFAULT"
_ZN7cutlass13device_kernelIN5flash19enable_sm80_to_sm89INS1_16FlashAttnFwdSm80INS1_25CollectiveMainloopFwdSm80ILi8ELi2ELb1EN4cute5tupleIJNS5_1CILi128EEENS7_ILi96EEENS7_ILi192EEEEEELi192ENS_10bfloat16_tEfNS_4arch4Sm80ELb0ELb0ELb1ELb0ELb0ELb0ELb1ELb0EEENS1_21CollectiveEpilogueFwdINS6_IJS8_SA_S9_EEENS6_IJNS7_ILi1EEESI_SI_EEESC_SE_Li256ELb0ELb1ELb0ELb0EEENS1_19SingleTileSchedulerILb0ELb0ELb1ELi128EEEEEEEEEvNT_6ParamsE:
[----:B------:R-:W-:-:S03]  /*0000*/  MOV R1, c[0x0][0x28] ;  /* 0x00000a0000017a02 */ /* 0x000fc60000000f00 */
[----:B------:R-:W1:Y:S01]  /*0010*/  S2R R17, SR_CTAID.Z ;  /* 0x0000000000117919 */ /* 0x000e620000002700 */
[----:B------:R-:W-:Y:S02]  /*0020*/  IADD3 R1, R1, -0x50, RZ ;  /* 0xffffffb001017810 */ /* 0x000fe40007ffe0ff */
[----:B-1----:R-:W-:-:S13]  /*0030*/  ISETP.GE.AND P0, PT, R17, RZ, PT ;  /* 0x000000ff1100720c */ /* 0x002fda0003f06270 */
[----:B------:R-:W-:Y:S05]  /*0040*/  @!P0 EXIT ;  /* 0x000000000000894d */ /* 0x000fea0003800000 */
[----:B------:R-:W-:Y:S01]  /*0050*/  ISETP.NE.U32.AND P4, PT, RZ, c[0x0][0x340], PT ;  /* 0x0000d000ff007a0c */ /* 0x000fe20003f85070 */
[----:B------:R-:W-:Y:S01]  /*0060*/  ULDC.64 UR20, c[0x0][0x118] ;  /* 0x0000460000147ab9 */ /* 0x000fe20000000a00 */
[----:B------:R-:W1:Y:S04]  /*0070*/  S2R R33, SR_TID.X ;  /* 0x0000000000217919 */ /* 0x000e680000002100 */
[----:B------:R-:W2:Y:S01]  /*0080*/  S2R R24, SR_CTAID.Y ;  /* 0x0000000000187919 */ /* 0x000ea20000002600 */
[----:B------:R-:W-:-:S03]  /*0090*/  ISETP.NE.AND.EX P4, PT, RZ, c[0x0][0x344], PT, P4 ;  /* 0x0000d100ff007a0c */ /* 0x000fc60003f85340 */
[----:B------:R-:W3:Y:S01]  /*00a0*/  S2R R8, SR_CTAID.X ;  /* 0x0000000000087919 */ /* 0x000ee20000002500 */
[----:B------:R-:W-:Y:S01]  /*00b0*/  IMAD.MOV.U32 R9, RZ, RZ, c[0x0][0x2c4] ;  /* 0x0000b100ff097624 */ /* 0x000fe200078e00ff */
[----:B------:R-:W-:Y:S02]  /*00c0*/  UMOV UR6, 0x60 ;  /* 0x0000006000067882 */ /* 0x000fe40000000000 */
[----:B------:R-:W-:Y:S01]  /*00d0*/  ULDC.64 UR4, c[0x0][0x1e0] ;  /* 0x0000780000047ab9 */ /* 0x000fe20000000a00 */
[----:B------:R-:W-:Y:S01]  /*00e0*/  SHF.R.S32.HI R18, RZ, 0x1f, R17 ;  /* 0x0000001fff127819 */ /* 0x000fe20000011411 */
[----:B------:R-:W-:Y:S01]  /*00f0*/  IMAD.MOV.U32 R36, RZ, RZ, c[0x0][0x1e0] ;  /* 0x00007800ff247624 */ /* 0x000fe200078e00ff */
[----:B------:R-:W-:-:S03]  /*0100*/  ULDC.64 UR10, c[0x0][0x208] ;  /* 0x00008200000a7ab9 */ /* 0x000fc60000000a00 */
[----:B------:R-:W-:-:S04]  /*0110*/  @P4 IMAD.MOV.U32 R2, RZ, RZ, 0x4 ;  /* 0x00000004ff024424 */ /* 0x000fc800078e00ff */
[----:B------:R-:W-:-:S05]  /*0120*/  @P4 IMAD.WIDE R2, R17, R2, c[0x0][0x340] ;  /* 0x0000d00011024625 */ /* 0x000fca00078e0202 */
[----:B------:R4:W5:Y:S01]  /*0130*/  @P4 LDG.E R16, [R2.64] ;  /* 0x0000001402104981 */ /* 0x000962000c1e1900 */
[----:B-1----:R-:W-:Y:S01]  /*0140*/  SHF.R.S32.HI R32, RZ, 0x1f, R33 ;  /* 0x0000001fff207819 */ /* 0x002fe20000011421 */
[----:B------:R-:W-:Y:S01]  /*0150*/  UIMAD.WIDE.U32 UR18, UR6, UR4, URZ ;  /* 0x00000004061272a5 */ /* 0x000fe2000f8e003f */
[----:B------:R-:W-:Y:S01]  /*0160*/  ISETP.NE.AND P0, PT, R9, 0x1, PT ;  /* 0x000000010900780c */ /* 0x000fe20003f05270 */
[----:B--2---:R-:W-:Y:S01]  /*0170*/  IMAD.WIDE.U32 R6, R24, c[0x0][0x1b8], RZ ;  /* 0x00006e0018067a25 */ /* 0x004fe200078e00ff */
[CC--:B------:R-:W-:Y:S01]  /*0180*/  LEA.HI R31, R32.reuse, R33.reuse, RZ, 0x3 ;  /* 0x00000021201f7211 */ /* 0x0c0fe200078f18ff */
[----:B------:R-:W-:Y:S01]  /*0190*/  ULDC UR4, c[0x0][0x1d0] ;  /* 0x0000740000047ab9 */ /* 0x000fe20000000800 */
[----:B------:R-:W-:Y:S01]  /*01a0*/  SHF.R.S32.HI R27, RZ, 0x1f, R24 ;  /* 0x0000001fff1b7819 */ /* 0x000fe20000011418 */
[----:B------:R-:W-:Y:S01]  /*01b0*/  IMAD.U32 R4, RZ, RZ, UR18 ;  /* 0x00000012ff047e24 */ /* 0x000fe2000f8e00ff */
[----:B------:R-:W-:Y:S01]  /*01c0*/  LOP3.LUT R0, R31, 0xfffffff8, RZ, 0xc0, !PT ;  /* 0xfffffff81f007812 */ /* 0x000fe200078ec0ff */
[----:B------:R-:W-:Y:S01]  /*01d0*/  IMAD.U32 R5, RZ, RZ, UR19 ;  /* 0x00000013ff057e24 */ /* 0x000fe2000f8e00ff */
[----:B------:R-:W-:Y:S01]  /*01e0*/  SHF.R.S32.HI R22, RZ, 0x3, R31 ;  /* 0x00000003ff167819 */ /* 0x000fe2000001141f */
[----:B------:R-:W-:Y:S01]  /*01f0*/  IMAD.MOV.U32 R30, RZ, RZ, R4 ;  /* 0x000000ffff1e7224 */ /* 0x000fe200078e0004 */
[----:B------:R-:W-:Y:S01]  /*0200*/  LEA.HI R12, R32, R33, RZ, 0x4 ;  /* 0x00000021200c7211 */ /* 0x000fe200078f20ff */
[----:B------:R-:W-:Y:S01]  /*0210*/  IMAD.IADD R26, R33, 0x1, -R0 ;  /* 0x00000001211a7824 */ /* 0x000fe200078e0a00 */
[----:B------:R-:W-:Y:S01]  /*0220*/  UIADD3 UR7, UR4, 0x5f, URZ ;  /* 0x0000005f04077890 */ /* 0x000fe2000fffe03f */
[----:B------:R-:W-:Y:S01]  /*0230*/  IMAD R4, R18, c[0x0][0x1c0], RZ ;  /* 0x0000700012047a24 */ /* 0x000fe200078e02ff */
[----:B------:R-:W-:Y:S01]  /*0240*/  SHF.R.S32.HI R11, RZ, 0x4, R12 ;  /* 0x00000004ff0b7819 */ /* 0x000fe2000001140c */
[----:B------:R-:W-:Y:S01]  /*0250*/  IMAD R0, R26, 0x20, R22 ;  /* 0x000000201a007824 */ /* 0x000fe200078e0216 */
[----:B------:R-:W-:Y:S01]  /*0260*/  UIMAD.WIDE UR8, UR7, 0x2aaaaaab, URZ ;  /* 0x2aaaaaab070878a5 */ /* 0x000fe2000f8e023f */
[----:B------:R-:W-:Y:S01]  /*0270*/  IMAD R4, R17, c[0x0][0x1c4], R4 ;  /* 0x0000710011047a24 */ /* 0x000fe200078e0204 */
[----:B------:R-:W-:Y:S01]  /*0280*/  UIMAD UR5, UR6, UR5, URZ ;  /* 0x00000005060572a4 */ /* 0x000fe2000f8e023f */
[C---:B---3--:R-:W-:Y:S01]  /*0290*/  IMAD R13, R8.reuse, 0x80, R0 ;  /* 0x00000080080d7824 */ /* 0x048fe200078e0200 */
[----:B------:R-:W-:Y:S01]  /*02a0*/  UIMAD.WIDE.U32 UR14, UR6, UR10, URZ ;  /* 0x0000000a060e72a5 */ /* 0x000fe2000f8e003f */
[----:B------:R-:W-:Y:S01]  /*02b0*/  IMAD R10, R8, 0x80, R22 ;  /* 0x00000080080a7824 */ /* 0x000fe200078e0216 */
[----:B------:R-:W-:Y:S01]  /*02c0*/  UIADD3 UR5, UR19, UR5, URZ ;  /* 0x0000000513057290 */ /* 0x000fe2000fffe03f */
[----:B----4-:R-:W-:Y:S01]  /*02d0*/  IMAD R2, R27, c[0x0][0x1b8], RZ ;  /* 0x00006e001b027a24 */ /* 0x010fe200078e02ff */
[----:B------:R-:W-:Y:S01]  /*02e0*/  STL [R1+0x40], R13 ;  /* 0x0000400d01007387 */ /* 0x000fe20000100800 */
[----:B------:R-:W-:Y:S01]  /*02f0*/  @P0 IMAD.HI.U32 R5, R13, c[0x0][0x2c8], RZ ;  /* 0x0000b2000d050a27 */ /* 0x000fe200078e00ff */
[----:B------:R-:W-:-:S02]  /*0300*/  UMOV UR7, UR9 ;  /* 0x0000000900077c82 */ /* 0x000fc40008000000 */
[----:B------:R1:W-:Y:S01]  /*0310*/  STL [R1+0x44], R10 ;  /* 0x0000440a01007387 */ /* 0x0003e20000100800 */
[----:B------:R-:W-:Y:S01]  /*0320*/  IMAD R2, R24, c[0x0][0x1bc], R2 ;  /* 0x00006f0018027a24 */ /* 0x000fe200078e0202 */
[----:B------:R-:W-:Y:S01]  /*0330*/  USHF.R.U32.HI UR16, URZ, 0x1f, UR7 ;  /* 0x0000001f3f107899 */ /* 0x000fe20008011607 */
[----:B------:R-:W-:Y:S01]  /*0340*/  IMAD.MOV.U32 R0, RZ, RZ, R13 ;  /* 0x000000ffff007224 */ /* 0x000fe200078e000d */
[----:B------:R-:W-:Y:S01]  /*0350*/  @P0 SHF.R.U32.HI R0, RZ, c[0x0][0x2cc], R5 ;  /* 0x0000b300ff000a19 */ /* 0x000fe20000011605 */
[----:B------:R-:W-:Y:S01]  /*0360*/  IMAD.IADD R3, R7, 0x1, R2 ;  /* 0x0000000107037824 */ /* 0x000fe200078e0202 */
[C---:B------:R-:W-:Y:S01]  /*0370*/  IADD3 R7, R10.reuse, 0x20, RZ ;  /* 0x000000200a077810 */ /* 0x040fe20007ffe0ff */
[----:B------:R-:W-:Y:S01]  /*0380*/  IMAD.MOV.U32 R2, RZ, RZ, R6 ;  /* 0x000000ffff027224 */ /* 0x000fe200078e0006 */
[----:B------:R-:W-:Y:S01]  /*0390*/  SHF.R.S32.HI R5, RZ, 0x1f, R0 ;  /* 0x0000001fff057819 */ /* 0x000fe20000011400 */
[----:B------:R-:W-:Y:S01]  /*03a0*/  IMAD R8, R9, c[0x0][0x168], RZ ;  /* 0x00005a0009087a24 */ /* 0x000fe200078e02ff */
[----:B------:R-:W-:Y:S01]  /*03b0*/  IADD3 R6, R10, 0x40, RZ ;  /* 0x000000400a067810 */ /* 0x000fe20007ffe0ff */
[----:B------:R-:W-:Y:S01]  /*03c0*/  IMAD.WIDE.U32 R2, R17, c[0x0][0x1c0], R2 ;  /* 0x0000700011027a25 */ /* 0x000fe200078e0002 */
[----:B------:R-:W-:-:S02]  /*03d0*/  ULEA.HI.SX32 UR16, UR7, UR16, 0x1c ;  /* 0x0000001007107291 */ /* 0x000fc4000f8fe23f */
[-C--:B------:R-:W-:Y:S01]  /*03e0*/  ISETP.GE.AND P1, PT, R6, R8.reuse, PT ;  /* 0x000000080600720c */ /* 0x080fe20003f26270 */
[----:B------:R-:W-:Y:S01]  /*03f0*/  IMAD.IADD R3, R3, 0x1, R4 ;  /* 0x0000000103037824 */ /* 0x000fe200078e0204 */
[-C--:B------:R-:W-:Y:S01]  /*0400*/  ISETP.GE.AND P5, PT, R7, R8.reuse, PT ;  /* 0x000000080700720c */ /* 0x080fe20003fa6270 */
[----:B------:R-:W-:Y:S01]  /*0410*/  IMAD.SHL.U32 R4, R22, 0x40, RZ ;  /* 0x0000004016047824 */ /* 0x000fe200078e00ff */
[C---:B------:R-:W-:Y:S01]  /*0420*/  IADD3 R7, R10.reuse, 0x60, RZ ;  /* 0x000000600a077810 */ /* 0x040fe20007ffe0ff */
[----:B------:R-:W-:Y:S01]  /*0430*/  IMAD R5, R5, c[0x0][0x1b0], RZ ;  /* 0x00006c0005057a24 */ /* 0x000fe200078e02ff */
[-C--:B------:R-:W-:Y:S01]  /*0440*/  ISETP.GE.AND P0, PT, R10, R8.reuse, PT ;  /* 0x000000080a00720c */ /* 0x080fe20003f06270 */
[----:B------:R-:W-:Y:S01]  /*0450*/  IMAD.SHL.U32 R42, R26, 0x8, RZ ;  /* 0x000000081a2a7824 */ /* 0x000fe200078e00ff */
[----:B------:R-:W-:Y:S01]  /*0460*/  LOP3.LUT R4, R4, 0x1c0, RZ, 0xc0, !PT ;  /* 0x000001c004047812 */ /* 0x000fe200078ec0ff */
[----:B------:R-:W-:Y:S01]  /*0470*/  IMAD.WIDE.U32 R2, R0, c[0x0][0x1b0], R2 ;  /* 0x00006c0000027a25 */ /* 0x000fe200078e0002 */
[----:B------:R-:W-:Y:S01]  /*0480*/  ISETP.GE.AND P2, PT, R7, R8, PT ;  /* 0x000000080700720c */ /* 0x000fe20003f46270 */
[----:B------:R-:W-:Y:S01]  /*0490*/  UIMAD UR7, UR16, -0x60, UR6 ;  /* 0xffffffa0100778a4 */ /* 0x000fe2000f8e0206 */
[----:B------:R-:W-:Y:S01]  /*04a0*/  LOP3.LUT R6, R4, 0x38, R42, 0xf8, !PT ;  /* 0x0000003804067812 */ /* 0x000fe200078ef82a */
[----:B------:R-:W-:Y:S01]  /*04b0*/  IMAD R5, R0, c[0x0][0x1b4], R5 ;  /* 0x00006d0000057a24 */ /* 0x000fe200078e0205 */
[----:B------:R-:W-:Y:S01]  /*04c0*/  SHF.R.U32.HI R4, RZ, 0x3, R4 ;  /* 0x00000003ff047819 */ /* 0x000fe20000011604 */
[----:B------:R-:W-:Y:S01]  /*04d0*/  IMAD.MOV R0, RZ, RZ, -R0 ;  /* 0x000000ffff007224 */ /* 0x000fe200078e0a00 */
[----:B------:R-:W-:Y:S01]  /*04e0*/  SHF.R.S32.HI R43, RZ, 0x1f, R42 ;  /* 0x0000001fff2b7819 */ /* 0x000fe2000001142a */
[----:B------:R-:W-:Y:S01]  /*04f0*/  IMAD.IADD R3, R3, 0x1, R5 ;  /* 0x0000000103037824 */ /* 0x000fe200078e0205 */
[----:B-1----:R-:W-:Y:S01]  /*0500*/  LOP3.LUT R10, R6, R4, RZ, 0x3c, !PT ;  /* 0x00000004060a7212 */ /* 0x002fe200078e3cff */
[----:B------:R-:W-:Y:S01]  /*0510*/  IMAD R0, R0, c[0x0][0x2c4], R13 ;  /* 0x0000b10000007a24 */ /* 0x000fe200078e020d */
[----:B------:R-:W-:Y:S01]  /*0520*/  LEA.HI R6, R32, R33, RZ, 0x6 ;  /* 0x0000002120067211 */ /* 0x000fe200078f30ff */
[----:B------:R-:W-:Y:S01]  /*0530*/  STL.64 [R1+0x10], R42 ;  /* 0x0000102a01007387 */ /* 0x000fe20000100a00 */
[----:B------:R-:W-:Y:S01]  /*0540*/  LEA.HI R5, R12, R11, RZ, 0x1 ;  /* 0x0000000b0c057211 */ /* 0x000fe200078f08ff */
[----:B------:R-:W-:Y:S01]  /*0550*/  IMAD.WIDE.U32 R2, R0, c[0x0][0x1a8], R2 ;  /* 0x00006a0000027a25 */ /* 0x000fe200078e0002 */
[----:B------:R-:W-:Y:S01]  /*0560*/  SHF.R.S32.HI R4, RZ, 0x1f, R0 ;  /* 0x0000001fff047819 */ /* 0x000fe20000011400 */
[----:B------:R-:W-:Y:S01]  /*0570*/  UIADD3 UR9, UR16, -0x1, URZ ;  /* 0xffffffff10097890 */ /* 0x000fe2000fffe03f */
[----:B------:R-:W-:Y:S01]  /*0580*/  LOP3.LUT R8, R5, 0xfffffffe, RZ, 0xc0, !PT ;  /* 0xfffffffe05087812 */ /* 0x000fe200078ec0ff */
[----:B------:R-:W-:Y:S01]  /*0590*/  IMAD.SHL.U32 R9, R6, 0x8, RZ ;  /* 0x0000000806097824 */ /* 0x000fe200078e00ff */
[----:B------:R-:W-:Y:S01]  /*05a0*/  LEA R14, P3, R2, c[0x0][0x160], 0x1 ;  /* 0x00005800020e7a11 */ /* 0x000fe200078608ff */
[----:B------:R-:W-:Y:S01]  /*05b0*/  IMAD R6, R4, c[0x0][0x1a8], RZ ;  /* 0x00006a0004067a24 */ /* 0x000fe200078e02ff */
[----:B------:R-:W-:Y:S01]  /*05c0*/  SHF.R.S32.HI R13, RZ, 0x1f, R22 ;  /* 0x0000001fff0d7819 */ /* 0x000fe20000011416 */
[----:B------:R-:W-:Y:S01]  /*05d0*/  IMAD.IADD R29, R11, 0x1, -R8 ;  /* 0x000000010b1d7824 */ /* 0x000fe200078e0a08 */
[----:B------:R-:W-:Y:S01]  /*05e0*/  LOP3.LUT R19, R10, 0xfffffe00, R9, 0xf8, !PT ;  /* 0xfffffe000a137812 */ /* 0x000fe200078ef809 */
[----:B------:R-:W-:Y:S01]  /*05f0*/  IMAD R6, R0, c[0x0][0x1ac], R6 ;  /* 0x00006b0000067a24 */ /* 0x000fe200078e0206 */
[----:B------:R-:W-:Y:S01]  /*0600*/  LOP3.LUT R10, R12, 0xfffffff0, RZ, 0xc0, !PT ;  /* 0xfffffff00c0a7812 */ /* 0x000fe200078ec0ff */
[----:B------:R-:W1:Y:S01]  /*0610*/  SHFL.IDX PT, R8, R14, RZ, 0x181f ;  /* 0x00181fff0e087589 */ /* 0x000e6200000e0000 */
[----:B------:R-:W-:Y:S01]  /*0620*/  IMAD R7, R13, c[0x0][0x1e0], RZ ;  /* 0x000078000d077a24 */ /* 0x000fe200078e02ff */
[C---:B------:R-:W-:Y:S01]  /*0630*/  IADD3 R41, R42.reuse, 0x40, RZ ;  /* 0x000000402a297810 */ /* 0x040fe20007ffe0ff */
[----:B------:R-:W-:Y:S01]  /*0640*/  IMAD.IADD R0, R3, 0x1, R6 ;  /* 0x0000000103007824 */ /* 0x000fe200078e0206 */
[C---:B------:R-:W-:Y:S01]  /*0650*/  IADD3 R40, R42.reuse, 0x80, RZ ;  /* 0x000000802a287810 */ /* 0x040fe20007ffe0ff */
[----:B------:R-:W-:Y:S01]  /*0660*/  IMAD.IADD R10, R33, 0x1, -R10 ;  /* 0x00000001210a7824 */ /* 0x000fe200078e0a0a */
[----:B------:R-:W-:Y:S01]  /*0670*/  ISETP.GE.AND P6, PT, R42, c[0x0][0x198], PT ;  /* 0x000066002a007a0c */ /* 0x000fe20003fc6270 */
[----:B------:R-:W-:Y:S01]  /*0680*/  IMAD R7, R22, c[0x0][0x1e4], R7 ;  /* 0x0000790016077a24 */ /* 0x000fe200078e0207 */
[----:B------:R-:W-:Y:S01]  /*0690*/  LEA.HI.X R15, R2, c[0x0][0x164], R0, 0x1, P3 ;  /* 0x00005900020f7a11 */ /* 0x000fe200018f0c00 */
[----:B------:R-:W-:Y:S01]  /*06a0*/  IMAD.WIDE.U32 R4, R22, c[0x0][0x1e0], R42 ;  /* 0x0000780016047a25 */ /* 0x000fe200078e002a */
[----:B------:R-:W-:Y:S01]  /*06b0*/  SHF.R.S32.HI R2, RZ, 0x1f, R10 ;  /* 0x0000001fff027819 */ /* 0x000fe2000001140a */
[----:B------:R-:W-:Y:S01]  /*06c0*/  STL [R1+0x24], R19 ;  /* 0x0000241301007387 */ /* 0x000fe20000100800 */
[----:B------:R-:W-:Y:S01]  /*06d0*/  USHF.R.S32.HI UR12, URZ, 0x1f, UR9 ;  /* 0x0000001f3f0c7899 */ /* 0x000fe20008011409 */
[----:B------:R-:W-:Y:S01]  /*06e0*/  IMAD R3, R27, c[0x0][0x1e8], RZ ;  /* 0x00007a001b037a24 */ /* 0x000fe200078e02ff */
[----:B------:R-:W-:Y:S01]  /*06f0*/  LEA.HI R28, R2, R10, RZ, 0x3 ;  /* 0x0000000a021c7211 */ /* 0x000fe200078f18ff */
[----:B------:R-:W2:Y:S01]  /*0700*/  SHFL.IDX PT, R9, R15, RZ, 0x181f ;  /* 0x00181fff0f097589 */ /* 0x000ea200000e0000 */
[----:B------:R-:W-:Y:S01]  /*0710*/  IMAD R0, R13, c[0x0][0x208], RZ ;  /* 0x000082000d007a24 */ /* 0x000fe200078e02ff */
[----:B------:R-:W-:Y:S01]  /*0720*/  UIMAD UR8, UR5, UR9, URZ ;  /* 0x00000009050872a4 */ /* 0x000fe2000f8e023f */
[----:B------:R-:W-:Y:S01]  /*0730*/  IMAD.IADD R5, R5, 0x1, R7 ;  /* 0x0000000105057824 */ /* 0x000fe200078e0207 */
[----:B------:R-:W-:Y:S01]  /*0740*/  LOP3.LUT R12, R28, 0xfffffff8, RZ, 0xc0, !PT ;  /* 0xfffffff81c0c7812 */ /* 0x000fe200078ec0ff */
[----:B------:R-:W-:Y:S01]  /*0750*/  IMAD R13, R24, c[0x0][0x1ec], R3 ;  /* 0x00007b00180d7a24 */ /* 0x000fe200078e0203 */
[----:B------:R-:W-:Y:S01]  /*0760*/  UIMAD UR8, UR12, UR18, UR8 ;  /* 0x000000120c0872a4 */ /* 0x000fe2000f8e0208 */
[C---:B------:R-:W-:Y:S01]  /*0770*/  IMAD R0, R22.reuse, c[0x0][0x20c], R0 ;  /* 0x0000830016007a24 */ /* 0x040fe200078e0200 */
[----:B------:R-:W-:Y:S01]  /*0780*/  UIMAD UR6, UR6, UR11, URZ ;  /* 0x0000000b060672a4 */ /* 0x000fe2000f8e023f */
[----:B------:R-:W-:Y:S01]  /*0790*/  IMAD.WIDE.U32 R2, R22, c[0x0][0x208], R42 ;  /* 0x0000820016027a25 */ /* 0x000fe200078e002a */
[----:B------:R-:W-:Y:S01]  /*07a0*/  STL [R1+0x20], R41 ;  /* 0x0000202901007387 */ /* 0x000fe20000100800 */
[----:B------:R-:W-:-:S02]  /*07b0*/  UISETP.GE.AND UP1, UPT, UR4, 0x61, UPT ;  /* 0x000000610400788c */ /* 0x000fc4000bf26270 */
[C---:B------:R-:W-:Y:S01]  /*07c0*/  IMAD.WIDE.U32 R6, R24.reuse, c[0x0][0x1e8], R4 ;  /* 0x00007a0018067a25 */ /* 0x040fe200078e0004 */
[----:B------:R-:W-:Y:S01]  /*07d0*/  UIADD3 UR6, UR15, UR6, URZ ;  /* 0x000000060f067290 */ /* 0x000fe2000fffe03f */
[----:B------:R-:W-:Y:S02]  /*07e0*/  STL [R1+0x8], R40 ;  /* 0x0000082801007387 */ /* 0x000fe40000100800 */
[----:B------:R-:W-:Y:S02]  /*07f0*/  IMAD R27, R27, c[0x0][0x210], RZ ;  /* 0x000084001b1b7a24 */ /* 0x000fe400078e02ff */
[----:B------:R-:W-:Y:S01]  /*0800*/  IMAD.IADD R5, R3, 0x1, R0 ;  /* 0x0000000103057824 */ /* 0x000fe200078e0200 */
[----:B------:R-:W-:Y:S01]  /*0810*/  @!P0 SHF.R.S32.HI R0, RZ, 0x1f, R40 ;  /* 0x0000001fff008819 */ /* 0x000fe20000011428 */
[----:B------:R-:W-:Y:S02]  /*0820*/  IMAD.MOV.U32 R4, RZ, RZ, R2 ;  /* 0x000000ffff047224 */ /* 0x000fe400078e0002 */
[----:B------:R-:W-:Y:S01]  /*0830*/  IMAD R27, R24, c[0x0][0x214], R27 ;  /* 0x00008500181b7a24 */ /* 0x000fe200078e021b */
[----:B------:R-:W-:Y:S01]  /*0840*/  @!P0 LEA.HI R0, R0, R40, RZ, 0x3 ;  /* 0x0000002800008211 */ /* 0x000fe200078f18ff */
[----:B------:R-:W-:-:S02]  /*0850*/  IMAD.U32 R11, RZ, RZ, UR7 ;  /* 0x00000007ff0b7e24 */ /* 0x000fc4000f8e00ff */
[----:B------:R-:W-:Y:S01]  /*0860*/  IMAD.WIDE.U32 R24, R24, c[0x0][0x210], R4 ;  /* 0x0000840018187a25 */ /* 0x000fe200078e0004 */
[----:B------:R-:W-:Y:S01]  /*0870*/  @!P0 SHF.R.S32.HI R4, RZ, 0x1f, R41 ;  /* 0x0000001fff048819 */ /* 0x000fe20000011429 */
[----:B------:R-:W-:Y:S01]  /*0880*/  SHFL.IDX PT, R5, R15, 0x2, 0x181f ;  /* 0x00581f000f057f89 */ /* 0x000fe200000e0000 */
[----:B------:R-:W-:Y:S01]  /*0890*/  IADD3 R22, R11, c[0x0][0x1d0], -R22 ;  /* 0x000074000b167a10 */ /* 0x000fe20007ffe816 */
[----:B------:R-:W-:Y:S01]  /*08a0*/  IMAD.IADD R23, R10, 0x1, -R12 ;  /* 0x000000010a177824 */ /* 0x000fe200078e0a0c */
[----:B-1----:R-:W-:Y:S01]  /*08b0*/  @!P0 LEA R10, P3, R42, R8, 0x1 ;  /* 0x000000082a0a8211 */ /* 0x002fe200078608ff */
[----:B------:R-:W-:Y:S01]  /*08c0*/  IMAD.IADD R21, R7, 0x1, R13 ;  /* 0x0000000107157824 */ /* 0x000fe200078e020d */
[----:B------:R-:W-:Y:S01]  /*08d0*/  @!P0 LEA.HI R4, R4, R41, RZ, 0x3 ;  /* 0x0000002904048211 */ /* 0x000fe200078f18ff */
[----:B------:R-:W-:Y:S01]  /*08e0*/  IMAD.SHL.U32 R243, R19, 0x2, RZ ;  /* 0x0000000213f37824 */ /* 0x000fe200078e00ff */
[----:B--2---:R-:W-:Y:S01]  /*08f0*/  @!P0 LEA.HI.X R11, R42, R9, R43, 0x1, P3 ;  /* 0x000000092a0b8211 */ /* 0x004fe200018f0c2b */
[----:B------:R-:W-:Y:S01]  /*0900*/  BAR.SYNC.DEFER_BLOCKING 0x0 ;  /* 0x0000000000007b1d */ /* 0x000fe20000010000 */
[----:B------:R-:W-:Y:S01]  /*0910*/  ISETP.GE.AND P3, PT, R40, c[0x0][0x198], PT ;  /* 0x0000660028007a0c */ /* 0x000fe20003f66270 */
[----:B------:R-:W-:Y:S01]  /*0920*/  IMAD.MOV.U32 R20, RZ, RZ, R6 ;  /* 0x000000ffff147224 */ /* 0x000fe200078e0006 */
[----:B------:R-:W-:Y:S01]  /*0930*/  @!P0 LOP3.LUT R4, R4, 0xfffffff8, RZ, 0xc0, !PT ;  /* 0xfffffff804048812 */ /* 0x000fe200078ec0ff */
[----:B------:R-:W-:Y:S01]  /*0940*/  IMAD.MOV.U32 R37, RZ, RZ, c[0x0][0x1e4] ;  /* 0x00007900ff257624 */ /* 0x000fe200078e00ff */
[----:B------:R-:W-:Y:S01]  /*0950*/  @!P0 LOP3.LUT R0, R0, 0xfffffff8, RZ, 0xc0, !PT ;  /* 0xfffffff800008812 */ /* 0x000fe200078ec0ff */
[----:B------:R-:W-:Y:S01]  /*0960*/  SHFL.IDX PT, R6, R14, 0x1, 0x181f ;  /* 0x00381f000e067f89 */ /* 0x000fe200000e0000 */
[----:B------:R-:W-:-:S02]  /*0970*/  IMAD.MOV.U32 R237, RZ, RZ, 0x20 ;  /* 0x00000020ffed7424 */ /* 0x000fc400078e00ff */
[--C-:B------:R-:W-:Y:S01]  /*0980*/  @!P0 IMAD.WIDE R12, R4, 0x2, R8.reuse ;  /* 0x00000002040c8825 */ /* 0x100fe200078e0208 */
[----:B------:R-:W1:Y:S03]  /*0990*/  SHFL.IDX PT, R7, R15, 0x1, 0x181f ;  /* 0x00381f000f077f89 */ /* 0x000e6600000e0000 */
[----:B------:R-:W-:Y:S01]  /*09a0*/  @!P0 IMAD.WIDE R8, R0, 0x2, R8 ;  /* 0x0000000200088825 */ /* 0x000fe200078e0208 */
[----:B------:R-:W2:Y:S01]  /*09b0*/  SHFL.IDX PT, R4, R14, 0x2, 0x181f ;  /* 0x00581f000e047f89 */ /* 0x000ea200000e0000 */
[----:B------:R-:W-:-:S04]  /*09c0*/  @!P1 SHF.R.S32.HI R0, RZ, 0x1f, R40 ;  /* 0x0000001fff009819 */ /* 0x000fc80000011428 */
[----:B------:R-:W-:Y:S01]  /*09d0*/  @!P1 LEA.HI R0, R0, R40, RZ, 0x3 ;  /* 0x0000002800009211 */ /* 0x000fe200078f18ff */
[----:B------:R3:W-:Y:S02]  /*09e0*/  @!P0 LDGSTS.E.BYPASS.LTC128B.128 [R243+0x100], [R10.64], !P6 ;  /* 0x001000000af38fae */ /* 0x0007e4000f101d54 */
[----:B---3--:R-:W-:-:S04]  /*09f0*/  @!P5 SHF.R.S32.HI R10, RZ, 0x1f, R41 ;  /* 0x0000001fff0ad819 */ /* 0x008fc80000011429 */
[----:B------:R-:W-:Y:S02]  /*0a00*/  @!P5 LEA.HI R10, R10, R41, RZ, 0x3 ;  /* 0x000000290a0ad211 */ /* 0x000fe400078f18ff */
[--C-:B-----5:R-:W-:Y:S01]  /*0a10*/  @P4 SHF.R.S32.HI R3, RZ, 0x1f, R16.reuse ;  /* 0x0000001fff034819 */ /* 0x120fe20000011410 */
[----:B------:R-:W-:Y:S01]  /*0a20*/  @P4 IMAD.MOV.U32 R2, RZ, RZ, R16 ;  /* 0x000000ffff024224 */ /* 0x000fe200078e0010 */
[----:B------:R-:W-:Y:S01]  /*0a30*/  @!P5 LOP3.LUT R16, R10, 0xfffffff8, RZ, 0xc0, !PT ;  /* 0xfffffff80a10d812 */ /* 0x000fe200078ec0ff */
[----:B------:R-:W-:Y:S02]  /*0a40*/  @!P4 IMAD.MOV.U32 R2, RZ, RZ, R17 ;  /* 0x000000ffff02c224 */ /* 0x000fe400078e0011 */
[----:B------:R-:W-:Y:S01]  /*0a50*/  @!P4 IMAD.MOV.U32 R3, RZ, RZ, R18 ;  /* 0x000000ffff03c224 */ /* 0x000fe200078e0012 */
[----:B------:R-:W-:Y:S01]  /*0a60*/  ISETP.GE.AND P4, PT, R41, c[0x0][0x198], PT ;  /* 0x0000660029007a0c */ /* 0x000fe20003f86270 */
[----:B-1----:R-:W-:Y:S01]  /*0a70*/  @!P5 IMAD.WIDE R16, R16, 0x2, R6 ;  /* 0x000000021010d825 */ /* 0x002fe200078e0206 */
[----:B------:R-:W-:-:S03]  /*0a80*/  @!P1 LOP3.LUT R18, R0, 0xfffffff8, RZ, 0xc0, !PT ;  /* 0xfffffff800129812 */ /* 0x000fc600078ec0ff */
[----:B------:R-:W-:Y:S02]  /*0a90*/  IMAD R0, R3, c[0x0][0x1f0], RZ ;  /* 0x00007c0003007a24 */ /* 0x000fe400078e02ff */
[----:B--2---:R-:W-:-:S04]  /*0aa0*/  @!P1 IMAD.WIDE R18, R18, 0x2, R4 ;  /* 0x0000000212129825 */ /* 0x004fc800078e0204 */
[C---:B------:R-:W-:Y:S02]  /*0ab0*/  IMAD R0, R2.reuse, c[0x0][0x1f4], R0 ;  /* 0x00007d0002007a24 */ /* 0x040fe400078e0200 */
[----:B------:R1:W-:Y:S01]  /*0ac0*/  @!P0 LDGSTS.E.BYPASS.LTC128B.128 [R243+0x4100], [R12.64], !P4 ;  /* 0x041000000cf38fae */ /* 0x0003e2000e101d54 */
[----:B------:R-:W-:-:S03]  /*0ad0*/  IMAD.WIDE.U32 R20, R2, c[0x0][0x1f0], R20 ;  /* 0x00007c0002147a25 */ /* 0x000fc600078e0014 */
[----:B------:R2:W-:Y:S01]  /*0ae0*/  @!P0 LDGSTS.E.BYPASS.LTC128B.128 [R243+0x8100], [R8.64], !P3 ;  /* 0x0810000008f38fae */ /* 0x0005e2000d901d54 */
[C---:B------:R-:W-:Y:S01]  /*0af0*/  @!P5 LEA R10, P0, R42.reuse, R6, 0x1 ;  /* 0x000000062a0ad211 */ /* 0x040fe200078008ff */
[----:B------:R-:W-:Y:S02]  /*0b00*/  IMAD.IADD R39, R21, 0x1, R0 ;  /* 0x0000000115277824 */ /* 0x000fe400078e0200 */
[----:B------:R-:W-:Y:S01]  /*0b10*/  IMAD.MOV.U32 R38, RZ, RZ, R20 ;  /* 0x000000ffff267224 */ /* 0x000fe200078e0014 */
[----:B------:R-:W-:Y:S01]  /*0b20*/  @!P5 LEA.HI.X R11, R42, R7, R43, 0x1, P0 ;  /* 0x000000072a0bd211 */ /* 0x000fe200000f0c2b */
[----:B------:R-:W-:Y:S01]  /*0b30*/  IMAD R3, R3, c[0x0][0x218], RZ ;  /* 0x0000860003037a24 */ /* 0x000fe200078e02ff */
[----:B------:R-:W-:Y:S04]  /*0b40*/  STL.64 [R1+0x38], R20 ;  /* 0x0000381401007387 */ /* 0x000fe80000100a00 */
[----:B------:R3:W-:Y:S04]  /*0b50*/  @!P5 LDGSTS.E.BYPASS.LTC128B.128 [R243+0x1100], [R10.64], !P6 ;  /* 0x011000000af3dfae */ /* 0x0007e8000f101d54 */
[----:B------:R4:W-:Y:S04]  /*0b60*/  @!P5 LDGSTS.E.BYPASS.LTC128B.128 [R243+0x5100], [R16.64], !P4 ;  /* 0x0510000010f3dfae */ /* 0x0009e8000e101d54 */
[----:B------:R-:W-:Y:S01]  /*0b70*/  STL.64 [R1+0x18], R38 ;  /* 0x0000182601007387 */ /* 0x000fe20000100a00 */
[----:B--2---:R-:W-:-:S02]  /*0b80*/  @!P5 SHF.R.S32.HI R9, RZ, 0x1f, R40 ;  /* 0x0000001fff09d819 */ /* 0x004fc40000011428 */
[----:B------:R-:W-:Y:S02]  /*0b90*/  @!P1 SHF.R.S32.HI R8, RZ, 0x1f, R41 ;  /* 0x0000001fff089819 */ /* 0x000fe40000011429 */
[----:B------:R-:W-:Y:S02]  /*0ba0*/  @!P5 LEA.HI R9, R9, R40, RZ, 0x3 ;  /* 0x000000280909d211 */ /* 0x000fe400078f18ff */
[----:B-1----:R-:W-:Y:S02]  /*0bb0*/  @!P1 LEA.HI R12, R8, R41, RZ, 0x3 ;  /* 0x00000029080c9211 */ /* 0x002fe400078f18ff */
[----:B------:R1:W2:Y:S02]  /*0bc0*/  SHFL.IDX PT, R8, R14, 0x3, 0x181f ;  /* 0x00781f000e087f89 */ /* 0x0002a400000e0000 */
[----:B------:R-:W-:-:S05]  /*0bd0*/  @!P1 LOP3.LUT R12, R12, 0xfffffff8, RZ, 0xc0, !PT ;  /* 0xfffffff80c0c9812 */ /* 0x000fca00078ec0ff */
[----:B------:R-:W-:-:S04]  /*0be0*/  @!P1 IMAD.WIDE R12, R12, 0x2, R4 ;  /* 0x000000020c0c9825 */ /* 0x000fc800078e0204 */
[----:B----4-:R-:W-:Y:S01]  /*0bf0*/  IMAD.WIDE.U32 R16, R36, 0x40, RZ ;  /* 0x0000004024107825 */ /* 0x010fe200078e00ff */
[----:B-1----:R-:W-:Y:S02]  /*0c00*/  @!P5 LOP3.LUT R14, R9, 0xfffffff8, RZ, 0xc0, !PT ;  /* 0xfffffff8090ed812 */ /* 0x002fe400078ec0ff */
[----:B------:R1:W4:Y:S03]  /*0c10*/  SHFL.IDX PT, R9, R15, 0x3, 0x181f ;  /* 0x00781f000f097f89 */ /* 0x00032600000e0000 */
[----:B-1----:R-:W-:Y:S01]  /*0c20*/  @!P5 IMAD.WIDE R14, R14, 0x2, R6 ;  /* 0x000000020e0ed825 */ /* 0x002fe200078e0206 */
[----:B------:R-:W-:-:S04]  /*0c30*/  @!P1 LEA R6, P0, R42, R4, 0x1 ;  /* 0x000000042a069211 */ /* 0x000fc800078008ff */
[C-C-:B------:R-:W-:Y:S01]  /*0c40*/  @!P1 LEA.HI.X R7, R42.reuse, R5, R43.reuse, 0x1, P0 ;  /* 0x000000052a079211 */ /* 0x140fe200000f0c2b */
[----:B------:R1:W-:Y:S01]  /*0c50*/  @!P5 LDGSTS.E.BYPASS.LTC128B.128 [R243+0x9100], [R14.64], !P3 ;  /* 0x091000000ef3dfae */ /* 0x0003e2000d901d54 */
[----:B--2---:R-:W-:Y:S02]  /*0c60*/  @!P2 LEA R4, P0, R42, R8, 0x1 ;  /* 0x000000082a04a211 */ /* 0x004fe400078008ff */
[----:B------:R-:W-:Y:S01]  /*0c70*/  ISETP.GE.AND P5, PT, R22, 0x21, PT ;  /* 0x000000211600780c */ /* 0x000fe20003fa6270 */
[----:B------:R2:W-:Y:S01]  /*0c80*/  @!P1 LDGSTS.E.BYPASS.LTC128B.128 [R243+0x2100], [R6.64], !P6 ;  /* 0x0210000006f39fae */ /* 0x0005e2000f101d54 */
[----:B----4-:R-:W-:-:S03]  /*0c90*/  @!P2 LEA.HI.X R5, R42, R9, R43, 0x1, P0 ;  /* 0x000000092a05a211 */ /* 0x010fc600000f0c2b */
[----:B------:R4:W-:Y:S04]  /*0ca0*/  @!P1 LDGSTS.E.BYPASS.LTC128B.128 [R243+0x6100], [R12.64], !P4 ;  /* 0x061000000cf39fae */ /* 0x0009e8000e101d54 */
[----:B------:R5:W-:Y:S01]  /*0cb0*/  @!P1 LDGSTS.E.BYPASS.LTC128B.128 [R243+0xa100], [R18.64], !P3 ;  /* 0x0a10000012f39fae */ /* 0x000be2000d901d54 */
[----:B------:R-:W-:-:S03]  /*0cc0*/  ISETP.GE.AND P1, PT, R22, 0x41, PT ;  /* 0x000000411600780c */ /* 0x000fc60003f26270 */
[----:B------:R1:W-:Y:S01]  /*0cd0*/  @!P2 LDGSTS.E.BYPASS.LTC128B.128 [R243+0x3100], [R4.64], !P6 ;  /* 0x0310000004f3afae */ /* 0x0003e2000f101d54 */
[----:B------:R-:W-:Y:S02]  /*0ce0*/  ISETP.GE.AND P6, PT, R22, 0x1, PT ;  /* 0x000000011600780c */ /* 0x000fe40003fc6270 */
[----:B--2---:R-:W-:Y:S02]  /*0cf0*/  @!P2 SHF.R.S32.HI R7, RZ, 0x1f, R41 ;  /* 0x0000001fff07a819 */ /* 0x004fe40000011429 */
[----:B------:R-:W-:Y:S01]  /*0d00*/  @!P2 SHF.R.S32.HI R6, RZ, 0x1f, R40 ;  /* 0x0000001fff06a819 */ /* 0x000fe20000011428 */
[----:B----4-:R-:W-:-:S03]  /*0d10*/  IMAD.IADD R13, R25, 0x1, R27 ;  /* 0x00000001190d7824 */ /* 0x010fc600078e021b */
[----:B------:R-:W-:Y:S01]  /*0d20*/  @!P2 LEA.HI R6, R6, R40, RZ, 0x3 ;  /* 0x000000280606a211 */ /* 0x000fe200078f18ff */
[----:B------:R-:W-:-:S03]  /*0d30*/  IMAD.MOV.U32 R12, RZ, RZ, R24 ;  /* 0x000000ffff0c7224 */ /* 0x000fc600078e0018 */
[----:B------:R-:W-:Y:S01]  /*0d40*/  @!P2 LOP3.LUT R6, R6, 0xfffffff8, RZ, 0xc0, !PT ;  /* 0xfffffff80606a812 */ /* 0x000fe200078ec0ff */
[----:B-----5:R-:W-:-:S04]  /*0d50*/  IMAD.WIDE.U32 R18, R2, c[0x0][0x218], R12 ;  /* 0x0000860002127a25 */ /* 0x020fc800078e000c */
[----:B-1----:R-:W-:Y:S01]  /*0d60*/  IMAD.WIDE.U32 R4, R30, UR9, R38 ;  /* 0x000000091e047c25 */ /* 0x002fe2000f8e0026 */
[----:B------:R1:W-:Y:S03]  /*0d70*/  STL.64 [R1+0x30], R18 ;  /* 0x0000301201007387 */ /* 0x0003e60000100a00 */
[----:B------:R-:W-:Y:S01]  /*0d80*/  IMAD.MOV.U32 R34, RZ, RZ, R18 ;  /* 0x000000ffff227224 */ /* 0x000fe200078e0012 */
[----:B------:R-:W-:Y:S01]  /*0d90*/  IADD3 R0, R5, UR8, RZ ;  /* 0x0000000805007c10 */ /* 0x000fe2000fffe0ff */
[----:B------:R-:W-:Y:S01]  /*0da0*/  UIMAD UR8, UR6, UR9, URZ ;  /* 0x00000009060872a4 */ /* 0x000fe2000f8e023f */
[C---:B---3--:R-:W-:Y:S02]  /*0db0*/  @P6 LEA R10, P0, R4.reuse, c[0x0][0x1c8], 0x1 ;  /* 0x00007200040a6a11 */ /* 0x048fe400078008ff */
[----:B------:R-:W-:Y:S01]  /*0dc0*/  @!P2 LEA.HI R5, R7, R41, RZ, 0x3 ;  /* 0x000000290705a211 */ /* 0x000fe200078f18ff */
[----:B------:R-:W-:Y:S01]  /*0dd0*/  UIMAD UR8, UR12, UR14, UR8 ;  /* 0x0000000e0c0872a4 */ /* 0x000fe2000f8e0208 */
[----:B------:R-:W-:Y:S01]  /*0de0*/  @P6 LEA.HI.X R11, R4, c[0x0][0x1cc], R0, 0x1, P0 ;  /* 0x00007300040b6a11 */ /* 0x000fe200000f0c00 */
[----:B------:R-:W-:Y:S01]  /*0df0*/  USHF.L.U32 UR12, UR10, 0x6, URZ ;  /* 0x000000060a0c7899 */ /* 0x000fe2000800063f */
[----:B------:R-:W-:-:S02]  /*0e00*/  @P5 LEA R7, P0, R36, R4, 0x5 ;  /* 0x0000000424075211 */ /* 0x000fc400078028ff */
[----:B------:R-:W-:Y:S02]  /*0e10*/  @!P2 LOP3.LUT R5, R5, 0xfffffff8, RZ, 0xc0, !PT ;  /* 0xfffffff80505a812 */ /* 0x000fe400078ec0ff */
[----:B------:R-:W-:Y:S02]  /*0e20*/  @P5 LEA.HI.X R15, R36, R0, R37, 0x5, P0 ;  /* 0x00000000240f5211 */ /* 0x000fe400000f2c25 */
[----:B------:R-:W-:Y:S01]  /*0e30*/  @P1 IADD3 R14, P0, R4, R16, RZ ;  /* 0x00000010040e1210 */ /* 0x000fe20007f1e0ff */
[----:B------:R-:W-:-:S04]  /*0e40*/  @!P2 IMAD.WIDE R4, R5, 0x2, R8 ;  /* 0x000000020504a825 */ /* 0x000fc800078e0208 */
[----:B------:R-:W-:Y:S01]  /*0e50*/  @!P2 IMAD.WIDE R8, R6, 0x2, R8 ;  /* 0x000000020608a825 */ /* 0x000fe200078e0208 */
[----:B------:R2:W-:Y:S01]  /*0e60*/  @!P2 LDGSTS.E.BYPASS.LTC128B.128 [R243+0x7100], [R4.64], !P4 ;  /* 0x0710000004f3afae */ /* 0x0005e2000e101d54 */
[----:B------:R-:W-:Y:S02]  /*0e70*/  ISETP.GE.AND P4, PT, R42, c[0x0][0x1d4], PT ;  /* 0x000075002a007a0c */ /* 0x000fe40003f86270 */
[----:B------:R-:W-:Y:S01]  /*0e80*/  IMAD.SHL.U32 R16, R37, 0x40, RZ ;  /* 0x0000004025107824 */ /* 0x000fe200078e00ff */
[----:B------:R3:W-:Y:S01]  /*0e90*/  @!P2 LDGSTS.E.BYPASS.LTC128B.128 [R243+0xb100], [R8.64], !P3 ;  /* 0x0b10000008f3afae */ /* 0x0007e2000d901d54 */
[----:B------:R-:W-:Y:S02]  /*0ea0*/  ISETP.GE.AND P3, PT, R41, c[0x0][0x1d4], PT ;  /* 0x0000750029007a0c */ /* 0x000fe40003f66270 */
[----:B------:R-:W-:Y:S01]  /*0eb0*/  ISETP.GE.AND P2, PT, R40, c[0x0][0x1d4], PT ;  /* 0x0000750028007a0c */ /* 0x000fe20003f46270 */
[----:B------:R-:W0:Y:S01]  /*0ec0*/  LDGDEPBAR ;  /* 0x00000000000079af */ /* 0x000e220000000000 */
[----:B------:R-:W-:Y:S01]  /*0ed0*/  @P1 IADD3.X R17, R0, R17, R16, P0, !PT ;  /* 0x0000001100111210 */ /* 0x000fe200007fe410 */
[----:B------:R-:W-:Y:S01]  /*0ee0*/  IMAD.SHL.U32 R0, R23, 0x40, RZ ;  /* 0x0000004017007824 */ /* 0x000fe200078e00ff */
[----:B------:R-:W-:Y:S01]  /*0ef0*/  @P5 LEA R6, P0, R7, c[0x0][0x1c8], 0x1 ;  /* 0x0000720007065a11 */ /* 0x000fe200078008ff */
[----:B------:R-:W-:-:S02]  /*0f00*/  IMAD R16, R2, c[0x0][0x21c], R3 ;  /* 0x0000870002107a24 */ /* 0x000fc400078e0203 */
[----:B------:R4:W-:Y:S01]  /*0f10*/  @P6 LDGSTS.E.BYPASS.LTC128B.128 [R243+0x12100], [R10.64], !P4 ;  /* 0x121000000af36fae */ /* 0x0009e2000e101d54 */
[----:B------:R-:W-:Y:S01]  /*0f20*/  @P5 LEA.HI.X R7, R7, c[0x0][0x1cc], R15, 0x1, P0 ;  /* 0x0000730007075a11 */ /* 0x000fe200000f0c0f */
[----:B------:R-:W-:Y:S01]  /*0f30*/  IMAD.SHL.U32 R2, R29, 0x8, RZ ;  /* 0x000000081d027824 */ /* 0x000fe200078e00ff */
[----:B------:R-:W-:Y:S01]  /*0f40*/  LOP3.LUT R0, R0, 0x1c0, RZ, 0xc0, !PT ;  /* 0x000001c000007812 */ /* 0x000fe200078ec0ff */
[----:B------:R4:W-:Y:S01]  /*0f50*/  @P6 LDGSTS.E.BYPASS.LTC128B.128 [R243+0x15100], [R10.64+0x80], !P3 ;  /* 0x151000800af36fae */ /* 0x0009e2000d901d54 */
[----:B------:R-:W-:Y:S02]  /*0f60*/  IMAD.IADD R35, R19, 0x1, R16 ;  /* 0x0000000113237824 */ /* 0x000fe400078e0210 */
[----:B------:R-:W-:Y:S01]  /*0f70*/  LOP3.LUT R2, R0, 0x8, R2, 0xf8, !PT ;  /* 0x0000000800027812 */ /* 0x000fe200078ef802 */
[----:B------:R4:W-:Y:S01]  /*0f80*/  @P6 LDGSTS.E.BYPASS.LTC128B.128 [R243+0x18100], [R10.64+0x100], !P2 ;  /* 0x181001000af36fae */ /* 0x0009e2000d101d54 */
[----:B------:R-:W-:Y:S02]  /*0f90*/  SHF.R.U32.HI R0, RZ, 0x3, R0 ;  /* 0x00000003ff007819 */ /* 0x000fe40000011600 */
[----:B------:R-:W-:Y:S01]  /*0fa0*/  LOP3.LUT P6, RZ, R23, 0x4, RZ, 0xc0, !PT ;  /* 0x0000000417ff7812 */ /* 0x000fe200078cc0ff */
[----:B------:R5:W-:Y:S01]  /*0fb0*/  @P5 LDGSTS.E.BYPASS.LTC128B.128 [R243+0x13100], [R6.64], !P4 ;  /* 0x1310000006f35fae */ /* 0x000be2000e101d54 */
[----:B--2---:R-:W-:-:S02]  /*0fc0*/  @P1 LEA R4, P0, R14, c[0x0][0x1c8], 0x1 ;  /* 0x000072000e041a11 */ /* 0x004fc400078008ff */
[----:B------:R-:W-:Y:S01]  /*0fd0*/  LOP3.LUT R3, R2, R0, RZ, 0x3c, !PT ;  /* 0x0000000002037212 */ /* 0x000fe200078e3cff */
[----:B------:R5:W-:Y:S01]  /*0fe0*/  @P5 LDGSTS.E.BYPASS.LTC128B.128 [R243+0x16100], [R6.64+0x80], !P3 ;  /* 0x1610008006f35fae */ /* 0x000be2000d901d54 */
[----:B------:R-:W-:Y:S01]  /*0ff0*/  @P1 LEA.HI.X R5, R14, c[0x0][0x1cc], R17, 0x1, P0 ;  /* 0x000073000e051a11 */ /* 0x000fe200000f0c11 */
[----:B---3--:R-:W-:Y:S01]  /*1000*/  IMAD.U32 R8, RZ, RZ, UR14 ;  /* 0x0000000eff087e24 */ /* 0x008fe2000f8e00ff */
[----:B------:R-:W-:Y:S01]  /*1010*/  LEA.HI R14, R32, R33, RZ, 0x5 ;  /* 0x00000021200e7211 */ /* 0x000fe200078f28ff */
[----:B------:R5:W-:Y:S01]  /*1020*/  @P5 LDGSTS.E.BYPASS.LTC128B.128 [R243+0x19100], [R6.64+0x100], !P2 ;  /* 0x1910010006f35fae */ /* 0x000be2000d101d54 */
[----:B------:R-:W-:Y:S01]  /*1030*/  IMAD.U32 R9, RZ, RZ, UR15 ;  /* 0x0000000fff097e24 */ /* 0x000fe2000f8e00ff */
[----:B------:R-:W-:Y:S01]  /*1040*/  LOP3.LUT P5, RZ, R23, 0x2, RZ, 0xc0, !PT ;  /* 0x0000000217ff7812 */ /* 0x000fe200078ac0ff */
[----:B------:R-:W-:Y:S01]  /*1050*/  IMAD.MOV.U32 R15, RZ, RZ, R8 ;  /* 0x000000ffff0f7224 */ /* 0x000fe200078e0008 */
[----:B------:R2:W-:Y:S01]  /*1060*/  @P1 LDGSTS.E.BYPASS.LTC128B.128 [R243+0x14100], [R4.64], !P4 ;  /* 0x1410000004f31fae */ /* 0x0005e2000e101d54 */
[----:B------:R-:W-:Y:S01]  /*1070*/  IMAD.SHL.U32 R2, R28, 0x40, RZ ;  /* 0x000000401c027824 */ /* 0x000fe200078e00ff */
[----:B------:R-:W-:Y:S01]  /*1080*/  SHF.R.S32.HI R212, RZ, 0x5, R14 ;  /* 0x00000005ffd47819 */ /* 0x000fe2000001140e */
[----:B------:R-:W-:Y:S01]  /*1090*/  IMAD.WIDE.U32 R8, R15, UR9, R34 ;  /* 0x000000090f087c25 */ /* 0x000fe2000f8e0022 */
[----:B------:R2:W-:Y:S02]  /*10a0*/  @P1 LDGSTS.E.BYPASS.LTC128B.128 [R243+0x17100], [R4.64+0x80], !P3 ;  /* 0x1710008004f31fae */ /* 0x0005e4000d901d54 */
[----:B------:R-:W-:Y:S01]  /*10b0*/  LOP3.LUT R2, R3, 0xfffffe00, R2, 0xf8, !PT ;  /* 0xfffffe0003027812 */ /* 0x000fe200078ef802 */
[----:B------:R-:W-:Y:S01]  /*10c0*/  IMAD.MOV.U32 R3, RZ, RZ, 0x10 ;  /* 0x00000010ff037424 */ /* 0x000fe200078e00ff */
[----:B------:R2:W-:Y:S01]  /*10d0*/  @P1 LDGSTS.E.BYPASS.LTC128B.128 [R243+0x1a100], [R4.64+0x100], !P2 ;  /* 0x1a10010004f31fae */ /* 0x0005e2000d101d54 */
[----:B------:R-:W-:Y:S01]  /*10e0*/  IADD3 R0, R9, UR8, RZ ;  /* 0x0000000809007c10 */ /* 0x000fe2000fffe0ff */
[----:B------:R-:W-:Y:S01]  /*10f0*/  UMOV UR8, 0x6 ;  /* 0x0000000600087882 */ /* 0x000fe20000000000 */
[----:B------:R-:W-:Y:S01]  /*1100*/  IMAD R212, R212, 0x400, R2 ;  /* 0x00000400d4d47824 */ /* 0x000fe200078e0202 */
[----:B------:R-:W0:Y:S01]  /*1110*/  LDGDEPBAR ;  /* 0x00000000000079af */ /* 0x000e220000000000 */
[----:B------:R-:W-:-:S03]  /*1120*/  USHF.L.U64.HI UR11, UR10, UR8, UR11 ;  /* 0x000000080a0b7299 */ /* 0x000fc6000801020b */
[C---:B------:R-:W-:Y:S01]  /*1130*/  LEA R220, R212.reuse, 0x100, 0x1 ;  /* 0x00000100d4dc7811 */ /* 0x040fe200078e08ff */
[----:B------:R-:W-:Y:S01]  /*1140*/  IMAD.SHL.U32 R212, R212, 0x2, RZ ;  /* 0x00000002d4d47824 */ /* 0x000fe200078e00ff */
[----:B------:R1:W-:Y:S01]  /*1150*/  STL.64 [R1+0x28], R34 ;  /* 0x0000282201007387 */ /* 0x0003e20000100a00 */
[----:B-----5:R-:W-:-:S04]  /*1160*/  LEA R6, P0, R8, c[0x0][0x1f8], 0x1 ;  /* 0x00007e0008067a11 */ /* 0x020fc800078008ff */
[----:B------:R-:W-:Y:S01]  /*1170*/  LEA.HI.X R7, R8, c[0x0][0x1fc], R0, 0x1, P0 ;  /* 0x00007f0008077a11 */ /* 0x000fe200000f0c00 */
[----:B------:R-:W-:-:S05]  /*1180*/  IMAD.U32 R0, RZ, RZ, UR12 ;  /* 0x0000000cff007e24 */ /* 0x000fca000f8e00ff */
[----:B------:R-:W-:Y:S01]  /*1190*/  IADD3 R12, P1, P0, R0, 0x80, R6 ;  /* 0x00000080000c7810 */ /* 0x000fe2000783e006 */
[----:B------:R-:W-:-:S04]  /*11a0*/  DEPBAR.LE SB0, 0x1 ;  /* 0x000080400000791a */ /* 0x000fc80000000000 */
[----:B------:R-:W-:Y:S01]  /*11b0*/  IADD3.X R13, RZ, UR11, R7, P1, P0 ;  /* 0x0000000bff0d7c10 */ /* 0x000fe20008fe0407 */
[----:B------:R-:W-:Y:S01]  /*11c0*/  BAR.SYNC.DEFER_BLOCKING 0x0 ;  /* 0x0000000000007b1d */ /* 0x000fe20000010000 */
[----:B------:R-:W-:-:S04]  /*11d0*/  IADD3 R8, P0, R6, UR12, RZ ;  /* 0x0000000c06087c10 */ /* 0x000fc8000ff1e0ff */
[----:B------:R-:W-:Y:S02]  /*11e0*/  IADD3.X R9, R7, UR11, RZ, P0, !PT ;  /* 0x0000000b07097c10 */ /* 0x000fe400087fe4ff */
[----:B----4-:R-:W-:Y:S02]  /*11f0*/  IADD3 R10, P1, P0, R0, 0x100, R6 ;  /* 0x00000100000a7810 */ /* 0x010fe4000783e006 */
[----:B------:R-:W-:Y:S01]  /*1200*/  SEL R0, R3, 0xfffffff0, !P5 ;  /* 0xfffffff003007807 */ /* 0x000fe20006800000 */
[----:B------:R-:W-:Y:S01]  /*1210*/  IMAD.SHL.U32 R3, R26, 0x40, RZ ;  /* 0x000000401a037824 */ /* 0x000fe200078e00ff */
[----:B------:R-:W-:Y:S02]  /*1220*/  IADD3.X R11, RZ, UR11, R7, P1, P0 ;  /* 0x0000000bff0b7c10 */ /* 0x000fe40008fe0407 */
[----:B--2---:R-:W-:Y:S01]  /*1230*/  IADD3 R4, P0, R8, UR12, RZ ;  /* 0x0000000c08047c10 */ /* 0x004fe2000ff1e0ff */
[----:B------:R-:W-:Y:S01]  /*1240*/  IMAD.SHL.U32 R235, R0, 0x2, RZ ;  /* 0x0000000200eb7824 */ /* 0x000fe200078e00ff */
[----:B------:R-:W-:-:S02]  /*1250*/  SEL R0, R237, 0xffffffe0, !P6 ;  /* 0xffffffe0ed007807 */ /* 0x000fc40007000000 */
[----:B------:R-:W-:Y:S01]  /*1260*/  ISETP.GE.AND P5, PT, R42, c[0x0][0x1d4], PT ;  /* 0x000075002a007a0c */ /* 0x000fe20003fa6270 */
[----:B------:R-:W-:Y:S01]  /*1270*/  IMAD.IADD R216, R220, 0x1, R235 ;  /* 0x00000001dcd87824 */ /* 0x000fe200078e02eb */
[----:B------:R-:W-:Y:S01]  /*1280*/  IADD3.X R5, R9, UR11, RZ, P0, !PT ;  /* 0x0000000b09057c10 */ /* 0x000fe200087fe4ff */
[C---:B------:R-:W-:Y:S01]  /*1290*/  IMAD R220, R0.reuse, 0x2, R220 ;  /* 0x0000000200dc7824 */ /* 0x040fe200078e02dc */
[----:B------:R-:W-:Y:S01]  /*12a0*/  ISETP.GE.AND P1, PT, R41, c[0x0][0x1d4], PT ;  /* 0x0000750029007a0c */ /* 0x000fe20003f26270 */
[----:B------:R-:W-:Y:S01]  /*12b0*/  IMAD R224, R0, 0x2, R216 ;  /* 0x0000000200e07824 */ /* 0x000fe200078e02d8 */
[C---:B------:R-:W-:Y:S01]  /*12c0*/  ISETP.LT.OR P0, PT, R22.reuse, 0x1, P5 ;  /* 0x000000011600780c */ /* 0x040fe20002f01670 */
[----:B------:R1:W2:Y:S01]  /*12d0*/  LDSM.16.M88.4 R152, [R212+0x100] ;  /* 0x00010000d498783b */ /* 0x0002a20000000200 */
[----:B------:R-:W-:Y:S02]  /*12e0*/  ISETP.LT.OR P6, PT, R22, 0x1, P1 ;  /* 0x000000011600780c */ /* 0x000fe40000fc1670 */
[----:B------:R-:W-:Y:S01]  /*12f0*/  LOP3.LUT R3, R3, 0x1c0, RZ, 0xc0, !PT ;  /* 0x000001c003037812 */ /* 0x000fe200078ec0ff */
[----:B------:R1:W3:Y:S03]  /*1300*/  LDSM.16.M88.4 R196, [R212+0x4100] ;  /* 0x00410000d4c4783b */ /* 0x0002e60000000200 */
[----:B------:R-:W-:Y:S01]  /*1310*/  SHF.R.U32.HI R232, RZ, 0x3, R3 ;  /* 0x00000003ffe87819 */ /* 0x000fe20000011603 */
[----:B------:R1:W4:Y:S04]  /*1320*/  LDSM.16.M88.4 R156, [R216] ;  /* 0x00000000d89c783b */ /* 0x0003280000000200 */
[----:B------:R1:W1:Y:S04]  /*1330*/  LDSM.16.M88.4 R200, [R216+0x4000] ;  /* 0x00400000d8c8783b */ /* 0x0002680000000200 */
[----:B------:R1:W1:Y:S04]  /*1340*/  LDSM.16.M88.4 R184, [R220] ;  /* 0x00000000dcb8783b */ /* 0x0002680000000200 */
[----:B------:R1:W1:Y:S04]  /*1350*/  LDSM.16.M88.4 R204, [R220+0x4000] ;  /* 0x00400000dccc783b */ /* 0x0002680000000200 */
[----:B------:R1:W1:Y:S04]  /*1360*/  LDSM.16.M88.4 R192, [R224] ;  /* 0x00000000e0c0783b */ /* 0x0002680000000200 */
[----:B------:R1:W1:Y:S04]  /*1370*/  LDSM.16.M88.4 R208, [R224+0x4000] ;  /* 0x00400000e0d0783b */ /* 0x0002680000000200 */
[----:B------:R-:W1:Y:S04]  /*1380*/  LDSM.16.M88.4 R212, [R212+0x8100] ;  /* 0x00810000d4d4783b */ /* 0x000e680000000200 */
[----:B------:R-:W1:Y:S04]  /*1390*/  LDSM.16.M88.4 R216, [R216+0x8000] ;  /* 0x00800000d8d8783b */ /* 0x000e680000000200 */
[----:B------:R-:W1:Y:S04]  /*13a0*/  LDSM.16.M88.4 R220, [R220+0x8000] ;  /* 0x00800000dcdc783b */ /* 0x000e680000000200 */
[----:B------:R-:W1:Y:S04]  /*13b0*/  LDSM.16.M88.4 R224, [R224+0x8000] ;  /* 0x00800000e0e0783b */ /* 0x000e680000000200 */
[----:B------:R-:W-:Y:S06]  /*13c0*/  BAR.SYNC.DEFER_BLOCKING 0x0 ;  /* 0x0000000000007b1d */ /* 0x000fec0000010000 */
[----:B------:R-:W-:Y:S01]  /*13d0*/  @!PT LDS RZ, [RZ] ;  /* 0x00000000fffff984 */ /* 0x000fe20000000800 */
[----:B------:R-:W-:Y:S01]  /*13e0*/  @!PT LDS RZ, [RZ] ;  /* 0x00000000fffff984 */ /* 0x000fe20000000800 */
[----:B------:R-:W-:Y:S01]  /*13f0*/  @!PT LDS RZ, [RZ] ;  /* 0x00000000fffff984 */ /* 0x000fe20000000800 */
[----:B------:R1:W-:Y:S01]  /*1400*/  LDGSTS.E.BYPASS.LTC128B.128 [R243+0x100], [R6.64], !P0 ;  /* 0x0010000006f37fae */ /* 0x0003e2000c101d54 */
[----:B------:R-:W-:-:S03]  /*1410*/  ISETP.GE.AND P0, PT, R40, c[0x0][0x1d4], PT ;  /* 0x0000750028007a0c */ /* 0x000fc60003f06270 */
[----:B------:R1:W-:Y:S01]  /*1420*/  LDGSTS.E.BYPASS.LTC128B.128 [R243+0x3100], [R6.64+0x80], !P6 ;  /* 0x0310008006f37fae */ /* 0x0003e2000f101d54 */
[----:B------:R-:W-:-:S13]  /*1430*/  ISETP.LT.OR P6, PT, R22, 0x1, P0 ;  /* 0x000000011600780c */ /* 0x000fda00007c1670 */
[----:B------:R1:W-:Y:S01]  /*1440*/  LDGSTS.E.BYPASS.LTC128B.128 [R243+0x6100], [R6.64+0x100], !P6 ;  /* 0x0610010006f37fae */ /* 0x0003e2000f101d54 */
[C---:B------:R-:W-:Y:S02]  /*1450*/  ISETP.LT.OR P6, PT, R22.reuse, 0x21, P5 ;  /* 0x000000211600780c */ /* 0x040fe40002fc1670 */
[----:B------:R-:W-:-:S11]  /*1460*/  ISETP.LT.OR P5, PT, R22, 0x41, P5 ;  /* 0x000000411600780c */ /* 0x000fd60002fa1670 */
[----:B------:R1:W-:Y:S01]  /*1470*/  LDGSTS.E.BYPASS.LTC128B.128 [R243+0x1100], [R8.64], !P6 ;  /* 0x0110000008f37fae */ /* 0x0003e2000f101d54 */
[C---:B------:R-:W-:Y:S02]  /*1480*/  ISETP.LT.OR P6, PT, R22.reuse, 0x21, P1 ;  /* 0x000000211600780c */ /* 0x040fe40000fc1670 */
[----:B------:R-:W-:-:S11]  /*1490*/  ISETP.LT.OR P1, PT, R22, 0x41, P1 ;  /* 0x000000411600780c */ /* 0x000fd60000f21670 */
[----:B------:R1:W-:Y:S01]  /*14a0*/  LDGSTS.E.BYPASS.LTC128B.128 [R243+0x4100], [R12.64], !P6 ;  /* 0x041000000cf37fae */ /* 0x0003e2000f101d54 */
[C---:B------:R-:W-:Y:S02]  /*14b0*/  ISETP.LT.OR P6, PT, R22.reuse, 0x21, P0 ;  /* 0x000000211600780c */ /* 0x040fe400007c1670 */
[----:B------:R-:W-:-:S11]  /*14c0*/  ISETP.LT.OR P0, PT, R22, 0x41, P0 ;  /* 0x000000411600780c */ /* 0x000fd60000701670 */
[----:B------:R1:W-:Y:S04]  /*14d0*/  LDGSTS.E.BYPASS.LTC128B.128 [R243+0x7100], [R10.64], !P6 ;  /* 0x071000000af37fae */ /* 0x0003e8000f101d54 */
[----:B------:R5:W-:Y:S01]  /*14e0*/  LDGSTS.E.BYPASS.LTC128B.128 [R243+0x2100], [R4.64], !P5 ;  /* 0x0210000004f37fae */ /* 0x000be2000e901d54 */
[----:B------:R-:W-:-:S03]  /*14f0*/  PLOP3.LUT P5, PT, PT, PT, UP1, 0x40, 0x0 ;  /* 0x000000000000781c */ /* 0x000fc60003fae818 */
[----:B------:R5:W-:Y:S01]  /*1500*/  LDGSTS.E.BYPASS.LTC128B.128 [R243+0x5100], [R4.64+0x80], !P1 ;  /* 0x0510008004f37fae */ /* 0x000be2000c901d54 */
[----:B------:R-:W-:-:S03]  /*1510*/  LOP3.LUT P1, RZ, R26, 0x4, RZ, 0xc0, !PT ;  /* 0x000000041aff7812 */ /* 0x000fc6000782c0ff */
[----:B------:R5:W-:Y:S01]  /*1520*/  LDGSTS.E.BYPASS.LTC128B.128 [R243+0x8100], [R4.64+0x100], !P0 ;  /* 0x0810010004f37fae */ /* 0x000be2000c101d54 */
[----:B------:R-:W-:-:S03]  /*1530*/  LOP3.LUT P0, RZ, R26, 0x2, RZ, 0xc0, !PT ;  /* 0x000000021aff7812 */ /* 0x000fc6000780c0ff */
[----:B------:R-:W0:Y:S01]  /*1540*/  LDGDEPBAR ;  /* 0x00000000000079af */ /* 0x000e220000000000 */
[----:B-----5:R-:W-:Y:S02]  /*1550*/  LOP3.LUT R4, R3, 0x8, R31, 0xf8, !PT ;  /* 0x0000000803047812 */ /* 0x020fe400078ef81f */
[----:B------:R-:W-:Y:S02]  /*1560*/  LOP3.LUT R3, R14, 0xffffffe0, RZ, 0xc0, !PT ;  /* 0xffffffe00e037812 */ /* 0x000fe400078ec0ff */
[----:B------:R-:W-:-:S03]  /*1570*/  LOP3.LUT R232, R4, R232, RZ, 0x3c, !PT ;  /* 0x000000e804e87212 */ /* 0x000fc600078e3cff */
[----:B------:R-:W-:Y:S02]  /*1580*/  IMAD.IADD R124, R33, 0x1, -R3 ;  /* 0x00000001217c7824 */ /* 0x000fe400078e0a03 */
[----:B------:R-:W-:Y:S01]  /*1590*/  IMAD R232, R29, 0x200, R232 ;  /* 0x000002001de87824 */ /* 0x000fe200078e02e8 */
[----:B------:R-:W-:Y:S05]  /*15a0*/  @P5 BRA `(.L_x_636) ;  /* 0x000001b000005947 */ /* 0x000fea0003800000 */
[----:B-1234-:R-:W-:Y:S01]  /*15b0*/  UIADD3 UR9, UR16, -0x2, URZ ;  /* 0xfffffffe10097890 */ /* 0x01efe2000fffe03f */
[C---:B------:R-:W-:Y:S01]  /*15c0*/  IMAD.SHL.U32 R8, R36.reuse, 0x40, RZ ;  /* 0x0000004024087824 */ /* 0x040fe200078e00ff */
[----:B------:R-:W-:Y:S02]  /*15d0*/  SHF.L.U64.HI R9, R36, 0x6, R37 ;  /* 0x0000000624097819 */ /* 0x000fe40000010225 */
[----:B------:R-:W-:Y:S02]  /*15e0*/  USHF.R.S32.HI UR8, URZ, 0x1f, UR9 ;  /* 0x0000001f3f087899 */ /* 0x000fe40008011409 */
[----:B------:R-:W-:Y:S01]  /*15f0*/  UIMAD UR5, UR5, UR9, URZ ;  /* 0x00000009050572a4 */ /* 0x000fe2000f8e023f */
[----:B------:R-:W-:-:S03]  /*1600*/  IMAD.WIDE.U32 R6, R30, UR9, R38 ;  /* 0x000000091e067c25 */ /* 0x000fc6000f8e0026 */
[----:B------:R-:W-:Y:S02]  /*1610*/  UIMAD UR5, UR8, UR18, UR5 ;  /* 0x00000012080572a4 */ /* 0x000fe4000f8e0205 */
[----:B------:R-:W-:-:S04]  /*1620*/  LEA R4, P5, R6, c[0x0][0x1c8], 0x1 ;  /* 0x0000720006047a11 */ /* 0x000fc800078a08ff */
[----:B------:R-:W-:-:S04]  /*1630*/  IADD3 R3, R7, UR5, RZ ;  /* 0x0000000507037c10 */ /* 0x000fc8000fffe0ff */
[----:B------:R-:W-:Y:S02]  /*1640*/  LEA.HI.X R5, R6, c[0x0][0x1cc], R3, 0x1, P5 ;  /* 0x0000730006057a11 */ /* 0x000fe400028f0c03 */
[----:B------:R-:W-:-:S03]  /*1650*/  IADD3 R12, P6, P5, R8, 0x80, R4 ;  /* 0x00000080080c7810 */ /* 0x000fc60007dde004 */
[----:B------:R1:W-:Y:S01]  /*1660*/  LDGSTS.E.BYPASS.LTC128B.128 [R243+0x1b100], [R4.64], !P4 ;  /* 0x1b10000004f37fae */ /* 0x0003e2000e101d54 */
[C-C-:B------:R-:W-:Y:S02]  /*1670*/  IADD3.X R13, R9.reuse, RZ, R5.reuse, P6, P5 ;  /* 0x000000ff090d7210 */ /* 0x140fe400037ea405 */
[C---:B------:R-:W-:Y:S01]  /*1680*/  IADD3 R10, P6, P5, R8.reuse, 0x100, R4 ;  /* 0x00000100080a7810 */ /* 0x040fe20007dde004 */
[----:B------:R1:W-:Y:S03]  /*1690*/  LDGSTS.E.BYPASS.LTC128B.128 [R243+0x1e100], [R4.64+0x80], !P3 ;  /* 0x1e10008004f37fae */ /* 0x0003e6000d901d54 */
[----:B------:R-:W-:Y:S01]  /*16a0*/  IADD3.X R11, R9, RZ, R5, P6, P5 ;  /* 0x000000ff090b7210 */ /* 0x000fe200037ea405 */
[----:B------:R1:W-:Y:S01]  /*16b0*/  LDGSTS.E.BYPASS.LTC128B.128 [R243+0x21100], [R4.64+0x100], !P2 ;  /* 0x2110010004f37fae */ /* 0x0003e2000d101d54 */
[----:B------:R-:W-:-:S04]  /*16c0*/  IADD3 R6, P6, R8, R4, RZ ;  /* 0x0000000408067210 */ /* 0x000fc80007fde0ff */
[----:B------:R-:W-:Y:S01]  /*16d0*/  IADD3 R8, P5, R6, R8, RZ ;  /* 0x0000000806087210 */ /* 0x000fe20007fbe0ff */
[----:B------:R-:W-:-:S04]  /*16e0*/  IMAD.X R7, R9, 0x1, R5, P6 ;  /* 0x0000000109077824 */ /* 0x000fc800030e0605 */
[----:B------:R-:W-:Y:S01]  /*16f0*/  IMAD.X R9, R7, 0x1, R9, P5 ;  /* 0x0000000107097824 */ /* 0x000fe200028e0609 */
[----:B------:R1:W-:Y:S04]  /*1700*/  LDGSTS.E.BYPASS.LTC128B.128 [R243+0x1c100], [R6.64], !P4 ;  /* 0x1c10000006f37fae */ /* 0x0003e8000e101d54 */
[----:B------:R1:W-:Y:S04]  /*1710*/  LDGSTS.E.BYPASS.LTC128B.128 [R243+0x1f100], [R12.64], !P3 ;  /* 0x1f1000000cf37fae */ /* 0x0003e8000d901d54 */
[----:B------:R1:W-:Y:S04]  /*1720*/  LDGSTS.E.BYPASS.LTC128B.128 [R243+0x22100], [R10.64], !P2 ;  /* 0x221000000af37fae */ /* 0x0003e8000d101d54 */
[----:B------:R1:W-:Y:S04]  /*1730*/  LDGSTS.E.BYPASS.LTC128B.128 [R243+0x1d100], [R8.64], !P4 ;  /* 0x1d10000008f37fae */ /* 0x0003e8000e101d54 */
[----:B------:R1:W-:Y:S04]  /*1740*/  LDGSTS.E.BYPASS.LTC128B.128 [R243+0x20100], [R8.64+0x80], !P3 ;  /* 0x2010008008f37fae */ /* 0x0003e8000d901d54 */
[----:B------:R1:W-:Y:S02]  /*1750*/  LDGSTS.E.BYPASS.LTC128B.128 [R243+0x23100], [R8.64+0x100], !P2 ;  /* 0x2310010008f37fae */ /* 0x0003e4000d101d54 */
.L_x_636:
[----:B-1234-:R-:W0:Y:S01]  /*1760*/  LDGDEPBAR ;  /* 0x00000000000079af */ /* 0x01ee220000000000 */
[----:B------:R-:W-:Y:S01]  /*1770*/  PLOP3.LUT P5, PT, PT, PT, UP1, 0x40, 0x0 ;  /* 0x000000000000781c */ /* 0x000fe20003fae818 */
[----:B------:R-:W-:Y:S01]  /*1780*/  IMAD.SHL.U32 R232, R232, 0x2, RZ ;  /* 0x00000002e8e87824 */ /* 0x000fe200078e00ff */
[----:B------:R-:W-:-:S05]  /*1790*/  SEL R4, R237, 0xffffffe0, !P0 ;  /* 0xffffffe0ed047807 */ /* 0x000fca0004000000 */
[----:B------:R-:W-:Y:S01]  /*17a0*/  IMAD.IADD R4, R232, 0x1, R4 ;  /* 0x00000001e8047824 */ /* 0x000fe200078e0204 */
[----:B------:R-:W-:-:S04]  /*17b0*/  DEPBAR.LE SB0, 0x2 ;  /* 0x000080800000791a */ /* 0x000fc80000000000 */
[----:B------:R-:W-:Y:S06]  /*17c0*/  BAR.SYNC.DEFER_BLOCKING 0x0 ;  /* 0x0000000000007b1d */ /* 0x000fec0000010000 */
[----:B------:R1:W2:Y:S04]  /*17d0*/  LDSM.16.M88.4 R20, [R232+0x12100] ;  /* 0x01210000e814783b */ /* 0x0002a80000000200 */
[----:B------:R1:W3:Y:S04]  /*17e0*/  LDSM.16.M88.4 R16, [R232+0x12900] ;  /* 0x01290000e810783b */ /* 0x0002e80000000200 */
[----:B------:R1:W4:Y:S04]  /*17f0*/  LDSM.16.M88.4 R40, [R232+0x13100] ;  /* 0x01310000e828783b */ /* 0x0003280000000200 */
[----:B------:R1:W1:Y:S04]  /*1800*/  LDSM.16.M88.4 R44, [R232+0x13900] ;  /* 0x01390000e82c783b */ /* 0x0002680000000200 */
[----:B------:R1:W1:Y:S04]  /*1810*/  LDSM.16.M88.4 R76, [R232+0x14100] ;  /* 0x01410000e84c783b */ /* 0x0002680000000200 */
[----:B------:R1:W1:Y:S04]  /*1820*/  LDSM.16.M88.4 R88, [R232+0x14900] ;  /* 0x01490000e858783b */ /* 0x0002680000000200 */
[----:B------:R1:W1:Y:S04]  /*1830*/  LDSM.16.M88.4 R60, [R4+0x12100] ;  /* 0x01210000043c783b */ /* 0x0002680000000200 */
[----:B------:R1:W1:Y:S04]  /*1840*/  LDSM.16.M88.4 R56, [R4+0x12900] ;  /* 0x012900000438783b */ /* 0x0002680000000200 */
[----:B------:R1:W1:Y:S04]  /*1850*/  LDSM.16.M88.4 R52, [R4+0x13100] ;  /* 0x013100000434783b */ /* 0x0002680000000200 */
[----:B------:R1:W1:Y:S04]  /*1860*/  LDSM.16.M88.4 R48, [R4+0x13900] ;  /* 0x013900000430783b */ /* 0x0002680000000200 */
[----:B------:R1:W1:Y:S04]  /*1870*/  LDSM.16.M88.4 R112, [R4+0x14100] ;  /* 0x014100000470783b */ /* 0x0002680000000200 */
[----:B------:R1:W1:Y:S01]  /*1880*/  LDSM.16.M88.4 R120, [R4+0x14900] ;  /* 0x014900000478783b */ /* 0x0002620000000200 */
[----:B------:R-:W-:Y:S05]  /*1890*/  @P5 BRA `(.L_x_637) ;  /* 0x000001e000005947 */ /* 0x000fea0003800000 */
[----:B--23--:R-:W-:Y:S01]  /*18a0*/  UIADD3 UR8, UR16, -0x2, URZ ;  /* 0xfffffffe10087890 */ /* 0x00cfe2000fffe03f */
[----:B------:R-:W-:-:S03]  /*18b0*/  IMAD.U32 R5, RZ, RZ, UR12 ;  /* 0x0000000cff057e24 */ /* 0x000fc6000f8e00ff */
[----:B------:R-:W-:Y:S02]  /*18c0*/  USHF.R.S32.HI UR5, URZ, 0x1f, UR8 ;  /* 0x0000001f3f057899 */ /* 0x000fe40008011408 */
[----:B------:R-:W-:Y:S01]  /*18d0*/  UIMAD UR6, UR6, UR8, URZ ;  /* 0x00000008060672a4 */ /* 0x000fe2000f8e023f */
[----:B------:R-:W-:-:S03]  /*18e0*/  IMAD.WIDE.U32 R8, R15, UR8, R34 ;  /* 0x000000080f087c25 */ /* 0x000fc6000f8e0022 */
[----:B------:R-:W-:Y:S02]  /*18f0*/  UIMAD UR5, UR5, UR14, UR6 ;  /* 0x0000000e050572a4 */ /* 0x000fe4000f8e0206 */
[----:B------:R-:W-:-:S04]  /*1900*/  LEA R6, P5, R8, c[0x0][0x1f8], 0x1 ;  /* 0x00007e0008067a11 */ /* 0x000fc800078a08ff */
[----:B------:R-:W-:-:S04]  /*1910*/  IADD3 R3, R9, UR5, RZ ;  /* 0x0000000509037c10 */ /* 0x000fc8000fffe0ff */
[----:B------:R-:W-:Y:S01]  /*1920*/  LEA.HI.X R7, R8, c[0x0][0x1fc], R3, 0x1, P5 ;  /* 0x00007f0008077a11 */ /* 0x000fe200028f0c03 */
[----:B------:R-:W-:Y:S01]  /*1930*/  IMAD.U32 R3, RZ, RZ, UR12 ;  /* 0x0000000cff037e24 */ /* 0x000fe2000f8e00ff */
[----:B------:R-:W-:-:S03]  /*1940*/  IADD3 R14, P6, P5, R5, 0x80, R6 ;  /* 0x00000080050e7810 */ /* 0x000fc60007dde006 */
[----:B------:R-:W-:Y:S01]  /*1950*/  @!PT LDS RZ, [RZ] ;  /* 0x00000000fffff984 */ /* 0x000fe20000000800 */
[----:B------:R-:W-:Y:S01]  /*1960*/  @!PT LDS RZ, [RZ] ;  /* 0x00000000fffff984 */ /* 0x000fe20000000800 */
[----:B------:R-:W-:Y:S01]  /*1970*/  @!PT LDS RZ, [RZ] ;  /* 0x00000000fffff984 */ /* 0x000fe20000000800 */
[----:B------:R2:W-:Y:S01]  /*1980*/  LDGSTS.E.BYPASS.LTC128B.128 [R243+0x9100], [R6.64], !P4 ;  /* 0x0910000006f37fae */ /* 0x0005e2000e101d54 */
[--C-:B------:R-:W-:Y:S02]  /*1990*/  IADD3.X R15, RZ, UR11, R7.reuse, P6, P5 ;  /* 0x0000000bff0f7c10 */ /* 0x100fe4000b7ea407 */
[----:B------:R-:W-:Y:S01]  /*19a0*/  IADD3 R12, P6, P5, R3, 0x100, R6 ;  /* 0x00000100030c7810 */ /* 0x000fe20007dde006 */
[----:B------:R2:W-:Y:S03]  /*19b0*/  LDGSTS.E.BYPASS.LTC128B.128 [R243+0xc100], [R6.64+0x80], !P3 ;  /* 0x0c10008006f37fae */ /* 0x0005e6000d901d54 */
[----:B------:R-:W-:Y:S01]  /*19c0*/  IADD3.X R13, RZ, UR11, R7, P6, P5 ;  /* 0x0000000bff0d7c10 */ /* 0x000fe2000b7ea407 */
[----:B------:R2:W-:Y:S01]  /*19d0*/  LDGSTS.E.BYPASS.LTC128B.128 [R243+0xf100], [R6.64+0x100], !P2 ;  /* 0x0f10010006f37fae */ /* 0x0005e2000d101d54 */
[----:B------:R-:W-:-:S04]  /*19e0*/  IADD3 R8, P6, R6, UR12, RZ ;  /* 0x0000000c06087c10 */ /* 0x000fc8000ffde0ff */
[----:B------:R-:W-:Y:S02]  /*19f0*/  IADD3 R10, P5, R8, UR12, RZ ;  /* 0x0000000c080a7c10 */ /* 0x000fe4000ffbe0ff */
[----:B------:R-:W-:-:S04]  /*1a00*/  IADD3.X R9, R7, UR11, RZ, P6, !PT ;  /* 0x0000000b07097c10 */ /* 0x000fc8000b7fe4ff */
[----:B------:R-:W-:Y:S01]  /*1a10*/  IADD3.X R11, R9, UR11, RZ, P5, !PT ;  /* 0x0000000b090b7c10 */ /* 0x000fe2000affe4ff */
[----:B------:R2:W-:Y:S04]  /*1a20*/  LDGSTS.E.BYPASS.LTC128B.128 [R243+0xa100], [R8.64], !P4 ;  /* 0x0a10000008f37fae */ /* 0x0005e8000e101d54 */
[----:B------:R2:W-:Y:S04]  /*1a30*/  LDGSTS.E.BYPASS.LTC128B.128 [R243+0xd100], [R14.64], !P3 ;  /* 0x0d1000000ef37fae */ /* 0x0005e8000d901d54 */
[----:B------:R2:W-:Y:S04]  /*1a40*/  LDGSTS.E.BYPASS.LTC128B.128 [R243+0x10100], [R12.64], !P2 ;  /* 0x101000000cf37fae */ /* 0x0005e8000d101d54 */
[----:B------:R2:W-:Y:S04]  /*1a50*/  LDGSTS.E.BYPASS.LTC128B.128 [R243+0xb100], [R10.64], !P4 ;  /* 0x0b1000000af37fae */ /* 0x0005e8000e101d54 */
[----:B------:R2:W-:Y:S04]  /*1a60*/  LDGSTS.E.BYPASS.LTC128B.128 [R243+0xe100], [R10.64+0x80], !P3 ;  /* 0x0e1000800af37fae */ /* 0x0005e8000d901d54 */
[----:B------:R2:W-:Y:S02]  /*1a70*/  LDGSTS.E.BYPASS.LTC128B.128 [R243+0x11100], [R10.64+0x100], !P2 ;  /* 0x111001000af37fae */ /* 0x0005e4000d101d54 */
.L_x_637:
[----:B-123--:R-:W-:Y:S01]  /*1a80*/  HMMA.16816.F32.BF16 R8, R152, R46, RZ ;  /* 0x0000002e9808723c */ /* 0x00efe200000418ff */
[----:B------:R-:W-:Y:S01]  /*1a90*/  IMAD.MOV.U32 R3, RZ, RZ, 0x40 ;  /* 0x00000040ff037424 */ /* 0x000fe200078e00ff */
[----:B------:R-:W-:Y:S01]  /*1aa0*/  ULDC UR5, c[0x0][0x1d0] ;  /* 0x0000740000057ab9 */ /* 0x000fe20000000800 */
[----:B------:R-:W0:Y:S01]  /*1ab0*/  LDGDEPBAR ;  /* 0x00000000000079af */ /* 0x000e220000000000 */
[----:B------:R-:W-:-:S02]  /*1ac0*/  UIADD3 UR5, UR7, UR5, URZ ;  /* 0x0000000507057290 */ /* 0x000fc4000fffe03f */
[----:B------:R-:W-:Y:S01]  /*1ad0*/  SEL R234, R3, 0xffffffc0, !P1 ;  /* 0xffffffc003ea7807 */ /* 0x000fe20004800000 */
[----:B------:R-:W-:Y:S01]  /*1ae0*/  UISETP.GE.AND UP0, UPT, UR4, 0xc1, UPT ;  /* 0x000000c10400788c */ /* 0x000fe2000bf06270 */
[----:B------:R-:W-:Y:S02]  /*1af0*/  HMMA.16816.F32.BF16 R36, R152, R20, RZ ;  /* 0x000000149824723c */ /* 0x000fe400000418ff */
[----:B------:R-:W-:Y:S01]  /*1b00*/  IADD3 R3, R234, R4, RZ ;  /* 0x00000004ea037210 */ /* 0x000fe20007ffe0ff */
[----:B------:R-:W-:-:S04]  /*1b10*/  IMAD.IADD R5, R232, 0x1, R234 ;  /* 0x00000001e8057824 */ /* 0x000fc800078e02ea */
[----:B------:R-:W-:Y:S01]  /*1b20*/  LDSM.16.M88.4 R104, [R3+0x12100] ;  /* 0x012100000368783b */ /* 0x000fe20000000200 */
[C---:B------:R-:W-:Y:S03]  /*1b30*/  HMMA.16816.F32.BF16 R28, R152.reuse, R16, RZ ;  /* 0x00000010981c723c */ /* 0x040fe600000418ff */
[----:B------:R-:W-:Y:S04]  /*1b40*/  LDSM.16.M88.4 R108, [R3+0x12900] ;  /* 0x01290000036c783b */ /* 0x000fe80000000200 */
[----:B------:R-:W-:Y:S01]  /*1b50*/  LDSM.16.M88.4 R116, [R3+0x13100] ;  /* 0x013100000374783b */ /* 0x000fe20000000200 */
[C---:B------:R-:W-:Y:S08]  /*1b60*/  HMMA.16816.F32.BF16 R24, R152.reuse, R18, RZ ;  /* 0x000000129818723c */ /* 0x040ff000000418ff */
[C---:B------:R-:W-:Y:S08]  /*1b70*/  HMMA.16816.F32.BF16 R32, R152.reuse, R22, RZ ;  /* 0x000000169820723c */ /* 0x040ff000000418ff */
[C---:B----4-:R-:W-:Y:S08]  /*1b80*/  HMMA.16816.F32.BF16 R20, R152.reuse, R40, RZ ;  /* 0x000000289814723c */ /* 0x050ff000000418ff */
[C---:B------:R-:W-:Y:S08]  /*1b90*/  HMMA.16816.F32.BF16 R16, R152.reuse, R42, RZ ;  /* 0x0000002a9810723c */ /* 0x040ff000000418ff */
[----:B------:R-:W-:Y:S01]  /*1ba0*/  HMMA.16816.F32.BF16 R12, R152, R44, RZ ;  /* 0x0000002c980c723c */ /* 0x000fe200000418ff */
[----:B------:R-:W-:Y:S07]  /*1bb0*/  LDSM.16.M88.4 R44, [R5+0x13100] ;  /* 0x01310000052c783b */ /* 0x000fee0000000200 */
[C---:B------:R-:W-:Y:S01]  /*1bc0*/  HMMA.16816.F32.BF16 R64, R156.reuse, R50, R8 ;  /* 0x000000329c40723c */ /* 0x040fe20000041808 */
[----:B------:R-:W1:Y:S07]  /*1bd0*/  LDSM.16.M88.4 R8, [R5+0x12100] ;  /* 0x012100000508783b */ /* 0x000e6e0000000200 */
[C---:B------:R-:W-:Y:S01]  /*1be0*/  HMMA.16816.F32.BF16 R100, R156.reuse, R60, R36 ;  /* 0x0000003c9c64723c */ /* 0x040fe20000041824 */
[----:B------:R-:W2:Y:S07]  /*1bf0*/  LDSM.16.M88.4 R36, [R5+0x12900] ;  /* 0x012900000524783b */ /* 0x000eae0000000200 */
[C---:B------:R-:W-:Y:S08]  /*1c00*/  HMMA.16816.F32.BF16 R92, R156.reuse, R56, R28 ;  /* 0x000000389c5c723c */ /* 0x040ff0000004181c */
[C---:B------:R-:W-:Y:S01]  /*1c10*/  HMMA.16816.F32.BF16 R84, R156.reuse, R58, R24 ;  /* 0x0000003a9c54723c */ /* 0x040fe20000041818 */
[----:B------:R-:W3:Y:S07]  /*1c20*/  LDSM.16.M88.4 R56, [R5+0x13900] ;  /* 0x013900000538783b */ /* 0x000eee0000000200 */
[C---:B------:R-:W-:Y:S08]  /*1c30*/  HMMA.16816.F32.BF16 R80, R156.reuse, R52, R20 ;  /* 0x000000349c50723c */ /* 0x040ff00000041814 */
[C---:B------:R-:W-:Y:S08]  /*1c40*/  HMMA.16816.F32.BF16 R72, R156.reuse, R54, R16 ;  /* 0x000000369c48723c */ /* 0x040ff00000041810 */
[----:B------:R-:W-:Y:S08]  /*1c50*/  HMMA.16816.F32.BF16 R68, R156, R48, R12 ;  /* 0x000000309c44723c */ /* 0x000ff0000004180c */
[C---:B------:R-:W-:Y:S08]  /*1c60*/  HMMA.16816.F32.BF16 R24, R152.reuse, R76, RZ ;  /* 0x0000004c9818723c */ /* 0x040ff000000418ff */
[C---:B------:R-:W-:Y:S01]  /*1c70*/  HMMA.16816.F32.BF16 R20, R152.reuse, R78, RZ ;  /* 0x0000004e9814723c */ /* 0x040fe200000418ff */
[----:B------:R-:W4:Y:S07]  /*1c80*/  LDSM.16.M88.4 R76, [R5+0x14100] ;  /* 0x01410000054c783b */ /* 0x000f2e0000000200 */
[C---:B------:R-:W-:Y:S08]  /*1c90*/  HMMA.16816.F32.BF16 R16, R152.reuse, R88, RZ ;  /* 0x000000589810723c */ /* 0x040ff000000418ff */
[----:B------:R-:W-:Y:S01]  /*1ca0*/  HMMA.16816.F32.BF16 R12, R152, R90, RZ ;  /* 0x0000005a980c723c */ /* 0x000fe200000418ff */
[----:B------:R-:W5:Y:S07]  /*1cb0*/  LDSM.16.M88.4 R88, [R5+0x14900] ;  /* 0x014900000558783b */ /* 0x000f6e0000000200 */
[C---:B------:R-:W-:Y:S08]  /*1cc0*/  HMMA.16816.F32.BF16 R96, R156.reuse, R62, R32 ;  /* 0x0000003e9c60723c */ /* 0x040ff00000041820 */
[C---:B------:R-:W-:Y:S08]  /*1cd0*/  HMMA.16816.F32.BF16 R60, R156.reuse, R112, R24 ;  /* 0x000000709c3c723c */ /* 0x040ff00000041818 */
[C---:B------:R-:W-:Y:S01]  /*1ce0*/  HMMA.16816.F32.BF16 R52, R156.reuse, R114, R20 ;  /* 0x000000729c34723c */ /* 0x040fe20000041814 */
[----:B------:R-:W3:Y:S07]  /*1cf0*/  LDSM.16.M88.4 R112, [R3+0x13900] ;  /* 0x013900000370783b */ /* 0x000eee0000000200 */
[C---:B------:R-:W-:Y:S08]  /*1d00*/  HMMA.16816.F32.BF16 R48, R156.reuse, R120, R16 ;  /* 0x000000789c30723c */ /* 0x040ff00000041810 */
[----:B------:R-:W-:Y:S08]  /*1d10*/  HMMA.16816.F32.BF16 R40, R156, R122, R12 ;  /* 0x0000007a9c28723c */ /* 0x000ff0000004180c */
[C---:B-1----:R-:W-:Y:S01]  /*1d20*/  HMMA.16816.F32.BF16 R32, R184.reuse, R8, R100 ;  /* 0x00000008b820723c */ /* 0x042fe20000041864 */
[----:B------:R-:W-:Y:S07]  /*1d30*/  LDSM.16.M88.4 R100, [R5+0x16100] ;  /* 0x016100000564783b */ /* 0x000fee0000000200 */
[C---:B------:R-:W-:Y:S01]  /*1d40*/  HMMA.16816.F32.BF16 R28, R184.reuse, R10, R96 ;  /* 0x0000000ab81c723c */ /* 0x040fe20000041860 */
[----:B------:R-:W-:Y:S07]  /*1d50*/  LDSM.16.M88.4 R96, [R4+0x16100] ;  /* 0x016100000460783b */ /* 0x000fee0000000200 */
[C---:B--2---:R-:W-:Y:S01]  /*1d60*/  HMMA.16816.F32.BF16 R24, R184.reuse, R36, R92 ;  /* 0x00000024b818723c */ /* 0x044fe2000004185c */
[----:B------:R-:W-:Y:S07]  /*1d70*/  LDSM.16.M88.4 R92, [R5+0x15900] ;  /* 0x01590000055c783b */ /* 0x000fee0000000200 */
[C---:B------:R-:W-:Y:S01]  /*1d80*/  HMMA.16816.F32.BF16 R20, R184.reuse, R38, R84 ;  /* 0x00000026b814723c */ /* 0x040fe20000041854 */
[----:B------:R-:W-:Y:S07]  /*1d90*/  LDSM.16.M88.4 R84, [R3+0x14900] ;  /* 0x014900000354783b */ /* 0x000fee0000000200 */
[C---:B---3--:R-:W-:Y:S08]  /*1da0*/  HMMA.16816.F32.BF16 R8, R184.reuse, R56, R68 ;  /* 0x00000038b808723c */ /* 0x048ff00000041844 */
[C---:B------:R-:W-:Y:S01]  /*1db0*/  HMMA.16816.F32.BF16 R36, R184.reuse, R58, R64 ;  /* 0x0000003ab824723c */ /* 0x040fe20000041840 */
[----:B------:R-:W1:Y:S07]  /*1dc0*/  LDSM.16.M88.4 R56, [R3+0x14100] ;  /* 0x014100000338783b */ /* 0x000e6e0000000200 */
[C---:B------:R-:W-:Y:S08]  /*1dd0*/  HMMA.16816.F32.BF16 R16, R184.reuse, R44, R80 ;  /* 0x0000002cb810723c */ /* 0x040ff00000041850 */
[C---:B------:R-:W-:Y:S08]  /*1de0*/  HMMA.16816.F32.BF16 R12, R184.reuse, R46, R72 ;  /* 0x0000002eb80c723c */ /* 0x040ff00000041848 */
[C---:B----4-:R-:W-:Y:S08]  /*1df0*/  HMMA.16816.F32.BF16 R44, R184.reuse, R76, R60 ;  /* 0x0000004cb82c723c */ /* 0x050ff0000004183c */
[C---:B------:R-:W-:Y:S08]  /*1e00*/  HMMA.16816.F32.BF16 R52, R184.reuse, R78, R52 ;  /* 0x0000004eb834723c */ /* 0x040ff00000041834 */
[C---:B-----5:R-:W-:Y:S08]  /*1e10*/  HMMA.16816.F32.BF16 R72, R184.reuse, R88, R48 ;  /* 0x00000058b848723c */ /* 0x060ff00000041830 */
[----:B------:R-:W-:Y:S08]  /*1e20*/  HMMA.16816.F32.BF16 R88, R184, R90, R40 ;  /* 0x0000005ab858723c */ /* 0x000ff00000041828 */
[C---:B------:R-:W-:Y:S01]  /*1e30*/  HMMA.16816.F32.BF16 R80, R192.reuse, R104, R32 ;  /* 0x00000068c050723c */ /* 0x040fe20000041820 */
[----:B------:R-:W2:Y:S07]  /*1e40*/  LDSM.16.M88.4 R32, [R232+0x15100] ;  /* 0x01510000e820783b */ /* 0x000eae0000000200 */
[C---:B------:R-:W-:Y:S01]  /*1e50*/  HMMA.16816.F32.BF16 R76, R192.reuse, R106, R28 ;  /* 0x0000006ac04c723c */ /* 0x040fe2000004181c */
[----:B------:R-:W3:Y:S04]  /*1e60*/  LDSM.16.M88.4 R28, [R232+0x15900] ;  /* 0x01590000e81c783b */ /* 0x000ee80000000200 */
[----:B------:R-:W-:Y:S03]  /*1e70*/  LDSM.16.M88.4 R104, [R4+0x16900] ;  /* 0x016900000468783b */ /* 0x000fe60000000200 */
[C---:B------:R-:W-:Y:S01]  /*1e80*/  HMMA.16816.F32.BF16 R68, R192.reuse, R108, R24 ;  /* 0x0000006cc044723c */ /* 0x040fe20000041818 */
[----:B------:R-:W4:Y:S07]  /*1e90*/  LDSM.16.M88.4 R24, [R232+0x16100] ;  /* 0x01610000e818783b */ /* 0x000f2e0000000200 */
[C---:B------:R-:W-:Y:S08]  /*1ea0*/  HMMA.16816.F32.BF16 R60, R192.reuse, R116, R16 ;  /* 0x00000074c03c723c */ /* 0x040ff00000041810 */
[C---:B------:R-:W-:Y:S01]  /*1eb0*/  HMMA.16816.F32.BF16 R48, R192.reuse, R118, R12 ;  /* 0x00000076c030723c */ /* 0x040fe2000004180c */
[----:B------:R-:W-:Y:S07]  /*1ec0*/  LDSM.16.M88.4 R116, [R4+0x17900] ;  /* 0x017900000474783b */ /* 0x000fee0000000200 */
[C---:B------:R-:W-:Y:S08]  /*1ed0*/  HMMA.16816.F32.BF16 R16, R192.reuse, R112, R8 ;  /* 0x00000070c010723c */ /* 0x040ff00000041808 */
[C---:B------:R-:W-:Y:S01]  /*1ee0*/  HMMA.16816.F32.BF16 R64, R192.reuse, R110, R20 ;  /* 0x0000006ec040723c */ /* 0x040fe20000041814 */
[----:B------:R-:W5:Y:S04]  /*1ef0*/  LDSM.16.M88.4 R20, [R232+0x16900] ;  /* 0x01690000e814783b */ /* 0x000f680000000200 */
[----:B------:R-:W-:Y:S03]  /*1f00*/  LDSM.16.M88.4 R108, [R5+0x16900] ;  /* 0x01690000056c783b */ /* 0x000fe60000000200 */
[C---:B------:R-:W-:Y:S01]  /*1f10*/  HMMA.16816.F32.BF16 R12, R192.reuse, R114, R36 ;  /* 0x00000072c00c723c */ /* 0x040fe20000041824 */
[----:B------:R-:W3:Y:S04]  /*1f20*/  LDSM.16.M88.4 R36, [R232+0x17100] ;  /* 0x01710000e824783b */ /* 0x000ee80000000200 */
[----:B------:R-:W-:Y:S03]  /*1f30*/  LDSM.16.M88.4 R112, [R4+0x17100] ;  /* 0x017100000470783b */ /* 0x000fe60000000200 */
[C---:B-1----:R-:W-:Y:S08]  /*1f40*/  HMMA.16816.F32.BF16 R8, R192.reuse, R56, R44 ;  /* 0x00000038c008723c */ /* 0x042ff0000004182c */
[C---:B------:R-:W-:Y:S01]  /*1f50*/  HMMA.16816.F32.BF16 R40, R192.reuse, R58, R52 ;  /* 0x0000003ac028723c */ /* 0x040fe20000041834 */
[----:B------:R-:W-:Y:S07]  /*1f60*/  LDSM.16.M88.4 R52, [R232+0x17900] ;  /* 0x01790000e834783b */ /* 0x000fee0000000200 */
[C---:B------:R-:W-:Y:S01]  /*1f70*/  HMMA.16816.F32.BF16 R56, R192.reuse, R86, R88 ;  /* 0x00000056c038723c */ /* 0x040fe20000041858 */
[----:B------:R-:W1:Y:S07]  /*1f80*/  LDSM.16.M88.4 R88, [R4+0x15100] ;  /* 0x015100000458783b */ /* 0x000e6e0000000200 */
[----:B------:R-:W-:Y:S01]  /*1f90*/  HMMA.16816.F32.BF16 R44, R192, R84, R72 ;  /* 0x00000054c02c723c */ /* 0x000fe20000041848 */
[----:B------:R-:W1:Y:S07]  /*1fa0*/  LDSM.16.M88.4 R84, [R4+0x15900] ;  /* 0x015900000454783b */ /* 0x000e6e0000000200 */
[C---:B--2---:R-:W-:Y:S08]  /*1fb0*/  HMMA.16816.F32.BF16 R80, R196.reuse, R32, R80 ;  /* 0x00000020c450723c */ /* 0x044ff00000041850 */
[C---:B------:R-:W-:Y:S08]  /*1fc0*/  HMMA.16816.F32.BF16 R32, R196.reuse, R34, R76 ;  /* 0x00000022c420723c */ /* 0x040ff0000004184c */
[C---:B---3--:R-:W-:Y:S08]  /*1fd0*/  HMMA.16816.F32.BF16 R76, R196.reuse, R28, R68 ;  /* 0x0000001cc44c723c */ /* 0x048ff00000041844 */
[C---:B----4-:R-:W-:Y:S08]  /*1fe0*/  HMMA.16816.F32.BF16 R68, R196.reuse, R24, R60 ;  /* 0x00000018c444723c */ /* 0x050ff0000004183c */
[C---:B------:R-:W-:Y:S01]  /*1ff0*/  HMMA.16816.F32.BF16 R72, R196.reuse, R30, R64 ;  /* 0x0000001ec448723c */ /* 0x040fe20000041840 */
[----:B------:R-:W2:Y:S07]  /*2000*/  LDSM.16.M88.4 R28, [R5+0x15100] ;  /* 0x01510000051c783b */ /* 0x000eae0000000200 */
[C---:B------:R-:W-:Y:S08]  /*2010*/  HMMA.16816.F32.BF16 R48, R196.reuse, R26, R48 ;  /* 0x0000001ac430723c */ /* 0x040ff00000041830 */
[C---:B-----5:R-:W-:Y:S08]  /*2020*/  HMMA.16816.F32.BF16 R64, R196.reuse, R20, R16 ;  /* 0x00000014c440723c */ /* 0x060ff00000041810 */
[C---:B------:R-:W-:Y:S08]  /*2030*/  HMMA.16816.F32.BF16 R60, R196.reuse, R22, R12 ;  /* 0x00000016c43c723c */ /* 0x040ff0000004180c */
[C---:B------:R-:W-:Y:S08]  /*2040*/  HMMA.16816.F32.BF16 R24, R196.reuse, R36, R8 ;  /* 0x00000024c418723c */ /* 0x040ff00000041808 */
[----:B------:R-:W-:Y:S08]  /*2050*/  HMMA.16816.F32.BF16 R20, R196, R38, R40 ;  /* 0x00000026c414723c */ /* 0x000ff00000041828 */
[C---:B-1----:R-:W-:Y:S01]  /*2060*/  HMMA.16816.F32.BF16 R8, R200.reuse, R88, R80 ;  /* 0x00000058c808723c */ /* 0x042fe20000041850 */
[----:B------:R-:W-:Y:S07]  /*2070*/  LDSM.16.M88.4 R80, [R5+0x17900] ;  /* 0x017900000550783b */ /* 0x000fee0000000200 */
[----:B------:R-:W-:Y:S01]  /*2080*/  HMMA.16816.F32.BF16 R32, R200, R90, R32 ;  /* 0x0000005ac820723c */ /* 0x000fe20000041820 */
[----:B------:R-:W-:Y:S07]  /*2090*/  LDSM.16.M88.4 R88, [R3+0x15900] ;  /* 0x015900000358783b */ /* 0x000fee0000000200 */
[----:B------:R-:W-:Y:S08]  /*20a0*/  HMMA.16816.F32.BF16 R16, R196, R52, R44 ;  /* 0x00000034c410723c */ /* 0x000ff0000004182c */
[C---:B------:R-:W-:Y:S08]  /*20b0*/  HMMA.16816.F32.BF16 R44, R200.reuse, R96, R68 ;  /* 0x00000060c82c723c */ /* 0x040ff00000041844 */
[C---:B------:R-:W-:Y:S08]  /*20c0*/  HMMA.16816.F32.BF16 R36, R200.reuse, R84, R76 ;  /* 0x00000054c824723c */ /* 0x040ff0000004184c */
[C---:B------:R-:W-:Y:S01]  /*20d0*/  HMMA.16816.F32.BF16 R40, R200.reuse, R86, R72 ;  /* 0x00000056c828723c */ /* 0x040fe20000041848 */
[----:B------:R-:W1:Y:S07]  /*20e0*/  LDSM.16.M88.4 R84, [R3+0x15100] ;  /* 0x015100000354783b */ /* 0x000e6e0000000200 */
[----:B------:R-:W-:Y:S01]  /*20f0*/  HMMA.16816.F32.BF16 R48, R200, R98, R48 ;  /* 0x00000062c830723c */ /* 0x000fe20000041830 */
[----:B------:R-:W3:Y:S07]  /*2100*/  LDSM.16.M88.4 R96, [R3+0x16100] ;  /* 0x016100000360783b */ /* 0x000eee0000000200 */
[----:B------:R-:W-:Y:S08]  /*2110*/  HMMA.16816.F32.BF16 R12, R196, R54, R56 ;  /* 0x00000036c40c723c */ /* 0x000ff00000041838 */
[C---:B------:R-:W-:Y:S08]  /*2120*/  HMMA.16816.F32.BF16 R56, R200.reuse, R112, R24 ;  /* 0x00000070c838723c */ /* 0x040ff00000041818 */
[----:B------:R-:W-:Y:S08]  /*2130*/  HMMA.16816.F32.BF16 R76, R200, R114, R20 ;  /* 0x00000072c84c723c */ /* 0x000ff00000041814 */
[C---:B--2---:R-:W-:Y:S08]  /*2140*/  HMMA.16816.F32.BF16 R24, R204.reuse, R28, R8 ;  /* 0x0000001ccc18723c */ /* 0x044ff00000041808 */
[----:B------:R-:W-:Y:S08]  /*2150*/  HMMA.16816.F32.BF16 R20, R204, R30, R32 ;  /* 0x0000001ecc14723c */ /* 0x000ff00000041820 */
[----:B------:R-:W-:Y:S01]  /*2160*/  HMMA.16816.F32.BF16 R52, R200, R104, R64 ;  /* 0x00000068c834723c */ /* 0x000fe20000041840 */
[----:B------:R-:W2:Y:S07]  /*2170*/  LDSM.16.M88.4 R64, [R5+0x17100] ;  /* 0x017100000540783b */ /* 0x000eae0000000200 */
[C---:B------:R-:W-:Y:S01]  /*2180*/  HMMA.16816.F32.BF16 R8, R204.reuse, R100, R44 ;  /* 0x00000064cc08723c */ /* 0x040fe2000004182c */
[----:B------:R-:W-:Y:S07]  /*2190*/  LDSM.16.M88.4 R44, [R3+0x16900] ;  /* 0x01690000032c783b */ /* 0x000fee0000000200 */
[----:B------:R-:W-:Y:S01]  /*21a0*/  HMMA.16816.F32.BF16 R28, R204, R102, R48 ;  /* 0x00000066cc1c723c */ /* 0x000fe20000041830 */
[----:B------:R-:W4:Y:S07]  /*21b0*/  LDSM.16.M88.4 R48, [R232+0x18100] ;  /* 0x01810000e830783b */ /* 0x000f2e0000000200 */
[C---:B------:R-:W-:Y:S08]  /*21c0*/  HMMA.16816.F32.BF16 R72, R200.reuse, R116, R16 ;  /* 0x00000074c848723c */ /* 0x040ff00000041810 */
[----:B------:R-:W-:Y:S08]  /*21d0*/  HMMA.16816.F32.BF16 R68, R200, R118, R12 ;  /* 0x00000076c844723c */ /* 0x000ff0000004180c */
[C---:B------:R-:W-:Y:S08]  /*21e0*/  HMMA.16816.F32.BF16 R16, R204.reuse, R92, R36 ;  /* 0x0000005ccc10723c */ /* 0x040ff00000041824 */
[----:B------:R-:W-:Y:S08]  /*21f0*/  HMMA.16816.F32.BF16 R12, R204, R94, R40 ;  /* 0x0000005ecc0c723c */ /* 0x000ff00000041828 */
[C---:B-1----:R-:W-:Y:S01]  /*2200*/  HMMA.16816.F32.BF16 R32, R208.reuse, R84, R24 ;  /* 0x00000054d020723c */ /* 0x042fe20000041818 */
[----:B------:R-:W-:Y:S07]  /*2210*/  LDSM.16.M88.4 R24, [R3+0x17900] ;  /* 0x017900000318783b */ /* 0x000fee0000000200 */
[C---:B------:R-:W-:Y:S01]  /*2220*/  HMMA.16816.F32.BF16 R40, R208.reuse, R86, R20 ;  /* 0x00000056d028723c */ /* 0x040fe20000041814 */
[----:B------:R-:W-:Y:S07]  /*2230*/  LDSM.16.M88.4 R20, [R4+0x18100] ;  /* 0x018100000414783b */ /* 0x000fee0000000200 */
[----:B---3--:R-:W-:Y:S01]  /*2240*/  HMMA.16816.F32.BF16 R84, R208, R96, R8 ;  /* 0x00000060d054723c */ /* 0x008fe20000041808 */
[----:B------:R-:W1:Y:S07]  /*2250*/  LDSM.16.M88.4 R8, [R3+0x17100] ;  /* 0x017100000308783b */ /* 0x000e6e0000000200 */
[----:B------:R-:W-:Y:S08]  /*2260*/  HMMA.16816.F32.BF16 R36, R204, R108, R52 ;  /* 0x0000006ccc24723c */ /* 0x000ff00000041834 */
[----:B------:R-:W-:Y:S08]  /*2270*/  HMMA.16816.F32.BF16 R60, R200, R106, R60 ;  /* 0x0000006ac83c723c */ /* 0x000ff0000004183c */
[C---:B--2---:R-:W-:Y:S08]  /*2280*/  HMMA.16816.F32.BF16 R56, R204.reuse, R64, R56 ;  /* 0x00000040cc38723c */ /* 0x044ff00000041838 */
[C---:B------:R-:W-:Y:S08]  /*2290*/  HMMA.16816.F32.BF16 R52, R204.reuse, R66, R76 ;  /* 0x00000042cc34723c */ /* 0x040ff0000004184c */
[----:B------:R-:W-:Y:S08]  /*22a0*/  HMMA.16816.F32.BF16 R100, R204, R80, R72 ;  /* 0x00000050cc64723c */ /* 0x000ff00000041848 */
[C---:B------:R-:W-:Y:S08]  /*22b0*/  HMMA.16816.F32.BF16 R64, R208.reuse, R88, R16 ;  /* 0x00000058d040723c */ /* 0x040ff00000041810 */
[----:B------:R-:W-:Y:S08]  /*22c0*/  HMMA.16816.F32.BF16 R72, R208, R90, R12 ;  /* 0x0000005ad048723c */ /* 0x000ff0000004180c */
[----:B----4-:R-:W-:Y:S01]  /*22d0*/  HMMA.16816.F32.BF16 R16, R212, R48, R32 ;  /* 0x00000030d410723c */ /* 0x010fe20000041820 */
[----:B------:R-:W-:Y:S07]  /*22e0*/  LDSM.16.M88.4 R32, [R232+0x19100] ;  /* 0x01910000e820783b */ /* 0x000fee0000000200 */
[----:B------:R-:W-:Y:S08]  /*22f0*/  HMMA.16816.F32.BF16 R92, R204, R82, R68 ;  /* 0x00000052cc5c723c */ /* 0x000ff00000041844 */
[----:B------:R-:W-:Y:S01]  /*2300*/  HMMA.16816.F32.BF16 R12, R212, R50, R40 ;  /* 0x00000032d40c723c */ /* 0x000fe20000041828 */
[----:B------:R-:W-:Y:S04]  /*2310*/  LDSM.16.M88.4 R40, [R4+0x18900] ;  /* 0x018900000428783b */ /* 0x000fe80000000200 */
[----:B------:R-:W-:Y:S03]  /*2320*/  LDSM.16.M88.4 R48, [R5+0x18900] ;  /* 0x018900000530783b */ /* 0x000fe60000000200 */
[C---:B------:R-:W-:Y:S01]  /*2330*/  HMMA.16816.F32.BF16 R80, R208.reuse, R98, R28 ;  /* 0x00000062d050723c */ /* 0x040fe2000004181c */
[----:B------:R-:W2:Y:S07]  /*2340*/  LDSM.16.M88.4 R28, [R232+0x18900] ;  /* 0x01890000e81c783b */ /* 0x000eae0000000200 */
[----:B------:R-:W-:Y:S01]  /*2350*/  HMMA.16816.F32.BF16 R68, R208, R44, R36 ;  /* 0x0000002cd044723c */ /* 0x000fe20000041824 */
[----:B------:R-:W3:Y:S07]  /*2360*/  LDSM.16.M88.4 R36, [R5+0x18100] ;  /* 0x018100000524783b */ /* 0x000eee0000000200 */
[----:B------:R-:W-:Y:S08]  /*2370*/  HMMA.16816.F32.BF16 R60, R204, R110, R60 ;  /* 0x0000006ecc3c723c */ /* 0x000ff0000004183c */
[C---:B-1----:R-:W-:Y:S01]  /*2380*/  HMMA.16816.F32.BF16 R76, R208.reuse, R8, R56 ;  /* 0x00000008d04c723c */ /* 0x042fe20000041838 */
[----:B------:R-:W-:Y:S07]  /*2390*/  LDSM.16.M88.4 R56, [R3+0x18900] ;  /* 0x018900000338783b */ /* 0x000fee0000000200 */
[----:B------:R-:W-:Y:S01]  /*23a0*/  HMMA.16816.F32.BF16 R96, R208, R10, R52 ;  /* 0x0000000ad060723c */ /* 0x000fe20000041834 */
[----:B------:R-:W-:Y:S07]  /*23b0*/  LDSM.16.M88.4 R52, [R232+0x1a100] ;  /* 0x01a10000e834783b */ /* 0x000fee0000000200 */
[C---:B------:R-:W-:Y:S08]  /*23c0*/  HMMA.16816.F32.BF16 R8, R216.reuse, R20, R16 ;  /* 0x00000014d808723c */ /* 0x040ff00000041810 */
[----:B------:R-:W-:Y:S08]  /*23d0*/  HMMA.16816.F32.BF16 R16, R216, R22, R12 ;  /* 0x00000016d810723c */ /* 0x000ff0000004180c */
[----:B--2---:R-:W-:Y:S08]  /*23e0*/  HMMA.16816.F32.BF16 R12, R212, R30, R72 ;  /* 0x0000001ed40c723c */ /* 0x004ff00000041848 */
[C---:B------:R-:W-:Y:S01]  /*23f0*/  HMMA.16816.F32.BF16 R88, R208.reuse, R46, R60 ;  /* 0x0000002ed058723c */ /* 0x040fe2000004183c */
[----:B------:R-:W1:Y:S04]  /*2400*/  LDSM.16.M88.4 R60, [R3+0x18100] ;  /* 0x01810000033c783b */ /* 0x000e680000000200 */
[----:B------:R-:W-:Y:S03]  /*2410*/  LDSM.16.M88.4 R44, [R232+0x19900] ;  /* 0x01990000e82c783b */ /* 0x000fe60000000200 */
[C---:B------:R-:W-:Y:S08]  /*2420*/  HMMA.16816.F32.BF16 R100, R208.reuse, R24, R100 ;  /* 0x00000018d064723c */ /* 0x040ff00000041864 */
[----:B------:R-:W-:Y:S08]  /*2430*/  HMMA.16816.F32.BF16 R92, R208, R26, R92 ;  /* 0x0000001ad05c723c */ /* 0x000ff0000004185c */
[----:B------:R-:W-:Y:S01]  /*2440*/  HMMA.16816.F32.BF16 R24, R212, R28, R64 ;  /* 0x0000001cd418723c */ /* 0x000fe20000041840 */
[----:B------:R-:W-:Y:S07]  /*2450*/  LDSM.16.M88.4 R64, [R232+0x1a900] ;  /* 0x01a90000e840783b */ /* 0x000fee0000000200 */
[C---:B---3--:R-:W-:Y:S08]  /*2460*/  HMMA.16816.F32.BF16 R8, R220.reuse, R36, R8 ;  /* 0x00000024dc08723c */ /* 0x048ff00000041808 */
[----:B------:R-:W-:Y:S01]  /*2470*/  HMMA.16816.F32.BF16 R16, R220, R38, R16 ;  /* 0x00000026dc10723c */ /* 0x000fe20000041810 */
[----:B------:R-:W2:Y:S07]  /*2480*/  LDSM.16.M88.4 R36, [R4+0x19100] ;  /* 0x019100000424783b */ /* 0x000eae0000000200 */
[----:B------:R-:W-:Y:S08]  /*2490*/  HMMA.16816.F32.BF16 R28, R212, R32, R84 ;  /* 0x00000020d41c723c */ /* 0x000ff00000041854 */
[C---:B------:R-:W-:Y:S08]  /*24a0*/  HMMA.16816.F32.BF16 R12, R216.reuse, R42, R12 ;  /* 0x0000002ad80c723c */ /* 0x040ff0000004180c */
[----:B------:R-:W-:Y:S01]  /*24b0*/  HMMA.16816.F32.BF16 R20, R216, R40, R24 ;  /* 0x00000028d814723c */ /* 0x000fe20000041818 */
[----:B------:R-:W3:Y:S07]  /*24c0*/  LDSM.16.M88.4 R40, [R5+0x19100] ;  /* 0x019100000528783b */ /* 0x000eee0000000200 */
[----:B------:R-:W-:Y:S08]  /*24d0*/  HMMA.16816.F32.BF16 R72, R212, R34, R80 ;  /* 0x00000022d448723c */ /* 0x000ff00000041850 */
[----:B-1----:R-:W-:Y:S08]  /*24e0*/  HMMA.16816.F32.BF16 R32, R224, R60, R8 ;  /* 0x0000003ce020723c */ /* 0x002ff00000041808 */
[----:B--2---:R-:W-:Y:S08]  /*24f0*/  HMMA.16816.F32.BF16 R28, R216, R36, R28 ;  /* 0x00000024d81c723c */ /* 0x004ff0000004181c */
[C---:B------:R-:W-:Y:S08]  /*2500*/  HMMA.16816.F32.BF16 R24, R220.reuse, R50, R12 ;  /* 0x00000032dc18723c */ /* 0x040ff0000004180c */
[----:B------:R-:W-:Y:S01]  /*2510*/  HMMA.16816.F32.BF16 R8, R220, R48, R20 ;  /* 0x00000030dc08723c */ /* 0x000fe20000041814 */
[----:B------:R-:W-:Y:S01]  /*2520*/  FMUL.FTZ R6, R32, c[0x0][0x320] ;  /* 0x0000c80020067a20 */ /* 0x000fe20000410000 */
[----:B------:R-:W-:Y:S03]  /*2530*/  LDSM.16.M88.4 R48, [R4+0x1a900] ;  /* 0x01a900000430783b */ /* 0x000fe60000000200 */
[----:B------:R1:W2:Y:S03]  /*2540*/  MUFU.TANH R105, R6 ;  /* 0x0000000600697308 */ /* 0x0002a60000002400 */
[----:B------:R-:W-:Y:S08]  /*2550*/  HMMA.16816.F32.BF16 R20, R224, R62, R16 ;  /* 0x0000003ee014723c */ /* 0x000ff00000041810 */
[----:B---3--:R-:W-:Y:S01]  /*2560*/  HMMA.16816.F32.BF16 R12, R220, R40, R28 ;  /* 0x00000028dc0c723c */ /* 0x008fe2000004181c */
[----:B-1----:R-:W-:-:S07]  /*2570*/  FMUL.FTZ R6, R33, c[0x0][0x320] ;  /* 0x0000c80021067a20 */ /* 0x002fce0000410000 */
[----:B------:R-:W-:Y:S01]  /*2580*/  HMMA.16816.F32.BF16 R28, R224, R58, R24 ;  /* 0x0000003ae01c723c */ /* 0x000fe20000041818 */
[----:B------:R1:W3:Y:S07]  /*2590*/  MUFU.TANH R104, R6 ;  /* 0x0000000600687308 */ /* 0x0002ee0000002400 */
[C---:B------:R-:W-:Y:S08]  /*25a0*/  HMMA.16816.F32.BF16 R80, R212.reuse, R44, R68 ;  /* 0x0000002cd450723c */ /* 0x040ff00000041844 */
[C---:B------:R-:W-:Y:S01]  /*25b0*/  HMMA.16816.F32.BF16 R88, R212.reuse, R46, R88 ;  /* 0x0000002ed458723c */ /* 0x040fe20000041858 */
[----:B-1----:R-:W-:Y:S01]  /*25c0*/  FMUL.FTZ R6, R34, c[0x0][0x320] ;  /* 0x0000c80022067a20 */ /* 0x002fe20000410000 */
[----:B------:R-:W1:Y:S06]  /*25d0*/  LDSM.16.M88.4 R44, [R4+0x19900] ;  /* 0x01990000042c783b */ /* 0x000e6c0000000200 */
[----:B------:R-:W-:Y:S01]  /*25e0*/  HMMA.16816.F32.BF16 R68, R212, R54, R96 ;  /* 0x00000036d444723c */ /* 0x000fe20000041860 */
[----:B------:R4:W-:Y:S07]  /*25f0*/  MUFU.TANH R99, R6 ;  /* 0x0000000600637308 */ /* 0x0009ee0000002400 */
[----:B------:R-:W-:Y:S01]  /*2600*/  HMMA.16816.F32.BF16 R16, R216, R38, R72 ;  /* 0x00000026d810723c */ /* 0x000fe20000041848 */
[----:B------:R5:W2:Y:S07]  /*2610*/  LDSM.16.M88.4 R36, [R4+0x1a100] ;  /* 0x01a100000424783b */ /* 0x000aae0000000200 */
[----:B------:R-:W-:Y:S01]  /*2620*/  HMMA.16816.F32.BF16 R76, R212, R52, R76 ;  /* 0x00000034d44c723c */ /* 0x000fe2000004184c */
[----:B----4-:R-:W-:Y:S01]  /*2630*/  FMUL.FTZ R6, R35, c[0x0][0x320] ;  /* 0x0000c80023067a20 */ /* 0x010fe20000410000 */
[----:B------:R-:W4:Y:S03]  /*2640*/  LDSM.16.M88.4 R52, [R3+0x19100] ;  /* 0x019100000334783b */ /* 0x000f260000000200 */
[----:B------:R1:W-:Y:S01]  /*2650*/  MUFU.TANH R98, R6 ;  /* 0x0000000600627308 */ /* 0x0003e20000002400 */
[----:B------:R-:W2:Y:S02]  /*2660*/  LDSM.16.M88.4 R32, [R5+0x19900] ;  /* 0x019900000520783b */ /* 0x000ea40000000200 */
[----:B------:R-:W-:Y:S02]  /*2670*/  HMMA.16816.F32.BF16 R8, R224, R56, R8 ;  /* 0x00000038e008723c */ /* 0x000fe40000041808 */
[----:B------:R-:W2:Y:S01]  /*2680*/  LDSM.16.M88.4 R56, [R3+0x19900] ;  /* 0x019900000338783b */ /* 0x000ea20000000200 */
[----:B-----5:R-:W-:-:S05]  /*2690*/  FMUL.FTZ R4, R28, c[0x0][0x320] ;  /* 0x0000c8001c047a20 */ /* 0x020fca0000410000 */
[----:B------:R-:W-:Y:S01]  /*26a0*/  HMMA.16816.F32.BF16 R60, R212, R64, R100 ;  /* 0x00000040d43c723c */ /* 0x000fe20000041864 */
[----:B------:R5:W-:Y:S01]  /*26b0*/  MUFU.TANH R75, R4 ;  /* 0x00000004004b7308 */ /* 0x000be20000002400 */
[----:B-1----:R-:W-:-:S05]  /*26c0*/  FMUL.FTZ R6, R20, c[0x0][0x320] ;  /* 0x0000c80014067a20 */ /* 0x002fca0000410000 */
[----:B------:R-:W-:Y:S01]  /*26d0*/  SHF.L.U32 R103, R2, 0x1, RZ ;  /* 0x0000000102677819 */ /* 0x000fe200000006ff */
[----:B------:R-:W-:Y:S01]  /*26e0*/  HMMA.16816.F32.BF16 R24, R216, R44, R80 ;  /* 0x0000002cd818723c */ /* 0x000fe20000041850 */
[----:B------:R1:W-:Y:S03]  /*26f0*/  MUFU.TANH R97, R6 ;  /* 0x0000000600617308 */ /* 0x0003e60000002400 */
[--C-:B------:R-:W-:Y:S02]  /*2700*/  IMAD.IADD R2, R235, 0x1, R103.reuse ;  /* 0x00000001eb027824 */ /* 0x100fe400078e0267 */
[----:B------:R-:W-:Y:S02]  /*2710*/  IMAD R233, R0, 0x2, R103 ;  /* 0x0000000200e97824 */ /* 0x000fe400078e0267 */
[----:B------:R-:W-:Y:S01]  /*2720*/  HMMA.16816.F32.BF16 R64, R212, R66, R92 ;  /* 0x00000042d440723c */ /* 0x000fe2000004185c */
[----:B-----5:R-:W-:-:S02]  /*2730*/  FMUL.FTZ R4, R29, c[0x0][0x320] ;  /* 0x0000c8001d047a20 */ /* 0x020fc40000410000 */
[----:B------:R-:W-:Y:S02]  /*2740*/  IADD3 R0, R235, R233, RZ ;  /* 0x000000e9eb007210 */ /* 0x000fe40007ffe0ff */
[----:B------:R5:W-:Y:S01]  /*2750*/  MUFU.TANH R74, R4 ;  /* 0x00000004004a7308 */ /* 0x000be20000002400 */
[----:B-1----:R-:W-:-:S07]  /*2760*/  FMUL.FTZ R6, R21, c[0x0][0x320] ;  /* 0x0000c80015067a20 */ /* 0x002fce0000410000 */
[----:B------:R1:W-:Y:S01]  /*2770*/  MUFU.TANH R96, R6 ;  /* 0x0000000600607308 */ /* 0x0003e20000002400 */
[----:B-----5:R-:W-:-:S07]  /*2780*/  FMUL.FTZ R4, R30, c[0x0][0x320] ;  /* 0x0000c8001e047a20 */ /* 0x020fce0000410000 */
[----:B------:R5:W-:Y:S01]  /*2790*/  MUFU.TANH R73, R4 ;  /* 0x0000000400497308 */ /* 0x000be20000002400 */
[----:B-1----:R-:W-:-:S07]  /*27a0*/  FMUL.FTZ R6, R22, c[0x0][0x320] ;  /* 0x0000c80016067a20 */ /* 0x002fce0000410000 */
[----:B------:R1:W1:Y:S01]  /*27b0*/  MUFU.TANH R87, R6 ;  /* 0x0000000600577308 */ /* 0x0002620000002400 */
[----:B-----5:R-:W-:Y:S02]  /*27c0*/  FMUL.FTZ R4, R31, c[0x0][0x320] ;  /* 0x0000c8001f047a20 */ /* 0x020fe40000410000 */
[----:B------:R-:W5:Y:S05]  /*27d0*/  LDSM.16.M88.4 R28, [R5+0x1a100] ;  /* 0x01a10000051c783b */ /* 0x000f6a0000000200 */
[----:B------:R-:W-:Y:S01]  /*27e0*/  MUFU.TANH R72, R4 ;  /* 0x0000000400487308 */ /* 0x000fe20000002400 */
[----:B-1----:R-:W-:Y:S02]  /*27f0*/  FMUL.FTZ R6, R23, c[0x0][0x320] ;  /* 0x0000c80017067a20 */ /* 0x002fe40000410000 */
[----:B------:R-:W-:Y:S05]  /*2800*/  HMMA.16816.F32.BF16 R20, R220, R42, R16 ;  /* 0x0000002adc14723c */ /* 0x000fea0000041810 */
[----:B------:R1:W-:Y:S03]  /*2810*/  MUFU.TANH R86, R6 ;  /* 0x0000000600567308 */ /* 0x0003e60000002400 */
[C---:B------:R-:W-:Y:S08]  /*2820*/  HMMA.16816.F32.BF16 R16, R216.reuse, R46, R88 ;  /* 0x0000002ed810723c */ /* 0x040ff00000041858 */
[----:B--2---:R-:W-:Y:S01]  /*2830*/  HMMA.16816.F32.BF16 R44, R216, R36, R76 ;  /* 0x00000024d82c723c */ /* 0x004fe2000004184c */
[----:B-1----:R-:W-:-:S04]  /*2840*/  FMUL.FTZ R6, R8, c[0x0][0x320] ;  /* 0x0000c80008067a20 */ /* 0x002fc80000410000 */
[----:B------:R1:W2:Y:S03]  /*2850*/  MUFU.TANH R85, R6 ;  /* 0x0000000600557308 */ /* 0x0002a60000002400 */
[----:B----4-:R-:W-:Y:S08]  /*2860*/  HMMA.16816.F32.BF16 R20, R224, R54, R20 ;  /* 0x00000036e014723c */ /* 0x010ff00000041814 */
[----:B------:R-:W-:Y:S01]  /*2870*/  HMMA.16816.F32.BF16 R40, R216, R48, R60 ;  /* 0x00000030d828723c */ /* 0x000fe2000004183c */
[----:B-1----:R-:W-:-:S07]  /*2880*/  FMUL.FTZ R6, R9, c[0x0][0x320] ;  /* 0x0000c80009067a20 */ /* 0x002fce0000410000 */
[----:B------:R-:W-:Y:S01]  /*2890*/  HMMA.16816.F32.BF16 R16, R220, R34, R16 ;  /* 0x00000022dc10723c */ /* 0x000fe20000041810 */
[----:B------:R1:W4:Y:S07]  /*28a0*/  MUFU.TANH R84, R6 ;  /* 0x0000000600547308 */ /* 0x00032e0000002400 */
[----:B------:R-:W-:Y:S02]  /*28b0*/  FMUL.FTZ R20, R20, c[0x0][0x320] ;  /* 0x0000c80014147a20 */ /* 0x000fe40000410000 */
[----:B------:R-:W-:-:S02]  /*28c0*/  FMUL.FTZ R21, R21, c[0x0][0x320] ;  /* 0x0000c80015157a20 */ /* 0x000fc40000410000 */
[----:B------:R-:W-:Y:S01]  /*28d0*/  FMUL.FTZ R22, R22, c[0x0][0x320] ;  /* 0x0000c80016167a20 */ /* 0x000fe20000410000 */
[----:B------:R-:W-:Y:S01]  /*28e0*/  MUFU.TANH R145, R20 ;  /* 0x0000001400917308 */ /* 0x000fe20000002400 */
[----:B------:R-:W-:Y:S02]  /*28f0*/  FMUL.FTZ R23, R23, c[0x0][0x320] ;  /* 0x0000c80017177a20 */ /* 0x000fe40000410000 */
[----:B-1----:R-:W-:-:S05]  /*2900*/  FMUL.FTZ R6, R10, c[0x0][0x320] ;  /* 0x0000c8000a067a20 */ /* 0x002fca0000410000 */
[----:B------:R-:W-:Y:S08]  /*2910*/  MUFU.TANH R101, R21 ;  /* 0x0000001500657308 */ /* 0x000ff00000002400 */
[----:B------:R1:W1:Y:S08]  /*2920*/  MUFU.TANH R81, R6 ;  /* 0x0000000600517308 */ /* 0x0002700000002400 */
[----:B------:R-:W-:Y:S01]  /*2930*/  MUFU.TANH R49, R23 ;  /* 0x0000001700317308 */ /* 0x000fe20000002400 */
[----:B-1----:R-:W-:-:S02]  /*2940*/  FMUL.FTZ R6, R11, c[0x0][0x320] ;  /* 0x0000c8000b067a20 */ /* 0x002fc40000410000 */
[----:B------:R-:W-:Y:S01]  /*2950*/  HMMA.16816.F32.BF16 R8, R224, R52, R12 ;  /* 0x00000034e008723c */ /* 0x000fe2000004180c */
[----:B------:R1:W-:Y:S04]  /*2960*/  LDSM.16.M88.4 R52, [R5+0x1a900] ;  /* 0x01a900000534783b */ /* 0x0003e80000000200 */
[----:B------:R-:W1:Y:S03]  /*2970*/  MUFU.TANH R80, R6 ;  /* 0x0000000600507308 */ /* 0x000e660000002400 */
[----:B------:R-:W-:Y:S08]  /*2980*/  HMMA.16816.F32.BF16 R12, R220, R32, R24 ;  /* 0x00000020dc0c723c */ /* 0x000ff00000041818 */
[----:B------:R-:W-:Y:S01]  /*2990*/  HMMA.16816.F32.BF16 R24, R216, R38, R68 ;  /* 0x00000026d818723c */ /* 0x000fe20000041844 */
[----:B------:R-:W1:Y:S07]  /*29a0*/  LDSM.16.M88.4 R36, [R3+0x1a100] ;  /* 0x01a100000324783b */ /* 0x000e6e0000000200 */
[----:B------:R-:W-:Y:S01]  /*29b0*/  FMUL.FTZ R9, R9, c[0x0][0x320] ;  /* 0x0000c80009097a20 */ /* 0x000fe20000410000 */
[----:B------:R-:W-:Y:S01]  /*29c0*/  HMMA.16816.F32.BF16 R32, R224, R58, R16 ;  /* 0x0000003ae020723c */ /* 0x000fe20000041810 */
[----:B------:R-:W-:-:S02]  /*29d0*/  FMUL.FTZ R10, R10, c[0x0][0x320] ;  /* 0x0000c8000a0a7a20 */ /* 0x000fc40000410000 */
[----:B------:R-:W-:Y:S01]  /*29e0*/  FMUL.FTZ R11, R11, c[0x0][0x320] ;  /* 0x0000c8000b0b7a20 */ /* 0x000fe20000410000 */
[----:B------:R-:W-:Y:S01]  /*29f0*/  MUFU.TANH R102, R9 ;  /* 0x0000000900667308 */ /* 0x000fe20000002400 */
[----:B------:R-:W-:-:S07]  /*2a00*/  FMUL.FTZ R4, R8, c[0x0][0x320] ;  /* 0x0000c80008047a20 */ /* 0x000fce0000410000 */
[----:B------:R-:W-:Y:S03]  /*2a10*/  MUFU.TANH R146, R10 ;  /* 0x0000000a00927308 */ /* 0x000fe60000002400 */
[----:B-----5:R-:W-:Y:S05]  /*2a20*/  HMMA.16816.F32.BF16 R24, R220, R30, R24 ;  /* 0x0000001edc18723c */ /* 0x020fea0000041818 */
[----:B------:R5:W-:Y:S04]  /*2a30*/  MUFU.TANH R168, R11 ;  /* 0x0000000b00a87308 */ /* 0x000be80000002400 */
[----:B------:R-:W-:-:S02]  /*2a40*/  FMUL.FTZ R32, R32, c[0x0][0x320] ;  /* 0x0000c80020207a20 */ /* 0x000fc40000410000 */
[----:B------:R-:W-:Y:S02]  /*2a50*/  FMUL.FTZ R33, R33, c[0x0][0x320] ;  /* 0x0000c80021217a20 */ /* 0x000fe40000410000 */
[----:B------:R1:W1:Y:S01]  /*2a60*/  MUFU.TANH R144, R4 ;  /* 0x0000000400907308 */ /* 0x0002620000002400 */
[----:B------:R-:W-:Y:S02]  /*2a70*/  FMUL.FTZ R34, R34, c[0x0][0x320] ;  /* 0x0000c80022227a20 */ /* 0x000fe40000410000 */
[----:B------:R-:W-:Y:S01]  /*2a80*/  FMUL.FTZ R35, R35, c[0x0][0x320] ;  /* 0x0000c80023237a20 */ /* 0x000fe20000410000 */
[----:B-----5:R-:W-:Y:S01]  /*2a90*/  HMMA.16816.F32.BF16 R8, R220, R28, R44 ;  /* 0x0000001cdc08723c */ /* 0x020fe2000004182c */
[----:B------:R5:W2:Y:S03]  /*2aa0*/  LDSM.16.M88.4 R44, [R3+0x1a900] ;  /* 0x01a90000032c783b */ /* 0x000aa60000000200 */
[----:B------:R-:W-:Y:S01]  /*2ab0*/  MUFU.TANH R32, R32 ;  /* 0x0000002000207308 */ /* 0x000fe20000002400 */
[----:B------:R-:W-:-:S04]  /*2ac0*/  DEPBAR.LE SB0, 0x2 ;  /* 0x000080800000791a */ /* 0x000fc80000000000 */
[----:B-1----:R-:W-:Y:S03]  /*2ad0*/  HMMA.16816.F32.BF16 R4, R224, R56, R12 ;  /* 0x00000038e004723c */ /* 0x002fe6000004180c */
[----:B------:R-:W-:Y:S05]  /*2ae0*/  MUFU.TANH R33, R33 ;  /* 0x0000002100217308 */ /* 0x000fea0000002400 */
[----:B------:R-:W-:Y:S03]  /*2af0*/  HMMA.16816.F32.BF16 R12, R216, R50, R64 ;  /* 0x00000032d80c723c */ /* 0x000fe60000041840 */
[----:B------:R1:W1:Y:S01]  /*2b00*/  MUFU.TANH R50, R22 ;  /* 0x0000001600327308 */ /* 0x0002620000002400 */
[----:B-----5:R-:W-:-:S04]  /*2b10*/  SHF.R.S32.HI R3, RZ, 0x1f, R124 ;  /* 0x0000001fff037819 */ /* 0x020fc8000001147c */
[----:B------:R-:W-:Y:S03]  /*2b20*/  HMMA.16816.F32.BF16 R16, R224, R36, R8 ;  /* 0x00000024e010723c */ /* 0x000fe60000041808 */
[----:B------:R-:W-:Y:S01]  /*2b30*/  MUFU.TANH R34, R34 ;  /* 0x0000002200227308 */ /* 0x000fe20000002400 */
[----:B------:R-:W-:-:S04]  /*2b40*/  LEA.HI R125, R3, R124, RZ, 0x2 ;  /* 0x0000007c037d7211 */ /* 0x000fc800078f10ff */
[----:B------:R-:W-:Y:S01]  /*2b50*/  FMUL.FTZ R4, R4, c[0x0][0x320] ;  /* 0x0000c80004047a20 */ /* 0x000fe20000410000 */
[----:B------:R-:W-:Y:S01]  /*2b60*/  LOP3.LUT R3, R125, 0x7ffffffc, RZ, 0xc0, !PT ;  /* 0x7ffffffc7d037812 */ /* 0x000fe200078ec0ff */
[----:B-1----:R-:W-:Y:S01]  /*2b70*/  HMMA.16816.F32.BF16 R20, R220, R52, R40 ;  /* 0x00000034dc14723c */ /* 0x002fe20000041828 */
[----:B------:R-:W-:Y:S01]  /*2b80*/  FMUL.FTZ R6, R6, c[0x0][0x320] ;  /* 0x0000c80006067a20 */ /* 0x000fe20000410000 */
[----:B------:R1:W5:Y:S01]  /*2b90*/  MUFU.TANH R48, R4 ;  /* 0x0000000400307308 */ /* 0x0003620000002400 */
[----:B------:R-:W-:Y:S01]  /*2ba0*/  FMUL.FTZ R7, R7, c[0x0][0x320] ;  /* 0x0000c80007077a20 */ /* 0x000fe20000410000 */
[----:B------:R-:W-:Y:S01]  /*2bb0*/  STL [R1+0x48], R125 ;  /* 0x0000487d01007387 */ /* 0x000fe20000100800 */
[----:B------:R-:W-:-:S03]  /*2bc0*/  FMUL.FTZ R5, R5, c[0x0][0x320] ;  /* 0x0000c80005057a20 */ /* 0x000fc60000410000 */
[----:B------:R-:W-:Y:S02]  /*2bd0*/  HMMA.16816.F32.BF16 R28, R220, R54, R12 ;  /* 0x00000036dc1c723c */ /* 0x000fe4000004180c */
[----:B------:R3:W-:Y:S04]  /*2be0*/  MUFU.TANH R40, R6 ;  /* 0x0000000600287308 */ /* 0x0007e80000002400 */
[----:B------:R-:W-:Y:S02]  /*2bf0*/  FMUL.FTZ R16, R16, c[0x0][0x320] ;  /* 0x0000c80010107a20 */ /* 0x000fe40000410000 */
[----:B------:R-:W-:Y:S01]  /*2c00*/  HMMA.16816.F32.BF16 R12, R224, R38, R24 ;  /* 0x00000026e00c723c */ /* 0x000fe20000041818 */
[----:B------:R-:W-:Y:S01]  /*2c10*/  FMUL.FTZ R17, R17, c[0x0][0x320] ;  /* 0x0000c80011117a20 */ /* 0x000fe20000410000 */
[----:B------:R3:W-:Y:S01]  /*2c20*/  MUFU.TANH R36, R7 ;  /* 0x0000000700247308 */ /* 0x0007e20000002400 */
[----:B-1----:R-:W-:-:S02]  /*2c30*/  IMAD.IADD R4, R124, 0x1, -R3 ;  /* 0x000000017c047824 */ /* 0x002fc400078e0a03 */
[----:B------:R-:W-:Y:S02]  /*2c40*/  IMAD.U32 R3, RZ, RZ, UR5 ;  /* 0x00000005ff037e24 */ /* 0x000fe4000f8e00ff */
[----:B------:R-:W-:Y:S01]  /*2c50*/  FMUL.FTZ R18, R18, c[0x0][0x320] ;  /* 0x0000c80012127a20 */ /* 0x000fe20000410000 */
[----:B--2---:R-:W-:Y:S01]  /*2c60*/  HMMA.16816.F32.BF16 R8, R224, R44, R20 ;  /* 0x0000002ce008723c */ /* 0x004fe20000041814 */
[----:B------:R-:W-:Y:S01]  /*2c70*/  IMAD R3, R4, -0x2, R3 ;  /* 0xfffffffe04037824 */ /* 0x000fe200078e0203 */
[----:B------:R1:W2:Y:S01]  /*2c80*/  MUFU.TANH R41, R5 ;  /* 0x0000000500297308 */ /* 0x0002a20000002400 */
[----:B------:R-:W-:-:S03]  /*2c90*/  FMUL.FTZ R19, R19, c[0x0][0x320] ;  /* 0x0000c80013137a20 */ /* 0x000fc60000410000 */
[C---:B------:R-:W-:Y:S02]  /*2ca0*/  ISETP.GT.AND P6, PT, R3.reuse, RZ, PT ;  /* 0x000000ff0300720c */ /* 0x040fe40003fc4270 */
[C---:B------:R-:W-:Y:S01]  /*2cb0*/  ISETP.GT.AND P5, PT, R3.reuse, 0x1, PT ;  /* 0x000000010300780c */ /* 0x040fe20003fa4270 */
[----:B------:R-:W-:Y:S01]  /*2cc0*/  HMMA.16816.F32.BF16 R28, R224, R46, R28 ;  /* 0x0000002ee01c723c */ /* 0x000fe2000004181c */
[----:B------:R-:W-:Y:S01]  /*2cd0*/  ISETP.GT.AND P1, PT, R3, 0x8, PT ;  /* 0x000000080300780c */ /* 0x000fe20003f24270 */
[----:B------:R-:W2:Y:S01]  /*2ce0*/  MUFU.TANH R16, R16 ;  /* 0x0000001000107308 */ /* 0x000ea20000002400 */
[----:B---3--:R-:W-:Y:S02]  /*2cf0*/  FSEL R6, R105, -INF , P6 ;  /* 0xff80000069067808 */ /* 0x008fe40003000000 */
[----:B------:R-:W-:Y:S02]  /*2d00*/  FSEL R7, R104, -INF , P5 ;  /* 0xff80000068077808 */ /* 0x000fe40002800000 */
[----:B------:R-:W-:-:S02]  /*2d10*/  FMUL.FTZ R20, R15, c[0x0][0x320] ;  /* 0x0000c8000f147a20 */ /* 0x000fc40000410000 */
[----:B------:R-:W-:Y:S01]  /*2d20*/  FMNMX.FTZ R4, R6, R7, !PT ;  /* 0x0000000706047209 */ /* 0x000fe20007810000 */
[----:B-1----:R-:W-:Y:S01]  /*2d30*/  FMUL.FTZ R5, R14, c[0x0][0x320] ;  /* 0x0000c8000e057a20 */ /* 0x002fe20000410000 */
[----:B------:R-:W-:Y:S01]  /*2d40*/  FSEL R14, R87, -INF , P1 ;  /* 0xff800000570e7808 */ /* 0x000fe20000800000 */
[----:B------:R-:W-:Y:S01]  /*2d50*/  FMUL.FTZ R13, R13, c[0x0][0x320] ;  /* 0x0000c8000d0d7a20 */ /* 0x000fe20000410000 */
[----:B------:R-:W1:Y:S01]  /*2d60*/  MUFU.TANH R35, R35 ;  /* 0x0000002300237308 */ /* 0x000e620000002400 */
[----:B------:R-:W-:Y:S02]  /*2d70*/  FMUL.FTZ R12, R12, c[0x0][0x320] ;  /* 0x0000c8000c0c7a20 */ /* 0x000fe40000410000 */
[----:B------:R-:W-:Y:S01]  /*2d80*/  FMUL.FTZ R25, R10, c[0x0][0x320] ;  /* 0x0000c8000a197a20 */ /* 0x000fe20000410000 */
[----:B------:R-:W-:Y:S01]  /*2d90*/  FSEL R10, R99, -INF , P6 ;  /* 0xff800000630a7808 */ /* 0x000fe20003000000 */
[----:B------:R-:W-:Y:S01]  /*2da0*/  FMUL.FTZ R22, R8, c[0x0][0x320] ;  /* 0x0000c80008167a20 */ /* 0x000fe20000410000 */
[----:B------:R-:W-:Y:S01]  /*2db0*/  ISETP.GT.AND P6, PT, R3, 0x9, PT ;  /* 0x000000090300780c */ /* 0x000fe20003fc4270 */
[----:B------:R-:W-:Y:S01]  /*2dc0*/  FMUL.FTZ R26, R11, c[0x0][0x320] ;  /* 0x0000c8000b1a7a20 */ /* 0x000fe20000410000 */
[----:B------:R-:W-:Y:S01]  /*2dd0*/  FSEL R8, R97, -INF , P1 ;  /* 0xff80000061087808 */ /* 0x000fe20000800000 */
[----:B------:R-:W-:Y:S01]  /*2de0*/  FMUL.FTZ R23, R9, c[0x0][0x320] ;  /* 0x0000c80009177a20 */ /* 0x000fe20000410000 */
[----:B------:R-:W-:Y:S01]  /*2df0*/  FSEL R11, R98, -INF , P5 ;  /* 0xff800000620b7808 */ /* 0x000fe20002800000 */
[----:B------:R-:W-:Y:S01]  /*2e00*/  MUFU.TANH R24, R13 ;  /* 0x0000000d00187308 */ /* 0x000fe20000002400 */
[----:B------:R-:W-:Y:S01]  /*2e10*/  ISETP.GT.AND P5, PT, R3, 0x10, PT ;  /* 0x000000100300780c */ /* 0x000fe20003fa4270 */
[----:B------:R-:W-:Y:S01]  /*2e20*/  FMUL.FTZ R28, R28, c[0x0][0x320] ;  /* 0x0000c8001c1c7a20 */ /* 0x000fe20000410000 */
[----:B------:R-:W-:Y:S01]  /*2e30*/  FSEL R9, R96, -INF , P6 ;  /* 0xff80000060097808 */ /* 0x000fe20003000000 */
[----:B------:R-:W-:Y:S01]  /*2e40*/  FMUL.FTZ R29, R29, c[0x0][0x320] ;  /* 0x0000c8001d1d7a20 */ /* 0x000fe20000410000 */
[----:B------:R-:W-:Y:S01]  /*2e50*/  FMNMX.FTZ R4, R8, R4, !PT ;  /* 0x0000000408047209 */ /* 0x000fe20007810000 */
[----:B------:R-:W-:Y:S01]  /*2e60*/  FMUL.FTZ R30, R30, c[0x0][0x320] ;  /* 0x0000c8001e1e7a20 */ /* 0x000fe20000410000 */
[----:B------:R-:W-:Y:S01]  /*2e70*/  ISETP.GT.AND P1, PT, R3, 0x11, PT ;  /* 0x000000110300780c */ /* 0x000fe20003f24270 */
[----:B------:R3:W-:Y:S01]  /*2e80*/  MUFU.TANH R13, R5 ;  /* 0x00000005000d7308 */ /* 0x0007e20000002400 */
[----:B------:R-:W-:-:S02]  /*2e90*/  FSEL R44, R85, -INF , P5 ;  /* 0xff800000552c7808 */ /* 0x000fc40002800000 */
[----:B------:R-:W-:Y:S02]  /*2ea0*/  FMNMX.FTZ R4, R9, R4, !PT ;  /* 0x0000000409047209 */ /* 0x000fe40007810000 */
[----:B------:R-:W-:Y:S02]  /*2eb0*/  FSEL R15, R86, -INF , P6 ;  /* 0xff800000560f7808 */ /* 0x000fe40003000000 */
[----:B------:R-:W-:Y:S01]  /*2ec0*/  ISETP.GT.AND P6, PT, R3, 0x18, PT ;  /* 0x000000180300780c */ /* 0x000fe20003fc4270 */
[----:B------:R-:W1:Y:S01]  /*2ed0*/  MUFU.TANH R17, R17 ;  /* 0x0000001100117308 */ /* 0x000e620000002400 */
[----:B----4-:R-:W-:Y:S02]  /*2ee0*/  FSEL R45, R84, -INF , P1 ;  /* 0xff800000542d7808 */ /* 0x010fe40000800000 */
[----:B------:R-:W-:Y:S02]  /*2ef0*/  FMNMX.FTZ R4, R44, R4, !PT ;  /* 0x000000042c047209 */ /* 0x000fe40007810000 */
[----:B------:R-:W-:-:S02]  /*2f00*/  FSEL R64, R81, -INF , P5 ;  /* 0xff80000051407808 */ /* 0x000fc40002800000 */
[----:B------:R-:W-:Y:S01]  /*2f10*/  ISETP.GT.AND P5, PT, R3, 0x19, PT ;  /* 0x000000190300780c */ /* 0x000fe20003fa4270 */
[----:B------:R-:W4:Y:S01]  /*2f20*/  MUFU.TANH R18, R18 ;  /* 0x0000001200127308 */ /* 0x000f220000002400 */
[----:B------:R-:W-:Y:S02]  /*2f30*/  FSEL R46, R75, -INF , P6 ;  /* 0xff8000004b2e7808 */ /* 0x000fe40003000000 */
[----:B------:R-:W-:Y:S02]  /*2f40*/  FMNMX.FTZ R4, R45, R4, !PT ;  /* 0x000000042d047209 */ /* 0x000fe40007810000 */
[----:B------:R-:W-:Y:S02]  /*2f50*/  FSEL R66, R80, -INF , P1 ;  /* 0xff80000050427808 */ /* 0x000fe40000800000 */
[----:B------:R-:W-:Y:S01]  /*2f60*/  ISETP.GT.AND P1, PT, R3, 0x20, PT ;  /* 0x000000200300780c */ /* 0x000fe20003f24270 */
[----:B------:R-:W1:Y:S01]  /*2f70*/  MUFU.TANH R21, R12 ;  /* 0x0000000c00157308 */ /* 0x000e620000002400 */
[----:B------:R-:W-:-:S02]  /*2f80*/  FSEL R47, R74, -INF , P5 ;  /* 0xff8000004a2f7808 */ /* 0x000fc40002800000 */
[----:B------:R-:W-:Y:S02]  /*2f90*/  FMNMX.FTZ R4, R46, R4, !PT ;  /* 0x000000042e047209 */ /* 0x000fe40007810000 */
[----:B------:R-:W-:Y:S02]  /*2fa0*/  FSEL R65, R73, -INF , P6 ;  /* 0xff80000049417808 */ /* 0x000fe40003000000 */
[----:B------:R-:W-:Y:S01]  /*2fb0*/  ISETP.GT.AND P6, PT, R3, 0x21, PT ;  /* 0x000000210300780c */ /* 0x000fe20003fc4270 */
[----:B------:R-:W1:Y:S01]  /*2fc0*/  MUFU.TANH R19, R19 ;  /* 0x0000001300137308 */ /* 0x000e620000002400 */
[----:B------:R-:W-:Y:S02]  /*2fd0*/  FSEL R144, R144, -INF , P1 ;  /* 0xff80000090907808 */ /* 0x000fe40000800000 */
[----:B------:R-:W-:Y:S02]  /*2fe0*/  FMNMX.FTZ R4, R47, R4, !PT ;  /* 0x000000042f047209 */ /* 0x000fe40007810000 */
[----:B---3--:R-:W-:-:S02]  /*2ff0*/  FMNMX.FTZ R5, R10, R11, !PT ;  /* 0x0000000b0a057209 */ /* 0x008fc40007810000 */
[----:B------:R-:W-:Y:S01]  /*3000*/  FSEL R67, R72, -INF , P5 ;  /* 0xff80000048437808 */ /* 0x000fe20002800000 */
[----:B------:R-:W3:Y:S01]  /*3010*/  MUFU.TANH R20, R20 ;  /* 0x0000001400147308 */ /* 0x000ee20000002400 */
[----:B------:R-:W-:Y:S02]  /*3020*/  ISETP.GT.AND P5, PT, R3, 0x28, PT ;  /* 0x000000280300780c */ /* 0x000fe40003fa4270 */
[----:B------:R-:W-:Y:S02]  /*3030*/  FSEL R102, R102, -INF , P6 ;  /* 0xff80000066667808 */ /* 0x000fe40003000000 */
[----:B------:R-:W-:Y:S02]  /*3040*/  FMNMX.FTZ R4, R144, R4, !PT ;  /* 0x0000000490047209 */ /* 0x000fe40007810000 */
[----:B------:R-:W-:Y:S01]  /*3050*/  FMNMX.FTZ R5, R14, R5, !PT ;  /* 0x000000050e057209 */ /* 0x000fe20007810000 */
[----:B------:R-:W-:Y:S01]  /*3060*/  MUFU.TANH R22, R22 ;  /* 0x0000001600167308 */ /* 0x000fe20000002400 */
[----:B------:R-:W-:-:S02]  /*3070*/  FSEL R146, R146, -INF , P1 ;  /* 0xff80000092927808 */ /* 0x000fc40000800000 */
[----:B------:R-:W-:Y:S02]  /*3080*/  ISETP.GT.AND P1, PT, R3, 0x29, PT ;  /* 0x000000290300780c */ /* 0x000fe40003f24270 */
[----:B------:R-:W-:Y:S02]  /*3090*/  FSEL R145, R145, -INF , P5 ;  /* 0xff80000091917808 */ /* 0x000fe40002800000 */
[----:B------:R-:W-:Y:S01]  /*30a0*/  FMNMX.FTZ R4, R102, R4, !PT ;  /* 0x0000000466047209 */ /* 0x000fe20007810000 */
[----:B------:R-:W1:Y:S01]  /*30b0*/  MUFU.TANH R12, R25 ;  /* 0x00000019000c7308 */ /* 0x000e620000002400 */
[----:B------:R-:W-:Y:S02]  /*30c0*/  FMNMX.FTZ R5, R15, R5, !PT ;  /* 0x000000050f057209 */ /* 0x000fe40007810000 */
[----:B------:R-:W-:Y:S02]  /*30d0*/  FSEL R168, R168, -INF , P6 ;  /* 0xff800000a8a87808 */ /* 0x000fe40003000000 */
[----:B------:R-:W-:-:S02]  /*30e0*/  ISETP.GT.AND P6, PT, R3, 0x30, PT ;  /* 0x000000300300780c */ /* 0x000fc40003fc4270 */
[----:B------:R-:W-:Y:S01]  /*30f0*/  FSEL R101, R101, -INF , P1 ;  /* 0xff80000065657808 */ /* 0x000fe20000800000 */
[----:B------:R-:W-:Y:S01]  /*3100*/  MUFU.TANH R28, R28 ;  /* 0x0000001c001c7308 */ /* 0x000fe20000002400 */
[----:B------:R-:W-:Y:S02]  /*3110*/  FMNMX.FTZ R4, R145, R4, !PT ;  /* 0x0000000491047209 */ /* 0x000fe40007810000 */
[----:B------:R-:W-:Y:S02]  /*3120*/  FMNMX.FTZ R5, R64, R5, !PT ;  /* 0x0000000540057209 */ /* 0x000fe40007810000 */
[----:B------:R-:W-:Y:S01]  /*3130*/  FSEL R147, R50, -INF , P5 ;  /* 0xff80000032937808 */ /* 0x000fe20002800000 */
[----:B------:R-:W-:Y:S01]  /*3140*/  BAR.SYNC.DEFER_BLOCKING 0x0 ;  /* 0x0000000000007b1d */ /* 0x000fe20000010000 */
[----:B------:R-:W-:Y:S02]  /*3150*/  ISETP.GT.AND P5, PT, R3, 0x31, PT ;  /* 0x000000310300780c */ /* 0x000fe40003fa4270 */
[----:B-----5:R-:W-:-:S02]  /*3160*/  FSEL R191, R48, -INF , P6 ;  /* 0xff80000030bf7808 */ /* 0x020fc40003000000 */
[----:B------:R-:W-:Y:S01]  /*3170*/  FMNMX.FTZ R4, R101, R4, !PT ;  /* 0x0000000465047209 */ /* 0x000fe20007810000 */
[----:B------:R-:W-:Y:S01]  /*3180*/  MUFU.TANH R30, R30 ;  /* 0x0000001e001e7308 */ /* 0x000fe20000002400 */
[----:B------:R-:W-:Y:S02]  /*3190*/  FMNMX.FTZ R5, R66, R5, !PT ;  /* 0x0000000542057209 */ /* 0x000fe40007810000 */
[----:B------:R-:W-:Y:S02]  /*31a0*/  FSEL R169, R49, -INF , P1 ;  /* 0xff80000031a97808 */ /* 0x000fe40000800000 */
[----:B------:R-:W-:Y:S02]  /*31b0*/  ISETP.GT.AND P1, PT, R3, 0x38, PT ;  /* 0x000000380300780c */ /* 0x000fe40003f24270 */
[----:B--2---:R-:W-:Y:S02]  /*31c0*/  FSEL R188, R41, -INF , P5 ;  /* 0xff80000029bc7808 */ /* 0x004fe40002800000 */
[----:B------:R-:W-:-:S02]  /*31d0*/  FMNMX.FTZ R4, R191, R4, !PT ;  /* 0x00000004bf047209 */ /* 0x000fc40007810000 */
[----:B------:R-:W-:Y:S02]  /*31e0*/  FMNMX.FTZ R5, R65, R5, !PT ;  /* 0x0000000541057209 */ /* 0x000fe40007810000 */
[----:B------:R-:W-:Y:S02]  /*31f0*/  FSEL R229, R40, -INF , P6 ;  /* 0xff80000028e57808 */ /* 0x000fe40003000000 */
[----:B------:R-:W-:Y:S02]  /*3200*/  ISETP.GT.AND P6, PT, R3, 0x39, PT ;  /* 0x000000390300780c */ /* 0x000fe40003fc4270 */
[----:B------:R-:W-:Y:S01]  /*3210*/  FSEL R190, R32, -INF , P1 ;  /* 0xff80000020be7808 */ /* 0x000fe20000800000 */
[----:B------:R-:W-:Y:S01]  /*3220*/  LDSM.16.MT88.4 R40, [R233+0x3100] ;  /* 0x00310000e928783b */ /* 0x000fe20000004200 */
        /* <DEDUP_REMOVED lines=11> */
[----:B------:R-:W-:Y:S01]  /*32e0*/  FMNMX.FTZ R100, R189, R4, !PT ;  /* 0x00000004bd647209 */ /* 0x000fe20007810000 */
[----:B------:R2:W5:Y:S01]  /*32f0*/  MUFU.TANH R16, R23 ;  /* 0x0000001700107308 */ /* 0x0005620000002400 */
[----:B------:R-:W-:Y:S02]  /*3300*/  FMNMX.FTZ R5, R168, R5, !PT ;  /* 0x00000005a8057209 */ /* 0x000fe40007810000 */
[----:B-1----:R-:W-:Y:S02]  /*3310*/  FSEL R230, R35, -INF , P6 ;  /* 0xff80000023e67808 */ /* 0x002fe40003000000 */
[----:B------:R-:W-:Y:S01]  /*3320*/  ISETP.GT.AND P6, PT, R3, 0x48, PT ;  /* 0x000000480300780c */ /* 0x000fe20003fc4270 */
[----:B------:R-:W-:Y:S01]  /*3330*/  LDSM.16.MT88.4 R32, [R103+0x3100] ;  /* 0x003100006720783b */ /* 0x000fe20000004200 */
[----:B------:R-:W-:-:S02]  /*3340*/  FSEL R244, R17, -INF , P1 ;  /* 0xff80000011f47808 */ /* 0x000fc40000800000 */
[----:B------:R-:W-:Y:S02]  /*3350*/  FMNMX.FTZ R100, R246, R100, !PT ;  /* 0x00000064f6647209 */ /* 0x000fe40007810000 */
[----:B------:R-:W-:Y:S02]  /*3360*/  FMNMX.FTZ R4, R147, R5, !PT ;  /* 0x0000000593047209 */ /* 0x000fe40007810000 */
[----:B----4-:R-:W-:Y:S01]  /*3370*/  FSEL R249, R18, -INF , P5 ;  /* 0xff80000012f97808 */ /* 0x010fe20002800000 */
[----:B------:R-:W1:Y:S01]  /*3380*/  MUFU.TANH R5, R29 ;  /* 0x0000001d00057308 */ /* 0x000e620000002400 */
        /* <DEDUP_REMOVED lines=10> */
[----:B---3--:R-:W-:Y:S02]  /*3430*/  FSEL R245, R20, -INF , P5 ;  /* 0xff80000014f57808 */ /* 0x008fe40002800000 */
[----:B------:R-:W-:Y:S02]  /*3440*/  FSEL R161, R12, -INF , P1 ;  /* 0xff8000000ca17808 */ /* 0x000fe40000800000 */
[----:B------:R-:W-:Y:S01]  /*3450*/  FSEL R240, R22, -INF , P1 ;  /* 0xff80000016f07808 */ /* 0x000fe20000800000 */
[----:B------:R3:W4:Y:S01]  /*3460*/  MUFU.TANH R12, R26 ;  /* 0x0000001a000c7308 */ /* 0x0007220000002400 */
[C---:B------:R-:W-:Y:S01]  /*3470*/  ISETP.GT.AND P6, PT, R3.reuse, 0x51, PT ;  /* 0x000000510300780c */ /* 0x040fe20003fc4270 */
[----:B--2---:R-:W-:Y:S01]  /*3480*/  LDSM.16.MT88.4 R20, [R2+0x100] ;  /* 0x000100000214783b */ /* 0x004fe20000004200 */
[----:B------:R-:W-:-:S02]  /*3490*/  ISETP.GT.AND P5, PT, R3, 0x58, PT ;  /* 0x000000580300780c */ /* 0x000fc40003fa4270 */
[----:B------:R-:W-:Y:S02]  /*34a0*/  ISETP.GT.AND P1, PT, R3, 0x59, PT ;  /* 0x000000590300780c */ /* 0x000fe40003f24270 */
[----:B------:R-:W-:Y:S02]  /*34b0*/  FMNMX.FTZ R100, R241, R100, !PT ;  /* 0x00000064f1647209 */ /* 0x000fe40007810000 */
[----:B------:R-:W-:Y:S02]  /*34c0*/  FMNMX.FTZ R3, R228, R4, !PT ;  /* 0x00000004e4037209 */ /* 0x000fe40007810000 */
[----:B-----5:R-:W-:Y:S02]  /*34d0*/  FSEL R162, R16, -INF , P6 ;  /* 0xff80000010a27808 */ /* 0x020fe40003000000 */
[----:B------:R-:W-:Y:S01]  /*34e0*/  FMNMX.FTZ R100, R240, R100, !PT ;  /* 0x00000064f0647209 */ /* 0x000fe20007810000 */
[----:B------:R-:W-:Y:S01]  /*34f0*/  LDSM.16.MT88.4 R16, [R2+0x3100] ;  /* 0x003100000210783b */ /* 0x000fe20000004200 */
[----:B------:R-:W-:-:S02]  /*3500*/  FMNMX.FTZ R3, R231, R3, !PT ;  /* 0x00000003e7037209 */ /* 0x000fc40007810000 */
[----:B------:R-:W-:Y:S01]  /*3510*/  FSEL R178, R28, -INF , P5 ;  /* 0xff8000001cb27808 */ /* 0x000fe20002800000 */
[----:B---3--:R-:W-:Y:S01]  /*3520*/  LDSM.16.MT88.4 R24, [R0+0x100] ;  /* 0x000100000018783b */ /* 0x008fe20000004200 */
[----:B------:R-:W-:Y:S02]  /*3530*/  FMNMX.FTZ R100, R162, R100, !PT ;  /* 0x00000064a2647209 */ /* 0x000fe40007810000 */
[----:B------:R-:W-:Y:S02]  /*3540*/  FMNMX.FTZ R3, R230, R3, !PT ;  /* 0x00000003e6037209 */ /* 0x000fe40007810000 */
[----:B-1----:R-:W-:Y:S01]  /*3550*/  FSEL R236, R5, -INF , P1 ;  /* 0xff80000005ec7808 */ /* 0x002fe20000800000 */
[----:B------:R-:W-:Y:S01]  /*3560*/  FMUL.FTZ R5, R31, c[0x0][0x320] ;  /* 0x0000c8001f057a20 */ /* 0x000fe20000410000 */
[----:B------:R-:W-:Y:S02]  /*3570*/  FMNMX.FTZ R100, R178, R100, !PT ;  /* 0x00000064b2647209 */ /* 0x000fe40007810000 */
[----:B------:R-:W-:-:S02]  /*3580*/  FMNMX.FTZ R3, R249, R3, !PT ;  /* 0x00000003f9037209 */ /* 0x000fc40007810000 */
[----:B------:R-:W-:Y:S01]  /*3590*/  FMNMX.FTZ R100, R236, R100, !PT ;  /* 0x00000064ec647209 */ /* 0x000fe20007810000 */
[----:B------:R-:W1:Y:S01]  /*35a0*/  MUFU.TANH R5, R5 ;  /* 0x0000000500057308 */ /* 0x000e620000002400 */
[----:B------:R-:W-:Y:S02]  /*35b0*/  FMNMX.FTZ R3, R248, R3, !PT ;  /* 0x00000003f8037209 */ /* 0x000fe40007810000 */
[----:B----4-:R-:W-:Y:S01]  /*35c0*/  FSEL R179, R12, -INF , P6 ;  /* 0xff8000000cb37808 */ /* 0x010fe20003000000 */
[----:B------:R-:W2:Y:S01]  /*35d0*/  SHFL.BFLY PT, R4, R100, 0x2, 0x1f ;  /* 0x0c401f0064047f89 */ /* 0x000ea200000e0000 */
[----:B------:R-:W-:Y:S02]  /*35e0*/  FMNMX.FTZ R3, R247, R3, !PT ;  /* 0x00000003f7037209 */ /* 0x000fe40007810000 */
[----:B------:R-:W-:Y:S02]  /*35f0*/  FSEL R170, R30, -INF , P5 ;  /* 0xff8000001eaa7808 */ /* 0x000fe40002800000 */
[----:B------:R-:W-:Y:S01]  /*3600*/  FMNMX.FTZ R3, R245, R3, !PT ;  /* 0x00000003f5037209 */ /* 0x000fe20007810000 */
[----:B------:R-:W-:Y:S03]  /*3610*/  LDSM.16.MT88.4 R28, [R233+0x100] ;  /* 0x00010000e91c783b */ /* 0x000fe60000004200 */
[----:B------:R-:W-:-:S02]  /*3620*/  FMNMX.FTZ R3, R161, R3, !PT ;  /* 0x00000003a1037209 */ /* 0x000fc40007810000 */
[----:B-1----:R-:W-:Y:S02]  /*3630*/  FSEL R252, R5, -INF , P1 ;  /* 0xff80000005fc7808 */ /* 0x002fe40000800000 */
[----:B------:R-:W-:-:S04]  /*3640*/  FMNMX.FTZ R3, R179, R3, !PT ;  /* 0x00000003b3037209 */ /* 0x000fc80007810000 */
[----:B------:R-:W-:-:S04]  /*3650*/  FMNMX.FTZ R3, R170, R3, !PT ;  /* 0x00000003aa037209 */ /* 0x000fc80007810000 */
[----:B------:R-:W-:Y:S02]  /*3660*/  FMNMX.FTZ R3, R252, R3, !PT ;  /* 0x00000003fc037209 */ /* 0x000fe40007810000 */
[----:B--2---:R-:W-:-:S03]  /*3670*/  FMNMX.FTZ R100, R100, R4, !PT ;  /* 0x0000000464647209 */ /* 0x004fc60007810000 */
        /* <DEDUP_REMOVED lines=16> */
[----:B------:R1:W-:Y:S02]  /*3780*/  MUFU.EX2 R171, R4 ;  /* 0x0000000400ab7308 */ /* 0x0003e40000000800 */
[----:B-1----:R-:W-:-:S06]  /*3790*/  FFMA.FTZ R4, R8, c[0x0][0x2d0], -R13 ;  /* 0x0000b40008047a23 */ /* 0x002fcc000001080d */
[----:B------:R1:W-:Y:S02]  /*37a0*/  MUFU.EX2 R176, R4 ;  /* 0x0000000400b07308 */ /* 0x0003e40000000800 */
[----:B-1----:R-:W-:-:S06]  /*37b0*/  FFMA.FTZ R4, R9, c[0x0][0x2d0], -R13 ;  /* 0x0000b40009047a23 */ /* 0x002fcc000001080d */
[----:B------:R1:W2:Y:S02]  /*37c0*/  MUFU.EX2 R239, R4 ;  /* 0x0000000400ef7308 */ /* 0x0002a40000000800 */
[----:B-1----:R-:W-:Y:S01]  /*37d0*/  FFMA.FTZ R4, R10, c[0x0][0x2d0], -R12 ;  /* 0x0000b4000a047a23 */ /* 0x002fe2000001080c */
[----:B--2---:R-:W-:-:S05]  /*37e0*/  F2FP.BF16.PACK_AB R6, R239, R176 ;  /* 0x000000b0ef06723e */ /* 0x004fca00000010ff */
[----:B------:R1:W-:Y:S02]  /*37f0*/  MUFU.EX2 R163, R4 ;  /* 0x0000000400a37308 */ /* 0x0003e40000000800 */
[--C-:B-1----:R-:W-:Y:S02]  /*3800*/  FFMA.FTZ R4, R11, c[0x0][0x2d0], -R12.reuse ;  /* 0x0000b4000b047a23 */ /* 0x102fe4000001080c */
[----:B------:R-:W1:Y:S04]  /*3810*/  LDSM.16.MT88.4 R8, [R2+0x6100] ;  /* 0x006100000208783b */ /* 0x000e680000004200 */
[----:B------:R2:W3:Y:S02]  /*3820*/  MUFU.EX2 R177, R4 ;  /* 0x0000000400b17308 */ /* 0x0004e40000000800 */
[----:B--2---:R-:W-:Y:S01]  /*3830*/  FFMA.FTZ R4, R14, c[0x0][0x2d0], -R12 ;  /* 0x0000b4000e047a23 */ /* 0x004fe2000001080c */
[----:B---3--:R-:W-:-:S05]  /*3840*/  F2FP.BF16.PACK_AB R5, R177, R163 ;  /* 0x000000a3b105723e */ /* 0x008fca00000010ff */
[----:B------:R2:W-:Y:S02]  /*3850*/  MUFU.EX2 R172, R4 ;  /* 0x0000000400ac7308 */ /* 0x0005e40000000800 */
[----:B--2---:R-:W-:-:S06]  /*3860*/  FFMA.FTZ R4, R15, c[0x0][0x2d0], -R12 ;  /* 0x0000b4000f047a23 */ /* 0x004fcc000001080c */
[----:B------:R2:W3:Y:S02]  /*3870*/  MUFU.EX2 R14, R4 ;  /* 0x00000004000e7308 */ /* 0x0004e40000000800 */
[----:B--2---:R-:W-:Y:S02]  /*3880*/  F2FP.BF16.PACK_AB R4, R171, R238 ;  /* 0x000000eeab04723e */ /* 0x004fe400000010ff */
[----:B---3--:R-:W-:-:S07]  /*3890*/  F2FP.BF16.PACK_AB R7, R14, R172 ;  /* 0x000000ac0e07723e */ /* 0x008fce00000010ff */
[C---:B------:R-:W-:Y:S08]  /*38a0*/  HMMA.16816.F32.BF16 R92, R4.reuse, R16, RZ ;  /* 0x00000010045c723c */ /* 0x040ff000000418ff */
[C---:B------:R-:W-:Y:S01]  /*38b0*/  HMMA.16816.F32.BF16 R76, R4.reuse, R18, RZ ;  /* 0x00000012044c723c */ /* 0x040fe200000418ff */
[----:B------:R-:W2:Y:S07]  /*38c0*/  LDSM.16.MT88.4 R16, [R0+0x3100] ;  /* 0x003100000010783b */ /* 0x000eae0000004200 */
[C---:B-1----:R-:W-:Y:S07]  /*38d0*/  HMMA.16816.F32.BF16 R56, R4.reuse, R8, RZ ;  /* 0x000000080438723c */ /* 0x042fee00000418ff */
[--C-:B------:R-:W-:Y:S01]  /*38e0*/  FFMA.FTZ R8, R44, c[0x0][0x2d0], -R13.reuse ;  /* 0x0000b4002c087a23 */ /* 0x100fe2000001080d */
[C---:B------:R-:W-:Y:S03]  /*38f0*/  HMMA.16816.F32.BF16 R104, R4.reuse, R28, RZ ;  /* 0x0000001c0468723c */ /* 0x040fe600000418ff */
[----:B------:R1:W-:Y:S05]  /*3900*/  MUFU.EX2 R15, R8 ;  /* 0x00000008000f7308 */ /* 0x0003ea0000000800 */
[C---:B------:R-:W-:Y:S01]  /*3910*/  HMMA.16816.F32.BF16 R80, R4.reuse, R30, RZ ;  /* 0x0000001e0450723c */ /* 0x040fe200000418ff */
[----:B------:R-:W3:Y:S07]  /*3920*/  LDSM.16.MT88.4 R28, [R233+0x6100] ;  /* 0x00610000e91c783b */ /* 0x000eee0000004200 */
[----:B------:R-:W-:Y:S01]  /*3930*/  HMMA.16816.F32.BF16 R96, R4, R32, RZ ;  /* 0x000000200460723c */ /* 0x000fe200000418ff */
[----:B-1----:R-:W-:-:S04]  /*3940*/  FFMA.FTZ R8, R45, c[0x0][0x2d0], -R13 ;  /* 0x0000b4002d087a23 */ /* 0x002fc8000001080d */
[----:B------:R1:W4:Y:S03]  /*3950*/  MUFU.EX2 R160, R8 ;  /* 0x0000000800a07308 */ /* 0x0003260000000800 */
[C---:B------:R-:W-:Y:S01]  /*3960*/  HMMA.16816.F32.BF16 R68, R4.reuse, R34, RZ ;  /* 0x000000220444723c */ /* 0x040fe200000418ff */
[----:B------:R-:W5:Y:S07]  /*3970*/  LDSM.16.MT88.4 R32, [R0+0x6100] ;  /* 0x006100000020783b */ /* 0x000f6e0000004200 */
[----:B------:R-:W-:Y:S01]  /*3980*/  HMMA.16816.F32.BF16 R108, R4, R20, RZ ;  /* 0x00000014046c723c */ /* 0x000fe200000418ff */
[----:B-1----:R-:W-:-:S07]  /*3990*/  FFMA.FTZ R8, R46, c[0x0][0x2d0], -R13 ;  /* 0x0000b4002e087a23 */ /* 0x002fce000001080d */
[C---:B------:R-:W-:Y:S01]  /*39a0*/  HMMA.16816.F32.BF16 R84, R4.reuse, R22, RZ ;  /* 0x000000160454723c */ /* 0x040fe200000418ff */
[----:B------:R-:W1:Y:S01]  /*39b0*/  LDSM.16.MT88.4 R20, [R103+0x6100] ;  /* 0x006100006714783b */ /* 0x000e620000004200 */
[----:B------:R2:W-:Y:S06]  /*39c0*/  MUFU.EX2 R174, R8 ;  /* 0x0000000800ae7308 */ /* 0x0005ec0000000800 */
[C---:B------:R-:W-:Y:S08]  /*39d0*/  HMMA.16816.F32.BF16 R112, R4.reuse, R36, RZ ;  /* 0x000000240470723c */ /* 0x040ff000000418ff */
[----:B------:R-:W-:Y:S01]  /*39e0*/  HMMA.16816.F32.BF16 R88, R4, R38, RZ ;  /* 0x000000260458723c */ /* 0x000fe200000418ff */
[----:B--2---:R-:W-:-:S04]  /*39f0*/  FFMA.FTZ R8, R47, c[0x0][0x2d0], -R13 ;  /* 0x0000b4002f087a23 */ /* 0x004fc8000001080d */
[----:B------:R2:W-:Y:S03]  /*3a00*/  MUFU.EX2 R180, R8 ;  /* 0x0000000800b47308 */ /* 0x0005e60000000800 */
[C---:B------:R-:W-:Y:S08]  /*3a10*/  HMMA.16816.F32.BF16 R36, R4.reuse, R16, RZ ;  /* 0x000000100424723c */ /* 0x040ff000000418ff */
[----:B------:R-:W-:Y:S01]  /*3a20*/  HMMA.16816.F32.BF16 R120, R4, R18, RZ ;  /* 0x000000120478723c */ /* 0x000fe200000418ff */
[----:B------:R-:W1:Y:S01]  /*3a30*/  LDSM.16.MT88.4 R16, [R2+0x3900] ;  /* 0x003900000210783b */ /* 0x000e620000004200 */
[----:B--2---:R-:W-:-:S06]  /*3a40*/  FFMA.FTZ R8, R64, c[0x0][0x2d0], -R12 ;  /* 0x0000b40040087a23 */ /* 0x004fcc000001080c */
[C---:B------:R-:W-:Y:S01]  /*3a50*/  HMMA.16816.F32.BF16 R72, R4.reuse, R24, RZ ;  /* 0x000000180448723c */ /* 0x040fe200000418ff */
[----:B------:R2:W-:Y:S07]  /*3a60*/  MUFU.EX2 R251, R8 ;  /* 0x0000000800fb7308 */ /* 0x0005ee0000000800 */
[C---:B------:R-:W-:Y:S01]  /*3a70*/  HMMA.16816.F32.BF16 R52, R4.reuse, R26, RZ ;  /* 0x0000001a0434723c */ /* 0x040fe200000418ff */
[----:B------:R-:W1:Y:S07]  /*3a80*/  LDSM.16.MT88.4 R24, [R2+0x900] ;  /* 0x000900000218783b */ /* 0x000e6e0000004200 */
[----:B------:R-:W-:Y:S01]  /*3a90*/  HMMA.16816.F32.BF16 R48, R4, R10, RZ ;  /* 0x0000000a0430723c */ /* 0x000fe200000418ff */
[----:B--2---:R-:W-:-:S04]  /*3aa0*/  FFMA.FTZ R8, R66, c[0x0][0x2d0], -R12 ;  /* 0x0000b40042087a23 */ /* 0x004fc8000001080c */
[----:B------:R2:W1:Y:S03]  /*3ab0*/  MUFU.EX2 R173, R8 ;  /* 0x0000000800ad7308 */ /* 0x0004660000000800 */
[C---:B------:R-:W-:Y:S08]  /*3ac0*/  HMMA.16816.F32.BF16 R60, R4.reuse, R40, RZ ;  /* 0x00000028043c723c */ /* 0x040ff000000418ff */
[----:B---3--:R-:W-:Y:S01]  /*3ad0*/  HMMA.16816.F32.BF16 R124, R4, R28, RZ ;  /* 0x0000001c047c723c */ /* 0x008fe200000418ff */
[----:B--2---:R-:W-:-:S07]  /*3ae0*/  FFMA.FTZ R8, R65, c[0x0][0x2d0], -R12 ;  /* 0x0000b40041087a23 */ /* 0x004fce000001080c */
[C---:B-----5:R-:W-:Y:S01]  /*3af0*/  HMMA.16816.F32.BF16 R128, R4.reuse, R32, RZ ;  /* 0x000000200480723c */ /* 0x060fe200000418ff */
[----:B------:R2:W-:Y:S07]  /*3b00*/  MUFU.EX2 R175, R8 ;  /* 0x0000000800af7308 */ /* 0x0005ee0000000800 */
[C---:B------:R-:W-:Y:S08]  /*3b10*/  HMMA.16816.F32.BF16 R40, R4.reuse, R42, RZ ;  /* 0x0000002a0428723c */ /* 0x040ff000000418ff */
[----:B-1----:R-:W-:Y:S01]  /*3b20*/  HMMA.16816.F32.BF16 R116, R4, R20, RZ ;  /* 0x000000140474723c */ /* 0x002fe200000418ff */
[----:B--2---:R-:W-:-:S04]  /*3b30*/  FFMA.FTZ R8, R67, c[0x0][0x2d0], -R12 ;  /* 0x0000b40043087a23 */ /* 0x004fc8000001080c */
[----:B------:R1:W2:Y:S03]  /*3b40*/  MUFU.EX2 R250, R8 ;  /* 0x0000000800fa7308 */ /* 0x0002a60000000800 */
[C---:B------:R-:W-:Y:S01]  /*3b50*/  HMMA.16816.F32.BF16 R44, R4.reuse, R22, RZ ;  /* 0x00000016042c723c */ /* 0x040fe200000418ff */
[----:B------:R-:W-:Y:S07]  /*3b60*/  LDSM.16.MT88.4 R20, [R103+0x900] ;  /* 0x000900006714783b */ /* 0x000fee0000004200 */
[C---:B------:R-:W-:Y:S01]  /*3b70*/  HMMA.16816.F32.BF16 R28, R4.reuse, R30, RZ ;  /* 0x0000001e041c723c */ /* 0x040fe200000418ff */
[----:B-1----:R-:W1:Y:S07]  /*3b80*/  LDSM.16.MT88.4 R8, [R2+0x6900] ;  /* 0x006900000208783b */ /* 0x002e6e0000004200 */
[----:B------:R-:W-:Y:S07]  /*3b90*/  HMMA.16816.F32.BF16 R32, R4, R34, RZ ;  /* 0x000000220420723c */ /* 0x000fee00000418ff */
[----:B----4-:R-:W-:-:S02]  /*3ba0*/  F2FP.BF16.PACK_AB R4, R160, R15 ;  /* 0x0000000fa004723e */ /* 0x010fc400000010ff */
[----:B------:R-:W-:Y:S02]  /*3bb0*/  F2FP.BF16.PACK_AB R5, R173, R251 ;  /* 0x000000fbad05723e */ /* 0x000fe400000010ff */
[----:B------:R-:W-:Y:S02]  /*3bc0*/  F2FP.BF16.PACK_AB R6, R180, R174 ;  /* 0x000000aeb406723e */ /* 0x000fe400000010ff */
[----:B--2---:R-:W-:-:S07]  /*3bd0*/  F2FP.BF16.PACK_AB R7, R250, R175 ;  /* 0x000000affa07723e */ /* 0x004fce00000010ff */
[C---:B------:R-:W-:Y:S08]  /*3be0*/  HMMA.16816.F32.BF16 R148, R4.reuse, R16, R92 ;  /* 0x000000100494723c */ /* 0x040ff0000004185c */
[C---:B------:R-:W-:Y:S01]  /*3bf0*/  HMMA.16816.F32.BF16 R136, R4.reuse, R18, R76 ;  /* 0x000000120488723c */ /* 0x040fe2000004184c */
[----:B------:R-:W2:Y:S07]  /*3c00*/  LDSM.16.MT88.4 R16, [R233+0x900] ;  /* 0x00090000e910783b */ /* 0x000eae0000004200 */
[C---:B------:R-:W-:Y:S08]  /*3c10*/  HMMA.16816.F32.BF16 R164, R4.reuse, R24, R108 ;  /* 0x0000001804a4723c */ /* 0x040ff0000004186c */
[C---:B-1----:R-:W-:Y:S07]  /*3c20*/  HMMA.16816.F32.BF16 R132, R4.reuse, R8, R56 ;  /* 0x000000080484723c */ /* 0x042fee0000041838 */
[----:B------:R-:W-:Y:S01]  /*3c30*/  IMAD.MOV.U32 R59, RZ, RZ, R179 ;  /* 0x000000ffff3b7224 */ /* 0x000fe200078e00b3 */
[----:B------:R-:W-:Y:S01]  /*3c40*/  HMMA.16816.F32.BF16 R108, R4, R10, R48 ;  /* 0x0000000a046c723c */ /* 0x000fe20000041830 */
[----:B------:R-:W1:Y:S01]  /*3c50*/  LDSM.16.MT88.4 R8, [R0+0x900] ;  /* 0x000900000008783b */ /* 0x000e620000004200 */
[----:B------:R-:W-:Y:S01]  /*3c60*/  IMAD.MOV.U32 R58, RZ, RZ, R178 ;  /* 0x000000ffff3a7224 */ /* 0x000fe200078e00b2 */
[----:B------:R-:W-:Y:S01]  /*3c70*/  MOV R56, R177 ;  /* 0x000000b100387202 */ /* 0x000fe20000000f00 */
[----:B------:R-:W-:-:S04]  /*3c80*/  IMAD.MOV.U32 R57, RZ, RZ, R176 ;  /* 0x000000ffff397224 */ /* 0x000fc800078e00b0 */
[C---:B------:R-:W-:Y:S07]  /*3c90*/  HMMA.16816.F32.BF16 R176, R4.reuse, R20, R112 ;  /* 0x0000001404b0723c */ /* 0x040fee0000041870 */
[----:B------:R-:W-:Y:S01]  /*3ca0*/  IMAD.MOV.U32 R115, RZ, RZ, R180 ;  /* 0x000000ffff737224 */ /* 0x000fe200078e00b4 */
[----:B------:R-:W-:Y:S01]  /*3cb0*/  MOV R114, R175 ;  /* 0x000000af00727202 */ /* 0x000fe20000000f00 */
[----:B------:R-:W-:Y:S01]  /*3cc0*/  HMMA.16816.F32.BF16 R180, R4, R22, R88 ;  /* 0x0000001604b4723c */ /* 0x000fe20000041858 */
[----:B------:R-:W3:Y:S01]  /*3cd0*/  LDSM.16.MT88.4 R20, [R233+0x3900] ;  /* 0x00390000e914783b */ /* 0x000ee20000004200 */
[----:B------:R-:W-:-:S02]  /*3ce0*/  IMAD.MOV.U32 R113, RZ, RZ, R174 ;  /* 0x000000ffff717224 */ /* 0x000fc400078e00ae */
[----:B------:R-:W-:-:S03]  /*3cf0*/  IMAD.MOV.U32 R112, RZ, RZ, R173 ;  /* 0x000000ffff707224 */ /* 0x000fc600078e00ad */
[----:B------:R-:W-:Y:S01]  /*3d00*/  MOV R91, R172 ;  /* 0x000000ac005b7202 */ /* 0x000fe20000000f00 */
[C---:B------:R-:W-:Y:S01]  /*3d10*/  HMMA.16816.F32.BF16 R140, R4.reuse, R26, R84 ;  /* 0x0000001a048c723c */ /* 0x040fe20000041854 */
[----:B------:R-:W-:Y:S01]  /*3d20*/  IMAD.MOV.U32 R90, RZ, RZ, R163 ;  /* 0x000000ffff5a7224 */ /* 0x000fe200078e00a3 */
[----:B------:R-:W-:Y:S01]  /*3d30*/  MOV R88, R161 ;  /* 0x000000a100587202 */ /* 0x000fe20000000f00 */
[----:B------:R-:W-:Y:S01]  /*3d40*/  IMAD.MOV.U32 R89, RZ, RZ, R162 ;  /* 0x000000ffff597224 */ /* 0x000fe200078e00a2 */
[----:B------:R-:W4:Y:S04]  /*3d50*/  LDSM.16.MT88.4 R24, [R103+0x3900] ;  /* 0x003900006718783b */ /* 0x000f280000004200 */
[C---:B--2---:R-:W-:Y:S08]  /*3d60*/  HMMA.16816.F32.BF16 R172, R4.reuse, R16, R104 ;  /* 0x0000001004ac723c */ /* 0x044ff00000041868 */
[C---:B------:R-:W-:Y:S01]  /*3d70*/  HMMA.16816.F32.BF16 R104, R4.reuse, R18, R80 ;  /* 0x000000120468723c */ /* 0x040fe20000041850 */
[----:B------:R-:W2:Y:S06]  /*3d80*/  LDSM.16.MT88.4 R16, [R0+0x3900] ;  /* 0x003900000010783b */ /* 0x000eac0000004200 */
[----:B------:R-:W-:Y:S01]  /*3d90*/  IMAD.MOV.U32 R83, RZ, RZ, R160 ;  /* 0x000000ffff537224 */ /* 0x000fe200078e00a0 */
[----:B-1----:R-:W-:Y:S01]  /*3da0*/  HMMA.16816.F32.BF16 R92, R4, R10, R52 ;  /* 0x0000000a045c723c */ /* 0x002fe20000041834 */
[----:B------:R-:W-:Y:S01]  /*3db0*/  MOV R82, R91 ;  /* 0x0000005b00527202 */ /* 0x000fe20000000f00 */
[----:B------:R-:W-:Y:S01]  /*3dc0*/  IMAD.MOV.U32 R91, RZ, RZ, R252 ;  /* 0x000000ffff5b7224 */ /* 0x000fe200078e00fc */
[----:B------:R-:W-:Y:S01]  /*3dd0*/  MOV R80, R89 ;  /* 0x0000005900507202 */ /* 0x000fe20000000f00 */
[----:B------:R-:W-:Y:S01]  /*3de0*/  IMAD.MOV.U32 R81, RZ, RZ, R90 ;  /* 0x000000ffff517224 */ /* 0x000fe200078e005a */
[----:B------:R-:W-:Y:S01]  /*3df0*/  MOV R90, R115 ;  /* 0x00000073005a7202 */ /* 0x000fe20000000f00 */
[----:B------:R-:W-:-:S02]  /*3e00*/  IMAD.MOV.U32 R89, RZ, RZ, R114 ;  /* 0x000000ffff597224 */ /* 0x000fc400078e0072 */
[C---:B------:R-:W-:Y:S01]  /*3e10*/  HMMA.16816.F32.BF16 R160, R4.reuse, R8, R72 ;  /* 0x0000000804a0723c */ /* 0x040fe20000041848 */
[----:B------:R-:W1:Y:S07]  /*3e20*/  LDSM.16.MT88.4 R8, [R103+0x6900] ;  /* 0x006900006708783b */ /* 0x000e6e0000004200 */
[C---:B---3--:R-:W-:Y:S08]  /*3e30*/  HMMA.16816.F32.BF16 R76, R4.reuse, R20, R60 ;  /* 0x00000014044c723c */ /* 0x048ff0000004183c */
[C---:B------:R-:W-:Y:S01]  /*3e40*/  HMMA.16816.F32.BF16 R64, R4.reuse, R22, R40 ;  /* 0x000000160440723c */ /* 0x040fe20000041828 */
[----:B------:R-:W3:Y:S07]  /*3e50*/  LDSM.16.MT88.4 R20, [R233+0x6900] ;  /* 0x00690000e914783b */ /* 0x000eee0000004200 */
[C---:B----4-:R-:W-:Y:S08]  /*3e60*/  HMMA.16816.F32.BF16 R84, R4.reuse, R26, R68 ;  /* 0x0000001a0454723c */ /* 0x050ff00000041844 */
[C---:B--2---:R-:W-:Y:S07]  /*3e70*/  HMMA.16816.F32.BF16 R60, R4.reuse, R18, R120 ;  /* 0x00000012043c723c */ /* 0x044fee0000041878 */
[----:B------:R-:W-:Y:S01]  /*3e80*/  MOV R120, R56 ;  /* 0x0000003800787202 */ /* 0x000fe20000000f00 */
[C---:B------:R-:W-:Y:S01]  /*3e90*/  HMMA.16816.F32.BF16 R52, R4.reuse, R16, R36 ;  /* 0x000000100434723c */ /* 0x040fe20000041824 */
[----:B------:R-:W2:Y:S07]  /*3ea0*/  LDSM.16.MT88.4 R16, [R0+0x6900] ;  /* 0x006900000010783b */ /* 0x000eae0000004200 */
[C---:B-1----:R-:W-:Y:S07]  /*3eb0*/  HMMA.16816.F32.BF16 R68, R4.reuse, R8, R116 ;  /* 0x000000080444723c */ /* 0x042fee0000041874 */
[----:B------:R-:W-:Y:S01]  /*3ec0*/  FFMA.FTZ R8, R144, c[0x0][0x2d0], -R13 ;  /* 0x0000b40090087a23 */ /* 0x000fe2000001080d */
[----:B------:R-:W-:Y:S01]  /*3ed0*/  MOV R116, R171 ;  /* 0x000000ab00747202 */ /* 0x000fe20000000f00 */
[----:B------:R-:W-:Y:S01]  /*3ee0*/  IMAD.MOV.U32 R119, RZ, RZ, R57 ;  /* 0x000000ffff777224 */ /* 0x000fe200078e0039 */
[----:B------:R-:W-:Y:S01]  /*3ef0*/  MOV R118, R58 ;  /* 0x0000003a00767202 */ /* 0x000fe20000000f00 */
[----:B------:R1:W4:Y:S01]  /*3f00*/  MUFU.EX2 R9, R8 ;  /* 0x0000000800097308 */ /* 0x0003220000000800 */
[----:B------:R-:W-:Y:S01]  /*3f10*/  IMAD.MOV.U32 R117, RZ, RZ, R59 ;  /* 0x000000ffff757224 */ /* 0x000fe200078e003b */
[C---:B---3--:R-:W-:Y:S08]  /*3f20*/  HMMA.16816.F32.BF16 R48, R4.reuse, R20, R124 ;  /* 0x000000140430723c */ /* 0x048ff0000004187c */
[----:B------:R-:W-:Y:S01]  /*3f30*/  HMMA.16816.F32.BF16 R56, R4, R10, R44 ;  /* 0x0000000a0438723c */ /* 0x000fe2000004182c */
[----:B-1----:R-:W-:-:S07]  /*3f40*/  FFMA.FTZ R8, R102, c[0x0][0x2d0], -R13 ;  /* 0x0000b40066087a23 */ /* 0x002fce000001080d */
[----:B------:R-:W-:Y:S01]  /*3f50*/  HMMA.16816.F32.BF16 R44, R4, R22, R28 ;  /* 0x00000016042c723c */ /* 0x000fe2000004181c */
[----:B------:R-:W1:Y:S01]  /*3f60*/  LDSM.16.MT88.4 R20, [R2+0x1100] ;  /* 0x001100000214783b */ /* 0x000e620000004200 */
[----:B------:R3:W5:Y:S01]  /*3f70*/  MUFU.EX2 R123, R8 ;  /* 0x00000008007b7308 */ /* 0x0007620000000800 */
[----:B------:R-:W-:-:S04]  /*3f80*/  IMAD.MOV.U32 R102, RZ, RZ, R91 ;  /* 0x000000ffff667224 */ /* 0x000fc800078e005b */
[----:B------:R-:W-:Y:S01]  /*3f90*/  MOV R31, R251 ;  /* 0x000000fb001f7202 */ /* 0x000fe20000000f00 */
[----:B------:R-:W-:Y:S01]  /*3fa0*/  IMAD.MOV.U32 R30, RZ, RZ, R250 ;  /* 0x000000ffff1e7224 */ /* 0x000fe200078e00fa */
[----:B--2---:R-:W-:Y:S01]  /*3fb0*/  HMMA.16816.F32.BF16 R40, R4, R16, R128 ;  /* 0x000000100428723c */ /* 0x004fe20000041880 */
[----:B----4-:R-:W-:-:S07]  /*3fc0*/  IMAD.MOV.U32 R29, RZ, RZ, R9 ;  /* 0x000000ffff1d7224 */ /* 0x010fce00078e0009 */
[C---:B------:R-:W-:Y:S01]  /*3fd0*/  HMMA.16816.F32.BF16 R36, R4.reuse, R18, R32 ;  /* 0x000000120424723c */ /* 0x040fe20000041820 */
[----:B---3--:R-:W-:Y:S01]  /*3fe0*/  FFMA.FTZ R8, R145, c[0x0][0x2d0], -R13 ;  /* 0x0000b40091087a23 */ /* 0x008fe2000001080d */
[----:B------:R-:W2:Y:S03]  /*3ff0*/  LDSM.16.MT88.4 R16, [R2+0x4100] ;  /* 0x004100000210783b */ /* 0x000ea60000004200 */
[----:B------:R3:W-:Y:S01]  /*4000*/  MUFU.EX2 R122, R8 ;  /* 0x00000008007a7308 */ /* 0x0007e20000000800 */
[----:B------:R-:W-:Y:S02]  /*4010*/  LDSM.16.MT88.4 R32, [R103+0x1100] ;  /* 0x001100006720783b */ /* 0x000fe40000004200 */
[----:B------:R-:W-:Y:S07]  /*4020*/  HMMA.16816.F32.BF16 R96, R4, R24, R96 ;  /* 0x000000180460723c */ /* 0x000fee0000041860 */
[----:B-----5:R-:W-:Y:S01]  /*4030*/  F2FP.BF16.PACK_AB R4, R123, R29 ;  /* 0x0000001d7b04723e */ /* 0x020fe200000010ff */
[----:B------:R-:W-:Y:S01]  /*4040*/  IMAD.MOV.U32 R25, RZ, RZ, R88 ;  /* 0x000000ffff197224 */ /* 0x000fe200078e0058 */
[----:B------:R-:W-:-:S02]  /*4050*/  MOV R88, R113 ;  /* 0x0000007100587202 */ /* 0x000fc40000000f00 */
[----:B------:R-:W-:Y:S01]  /*4060*/  MOV R24, R83 ;  /* 0x0000005300187202 */ /* 0x000fe20000000f00 */
[----:B------:R-:W-:Y:S02]  /*4070*/  IMAD.MOV.U32 R83, RZ, RZ, R112 ;  /* 0x000000ffff537224 */ /* 0x000fe400078e0070 */
[----:B---3--:R-:W-:Y:S01]  /*4080*/  FFMA.FTZ R8, R101, c[0x0][0x2d0], -R13 ;  /* 0x0000b40065087a23 */ /* 0x008fe2000001080d */
[----:B------:R-:W-:-:S03]  /*4090*/  MOV R101, R80 ;  /* 0x0000005000657202 */ /* 0x000fc60000000f00 */
[----:B------:R3:W4:Y:S02]  /*40a0*/  MUFU.EX2 R121, R8 ;  /* 0x0000000800797308 */ /* 0x0007240000000800 */
[----:B---3--:R-:W-:Y:S01]  /*40b0*/  FFMA.FTZ R8, R146, c[0x0][0x2d0], -R12 ;  /* 0x0000b40092087a23 */ /* 0x008fe2000001080c */
[----:B----4-:R-:W-:-:S05]  /*40c0*/  F2FP.BF16.PACK_AB R6, R121, R122 ;  /* 0x0000007a7906723e */ /* 0x010fca00000010ff */
[----:B------:R3:W-:Y:S02]  /*40d0*/  MUFU.EX2 R171, R8 ;  /* 0x0000000800ab7308 */ /* 0x0007e40000000800 */
[----:B---3--:R-:W-:-:S06]  /*40e0*/  FFMA.FTZ R8, R168, c[0x0][0x2d0], -R12 ;  /* 0x0000b400a8087a23 */ /* 0x008fcc000001080c */
[----:B------:R3:W4:Y:S02]  /*40f0*/  MUFU.EX2 R252, R8 ;  /* 0x0000000800fc7308 */ /* 0x0007240000000800 */
[----:B---3--:R-:W-:Y:S01]  /*4100*/  FFMA.FTZ R8, R147, c[0x0][0x2d0], -R12 ;  /* 0x0000b40093087a23 */ /* 0x008fe2000001080c */
[----:B----4-:R-:W-:-:S05]  /*4110*/  F2FP.BF16.PACK_AB R5, R252, R171 ;  /* 0x000000abfc05723e */ /* 0x010fca00000010ff */
[----:B------:R3:W-:Y:S02]  /*4120*/  MUFU.EX2 R251, R8 ;  /* 0x0000000800fb7308 */ /* 0x0007e40000000800 */
[----:B---3--:R-:W-:-:S06]  /*4130*/  FFMA.FTZ R8, R169, c[0x0][0x2d0], -R12 ;  /* 0x0000b400a9087a23 */ /* 0x008fcc000001080c */
[----:B------:R3:W4:Y:S02]  /*4140*/  MUFU.EX2 R250, R8 ;  /* 0x0000000800fa7308 */ /* 0x0007240000000800 */
[----:B---3--:R-:W3:Y:S01]  /*4150*/  LDSM.16.MT88.4 R8, [R2+0x7100] ;  /* 0x007100000208783b */ /* 0x008ee20000004200 */
[----:B----4-:R-:W-:-:S07]  /*4160*/  F2FP.BF16.PACK_AB R7, R250, R251 ;  /* 0x000000fbfa07723e */ /* 0x010fce00000010ff */
[C---:B-1----:R-:W-:Y:S07]  /*4170*/  HMMA.16816.F32.BF16 R112, R4.reuse, R20, R164 ;  /* 0x000000140470723c */ /* 0x042fee00000418a4 */
[----:B------:R-:W-:Y:S01]  /*4180*/  MOV R166, R88 ;  /* 0x0000005800a67202 */ /* 0x000fe20000000f00 */
[----:B------:R-:W-:Y:S01]  /*4190*/  IMAD.MOV.U32 R165, RZ, RZ, R89 ;  /* 0x000000ffffa57224 */ /* 0x000fe200078e0059 */
[----:B------:R-:W-:Y:S01]  /*41a0*/  MOV R164, R90 ;  /* 0x0000005a00a47202 */ /* 0x000fe20000000f00 */
[----:B--2---:R-:W-:Y:S01]  /*41b0*/  HMMA.16816.F32.BF16 R144, R4, R16, R148 ;  /* 0x000000100490723c */ /* 0x004fe20000041894 */
[----:B------:R-:W-:-:S06]  /*41c0*/  IMAD.MOV.U32 R167, RZ, RZ, R83 ;  /* 0x000000ffffa77224 */ /* 0x000fcc00078e0053 */
[----:B------:R-:W-:Y:S01]  /*41d0*/  IMAD.MOV.U32 R149, RZ, RZ, R81 ;  /* 0x000000ffff957224 */ /* 0x000fe200078e0051 */
[----:B------:R-:W-:Y:S01]  /*41e0*/  MOV R148, R82 ;  /* 0x0000005200947202 */ /* 0x000fe20000000f00 */
[C---:B------:R-:W-:Y:S01]  /*41f0*/  HMMA.16816.F32.BF16 R72, R4.reuse, R22, R140 ;  /* 0x000000160448723c */ /* 0x040fe2000004188c */
[----:B------:R-:W-:Y:S01]  /*4200*/  LDSM.16.MT88.4 R20, [R0+0x1100] ;  /* 0x001100000014783b */ /* 0x000fe20000004200 */
[----:B------:R-:W-:Y:S01]  /*4210*/  MOV R151, R24 ;  /* 0x0000001800977202 */ /* 0x000fe20000000f00 */
[----:B------:R-:W-:Y:S02]  /*4220*/  IMAD.MOV.U32 R150, RZ, RZ, R25 ;  /* 0x000000ffff967224 */ /* 0x000fe400078e0019 */
[----:B------:R-:W-:Y:S03]  /*4230*/  LDSM.16.MT88.4 R24, [R233+0x1100] ;  /* 0x00110000e918783b */ /* 0x000fe60000004200 */
[C---:B------:R-:W-:Y:S01]  /*4240*/  HMMA.16816.F32.BF16 R80, R4.reuse, R18, R136 ;  /* 0x000000120450723c */ /* 0x040fe20000041888 */
[----:B------:R-:W1:Y:S07]  /*4250*/  LDSM.16.MT88.4 R16, [R103+0x4100] ;  /* 0x004100006710783b */ /* 0x000e6e0000004200 */
[C---:B---3--:R-:W-:Y:S08]  /*4260*/  HMMA.16816.F32.BF16 R88, R4.reuse, R8, R132 ;  /* 0x000000080458723c */ /* 0x048ff00000041884 */
[C---:B------:R-:W-:Y:S01]  /*4270*/  HMMA.16816.F32.BF16 R108, R4.reuse, R10, R108 ;  /* 0x0000000a046c723c */ /* 0x040fe2000004186c */
[----:B------:R-:W2:Y:S07]  /*4280*/  LDSM.16.MT88.4 R8, [R233+0x4100] ;  /* 0x00410000e908783b */ /* 0x000eae0000004200 */
[C---:B------:R-:W-:Y:S07]  /*4290*/  HMMA.16816.F32.BF16 R124, R4.reuse, R32, R176 ;  /* 0x00000020047c723c */ /* 0x040fee00000418b0 */
[----:B------:R-:W-:Y:S01]  /*42a0*/  MOV R32, R29 ;  /* 0x0000001d00207202 */ /* 0x000fe20000000f00 */
[C---:B------:R-:W-:Y:S01]  /*42b0*/  HMMA.16816.F32.BF16 R128, R4.reuse, R34, R180 ;  /* 0x000000220480723c */ /* 0x040fe200000418b4 */
[----:B------:R-:W-:Y:S01]  /*42c0*/  IMAD.MOV.U32 R33, RZ, RZ, R30 ;  /* 0x000000ffff217224 */ /* 0x000fe200078e001e */
[----:B------:R-:W-:Y:S01]  /*42d0*/  MOV R178, R117 ;  /* 0x0000007500b27202 */ /* 0x000fe20000000f00 */
[----:B------:R-:W-:Y:S01]  /*42e0*/  IMAD.MOV.U32 R177, RZ, RZ, R116 ;  /* 0x000000ffffb17224 */ /* 0x000fe200078e0074 */
[----:B------:R-:W-:Y:S01]  /*42f0*/  MOV R176, R31 ;  /* 0x0000001f00b07202 */ /* 0x000fe20000000f00 */
[----:B------:R-:W-:Y:S01]  /*4300*/  IMAD.MOV.U32 R179, RZ, RZ, R118 ;  /* 0x000000ffffb37224 */ /* 0x000fe200078e0076 */
[----:B------:R-:W3:Y:S01]  /*4310*/  LDSM.16.MT88.4 R28, [R0+0x4100] ;  /* 0x00410000001c783b */ /* 0x000ee20000004200 */
[----:B------:R-:W-:Y:S01]  /*4320*/  MOV R34, R119 ;  /* 0x0000007700227202 */ /* 0x000fe20000000f00 */
[----:B------:R-:W-:Y:S01]  /*4330*/  IMAD.MOV.U32 R35, RZ, RZ, R171 ;  /* 0x000000ffff237224 */ /* 0x000fe200078e00ab */
[----:B------:R-:W-:Y:S01]  /*4340*/  MOV R182, R121 ;  /* 0x0000007900b67202 */ /* 0x000fe20000000f00 */
[----:B------:R-:W-:Y:S01]  /*4350*/  IMAD.MOV.U32 R183, RZ, RZ, R120 ;  /* 0x000000ffffb77224 */ /* 0x000fe200078e0078 */
[----:B------:R-:W-:Y:S01]  /*4360*/  MOV R180, R123 ;  /* 0x0000007b00b47202 */ /* 0x000fe20000000f00 */
[----:B------:R-:W-:Y:S01]  /*4370*/  IMAD.MOV.U32 R181, RZ, RZ, R122 ;  /* 0x000000ffffb57224 */ /* 0x000fe200078e007a */
[C---:B-1----:R-:W-:Y:S08]  /*4380*/  HMMA.16816.F32.BF16 R132, R4.reuse, R16, R96 ;  /* 0x000000100484723c */ /* 0x042ff00000041860 */
[C---:B------:R-:W-:Y:S01]  /*4390*/  HMMA.16816.F32.BF16 R120, R4.reuse, R18, R84 ;  /* 0x000000120478723c */ /* 0x040fe20000041854 */
[----:B------:R-:W-:Y:S07]  /*43a0*/  LDSM.16.MT88.4 R16, [R233+0x7100] ;  /* 0x00710000e910783b */ /* 0x000fee0000004200 */
[C---:B--2---:R-:W-:Y:S07]  /*43b0*/  HMMA.16816.F32.BF16 R116, R4.reuse, R8, R76 ;  /* 0x000000080474723c */ /* 0x044fee000004184c */
[----:B------:R-:W-:Y:S01]  /*43c0*/  IMAD.MOV.U32 R79, RZ, RZ, R34 ;  /* 0x000000ffff4f7224 */ /* 0x000fe200078e0022 */
[----:B------:R-:W-:Y:S01]  /*43d0*/  MOV R78, R35 ;  /* 0x00000023004e7202 */ /* 0x000fe20000000f00 */
[----:B------:R-:W-:Y:S01]  /*43e0*/  IMAD.MOV.U32 R77, RZ, RZ, R32 ;  /* 0x000000ffff4d7224 */ /* 0x000fe200078e0020 */
[----:B------:R-:W-:Y:S01]  /*43f0*/  MOV R76, R33 ;  /* 0x00000021004c7202 */ /* 0x000fe20000000f00 */
[C---:B------:R-:W-:Y:S08]  /*4400*/  HMMA.16816.F32.BF16 R160, R4.reuse, R20, R160 ;  /* 0x0000001404a0723c */ /* 0x040ff000000418a0 */
[C---:B------:R-:W-:Y:S01]  /*4410*/  HMMA.16816.F32.BF16 R32, R4.reuse, R10, R64 ;  /* 0x0000000a0420723c */ /* 0x040fe20000041840 */
[----:B------:R-:W1:Y:S06]  /*4420*/  LDSM.16.MT88.4 R8, [R103+0x7100] ;  /* 0x007100006708783b */ /* 0x000e6c0000004200 */
[----:B------:R-:W-:Y:S01]  /*4430*/  IMAD.MOV.U32 R67, RZ, RZ, R164 ;  /* 0x000000ffff437224 */ /* 0x000fe200078e00a4 */
[----:B------:R-:W-:Y:S01]  /*4440*/  HMMA.16816.F32.BF16 R140, R4, R22, R92 ;  /* 0x00000016048c723c */ /* 0x000fe2000004185c */
[----:B------:R-:W2:Y:S01]  /*4450*/  LDSM.16.MT88.4 R20, [R0+0x7100] ;  /* 0x007100000014783b */ /* 0x000ea20000004200 */
[----:B------:R-:W-:Y:S01]  /*4460*/  MOV R66, R165 ;  /* 0x000000a500427202 */ /* 0x000fe20000000f00 */
[----:B------:R-:W-:Y:S01]  /*4470*/  IMAD.MOV.U32 R65, RZ, RZ, R166 ;  /* 0x000000ffff417224 */ /* 0x000fe200078e00a6 */
[----:B------:R-:W-:-:S04]  /*4480*/  MOV R64, R167 ;  /* 0x000000a700407202 */ /* 0x000fc80000000f00 */
[C---:B------:R-:W-:Y:S07]  /*4490*/  HMMA.16816.F32.BF16 R136, R4.reuse, R24, R172 ;  /* 0x000000180488723c */ /* 0x040fee00000418ac */
[----:B------:R-:W-:Y:S01]  /*44a0*/  MOV R175, R170 ;  /* 0x000000aa00af7202 */ /* 0x000fe20000000f00 */
[----:B---3--:R-:W-:Y:S01]  /*44b0*/  HMMA.16816.F32.BF16 R164, R4, R28, R52 ;  /* 0x0000001c04a4723c */ /* 0x008fe20000041834 */
[----:B------:R-:W-:Y:S01]  /*44c0*/  IMAD.MOV.U32 R24, RZ, RZ, R149 ;  /* 0x000000ffff187224 */ /* 0x000fe200078e0095 */
[----:B------:R-:W-:-:S05]  /*44d0*/  MOV R25, R150 ;  /* 0x0000009600197202 */ /* 0x000fca0000000f00 */
[----:B------:R-:W-:Y:S01]  /*44e0*/  IMAD.MOV.U32 R55, RZ, RZ, R175 ;  /* 0x000000ffff377224 */ /* 0x000fe200078e00af */
[----:B------:R-:W-:Y:S01]  /*44f0*/  HMMA.16816.F32.BF16 R168, R4, R26, R104 ;  /* 0x0000001a04a8723c */ /* 0x000fe20000041868 */
[----:B------:R-:W-:Y:S01]  /*4500*/  MOV R54, R176 ;  /* 0x000000b000367202 */ /* 0x000fe20000000f00 */
[----:B------:R-:W-:Y:S01]  /*4510*/  IMAD.MOV.U32 R53, RZ, RZ, R177 ;  /* 0x000000ffff357224 */ /* 0x000fe200078e00b1 */
[----:B------:R-:W-:-:S04]  /*4520*/  MOV R52, R178 ;  /* 0x000000b200347202 */ /* 0x000fc80000000f00 */
[----:B------:R-:W-:Y:S01]  /*4530*/  MOV R27, R148 ;  /* 0x00000094001b7202 */ /* 0x000fe20000000f00 */
[----:B------:R-:W-:Y:S01]  /*4540*/  HMMA.16816.F32.BF16 R104, R4, R30, R60 ;  /* 0x0000001e0468723c */ /* 0x000fe2000004183c */
[----:B------:R-:W3:Y:S01]  /*4550*/  LDSM.16.MT88.4 R28, [R2+0x1900] ;  /* 0x00190000021c783b */ /* 0x000ee20000004200 */
[----:B------:R-:W-:-:S05]  /*4560*/  IMAD.MOV.U32 R26, RZ, RZ, R179 ;  /* 0x000000ffff1a7224 */ /* 0x000fca00078e00b3 */
[----:B------:R-:W-:Y:S01]  /*4570*/  MOV R61, R239 ;  /* 0x000000ef003d7202 */ /* 0x000fe20000000f00 */
[----:B-1----:R-:W-:Y:S01]  /*4580*/  HMMA.16816.F32.BF16 R96, R4, R8, R68 ;  /* 0x000000080460723c */ /* 0x002fe20000041844 */
[----:B------:R-:W-:Y:S01]  /*4590*/  MOV R63, R238 ;  /* 0x000000ee003f7202 */ /* 0x000fe20000000f00 */
[----:B------:R-:W-:-:S05]  /*45a0*/  IMAD.MOV.U32 R62, RZ, RZ, R151 ;  /* 0x000000ffff3e7224 */ /* 0x000fca00078e0097 */
[--C-:B------:R-:W-:Y:S01]  /*45b0*/  FFMA.FTZ R8, R191, c[0x0][0x2d0], -R13.reuse ;  /* 0x0000b400bf087a23 */ /* 0x100fe2000001080d */
[C---:B------:R-:W-:Y:S03]  /*45c0*/  HMMA.16816.F32.BF16 R172, R4.reuse, R16, R48 ;  /* 0x0000001004ac723c */ /* 0x040fe60000041830 */
[----:B------:R1:W-:Y:S05]  /*45d0*/  MUFU.EX2 R239, R8 ;  /* 0x0000000800ef7308 */ /* 0x0003ea0000000800 */
[C---:B------:R-:W-:Y:S01]  /*45e0*/  HMMA.16816.F32.BF16 R148, R4.reuse, R18, R44 ;  /* 0x000000120494723c */ /* 0x040fe2000004182c */
[----:B------:R-:W4:Y:S07]  /*45f0*/  LDSM.16.MT88.4 R16, [R2+0x4900] ;  /* 0x004900000210783b */ /* 0x000f2e0000004200 */
[----:B------:R-:W-:Y:S01]  /*4600*/  HMMA.16816.F32.BF16 R176, R4, R10, R56 ;  /* 0x0000000a04b0723c */ /* 0x000fe20000041838 */
[----:B-1----:R-:W-:-:S02]  /*4610*/  FFMA.FTZ R8, R188, c[0x0][0x2d0], -R13 ;  /* 0x0000b400bc087a23 */ /* 0x002fc4000001080d */
[----:B------:R-:W-:Y:S02]  /*4620*/  IMAD.MOV.U32 R188, RZ, RZ, R240 ;  /* 0x000000ffffbc7224 */ /* 0x000fe400078e00f0 */
[----:B------:R1:W-:Y:S03]  /*4630*/  MUFU.EX2 R240, R8 ;  /* 0x0000000800f07308 */ /* 0x0003e60000000800 */
[C---:B--2---:R-:W-:Y:S08]  /*4640*/  HMMA.16816.F32.BF16 R92, R4.reuse, R20, R40 ;  /* 0x00000014045c723c */ /* 0x044ff00000041828 */
[----:B------:R-:W-:Y:S01]  /*4650*/  HMMA.16816.F32.BF16 R84, R4, R22, R36 ;  /* 0x000000160454723c */ /* 0x000fe20000041824 */
[----:B------:R-:W-:Y:S01]  /*4660*/  LDSM.16.MT88.4 R20, [R233+0x1900] ;  /* 0x00190000e914783b */ /* 0x000fe20000004200 */
[----:B-1----:R-:W-:-:S05]  /*4670*/  FFMA.FTZ R8, R190, c[0x0][0x2d0], -R13 ;  /* 0x0000b400be087a23 */ /* 0x002fca000001080d */
[----:B------:R-:W-:Y:S01]  /*4680*/  MOV R38, R26 ;  /* 0x0000001a00267202 */ /* 0x000fe20000000f00 */
[----:B------:R-:W-:Y:S01]  /*4690*/  FFMA.FTZ R4, R231, c[0x0][0x2d0], -R12 ;  /* 0x0000b400e7047a23 */ /* 0x000fe2000001080c */
[----:B------:R-:W-:Y:S01]  /*46a0*/  MOV R37, R24 ;  /* 0x0000001800257202 */ /* 0x000fe20000000f00 */
[----:B------:R1:W-:Y:S01]  /*46b0*/  MUFU.EX2 R238, R8 ;  /* 0x0000000800ee7308 */ /* 0x0003e20000000800 */
[----:B------:R-:W-:Y:S01]  /*46c0*/  IMAD.MOV.U32 R36, RZ, RZ, R27 ;  /* 0x000000ffff247224 */ /* 0x000fe200078e001b */
[----:B------:R-:W-:Y:S01]  /*46d0*/  MOV R231, R61 ;  /* 0x0000003d00e77202 */ /* 0x000fe20000000f00 */
[----:B------:R-:W-:Y:S02]  /*46e0*/  IMAD.MOV.U32 R39, RZ, RZ, R25 ;  /* 0x000000ffff277224 */ /* 0x000fe400078e0019 */
[----:B------:R-:W2:Y:S03]  /*46f0*/  LDSM.16.MT88.4 R24, [R2+0x7900] ;  /* 0x007900000218783b */ /* 0x000ea60000004200 */
[----:B------:R5:W-:Y:S01]  /*4700*/  MUFU.EX2 R191, R4 ;  /* 0x0000000400bf7308 */ /* 0x000be20000000800 */
[----:B-1----:R-:W-:-:S02]  /*4710*/  FFMA.FTZ R8, R189, c[0x0][0x2d0], -R13 ;  /* 0x0000b400bd087a23 */ /* 0x002fc4000001080d */
[----:B------:R-:W-:-:S05]  /*4720*/  IMAD.MOV.U32 R189, RZ, RZ, R236 ;  /* 0x000000ffffbd7224 */ /* 0x000fca00078e00ec */
[----:B------:R1:W1:Y:S01]  /*4730*/  MUFU.EX2 R236, R8 ;  /* 0x0000000800ec7308 */ /* 0x0002620000000800 */
[----:B-----5:R-:W-:Y:S02]  /*4740*/  FFMA.FTZ R4, R230, c[0x0][0x2d0], -R12 ;  /* 0x0000b400e6047a23 */ /* 0x020fe4000001080c */
[----:B------:R-:W-:Y:S02]  /*4750*/  IMAD.MOV.U32 R230, RZ, RZ, R62 ;  /* 0x000000ffffe67224 */ /* 0x000fe400078e003e */
[----:B-1----:R-:W-:Y:S01]  /*4760*/  FFMA.FTZ R8, R229, c[0x0][0x2d0], -R12 ;  /* 0x0000b400e5087a23 */ /* 0x002fe2000001080c */
[----:B------:R-:W-:-:S03]  /*4770*/  F2FP.BF16.PACK_AB R6, R236, R238 ;  /* 0x000000eeec06723e */ /* 0x000fc600000010ff */
[----:B------:R1:W-:Y:S02]  /*4780*/  MUFU.EX2 R229, R8 ;  /* 0x0000000800e57308 */ /* 0x0003e40000000800 */
[----:B-1----:R-:W-:-:S06]  /*4790*/  FFMA.FTZ R8, R228, c[0x0][0x2d0], -R12 ;  /* 0x0000b400e4087a23 */ /* 0x002fcc000001080c */
[----:B------:R1:W5:Y:S08]  /*47a0*/  MUFU.EX2 R228, R4 ;  /* 0x0000000400e47308 */ /* 0x0003700000000800 */
[----:B------:R-:W2:Y:S01]  /*47b0*/  MUFU.EX2 R190, R8 ;  /* 0x0000000800be7308 */ /* 0x000ea20000000800 */
[----:B-1----:R-:W-:Y:S02]  /*47c0*/  F2FP.BF16.PACK_AB R4, R240, R239 ;  /* 0x000000eff004723e */ /* 0x002fe400000010ff */
[----:B-----5:R-:W-:-:S02]  /*47d0*/  F2FP.BF16.PACK_AB R7, R228, R191 ;  /* 0x000000bfe407723e */ /* 0x020fc400000010ff */
[----:B--2---:R-:W-:Y:S01]  /*47e0*/  F2FP.BF16.PACK_AB R5, R190, R229 ;  /* 0x000000e5be05723e */ /* 0x004fe200000010ff */
[----:B------:R-:W-:Y:S06]  /*47f0*/  LDSM.16.MT88.4 R8, [R103+0x4900] ;  /* 0x004900006708783b */ /* 0x000fec0000004200 */
[C---:B---3--:R-:W-:Y:S08]  /*4800*/  HMMA.16816.F32.BF16 R112, R4.reuse, R28, R112 ;  /* 0x0000001c0470723c */ /* 0x048ff00000041870 */
[C---:B------:R-:W-:Y:S01]  /*4810*/  HMMA.16816.F32.BF16 R40, R4.reuse, R30, R72 ;  /* 0x0000001e0428723c */ /* 0x040fe20000041848 */
[----:B------:R-:W1:Y:S06]  /*4820*/  LDSM.16.MT88.4 R28, [R103+0x1900] ;  /* 0x00190000671c783b */ /* 0x000e6c0000004200 */
[----:B------:R-:W-:Y:S01]  /*4830*/  MOV R75, R63 ;  /* 0x0000003f004b7202 */ /* 0x000fe20000000f00 */
[C---:B----4-:R-:W-:Y:S08]  /*4840*/  HMMA.16816.F32.BF16 R144, R4.reuse, R16, R144 ;  /* 0x000000100490723c */ /* 0x050ff00000041890 */
[C---:B------:R-:W-:Y:S01]  /*4850*/  HMMA.16816.F32.BF16 R44, R4.reuse, R18, R80 ;  /* 0x00000012042c723c */ /* 0x040fe20000041850 */
[----:B------:R-:W2:Y:S07]  /*4860*/  LDSM.16.MT88.4 R16, [R0+0x1900] ;  /* 0x001900000010783b */ /* 0x000eae0000004200 */
[C---:B------:R-:W-:Y:S07]  /*4870*/  HMMA.16816.F32.BF16 R48, R4.reuse, R24, R88 ;  /* 0x000000180430723c */ /* 0x040fee0000041858 */
[----:B------:R-:W-:Y:S01]  /*4880*/  IMAD.MOV.U32 R88, RZ, RZ, R55 ;  /* 0x000000ffff587224 */ /* 0x000fe200078e0037 */
[----:B------:R-:W-:Y:S01]  /*4890*/  HMMA.16816.F32.BF16 R56, R4, R26, R108 ;  /* 0x0000001a0438723c */ /* 0x000fe2000004186c */
[----:B------:R-:W3:Y:S01]  /*48a0*/  LDSM.16.MT88.4 R24, [R233+0x4900] ;  /* 0x00490000e918783b */ /* 0x000ee20000004200 */
[----:B------:R-:W-:Y:S01]  /*48b0*/  MOV R89, R64 ;  /* 0x0000004000597202 */ /* 0x000fe20000000f00 */
[----:B------:R-:W-:Y:S01]  /*48c0*/  IMAD.MOV.U32 R90, RZ, RZ, R65 ;  /* 0x000000ffff5a7224 */ /* 0x000fe200078e0041 */
[----:B------:R-:W-:-:S03]  /*48d0*/  MOV R91, R66 ;  /* 0x00000042005b7202 */ /* 0x000fc60000000f00 */
[----:B------:R-:W-:Y:S01]  /*48e0*/  IMAD.MOV.U32 R108, RZ, RZ, R37 ;  /* 0x000000ffff6c7224 */ /* 0x000fe200078e0025 */
[----:B------:R-:W-:Y:S01]  /*48f0*/  MOV R111, R52 ;  /* 0x00000034006f7202 */ /* 0x000fe20000000f00 */
[C---:B-1----:R-:W-:Y:S01]  /*4900*/  HMMA.16816.F32.BF16 R60, R4.reuse, R30, R128 ;  /* 0x0000001e043c723c */ /* 0x042fe20000041880 */
[----:B------:R-:W-:Y:S01]  /*4910*/  IMAD.MOV.U32 R110, RZ, RZ, R53 ;  /* 0x000000ffff6e7224 */ /* 0x000fe200078e0035 */
[----:B------:R-:W-:Y:S02]  /*4920*/  MOV R109, R54 ;  /* 0x00000036006d7202 */ /* 0x000fe40000000f00 */
[----:B------:R-:W-:Y:S01]  /*4930*/  MOV R37, R189 ;  /* 0x000000bd00257202 */ /* 0x000fe20000000f00 */
[----:B------:R-:W-:Y:S02]  /*4940*/  IMAD.MOV.U32 R189, RZ, RZ, R77 ;  /* 0x000000ffffbd7224 */ /* 0x000fe400078e004d */
[----:B------:R-:W-:Y:S01]  /*4950*/  MOV R128, R36 ;  /* 0x0000002400807202 */ /* 0x000fe20000000f00 */
[----:B------:R-:W-:Y:S01]  /*4960*/  IMAD.MOV.U32 R129, RZ, RZ, R231 ;  /* 0x000000ffff817224 */ /* 0x000fe200078e00e7 */
[----:B------:R-:W-:Y:S01]  /*4970*/  HMMA.16816.F32.BF16 R52, R4, R20, R136 ;  /* 0x000000140434723c */ /* 0x000fe20000041888 */
[----:B------:R-:W-:Y:S01]  /*4980*/  IMAD.MOV.U32 R36, RZ, RZ, R188 ;  /* 0x000000ffff247224 */ /* 0x000fe200078e00bc */
[----:B------:R-:W-:Y:S01]  /*4990*/  MOV R231, R76 ;  /* 0x0000004c00e77202 */ /* 0x000fe20000000f00 */
[----:B------:R-:W-:Y:S01]  /*49a0*/  IMAD.MOV.U32 R131, RZ, RZ, R75 ;  /* 0x000000ffff837224 */ /* 0x000fe200078e004b */
[----:B------:R-:W-:-:S02]  /*49b0*/  MOV R188, R78 ;  /* 0x0000004e00bc7202 */ /* 0x000fc40000000f00 */
[----:B------:R-:W-:Y:S01]  /*49c0*/  MOV R30, R91 ;  /* 0x0000005b001e7202 */ /* 0x000fe20000000f00 */
[----:B------:R-:W-:Y:S01]  /*49d0*/  IMAD.MOV.U32 R136, RZ, RZ, R79 ;  /* 0x000000ffff887224 */ /* 0x000fe200078e004f */
[----:B--2---:R-:W-:Y:S01]  /*49e0*/  HMMA.16816.F32.BF16 R72, R4, R18, R140 ;  /* 0x000000120448723c */ /* 0x004fe2000004188c */
[----:B------:R-:W-:Y:S01]  /*49f0*/  MOV R138, R89 ;  /* 0x00000059008a7202 */ /* 0x000fe20000000f00 */
[----:B------:R-:W-:Y:S01]  /*4a00*/  IMAD.MOV.U32 R139, RZ, RZ, R90 ;  /* 0x000000ffff8b7224 */ /* 0x000fe200078e005a */
[----:B------:R-:W-:Y:S01]  /*4a10*/  MOV R130, R230 ;  /* 0x000000e600827202 */ /* 0x000fe20000000f00 */
[----:B------:R-:W-:-:S04]  /*4a20*/  IMAD.MOV.U32 R230, RZ, RZ, R67 ;  /* 0x000000ffffe67224 */ /* 0x000fc800078e0043 */
[----:B------:R-:W-:Y:S01]  /*4a30*/  HMMA.16816.F32.BF16 R76, R4, R16, R160 ;  /* 0x00000010044c723c */ /* 0x000fe200000418a0 */
[----:B------:R-:W1:Y:S01]  /*4a40*/  LDSM.16.MT88.4 R16, [R0+0x4900] ;  /* 0x004900000010783b */ /* 0x000e620000004200 */
[----:B------:R-:W-:Y:S01]  /*4a50*/  IMAD.MOV.U32 R31, RZ, RZ, R230 ;  /* 0x000000ffff1f7224 */ /* 0x000fe200078e00e6 */
[----:B------:R-:W-:-:S05]  /*4a60*/  MOV R230, R181 ;  /* 0x000000b500e67202 */ /* 0x000fca0000000f00 */
[C---:B---3--:R-:W-:Y:S07]  /*4a70*/  HMMA.16816.F32.BF16 R80, R4.reuse, R24, R116 ;  /* 0x000000180450723c */ /* 0x048fee0000041874 */
[----:B------:R-:W-:Y:S01]  /*4a80*/  MOV R116, R108 ;  /* 0x0000006c00747202 */ /* 0x000fe20000000f00 */
[----:B------:R-:W-:Y:S01]  /*4a90*/  IMAD.MOV.U32 R108, RZ, RZ, R88 ;  /* 0x000000ffff6c7224 */ /* 0x000fe200078e0058 */
[----:B------:R-:W-:Y:S01]  /*4aa0*/  HMMA.16816.F32.BF16 R132, R4, R8, R132 ;  /* 0x000000080484723c */ /* 0x000fe20000041884 */
[----:B------:R-:W-:-:S02]  /*4ab0*/  IMAD.MOV.U32 R119, RZ, RZ, R111 ;  /* 0x000000ffff777224 */ /* 0x000fc400078e006f */
[----:B------:R-:W-:Y:S02]  /*4ac0*/  IMAD.MOV.U32 R117, RZ, RZ, R37 ;  /* 0x000000ffff757224 */ /* 0x000fe400078e0025 */
[----:B------:R-:W-:Y:S02]  /*4ad0*/  IMAD.MOV.U32 R118, RZ, RZ, R39 ;  /* 0x000000ffff767224 */ /* 0x000fe400078e0027 */
[----:B------:R-:W-:Y:S01]  /*4ae0*/  FFMA.FTZ R8, R246, c[0x0][0x2d0], -R13 ;  /* 0x0000b400f6087a23 */ /* 0x000fe2000001080d */
[C---:B------:R-:W-:Y:S01]  /*4af0*/  HMMA.16816.F32.BF16 R88, R4.reuse, R26, R32 ;  /* 0x0000001a0458723c */ /* 0x040fe20000041820 */
[----:B------:R-:W2:Y:S04]  /*4b00*/  LDSM.16.MT88.4 R32, [R103+0x7900] ;  /* 0x007900006720783b */ /* 0x000ea80000004200 */
[----:B------:R-:W-:Y:S03]  /*4b10*/  LDSM.16.MT88.4 R24, [R233+0x7900] ;  /* 0x00790000e918783b */ /* 0x000fe60000004200 */
[C---:B------:R-:W-:Y:S07]  /*4b20*/  HMMA.16816.F32.BF16 R68, R4.reuse, R28, R124 ;  /* 0x0000001c0444723c */ /* 0x040fee000004187c */
[----:B------:R-:W-:Y:S01]  /*4b30*/  MOV R28, R231 ;  /* 0x000000e7001c7202 */ /* 0x000fe20000000f00 */
[----:B------:R-:W-:Y:S01]  /*4b40*/  IMAD.MOV.U32 R231, RZ, RZ, R182 ;  /* 0x000000ffffe77224 */ /* 0x000fe200078e00b6 */
[----:B------:R-:W-:Y:S01]  /*4b50*/  MOV R127, R183 ;  /* 0x000000b7007f7202 */ /* 0x000fe20000000f00 */
[----:B------:R3:W-:Y:S01]  /*4b60*/  MUFU.EX2 R182, R8 ;  /* 0x0000000800b67308 */ /* 0x0007e20000000800 */
[----:B------:R-:W-:Y:S01]  /*4b70*/  MOV R124, R188 ;  /* 0x000000bc007c7202 */ /* 0x000fe20000000f00 */
[----:B------:R-:W-:Y:S01]  /*4b80*/  IMAD.MOV.U32 R29, RZ, RZ, R189 ;  /* 0x000000ffff1d7224 */ /* 0x000fe200078e00bd */
[----:B------:R-:W-:Y:S01]  /*4b90*/  HMMA.16816.F32.BF16 R64, R4, R22, R168 ;  /* 0x000000160440723c */ /* 0x000fe200000418a8 */
[----:B------:R-:W4:Y:S01]  /*4ba0*/  LDSM.16.MT88.4 R20, [R0+0x7900] ;  /* 0x007900000014783b */ /* 0x000f220000004200 */
[----:B------:R-:W-:-:S02]  /*4bb0*/  IMAD.MOV.U32 R125, RZ, RZ, R180 ;  /* 0x000000ffff7d7224 */ /* 0x000fc400078e00b4 */
[----:B------:R-:W-:Y:S02]  /*4bc0*/  IMAD.MOV.U32 R126, RZ, RZ, R102 ;  /* 0x000000ffff7e7224 */ /* 0x000fe400078e0066 */
[----:B------:R-:W-:Y:S02]  /*4bd0*/  IMAD.MOV.U32 R246, RZ, RZ, R125 ;  /* 0x000000fffff67224 */ /* 0x000fe400078e007d */
[----:B-1----:R-:W-:Y:S01]  /*4be0*/  HMMA.16816.F32.BF16 R168, R4, R16, R164 ;  /* 0x0000001004a8723c */ /* 0x002fe200000418a4 */
[----:B------:R-:W-:Y:S02]  /*4bf0*/  IMAD.MOV.U32 R137, RZ, RZ, R127 ;  /* 0x000000ffff897224 */ /* 0x000fe400078e007f */
[----:B---3--:R-:W-:Y:S01]  /*4c00*/  FFMA.FTZ R8, R244, c[0x0][0x2d0], -R13 ;  /* 0x0000b400f4087a23 */ /* 0x008fe2000001080d */
[----:B------:R-:W-:-:S04]  /*4c10*/  MOV R244, R124 ;  /* 0x0000007c00f47202 */ /* 0x000fc80000000f00 */
[C---:B------:R-:W-:Y:S01]  /*4c20*/  HMMA.16816.F32.BF16 R164, R4.reuse, R18, R104 ;  /* 0x0000001204a4723c */ /* 0x040fe20000041868 */
[----:B------:R1:W-:Y:S01]  /*4c30*/  MUFU.EX2 R183, R8 ;  /* 0x0000000800b77308 */ /* 0x0003e20000000800 */
[----:B------:R-:W3:Y:S06]  /*4c40*/  LDSM.16.MT88.4 R16, [R2+0x5100] ;  /* 0x005100000210783b */ /* 0x000eec0000004200 */
[C---:B--2---:R-:W-:Y:S07]  /*4c50*/  HMMA.16816.F32.BF16 R140, R4.reuse, R32, R96 ;  /* 0x00000020048c723c */ /* 0x044fee0000041860 */
[----:B------:R-:W-:Y:S01]  /*4c60*/  MOV R96, R101 ;  /* 0x0000006500607202 */ /* 0x000fe20000000f00 */
[----:B------:R-:W-:Y:S01]  /*4c70*/  HMMA.16816.F32.BF16 R120, R4, R10, R120 ;  /* 0x0000000a0478723c */ /* 0x000fe20000041878 */
[----:B-1----:R-:W-:Y:S01]  /*4c80*/  FFMA.FTZ R8, R242, c[0x0][0x2d0], -R13 ;  /* 0x0000b400f2087a23 */ /* 0x002fe2000001080d */
[----:B------:R-:W-:Y:S01]  /*4c90*/  MOV R99, R126 ;  /* 0x0000007e00637202 */ /* 0x000fe20000000f00 */
[----:B------:R-:W-:Y:S01]  /*4ca0*/  IMAD.MOV.U32 R242, RZ, RZ, R29 ;  /* 0x000000fffff27224 */ /* 0x000fe200078e001d */
[----:B------:R-:W-:Y:S01]  /*4cb0*/  MOV R98, R108 ;  /* 0x0000006c00627202 */ /* 0x000fe20000000f00 */
[----:B------:R1:W-:Y:S01]  /*4cc0*/  MUFU.EX2 R188, R8 ;  /* 0x0000000800bc7308 */ /* 0x0003e20000000800 */
[----:B------:R-:W-:-:S02]  /*4cd0*/  MOV R33, R36 ;  /* 0x0000002400217202 */ /* 0x000fc40000000f00 */
[C---:B------:R-:W-:Y:S01]  /*4ce0*/  HMMA.16816.F32.BF16 R176, R4.reuse, R34, R176 ;  /* 0x0000002204b0723c */ /* 0x040fe200000418b0 */
[----:B------:R-:W-:Y:S02]  /*4cf0*/  MOV R97, R38 ;  /* 0x0000002600617202 */ /* 0x000fe40000000f00 */
[----:B------:R-:W-:Y:S05]  /*4d00*/  LDSM.16.MT88.4 R36, [R2+0x8100] ;  /* 0x008100000224783b */ /* 0x000fea0000004200 */
[----:B----4-:R-:W-:Y:S01]  /*4d10*/  HMMA.16816.F32.BF16 R104, R4, R22, R84 ;  /* 0x000000160468723c */ /* 0x010fe20000041854 */
[----:B-1----:R-:W-:Y:S01]  /*4d20*/  FFMA.FTZ R8, R241, c[0x0][0x2d0], -R13 ;  /* 0x0000b400f1087a23 */ /* 0x002fe2000001080d */
[----:B------:R-:W-:-:S06]  /*4d30*/  MOV R241, R28 ;  /* 0x0000001c00f17202 */ /* 0x000fcc0000000f00 */
[C---:B------:R-:W-:Y:S01]  /*4d40*/  HMMA.16816.F32.BF16 R160, R4.reuse, R24, R172 ;  /* 0x0000001804a0723c */ /* 0x040fe200000418ac */
[----:B------:R1:W2:Y:S06]  /*4d50*/  MUFU.EX2 R189, R8 ;  /* 0x0000000800bd7308 */ /* 0x0002ac0000000800 */
[----:B------:R-:W-:Y:S01]  /*4d60*/  IMAD.MOV.U32 R173, RZ, RZ, R98 ;  /* 0x000000ffffad7224 */ /* 0x000fe200078e0062 */
[----:B------:R-:W-:Y:S01]  /*4d70*/  HMMA.16816.F32.BF16 R124, R4, R26, R148 ;  /* 0x0000001a047c723c */ /* 0x000fe20000041894 */
[----:B------:R-:W-:Y:S01]  /*4d80*/  MOV R174, R99 ;  /* 0x0000006300ae7202 */ /* 0x000fe20000000f00 */
[----:B------:R-:W-:Y:S01]  /*4d90*/  IMAD.MOV.U32 R175, RZ, RZ, R116 ;  /* 0x000000ffffaf7224 */ /* 0x000fe200078e0074 */
[----:B------:R-:W-:Y:S01]  /*4da0*/  MOV R98, R129 ;  /* 0x0000008100627202 */ /* 0x000fe20000000f00 */
[----:B------:R-:W-:Y:S01]  /*4db0*/  IMAD.MOV.U32 R172, RZ, RZ, R14 ;  /* 0x000000ffffac7224 */ /* 0x000fe200078e000e */
[----:B------:R-:W-:Y:S01]  /*4dc0*/  LDSM.16.MT88.4 R24, [R103+0x5100] ;  /* 0x005100006718783b */ /* 0x000fe20000004200 */
[----:B------:R-:W-:-:S02]  /*4dd0*/  IMAD.MOV.U32 R99, RZ, RZ, R130 ;  /* 0x000000ffff637224 */ /* 0x000fc400078e0082 */
[--C-:B-1----:R-:W-:Y:S01]  /*4de0*/  FFMA.FTZ R8, R249, c[0x0][0x2d0], -R12.reuse ;  /* 0x0000b400f9087a23 */ /* 0x102fe2000001080c */
[----:B--2---:R-:W-:Y:S01]  /*4df0*/  F2FP.BF16.PACK_AB R10, R189, R188 ;  /* 0x000000bcbd0a723e */ /* 0x004fe200000010ff */
[----:B------:R-:W-:Y:S01]  /*4e00*/  IMAD.MOV.U32 R249, RZ, RZ, R31 ;  /* 0x000000fffff97224 */ /* 0x000fe200078e001f */
[----:B------:R-:W-:Y:S01]  /*4e10*/  LDSM.16.MT88.4 R148, [R2+0x5900] ;  /* 0x005900000294783b */ /* 0x000fe20000004200 */
[----:B------:R1:W-:Y:S02]  /*4e20*/  MUFU.EX2 R181, R8 ;  /* 0x0000000800b57308 */ /* 0x0003e40000000800 */
[--C-:B-1----:R-:W-:Y:S01]  /*4e30*/  FFMA.FTZ R8, R248, c[0x0][0x2d0], -R12.reuse ;  /* 0x0000b400f8087a23 */ /* 0x102fe2000001080c */
[----:B------:R-:W-:Y:S02]  /*4e40*/  MOV R248, R30 ;  /* 0x0000001e00f87202 */ /* 0x000fe40000000f00 */
[----:B------:R-:W1:Y:S03]  /*4e50*/  LDSM.16.MT88.4 R28, [R2+0x2100] ;  /* 0x00210000021c783b */ /* 0x000e660000004200 */
[----:B------:R2:W4:Y:S02]  /*4e60*/  MUFU.EX2 R180, R8 ;  /* 0x0000000800b47308 */ /* 0x0005240000000800 */
[----:B--2---:R-:W-:Y:S01]  /*4e70*/  FFMA.FTZ R8, R247, c[0x0][0x2d0], -R12 ;  /* 0x0000b400f7087a23 */ /* 0x004fe2000001080c */
[----:B----4-:R-:W-:Y:S01]  /*4e80*/  F2FP.BF16.PACK_AB R9, R180, R181 ;  /* 0x000000b5b409723e */ /* 0x010fe200000010ff */
[----:B------:R-:W-:Y:S01]  /*4e90*/  IMAD.MOV.U32 R247, RZ, RZ, R139 ;  /* 0x000000fffff77224 */ /* 0x000fe200078e008b */
[----:B------:R-:W-:-:S03]  /*4ea0*/  MOV R139, R110 ;  /* 0x0000006e008b7202 */ /* 0x000fc60000000f00 */
[----:B------:R2:W-:Y:S02]  /*4eb0*/  MUFU.EX2 R102, R8 ;  /* 0x0000000800667308 */ /* 0x0005e40000000800 */
[----:B--2---:R-:W-:Y:S01]  /*4ec0*/  FFMA.FTZ R8, R245, c[0x0][0x2d0], -R12 ;  /* 0x0000b400f5087a23 */ /* 0x004fe2000001080c */
[----:B------:R-:W-:Y:S01]  /*4ed0*/  MOV R245, R138 ;  /* 0x0000008a00f57202 */ /* 0x000fe20000000f00 */
[----:B------:R-:W-:-:S04]  /*4ee0*/  IMAD.MOV.U32 R138, RZ, RZ, R109 ;  /* 0x000000ffff8a7224 */ /* 0x000fc800078e006d */
[----:B------:R2:W4:Y:S01]  /*4ef0*/  MUFU.EX2 R101, R8 ;  /* 0x0000000800657308 */ /* 0x0005220000000800 */
[----:B------:R-:W-:Y:S01]  /*4f00*/  HMMA.16816.F32.BF16 R108, R4, R20, R92 ;  /* 0x00000014046c723c */ /* 0x000fe2000004185c */
[----:B------:R-:W5:Y:S04]  /*4f10*/  LDSM.16.MT88.4 R4, [R103+0x2100] ;  /* 0x002100006704783b */ /* 0x000f680000004200 */
[----:B------:R-:W-:Y:S01]  /*4f20*/  LDSM.16.MT88.4 R20, [R0+0x2100] ;  /* 0x002100000014783b */ /* 0x000fe20000004200 */
[----:B--2---:R-:W-:Y:S02]  /*4f30*/  F2FP.BF16.PACK_AB R8, R183, R182 ;  /* 0x000000b6b708723e */ /* 0x004fe400000010ff */
[----:B----4-:R-:W-:-:S07]  /*4f40*/  F2FP.BF16.PACK_AB R11, R101, R102 ;  /* 0x00000066650b723e */ /* 0x010fce00000010ff */
[C---:B---3--:R-:W-:Y:S08]  /*4f50*/  HMMA.16816.F32.BF16 R144, R8.reuse, R16, R144 ;  /* 0x000000100890723c */ /* 0x048ff00000041890 */
[C---:B------:R-:W-:Y:S01]  /*4f60*/  HMMA.16816.F32.BF16 R84, R8.reuse, R18, R44 ;  /* 0x000000120854723c */ /* 0x040fe2000004182c */
[----:B------:R-:W2:Y:S07]  /*4f70*/  LDSM.16.MT88.4 R16, [R233+0x2100] ;  /* 0x00210000e910783b */ /* 0x000eae0000004200 */
[C---:B-1----:R-:W-:Y:S08]  /*4f80*/  HMMA.16816.F32.BF16 R112, R8.reuse, R28, R112 ;  /* 0x0000001c0870723c */ /* 0x042ff00000041870 */
[C---:B-----5:R-:W-:Y:S07]  /*4f90*/  HMMA.16816.F32.BF16 R68, R8.reuse, R4, R68 ;  /* 0x000000040844723c */ /* 0x060fee0000041844 */
[--C-:B------:R-:W-:Y:S01]  /*4fa0*/  FFMA.FTZ R4, R33, c[0x0][0x2d0], -R13.reuse ;  /* 0x0000b40021047a23 */ /* 0x100fe2000001080d */
[C---:B------:R-:W-:Y:S03]  /*4fb0*/  HMMA.16816.F32.BF16 R28, R8.reuse, R30, R40 ;  /* 0x0000001e081c723c */ /* 0x040fe60000041828 */
[----:B------:R1:W-:Y:S05]  /*4fc0*/  MUFU.EX2 R43, R4 ;  /* 0x00000004002b7308 */ /* 0x0003ea0000000800 */
[C---:B------:R-:W-:Y:S08]  /*4fd0*/  HMMA.16816.F32.BF16 R48, R8.reuse, R36, R48 ;  /* 0x000000240830723c */ /* 0x040ff00000041830 */
[----:B------:R-:W-:Y:S01]  /*4fe0*/  HMMA.16816.F32.BF16 R56, R8, R38, R56 ;  /* 0x000000260838723c */ /* 0x000fe20000041838 */
[----:B-1----:R-:W-:Y:S01]  /*4ff0*/  FFMA.FTZ R4, R96, c[0x0][0x2d0], -R13 ;  /* 0x0000b40060047a23 */ /* 0x002fe2000001080d */
[----:B------:R-:W-:-:S02]  /*5000*/  MOV R96, R136 ;  /* 0x0000008800607202 */ /* 0x000fc40000000f00 */
[----:B------:R-:W-:Y:S01]  /*5010*/  MOV R136, R131 ;  /* 0x0000008300887202 */ /* 0x000fe20000000f00 */
[----:B------:R1:W3:Y:S03]  /*5020*/  MUFU.EX2 R42, R4 ;  /* 0x00000004002a7308 */ /* 0x0002e60000000800 */
[C---:B--2---:R-:W-:Y:S08]  /*5030*/  HMMA.16816.F32.BF16 R52, R8.reuse, R16, R52 ;  /* 0x000000100834723c */ /* 0x044ff00000041834 */
[----:B------:R-:W-:Y:S01]  /*5040*/  HMMA.16816.F32.BF16 R64, R8, R18, R64 ;  /* 0x000000120840723c */ /* 0x000fe20000041840 */
[----:B------:R-:W2:Y:S01]  /*5050*/  LDSM.16.MT88.4 R16, [R233+0x5100] ;  /* 0x00510000e910783b */ /* 0x000ea20000004200 */
[----:B-1----:R-:W-:-:S06]  /*5060*/  FFMA.FTZ R4, R97, c[0x0][0x2d0], -R13 ;  /* 0x0000b40061047a23 */ /* 0x002fcc000001080d */
[C---:B------:R-:W-:Y:S01]  /*5070*/  HMMA.16816.F32.BF16 R60, R8.reuse, R6, R60 ;  /* 0x00000006083c723c */ /* 0x040fe2000004183c */
[----:B------:R-:W-:Y:S01]  /*5080*/  IMAD.MOV.U32 R97, RZ, RZ, R128 ;  /* 0x000000ffff617224 */ /* 0x000fe200078e0080 */
[----:B------:R1:W-:Y:S06]  /*5090*/  MUFU.EX2 R41, R4 ;  /* 0x0000000400297308 */ /* 0x0003ec0000000800 */
[C---:B------:R-:W-:Y:S07]  /*50a0*/  HMMA.16816.F32.BF16 R32, R8.reuse, R22, R72 ;  /* 0x000000160820723c */ /* 0x040fee0000041848 */
[----:B------:R-:W-:Y:S01]  /*50b0*/  IMAD.MOV.U32 R73, RZ, RZ, R175 ;  /* 0x000000ffff497224 */ /* 0x000fe200078e00af */
[C---:B------:R-:W-:Y:S01]  /*50c0*/  HMMA.16816.F32.BF16 R128, R8.reuse, R20, R76 ;  /* 0x000000140880723c */ /* 0x040fe2000004184c */
[----:B------:R-:W-:Y:S01]  /*50d0*/  MOV R74, R96 ;  /* 0x00000060004a7202 */ /* 0x000fe20000000f00 */
[----:B------:R-:W-:Y:S01]  /*50e0*/  IMAD.MOV.U32 R75, RZ, RZ, R97 ;  /* 0x000000ffff4b7224 */ /* 0x000fe200078e0061 */
[----:B---3--:R-:W-:Y:S01]  /*50f0*/  F2FP.BF16.PACK_AB R96, R42, R43 ;  /* 0x0000002b2a60723e */ /* 0x008fe200000010ff */
[----:B-1----:R-:W-:Y:S01]  /*5100*/  FFMA.FTZ R4, R117, c[0x0][0x2d0], -R13 ;  /* 0x0000b40075047a23 */ /* 0x002fe2000001080d */
[----:B------:R-:W-:Y:S01]  /*5110*/  LDSM.16.MT88.4 R20, [R0+0x8100] ;  /* 0x008100000014783b */ /* 0x000fe20000004200 */
[----:B------:R-:W-:Y:S01]  /*5120*/  IMAD.MOV.U32 R175, RZ, RZ, R99 ;  /* 0x000000ffffaf7224 */ /* 0x000fe200078e0063 */
[----:B------:R-:W-:Y:S01]  /*5130*/  MOV R76, R98 ;  /* 0x00000062004c7202 */ /* 0x000fe20000000f00 */
[----:B------:R1:W3:Y:S01]  /*5140*/  MUFU.EX2 R40, R4 ;  /* 0x0000000400287308 */ /* 0x0002e20000000800 */
[----:B------:R-:W-:Y:S01]  /*5150*/  IMAD.MOV.U32 R79, RZ, RZ, R139 ;  /* 0x000000ffff4f7224 */ /* 0x000fe200078e008b */
[----:B------:R-:W-:Y:S01]  /*5160*/  MOV R77, R136 ;  /* 0x00000088004d7202 */ /* 0x000fe20000000f00 */
[----:B------:R-:W-:Y:S01]  /*5170*/  IMAD.MOV.U32 R78, RZ, RZ, R137 ;  /* 0x000000ffff4e7224 */ /* 0x000fe200078e0089 */
[----:B--2---:R-:W-:Y:S01]  /*5180*/  HMMA.16816.F32.BF16 R44, R8, R16, R80 ;  /* 0x00000010082c723c */ /* 0x004fe20000041850 */
[----:B------:R-:W-:Y:S01]  /*5190*/  LDSM.16.MT88.4 R80, [R2+0x8900] ;  /* 0x008900000250783b */ /* 0x000fe20000004200 */
[----:B-1----:R-:W-:-:S06]  /*51a0*/  FFMA.FTZ R4, R118, c[0x0][0x2d0], -R12 ;  /* 0x0000b40076047a23 */ /* 0x002fcc000001080c */
[----:B------:R-:W-:Y:S01]  /*51b0*/  HMMA.16816.F32.BF16 R88, R8, R18, R88 ;  /* 0x000000120858723c */ /* 0x000fe20000041858 */
[----:B------:R-:W-:Y:S01]  /*51c0*/  LDSM.16.MT88.4 R16, [R0+0x5100] ;  /* 0x005100000010783b */ /* 0x000fe20000004200 */
[----:B---3--:R-:W-:Y:S01]  /*51d0*/  F2FP.BF16.PACK_AB R98, R40, R41 ;  /* 0x000000292862723e */ /* 0x008fe200000010ff */
[----:B------:R1:W-:Y:S02]  /*51e0*/  MUFU.EX2 R37, R4 ;  /* 0x0000000400257308 */ /* 0x0003e40000000800 */
[--C-:B-1----:R-:W-:Y:S02]  /*51f0*/  FFMA.FTZ R4, R119, c[0x0][0x2d0], -R12.reuse ;  /* 0x0000b40077047a23 */ /* 0x102fe4000001080c */
[----:B------:R-:W1:Y:S04]  /*5200*/  LDSM.16.MT88.4 R116, [R2+0x2900] ;  /* 0x002900000274783b */ /* 0x000e680000004200 */
[----:B------:R2:W3:Y:S02]  /*5210*/  MUFU.EX2 R38, R4 ;  /* 0x0000000400267308 */ /* 0x0004e40000000800 */
[----:B--2---:R-:W-:Y:S01]  /*5220*/  FFMA.FTZ R4, R173, c[0x0][0x2d0], -R12 ;  /* 0x0000b400ad047a23 */ /* 0x004fe2000001080c */
[----:B------:R-:W-:-:S02]  /*5230*/  MOV R173, R15 ;  /* 0x0000000f00ad7202 */ /* 0x000fc40000000f00 */
[----:B---3--:R-:W-:-:S03]  /*5240*/  F2FP.BF16.PACK_AB R97, R38, R37 ;  /* 0x000000252661723e */ /* 0x008fc600000010ff */
[----:B------:R2:W-:Y:S02]  /*5250*/  MUFU.EX2 R39, R4 ;  /* 0x0000000400277308 */ /* 0x0005e40000000800 */
[----:B--2---:R-:W-:Y:S01]  /*5260*/  FFMA.FTZ R4, R174, c[0x0][0x2d0], -R12 ;  /* 0x0000b400ae047a23 */ /* 0x004fe2000001080c */
[----:B------:R-:W-:Y:S01]  /*5270*/  MOV R174, R138 ;  /* 0x0000008a00ae7202 */ /* 0x000fe20000000f00 */
[----:B------:R-:W-:Y:S01]  /*5280*/  LDSM.16.MT88.4 R12, [R103+0x8100] ;  /* 0x00810000670c783b */ /* 0x000fe20000004200 */
[C---:B------:R-:W-:Y:S03]  /*5290*/  HMMA.16816.F32.BF16 R136, R8.reuse, R24, R132 ;  /* 0x000000180888723c */ /* 0x040fe60000041884 */
[----:B------:R2:W3:Y:S01]  /*52a0*/  MUFU.EX2 R36, R4 ;  /* 0x0000000400247308 */ /* 0x0004e20000000800 */
[----:B------:R-:W-:Y:S04]  /*52b0*/  LDSM.16.MT88.4 R132, [R0+0x2900] ;  /* 0x002900000084783b */ /* 0x000fe80000004200 */
[----:B------:R-:W-:Y:S01]  /*52c0*/  HMMA.16816.F32.BF16 R24, R8, R26, R120 ;  /* 0x0000001a0818723c */ /* 0x000fe20000041878 */
[----:B--2---:R-:W2:Y:S01]  /*52d0*/  LDSM.16.MT88.4 R4, [R233+0x8100] ;  /* 0x00810000e904783b */ /* 0x004ea20000004200 */
[----:B---3--:R-:W-:-:S07]  /*52e0*/  F2FP.BF16.PACK_AB R99, R36, R39 ;  /* 0x000000272463723e */ /* 0x008fce00000010ff */
[C---:B-1----:R-:W-:Y:S08]  /*52f0*/  HMMA.16816.F32.BF16 R112, R96.reuse, R116, R112 ;  /* 0x000000746070723c */ /* 0x042ff00000041870 */
[----:B------:R-:W-:Y:S08]  /*5300*/  HMMA.16816.F32.BF16 R116, R96, R118, R28 ;  /* 0x000000766074723c */ /* 0x000ff0000004181c */
[C---:B------:R-:W-:Y:S08]  /*5310*/  HMMA.16816.F32.BF16 R28, R8.reuse, R16, R168 ;  /* 0x00000010081c723c */ /* 0x040ff000000418a8 */
[C---:B------:R-:W-:Y:S08]  /*5320*/  HMMA.16816.F32.BF16 R16, R8.reuse, R18, R164 ;  /* 0x000000120810723c */ /* 0x040ff000000418a4 */
[C---:B--2---:R-:W-:Y:S01]  /*5330*/  HMMA.16816.F32.BF16 R164, R8.reuse, R6, R124 ;  /* 0x0000000608a4723c */ /* 0x044fe2000004187c */
[----:B------:R-:W1:Y:S06]  /*5340*/  LDSM.16.MT88.4 R124, [R233+0x2900] ;  /* 0x00290000e97c783b */ /* 0x000e6c0000004200 */
[----:B------:R-:W-:Y:S01]  /*5350*/  MOV R7, R79 ;  /* 0x0000004f00077202 */ /* 0x000fe20000000f00 */
[C---:B------:R-:W-:Y:S01]  /*5360*/  HMMA.16816.F32.BF16 R92, R8.reuse, R12, R140 ;  /* 0x0000000c085c723c */ /* 0x040fe2000004188c */
[----:B------:R-:W-:Y:S07]  /*5370*/  LDSM.16.MT88.4 R140, [R103+0x5900] ;  /* 0x00590000678c783b */ /* 0x000fee0000004200 */
[C---:B------:R-:W-:Y:S07]  /*5380*/  HMMA.16816.F32.BF16 R160, R8.reuse, R4, R160 ;  /* 0x0000000408a0723c */ /* 0x040fee00000418a0 */
[----:B------:R-:W-:Y:S01]  /*5390*/  MOV R4, R77 ;  /* 0x0000004d00047202 */ /* 0x000fe20000000f00 */
[----:B------:R-:W-:Y:S01]  /*53a0*/  HMMA.16816.F32.BF16 R12, R8, R14, R176 ;  /* 0x0000000e080c723c */ /* 0x000fe200000418b0 */
[----:B------:R-:W-:-:S03]  /*53b0*/  IMAD.MOV.U32 R5, RZ, RZ, R78 ;  /* 0x000000ffff057224 */ /* 0x000fc600078e004e */
[----:B------:R-:W-:-:S03]  /*53c0*/  FADD.FTZ R4, R4, R7 ;  /* 0x0000000704047221 */ /* 0x000fc60000010000 */
[----:B------:R-:W-:Y:S01]  /*53d0*/  MOV R176, R73 ;  /* 0x0000004900b07202 */ /* 0x000fe20000000f00 */
[----:B------:R-:W-:Y:S01]  /*53e0*/  IMAD.MOV.U32 R177, RZ, RZ, R74 ;  /* 0x000000ffffb17224 */ /* 0x000fe200078e004a */
[----:B------:R-:W-:Y:S01]  /*53f0*/  MOV R178, R75 ;  /* 0x0000004b00b27202 */ /* 0x000fe20000000f00 */
[----:B------:R-:W-:Y:S01]  /*5400*/  IMAD.MOV.U32 R179, RZ, RZ, R76 ;  /* 0x000000ffffb37224 */ /* 0x000fe200078e004c */
[----:B------:R-:W-:Y:S01]  /*5410*/  HMMA.16816.F32.BF16 R168, R8, R20, R108 ;  /* 0x0000001408a8723c */ /* 0x000fe2000004186c */
[----:B------:R-:W-:Y:S01]  /*5420*/  FADD.FTZ R2, R176, R5 ;  /* 0x00000005b0027221 */ /* 0x000fe20000010000 */
[----:B------:R-:W2:Y:S01]  /*5430*/  LDSM.16.MT88.4 R108, [R103+0x2900] ;  /* 0x00290000676c783b */ /* 0x000ea20000004200 */
[----:B------:R-:W-:Y:S02]  /*5440*/  FADD.FTZ R4, R177, R4 ;  /* 0x00000004b1047221 */ /* 0x000fe40000010000 */
[----:B------:R-:W-:Y:S01]  /*5450*/  FADD.FTZ R2, R178, R2 ;  /* 0x00000002b2027221 */ /* 0x000fe20000010000 */
[----:B------:R-:W-:Y:S01]  /*5460*/  LDSM.16.MT88.4 R72, [R103+0x8900] ;  /* 0x008900006748783b */ /* 0x000fe20000004200 */
[----:B------:R-:W-:Y:S01]  /*5470*/  FADD.FTZ R4, R179, R4 ;  /* 0x00000004b3047221 */ /* 0x000fe20000010000 */
[----:B-1----:R-:W-:Y:S01]  /*5480*/  HMMA.16816.F32.BF16 R120, R96, R124, R52 ;  /* 0x0000007c6078723c */ /* 0x002fe20000041834 */
[----:B------:R-:W-:-:S02]  /*5490*/  FADD.FTZ R2, R172, R2 ;  /* 0x00000002ac027221 */ /* 0x000fc40000010000 */
[----:B------:R-:W-:Y:S02]  /*54a0*/  FADD.FTZ R4, R173, R4 ;  /* 0x00000004ad047221 */ /* 0x000fe40000010000 */
[----:B------:R-:W-:Y:S02]  /*54b0*/  FADD.FTZ R2, R174, R2 ;  /* 0x00000002ae027221 */ /* 0x000fe40000010000 */
[----:B------:R-:W-:Y:S01]  /*54c0*/  FADD.FTZ R4, R175, R4 ;  /* 0x00000004af047221 */ /* 0x000fe20000010000 */
[----:B------:R-:W-:Y:S01]  /*54d0*/  HMMA.16816.F32.BF16 R20, R8, R22, R104 ;  /* 0x000000160814723c */ /* 0x000fe20000041868 */
[----:B------:R-:W-:Y:S01]  /*54e0*/  FADD.FTZ R2, R245, R2 ;  /* 0x00000002f5027221 */ /* 0x000fe20000010000 */
[----:B------:R-:W-:Y:S01]  /*54f0*/  LDSM.16.MT88.4 R8, [R0+0x8900] ;  /* 0x008900000008783b */ /* 0x000fe20000004200 */
[----:B------:R-:W-:Y:S02]  /*5500*/  FADD.FTZ R5, R247, R4 ;  /* 0x00000004f7057221 */ /* 0x000fe40000010000 */
[----:B------:R-:W-:-:S02]  /*5510*/  FADD.FTZ R4, R248, R2 ;  /* 0x00000002f8047221 */ /* 0x000fc40000010000 */
[----:B------:R-:W-:Y:S01]  /*5520*/  FADD.FTZ R2, R249, R5 ;  /* 0x00000005f9027221 */ /* 0x000fe20000010000 */
[----:B------:R-:W-:Y:S01]  /*5530*/  HMMA.16816.F32.BF16 R124, R96, R126, R64 ;  /* 0x0000007e607c723c */ /* 0x000fe20000041840 */
[----:B------:R1:W-:Y:S02]  /*5540*/  LDSM.16.MT88.4 R64, [R0+0x5900] ;  /* 0x005900000040783b */ /* 0x0003e40000004200 */
[----:B------:R-:W-:-:S04]  /*5550*/  FADD.FTZ R2, R242, R2 ;  /* 0x00000002f2027221 */ /* 0x000fc80000010000 */
[----:B------:R-:W-:Y:S01]  /*5560*/  FADD.FTZ R2, R246, R2 ;  /* 0x00000002f6027221 */ /* 0x000fe20000010000 */
[----:B------:R-:W-:Y:S03]  /*5570*/  HMMA.16816.F32.BF16 R76, R96, R80, R48 ;  /* 0x00000050604c723c */ /* 0x000fe60000041830 */
[----:B------:R-:W-:-:S04]  /*5580*/  FADD.FTZ R2, R230, R2 ;  /* 0x00000002e6027221 */ /* 0x000fc80000010000 */
[----:B------:R-:W-:Y:S01]  /*5590*/  FADD.FTZ R2, R231, R2 ;  /* 0x00000002e7027221 */ /* 0x000fe20000010000 */
[----:B------:R-:W-:Y:S01]  /*55a0*/  HMMA.16816.F32.BF16 R80, R96, R82, R56 ;  /* 0x000000526050723c */ /* 0x000fe20000041838 */
[----:B------:R-:W3:Y:S02]  /*55b0*/  LDSM.16.MT88.4 R56, [R233+0x5900] ;  /* 0x00590000e938783b */ /* 0x000ee40000004200 */
[----:B------:R-:W-:-:S04]  /*55c0*/  FADD.FTZ R2, R239, R2 ;  /* 0x00000002ef027221 */ /* 0x000fc80000010000 */
[----:B------:R-:W-:Y:S01]  /*55d0*/  FADD.FTZ R2, R240, R2 ;  /* 0x00000002f0027221 */ /* 0x000fe20000010000 */
[C---:B------:R-:W-:Y:S01]  /*55e0*/  HMMA.16816.F32.BF16 R144, R96.reuse, R148, R144 ;  /* 0x000000946090723c */ /* 0x040fe20000041890 */
[----:B-1----:R-:W-:Y:S02]  /*55f0*/  FADD.FTZ R0, R241, R4 ;  /* 0x00000004f1007221 */ /* 0x002fe40000010000 */
[----:B------:R-:W-:Y:S02]  /*5600*/  FADD.FTZ R2, R238, R2 ;  /* 0x00000002ee027221 */ /* 0x000fe40000010000 */
[----:B------:R-:W-:Y:S02]  /*5610*/  FADD.FTZ R0, R244, R0 ;  /* 0x00000000f4007221 */ /* 0x000fe40000010000 */
[----:B------:R-:W-:Y:S01]  /*5620*/  FADD.FTZ R2, R236, R2 ;  /* 0x00000002ec027221 */ /* 0x000fe20000010000 */
[----:B--2---:R-:W-:Y:S01]  /*5630*/  HMMA.16816.F32.BF16 R104, R96, R108, R68 ;  /* 0x0000006c6068723c */ /* 0x004fe20000041844 */
[----:B------:R-:W-:-:S02]  /*5640*/  FADD.FTZ R0, R252, R0 ;  /* 0x00000000fc007221 */ /* 0x000fc40000010000 */
[----:B------:R-:W-:Y:S02]  /*5650*/  FADD.FTZ R2, R182, R2 ;  /* 0x00000002b6027221 */ /* 0x000fe40000010000 */
[----:B------:R-:W-:Y:S02]  /*5660*/  FADD.FTZ R0, R251, R0 ;  /* 0x00000000fb007221 */ /* 0x000fe40000010000 */
[----:B------:R-:W-:Y:S01]  /*5670*/  FADD.FTZ R2, R183, R2 ;  /* 0x00000002b7027221 */ /* 0x000fe20000010000 */
[----:B------:R-:W-:Y:S01]  /*5680*/  HMMA.16816.F32.BF16 R148, R96, R150, R84 ;  /* 0x000000966094723c */ /* 0x000fe20000041854 */
[----:B------:R-:W-:Y:S02]  /*5690*/  FADD.FTZ R0, R250, R0 ;  /* 0x00000000fa007221 */ /* 0x000fe40000010000 */
[----:B------:R-:W-:Y:S02]  /*56a0*/  FADD.FTZ R4, R188, R2 ;  /* 0x00000002bc047221 */ /* 0x000fe40000010000 */
[----:B------:R-:W-:-:S03]  /*56b0*/  FADD.FTZ R0, R229, R0 ;  /* 0x00000000e5007221 */ /* 0x000fc60000010000 */
[----:B------:R-:W-:Y:S01]  /*56c0*/  HMMA.16816.F32.BF16 R108, R96, R110, R60 ;  /* 0x0000006e606c723c */ /* 0x000fe2000004183c */
[----:B------:R-:W-:-:S04]  /*56d0*/  FADD.FTZ R0, R190, R0 ;  /* 0x00000000be007221 */ /* 0x000fc80000010000 */
[----:B------:R-:W-:-:S03]  /*56e0*/  FADD.FTZ R0, R191, R0 ;  /* 0x00000000bf007221 */ /* 0x000fc60000010000 */
[----:B------:R-:W-:Y:S01]  /*56f0*/  HMMA.16816.F32.BF16 R128, R96, R132, R128 ;  /* 0x000000846080723c */ /* 0x000fe20000041880 */
[----:B------:R-:W-:-:S04]  /*5700*/  FADD.FTZ R0, R228, R0 ;  /* 0x00000000e4007221 */ /* 0x000fc80000010000 */
[----:B------:R-:W-:-:S03]  /*5710*/  FADD.FTZ R0, R181, R0 ;  /* 0x00000000b5007221 */ /* 0x000fc60000010000 */
[----:B---3--:R-:W-:Y:S01]  /*5720*/  HMMA.16816.F32.BF16 R52, R96, R56, R44 ;  /* 0x000000386034723c */ /* 0x008fe2000004182c */
[----:B------:R-:W-:-:S04]  /*5730*/  FADD.FTZ R0, R180, R0 ;  /* 0x00000000b4007221 */ /* 0x000fc80000010000 */
[----:B------:R-:W-:Y:S02]  /*5740*/  FADD.FTZ R2, R102, R0 ;  /* 0x0000000066027221 */ /* 0x000fe40000010000 */
[----:B------:R-:W-:Y:S01]  /*5750*/  FADD.FTZ R0, R189, R4 ;  /* 0x00000004bd007221 */ /* 0x000fe20000010000 */
[C---:B------:R-:W-:Y:S01]  /*5760*/  HMMA.16816.F32.BF16 R56, R96.reuse, R58, R88 ;  /* 0x0000003a6038723c */ /* 0x040fe20000041858 */
[----:B------:R-:W1:Y:S01]  /*5770*/  LDSM.16.MT88.4 R88, [R233+0x8900] ;  /* 0x00890000e958783b */ /* 0x000e620000004200 */
        /* <DEDUP_REMOVED lines=9> */
[----:B------:R-:W-:Y:S01]  /*5810*/  HMMA.16816.F32.BF16 R60, R96, R64, R28 ;  /* 0x00000040603c723c */ /* 0x000fe2000004181c */
[----:B------:R-:W-:-:S05]  /*5820*/  FADD.FTZ R0, R36, R2 ;  /* 0x0000000224007221 */ /* 0x000fca0000010000 */
[----:B------:R2:W-:Y:S02]  /*5830*/  STL [R1+0x4], R0 ;  /* 0x0000040001007387 */ /* 0x0005e40000100800 */
[C---:B------:R-:W-:Y:S02]  /*5840*/  HMMA.16816.F32.BF16 R68, R96.reuse, R72, R92 ;  /* 0x000000486044723c */ /* 0x040fe4000004185c */
[----:B------:R2:W-:Y:S06]  /*5850*/  STL [R1], R4 ;  /* 0x0000000401007387 */ /* 0x0005ec0000100800 */
[C---:B------:R-:W-:Y:S08]  /*5860*/  HMMA.16816.F32.BF16 R132, R96.reuse, R134, R32 ;  /* 0x000000866084723c */ /* 0x040ff00000041820 */
[C---:B-1----:R-:W-:Y:S08]  /*5870*/  HMMA.16816.F32.BF16 R84, R96.reuse, R88, R160 ;  /* 0x000000586054723c */ /* 0x042ff000000418a0 */
[C---:B------:R-:W-:Y:S08]  /*5880*/  HMMA.16816.F32.BF16 R140, R96.reuse, R142, R24 ;  /* 0x0000008e608c723c */ /* 0x040ff00000041818 */
[C---:B------:R-:W-:Y:S08]  /*5890*/  HMMA.16816.F32.BF16 R64, R96.reuse, R66, R16 ;  /* 0x000000426040723c */ /* 0x040ff00000041810 */
[C---:B------:R-:W-:Y:S08]  /*58a0*/  HMMA.16816.F32.BF16 R72, R96.reuse, R74, R12 ;  /* 0x0000004a6048723c */ /* 0x040ff0000004180c */
[C---:B------:R-:W-:Y:S08]  /*58b0*/  HMMA.16816.F32.BF16 R88, R96.reuse, R90, R164 ;  /* 0x0000005a6058723c */ /* 0x040ff000000418a4 */
[C---:B------:R-:W-:Y:S08]  /*58c0*/  HMMA.16816.F32.BF16 R92, R96.reuse, R8, R168 ;  /* 0x00000008605c723c */ /* 0x040ff000000418a8 */
[----:B------:R-:W-:Y:S01]  /*58d0*/  HMMA.16816.F32.BF16 R96, R96, R10, R20 ;  /* 0x0000000a6060723c */ /* 0x000fe20000041814 */
[----:B------:R-:W-:Y:S07]  /*58e0*/  @!P1 BRA `(.L_x_638) ;  /* 0x0000024000009947 */ /* 0x000fee0003800000 */
[----:B--2---:R-:W2:Y:S01]  /*58f0*/  LDL.64 R248, [R1+0x18] ;  /* 0x0000180001f87983 */ /* 0x004ea20000100a00 */
[----:B------:R-:W-:Y:S01]  /*5900*/  IMAD.MOV.U32 R230, RZ, RZ, c[0x0][0x1e4] ;  /* 0x00007900ffe67624 */ /* 0x000fe200078e00ff */
[----:B------:R-:W-:Y:S01]  /*5910*/  UIADD3 UR5, UR16, -0x3, URZ ;  /* 0xfffffffd10057890 */ /* 0x000fe2000fffe03f */
[----:B------:R-:W-:-:S02]  /*5920*/  IMAD.MOV.U32 R231, RZ, RZ, c[0x0][0x1e0] ;  /* 0x00007800ffe77624 */ /* 0x000fc400078e00ff */
[----:B------:R-:W-:Y:S01]  /*5930*/  IMAD R0, R230, 0x60, RZ ;  /* 0x00000060e6007824 */ /* 0x000fe200078e02ff */
[----:B------:R-:W-:Y:S01]  /*5940*/  USHF.R.S32.HI UR4, URZ, 0x1f, UR5 ;  /* 0x0000001f3f047899 */ /* 0x000fe20008011405 */
[C---:B------:R-:W-:Y:S01]  /*5950*/  IMAD.WIDE.U32 R4, R231.reuse, 0x60, RZ ;  /* 0x00000060e7047825 */ /* 0x040fe200078e00ff */
[----:B------:R-:W-:-:S03]  /*5960*/  SHF.L.U64.HI R2, R231, 0x6, R230 ;  /* 0x00000006e7027819 */ /* 0x000fc600000102e6 */
[----:B------:R-:W-:Y:S01]  /*5970*/  IMAD.SHL.U32 R8, R231, 0x40, RZ ;  /* 0x00000040e7087824 */ /* 0x000fe200078e00ff */
[----:B------:R-:W-:-:S05]  /*5980*/  IADD3 R0, R5, R0, RZ ;  /* 0x0000000005007210 */ /* 0x000fca0007ffe0ff */
[----:B------:R-:W-:-:S04]  /*5990*/  IMAD R0, R0, UR5, RZ ;  /* 0x0000000500007c24 */ /* 0x000fc8000f8e02ff */
[C---:B------:R-:W-:Y:S02]  /*59a0*/  IMAD R0, R4.reuse, UR4, R0 ;  /* 0x0000000404007c24 */ /* 0x040fe4000f8e0200 */
[----:B--2---:R-:W-:-:S05]  /*59b0*/  IMAD.WIDE.U32 R6, R4, UR5, R248 ;  /* 0x0000000504067c25 */ /* 0x004fca000f8e00f8 */
[----:B------:R-:W-:Y:S02]  /*59c0*/  LEA R4, P1, R6, c[0x0][0x1c8], 0x1 ;  /* 0x0000720006047a11 */ /* 0x000fe400078208ff */
[----:B------:R-:W-:Y:S02]  /*59d0*/  IADD3 R0, R7, R0, RZ ;  /* 0x0000000007007210 */ /* 0x000fe40007ffe0ff */
[----:B------:R-:W-:Y:S02]  /*59e0*/  IADD3 R12, P6, P5, R8, 0x80, R4 ;  /* 0x00000080080c7810 */ /* 0x000fe40007dde004 */
[----:B------:R-:W-:Y:S02]  /*59f0*/  LEA.HI.X R5, R6, c[0x0][0x1cc], R0, 0x1, P1 ;  /* 0x0000730006057a11 */ /* 0x000fe400008f0c00 */
[-C--:B------:R-:W-:Y:S02]  /*5a00*/  IADD3 R6, P1, R4, R8.reuse, RZ ;  /* 0x0000000804067210 */ /* 0x080fe40007f3e0ff */
[--C-:B------:R-:W-:Y:S01]  /*5a10*/  IADD3.X R13, R2, RZ, R5.reuse, P6, P5 ;  /* 0x000000ff020d7210 */ /* 0x100fe200037ea405 */
[----:B------:R-:W-:Y:S01]  /*5a20*/  @!PT LDS RZ, [RZ] ;  /* 0x00000000fffff984 */ /* 0x000fe20000000800 */
[----:B------:R-:W-:Y:S01]  /*5a30*/  @!PT LDS RZ, [RZ] ;  /* 0x00000000fffff984 */ /* 0x000fe20000000800 */
[----:B------:R-:W-:Y:S01]  /*5a40*/  @!PT LDS RZ, [RZ] ;  /* 0x00000000fffff984 */ /* 0x000fe20000000800 */
[----:B------:R1:W-:Y:S01]  /*5a50*/  LDGSTS.E.BYPASS.LTC128B.128 [R243+0x12100], [R4.64], !P4 ;  /* 0x1210000004f37fae */ /* 0x0003e2000e101d54 */
[----:B------:R-:W-:Y:S01]  /*5a60*/  IADD3 R10, P6, P5, R8, 0x100, R4 ;  /* 0x00000100080a7810 */ /* 0x000fe20007dde004 */
[----:B------:R-:W-:Y:S01]  /*5a70*/  IMAD.X R7, R5, 0x1, R2, P1 ;  /* 0x0000000105077824 */ /* 0x000fe200008e0602 */
[----:B------:R-:W-:Y:S01]  /*5a80*/  IADD3 R8, P1, R6, R8, RZ ;  /* 0x0000000806087210 */ /* 0x000fe20007f3e0ff */
[----:B------:R1:W-:Y:S01]  /*5a90*/  LDGSTS.E.BYPASS.LTC128B.128 [R243+0x15100], [R4.64+0x80], !P3 ;  /* 0x1510008004f37fae */ /* 0x0003e2000d901d54 */
[----:B------:R-:W-:-:S02]  /*5aa0*/  IADD3.X R11, R2, RZ, R5, P6, P5 ;  /* 0x000000ff020b7210 */ /* 0x000fc400037ea405 */
[----:B------:R-:W-:Y:S01]  /*5ab0*/  IADD3.X R9, R7, R2, RZ, P1, !PT ;  /* 0x0000000207097210 */ /* 0x000fe20000ffe4ff */
[----:B------:R1:W-:Y:S04]  /*5ac0*/  LDGSTS.E.BYPASS.LTC128B.128 [R243+0x18100], [R4.64+0x100], !P2 ;  /* 0x1810010004f37fae */ /* 0x0003e8000d101d54 */
[----:B------:R1:W-:Y:S04]  /*5ad0*/  LDGSTS.E.BYPASS.LTC128B.128 [R243+0x13100], [R6.64], !P4 ;  /* 0x1310000006f37fae */ /* 0x0003e8000e101d54 */
[----:B------:R1:W-:Y:S04]  /*5ae0*/  LDGSTS.E.BYPASS.LTC128B.128 [R243+0x16100], [R12.64], !P3 ;  /* 0x161000000cf37fae */ /* 0x0003e8000d901d54 */
[----:B------:R1:W-:Y:S04]  /*5af0*/  LDGSTS.E.BYPASS.LTC128B.128 [R243+0x19100], [R10.64], !P2 ;  /* 0x191000000af37fae */ /* 0x0003e8000d101d54 */
[----:B------:R1:W-:Y:S04]  /*5b00*/  LDGSTS.E.BYPASS.LTC128B.128 [R243+0x14100], [R8.64], !P4 ;  /* 0x1410000008f37fae */ /* 0x0003e8000e101d54 */
[----:B------:R1:W-:Y:S04]  /*5b10*/  LDGSTS.E.BYPASS.LTC128B.128 [R243+0x17100], [R8.64+0x80], !P3 ;  /* 0x1710008008f37fae */ /* 0x0003e8000d901d54 */
[----:B------:R1:W-:Y:S02]  /*5b20*/  LDGSTS.E.BYPASS.LTC128B.128 [R243+0x1a100], [R8.64+0x100], !P2 ;  /* 0x1a10010008f37fae */ /* 0x0003e4000d101d54 */
.L_x_638:
[----:B--2---:R-:W-:Y:S01]  /*5b30*/  PLOP3.LUT P1, PT, PT, PT, UP1, 0x40, 0x0 ;  /* 0x000000000000781c */ /* 0x004fe20003f2e818 */
[----:B------:R-:W0:-:S12]  /*5b40*/  LDGDEPBAR ;  /* 0x00000000000079af */ /* 0x000e180000000000 */
[----:B------:R-:W-:Y:S05]  /*5b50*/  @P1 BRA `(.L_x_639) ;  /* 0x0000407000001947 */ /* 0x000fea0003800000 */
[----:B------:R-:W-:Y:S01]  /*5b60*/  IMAD.MOV.U32 R101, RZ, RZ, R3 ;  /* 0x000000ffff657224 */ /* 0x000fe200078e0003 */
[----:B------:R-:W-:Y:S01]  /*5b70*/  MOV R0, R100 ;  /* 0x0000006400007202 */ /* 0x000fe20000000f00 */
[----:B------:R-:W-:Y:S01]  /*5b80*/  UIADD3 UR16, UR16, -0x2, URZ ;  /* 0xfffffffe10107890 */ /* 0x000fe2000fffe03f */
[----:B------:R-:W-:Y:S01]  /*5b90*/  SEL R236, R237, 0xffffffe0, !P0 ;  /* 0xffffffe0edec7807 */ /* 0x000fe20004000000 */
[----:B------:R-:W-:Y:S02]  /*5ba0*/  UMOV UR15, URZ ;  /* 0x0000003f000f7c82 */ /* 0x000fe40008000000 */
[----:B------:R-:W-:Y:S02]  /*5bb0*/  UMOV UR5, 0x1 ;  /* 0x0000000100057882 */ /* 0x000fe40000000000 */
[----:B------:R-:W-:Y:S02]  /*5bc0*/  ULDC.64 UR8, c[0x0][0x208] ;  /* 0x0000820000087ab9 */ /* 0x000fe40000000a00 */
[----:B------:R-:W-:-:S02]  /*5bd0*/  ULDC.64 UR6, c[0x0][0x1e0] ;  /* 0x0000780000067ab9 */ /* 0x000fc40000000a00 */
.L_x_640:
[----:B------:R-:W2:Y:S01]  /*5be0*/  LDL.64 R30, [R1+0x28] ;  /* 0x00002800011e7983 */ /* 0x000ea20000100a00 */
[----:B------:R-:W-:Y:S04]  /*5bf0*/  DEPBAR.LE SB0, 0x2 ;  /* 0x000080800000791a */ /* 0x000fe80000000000 */
[----:B------:R-:W-:Y:S01]  /*5c00*/  UIMAD UR4, UR5, 0x9000, URZ ;  /* 0x00009000050478a4 */ /* 0x000fe2000f8e023f */
[----:B------:R-:W3:Y:S01]  /*5c10*/  LDL.64 R28, [R1+0x30] ;  /* 0x00003000011c7983 */ /* 0x000ee20000100a00 */
[----:B------:R-:W-:Y:S01]  /*5c20*/  UISETP.NE.AND UP0, UPT, UR16, URZ, UPT ;  /* 0x0000003f1000728c */ /* 0x000fe2000bf05270 */
[----:B------:R-:W-:Y:S01]  /*5c30*/  MOV R102, UR15 ;  /* 0x0000000f00667c02 */ /* 0x000fe20008000f00 */
[----:B------:R-:W-:Y:S02]  /*5c40*/  UIADD3 UR14, UR16, -0x1, URZ ;  /* 0xffffffff100e7890 */ /* 0x000fe4000fffe03f */
[----:B------:R-:W-:Y:S01]  /*5c50*/  IADD3 R100, R232, UR4, RZ ;  /* 0x00000004e8647c10 */ /* 0x000fe2000fffe0ff */
[----:B------:R-:W-:Y:S01]  /*5c60*/  BAR.SYNC.DEFER_BLOCKING 0x0 ;  /* 0x0000000000007b1d */ /* 0x000fe20000010000 */
[----:B------:R-:W-:Y:S01]  /*5c70*/  PLOP3.LUT P0, PT, PT, PT, UP0, 0x80, 0x0 ;  /* 0x000000000000781c */ /* 0x000fe20003f0f008 */
[----:B------:R-:W-:Y:S04]  /*5c80*/  UISETP.GE.AND UP1, UPT, UR15, 0x1, UPT ;  /* 0x000000010f00788c */ /* 0x000fe8000bf26270 */
[----:B------:R-:W-:Y:S02]  /*5c90*/  @UP0 USHF.R.S32.HI UR10, URZ, 0x1f, UR14 ;  /* 0x0000001f3f0a0899 */ /* 0x000fe4000801140e */
[----:B------:R-:W-:Y:S02]  /*5ca0*/  @UP0 UIMAD.WIDE.U32 UR18, UR14, UR8, URZ ;  /* 0x000000080e1202a5 */ /* 0x000fe4000f8e003f */
[----:B------:R-:W-:Y:S04]  /*5cb0*/  @UP0 UIMAD UR10, UR10, UR8, URZ ;  /* 0x000000080a0a02a4 */ /* 0x000fe8000f8e023f */
[----:B------:R-:W-:Y:S01]  /*5cc0*/  @UP0 UIMAD UR10, UR14, UR9, UR10 ;  /* 0x000000090e0a02a4 */ /* 0x000fe2000f8e020a */
[----:B-1----:R-:W-:Y:S01]  /*5cd0*/  MOV R2, UR18 ;  /* 0x0000001200027c02 */ /* 0x002fe20008000f00 */
[----:B------:R-:W-:Y:S02]  /*5ce0*/  @P0 IMAD R102, R102, 0x9000, R243 ;  /* 0x0000900066660824 */ /* 0x000fe400078e02f3 */
[----:B------:R-:W-:Y:S04]  /*5cf0*/  @UP0 UIADD3 UR10, UR19, UR10, URZ ;  /* 0x0000000a130a0290 */ /* 0x000fe8000fffe03f */
[----:B------:R-:W-:Y:S01]  /*5d00*/  @UP0 UIMAD UR10, UR10, 0x60, URZ ;  /* 0x000000600a0a08a4 */ /* 0x000fe2000f8e023f */
[----:B-1----:R-:W1:Y:S01]  /*5d10*/  LDSM.16.M88.4 R8, [R232+UR4+0x12100] ;  /* 0x01210004e808783b */ /* 0x002e620008000200 */
[----:B------:R-:W-:Y:S07]  /*5d20*/  UISETP.GE.AND UP0, UPT, UR16, 0x2, UPT ;  /* 0x000000021000788c */ /* 0x000fee000bf06270 */
[----:B------:R-:W4:Y:S04]  /*5d30*/  LDSM.16.M88.4 R16, [R232+UR4+0x12900] ;  /* 0x01290004e810783b */ /* 0x000f280008000200 */
[----:B------:R-:W-:Y:S04]  /*5d40*/  @UP0 UIADD3 UR13, UR16, -0x2, URZ ;  /* 0xfffffffe100d0890 */ /* 0x000fe8000fffe03f */
[----:B------:R-:W5:Y:S01]  /*5d50*/  LDSM.16.M88.4 R24, [R232+UR4+0x13100] ;  /* 0x01310004e818783b */ /* 0x000f620008000200 */
[----:B------:R-:W-:Y:S07]  /*5d60*/  @UP0 UIMAD.WIDE.U32 UR18, UR13, UR6, URZ ;  /* 0x000000060d1202a5 */ /* 0x000fee000f8e003f */
[----:B------:R-:W2:Y:S08]  /*5d70*/  LDSM.16.M88.4 R32, [R232+UR4+0x13900] ;  /* 0x01390004e820783b */ /* 0x000eb00008000200 */
[----:B------:R-:W2:Y:S01]  /*5d80*/  LDSM.16.M88.4 R40, [R232+UR4+0x14100] ;  /* 0x01410004e828783b */ /* 0x000ea20008000200 */
[C---:B-1----:R-:W-:Y:S07]  /*5d90*/  HMMA.16816.F32.BF16 R4, R152.reuse, R8, RZ ;  /* 0x000000089804723c */ /* 0x042fee00000418ff */
[----:B------:R-:W1:Y:S01]  /*5da0*/  LDSM.16.M88.4 R48, [R232+UR4+0x14900] ;  /* 0x01490004e830783b */ /* 0x000e620008000200 */
[C---:B------:R-:W-:Y:S08]  /*5db0*/  HMMA.16816.F32.BF16 R8, R152.reuse, R10, RZ ;  /* 0x0000000a9808723c */ /* 0x040ff000000418ff */
[C---:B----4-:R-:W-:Y:S08]  /*5dc0*/  HMMA.16816.F32.BF16 R12, R152.reuse, R16, RZ ;  /* 0x00000010980c723c */ /* 0x050ff000000418ff */
[C---:B------:R-:W-:Y:S08]  /*5dd0*/  HMMA.16816.F32.BF16 R16, R152.reuse, R18, RZ ;  /* 0x000000129810723c */ /* 0x040ff000000418ff */
[C---:B-----5:R-:W-:Y:S08]  /*5de0*/  HMMA.16816.F32.BF16 R20, R152.reuse, R24, RZ ;  /* 0x000000189814723c */ /* 0x060ff000000418ff */
[C---:B------:R-:W-:Y:S01]  /*5df0*/  HMMA.16816.F32.BF16 R24, R152.reuse, R26, RZ ;  /* 0x0000001a9818723c */ /* 0x040fe200000418ff */
[----:B--2---:R-:W-:Y:S03]  /*5e00*/  @P0 MOV R37, R31 ;  /* 0x0000001f00250202 */ /* 0x004fe60000000f00 */
[----:B---3--:R-:W-:Y:S04]  /*5e10*/  @P0 MOV R36, R28 ;  /* 0x0000001c00240202 */ /* 0x008fe80000000f00 */
[C---:B------:R-:W-:Y:S01]  /*5e20*/  HMMA.16816.F32.BF16 R28, R152.reuse, R32, RZ ;  /* 0x00000020981c723c */ /* 0x040fe200000418ff */
[----:B------:R-:W-:Y:S03]  /*5e30*/  @P0 IMAD.WIDE.U32 R36, R2, 0x60, R36 ;  /* 0x0000006002240825 */ /* 0x000fe600078e0024 */
[-C--:B------:R-:W-:Y:S04]  /*5e40*/  IADD3 R2, R236, R100.reuse, RZ ;  /* 0x00000064ec027210 */ /* 0x080fe80007ffe0ff */
[C---:B------:R-:W-:Y:S01]  /*5e50*/  HMMA.16816.F32.BF16 R32, R152.reuse, R34, RZ ;  /* 0x000000229820723c */ /* 0x040fe200000418ff */
[----:B------:R-:W-:Y:S01]  /*5e60*/  @P0 IADD3 R46, R37, UR10, RZ ;  /* 0x0000000a252e0c10 */ /* 0x000fe2000fffe0ff */
[----:B------:R-:W2:Y:S01]  /*5e70*/  LDSM.16.M88.4 R160, [R2+0x12100] ;  /* 0x0121000002a0783b */ /* 0x000ea20000000200 */
[----:B------:R-:W-:Y:S01]  /*5e80*/  @UP0 USHF.R.S32.HI UR10, URZ, 0x1f, UR13 ;  /* 0x0000001f3f0a0899 */ /* 0x000fe2000801140d */
[C---:B------:R-:W-:Y:S02]  /*5e90*/  @P0 SHF.L.U32 R3, R36.reuse, 0x1, RZ ;  /* 0x0000000124030819 */ /* 0x040fe400000006ff */
[----:B------:R-:W-:Y:S01]  /*5ea0*/  @P0 SHF.L.U64.HI R46, R36, 0x1, R46 ;  /* 0x00000001242e0819 */ /* 0x000fe2000001022e */
[----:B------:R-:W-:Y:S01]  /*5eb0*/  @UP0 UIMAD UR10, UR10, UR6, URZ ;  /* 0x000000060a0a02a4 */ /* 0x000fe2000f8e023f */
[C---:B------:R-:W-:Y:S01]  /*5ec0*/  HMMA.16816.F32.BF16 R36, R152.reuse, R40, RZ ;  /* 0x000000289824723c */ /* 0x040fe200000418ff */
[C---:B------:R-:W-:Y:S01]  /*5ed0*/  @P0 IADD3 R44, P1, R3.reuse, c[0x0][0x1f8], RZ ;  /* 0x00007e00032c0a10 */ /* 0x040fe20007f3e0ff */
[----:B------:R-:W3:Y:S01]  /*5ee0*/  LDSM.16.M88.4 R164, [R2+0x12900] ;  /* 0x0129000002a4783b */ /* 0x000ee20000000200 */
[----:B------:R-:W-:Y:S01]  /*5ef0*/  @UP0 UIMAD UR10, UR13, UR7, UR10 ;  /* 0x000000070d0a02a4 */ /* 0x000fe2000f8e020a */
[C---:B------:R-:W-:Y:S01]  /*5f00*/  @P0 IADD3 R190, P5, R3.reuse, 0x80, RZ ;  /* 0x0000008003be0810 */ /* 0x040fe20007fbe0ff */
[----:B------:R-:W-:Y:S01]  /*5f10*/  UIADD3 UR13, UR15, 0x1, URZ ;  /* 0x000000010f0d7890 */ /* 0x000fe2000fffe03f */
[----:B------:R-:W-:Y:S01]  /*5f20*/  @P0 IADD3.X R45, R46, c[0x0][0x1fc], RZ, P1, !PT ;  /* 0x00007f002e2d0a10 */ /* 0x000fe20000ffe4ff */
[----:B------:R-:W-:Y:S01]  /*5f30*/  @UP0 UIADD3 UR10, UR19, UR10, URZ ;  /* 0x0000000a130a0290 */ /* 0x000fe2000fffe03f */
[C---:B------:R-:W-:Y:S01]  /*5f40*/  HMMA.16816.F32.BF16 R40, R152.reuse, R42, RZ ;  /* 0x0000002a9828723c */ /* 0x040fe200000418ff */
[----:B------:R-:W-:Y:S01]  /*5f50*/  @P0 IADD3 R190, P1, R190, c[0x0][0x1f8], RZ ;  /* 0x00007e00bebe0a10 */ /* 0x000fe20007f3e0ff */
[----:B------:R-:W4:Y:S01]  /*5f60*/  LDSM.16.M88.4 R168, [R2+0x13100] ;  /* 0x0131000002a8783b */ /* 0x000f220000000200 */
[----:B------:R-:W-:Y:S01]  /*5f70*/  @UP0 UIMAD UR10, UR10, 0x60, URZ ;  /* 0x000000600a0a08a4 */ /* 0x000fe2000f8e023f */
[----:B------:R-:W-:Y:S01]  /*5f80*/  @P0 IADD3 R3, P6, R3, 0x100, RZ ;  /* 0x0000010003030810 */ /* 0x000fe20007fde0ff */
[----:B------:R-:W-:Y:S01]  /*5f90*/  USEL UR15, UR13, URZ, !UP1 ;  /* 0x0000003f0d0f7287 */ /* 0x000fe2000c800000 */
[--C-:B------:R-:W-:Y:S02]  /*5fa0*/  @P0 IADD3.X R191, RZ, c[0x0][0x1fc], R46.reuse, P1, P5 ;  /* 0x00007f00ffbf0a10 */ /* 0x100fe40000fea42e */
[----:B------:R-:W-:Y:S01]  /*5fb0*/  @P0 IADD3 R228, P5, R3, c[0x0][0x1f8], RZ ;  /* 0x00007e0003e40a10 */ /* 0x000fe20007fbe0ff */
[----:B------:R-:W-:Y:S01]  /*5fc0*/  @UP0 UMOV UR13, 0x6 ;  /* 0x00000006000d0882 */ /* 0x000fe20000000000 */
[----:B------:R-:W5:Y:S01]  /*5fd0*/  LDSM.16.M88.4 R172, [R2+0x13900] ;  /* 0x0139000002ac783b */ /* 0x000f620000000200 */
[----:B------:R-:W-:Y:S01]  /*5fe0*/  @UP0 USHF.L.U64.HI UR13, UR6, UR13, UR7 ;  /* 0x0000000d060d0299 */ /* 0x000fe20008010207 */
[----:B------:R-:W-:Y:S02]  /*5ff0*/  @P0 IADD3.X R229, RZ, c[0x0][0x1fc], R46, P5, P6 ;  /* 0x00007f00ffe50a10 */ /* 0x000fe40002fec42e */
[----:B------:R-:W-:Y:S02]  /*6000*/  @P0 IADD3 R188, P1, R44, UR12, RZ ;  /* 0x0000000c2cbc0c10 */ /* 0x000fe4000ff3e0ff */
[-C--:B------:R-:W-:Y:S02]  /*6010*/  IADD3 R3, R234, R100.reuse, RZ ;  /* 0x00000064ea037210 */ /* 0x080fe40007ffe0ff */
[----:B------:R-:W1:Y:S01]  /*6020*/  LDSM.16.M88.4 R176, [R2+0x14100] ;  /* 0x0141000002b0783b */ /* 0x000e620000000200 */
[----:B------:R-:W-:Y:S02]  /*6030*/  @P0 IADD3.X R189, R45, UR11, RZ, P1, !PT ;  /* 0x0000000b2dbd0c10 */ /* 0x000fe40008ffe4ff */
[----:B------:R-:W-:Y:S05]  /*6040*/  IADD3 R100, R236, R100, R234 ;  /* 0x00000064ec647210 */ /* 0x000fea0007ffe0ea */
[----:B------:R-:W2:Y:S08]  /*6050*/  LDSM.16.M88.4 R180, [R2+0x14900] ;  /* 0x0149000002b4783b */ /* 0x000eb00000000200 */
[----:B------:R-:W-:Y:S01]  /*6060*/  @!PT LDS RZ, [RZ] ;  /* 0x00000000fffff984 */ /* 0x000fe20000000800 */
[----:B------:R-:W-:Y:S01]  /*6070*/  @!PT LDS RZ, [RZ] ;  /* 0x00000000fffff984 */ /* 0x000fe20000000800 */
[----:B------:R-:W-:Y:S01]  /*6080*/  @!PT LDS RZ, [RZ] ;  /* 0x00000000fffff984 */ /* 0x000fe20000000800 */
[----:B------:R1:W-:Y:S08]  /*6090*/  @P0 LDGSTS.E.BYPASS.LTC128B.128 [R102+0x100], [R44.64], !P4 ;  /* 0x001000002c660fae */ /* 0x0003f0000e101d54 */
[----:B------:R2:W-:Y:S08]  /*60a0*/  @P0 LDGSTS.E.BYPASS.LTC128B.128 [R102+0x3100], [R190.64], !P3 ;  /* 0x03100000be660fae */ /* 0x0005f0000d901d54 */
[----:B------:R3:W-:Y:S08]  /*60b0*/  @P0 LDGSTS.E.BYPASS.LTC128B.128 [R102+0x6100], [R228.64], !P2 ;  /* 0x06100000e4660fae */ /* 0x0007f0000d101d54 */
[----:B------:R4:W-:Y:S01]  /*60c0*/  @P0 LDGSTS.E.BYPASS.LTC128B.128 [R102+0x1100], [R188.64], !P4 ;  /* 0x01100000bc660fae */ /* 0x0009e2000e101d54 */
[C---:B-1----:R-:W-:Y:S07]  /*60d0*/  HMMA.16816.F32.BF16 R44, R152.reuse, R48, RZ ;  /* 0x00000030982c723c */ /* 0x042fee00000418ff */
[----:B------:R1:W-:Y:S01]  /*60e0*/  @P0 LDGSTS.E.BYPASS.LTC128B.128 [R102+0x4100], [R188.64+0x80], !P3 ;  /* 0x04100080bc660fae */ /* 0x0003e2000d901d54 */
[----:B------:R-:W-:Y:S01]  /*60f0*/  HMMA.16816.F32.BF16 R48, R152, R50, RZ ;  /* 0x000000329830723c */ /* 0x000fe200000418ff */
[----:B--2---:R-:W-:Y:S06]  /*6100*/  @P0 IADD3 R190, P1, R188, UR12, RZ ;  /* 0x0000000cbcbe0c10 */ /* 0x004fec000ff3e0ff */
[----:B------:R1:W-:Y:S01]  /*6110*/  @P0 LDGSTS.E.BYPASS.LTC128B.128 [R102+0x7100], [R188.64+0x100], !P2 ;  /* 0x07100100bc660fae */ /* 0x0003e2000d101d54 */
[----:B------:R-:W-:Y:S01]  /*6120*/  @P0 IADD3.X R191, R189, UR11, RZ, P1, !PT ;  /* 0x0000000bbdbf0c10 */ /* 0x000fe20008ffe4ff */
[C---:B------:R-:W-:Y:S06]  /*6130*/  HMMA.16816.F32.BF16 R4, R156.reuse, R160, R4 ;  /* 0x000000a09c04723c */ /* 0x040fec0000041804 */
[----:B------:R1:W-:Y:S01]  /*6140*/  @P0 LDGSTS.E.BYPASS.LTC128B.128 [R102+0x2100], [R190.64], !P4 ;  /* 0x02100000be660fae */ /* 0x0003e2000e101d54 */
[----:B---3--:R-:W-:Y:S01]  /*6150*/  IADD3 R228, R234, R2, RZ ;  /* 0x00000002eae47210 */ /* 0x008fe20007ffe0ff */
[C---:B------:R-:W-:Y:S06]  /*6160*/  HMMA.16816.F32.BF16 R8, R156.reuse, R162, R8 ;  /* 0x000000a29c08723c */ /* 0x040fec0000041808 */
[----:B------:R1:W-:Y:S02]  /*6170*/  @P0 LDGSTS.E.BYPASS.LTC128B.128 [R102+0x5100], [R190.64+0x80], !P3 ;  /* 0x05100080be660fae */ /* 0x0003e4000d901d54 */
[C---:B------:R-:W-:Y:S06]  /*6180*/  HMMA.16816.F32.BF16 R12, R156.reuse, R164, R12 ;  /* 0x000000a49c0c723c */ /* 0x040fec000004180c */
[----:B------:R1:W-:Y:S01]  /*6190*/  @P0 LDGSTS.E.BYPASS.LTC128B.128 [R102+0x8100], [R190.64+0x100], !P2 ;  /* 0x08100100be660fae */ /* 0x0003e2000d101d54 */
[----:B------:R-:W-:Y:S01]  /*61a0*/  PLOP3.LUT P0, PT, PT, PT, UP0, 0x80, 0x0 ;  /* 0x000000000000781c */ /* 0x000fe20003f0f008 */
[C---:B------:R-:W-:Y:S06]  /*61b0*/  HMMA.16816.F32.BF16 R16, R156.reuse, R166, R16 ;  /* 0x000000a69c10723c */ /* 0x040fec0000041810 */
[----:B------:R-:W-:Y:S02]  /*61c0*/  LDSM.16.M88.4 R160, [R3+0x12900] ;  /* 0x0129000003a0783b */ /* 0x000fe40000000200 */
[C---:B----4-:R-:W-:Y:S06]  /*61d0*/  HMMA.16816.F32.BF16 R20, R156.reuse, R168, R20 ;  /* 0x000000a89c14723c */ /* 0x050fec0000041814 */
[----:B------:R-:W0:Y:S02]  /*61e0*/  LDGDEPBAR ;  /* 0x00000000000079af */ /* 0x000e240000000000 */
[C---:B------:R-:W-:Y:S06]  /*61f0*/  HMMA.16816.F32.BF16 R24, R156.reuse, R170, R24 ;  /* 0x000000aa9c18723c */ /* 0x040fec0000041818 */
[----:B------:R-:W-:Y:S02]  /*6200*/  LDSM.16.M88.4 R164, [R3+0x13100] ;  /* 0x0131000003a4783b */ /* 0x000fe40000000200 */
[C---:B-----5:R-:W-:Y:S06]  /*6210*/  HMMA.16816.F32.BF16 R28, R156.reuse, R172, R28 ;  /* 0x000000ac9c1c723c */ /* 0x060fec000004181c */
[----:B-1----:R-:W1:Y:S02]  /*6220*/  LDSM.16.M88.4 R188, [R3+0x12100] ;  /* 0x0121000003bc783b */ /* 0x002e640000000200 */
[C---:B------:R-:W-:Y:S06]  /*6230*/  HMMA.16816.F32.BF16 R32, R156.reuse, R174, R32 ;  /* 0x000000ae9c20723c */ /* 0x040fec0000041820 */
[----:B------:R-:W2:Y:S02]  /*6240*/  LDSM.16.M88.4 R168, [R3+0x13900] ;  /* 0x0139000003a8783b */ /* 0x000ea40000000200 */
[C---:B------:R-:W-:Y:S06]  /*6250*/  HMMA.16816.F32.BF16 R36, R156.reuse, R176, R36 ;  /* 0x000000b09c24723c */ /* 0x040fec0000041824 */
[----:B------:R-:W3:Y:S02]  /*6260*/  LDSM.16.M88.4 R172, [R3+0x14100] ;  /* 0x0141000003ac783b */ /* 0x000ee40000000200 */
[C---:B------:R-:W-:Y:S06]  /*6270*/  HMMA.16816.F32.BF16 R40, R156.reuse, R178, R40 ;  /* 0x000000b29c28723c */ /* 0x040fec0000041828 */
[----:B------:R-:W4:Y:S02]  /*6280*/  LDSM.16.M88.4 R176, [R3+0x14900] ;  /* 0x0149000003b0783b */ /* 0x000f240000000200 */
[C---:B------:R-:W-:Y:S08]  /*6290*/  HMMA.16816.F32.BF16 R44, R156.reuse, R180, R44 ;  /* 0x000000b49c2c723c */ /* 0x040ff0000004182c */
[----:B------:R-:W-:Y:S01]  /*62a0*/  HMMA.16816.F32.BF16 R48, R156, R182, R48 ;  /* 0x000000b69c30723c */ /* 0x000fe20000041830 */
[----:B------:R-:W5:Y:S07]  /*62b0*/  LDSM.16.M88.4 R180, [R228+0x12100] ;  /* 0x01210000e4b4783b */ /* 0x000f6e0000000200 */
        /* <DEDUP_REMOVED lines=17> */
[----:B------:R-:W4:Y:S07]  /*63d0*/  LDSM.16.M88.4 R176, [R232+UR4+0x15100] ;  /* 0x01510004e8b0783b */ /* 0x000f2e0008000200 */
[C---:B-----5:R-:W-:Y:S08]  /*63e0*/  HMMA.16816.F32.BF16 R4, R192.reuse, R180, R4 ;  /* 0x000000b4c004723c */ /* 0x060ff00000041804 */
[C---:B------:R-:W-:Y:S01]  /*63f0*/  HMMA.16816.F32.BF16 R8, R192.reuse, R182, R8 ;  /* 0x000000b6c008723c */ /* 0x040fe20000041808 */
[----:B------:R-:W5:Y:S07]  /*6400*/  LDSM.16.M88.4 R180, [R232+UR4+0x15900] ;  /* 0x01590004e8b4783b */ /* 0x000f6e0008000200 */
[C---:B-1----:R-:W-:Y:S08]  /*6410*/  HMMA.16816.F32.BF16 R12, R192.reuse, R188, R12 ;  /* 0x000000bcc00c723c */ /* 0x042ff0000004180c */
[C---:B------:R-:W-:Y:S01]  /*6420*/  HMMA.16816.F32.BF16 R16, R192.reuse, R190, R16 ;  /* 0x000000bec010723c */ /* 0x040fe20000041810 */
[----:B------:R-:W1:Y:S07]  /*6430*/  LDSM.16.M88.4 R188, [R232+UR4+0x16100] ;  /* 0x01610004e8bc783b */ /* 0x000e6e0008000200 */
[C---:B------:R-:W-:Y:S08]  /*6440*/  HMMA.16816.F32.BF16 R20, R192.reuse, R160, R20 ;  /* 0x000000a0c014723c */ /* 0x040ff00000041814 */
[C---:B------:R-:W-:Y:S01]  /*6450*/  HMMA.16816.F32.BF16 R24, R192.reuse, R162, R24 ;  /* 0x000000a2c018723c */ /* 0x040fe20000041818 */
[----:B------:R-:W1:Y:S07]  /*6460*/  LDSM.16.M88.4 R160, [R232+UR4+0x16900] ;  /* 0x01690004e8a0783b */ /* 0x000e6e0008000200 */
[C---:B------:R-:W-:Y:S08]  /*6470*/  HMMA.16816.F32.BF16 R28, R192.reuse, R164, R28 ;  /* 0x000000a4c01c723c */ /* 0x040ff0000004181c */
[C---:B------:R-:W-:Y:S01]  /*6480*/  HMMA.16816.F32.BF16 R32, R192.reuse, R166, R32 ;  /* 0x000000a6c020723c */ /* 0x040fe20000041820 */
[----:B------:R-:W1:Y:S07]  /*6490*/  LDSM.16.M88.4 R164, [R232+UR4+0x17100] ;  /* 0x01710004e8a4783b */ /* 0x000e6e0008000200 */
[C---:B--2---:R-:W-:Y:S08]  /*64a0*/  HMMA.16816.F32.BF16 R36, R192.reuse, R168, R36 ;  /* 0x000000a8c024723c */ /* 0x044ff00000041824 */
[C---:B------:R-:W-:Y:S01]  /*64b0*/  HMMA.16816.F32.BF16 R40, R192.reuse, R170, R40 ;  /* 0x000000aac028723c */ /* 0x040fe20000041828 */
[----:B------:R-:W2:Y:S07]  /*64c0*/  LDSM.16.M88.4 R168, [R232+UR4+0x17900] ;  /* 0x01790004e8a8783b */ /* 0x000eae0008000200 */
[C---:B---3--:R-:W-:Y:S08]  /*64d0*/  HMMA.16816.F32.BF16 R44, R192.reuse, R172, R44 ;  /* 0x000000acc02c723c */ /* 0x048ff0000004182c */
[----:B------:R-:W-:Y:S01]  /*64e0*/  HMMA.16816.F32.BF16 R48, R192, R174, R48 ;  /* 0x000000aec030723c */ /* 0x000fe20000041830 */
[----:B------:R-:W3:Y:S07]  /*64f0*/  LDSM.16.M88.4 R172, [R2+0x15100] ;  /* 0x0151000002ac783b */ /* 0x000eee0000000200 */
[C---:B----4-:R-:W-:Y:S08]  /*6500*/  HMMA.16816.F32.BF16 R4, R196.reuse, R176, R4 ;  /* 0x000000b0c404723c */ /* 0x050ff00000041804 */
[C---:B------:R-:W-:Y:S01]  /*6510*/  HMMA.16816.F32.BF16 R8, R196.reuse, R178, R8 ;  /* 0x000000b2c408723c */ /* 0x040fe20000041808 */
[----:B------:R-:W4:Y:S07]  /*6520*/  LDSM.16.M88.4 R176, [R2+0x15900] ;  /* 0x0159000002b0783b */ /* 0x000f2e0000000200 */
[C---:B-----5:R-:W-:Y:S08]  /*6530*/  HMMA.16816.F32.BF16 R12, R196.reuse, R180, R12 ;  /* 0x000000b4c40c723c */ /* 0x060ff0000004180c */
[C---:B------:R-:W-:Y:S01]  /*6540*/  HMMA.16816.F32.BF16 R16, R196.reuse, R182, R16 ;  /* 0x000000b6c410723c */ /* 0x040fe20000041810 */
        /* <DEDUP_REMOVED lines=24> */
[----:B------:R-:W-:Y:S07]  /*66d0*/  LDSM.16.M88.4 R188, [R228+0x15100] ;  /* 0x01510000e4bc783b */ /* 0x000fee0000000200 */
[C---:B------:R-:W-:Y:S01]  /*66e0*/  HMMA.16816.F32.BF16 R36, R200.reuse, R160, R36 ;  /* 0x000000a0c824723c */ /* 0x040fe20000041824 */
[----:B------:R-:W-:Y:S07]  /*66f0*/  LDSM.16.M88.4 R228, [R228+0x18100] ;  /* 0x01810000e4e4783b */ /* 0x000fee0000000200 */
[C---:B------:R-:W-:Y:S01]  /*6700*/  HMMA.16816.F32.BF16 R40, R200.reuse, R162, R40 ;  /* 0x000000a2c828723c */ /* 0x040fe20000041828 */
[----:B------:R-:W1:Y:S07]  /*6710*/  LDSM.16.M88.4 R160, [R3+0x17100] ;  /* 0x0171000003a0783b */ /* 0x000e6e0000000200 */
[C---:B------:R-:W-:Y:S08]  /*6720*/  HMMA.16816.F32.BF16 R44, R200.reuse, R164, R44 ;  /* 0x000000a4c82c723c */ /* 0x040ff0000004182c */
[----:B------:R-:W-:Y:S01]  /*6730*/  HMMA.16816.F32.BF16 R48, R200, R166, R48 ;  /* 0x000000a6c830723c */ /* 0x000fe20000041830 */
        /* <DEDUP_REMOVED lines=9> */
[----:B------:R-:W-:Y:S07]  /*67d0*/  LDSM.16.M88.4 R176, [R100+0x17900] ;  /* 0x0179000064b0783b */ /* 0x000fee0000000200 */
[C---:B-----5:R-:W-:Y:S08]  /*67e0*/  HMMA.16816.F32.BF16 R28, R204.reuse, R180, R28 ;  /* 0x000000b4cc1c723c */ /* 0x060ff0000004181c */
[C---:B------:R-:W-:Y:S01]  /*67f0*/  HMMA.16816.F32.BF16 R32, R204.reuse, R182, R32 ;  /* 0x000000b6cc20723c */ /* 0x040fe20000041820 */
[----:B------:R-:W-:Y:S07]  /*6800*/  LDSM.16.M88.4 R180, [R232+UR4+0x18100] ;  /* 0x01810004e8b4783b */ /* 0x000fee0008000200 */
[C---:B-1----:R-:W-:Y:S08]  /*6810*/  HMMA.16816.F32.BF16 R36, R204.reuse, R160, R36 ;  /* 0x000000a0cc24723c */ /* 0x042ff00000041824 */
[C---:B------:R-:W-:Y:S01]  /*6820*/  HMMA.16816.F32.BF16 R40, R204.reuse, R162, R40 ;  /* 0x000000a2cc28723c */ /* 0x040fe20000041828 */
[----:B------:R-:W1:Y:S07]  /*6830*/  LDSM.16.M88.4 R160, [R100+0x16900] ;  /* 0x0169000064a0783b */ /* 0x000e6e0000000200 */
[C---:B------:R-:W-:Y:S08]  /*6840*/  HMMA.16816.F32.BF16 R44, R204.reuse, R164, R44 ;  /* 0x000000a4cc2c723c */ /* 0x040ff0000004182c */
[----:B------:R-:W-:Y:S01]  /*6850*/  HMMA.16816.F32.BF16 R48, R204, R166, R48 ;  /* 0x000000a6cc30723c */ /* 0x000fe20000041830 */
[----:B------:R-:W4:Y:S07]  /*6860*/  LDSM.16.M88.4 R164, [R100+0x17100] ;  /* 0x0171000064a4783b */ /* 0x000f2e0000000200 */
[C---:B------:R-:W-:Y:S08]  /*6870*/  HMMA.16816.F32.BF16 R4, R208.reuse, R188, R4 ;  /* 0x000000bcd004723c */ /* 0x040ff00000041804 */
[C---:B------:R-:W-:Y:S01]  /*6880*/  HMMA.16816.F32.BF16 R8, R208.reuse, R190, R8 ;  /* 0x000000bed008723c */ /* 0x040fe20000041808 */
[----:B------:R-:W5:Y:S07]  /*6890*/  LDSM.16.M88.4 R188, [R232+UR4+0x18900] ;  /* 0x01890004e8bc783b */ /* 0x000f6e0008000200 */
[C---:B--2---:R-:W-:Y:S08]  /*68a0*/  HMMA.16816.F32.BF16 R12, R208.reuse, R168, R12 ;  /* 0x000000a8d00c723c */ /* 0x044ff0000004180c */
[C---:B------:R-:W-:Y:S01]  /*68b0*/  HMMA.16816.F32.BF16 R16, R208.reuse, R170, R16 ;  /* 0x000000aad010723c */ /* 0x040fe20000041810 */
[----:B------:R-:W2:Y:S07]  /*68c0*/  LDSM.16.M88.4 R168, [R232+UR4+0x19100] ;  /* 0x01910004e8a8783b */ /* 0x000eae0008000200 */
[C---:B---3--:R-:W-:Y:S08]  /*68d0*/  HMMA.16816.F32.BF16 R20, R208.reuse, R172, R20 ;  /* 0x000000acd014723c */ /* 0x048ff00000041814 */
[C---:B------:R-:W-:Y:S01]  /*68e0*/  HMMA.16816.F32.BF16 R24, R208.reuse, R174, R24 ;  /* 0x000000aed018723c */ /* 0x040fe20000041818 */
[----:B------:R-:W3:Y:S07]  /*68f0*/  LDSM.16.M88.4 R172, [R232+UR4+0x19900] ;  /* 0x01990004e8ac783b */ /* 0x000eee0008000200 */
[C---:B-1----:R-:W-:Y:S08]  /*6900*/  HMMA.16816.F32.BF16 R28, R208.reuse, R160, R28 ;  /* 0x000000a0d01c723c */ /* 0x042ff0000004181c */
[C---:B------:R-:W-:Y:S01]  /*6910*/  HMMA.16816.F32.BF16 R32, R208.reuse, R162, R32 ;  /* 0x000000a2d020723c */ /* 0x040fe20000041820 */
[----:B------:R-:W1:Y:S07]  /*6920*/  LDSM.16.M88.4 R160, [R232+UR4+0x1a100] ;  /* 0x01a10004e8a0783b */ /* 0x000e6e0008000200 */
[C---:B----4-:R-:W-:Y:S08]  /*6930*/  HMMA.16816.F32.BF16 R36, R208.reuse, R164, R36 ;  /* 0x000000a4d024723c */ /* 0x050ff00000041824 */
[C---:B------:R-:W-:Y:S01]  /*6940*/  HMMA.16816.F32.BF16 R40, R208.reuse, R166, R40 ;  /* 0x000000a6d028723c */ /* 0x040fe20000041828 */
[----:B------:R-:W4:Y:S07]  /*6950*/  LDSM.16.M88.4 R164, [R232+UR4+0x1a900] ;  /* 0x01a90004e8a4783b */ /* 0x000f2e0008000200 */
[C---:B------:R-:W-:Y:S08]  /*6960*/  HMMA.16816.F32.BF16 R44, R208.reuse, R176, R44 ;  /* 0x000000b0d02c723c */ /* 0x040ff0000004182c */
[----:B------:R-:W-:Y:S01]  /*6970*/  HMMA.16816.F32.BF16 R48, R208, R178, R48 ;  /* 0x000000b2d030723c */ /* 0x000fe20000041830 */
[----:B------:R-:W1:Y:S07]  /*6980*/  LDSM.16.M88.4 R176, [R2+0x18100] ;  /* 0x0181000002b0783b */ /* 0x000e6e0000000200 */
[C---:B------:R-:W-:Y:S08]  /*6990*/  HMMA.16816.F32.BF16 R4, R212.reuse, R180, R4 ;  /* 0x000000b4d404723c */ /* 0x040ff00000041804 */
[C---:B------:R-:W-:Y:S01]  /*69a0*/  HMMA.16816.F32.BF16 R8, R212.reuse, R182, R8 ;  /* 0x000000b6d408723c */ /* 0x040fe20000041808 */
[----:B------:R-:W1:Y:S07]  /*69b0*/  LDSM.16.M88.4 R180, [R2+0x18900] ;  /* 0x0189000002b4783b */ /* 0x000e6e0000000200 */
[C---:B-----5:R-:W-:Y:S08]  /*69c0*/  HMMA.16816.F32.BF16 R12, R212.reuse, R188, R12 ;  /* 0x000000bcd40c723c */ /* 0x060ff0000004180c */
[C---:B------:R-:W-:Y:S01]  /*69d0*/  HMMA.16816.F32.BF16 R16, R212.reuse, R190, R16 ;  /* 0x000000bed410723c */ /* 0x040fe20000041810 */
[----:B------:R-:W-:Y:S07]  /*69e0*/  LDSM.16.M88.4 R188, [R2+0x19900] ;  /* 0x0199000002bc783b */ /* 0x000fee0000000200 */
[C---:B--2---:R-:W-:Y:S08]  /*69f0*/  HMMA.16816.F32.BF16 R20, R212.reuse, R168, R20 ;  /* 0x000000a8d414723c */ /* 0x044ff00000041814 */
[C---:B------:R-:W-:Y:S01]  /*6a00*/  HMMA.16816.F32.BF16 R24, R212.reuse, R170, R24 ;  /* 0x000000aad418723c */ /* 0x040fe20000041818 */
[----:B------:R-:W2:Y:S07]  /*6a10*/  LDSM.16.M88.4 R168, [R2+0x19100] ;  /* 0x0191000002a8783b */ /* 0x000eae0000000200 */
[C---:B---3--:R-:W-:Y:S08]  /*6a20*/  HMMA.16816.F32.BF16 R28, R212.reuse, R172, R28 ;  /* 0x000000acd41c723c */ /* 0x048ff0000004181c */
[C---:B------:R-:W-:Y:S01]  /*6a30*/  HMMA.16816.F32.BF16 R32, R212.reuse, R174, R32 ;  /* 0x000000aed420723c */ /* 0x040fe20000041820 */
[----:B------:R-:W3:Y:S07]  /*6a40*/  LDSM.16.M88.4 R172, [R2+0x1a100] ;  /* 0x01a1000002ac783b */ /* 0x000eee0000000200 */
[C---:B-1----:R-:W-:Y:S08]  /*6a50*/  HMMA.16816.F32.BF16 R36, R212.reuse, R160, R36 ;  /* 0x000000a0d424723c */ /* 0x042ff00000041824 */
[C---:B------:R-:W-:Y:S01]  /*6a60*/  HMMA.16816.F32.BF16 R40, R212.reuse, R162, R40 ;  /* 0x000000a2d428723c */ /* 0x040fe20000041828 */
[----:B------:R-:W1:Y:S07]  /*6a70*/  LDSM.16.M88.4 R160, [R2+0x1a900] ;  /* 0x01a9000002a0783b */ /* 0x000e6e0000000200 */
[C---:B----4-:R-:W-:Y:S08]  /*6a80*/  HMMA.16816.F32.BF16 R44, R212.reuse, R164, R44 ;  /* 0x000000a4d42c723c */ /* 0x050ff0000004182c */
[----:B------:R-:W-:Y:S01]  /*6a90*/  HMMA.16816.F32.BF16 R48, R212, R166, R48 ;  /* 0x000000a6d430723c */ /* 0x000fe20000041830 */
[----:B------:R-:W4:Y:S07]  /*6aa0*/  LDSM.16.M88.4 R164, [R3+0x18100] ;  /* 0x0181000003a4783b */ /* 0x000f2e0000000200 */
[C---:B------:R-:W-:Y:S08]  /*6ab0*/  HMMA.16816.F32.BF16 R4, R216.reuse, R176, R4 ;  /* 0x000000b0d804723c */ /* 0x040ff00000041804 */
[C---:B------:R-:W-:Y:S01]  /*6ac0*/  HMMA.16816.F32.BF16 R8, R216.reuse, R178, R8 ;  /* 0x000000b2d808723c */ /* 0x040fe20000041808 */
[----:B------:R-:W-:Y:S07]  /*6ad0*/  LDSM.16.M88.4 R176, [R3+0x19900] ;  /* 0x0199000003b0783b */ /* 0x000fee0000000200 */
        /* <DEDUP_REMOVED lines=9> */
[C---:B---3--:R-:W-:Y:S08]  /*6b70*/  HMMA.16816.F32.BF16 R36, R216.reuse, R172, R36 ;  /* 0x000000acd824723c */ /* 0x048ff00000041824 */
[C---:B------:R-:W-:Y:S01]  /*6b80*/  HMMA.16816.F32.BF16 R40, R216.reuse, R174, R40 ;  /* 0x000000aed828723c */ /* 0x040fe20000041828 */
[----:B------:R-:W3:Y:S07]  /*6b90*/  LDSM.16.M88.4 R172, [R3+0x19100] ;  /* 0x0191000003ac783b */ /* 0x000eee0000000200 */
[C---:B-1----:R-:W-:Y:S08]  /*6ba0*/  HMMA.16816.F32.BF16 R44, R216.reuse, R160, R44 ;  /* 0x000000a0d82c723c */ /* 0x042ff0000004182c */
[----:B------:R-:W-:Y:S01]  /*6bb0*/  HMMA.16816.F32.BF16 R48, R216, R162, R48 ;  /* 0x000000a2d830723c */ /* 0x000fe20000041830 */
[----:B------:R-:W1:Y:S07]  /*6bc0*/  LDSM.16.M88.4 R160, [R100+0x18900] ;  /* 0x0189000064a0783b */ /* 0x000e6e0000000200 */
[C---:B----4-:R-:W-:Y:S08]  /*6bd0*/  HMMA.16816.F32.BF16 R4, R220.reuse, R164, R4 ;  /* 0x000000a4dc04723c */ /* 0x050ff00000041804 */
[C---:B------:R-:W-:Y:S08]  /*6be0*/  HMMA.16816.F32.BF16 R8, R220.reuse, R166, R8 ;  /* 0x000000a6dc08723c */ /* 0x040ff00000041808 */
[C---:B--2---:R-:W-:Y:S08]  /*6bf0*/  HMMA.16816.F32.BF16 R12, R220.reuse, R168, R12 ;  /* 0x000000a8dc0c723c */ /* 0x044ff0000004180c */
[C---:B------:R-:W-:Y:S08]  /*6c00*/  HMMA.16816.F32.BF16 R16, R220.reuse, R170, R16 ;  /* 0x000000aadc10723c */ /* 0x040ff00000041810 */
[C---:B---3--:R-:W-:Y:S08]  /*6c10*/  HMMA.16816.F32.BF16 R20, R220.reuse, R172, R20 ;  /* 0x000000acdc14723c */ /* 0x048ff00000041814 */
[C---:B------:R-:W-:Y:S08]  /*6c20*/  HMMA.16816.F32.BF16 R24, R220.reuse, R174, R24 ;  /* 0x000000aedc18723c */ /* 0x040ff00000041818 */
[C---:B------:R-:W-:Y:S08]  /*6c30*/  HMMA.16816.F32.BF16 R28, R220.reuse, R176, R28 ;  /* 0x000000b0dc1c723c */ /* 0x040ff0000004181c */
[C---:B------:R-:W-:Y:S08]  /*6c40*/  HMMA.16816.F32.BF16 R32, R220.reuse, R178, R32 ;  /* 0x000000b2dc20723c */ /* 0x040ff00000041820 */
[C---:B------:R-:W-:Y:S08]  /*6c50*/  HMMA.16816.F32.BF16 R36, R220.reuse, R180, R36 ;  /* 0x000000b4dc24723c */ /* 0x040ff00000041824 */
        /* <DEDUP_REMOVED lines=34> */
[----:B------:R-:W-:Y:S01]  /*6e80*/  MUFU.TANH R164, R10 ;  /* 0x0000000a00a47308 */ /* 0x000fe20000002400 */
[----:B--2---:R-:W-:Y:S09]  /*6e90*/  FMNMX.FTZ R2, R166, R2, !PT ;  /* 0x00000002a6027209 */ /* 0x004ff20007810000 */
[----:B------:R2:W-:Y:S10]  /*6ea0*/  MUFU.TANH R165, R11 ;  /* 0x0000000b00a57308 */ /* 0x0005f40000002400 */
[----:B------:R-:W4:Y:S10]  /*6eb0*/  MUFU.TANH R162, R12 ;  /* 0x0000000c00a27308 */ /* 0x000f340000002400 */
[----:B------:R-:W5:Y:S01]  /*6ec0*/  MUFU.TANH R163, R13 ;  /* 0x0000000d00a37308 */ /* 0x000f620000002400 */
[C---:B-1----:R-:W-:Y:S01]  /*6ed0*/  HMMA.16816.F32.BF16 R20, R224.reuse, R4, R20 ;  /* 0x00000004e014723c */ /* 0x042fe20000041814 */
[----:B--2---:R-:W1:Y:S08]  /*6ee0*/  LDSM.16.M88.4 R8, [R100+0x19900] ;  /* 0x019900006408783b */ /* 0x004e700000000200 */
[----:B------:R-:W2:Y:S01]  /*6ef0*/  MUFU.TANH R171, R16 ;  /* 0x0000001000ab7308 */ /* 0x000ea20000002400 */
[C---:B------:R-:W-:Y:S01]  /*6f00*/  HMMA.16816.F32.BF16 R24, R224.reuse, R6, R24 ;  /* 0x00000006e018723c */ /* 0x040fe20000041818 */
[----:B------:R-:W2:Y:S08]  /*6f10*/  LDSM.16.M88.4 R4, [R100+0x1a100] ;  /* 0x01a100006404783b */ /* 0x000eb00000000200 */
[----:B------:R-:W1:Y:S05]  /*6f20*/  MUFU.TANH R172, R17 ;  /* 0x0000001100ac7308 */ /* 0x000e6a0000002400 */
[----:B------:R-:W-:Y:S02]  /*6f30*/  FMUL.FTZ R20, R20, c[0x0][0x320] ;  /* 0x0000c80014147a20 */ /* 0x000fe40000410000 */
[----:B------:R-:W-:Y:S03]  /*6f40*/  FMUL.FTZ R21, R21, c[0x0][0x320] ;  /* 0x0000c80015157a20 */ /* 0x000fe60000410000 */
[----:B------:R-:W-:Y:S01]  /*6f50*/  MUFU.TANH R175, R15 ;  /* 0x0000000f00af7308 */ /* 0x000fe20000002400 */
        /* <DEDUP_REMOVED lines=10> */
[----:B------:R3:W1:Y:S01]  /*7000*/  LDSM.16.M88.4 R8, [R100+0x1a900] ;  /* 0x01a900006408783b */ /* 0x0006620000000200 */
[----:B------:R-:W-:Y:S06]  /*7010*/  DEPBAR.LE SB0, 0x2 ;  /* 0x000080800000791a */ /* 0x000fec0000000000 */
[C---:B--2---:R-:W-:Y:S01]  /*7020*/  HMMA.16816.F32.BF16 R36, R224.reuse, R4, R36 ;  /* 0x00000004e024723c */ /* 0x044fe20000041824 */
[----:B------:R-:W2:Y:S01]  /*7030*/  MUFU.TANH R179, R24 ;  /* 0x0000001800b37308 */ /* 0x000ea20000002400 */
[----:B------:R-:W-:Y:S06]  /*7040*/  BAR.SYNC.DEFER_BLOCKING 0x0 ;  /* 0x0000000000007b1d */ /* 0x000fec0000010000 */
[C---:B------:R-:W-:Y:S04]  /*7050*/  HMMA.16816.F32.BF16 R40, R224.reuse, R6, R40 ;  /* 0x00000006e028723c */ /* 0x040fe80000041828 */
[----:B------:R-:W-:Y:S02]  /*7060*/  FMUL.FTZ R28, R28, c[0x0][0x320] ;  /* 0x0000c8001c1c7a20 */ /* 0x000fe40000410000 */
[----:B------:R-:W-:Y:S01]  /*7070*/  FMUL.FTZ R29, R29, c[0x0][0x320] ;  /* 0x0000c8001d1d7a20 */ /* 0x000fe20000410000 */
[----:B---3--:R-:W-:Y:S01]  /*7080*/  FMNMX.FTZ R100, R102, R2, !PT ;  /* 0x0000000266647209 */ /* 0x008fe20007810000 */
[----:B------:R-:W-:Y:S04]  /*7090*/  FMUL.FTZ R30, R30, c[0x0][0x320] ;  /* 0x0000c8001e1e7a20 */ /* 0x000fe80000410000 */
[----:B----4-:R-:W-:Y:S01]  /*70a0*/  FMNMX.FTZ R100, R162, R100, !PT ;  /* 0x00000064a2647209 */ /* 0x010fe20007810000 */
[----:B------:R-:W-:Y:S01]  /*70b0*/  FMUL.FTZ R31, R31, c[0x0][0x320] ;  /* 0x0000c8001f1f7a20 */ /* 0x000fe20000410000 */
[----:B------:R-:W-:Y:S01]  /*70c0*/  FMNMX.FTZ R2, R164, R3, !PT ;  /* 0x00000003a4027209 */ /* 0x000fe20007810000 */
[----:B------:R-:W-:Y:S01]  /*70d0*/  FMUL.FTZ R32, R32, c[0x0][0x320] ;  /* 0x0000c80020207a20 */ /* 0x000fe20000410000 */
[----:B-----5:R-:W-:Y:S01]  /*70e0*/  FMNMX.FTZ R100, R163, R100, !PT ;  /* 0x00000064a3647209 */ /* 0x020fe20007810000 */
[----:B------:R-:W-:Y:S01]  /*70f0*/  FMUL.FTZ R36, R36, c[0x0][0x320] ;  /* 0x0000c80024247a20 */ /* 0x000fe20000410000 */
[----:B------:R-:W3:Y:S01]  /*7100*/  MUFU.TANH R178, R25 ;  /* 0x0000001900b27308 */ /* 0x000ee20000002400 */
[----:B------:R-:W-:Y:S01]  /*7110*/  FMUL.FTZ R37, R37, c[0x0][0x320] ;  /* 0x0000c80025257a20 */ /* 0x000fe20000410000 */
[----:B------:R-:W-:Y:S01]  /*7120*/  FMNMX.FTZ R100, R171, R100, !PT ;  /* 0x00000064ab647209 */ /* 0x000fe20007810000 */
[----:B------:R-:W-:Y:S01]  /*7130*/  FMUL.FTZ R38, R38, c[0x0][0x320] ;  /* 0x0000c80026267a20 */ /* 0x000fe20000410000 */
[----:B------:R-:W-:Y:S01]  /*7140*/  FMNMX.FTZ R2, R165, R2, !PT ;  /* 0x00000002a5027209 */ /* 0x000fe20007810000 */
[----:B------:R-:W-:Y:S01]  /*7150*/  FMUL.FTZ R39, R39, c[0x0][0x320] ;  /* 0x0000c80027277a20 */ /* 0x000fe20000410000 */
[----:B------:R-:W-:Y:S01]  /*7160*/  FMNMX.FTZ R100, R172, R100, !PT ;  /* 0x00000064ac647209 */ /* 0x000fe20007810000 */
[C---:B-1----:R-:W-:Y:S03]  /*7170*/  HMMA.16816.F32.BF16 R44, R224.reuse, R8, R44 ;  /* 0x00000008e02c723c */ /* 0x042fe6000004182c */
[----:B------:R-:W1:Y:S01]  /*7180*/  MUFU.TANH R189, R28 ;  /* 0x0000001c00bd7308 */ /* 0x000e620000002400 */
[----:B------:R-:W-:Y:S01]  /*7190*/  FMNMX.FTZ R100, R177, R100, !PT ;  /* 0x00000064b1647209 */ /* 0x000fe20007810000 */
[----:B------:R-:W-:Y:S02]  /*71a0*/  FMUL.FTZ R33, R33, c[0x0][0x320] ;  /* 0x0000c80021217a20 */ /* 0x000fe40000410000 */
[----:B------:R-:W-:Y:S01]  /*71b0*/  FMUL.FTZ R40, R40, c[0x0][0x320] ;  /* 0x0000c80028287a20 */ /* 0x000fe20000410000 */
[----:B------:R-:W-:Y:S04]  /*71c0*/  HMMA.16816.F32.BF16 R48, R224, R10, R48 ;  /* 0x0000000ae030723c */ /* 0x000fe80000041830 */
[----:B------:R-:W-:Y:S01]  /*71d0*/  FMNMX.FTZ R100, R180, R100, !PT ;  /* 0x00000064b4647209 */ /* 0x000fe20007810000 */
[----:B------:R-:W4:Y:S01]  /*71e0*/  MUFU.TANH R191, R29 ;  /* 0x0000001d00bf7308 */ /* 0x000f220000002400 */
[----:B------:R-:W-:Y:S02]  /*71f0*/  FMUL.FTZ R41, R41, c[0x0][0x320] ;  /* 0x0000c80029297a20 */ /* 0x000fe40000410000 */
[----:B--2---:R-:W-:Y:S01]  /*7200*/  FMNMX.FTZ R100, R179, R100, !PT ;  /* 0x00000064b3647209 */ /* 0x004fe20007810000 */
[----:B------:R-:W-:Y:S03]  /*7210*/  FMUL.FTZ R34, R34, c[0x0][0x320] ;  /* 0x0000c80022227a20 */ /* 0x000fe60000410000 */
[----:B---3--:R-:W-:Y:S01]  /*7220*/  FMNMX.FTZ R100, R178, R100, !PT ;  /* 0x00000064b2647209 */ /* 0x008fe20007810000 */
[----:B------:R-:W-:Y:S02]  /*7230*/  FMUL.FTZ R35, R35, c[0x0][0x320] ;  /* 0x0000c80023237a20 */ /* 0x000fe40000410000 */
[----:B------:R-:W2:Y:S01]  /*7240*/  MUFU.TANH R190, R32 ;  /* 0x0000002000be7308 */ /* 0x000ea20000002400 */
[----:B------:R-:W-:Y:S02]  /*7250*/  FMUL.FTZ R44, R44, c[0x0][0x320] ;  /* 0x0000c8002c2c7a20 */ /* 0x000fe40000410000 */
[----:B------:R-:W-:Y:S01]  /*7260*/  FMUL.FTZ R45, R45, c[0x0][0x320] ;  /* 0x0000c8002d2d7a20 */ /* 0x000fe20000410000 */
[----:B-1----:R-:W-:Y:S01]  /*7270*/  FMNMX.FTZ R100, R189, R100, !PT ;  /* 0x00000064bd647209 */ /* 0x002fe20007810000 */
[----:B------:R-:W-:Y:S02]  /*7280*/  FMUL.FTZ R42, R42, c[0x0][0x320] ;  /* 0x0000c8002a2a7a20 */ /* 0x000fe40000410000 */
[----:B------:R-:W-:Y:S02]  /*7290*/  FMUL.FTZ R43, R43, c[0x0][0x320] ;  /* 0x0000c8002b2b7a20 */ /* 0x000fe40000410000 */
[----:B------:R-:W-:Y:S01]  /*72a0*/  FMUL.FTZ R48, R48, c[0x0][0x320] ;  /* 0x0000c80030307a20 */ /* 0x000fe20000410000 */
[----:B------:R-:W1:Y:S01]  /*72b0*/  MUFU.TANH R238, R33 ;  /* 0x0000002100ee7308 */ /* 0x000e620000002400 */
[----:B------:R-:W-:Y:S02]  /*72c0*/  FMUL.FTZ R49, R49, c[0x0][0x320] ;  /* 0x0000c80031317a20 */ /* 0x000fe40000410000 */
[----:B------:R-:W-:Y:S01]  /*72d0*/  FMUL.FTZ R46, R46, c[0x0][0x320] ;  /* 0x0000c8002e2e7a20 */ /* 0x000fe20000410000 */
[----:B----4-:R-:W-:Y:S01]  /*72e0*/  FMNMX.FTZ R100, R191, R100, !PT ;  /* 0x00000064bf647209 */ /* 0x010fe20007810000 */
[----:B------:R-:W-:Y:S02]  /*72f0*/  FMUL.FTZ R47, R47, c[0x0][0x320] ;  /* 0x0000c8002f2f7a20 */ /* 0x000fe40000410000 */
[----:B------:R-:W-:Y:S02]  /*7300*/  FMUL.FTZ R50, R50, c[0x0][0x320] ;  /* 0x0000c80032327a20 */ /* 0x000fe40000410000 */
[----:B------:R-:W-:Y:S01]  /*7310*/  FMUL.FTZ R51, R51, c[0x0][0x320] ;  /* 0x0000c80033337a20 */ /* 0x000fe20000410000 */
        /* <DEDUP_REMOVED lines=9> */
[----:B-1----:R-:W-:Y:S04]  /*73b0*/  FMNMX.FTZ R2, R173, R2, !PT ;  /* 0x00000002ad027209 */ /* 0x002fe80007810000 */
[----:B------:R-:W-:Y:S05]  /*73c0*/  FMNMX.FTZ R2, R175, R2, !PT ;  /* 0x00000002af027209 */ /* 0x000fea0007810000 */
        /* <DEDUP_REMOVED lines=11> */
[----:B-1----:R-:W-:Y:S05]  /*7480*/  FMNMX.FTZ R100, R248, R100, !PT ;  /* 0x00000064f8647209 */ /* 0x002fea0007810000 */
[----:B------:R-:W1:Y:S04]  /*7490*/  SHFL.BFLY PT, R4, R100, 0x2, 0x1f ;  /* 0x0c401f0064047f89 */ /* 0x000e6800000e0000 */
[----:B------:R-:W4:Y:S01]  /*74a0*/  MUFU.TANH R182, R22 ;  /* 0x0000001600b67308 */ /* 0x000f220000002400 */
[----:B---3--:R-:W-:Y:S09]  /*74b0*/  FMNMX.FTZ R2, R174, R2, !PT ;  /* 0x00000002ae027209 */ /* 0x008ff20007810000 */
[----:B------:R-:W3:Y:S01]  /*74c0*/  MUFU.TANH R183, R23 ;  /* 0x0000001700b77308 */ /* 0x000ee20000002400 */
[----:B--2---:R-:W-:Y:S09]  /*74d0*/  FMNMX.FTZ R2, R176, R2, !PT ;  /* 0x00000002b0027209 */ /* 0x004ff20007810000 */
[----:B------:R-:W2:Y:S01]  /*74e0*/  MUFU.TANH R181, R26 ;  /* 0x0000001a00b57308 */ /* 0x000ea20000002400 */
[----:B-1----:R-:W-:Y:S02]  /*74f0*/  FMNMX.FTZ R100, R100, R4, !PT ;  /* 0x0000000464647209 */ /* 0x002fe40007810000 */
[----:B----4-:R-:W-:Y:S03]  /*7500*/  FMNMX.FTZ R2, R182, R2, !PT ;  /* 0x00000002b6027209 */ /* 0x010fe60007810000 */
        /* <DEDUP_REMOVED lines=8> */
[C---:B------:R-:W-:Y:S02]  /*7590*/  FMUL.FTZ R160, R100.reuse, c[0x0][0x2d0] ;  /* 0x0000b40064a07a20 */ /* 0x040fe40000410000 */
[----:B------:R-:W-:Y:S02]  /*75a0*/  FADD.FTZ R0, -R100, R0 ;  /* 0x0000000064007221 */ /* 0x000fe40000010100 */
[----:B------:R-:W1:Y:S01]  /*75b0*/  MUFU.TANH R249, R34 ;  /* 0x0000002200f97308 */ /* 0x000e620000002400 */
[--C-:B------:R-:W-:Y:S01]  /*75c0*/  FFMA.FTZ R4, R169, c[0x0][0x2d0], -R160.reuse ;  /* 0x0000b400a9047a23 */ /* 0x100fe200000108a0 */
[----:B------:R-:W-:Y:S01]  /*75d0*/  MOV R169, R14 ;  /* 0x0000000e00a97202 */ /* 0x000fe20000000f00 */
[----:B------:R-:W-:Y:S01]  /*75e0*/  FMUL.FTZ R0, R0, c[0x0][0x2d0] ;  /* 0x0000b40000007a20 */ /* 0x000fe20000410000 */
[----:B---3--:R-:W-:Y:S06]  /*75f0*/  FMNMX.FTZ R2, R25, R2, !PT ;  /* 0x0000000219027209 */ /* 0x008fec0007810000 */
[----:B------:R-:W3:Y:S01]  /*7600*/  MUFU.TANH R241, R35 ;  /* 0x0000002300f17308 */ /* 0x000ee20000002400 */
[----:B--2---:R-:W-:Y:S01]  /*7610*/  FMNMX.FTZ R2, R24, R2, !PT ;  /* 0x0000000218027209 */ /* 0x004fe20007810000 */
[----:B------:R-:W-:Y:S08]  /*7620*/  LDSM.16.MT88.4 R28, [R233+UR4+0x100] ;  /* 0x00010004e91c783b */ /* 0x000ff00008004200 */
[----:B------:R-:W2:Y:S01]  /*7630*/  MUFU.TANH R251, R38 ;  /* 0x0000002600fb7308 */ /* 0x000ea20000002400 */
[----:B-1----:R-:W-:Y:S04]  /*7640*/  MOV R49, R249 ;  /* 0x000000f900317202 */ /* 0x002fe80000000f00 */
[----:B------:R-:W-:Y:S05]  /*7650*/  FMNMX.FTZ R2, R49, R2, !PT ;  /* 0x0000000231027209 */ /* 0x000fea0007810000 */
[----:B------:R-:W1:Y:S01]  /*7660*/  MUFU.TANH R242, R39 ;  /* 0x0000002700f27308 */ /* 0x000e620000002400 */
[----:B---3--:R-:W-:Y:S09]  /*7670*/  FMNMX.FTZ R2, R241, R2, !PT ;  /* 0x00000002f1027209 */ /* 0x008ff20007810000 */
[----:B------:R-:W3:Y:S01]  /*7680*/  MUFU.TANH R240, R42 ;  /* 0x0000002a00f07308 */ /* 0x000ee20000002400 */
[----:B--2---:R-:W-:Y:S09]  /*7690*/  FMNMX.FTZ R2, R251, R2, !PT ;  /* 0x00000002fb027209 */ /* 0x004ff20007810000 */
[----:B------:R2:W-:Y:S01]  /*76a0*/  MUFU.EX2 R5, R4 ;  /* 0x0000000400057308 */ /* 0x0005e20000000800 */
[----:B-1----:R-:W-:Y:S09]  /*76b0*/  FMNMX.FTZ R2, R242, R2, !PT ;  /* 0x00000002f2027209 */ /* 0x002ff20007810000 */
[----:B------:R-:W1:Y:S01]  /*76c0*/  MUFU.TANH R230, R43 ;  /* 0x0000002b00e67308 */ /* 0x000e620000002400 */
[----:B---3--:R-:W-:Y:S09]  /*76d0*/  FMNMX.FTZ R2, R240, R2, !PT ;  /* 0x00000002f0027209 */ /* 0x008ff20007810000 */
[----:B------:R-:W3:Y:S01]  /*76e0*/  MUFU.TANH R245, R46 ;  /* 0x0000002e00f57308 */ /* 0x000ee20000002400 */
[--C-:B--2---:R-:W-:Y:S01]  /*76f0*/  FFMA.FTZ R4, R167, c[0x0][0x2d0], -R160.reuse ;  /* 0x0000b400a7047a23 */ /* 0x104fe200000108a0 */
[----:B------:R-:W-:Y:S08]  /*7700*/  MOV R167, R13 ;  /* 0x0000000d00a77202 */ /* 0x000ff00000000f00 */
[----:B------:R-:W2:Y:S01]  /*7710*/  MUFU.TANH R246, R47 ;  /* 0x0000002f00f67308 */ /* 0x000ea20000002400 */
[----:B-1----:R-:W-:Y:S09]  /*7720*/  FMNMX.FTZ R2, R230, R2, !PT ;  /* 0x00000002e6027209 */ /* 0x002ff20007810000 */
[----:B------:R-:W1:Y:S01]  /*7730*/  MUFU.TANH R229, R50 ;  /* 0x0000003200e57308 */ /* 0x000e620000002400 */
[----:B---3--:R-:W-:Y:S09]  /*7740*/  FMNMX.FTZ R2, R245, R2, !PT ;  /* 0x00000002f5027209 */ /* 0x008ff20007810000 */
[----:B------:R-:W3:Y:S01]  /*7750*/  MUFU.TANH R228, R51 ;  /* 0x0000003300e47308 */ /* 0x000ee20000002400 */
[----:B--2---:R-:W-:Y:S01]  /*7760*/  FMNMX.FTZ R2, R246, R2, !PT ;  /* 0x00000002f6027209 */ /* 0x004fe20007810000 */
[----:B------:R-:W-:Y:S08]  /*7770*/  LDSM.16.MT88.4 R44, [R103+UR4+0x3100] ;  /* 0x00310004672c783b */ /* 0x000ff00008004200 */
[----:B------:R2:W-:Y:S01]  /*7780*/  MUFU.EX2 R250, R4 ;  /* 0x0000000400fa7308 */ /* 0x0005e20000000800 */
[----:B-1----:R-:W-:Y:S02]  /*7790*/  FMNMX.FTZ R2, R229, R2, !PT ;  /* 0x00000002e5027209 */ /* 0x002fe40007810000 */
[----:B------:R-:W-:Y:S02]  /*77a0*/  MOV R50, R24 ;  /* 0x0000001800327202 */ /* 0x000fe40000000f00 */
[----:B---3--:R-:W-:Y:S02]  /*77b0*/  FMNMX.FTZ R2, R228, R2, !PT ;  /* 0x00000002e4027209 */ /* 0x008fe40007810000 */
[----:B------:R-:W-:Y:S03]  /*77c0*/  MOV R51, R15 ;  /* 0x0000000f00337202 */ /* 0x000fe60000000f00 */
[----:B------:R-:W1:Y:S01]  /*77d0*/  SHFL.BFLY PT, R3, R2, 0x2, 0x1f ;  /* 0x0c401f0002037f89 */ /* 0x000e6200000e0000 */
[--C-:B--2---:R-:W-:Y:S04]  /*77e0*/  FFMA.FTZ R4, R166, c[0x0][0x2d0], -R160.reuse ;  /* 0x0000b400a6047a23 */ /* 0x104fe800000108a0 */
[----:B------:R2:W-:Y:S01]  /*77f0*/  MUFU.EX2 R166, R4 ;  /* 0x0000000400a67308 */ /* 0x0005e20000000800 */
[----:B-1----:R-:W-:Y:S05]  /*7800*/  FMNMX.FTZ R2, R2, R3, !PT ;  /* 0x0000000302027209 */ /* 0x002fea0007810000 */
[----:B------:R-:W1:Y:S01]  /*7810*/  SHFL.BFLY PT, R3, R2, 0x1, 0x1f ;  /* 0x0c201f0002037f89 */ /* 0x000e6200000e0000 */
[--C-:B--2---:R-:W-:Y:S01]  /*7820*/  FFMA.FTZ R4, R102, c[0x0][0x2d0], -R160.reuse ;  /* 0x0000b40066047a23 */ /* 0x104fe200000108a0 */
[----:B------:R-:W-:Y:S03]  /*7830*/  IADD3 R102, R103, UR4, RZ ;  /* 0x0000000467667c10 */ /* 0x000fe6000fffe0ff */
[----:B------:R2:W-:Y:S01]  /*7840*/  MUFU.EX2 R249, R4 ;  /* 0x0000000400f97308 */ /* 0x0005e20000000800 */
[----:B------:R-:W-:Y:S05]  /*7850*/  IADD3 R102, R235, R102, RZ ;  /* 0x00000066eb667210 */ /* 0x000fea0007ffe0ff */
[----:B------:R-:W-:Y:S01]  /*7860*/  LDSM.16.MT88.4 R20, [R102+0x100] ;  /* 0x000100006614783b */ /* 0x000fe20000004200 */
[----:B-1----:R-:W-:Y:S03]  /*7870*/  FMNMX.FTZ R3, R2, R3, !PT ;  /* 0x0000000302037209 */ /* 0x002fe60007810000 */
[----:B------:R1:W3:Y:S02]  /*7880*/  MUFU.EX2 R2, R0 ;  /* 0x0000000000027308 */ /* 0x0002e40000000800 */
[C---:B------:R-:W-:Y:S04]  /*7890*/  FMUL.FTZ R161, R3.reuse, c[0x0][0x2d0] ;  /* 0x0000b40003a17a20 */ /* 0x040fe80000410000 */
[----:B--2---:R-:W-:Y:S01]  /*78a0*/  FFMA.FTZ R4, R170, c[0x0][0x2d0], -R161 ;  /* 0x0000b400aa047a23 */ /* 0x004fe200000108a1 */
[----:B------:R-:W-:Y:S02]  /*78b0*/  MOV R170, R12 ;  /* 0x0000000c00aa7202 */ /* 0x000fe40000000f00 */
[----:B------:R-:W2:Y:S01]  /*78c0*/  LDSM.16.MT88.4 R12, [R103+UR4+0x100] ;  /* 0x00010004670c783b */ /* 0x000ea20008004200 */
[----:B------:R4:W5:Y:S01]  /*78d0*/  MUFU.EX2 R231, R4 ;  /* 0x0000000400e77308 */ /* 0x0009620000000800 */
[----:B-1----:R-:W-:Y:S01]  /*78e0*/  FADD.FTZ R0, -R3, R101 ;  /* 0x0000006503007221 */ /* 0x002fe20000010100 */
[----:B------:R-:W-:Y:S01]  /*78f0*/  IADD3 R101, R233, UR4, RZ ;  /* 0x00000004e9657c10 */ /* 0x000fe2000fffe0ff */
[----:B---3--:R-:W-:Y:S02]  /*7900*/  FMUL.FTZ R8, R2, R108 ;  /* 0x0000006c02087220 */ /* 0x008fe40000410000 */
[----:B------:R-:W-:Y:S01]  /*7910*/  FMUL.FTZ R0, R0, c[0x0][0x2d0] ;  /* 0x0000b40000007a20 */ /* 0x000fe20000410000 */
[----:B------:R-:W-:Y:S01]  /*7920*/  IADD3 R101, R235, R101, RZ ;  /* 0x00000065eb657210 */ /* 0x000fe20007ffe0ff */
[C---:B------:R-:W-:Y:S02]  /*7930*/  FMUL.FTZ R9, R2.reuse, R109 ;  /* 0x0000006d02097220 */ /* 0x040fe40000410000 */
[----:B------:R-:W-:Y:S02]  /*7940*/  FMUL.FTZ R16, R2, R116 ;  /* 0x0000007402107220 */ /* 0x000fe40000410000 */
[----:B------:R-:W1:Y:S01]  /*7950*/  MUFU.EX2 R0, R0 ;  /* 0x0000000000007308 */ /* 0x000e620000000800 */
[--C-:B----4-:R-:W-:Y:S01]  /*7960*/  FFMA.FTZ R4, R168, c[0x0][0x2d0], -R161.reuse ;  /* 0x0000b400a8047a23 */ /* 0x110fe200000108a1 */
[----:B------:R-:W-:Y:S01]  /*7970*/  MOV R168, R251 ;  /* 0x000000fb00a87202 */ /* 0x000fe20000000f00 */
[C---:B------:R-:W-:Y:S01]  /*7980*/  FMUL.FTZ R17, R2.reuse, R117 ;  /* 0x0000007502117220 */ /* 0x040fe20000410000 */
[----:B------:R-:W3:Y:S01]  /*7990*/  LDSM.16.MT88.4 R36, [R101+0x100] ;  /* 0x000100006524783b */ /* 0x000ee20000004200 */
[C---:B------:R-:W-:Y:S02]  /*79a0*/  FMUL.FTZ R24, R2.reuse, R124 ;  /* 0x0000007c02187220 */ /* 0x040fe40000410000 */
[C---:B------:R-:W-:Y:S01]  /*79b0*/  FMUL.FTZ R32, R2.reuse, R132 ;  /* 0x0000008402207220 */ /* 0x040fe20000410000 */
[----:B-----5:R-:W-:Y:S01]  /*79c0*/  MOV R132, R231 ;  /* 0x000000e700847202 */ /* 0x020fe20000000f00 */
[C---:B------:R-:W-:Y:S01]  /*79d0*/  FMUL.FTZ R33, R2.reuse, R133 ;  /* 0x0000008502217220 */ /* 0x040fe20000410000 */
[----:B------:R4:W5:Y:S01]  /*79e0*/  MUFU.EX2 R252, R4 ;  /* 0x0000000400fc7308 */ /* 0x0009620000000800 */
        /* <DEDUP_REMOVED lines=12> */
[----:B------:R-:W-:Y:S02]  /*7ab0*/  FMUL.FTZ R56, R2, R56 ;  /* 0x0000003802387220 */ /* 0x000fe40000410000 */
[C---:B-1----:R-:W-:Y:S01]  /*7ac0*/  FMUL.FTZ R6, R0.reuse, R106 ;  /* 0x0000006a00067220 */ /* 0x042fe20000410000 */
[----:B------:R-:W-:Y:S01]  /*7ad0*/  F2FP.BF16.PACK_AB R106, R249, R166 ;  /* 0x000000a6f96a723e */ /* 0x000fe200000010ff */
[C---:B------:R-:W-:Y:S02]  /*7ae0*/  FMUL.FTZ R7, R0.reuse, R107 ;  /* 0x0000006b00077220 */ /* 0x040fe40000410000 */
[C---:B------:R-:W-:Y:S02]  /*7af0*/  FMUL.FTZ R10, R0.reuse, R110 ;  /* 0x0000006e000a7220 */ /* 0x040fe40000410000 */
[C---:B------:R-:W-:Y:S02]  /*7b00*/  FMUL.FTZ R11, R0.reuse, R111 ;  /* 0x0000006f000b7220 */ /* 0x040fe40000410000 */
[----:B------:R-:W-:Y:S01]  /*7b10*/  FMUL.FTZ R18, R0, R118 ;  /* 0x0000007600127220 */ /* 0x000fe20000410000 */
[----:B------:R-:W1:Y:S01]  /*7b20*/  LDSM.16.MT88.4 R108, [R102+0x3100] ;  /* 0x00310000666c783b */ /* 0x000e620000004200 */
[--C-:B----4-:R-:W-:Y:S01]  /*7b30*/  FFMA.FTZ R4, R164, c[0x0][0x2d0], -R161.reuse ;  /* 0x0000b400a4047a23 */ /* 0x110fe200000108a1 */
[----:B------:R-:W-:Y:S01]  /*7b40*/  MOV R164, R5 ;  /* 0x0000000500a47202 */ /* 0x000fe20000000f00 */
[----:B------:R-:W-:Y:S01]  /*7b50*/  FMUL.FTZ R5, R2, R105 ;  /* 0x0000006902057220 */ /* 0x000fe20000410000 */
[----:B-----5:R-:W-:Y:S01]  /*7b60*/  F2FP.BF16.PACK_AB R105, R252, R231 ;  /* 0x000000e7fc69723e */ /* 0x020fe200000010ff */
[----:B------:R4:W-:Y:S01]  /*7b70*/  MUFU.EX2 R251, R4 ;  /* 0x0000000400fb7308 */ /* 0x0009e20000000800 */
[C---:B------:R-:W-:Y:S02]  /*7b80*/  FMUL.FTZ R19, R0.reuse, R119 ;  /* 0x0000007700137220 */ /* 0x040fe40000410000 */
[C---:B------:R-:W-:Y:S01]  /*7b90*/  FMUL.FTZ R26, R0.reuse, R126 ;  /* 0x0000007e001a7220 */ /* 0x040fe20000410000 */
[----:B------:R-:W-:Y:S01]  /*7ba0*/  LDSM.16.MT88.4 R116, [R101+0x3100] ;  /* 0x003100006574783b */ /* 0x000fe20000004200 */
[C---:B------:R-:W-:Y:S02]  /*7bb0*/  FMUL.FTZ R27, R0.reuse, R127 ;  /* 0x0000007f001b7220 */ /* 0x040fe40000410000 */
        /* <DEDUP_REMOVED lines=11> */
[----:B------:R-:W-:Y:S02]  /*7c70*/  FMUL.FTZ R55, R0, R55 ;  /* 0x0000003700377220 */ /* 0x000fe40000410000 */
[----:B------:R-:W-:Y:S02]  /*7c80*/  FMUL.FTZ R57, R2, R57 ;  /* 0x0000003902397220 */ /* 0x000fe40000410000 */
[C---:B------:R-:W-:Y:S02]  /*7c90*/  FMUL.FTZ R58, R0.reuse, R58 ;  /* 0x0000003a003a7220 */ /* 0x040fe40000410000 */
[--C-:B----4-:R-:W-:Y:S02]  /*7ca0*/  FFMA.FTZ R4, R165, c[0x0][0x2d0], -R161.reuse ;  /* 0x0000b400a5047a23 */ /* 0x110fe400000108a1 */
[----:B------:R-:W-:Y:S02]  /*7cb0*/  FMUL.FTZ R59, R0, R59 ;  /* 0x0000003b003b7220 */ /* 0x000fe40000410000 */
[----:B------:R-:W4:Y:S01]  /*7cc0*/  MUFU.EX2 R165, R4 ;  /* 0x0000000400a57308 */ /* 0x000f220000000800 */
[C---:B------:R-:W-:Y:S02]  /*7cd0*/  FMUL.FTZ R60, R2.reuse, R60 ;  /* 0x0000003c023c7220 */ /* 0x040fe40000410000 */
[----:B------:R-:W-:Y:S02]  /*7ce0*/  FMUL.FTZ R61, R2, R61 ;  /* 0x0000003d023d7220 */ /* 0x000fe40000410000 */
        /* <DEDUP_REMOVED lines=9> */
[----:B------:R-:W-:Y:S01]  /*7d80*/  FMUL.FTZ R71, R0, R71 ;  /* 0x0000004700477220 */ /* 0x000fe20000410000 */
[----:B----4-:R-:W-:Y:S01]  /*7d90*/  F2FP.BF16.PACK_AB R107, R165, R251 ;  /* 0x000000fba56b723e */ /* 0x010fe200000010ff */
[----:B------:R-:W-:Y:S01]  /*7da0*/  FMUL.FTZ R4, R2, R104 ;  /* 0x0000006802047220 */ /* 0x000fe20000410000 */
[----:B------:R-:W-:Y:S01]  /*7db0*/  F2FP.BF16.PACK_AB R104, R250, R164 ;  /* 0x000000a4fa68723e */ /* 0x000fe200000010ff */
[C---:B------:R-:W-:Y:S02]  /*7dc0*/  FMUL.FTZ R72, R2.reuse, R72 ;  /* 0x0000004802487220 */ /* 0x040fe40000410000 */
[----:B------:R-:W-:Y:S02]  /*7dd0*/  FMUL.FTZ R73, R2, R73 ;  /* 0x0000004902497220 */ /* 0x000fe40000410000 */
[C---:B------:R-:W-:Y:S02]  /*7de0*/  FMUL.FTZ R74, R0.reuse, R74 ;  /* 0x0000004a004a7220 */ /* 0x040fe40000410000 */
[C---:B--2---:R-:W-:Y:S05]  /*7df0*/  HMMA.16816.F32.BF16 R4, R104.reuse, R12, R4 ;  /* 0x0000000c6804723c */ /* 0x044fea0000041804 */
[----:B------:R-:W-:Y:S02]  /*7e00*/  FMUL.FTZ R75, R0, R75 ;  /* 0x0000004b004b7220 */ /* 0x000fe40000410000 */
[C---:B------:R-:W-:Y:S01]  /*7e10*/  FMUL.FTZ R12, R2.reuse, R112 ;  /* 0x00000070020c7220 */ /* 0x040fe20000410000 */
[C---:B------:R-:W-:Y:S04]  /*7e20*/  HMMA.16816.F32.BF16 R8, R104.reuse, R14, R8 ;  /* 0x0000000e6808723c */ /* 0x040fe80000041808 */
[C---:B------:R-:W-:Y:S02]  /*7e30*/  FMUL.FTZ R13, R2.reuse, R113 ;  /* 0x00000071020d7220 */ /* 0x040fe40000410000 */
[----:B------:R-:W-:Y:S02]  /*7e40*/  FMUL.FTZ R76, R2, R76 ;  /* 0x0000004c024c7220 */ /* 0x000fe40000410000 */
[C---:B------:R-:W-:Y:S04]  /*7e50*/  FMUL.FTZ R14, R0.reuse, R114 ;  /* 0x00000072000e7220 */ /* 0x040fe80000410000 */
[----:B------:R-:W-:Y:S02]  /*7e60*/  FMUL.FTZ R15, R0, R115 ;  /* 0x00000073000f7220 */ /* 0x000fe40000410000 */
[----:B------:R-:W2:Y:S01]  /*7e70*/  LDSM.16.MT88.4 R112, [R233+UR4+0x3100] ;  /* 0x00310004e970783b */ /* 0x000ea20008004200 */
[----:B------:R-:W-:Y:S02]  /*7e80*/  FMUL.FTZ R77, R2, R77 ;  /* 0x0000004d024d7220 */ /* 0x000fe40000410000 */
[C---:B------:R-:W-:Y:S02]  /*7e90*/  FMUL.FTZ R78, R0.reuse, R78 ;  /* 0x0000004e004e7220 */ /* 0x040fe40000410000 */
[C---:B------:R-:W-:Y:S03]  /*7ea0*/  HMMA.16816.F32.BF16 R12, R104.reuse, R20, R12 ;  /* 0x00000014680c723c */ /* 0x040fe6000004180c */
[----:B------:R-:W-:Y:S02]  /*7eb0*/  FMUL.FTZ R79, R0, R79 ;  /* 0x0000004f004f7220 */ /* 0x000fe40000410000 */
[C---:B------:R-:W-:Y:S02]  /*7ec0*/  FMUL.FTZ R80, R2.reuse, R80 ;  /* 0x0000005002507220 */ /* 0x040fe40000410000 */
[C---:B------:R-:W-:Y:S01]  /*7ed0*/  FMUL.FTZ R21, R2.reuse, R121 ;  /* 0x0000007902157220 */ /* 0x040fe20000410000 */
[C---:B------:R-:W-:Y:S04]  /*7ee0*/  HMMA.16816.F32.BF16 R16, R104.reuse, R22, R16 ;  /* 0x000000166810723c */ /* 0x040fe80000041810 */
[C---:B------:R-:W-:Y:S01]  /*7ef0*/  FMUL.FTZ R20, R2.reuse, R120 ;  /* 0x0000007802147220 */ /* 0x040fe20000410000 */
[----:B------:R-:W-:Y:S01]  /*7f00*/  MOV R120, R25 ;  /* 0x0000001900787202 */ /* 0x000fe20000000f00 */
[----:B------:R-:W-:Y:S02]  /*7f10*/  FMUL.FTZ R25, R2, R125 ;  /* 0x0000007d02197220 */ /* 0x000fe40000410000 */
[C---:B------:R-:W-:Y:S01]  /*7f20*/  FMUL.FTZ R22, R0.reuse, R122 ;  /* 0x0000007a00167220 */ /* 0x040fe20000410000 */
[----:B------:R-:W-:Y:S01]  /*7f30*/  MOV R150, R120 ;  /* 0x0000007800967202 */ /* 0x000fe20000000f00 */
[----:B------:R-:W-:Y:S02]  /*7f40*/  LDSM.16.MT88.4 R124, [R101+0x900] ;  /* 0x00090000657c783b */ /* 0x000fe40000004200 */
[----:B------:R-:W-:Y:S02]  /*7f50*/  FMUL.FTZ R23, R0, R123 ;  /* 0x0000007b00177220 */ /* 0x000fe40000410000 */
[----:B------:R-:W-:Y:S02]  /*7f60*/  FMUL.FTZ R81, R2, R81 ;  /* 0x0000005102517220 */ /* 0x000fe40000410000 */
[C---:B------:R-:W-:Y:S02]  /*7f70*/  FMUL.FTZ R82, R0.reuse, R82 ;  /* 0x0000005200527220 */ /* 0x040fe40000410000 */
[----:B------:R-:W-:Y:S01]  /*7f80*/  LDSM.16.MT88.4 R120, [R102+0x900] ;  /* 0x000900006678783b */ /* 0x000fe20000004200 */
[C---:B------:R-:W-:Y:S03]  /*7f90*/  HMMA.16816.F32.BF16 R20, R104.reuse, R28, R20 ;  /* 0x0000001c6814723c */ /* 0x040fe60000041814 */
[----:B------:R-:W-:Y:S02]  /*7fa0*/  FMUL.FTZ R83, R0, R83 ;  /* 0x0000005300537220 */ /* 0x000fe40000410000 */
[C---:B------:R-:W-:Y:S02]  /*7fb0*/  FMUL.FTZ R84, R2.reuse, R84 ;  /* 0x0000005402547220 */ /* 0x040fe40000410000 */
[C---:B------:R-:W-:Y:S01]  /*7fc0*/  FMUL.FTZ R28, R2.reuse, R128 ;  /* 0x00000080021c7220 */ /* 0x040fe20000410000 */
[C---:B------:R-:W-:Y:S04]  /*7fd0*/  HMMA.16816.F32.BF16 R24, R104.reuse, R30, R24 ;  /* 0x0000001e6818723c */ /* 0x040fe80000041818 */
[C---:B------:R-:W-:Y:S02]  /*7fe0*/  FMUL.FTZ R29, R2.reuse, R129 ;  /* 0x00000081021d7220 */ /* 0x040fe40000410000 */
[----:B------:R-:W-:Y:S02]  /*7ff0*/  FMUL.FTZ R85, R2, R85 ;  /* 0x0000005502557220 */ /* 0x000fe40000410000 */
[C---:B------:R-:W-:Y:S04]  /*8000*/  FMUL.FTZ R30, R0.reuse, R130 ;  /* 0x00000082001e7220 */ /* 0x040fe80000410000 */
[C---:B------:R-:W-:Y:S02]  /*8010*/  FMUL.FTZ R31, R0.reuse, R131 ;  /* 0x00000083001f7220 */ /* 0x040fe40000410000 */
[----:B------:R-:W-:Y:S01]  /*8020*/  LDSM.16.MT88.4 R128, [R103+UR4+0x3900] ;  /* 0x003900046780783b */ /* 0x000fe20008004200 */
[C---:B------:R-:W-:Y:S02]  /*8030*/  FMUL.FTZ R86, R0.reuse, R86 ;  /* 0x0000005600567220 */ /* 0x040fe40000410000 */
[----:B------:R-:W-:Y:S02]  /*8040*/  FMUL.FTZ R87, R0, R87 ;  /* 0x0000005700577220 */ /* 0x000fe40000410000 */
[C---:B---3--:R-:W-:Y:S03]  /*8050*/  HMMA.16816.F32.BF16 R28, R104.reuse, R36, R28 ;  /* 0x00000024681c723c */ /* 0x048fe6000004181c */
[C---:B------:R-:W-:Y:S02]  /*8060*/  FMUL.FTZ R88, R2.reuse, R88 ;  /* 0x0000005802587220 */ /* 0x040fe40000410000 */
[----:B------:R-:W-:Y:S02]  /*8070*/  FMUL.FTZ R89, R2, R89 ;  /* 0x0000005902597220 */ /* 0x000fe40000410000 */
[----:B------:R-:W-:Y:S01]  /*8080*/  FMUL.FTZ R90, R0, R90 ;  /* 0x0000005a005a7220 */ /* 0x000fe20000410000 */
[C---:B------:R-:W-:Y:S04]  /*8090*/  HMMA.16816.F32.BF16 R32, R104.reuse, R38, R32 ;  /* 0x000000266820723c */ /* 0x040fe80000041820 */
[C---:B------:R-:W-:Y:S01]  /*80a0*/  FMUL.FTZ R36, R2.reuse, R136 ;  /* 0x0000008802247220 */ /* 0x040fe20000410000 */
[----:B------:R-:W-:Y:S01]  /*80b0*/  MOV R136, R249 ;  /* 0x000000f900887202 */ /* 0x000fe20000000f00 */
[----:B------:R-:W-:Y:S01]  /*80c0*/  FMUL.FTZ R37, R2, R137 ;  /* 0x0000008902257220 */ /* 0x000fe20000410000 */
[----:B------:R-:W-:Y:S01]  /*80d0*/  MOV R137, R248 ;  /* 0x000000f800897202 */ /* 0x000fe20000000f00 */
[C---:B------:R-:W-:Y:S01]  /*80e0*/  FMUL.FTZ R38, R0.reuse, R138 ;  /* 0x0000008a00267220 */ /* 0x040fe20000410000 */
[----:B------:R-:W-:Y:S03]  /*80f0*/  MOV R138, R170 ;  /* 0x000000aa008a7202 */ /* 0x000fe60000000f00 */
[C---:B------:R-:W-:Y:S01]  /*8100*/  FMUL.FTZ R39, R0.reuse, R139 ;  /* 0x0000008b00277220 */ /* 0x040fe20000410000 */
[----:B------:R-:W-:Y:S01]  /*8110*/  MOV R170, R244 ;  /* 0x000000f400aa7202 */ /* 0x000fe20000000f00 */
[----:B------:R-:W-:Y:S01]  /*8120*/  FMUL.FTZ R91, R0, R91 ;  /* 0x0000005b005b7220 */ /* 0x000fe20000410000 */
[----:B------:R-:W-:Y:S01]  /*8130*/  MOV R139, R230 ;  /* 0x000000e6008b7202 */ /* 0x000fe20000000f00 */
[C---:B------:R-:W-:Y:S02]  /*8140*/  FMUL.FTZ R92, R2.reuse, R92 ;  /* 0x0000005c025c7220 */ /* 0x040fe40000410000 */
[----:B------:R-:W-:Y:S01]  /*8150*/  FMUL.FTZ R93, R2, R93 ;  /* 0x0000005d025d7220 */ /* 0x000fe20000410000 */
[C---:B------:R-:W-:Y:S03]  /*8160*/  HMMA.16816.F32.BF16 R36, R104.reuse, R44, R36 ;  /* 0x0000002c6824723c */ /* 0x040fe60000041824 */
[C---:B------:R-:W-:Y:S02]  /*8170*/  FMUL.FTZ R94, R0.reuse, R94 ;  /* 0x0000005e005e7220 */ /* 0x040fe40000410000 */
[----:B------:R-:W-:Y:S02]  /*8180*/  FMUL.FTZ R95, R0, R95 ;  /* 0x0000005f005f7220 */ /* 0x000fe40000410000 */
        /* <DEDUP_REMOVED lines=12> */
[----:B------:R-:W-:Y:S01]  /*8250*/  FMUL.FTZ R97, R2, R97 ;  /* 0x0000006102617220 */ /* 0x000fe20000410000 */
[----:B------:R-:W-:Y:S01]  /*8260*/  MOV R145, R239 ;  /* 0x000000ef00917202 */ /* 0x000fe20000000f00 */
[C---:B------:R-:W-:Y:S01]  /*8270*/  FMUL.FTZ R98, R0.reuse, R98 ;  /* 0x0000006200627220 */ /* 0x040fe20000410000 */
[C---:B-1----:R-:W-:Y:S03]  /*8280*/  HMMA.16816.F32.BF16 R44, R104.reuse, R108, R44 ;  /* 0x0000006c682c723c */ /* 0x042fe6000004182c */
[----:B------:R-:W-:Y:S05]  /*8290*/  FMUL.FTZ R99, R0, R99 ;  /* 0x0000006300637220 */ /* 0x000fea0000410000 */
[C---:B------:R-:W-:Y:S01]  /*82a0*/  HMMA.16816.F32.BF16 R48, R104.reuse, R110, R48 ;  /* 0x0000006e6830723c */ /* 0x040fe20000041830 */
[----:B------:R-:W1:Y:S07]  /*82b0*/  LDSM.16.MT88.4 R108, [R103+UR4+0x6100] ;  /* 0x00610004676c783b */ /* 0x000e6e0008004200 */
[C---:B--2---:R-:W-:Y:S07]  /*82c0*/  HMMA.16816.F32.BF16 R52, R104.reuse, R112, R52 ;  /* 0x000000706834723c */ /* 0x044fee0000041834 */
[--C-:B------:R-:W-:Y:S01]  /*82d0*/  FFMA.FTZ R112, R162, c[0x0][0x2d0], -R160.reuse ;  /* 0x0000b400a2707a23 */ /* 0x100fe200000108a0 */
[C---:B------:R-:W-:Y:S03]  /*82e0*/  HMMA.16816.F32.BF16 R56, R104.reuse, R114, R56 ;  /* 0x000000726838723c */ /* 0x040fe60000041838 */
[----:B------:R2:W-:Y:S05]  /*82f0*/  MUFU.EX2 R250, R112 ;  /* 0x0000007000fa7308 */ /* 0x0005ea0000000800 */
[C---:B------:R-:W-:Y:S07]  /*8300*/  HMMA.16816.F32.BF16 R60, R104.reuse, R116, R60 ;  /* 0x00000074683c723c */ /* 0x040fee000004183c */
[--C-:B------:R-:W-:Y:S01]  /*8310*/  FFMA.FTZ R116, R163, c[0x0][0x2d0], -R160.reuse ;  /* 0x0000b400a3747a23 */ /* 0x100fe200000108a0 */
[C---:B------:R-:W-:Y:S03]  /*8320*/  HMMA.16816.F32.BF16 R64, R104.reuse, R118, R64 ;  /* 0x000000766840723c */ /* 0x040fe60000041840 */
[----:B------:R3:W4:Y:S05]  /*8330*/  MUFU.EX2 R249, R116 ;  /* 0x0000007400f97308 */ /* 0x00072a0000000800 */
[C---:B-1----:R-:W-:Y:S01]  /*8340*/  HMMA.16816.F32.BF16 R68, R104.reuse, R108, R68 ;  /* 0x0000006c6844723c */ /* 0x042fe20000041844 */
[----:B--2---:R-:W1:Y:S06]  /*8350*/  LDSM.16.MT88.4 R112, [R102+0x6100] ;  /* 0x006100006670783b */ /* 0x004e6c0000004200 */
[--C-:B------:R-:W-:Y:S01]  /*8360*/  FFMA.FTZ R108, R172, c[0x0][0x2d0], -R160.reuse ;  /* 0x0000b400ac6c7a23 */ /* 0x100fe200000108a0 */
[C---:B------:R-:W-:Y:S03]  /*8370*/  HMMA.16816.F32.BF16 R72, R104.reuse, R110, R72 ;  /* 0x0000006e6848723c */ /* 0x040fe60000041848 */
[----:B------:R2:W-:Y:S01]  /*8380*/  MUFU.EX2 R247, R108 ;  /* 0x0000006c00f77308 */ /* 0x0005e20000000800 */
[--C-:B---3--:R-:W-:Y:S09]  /*8390*/  FFMA.FTZ R116, R171, c[0x0][0x2d0], -R160.reuse ;  /* 0x0000b400ab747a23 */ /* 0x108ff200000108a0 */
[----:B------:R3:W5:Y:S01]  /*83a0*/  MUFU.EX2 R248, R116 ;  /* 0x0000007400f87308 */ /* 0x0007620000000800 */
[--C-:B--2---:R-:W-:Y:S09]  /*83b0*/  FFMA.FTZ R108, R173, c[0x0][0x2d0], -R161.reuse ;  /* 0x0000b400ad6c7a23 */ /* 0x104ff200000108a1 */
[----:B------:R2:W-:Y:S01]  /*83c0*/  MUFU.EX2 R246, R108 ;  /* 0x0000006c00f67308 */ /* 0x0005e20000000800 */
[C---:B-1----:R-:W-:Y:S01]  /*83d0*/  HMMA.16816.F32.BF16 R76, R104.reuse, R112, R76 ;  /* 0x00000070684c723c */ /* 0x042fe2000004184c */
[----:B---3--:R-:W1:Y:S06]  /*83e0*/  LDSM.16.MT88.4 R116, [R233+UR4+0x6100] ;  /* 0x00610004e974783b */ /* 0x008e6c0008004200 */
[--C-:B------:R-:W-:Y:S01]  /*83f0*/  FFMA.FTZ R112, R175, c[0x0][0x2d0], -R161.reuse ;  /* 0x0000b400af707a23 */ /* 0x100fe200000108a1 */
[C---:B------:R-:W-:Y:S03]  /*8400*/  HMMA.16816.F32.BF16 R80, R104.reuse, R114, R80 ;  /* 0x000000726850723c */ /* 0x040fe60000041850 */
[----:B------:R3:W1:Y:S01]  /*8410*/  MUFU.EX2 R245, R112 ;  /* 0x0000007000f57308 */ /* 0x0006620000000800 */
[----:B--2---:R-:W2:Y:S01]  /*8420*/  LDSM.16.MT88.4 R108, [R101+0x6100] ;  /* 0x00610000656c783b */ /* 0x004ea20000004200 */
[--C-:B---3--:R-:W-:Y:S08]  /*8430*/  FFMA.FTZ R112, R174, c[0x0][0x2d0], -R161.reuse ;  /* 0x0000b400ae707a23 */ /* 0x108ff000000108a1 */
[----:B------:R3:W-:Y:S01]  /*8440*/  MUFU.EX2 R244, R112 ;  /* 0x0000007000f47308 */ /* 0x0007e20000000800 */
[C---:B-1----:R-:W-:Y:S07]  /*8450*/  HMMA.16816.F32.BF16 R84, R104.reuse, R116, R84 ;  /* 0x000000746854723c */ /* 0x042fee0000041854 */
[--C-:B------:R-:W-:Y:S01]  /*8460*/  FFMA.FTZ R116, R176, c[0x0][0x2d0], -R161.reuse ;  /* 0x0000b400b0747a23 */ /* 0x100fe200000108a1 */
[C---:B------:R-:W-:Y:S03]  /*8470*/  HMMA.16816.F32.BF16 R88, R104.reuse, R118, R88 ;  /* 0x000000766858723c */ /* 0x040fe60000041858 */
[----:B------:R1:W1:Y:S05]  /*8480*/  MUFU.EX2 R242, R116 ;  /* 0x0000007400f27308 */ /* 0x00026a0000000800 */
[C---:B--2---:R-:W-:Y:S01]  /*8490*/  HMMA.16816.F32.BF16 R92, R104.reuse, R108, R92 ;  /* 0x0000006c685c723c */ /* 0x044fe2000004185c */
[----:B---3--:R-:W2:Y:S07]  /*84a0*/  LDSM.16.MT88.4 R112, [R103+UR4+0x900] ;  /* 0x000900046770783b */ /* 0x008eae0008004200 */
[----:B------:R-:W-:Y:S01]  /*84b0*/  HMMA.16816.F32.BF16 R96, R104, R110, R96 ;  /* 0x0000006e6860723c */ /* 0x000fe20000041860 */
[----:B------:R-:W-:Y:S06]  /*84c0*/  LDSM.16.MT88.4 R108, [R102+0x3900] ;  /* 0x00390000666c783b */ /* 0x000fec0000004200 */
[----:B----4-:R-:W-:Y:S02]  /*84d0*/  F2FP.BF16.PACK_AB R104, R249, R250 ;  /* 0x000000faf968723e */ /* 0x010fe400000010ff */
[----:B-----5:R-:W-:Y:S01]  /*84e0*/  F2FP.BF16.PACK_AB R106, R247, R248 ;  /* 0x000000f8f76a723e */ /* 0x020fe200000010ff */
[----:B-1----:R-:W1:Y:S02]  /*84f0*/  LDSM.16.MT88.4 R116, [R233+UR4+0x900] ;  /* 0x00090004e974783b */ /* 0x002e640008004200 */
[----:B------:R-:W-:Y:S02]  /*8500*/  F2FP.BF16.PACK_AB R105, R245, R246 ;  /* 0x000000f6f569723e */ /* 0x000fe400000010ff */
[----:B------:R-:W-:Y:S07]  /*8510*/  F2FP.BF16.PACK_AB R107, R242, R244 ;  /* 0x000000f4f26b723e */ /* 0x000fee00000010ff */
[C---:B--2---:R-:W-:Y:S08]  /*8520*/  HMMA.16816.F32.BF16 R4, R104.reuse, R112, R4 ;  /* 0x000000706804723c */ /* 0x044ff00000041804 */
[C---:B------:R-:W-:Y:S01]  /*8530*/  HMMA.16816.F32.BF16 R8, R104.reuse, R114, R8 ;  /* 0x000000726808723c */ /* 0x040fe20000041808 */
[----:B------:R-:W2:Y:S07]  /*8540*/  LDSM.16.MT88.4 R112, [R233+UR4+0x3900] ;  /* 0x00390004e970783b */ /* 0x000eae0008004200 */
[C---:B------:R-:W-:Y:S08]  /*8550*/  HMMA.16816.F32.BF16 R12, R104.reuse, R120, R12 ;  /* 0x00000078680c723c */ /* 0x040ff0000004180c */
[C---:B------:R-:W-:Y:S01]  /*8560*/  HMMA.16816.F32.BF16 R16, R104.reuse, R122, R16 ;  /* 0x0000007a6810723c */ /* 0x040fe20000041810 */
[----:B------:R-:W3:Y:S07]  /*8570*/  LDSM.16.MT88.4 R120, [R101+0x3900] ;  /* 0x003900006578783b */ /* 0x000eee0000004200 */
[C---:B-1----:R-:W-:Y:S08]  /*8580*/  HMMA.16816.F32.BF16 R20, R104.reuse, R116, R20 ;  /* 0x000000746814723c */ /* 0x042ff00000041814 */
[C---:B------:R-:W-:Y:S01]  /*8590*/  HMMA.16816.F32.BF16 R24, R104.reuse, R118, R24 ;  /* 0x000000766818723c */ /* 0x040fe20000041818 */
[----:B------:R-:W1:Y:S07]  /*85a0*/  LDSM.16.MT88.4 R116, [R103+UR4+0x6900] ;  /* 0x006900046774783b */ /* 0x000e6e0008004200 */
[C---:B------:R-:W-:Y:S08]  /*85b0*/  HMMA.16816.F32.BF16 R28, R104.reuse, R124, R28 ;  /* 0x0000007c681c723c */ /* 0x040ff0000004181c */
[C---:B------:R-:W-:Y:S01]  /*85c0*/  HMMA.16816.F32.BF16 R32, R104.reuse, R126, R32 ;  /* 0x0000007e6820723c */ /* 0x040fe20000041820 */
[----:B------:R-:W-:Y:S07]  /*85d0*/  LDSM.16.MT88.4 R124, [R101+0x6900] ;  /* 0x00690000657c783b */ /* 0x000fee0000004200 */
[C---:B------:R-:W-:Y:S08]  /*85e0*/  HMMA.16816.F32.BF16 R36, R104.reuse, R128, R36 ;  /* 0x000000806824723c */ /* 0x040ff00000041824 */
[C---:B------:R-:W-:Y:S01]  /*85f0*/  HMMA.16816.F32.BF16 R40, R104.reuse, R130, R40 ;  /* 0x000000826828723c */ /* 0x040fe20000041828 */
[----:B------:R-:W-:Y:S07]  /*8600*/  LDSM.16.MT88.4 R128, [R233+UR4+0x4100] ;  /* 0x00410004e980783b */ /* 0x000fee0008004200 */
[C---:B------:R-:W-:Y:S07]  /*8610*/  HMMA.16816.F32.BF16 R44, R104.reuse, R108, R44 ;  /* 0x0000006c682c723c */ /* 0x040fee000004182c */
[--C-:B------:R-:W-:Y:S01]  /*8620*/  FFMA.FTZ R108, R177, c[0x0][0x2d0], -R160.reuse ;  /* 0x0000b400b16c7a23 */ /* 0x100fe200000108a0 */
[C---:B------:R-:W-:Y:S03]  /*8630*/  HMMA.16816.F32.BF16 R48, R104.reuse, R110, R48 ;  /* 0x0000006e6830723c */ /* 0x040fe60000041830 */
[----:B------:R4:W-:Y:S05]  /*8640*/  MUFU.EX2 R241, R108 ;  /* 0x0000006c00f17308 */ /* 0x0009ea0000000800 */
[C---:B--2---:R-:W-:Y:S07]  /*8650*/  HMMA.16816.F32.BF16 R52, R104.reuse, R112, R52 ;  /* 0x000000706834723c */ /* 0x044fee0000041834 */
[--C-:B------:R-:W-:Y:S01]  /*8660*/  FFMA.FTZ R112, R180, c[0x0][0x2d0], -R160.reuse ;  /* 0x0000b400b4707a23 */ /* 0x100fe200000108a0 */
[C---:B------:R-:W-:Y:S03]  /*8670*/  HMMA.16816.F32.BF16 R56, R104.reuse, R114, R56 ;  /* 0x000000726838723c */ /* 0x040fe60000041838 */
[----:B------:R2:W5:Y:S05]  /*8680*/  MUFU.EX2 R240, R112 ;  /* 0x0000007000f07308 */ /* 0x00056a0000000800 */
[C---:B---3--:R-:W-:Y:S01]  /*8690*/  HMMA.16816.F32.BF16 R60, R104.reuse, R120, R60 ;  /* 0x00000078683c723c */ /* 0x048fe2000004183c */
[----:B----4-:R-:W3:Y:S06]  /*86a0*/  LDSM.16.MT88.4 R108, [R102+0x6900] ;  /* 0x00690000666c783b */ /* 0x010eec0000004200 */
[--C-:B------:R-:W-:Y:S01]  /*86b0*/  FFMA.FTZ R120, R178, c[0x0][0x2d0], -R160.reuse ;  /* 0x0000b400b2787a23 */ /* 0x100fe200000108a0 */
[C---:B------:R-:W-:Y:S03]  /*86c0*/  HMMA.16816.F32.BF16 R64, R104.reuse, R122, R64 ;  /* 0x0000007a6840723c */ /* 0x040fe60000041840 */
[----:B------:R4:W-:Y:S05]  /*86d0*/  MUFU.EX2 R238, R120 ;  /* 0x0000007800ee7308 */ /* 0x0009ea0000000800 */
[C---:B-1----:R-:W-:Y:S04]  /*86e0*/  HMMA.16816.F32.BF16 R68, R104.reuse, R116, R68 ;  /* 0x000000746844723c */ /* 0x042fe80000041844 */
[--C-:B--2---:R-:W-:Y:S03]  /*86f0*/  FFMA.FTZ R112, R179, c[0x0][0x2d0], -R160.reuse ;  /* 0x0000b400b3707a23 */ /* 0x104fe600000108a0 */
[--C-:B------:R-:W-:Y:S01]  /*8700*/  FFMA.FTZ R116, R183, c[0x0][0x2d0], -R161.reuse ;  /* 0x0000b400b7747a23 */ /* 0x100fe200000108a1 */
[C---:B------:R-:W-:Y:S01]  /*8710*/  HMMA.16816.F32.BF16 R72, R104.reuse, R118, R72 ;  /* 0x000000766848723c */ /* 0x040fe20000041848 */
[----:B------:R1:W2:Y:S10]  /*8720*/  MUFU.EX2 R239, R112 ;  /* 0x0000007000ef7308 */ /* 0x0002b40000000800 */
[----:B------:R2:W-:Y:S01]  /*8730*/  MUFU.EX2 R230, R116 ;  /* 0x0000007400e67308 */ /* 0x0005e20000000800 */
[--C-:B----4-:R-:W-:Y:S01]  /*8740*/  FFMA.FTZ R120, R182, c[0x0][0x2d0], -R161.reuse ;  /* 0x0000b400b6787a23 */ /* 0x110fe200000108a1 */
[C---:B---3--:R-:W-:Y:S08]  /*8750*/  HMMA.16816.F32.BF16 R76, R104.reuse, R108, R76 ;  /* 0x0000006c684c723c */ /* 0x048ff0000004184c */
[----:B------:R3:W4:Y:S01]  /*8760*/  MUFU.EX2 R231, R120 ;  /* 0x0000007800e77308 */ /* 0x0007220000000800 */
[----:B-1----:R-:W1:Y:S03]  /*8770*/  LDSM.16.MT88.4 R112, [R233+UR4+0x6900] ;  /* 0x00690004e970783b */ /* 0x002e660008004200 */
[--C-:B------:R-:W-:Y:S01]  /*8780*/  FFMA.FTZ R108, R188, c[0x0][0x2d0], -R161.reuse ;  /* 0x0000b400bc6c7a23 */ /* 0x100fe200000108a1 */
[C---:B------:R-:W-:Y:S05]  /*8790*/  HMMA.16816.F32.BF16 R80, R104.reuse, R110, R80 ;  /* 0x0000006e6850723c */ /* 0x040fea0000041850 */
[----:B------:R4:W-:Y:S01]  /*87a0*/  MUFU.EX2 R229, R108 ;  /* 0x0000006c00e57308 */ /* 0x0009e20000000800 */
[--C-:B--2---:R-:W-:Y:S09]  /*87b0*/  FFMA.FTZ R116, R181, c[0x0][0x2d0], -R161.reuse ;  /* 0x0000b400b5747a23 */ /* 0x104ff200000108a1 */
[----:B------:R2:W1:Y:S01]  /*87c0*/  MUFU.EX2 R228, R116 ;  /* 0x0000007400e47308 */ /* 0x0004620000000800 */
[----:B---3--:R-:W-:Y:S08]  /*87d0*/  LDSM.16.MT88.4 R120, [R102+0x1100] ;  /* 0x001100006678783b */ /* 0x008ff00000004200 */
[----:B----4-:R-:W-:Y:S01]  /*87e0*/  LDSM.16.MT88.4 R108, [R233+UR4+0x1100] ;  /* 0x00110004e96c783b */ /* 0x010fe20008004200 */
[C---:B-1----:R-:W-:Y:S07]  /*87f0*/  HMMA.16816.F32.BF16 R84, R104.reuse, R112, R84 ;  /* 0x000000706854723c */ /* 0x042fee0000041854 */
[----:B--2---:R-:W1:Y:S01]  /*8800*/  LDSM.16.MT88.4 R116, [R103+UR4+0x1100] ;  /* 0x001100046774783b */ /* 0x004e620008004200 */
[C---:B------:R-:W-:Y:S07]  /*8810*/  HMMA.16816.F32.BF16 R88, R104.reuse, R114, R88 ;  /* 0x000000726858723c */ /* 0x040fee0000041858 */
[----:B------:R-:W2:Y:S01]  /*8820*/  LDSM.16.MT88.4 R112, [R101+0x1100] ;  /* 0x001100006570783b */ /* 0x000ea20000004200 */
[C---:B------:R-:W-:Y:S08]  /*8830*/  HMMA.16816.F32.BF16 R92, R104.reuse, R124, R92 ;  /* 0x0000007c685c723c */ /* 0x040ff0000004185c */
[----:B------:R-:W-:Y:S01]  /*8840*/  HMMA.16816.F32.BF16 R96, R104, R126, R96 ;  /* 0x0000007e6860723c */ /* 0x000fe20000041860 */
[----:B------:R-:W-:Y:S06]  /*8850*/  LDSM.16.MT88.4 R124, [R102+0x4100] ;  /* 0x00410000667c783b */ /* 0x000fec0000004200 */
[----:B-----5:R-:W-:Y:S02]  /*8860*/  F2FP.BF16.PACK_AB R104, R240, R241 ;  /* 0x000000f1f068723e */ /* 0x020fe400000010ff */
[----:B------:R-:W-:Y:S03]  /*8870*/  F2FP.BF16.PACK_AB R106, R238, R239 ;  /* 0x000000efee6a723e */ /* 0x000fe600000010ff */
[----:B------:R-:W-:Y:S02]  /*8880*/  F2FP.BF16.PACK_AB R105, R230, R231 ;  /* 0x000000e7e669723e */ /* 0x000fe400000010ff */
[----:B------:R-:W-:Y:S07]  /*8890*/  F2FP.BF16.PACK_AB R107, R229, R228 ;  /* 0x000000e4e56b723e */ /* 0x000fee00000010ff */
[C---:B-1----:R-:W-:Y:S08]  /*88a0*/  HMMA.16816.F32.BF16 R4, R104.reuse, R116, R4 ;  /* 0x000000746804723c */ /* 0x042ff00000041804 */
[C---:B------:R-:W-:Y:S01]  /*88b0*/  HMMA.16816.F32.BF16 R8, R104.reuse, R118, R8 ;  /* 0x000000766808723c */ /* 0x040fe20000041808 */
[----:B------:R-:W1:Y:S07]  /*88c0*/  LDSM.16.MT88.4 R116, [R103+UR4+0x4100] ;  /* 0x004100046774783b */ /* 0x000e6e0008004200 */
[C---:B------:R-:W-:Y:S08]  /*88d0*/  HMMA.16816.F32.BF16 R12, R104.reuse, R120, R12 ;  /* 0x00000078680c723c */ /* 0x040ff0000004180c */
[C---:B------:R-:W-:Y:S01]  /*88e0*/  HMMA.16816.F32.BF16 R16, R104.reuse, R122, R16 ;  /* 0x0000007a6810723c */ /* 0x040fe20000041810 */
[----:B------:R-:W3:Y:S07]  /*88f0*/  LDSM.16.MT88.4 R120, [R101+0x4100] ;  /* 0x004100006578783b */ /* 0x000eee0000004200 */
[C---:B------:R-:W-:Y:S08]  /*8900*/  HMMA.16816.F32.BF16 R20, R104.reuse, R108, R20 ;  /* 0x0000006c6814723c */ /* 0x040ff00000041814 */
[C---:B------:R-:W-:Y:S01]  /*8910*/  HMMA.16816.F32.BF16 R24, R104.reuse, R110, R24 ;  /* 0x0000006e6818723c */ /* 0x040fe20000041818 */
[----:B------:R-:W4:Y:S07]  /*8920*/  LDSM.16.MT88.4 R108, [R103+UR4+0x7100] ;  /* 0x00710004676c783b */ /* 0x000f2e0008004200 */
[C---:B--2---:R-:W-:Y:S08]  /*8930*/  HMMA.16816.F32.BF16 R28, R104.reuse, R112, R28 ;  /* 0x00000070681c723c */ /* 0x044ff0000004181c */
[C---:B------:R-:W-:Y:S01]  /*8940*/  HMMA.16816.F32.BF16 R32, R104.reuse, R114, R32 ;  /* 0x000000726820723c */ /* 0x040fe20000041820 */
[----:B------:R-:W2:Y:S07]  /*8950*/  LDSM.16.MT88.4 R112, [R102+0x7100] ;  /* 0x007100006670783b */ /* 0x000eae0000004200 */
[C---:B-1----:R-:W-:Y:S07]  /*8960*/  HMMA.16816.F32.BF16 R36, R104.reuse, R116, R36 ;  /* 0x000000746824723c */ /* 0x042fee0000041824 */
[--C-:B------:R-:W-:Y:S01]  /*8970*/  FFMA.FTZ R116, R189, c[0x0][0x2d0], -R160.reuse ;  /* 0x0000b400bd747a23 */ /* 0x100fe200000108a0 */
[C---:B------:R-:W-:Y:S03]  /*8980*/  HMMA.16816.F32.BF16 R40, R104.reuse, R118, R40 ;  /* 0x000000766828723c */ /* 0x040fe60000041828 */
[----:B------:R1:W-:Y:S05]  /*8990*/  MUFU.EX2 R188, R116 ;  /* 0x0000007400bc7308 */ /* 0x0003ea0000000800 */
[C---:B------:R-:W-:Y:S08]  /*89a0*/  HMMA.16816.F32.BF16 R44, R104.reuse, R124, R44 ;  /* 0x0000007c682c723c */ /* 0x040ff0000004182c */
[C---:B------:R-:W-:Y:S01]  /*89b0*/  HMMA.16816.F32.BF16 R48, R104.reuse, R126, R48 ;  /* 0x0000007e6830723c */ /* 0x040fe20000041830 */
[----:B------:R-:W-:Y:S07]  /*89c0*/  LDSM.16.MT88.4 R124, [R101+0x1900] ;  /* 0x00190000657c783b */ /* 0x000fee0000004200 */
[C---:B------:R-:W-:Y:S01]  /*89d0*/  HMMA.16816.F32.BF16 R52, R104.reuse, R128, R52 ;  /* 0x000000806834723c */ /* 0x040fe20000041834 */
[----:B-1----:R-:W1:Y:S07]  /*89e0*/  LDSM.16.MT88.4 R116, [R233+UR4+0x7100] ;  /* 0x00710004e974783b */ /* 0x002e6e0008004200 */
[C---:B------:R-:W-:Y:S01]  /*89f0*/  HMMA.16816.F32.BF16 R56, R104.reuse, R130, R56 ;  /* 0x000000826838723c */ /* 0x040fe20000041838 */
[----:B------:R-:W-:Y:S07]  /*8a00*/  LDSM.16.MT88.4 R128, [R103+UR4+0x4900] ;  /* 0x004900046780783b */ /* 0x000fee0008004200 */
[C---:B---3--:R-:W-:Y:S07]  /*8a10*/  HMMA.16816.F32.BF16 R60, R104.reuse, R120, R60 ;  /* 0x00000078683c723c */ /* 0x048fee000004183c */
[--C-:B------:R-:W-:Y:S01]  /*8a20*/  FFMA.FTZ R120, R191, c[0x0][0x2d0], -R160.reuse ;  /* 0x0000b400bf787a23 */ /* 0x100fe200000108a0 */
[C---:B------:R-:W-:Y:S03]  /*8a30*/  HMMA.16816.F32.BF16 R64, R104.reuse, R122, R64 ;  /* 0x0000007a6840723c */ /* 0x040fe60000041840 */
[----:B------:R3:W5:Y:S05]  /*8a40*/  MUFU.EX2 R191, R120 ;  /* 0x0000007800bf7308 */ /* 0x00076a0000000800 */
[C---:B----4-:R-:W-:Y:S07]  /*8a50*/  HMMA.16816.F32.BF16 R68, R104.reuse, R108, R68 ;  /* 0x0000006c6844723c */ /* 0x050fee0000041844 */
[--C-:B------:R-:W-:Y:S01]  /*8a60*/  FFMA.FTZ R108, R151, c[0x0][0x2d0], -R160.reuse ;  /* 0x0000b400976c7a23 */ /* 0x100fe200000108a0 */
[C---:B------:R-:W-:Y:S03]  /*8a70*/  HMMA.16816.F32.BF16 R72, R104.reuse, R110, R72 ;  /* 0x0000006e6848723c */ /* 0x040fe60000041848 */
[----:B------:R4:W-:Y:S05]  /*8a80*/  MUFU.EX2 R189, R108 ;  /* 0x0000006c00bd7308 */ /* 0x0009ea0000000800 */
[C---:B--2---:R-:W-:Y:S04]  /*8a90*/  HMMA.16816.F32.BF16 R76, R104.reuse, R112, R76 ;  /* 0x00000070684c723c */ /* 0x044fe8000004184c */
[--C-:B---3--:R-:W-:Y:S04]  /*8aa0*/  FFMA.FTZ R120, R190, c[0x0][0x2d0], -R160.reuse ;  /* 0x0000b400be787a23 */ /* 0x108fe800000108a0 */
[C---:B------:R-:W-:Y:S01]  /*8ab0*/  HMMA.16816.F32.BF16 R80, R104.reuse, R114, R80 ;  /* 0x000000726850723c */ /* 0x040fe20000041850 */
[----:B------:R2:W3:Y:S01]  /*8ac0*/  MUFU.EX2 R190, R120 ;  /* 0x0000007800be7308 */ /* 0x0004e20000000800 */
[----:B------:R-:W-:Y:S06]  /*8ad0*/  LDSM.16.MT88.4 R112, [R102+0x1900] ;  /* 0x001900006670783b */ /* 0x000fec0000004200 */
[C---:B-1----:R-:W-:Y:S04]  /*8ae0*/  HMMA.16816.F32.BF16 R84, R104.reuse, R116, R84 ;  /* 0x000000746854723c */ /* 0x042fe80000041854 */
[--C-:B----4-:R-:W-:Y:S03]  /*8af0*/  FFMA.FTZ R108, R150, c[0x0][0x2d0], -R161.reuse ;  /* 0x0000b400966c7a23 */ /* 0x110fe600000108a1 */
[--C-:B------:R-:W-:Y:S01]  /*8b00*/  FFMA.FTZ R116, R147, c[0x0][0x2d0], -R161.reuse ;  /* 0x0000b40093747a23 */ /* 0x100fe200000108a1 */
[C---:B------:R-:W-:Y:S01]  /*8b10*/  HMMA.16816.F32.BF16 R88, R104.reuse, R118, R88 ;  /* 0x000000766858723c */ /* 0x040fe20000041858 */
[----:B------:R1:W-:Y:S03]  /*8b20*/  MUFU.EX2 R183, R108 ;  /* 0x0000006c00b77308 */ /* 0x0003e60000000800 */
[----:B------:R-:W-:Y:S01]  /*8b30*/  MOV R147, R164 ;  /* 0x000000a400937202 */ /* 0x000fe20000000f00 */
[----:B--2---:R-:W2:Y:S06]  /*8b40*/  LDSM.16.MT88.4 R120, [R101+0x7100] ;  /* 0x007100006578783b */ /* 0x004eac0000004200 */
[----:B------:R4:W-:Y:S01]  /*8b50*/  MUFU.EX2 R181, R116 ;  /* 0x0000007400b57308 */ /* 0x0009e20000000800 */
[--C-:B-1----:R-:W-:Y:S09]  /*8b60*/  FFMA.FTZ R108, R149, c[0x0][0x2d0], -R161.reuse ;  /* 0x0000b400956c7a23 */ /* 0x102ff200000108a1 */
[----:B------:R1:W1:Y:S01]  /*8b70*/  MUFU.EX2 R182, R108 ;  /* 0x0000006c00b67308 */ /* 0x0002620000000800 */
[----:B----4-:R-:W-:Y:S01]  /*8b80*/  LDSM.16.MT88.4 R116, [R233+UR4+0x1900] ;  /* 0x00190004e974783b */ /* 0x010fe20008004200 */
[C---:B--2---:R-:W-:Y:S03]  /*8b90*/  HMMA.16816.F32.BF16 R92, R104.reuse, R120, R92 ;  /* 0x00000078685c723c */ /* 0x044fe6000004185c */
[--C-:B-1----:R-:W-:Y:S04]  /*8ba0*/  FFMA.FTZ R108, R148, c[0x0][0x2d0], -R161.reuse ;  /* 0x0000b400946c7a23 */ /* 0x102fe800000108a1 */
[----:B------:R-:W-:Y:S01]  /*8bb0*/  LDSM.16.MT88.4 R148, [R102+0x5900] ;  /* 0x005900006694783b */ /* 0x000fe20000004200 */
[----:B------:R-:W-:Y:S01]  /*8bc0*/  HMMA.16816.F32.BF16 R96, R104, R122, R96 ;  /* 0x0000007a6860723c */ /* 0x000fe20000041860 */
[----:B------:R1:W2:Y:S06]  /*8bd0*/  MUFU.EX2 R180, R108 ;  /* 0x0000006c00b47308 */ /* 0x0002ac0000000800 */
[----:B------:R-:W-:Y:S01]  /*8be0*/  LDSM.16.MT88.4 R120, [R102+0x4900] ;  /* 0x004900006678783b */ /* 0x000fe20000004200 */
[----:B-----5:R-:W-:Y:S04]  /*8bf0*/  F2FP.BF16.PACK_AB R104, R191, R188 ;  /* 0x000000bcbf68723e */ /* 0x020fe800000010ff */
[----:B---3--:R-:W-:Y:S02]  /*8c00*/  F2FP.BF16.PACK_AB R106, R189, R190 ;  /* 0x000000bebd6a723e */ /* 0x008fe400000010ff */
[----:B------:R-:W-:Y:S01]  /*8c10*/  F2FP.BF16.PACK_AB R105, R182, R183 ;  /* 0x000000b7b669723e */ /* 0x000fe200000010ff */
[----:B-1----:R-:W1:Y:S01]  /*8c20*/  LDSM.16.MT88.4 R108, [R103+UR4+0x1900] ;  /* 0x00190004676c783b */ /* 0x002e620008004200 */
[----:B--2---:R-:W-:Y:S07]  /*8c30*/  F2FP.BF16.PACK_AB R107, R181, R180 ;  /* 0x000000b4b56b723e */ /* 0x004fee00000010ff */
[C---:B-1----:R-:W-:Y:S08]  /*8c40*/  HMMA.16816.F32.BF16 R4, R104.reuse, R108, R4 ;  /* 0x0000006c6804723c */ /* 0x042ff00000041804 */
[C---:B------:R-:W-:Y:S01]  /*8c50*/  HMMA.16816.F32.BF16 R8, R104.reuse, R110, R8 ;  /* 0x0000006e6808723c */ /* 0x040fe20000041808 */
[----:B------:R-:W1:Y:S07]  /*8c60*/  LDSM.16.MT88.4 R108, [R233+UR4+0x4900] ;  /* 0x00490004e96c783b */ /* 0x000e6e0008004200 */
[C---:B------:R-:W-:Y:S08]  /*8c70*/  HMMA.16816.F32.BF16 R12, R104.reuse, R112, R12 ;  /* 0x00000070680c723c */ /* 0x040ff0000004180c */
[C---:B------:R-:W-:Y:S01]  /*8c80*/  HMMA.16816.F32.BF16 R16, R104.reuse, R114, R16 ;  /* 0x000000726810723c */ /* 0x040fe20000041810 */
[----:B------:R-:W2:Y:S07]  /*8c90*/  LDSM.16.MT88.4 R112, [R101+0x4900] ;  /* 0x004900006570783b */ /* 0x000eae0000004200 */
[C---:B------:R-:W-:Y:S07]  /*8ca0*/  HMMA.16816.F32.BF16 R20, R104.reuse, R116, R20 ;  /* 0x000000746814723c */ /* 0x040fee0000041814 */
[--C-:B------:R-:W-:Y:S01]  /*8cb0*/  FFMA.FTZ R116, R146, c[0x0][0x2d0], -R160.reuse ;  /* 0x0000b40092747a23 */ /* 0x100fe200000108a0 */
[C---:B------:R-:W-:Y:S01]  /*8cc0*/  HMMA.16816.F32.BF16 R24, R104.reuse, R118, R24 ;  /* 0x000000766818723c */ /* 0x040fe20000041818 */
[----:B------:R-:W3:Y:S02]  /*8cd0*/  LDL.LU R146, [R1] ;  /* 0x0000000001927983 */ /* 0x000ee40000300800 */
[----:B------:R4:W-:Y:S05]  /*8ce0*/  MUFU.EX2 R178, R116 ;  /* 0x0000007400b27308 */ /* 0x0009ea0000000800 */
[C---:B------:R-:W-:Y:S08]  /*8cf0*/  HMMA.16816.F32.BF16 R28, R104.reuse, R124, R28 ;  /* 0x0000007c681c723c */ /* 0x040ff0000004181c */
[C---:B------:R-:W-:Y:S01]  /*8d00*/  HMMA.16816.F32.BF16 R32, R104.reuse, R126, R32 ;  /* 0x0000007e6820723c */ /* 0x040fe20000041820 */
[----:B------:R-:W-:Y:S07]  /*8d10*/  LDSM.16.MT88.4 R124, [R101+0x7900] ;  /* 0x00790000657c783b */ /* 0x000fee0000004200 */
[C---:B------:R-:W-:Y:S01]  /*8d20*/  HMMA.16816.F32.BF16 R36, R104.reuse, R128, R36 ;  /* 0x000000806824723c */ /* 0x040fe20000041824 */
[----:B----4-:R-:W4:Y:S06]  /*8d30*/  LDSM.16.MT88.4 R116, [R103+UR4+0x7900] ;  /* 0x007900046774783b */ /* 0x010f2c0008004200 */
[--C-:B------:R-:W-:Y:S01]  /*8d40*/  FFMA.FTZ R128, R139, c[0x0][0x2d0], -R161.reuse ;  /* 0x0000b4008b807a23 */ /* 0x100fe200000108a1 */
[C---:B------:R-:W-:Y:S03]  /*8d50*/  HMMA.16816.F32.BF16 R40, R104.reuse, R130, R40 ;  /* 0x000000826828723c */ /* 0x040fe60000041828 */
[----:B------:R5:W-:Y:S01]  /*8d60*/  MUFU.EX2 R172, R128 ;  /* 0x0000008000ac7308 */ /* 0x000be20000000800 */
[----:B------:R-:W-:Y:S04]  /*8d70*/  MOV R139, R135 ;  /* 0x00000087008b7202 */ /* 0x000fe80000000f00 */
[C---:B------:R-:W-:Y:S07]  /*8d80*/  HMMA.16816.F32.BF16 R44, R104.reuse, R120, R44 ;  /* 0x00000078682c723c */ /* 0x040fee000004182c */
[--C-:B------:R-:W-:Y:S01]  /*8d90*/  FFMA.FTZ R120, R145, c[0x0][0x2d0], -R160.reuse ;  /* 0x0000b40091787a23 */ /* 0x100fe200000108a0 */
[C---:B------:R-:W-:Y:S03]  /*8da0*/  HMMA.16816.F32.BF16 R48, R104.reuse, R122, R48 ;  /* 0x0000007a6830723c */ /* 0x040fe60000041830 */
[----:B------:R4:W4:Y:S01]  /*8db0*/  MUFU.EX2 R179, R120 ;  /* 0x0000007800b37308 */ /* 0x0009220000000800 */
[----:B------:R-:W-:Y:S04]  /*8dc0*/  MOV R145, R132 ;  /* 0x0000008400917202 */ /* 0x000fe80000000f00 */
[C---:B-1----:R-:W-:Y:S01]  /*8dd0*/  HMMA.16816.F32.BF16 R52, R104.reuse, R108, R52 ;  /* 0x0000006c6834723c */ /* 0x042fe20000041834 */
[----:B-----5:R-:W-:Y:S06]  /*8de0*/  LDSM.16.MT88.4 R128, [R233+UR4+0x5100] ;  /* 0x00510004e980783b */ /* 0x020fec0008004200 */
[--C-:B------:R-:W-:Y:S01]  /*8df0*/  FFMA.FTZ R108, R143, c[0x0][0x2d0], -R161.reuse ;  /* 0x0000b4008f6c7a23 */ /* 0x100fe200000108a1 */
[C---:B------:R-:W-:Y:S03]  /*8e00*/  HMMA.16816.F32.BF16 R56, R104.reuse, R110, R56 ;  /* 0x0000006e6838723c */ /* 0x040fe60000041838 */
[----:B------:R1:W-:Y:S05]  /*8e10*/  MUFU.EX2 R177, R108 ;  /* 0x0000006c00b17308 */ /* 0x0003ea0000000800 */
[C---:B--2---:R-:W-:Y:S04]  /*8e20*/  HMMA.16816.F32.BF16 R60, R104.reuse, R112, R60 ;  /* 0x00000070683c723c */ /* 0x044fe8000004183c */
[--C-:B----4-:R-:W-:Y:S02]  /*8e30*/  FFMA.FTZ R120, R144, c[0x0][0x2d0], -R161.reuse ;  /* 0x0000b40090787a23 */ /* 0x110fe400000108a1 */
[----:B------:R-:W2:Y:S01]  /*8e40*/  LDL.LU R144, [R1+0x4] ;  /* 0x0000040001907983 */ /* 0x000ea20000300800 */
[--C-:B------:R-:W-:Y:S01]  /*8e50*/  FFMA.FTZ R112, R142, c[0x0][0x2d0], -R160.reuse ;  /* 0x0000b4008e707a23 */ /* 0x100fe200000108a0 */
[C---:B------:R-:W-:Y:S01]  /*8e60*/  HMMA.16816.F32.BF16 R64, R104.reuse, R114, R64 ;  /* 0x000000726840723c */ /* 0x040fe20000041840 */
[----:B------:R4:W5:Y:S07]  /*8e70*/  MUFU.EX2 R176, R120 ;  /* 0x0000007800b07308 */ /* 0x00096e0000000800 */
[C---:B------:R-:W-:Y:S03]  /*8e80*/  HMMA.16816.F32.BF16 R68, R104.reuse, R116, R68 ;  /* 0x000000746844723c */ /* 0x040fe60000041844 */
[----:B------:R5:W-:Y:S01]  /*8e90*/  MUFU.EX2 R175, R112 ;  /* 0x0000007000af7308 */ /* 0x000be20000000800 */
[----:B-1----:R-:W-:Y:S04]  /*8ea0*/  LDSM.16.MT88.4 R108, [R233+UR4+0x7900] ;  /* 0x00790004e96c783b */ /* 0x002fe80008004200 */
[C---:B------:R-:W-:Y:S04]  /*8eb0*/  HMMA.16816.F32.BF16 R72, R104.reuse, R118, R72 ;  /* 0x000000766848723c */ /* 0x040fe80000041848 */
[----:B------:R-:W-:Y:S08]  /*8ec0*/  LDSM.16.MT88.4 R116, [R102+0x2100] ;  /* 0x002100006674783b */ /* 0x000ff00000004200 */
[----:B----4-:R-:W1:Y:S01]  /*8ed0*/  LDSM.16.MT88.4 R120, [R102+0x7900] ;  /* 0x007900006678783b */ /* 0x010e620000004200 */
[--C-:B-----5:R-:W-:Y:S04]  /*8ee0*/  FFMA.FTZ R112, R141, c[0x0][0x2d0], -R160.reuse ;  /* 0x0000b4008d707a23 */ /* 0x120fe800000108a0 */
[----:B------:R4:W5:Y:S02]  /*8ef0*/  MUFU.EX2 R174, R112 ;  /* 0x0000007000ae7308 */ /* 0x0009640000000800 */
[----:B----4-:R-:W-:Y:S02]  /*8f00*/  FFMA.FTZ R112, R140, c[0x0][0x2d0], -R161 ;  /* 0x0000b4008c707a23 */ /* 0x010fe400000108a1 */
[----:B------:R-:W-:Y:S06]  /*8f10*/  LDSM.16.MT88.4 R140, [R103+UR4+0x5900] ;  /* 0x00590004678c783b */ /* 0x000fec0008004200 */
[----:B------:R4:W4:Y:S01]  /*8f20*/  MUFU.EX2 R173, R112 ;  /* 0x0000007000ad7308 */ /* 0x0009220000000800 */
[C---:B-1----:R-:W-:Y:S08]  /*8f30*/  HMMA.16816.F32.BF16 R76, R104.reuse, R120, R76 ;  /* 0x00000078684c723c */ /* 0x042ff0000004184c */
[C---:B------:R-:W-:Y:S01]  /*8f40*/  HMMA.16816.F32.BF16 R80, R104.reuse, R122, R80 ;  /* 0x0000007a6850723c */ /* 0x040fe20000041850 */
[----:B------:R-:W-:Y:S07]  /*8f50*/  LDSM.16.MT88.4 R120, [R101+0x2100] ;  /* 0x002100006578783b */ /* 0x000fee0000004200 */
[C---:B------:R-:W-:Y:S01]  /*8f60*/  HMMA.16816.F32.BF16 R84, R104.reuse, R108, R84 ;  /* 0x0000006c6854723c */ /* 0x040fe20000041854 */
[----:B----4-:R-:W1:Y:S07]  /*8f70*/  LDSM.16.MT88.4 R112, [R103+UR4+0x2100] ;  /* 0x002100046770783b */ /* 0x010e6e0008004200 */
[C---:B------:R-:W-:Y:S01]  /*8f80*/  HMMA.16816.F32.BF16 R88, R104.reuse, R110, R88 ;  /* 0x0000006e6858723c */ /* 0x040fe20000041858 */
[----:B------:R-:W4:Y:S07]  /*8f90*/  LDSM.16.MT88.4 R108, [R233+UR4+0x2100] ;  /* 0x00210004e96c783b */ /* 0x000f2e0008004200 */
[C---:B------:R-:W-:Y:S08]  /*8fa0*/  HMMA.16816.F32.BF16 R92, R104.reuse, R124, R92 ;  /* 0x0000007c685c723c */ /* 0x040ff0000004185c */
[----:B------:R-:W-:Y:S01]  /*8fb0*/  HMMA.16816.F32.BF16 R96, R104, R126, R96 ;  /* 0x0000007e6860723c */ /* 0x000fe20000041860 */
[----:B------:R-:W-:Y:S06]  /*8fc0*/  LDSM.16.MT88.4 R124, [R102+0x5100] ;  /* 0x00510000667c783b */ /* 0x000fec0000004200 */
[----:B------:R-:W-:Y:S02]  /*8fd0*/  F2FP.BF16.PACK_AB R104, R179, R178 ;  /* 0x000000b2b368723e */ /* 0x000fe400000010ff */
[----:B------:R-:W-:Y:S03]  /*8fe0*/  F2FP.BF16.PACK_AB R105, R177, R176 ;  /* 0x000000b0b169723e */ /* 0x000fe600000010ff */
[----:B-----5:R-:W-:Y:S02]  /*8ff0*/  F2FP.BF16.PACK_AB R106, R174, R175 ;  /* 0x000000afae6a723e */ /* 0x020fe400000010ff */
[----:B------:R-:W-:Y:S07]  /*9000*/  F2FP.BF16.PACK_AB R107, R172, R173 ;  /* 0x000000adac6b723e */ /* 0x000fee00000010ff */
[C---:B-1----:R-:W-:Y:S08]  /*9010*/  HMMA.16816.F32.BF16 R4, R104.reuse, R112, R4 ;  /* 0x000000706804723c */ /* 0x042ff00000041804 */
[C---:B------:R-:W-:Y:S01]  /*9020*/  HMMA.16816.F32.BF16 R8, R104.reuse, R114, R8 ;  /* 0x000000726808723c */ /* 0x040fe20000041808 */
[----:B------:R-:W1:Y:S07]  /*9030*/  LDSM.16.MT88.4 R112, [R103+UR4+0x5100] ;  /* 0x005100046770783b */ /* 0x000e6e0008004200 */
[C---:B------:R-:W-:Y:S08]  /*9040*/  HMMA.16816.F32.BF16 R12, R104.reuse, R116, R12 ;  /* 0x00000074680c723c */ /* 0x040ff0000004180c */
[C---:B------:R-:W-:Y:S01]  /*9050*/  HMMA.16816.F32.BF16 R16, R104.reuse, R118, R16 ;  /* 0x000000766810723c */ /* 0x040fe20000041810 */
[----:B------:R-:W5:Y:S07]  /*9060*/  LDSM.16.MT88.4 R116, [R101+0x5100] ;  /* 0x005100006574783b */ /* 0x000f6e0000004200 */
[C---:B----4-:R-:W-:Y:S08]  /*9070*/  HMMA.16816.F32.BF16 R20, R104.reuse, R108, R20 ;  /* 0x0000006c6814723c */ /* 0x050ff00000041814 */
[C---:B------:R-:W-:Y:S01]  /*9080*/  HMMA.16816.F32.BF16 R24, R104.reuse, R110, R24 ;  /* 0x0000006e6818723c */ /* 0x040fe20000041818 */
[----:B------:R-:W4:Y:S07]  /*9090*/  LDSM.16.MT88.4 R108, [R103+UR4+0x8100] ;  /* 0x00810004676c783b */ /* 0x000f2e0008004200 */
[C---:B------:R-:W-:Y:S08]  /*90a0*/  HMMA.16816.F32.BF16 R28, R104.reuse, R120, R28 ;  /* 0x00000078681c723c */ /* 0x040ff0000004181c */
[C---:B------:R-:W-:Y:S01]  /*90b0*/  HMMA.16816.F32.BF16 R32, R104.reuse, R122, R32 ;  /* 0x0000007a6820723c */ /* 0x040fe20000041820 */
[----:B------:R-:W-:Y:S07]  /*90c0*/  LDSM.16.MT88.4 R120, [R233+UR4+0x8100] ;  /* 0x00810004e978783b */ /* 0x000fee0008004200 */
[C---:B-1----:R-:W-:Y:S08]  /*90d0*/  HMMA.16816.F32.BF16 R36, R104.reuse, R112, R36 ;  /* 0x000000706824723c */ /* 0x042ff00000041824 */
[C---:B------:R-:W-:Y:S01]  /*90e0*/  HMMA.16816.F32.BF16 R40, R104.reuse, R114, R40 ;  /* 0x000000726828723c */ /* 0x040fe20000041828 */
[----:B------:R-:W1:Y:S07]  /*90f0*/  LDSM.16.MT88.4 R112, [R102+0x8100] ;  /* 0x008100006670783b */ /* 0x000e6e0000004200 */
[C---:B------:R-:W-:Y:S07]  /*9100*/  HMMA.16816.F32.BF16 R44, R104.reuse, R124, R44 ;  /* 0x0000007c682c723c */ /* 0x040fee000004182c */
[--C-:B------:R-:W-:Y:S01]  /*9110*/  FFMA.FTZ R124, R138, c[0x0][0x2d0], -R160.reuse ;  /* 0x0000b4008a7c7a23 */ /* 0x100fe200000108a0 */
[C---:B------:R-:W-:Y:S03]  /*9120*/  HMMA.16816.F32.BF16 R48, R104.reuse, R126, R48 ;  /* 0x0000007e6830723c */ /* 0x040fe60000041830 */
[----:B------:R1:W-:Y:S01]  /*9130*/  MUFU.EX2 R171, R124 ;  /* 0x0000007c00ab7308 */ /* 0x0003e20000000800 */
[----:B------:R-:W-:Y:S01]  /*9140*/  MOV R138, R166 ;  /* 0x000000a6008a7202 */ /* 0x000fe20000000f00 */
[----:B---3--:R-:W-:Y:S03]  /*9150*/  FFMA.FTZ R2, R2, R146, R147 ;  /* 0x0000009202027223 */ /* 0x008fe60000010093 */
[C---:B------:R-:W-:Y:S08]  /*9160*/  HMMA.16816.F32.BF16 R52, R104.reuse, R128, R52 ;  /* 0x000000806834723c */ /* 0x040ff00000041834 */
[C---:B------:R-:W-:Y:S08]  /*9170*/  HMMA.16816.F32.BF16 R56, R104.reuse, R130, R56 ;  /* 0x000000826838723c */ /* 0x040ff00000041838 */
[C---:B-----5:R-:W-:Y:S01]  /*9180*/  HMMA.16816.F32.BF16 R60, R104.reuse, R116, R60 ;  /* 0x00000074683c723c */ /* 0x060fe2000004183c */
[----:B-1----:R-:W-:Y:S06]  /*9190*/  LDSM.16.MT88.4 R124, [R233+UR4+0x2900] ;  /* 0x00290004e97c783b */ /* 0x002fec0008004200 */
[--C-:B------:R-:W-:Y:S01]  /*91a0*/  FFMA.FTZ R116, R170, c[0x0][0x2d0], -R160.reuse ;  /* 0x0000b400aa747a23 */ /* 0x100fe200000108a0 */
[C---:B------:R-:W-:Y:S03]  /*91b0*/  HMMA.16816.F32.BF16 R64, R104.reuse, R118, R64 ;  /* 0x000000766840723c */ /* 0x040fe60000041840 */
[----:B------:R1:W3:Y:S05]  /*91c0*/  MUFU.EX2 R170, R116 ;  /* 0x0000007400aa7308 */ /* 0x0002ea0000000800 */
[C---:B----4-:R-:W-:Y:S07]  /*91d0*/  HMMA.16816.F32.BF16 R68, R104.reuse, R108, R68 ;  /* 0x0000006c6844723c */ /* 0x050fee0000041844 */
[--C-:B------:R-:W-:Y:S01]  /*91e0*/  FFMA.FTZ R108, R168, c[0x0][0x2d0], -R161.reuse ;  /* 0x0000b400a86c7a23 */ /* 0x100fe200000108a1 */
[C---:B------:R-:W-:Y:S03]  /*91f0*/  HMMA.16816.F32.BF16 R72, R104.reuse, R110, R72 ;  /* 0x0000006e6848723c */ /* 0x040fe60000041848 */
[----:B------:R4:W-:Y:S05]  /*9200*/  MUFU.EX2 R168, R108 ;  /* 0x0000006c00a87308 */ /* 0x0009ea0000000800 */
[C---:B------:R-:W-:Y:S04]  /*9210*/  HMMA.16816.F32.BF16 R76, R104.reuse, R112, R76 ;  /* 0x00000070684c723c */ /* 0x040fe8000004184c */
[--C-:B-1----:R-:W-:Y:S03]  /*9220*/  FFMA.FTZ R116, R169, c[0x0][0x2d0], -R161.reuse ;  /* 0x0000b400a9747a23 */ /* 0x102fe600000108a1 */
[----:B------:R-:W-:Y:S01]  /*9230*/  FFMA.FTZ R112, R133, c[0x0][0x2d0], -R161 ;  /* 0x0000b40085707a23 */ /* 0x000fe200000108a1 */
[C---:B------:R-:W-:Y:S01]  /*9240*/  HMMA.16816.F32.BF16 R80, R104.reuse, R114, R80 ;  /* 0x000000726850723c */ /* 0x040fe20000041850 */
[----:B------:R1:W5:Y:S07]  /*9250*/  MUFU.EX2 R169, R116 ;  /* 0x0000007400a97308 */ /* 0x00036e0000000800 */
[C---:B------:R-:W-:Y:S03]  /*9260*/  HMMA.16816.F32.BF16 R84, R104.reuse, R120, R84 ;  /* 0x000000786854723c */ /* 0x040fe60000041854 */
[----:B------:R-:W-:Y:S01]  /*9270*/  MUFU.EX2 R164, R112 ;  /* 0x0000007000a47308 */ /* 0x000fe20000000800 */
[--C-:B----4-:R-:W-:Y:S02]  /*9280*/  FFMA.FTZ R108, R167, c[0x0][0x2d0], -R160.reuse ;  /* 0x0000b400a76c7a23 */ /* 0x110fe400000108a0 */
[----:B--2---:R-:W-:Y:S02]  /*9290*/  FFMA.FTZ R0, R0, R144, R145 ;  /* 0x0000009000007223 */ /* 0x004fe40000010091 */
[C---:B------:R-:W-:Y:S01]  /*92a0*/  HMMA.16816.F32.BF16 R88, R104.reuse, R122, R88 ;  /* 0x0000007a6858723c */ /* 0x040fe20000041858 */
[----:B------:R-:W-:Y:S04]  /*92b0*/  LDSM.16.MT88.4 R120, [R102+0x2900] ;  /* 0x002900006678783b */ /* 0x000fe80000004200 */
[----:B------:R2:W-:Y:S04]  /*92c0*/  MUFU.EX2 R167, R108 ;  /* 0x0000006c00a77308 */ /* 0x0005e80000000800 */
[----:B-1----:R-:W1:Y:S03]  /*92d0*/  LDSM.16.MT88.4 R116, [R101+0x8100] ;  /* 0x008100006574783b */ /* 0x002e660000004200 */
[----:B--2---:R-:W-:Y:S01]  /*92e0*/  FFMA.FTZ R108, R137, c[0x0][0x2d0], -R160 ;  /* 0x0000b400896c7a23 */ /* 0x004fe200000108a0 */
[----:B------:R-:W-:Y:S02]  /*92f0*/  MOV R137, R136 ;  /* 0x0000008800897202 */ /* 0x000fe40000000f00 */
[----:B------:R-:W-:Y:S01]  /*9300*/  MOV R136, R165 ;  /* 0x000000a500887202 */ /* 0x000fe20000000f00 */
[----:B------:R2:W4:Y:S01]  /*9310*/  MUFU.EX2 R166, R108 ;  /* 0x0000006c00a67308 */ /* 0x0005220000000800 */
[----:B---3--:R-:W-:Y:S01]  /*9320*/  F2FP.BF16.PACK_AB R160, R170, R171 ;  /* 0x000000abaaa0723e */ /* 0x008fe200000010ff */
[C---:B-1----:R-:W-:Y:S08]  /*9330*/  HMMA.16816.F32.BF16 R92, R104.reuse, R116, R92 ;  /* 0x00000074685c723c */ /* 0x042ff0000004185c */
[----:B------:R-:W-:Y:S04]  /*9340*/  HMMA.16816.F32.BF16 R96, R104, R118, R96 ;  /* 0x000000766860723c */ /* 0x000fe80000041860 */
[----:B--2---:R-:W-:Y:S01]  /*9350*/  FFMA.FTZ R108, R134, c[0x0][0x2d0], -R161 ;  /* 0x0000b400866c7a23 */ /* 0x004fe200000108a1 */
[----:B-----5:R-:W-:Y:S01]  /*9360*/  F2FP.BF16.PACK_AB R161, R168, R169 ;  /* 0x000000a9a8a1723e */ /* 0x020fe200000010ff */
[----:B------:R-:W-:Y:S01]  /*9370*/  LDSM.16.MT88.4 R132, [R101+0x2900] ;  /* 0x002900006584783b */ /* 0x000fe20000004200 */
[----:B----4-:R-:W-:Y:S01]  /*9380*/  F2FP.BF16.PACK_AB R162, R166, R167 ;  /* 0x000000a7a6a2723e */ /* 0x010fe200000010ff */
[----:B------:R1:W2:Y:S06]  /*9390*/  MUFU.EX2 R165, R108 ;  /* 0x0000006c00a57308 */ /* 0x0002ac0000000800 */
[----:B-1----:R-:W1:Y:S01]  /*93a0*/  LDSM.16.MT88.4 R108, [R103+UR4+0x2900] ;  /* 0x00290004676c783b */ /* 0x002e620008004200 */
[----:B--2---:R-:W-:Y:S07]  /*93b0*/  F2FP.BF16.PACK_AB R163, R164, R165 ;  /* 0x000000a5a4a3723e */ /* 0x004fee00000010ff */
[C---:B-1----:R-:W-:Y:S01]  /*93c0*/  HMMA.16816.F32.BF16 R104, R160.reuse, R108, R4 ;  /* 0x0000006ca068723c */ /* 0x042fe20000041804 */
[----:B------:R-:W1:Y:S07]  /*93d0*/  LDSM.16.MT88.4 R4, [R233+UR4+0x5900] ;  /* 0x00590004e904783b */ /* 0x000e6e0008004200 */
[C---:B------:R-:W-:Y:S01]  /*93e0*/  HMMA.16816.F32.BF16 R108, R160.reuse, R110, R8 ;  /* 0x0000006ea06c723c */ /* 0x040fe20000041808 */
[----:B------:R-:W2:Y:S07]  /*93f0*/  LDSM.16.MT88.4 R8, [R101+0x5900] ;  /* 0x005900006508783b */ /* 0x000eae0000004200 */
[C---:B------:R-:W-:Y:S07]  /*9400*/  HMMA.16816.F32.BF16 R112, R160.reuse, R120, R12 ;  /* 0x00000078a070723c */ /* 0x040fee000004180c */
[----:B------:R-:W-:Y:S01]  /*9410*/  MOV R13, R139 ;  /* 0x0000008b000d7202 */ /* 0x000fe20000000f00 */
[C---:B------:R-:W-:Y:S01]  /*9420*/  HMMA.16816.F32.BF16 R116, R160.reuse, R122, R16 ;  /* 0x0000007aa074723c */ /* 0x040fe20000041810 */
[----:B------:R-:W3:Y:S03]  /*9430*/  LDL.64 R16, [R1+0x18] ;  /* 0x0000180001107983 */ /* 0x000ee60000100a00 */
[----:B------:R-:W-:Y:S01]  /*9440*/  MOV R14, R138 ;  /* 0x0000008a000e7202 */ /* 0x000fe20000000f00 */
[----:B------:R-:W-:Y:S01]  /*9450*/  FADD.FTZ R12, R13, R2 ;  /* 0x000000020d0c7221 */ /* 0x000fe20000010000 */
[----:B------:R-:W-:Y:S01]  /*9460*/  MOV R15, R137 ;  /* 0x00000089000f7202 */ /* 0x000fe20000000f00 */
[----:B------:R-:W4:Y:S01]  /*9470*/  LDL.64 R18, [R1+0x38] ;  /* 0x0000380001127983 */ /* 0x000f220000100a00 */
[C---:B------:R-:W-:Y:S04]  /*9480*/  HMMA.16816.F32.BF16 R120, R160.reuse, R124, R20 ;  /* 0x0000007ca078723c */ /* 0x040fe80000041814 */
[----:B------:R-:W-:Y:S01]  /*9490*/  FADD.FTZ R2, R252, R0 ;  /* 0x00000000fc027221 */ /* 0x000fe20000010000 */
[----:B------:R-:W5:Y:S01]  /*94a0*/  LDL R21, [R1+0x24] ;  /* 0x0000240001157983 */ /* 0x000f620000100800 */
[----:B------:R-:W-:Y:S01]  /*94b0*/  FADD.FTZ R0, R14, R12 ;  /* 0x0000000c0e007221 */ /* 0x000fe20000010000 */
[----:B------:R-:W-:Y:S01]  /*94c0*/  MOV R23, R136 ;  /* 0x0000008800177202 */ /* 0x000fe20000000f00 */
[C---:B------:R-:W-:Y:S04]  /*94d0*/  HMMA.16816.F32.BF16 R124, R160.reuse, R126, R24 ;  /* 0x0000007ea07c723c */ /* 0x040fe80000041818 */
[----:B------:R-:W-:Y:S02]  /*94e0*/  FADD.FTZ R0, R15, R0 ;  /* 0x000000000f007221 */ /* 0x000fe40000010000 */
[----:B------:R-:W1:Y:S01]  /*94f0*/  LDSM.16.MT88.4 R12, [R103+UR4+0x8900] ;  /* 0x00890004670c783b */ /* 0x000e620008004200 */
        /* <DEDUP_REMOVED lines=13> */
[C---:B------:R-:W-:Y:S08]  /*95d0*/  HMMA.16816.F32.BF16 R144, R160.reuse, R148, R44 ;  /* 0x00000094a090723c */ /* 0x040ff0000004182c */
[C---:B------:R-:W-:Y:S08]  /*95e0*/  HMMA.16816.F32.BF16 R148, R160.reuse, R150, R48 ;  /* 0x00000096a094723c */ /* 0x040ff00000041830 */
[C---:B-1----:R-:W-:Y:S07]  /*95f0*/  HMMA.16816.F32.BF16 R52, R160.reuse, R4, R52 ;  /* 0x00000004a034723c */ /* 0x042fee0000041834 */
[----:B------:R-:W-:Y:S01]  /*9600*/  MOV R4, UR18 ;  /* 0x0000001200047c02 */ /* 0x000fe20008000f00 */
[C---:B------:R-:W-:Y:S01]  /*9610*/  HMMA.16816.F32.BF16 R56, R160.reuse, R6, R56 ;  /* 0x00000006a038723c */ /* 0x040fe20000041838 */
[----:B------:R-:W-:Y:S07]  /*9620*/  MOV R5, UR19 ;  /* 0x0000001300057c02 */ /* 0x000fee0008000f00 */
[C---:B--2---:R-:W-:Y:S08]  /*9630*/  HMMA.16816.F32.BF16 R60, R160.reuse, R8, R60 ;  /* 0x00000008a03c723c */ /* 0x044ff0000004183c */
[C---:B------:R-:W-:Y:S01]  /*9640*/  HMMA.16816.F32.BF16 R64, R160.reuse, R10, R64 ;  /* 0x0000000aa040723c */ /* 0x040fe20000041840 */
[----:B------:R-:W-:Y:S07]  /*9650*/  LDSM.16.MT88.4 R8, [R233+UR4+0x8900] ;  /* 0x00890004e908783b */ /* 0x000fee0008004200 */
[C---:B------:R-:W-:Y:S08]  /*9660*/  HMMA.16816.F32.BF16 R68, R160.reuse, R12, R68 ;  /* 0x0000000ca044723c */ /* 0x040ff00000041844 */
[C---:B------:R-:W-:Y:S01]  /*9670*/  HMMA.16816.F32.BF16 R72, R160.reuse, R14, R72 ;  /* 0x0000000ea048723c */ /* 0x040fe20000041848 */
[----:B------:R1:W-:Y:S03]  /*9680*/  LDSM.16.MT88.4 R12, [R101+0x8900] ;  /* 0x00890000650c783b */ /* 0x0003e60000004200 */
[----:B-1----:R-:W-:Y:S01]  /*9690*/  MOV R101, R3 ;  /* 0x0000000300657202 */ /* 0x002fe20000000f00 */
[----:B---3--:R-:W-:Y:S02]  /*96a0*/  FADD.FTZ R16, R242, R2 ;  /* 0x00000002f2107221 */ /* 0x008fe40000010000 */
[----:B------:R-:W-:Y:S02]  /*96b0*/  FADD.FTZ R2, R241, R0 ;  /* 0x00000000f1027221 */ /* 0x000fe40000010000 */
[----:B------:R-:W-:Y:S03]  /*96c0*/  FADD.FTZ R0, R231, R16 ;  /* 0x00000010e7007221 */ /* 0x000fe60000010000 */
[----:B----4-:R-:W-:Y:S01]  /*96d0*/  @P0 MOV R19, R17 ;  /* 0x0000001100130202 */ /* 0x010fe20000000f00 */
[----:B------:R-:W-:Y:S02]  /*96e0*/  FADD.FTZ R2, R240, R2 ;  /* 0x00000002f0027221 */ /* 0x000fe40000010000 */
[----:B------:R-:W-:Y:S02]  /*96f0*/  FADD.FTZ R16, R230, R0 ;  /* 0x00000000e6107221 */ /* 0x000fe40000010000 */
[----:B------:R-:W-:Y:S02]  /*9700*/  @P0 IMAD.WIDE.U32 R18, R4, 0x60, R18 ;  /* 0x0000006004120825 */ /* 0x000fe400078e0012 */
[----:B------:R-:W1:Y:S02]  /*9710*/  LDSM.16.MT88.4 R4, [R102+0x8900] ;  /* 0x008900006604783b */ /* 0x000e640000004200 */
[----:B------:R-:W-:Y:S01]  /*9720*/  FADD.FTZ R0, R239, R2 ;  /* 0x00000002ef007221 */ /* 0x000fe20000010000 */
[----:B------:R-:W-:Y:S01]  /*9730*/  @P0 SHF.L.U32 R2, R18, 0x1, RZ ;  /* 0x0000000112020819 */ /* 0x000fe200000006ff */
[----:B------:R-:W-:Y:S01]  /*9740*/  FADD.FTZ R20, R228, R16 ;  /* 0x00000010e4147221 */ /* 0x000fe20000010000 */
[----:B------:R-:W-:Y:S01]  /*9750*/  @P0 IADD3 R16, R19, UR10, RZ ;  /* 0x0000000a13100c10 */ /* 0x000fe2000fffe0ff */
[----:B------:R-:W-:Y:S01]  /*9760*/  FADD.FTZ R17, R238, R0 ;  /* 0x00000000ee117221 */ /* 0x000fe20000010000 */
[----:B------:R-:W-:Y:S01]  /*9770*/  MOV R0, UR15 ;  /* 0x0000000f00007c02 */ /* 0x000fe20008000f00 */
[----:B------:R-:W-:Y:S01]  /*9780*/  FADD.FTZ R19, R229, R20 ;  /* 0x00000014e5137221 */ /* 0x000fe20000010000 */
[----:B------:R-:W-:Y:S01]  /*9790*/  @P0 SHF.L.U64.HI R18, R18, 0x1, R16 ;  /* 0x0000000112120819 */ /* 0x000fe20000010210 */
[----:B------:R-:W-:Y:S01]  /*97a0*/  FADD.FTZ R22, R188, R17 ;  /* 0x00000011bc167221 */ /* 0x000fe20000010000 */
[----:B------:R-:W-:Y:S01]  /*97b0*/  @P0 IADD3 R16, P6, R2, c[0x0][0x1c8], RZ ;  /* 0x0000720002100a10 */ /* 0x000fe20007fde0ff */
[----:B-----5:R-:W-:Y:S01]  /*97c0*/  @P0 IMAD R0, R0, 0x4800, R21 ;  /* 0x0000480000000824 */ /* 0x020fe200078e0215 */
[----:B------:R-:W-:Y:S01]  /*97d0*/  @P0 IADD3 R20, P5, R2, 0x80, RZ ;  /* 0x0000008002140810 */ /* 0x000fe20007fbe0ff */
[----:B------:R-:W-:Y:S01]  /*97e0*/  FADD.FTZ R22, R191, R22 ;  /* 0x00000016bf167221 */ /* 0x000fe20000010000 */
[----:B------:R-:W-:Y:S01]  /*97f0*/  @P0 IADD3.X R17, R18, c[0x0][0x1cc], RZ, P6, !PT ;  /* 0x0000730012110a10 */ /* 0x000fe200037fe4ff */
[----:B------:R-:W-:Y:S01]  /*9800*/  FADD.FTZ R19, R183, R19 ;  /* 0x00000013b7137221 */ /* 0x000fe20000010000 */
[----:B------:R-:W-:Y:S01]  /*9810*/  @P0 SHF.L.U32 R0, R0, 0x1, RZ ;  /* 0x0000000100000819 */ /* 0x000fe200000006ff */
[----:B------:R-:W-:Y:S01]  /*9820*/  @UP0 USHF.L.U32 UR10, UR6, 0x6, URZ ;  /* 0x00000006060a0899 */ /* 0x000fe2000800063f */
[----:B------:R-:W-:Y:S01]  /*9830*/  @P0 IADD3 R20, P1, R20, c[0x0][0x1c8], RZ ;  /* 0x0000720014140a10 */ /* 0x000fe20007f3e0ff */
[----:B------:R-:W-:Y:S02]  /*9840*/  UISETP.GE.AND UP0, UPT, UR5, 0x1, UPT ;  /* 0x000000010500788c */ /* 0x000fe4000bf06270 */
[----:B------:R-:W-:Y:S01]  /*9850*/  @!PT LDS RZ, [RZ] ;  /* 0x00000000fffff984 */ /* 0x000fe20000000800 */
[----:B------:R-:W-:Y:S01]  /*9860*/  @!PT LDS RZ, [RZ] ;  /* 0x00000000fffff984 */ /* 0x000fe20000000800 */
[----:B------:R-:W-:Y:S01]  /*9870*/  @!PT LDS RZ, [RZ] ;  /* 0x00000000fffff984 */ /* 0x000fe20000000800 */
[----:B------:R2:W-:Y:S01]  /*9880*/  @P0 LDGSTS.E.BYPASS.LTC128B.128 [R0+0x12100], [R16.64], !P4 ;  /* 0x1210000010000fae */ /* 0x0005e2000e101d54 */
[----:B------:R-:W-:Y:S02]  /*9890*/  @P0 IADD3.X R21, RZ, c[0x0][0x1cc], R18, P1, P5 ;  /* 0x00007300ff150a10 */ /* 0x000fe40000fea412 */
[----:B------:R-:W-:Y:S05]  /*98a0*/  @P0 IADD3 R2, P5, R2, 0x100, RZ ;  /* 0x0000010002020810 */ /* 0x000fea0007fbe0ff */
[----:B------:R2:W-:Y:S01]  /*98b0*/  @P0 LDGSTS.E.BYPASS.LTC128B.128 [R0+0x15100], [R20.64], !P3 ;  /* 0x1510000014000fae */ /* 0x0005e2000d901d54 */
[C---:B-1----:R-:W-:Y:S07]  /*98c0*/  HMMA.16816.F32.BF16 R76, R160.reuse, R4, R76 ;  /* 0x00000004a04c723c */ /* 0x042fee000004184c */
[----:B------:R-:W-:Y:S01]  /*98d0*/  FADD.FTZ R4, R190, R22 ;  /* 0x00000016be047221 */ /* 0x000fe20000010000 */
[C---:B------:R-:W-:Y:S04]  /*98e0*/  HMMA.16816.F32.BF16 R80, R160.reuse, R6, R80 ;  /* 0x00000006a050723c */ /* 0x040fe80000041850 */
[----:B------:R-:W-:Y:S02]  /*98f0*/  FADD.FTZ R4, R189, R4 ;  /* 0x00000004bd047221 */ /* 0x000fe40000010000 */
[----:B------:R-:W-:Y:S01]  /*9900*/  FADD.FTZ R5, R182, R19 ;  /* 0x00000013b6057221 */ /* 0x000fe20000010000 */
[----:B------:R-:W-:Y:S01]  /*9910*/  @P0 IADD3 R6, P1, R2, c[0x0][0x1c8], RZ ;  /* 0x0000720002060a10 */ /* 0x000fe20007f3e0ff */
[C---:B------:R-:W-:Y:S04]  /*9920*/  HMMA.16816.F32.BF16 R84, R160.reuse, R8, R84 ;  /* 0x00000008a054723c */ /* 0x040fe80000041854 */
[----:B------:R-:W-:Y:S01]  /*9930*/  @P0 IADD3.X R7, RZ, c[0x0][0x1cc], R18, P1, P5 ;  /* 0x00007300ff070a10 */ /* 0x000fe20000fea412 */
[----:B------:R-:W-:Y:S02]  /*9940*/  FADD.FTZ R5, R180, R5 ;  /* 0x00000005b4057221 */ /* 0x000fe40000010000 */
[----:B------:R-:W-:Y:S01]  /*9950*/  FADD.FTZ R18, R178, R4 ;  /* 0x00000004b2127221 */ /* 0x000fe20000010000 */
[----:B------:R-:W-:Y:S01]  /*9960*/  @P0 IADD3 R4, P1, R16, UR10, RZ ;  /* 0x0000000a10040c10 */ /* 0x000fe2000ff3e0ff */
[----:B------:R1:W-:Y:S01]  /*9970*/  @P0 LDGSTS.E.BYPASS.LTC128B.128 [R0+0x18100], [R6.64], !P2 ;  /* 0x1810000006000fae */ /* 0x0003e2000d101d54 */
[C---:B------:R-:W-:Y:S03]  /*9980*/  HMMA.16816.F32.BF16 R88, R160.reuse, R10, R88 ;  /* 0x0000000aa058723c */ /* 0x040fe60000041858 */
[----:B------:R-:W-:Y:S01]  /*9990*/  FADD.FTZ R2, R181, R5 ;  /* 0x00000005b5027221 */ /* 0x000fe20000010000 */
[----:B------:R-:W-:Y:S01]  /*99a0*/  @P0 IADD3.X R5, R17, UR13, RZ, P1, !PT ;  /* 0x0000000d11050c10 */ /* 0x000fe20008ffe4ff */
[----:B------:R-:W-:Y:S02]  /*99b0*/  FADD.FTZ R8, R179, R18 ;  /* 0x00000012b3087221 */ /* 0x000fe40000010000 */
[----:B------:R-:W-:Y:S01]  /*99c0*/  FADD.FTZ R2, R176, R2 ;  /* 0x00000002b0027221 */ /* 0x000fe20000010000 */
[C---:B------:R-:W-:Y:S01]  /*99d0*/  HMMA.16816.F32.BF16 R92, R160.reuse, R12, R92 ;  /* 0x0000000ca05c723c */ /* 0x040fe2000004185c */
[----:B------:R3:W-:Y:S03]  /*99e0*/  @P0 LDGSTS.E.BYPASS.LTC128B.128 [R0+0x13100], [R4.64], !P4 ;  /* 0x1310000004000fae */ /* 0x0007e6000e101d54 */
[----:B------:R-:W-:Y:S04]  /*99f0*/  FADD.FTZ R2, R177, R2 ;  /* 0x00000002b1027221 */ /* 0x000fe80000010000 */
[----:B------:R-:W-:Y:S01]  /*9a00*/  FADD.FTZ R2, R173, R2 ;  /* 0x00000002ad027221 */ /* 0x000fe20000010000 */
[----:B------:R3:W-:Y:S01]  /*9a10*/  @P0 LDGSTS.E.BYPASS.LTC128B.128 [R0+0x16100], [R4.64+0x80], !P3 ;  /* 0x1610008004000fae */ /* 0x0007e2000d901d54 */
[----:B------:R-:W-:Y:S03]  /*9a20*/  HMMA.16816.F32.BF16 R96, R160, R14, R96 ;  /* 0x0000000ea060723c */ /* 0x000fe60000041860 */
[----:B------:R-:W-:Y:S04]  /*9a30*/  FADD.FTZ R2, R172, R2 ;  /* 0x00000002ac027221 */ /* 0x000fe80000010000 */
[----:B------:R3:W-:Y:S01]  /*9a40*/  @P0 LDGSTS.E.BYPASS.LTC128B.128 [R0+0x19100], [R4.64+0x100], !P2 ;  /* 0x1910010004000fae */ /* 0x0007e2000d101d54 */
[----:B-1----:R-:W-:Y:S01]  /*9a50*/  @P0 IADD3 R6, P1, R4, UR10, RZ ;  /* 0x0000000a04060c10 */ /* 0x002fe2000ff3e0ff */
[----:B------:R-:W-:Y:S03]  /*9a60*/  UIADD3 UR10, UR5, 0x1, URZ ;  /* 0x00000001050a7890 */ /* 0x000fe6000fffe03f */
[----:B------:R-:W-:Y:S01]  /*9a70*/  @P0 IADD3.X R7, R5, UR13, RZ, P1, !PT ;  /* 0x0000000d05070c10 */ /* 0x000fe20008ffe4ff */
[----:B------:R-:W-:Y:S04]  /*9a80*/  USEL UR5, UR10, URZ, !UP0 ;  /* 0x0000003f0a057287 */ /* 0x000fe8000c000000 */
[----:B------:R2:W-:Y:S08]  /*9a90*/  @P0 LDGSTS.E.BYPASS.LTC128B.128 [R0+0x14100], [R6.64], !P4 ;  /* 0x1410000006000fae */ /* 0x0005f0000e101d54 */
[----:B------:R2:W-:Y:S08]  /*9aa0*/  @P0 LDGSTS.E.BYPASS.LTC128B.128 [R0+0x17100], [R6.64+0x80], !P3 ;  /* 0x1710008006000fae */ /* 0x0005f0000d901d54 */
[----:B------:R2:W-:Y:S01]  /*9ab0*/  @P0 LDGSTS.E.BYPASS.LTC128B.128 [R0+0x1a100], [R6.64+0x100], !P2 ;  /* 0x1a10010006000fae */ /* 0x0005e2000d101d54 */
[----:B---3--:R-:W-:Y:S01]  /*9ac0*/  FADD.FTZ R4, R175, R8 ;  /* 0x00000008af047221 */ /* 0x008fe20000010000 */
[----:B------:R-:W-:Y:S01]  /*9ad0*/  ISETP.LT.AND P0, PT, RZ, UR16, PT ;  /* 0x00000010ff007c0c */ /* 0x000fe2000bf01270 */
[----:B------:R-:W-:Y:S05]  /*9ae0*/  UMOV UR16, UR14 ;  /* 0x0000000e00107c82 */ /* 0x000fea0008000000 */
[----:B------:R-:W0:Y:S01]  /*9af0*/  LDGDEPBAR ;  /* 0x00000000000079af */ /* 0x000e220000000000 */
[----:B--2---:R-:W-:Y:S02]  /*9b00*/  FADD.FTZ R0, R174, R4 ;  /* 0x00000004ae007221 */ /* 0x004fe40000010000 */
[----:B------:R-:W-:Y:S02]  /*9b10*/  FADD.FTZ R4, R169, R2 ;  /* 0x00000002a9047221 */ /* 0x000fe40000010000 */
[----:B------:R-:W-:Y:S02]  /*9b20*/  FADD.FTZ R0, R171, R0 ;  /* 0x00000000ab007221 */ /* 0x000fe40000010000 */
[----:B------:R-:W-:Y:S02]  /*9b30*/  FADD.FTZ R4, R168, R4 ;  /* 0x00000004a8047221 */ /* 0x000fe40000010000 */
[----:B------:R-:W-:Y:S04]  /*9b40*/  FADD.FTZ R0, R170, R0 ;  /* 0x00000000aa007221 */ /* 0x000fe80000010000 */
[----:B------:R-:W-:Y:S02]  /*9b50*/  FADD.FTZ R2, R167, R0 ;  /* 0x00000000a7027221 */ /* 0x000fe40000010000 */
[----:B------:R-:W-:Y:S02]  /*9b60*/  FADD.FTZ R0, R165, R4 ;  /* 0x00000004a5007221 */ /* 0x000fe40000010000 */
[----:B------:R-:W-:Y:S02]  /*9b70*/  FADD.FTZ R4, R166, R2 ;  /* 0x00000002a6047221 */ /* 0x000fe40000010000 */
[----:B------:R-:W-:Y:S01]  /*9b80*/  FADD.FTZ R2, R164, R0 ;  /* 0x00000000a4027221 */ /* 0x000fe20000010000 */
[----:B------:R-:W-:Y:S02]  /*9b90*/  MOV R0, R100 ;  /* 0x0000006400007202 */ /* 0x000fe40000000f00 */
[----:B------:R1:W-:Y:S04]  /*9ba0*/  STL [R1], R4 ;  /* 0x0000000401007387 */ /* 0x0003e80000100800 */
[----:B------:R1:W-:Y:S01]  /*9bb0*/  STL [R1+0x4], R2 ;  /* 0x0000040201007387 */ /* 0x0003e20000100800 */
[----:B------:R-:W-:-:S05]  /*9bc0*/  @P0 BRA `(.L_x_640) ;  /* 0xffffc01000000947 */ /* 0x000fca000383ffff */
.L_x_639:
[----:B-1----:R-:W2:Y:S04]  /*9bd0*/  LDL.LU R4, [R1] ;  /* 0x0000000001047983 */ /* 0x002ea80000300800 */
[----:B------:R-:W3:Y:S04]  /*9be0*/  LDL.LU R2, [R1+0x4] ;  /* 0x0000040001027983 */ /* 0x000ee80000300800 */
[----:B------:R-:W4:Y:S01]  /*9bf0*/  LDL.LU R18, [R1+0x40] ;  /* 0x0000400001127983 */ /* 0x000f220000300800 */
[----:B------:R-:W-:-:S03]  /*9c00*/  MOV R153, c[0x0][0x4e8] ;  /* 0x00013a0000997a02 */ /* 0x000fc60000000f00 */
[----:B------:R-:W4:Y:S04]  /*9c10*/  LDL.LU R154, [R1+0x48] ;  /* 0x00004800019a7983 */ /* 0x000f280000300800 */
[----:B------:R-:W-:Y:S01]  /*9c20*/  BAR.SYNC.DEFER_BLOCKING 0x1, 0x100 ;  /* 0x0044000000007b1d */ /* 0x000fe20000010000 */
[----:B------:R-:W-:-:S05]  /*9c30*/  ISETP.NE.AND P0, PT, R153, 0x1, PT ;  /* 0x000000019900780c */ /* 0x000fca0003f05270 */
[----:B------:R-:W1:Y:S02]  /*9c40*/  S2R R5, SR_TID.X ;  /* 0x0000000000057919 */ /* 0x000e640000002100 */
[----:B-1----:R-:W-:Y:S02]  /*9c50*/  SHF.R.S32.HI R152, RZ, 0x1f, R5 ;  /* 0x0000001fff987819 */ /* 0x002fe40000011405 */
[----:B--2---:R-:W1:Y:S04]  /*9c60*/  SHFL.BFLY PT, R6, R4, 0x2, 0x1f ;  /* 0x0c401f0004067f89 */ /* 0x004e6800000e0000 */
[----:B---3--:R-:W2:Y:S01]  /*9c70*/  SHFL.BFLY PT, R7, R2, 0x2, 0x1f ;  /* 0x0c401f0002077f89 */ /* 0x008ea200000e0000 */
[----:B----4-:R-:W-:Y:S01]  /*9c80*/  MOV R23, R18 ;  /* 0x0000001200177202 */ /* 0x010fe20000000f00 */
[----:B-1----:R-:W-:-:S02]  /*9c90*/  FADD.FTZ R6, R6, R4 ;  /* 0x0000000406067221 */ /* 0x002fc40000010000 */
[----:B------:R-:W1:Y:S01]  /*9ca0*/  S2R R4, SR_CTAID.Y ;  /* 0x0000000000047919 */ /* 0x000e620000002600 */
[----:B--2---:R-:W-:-:S03]  /*9cb0*/  FADD.FTZ R7, R7, R2 ;  /* 0x0000000207077221 */ /* 0x004fc60000010000 */
[----:B------:R-:W2:Y:S04]  /*9cc0*/  SHFL.BFLY PT, R0, R6, 0x1, 0x1f ;  /* 0x0c201f0006007f89 */ /* 0x000ea800000e0000 */
[----:B------:R-:W3:Y:S01]  /*9cd0*/  SHFL.BFLY PT, R2, R7, 0x1, 0x1f ;  /* 0x0c201f0007027f89 */ /* 0x000ee200000e0000 */
[----:B-1----:R-:W-:-:S04]  /*9ce0*/  IMAD.WIDE.U32 R12, R4, c[0x0][0x490], RZ ;  /* 0x00012400040c7a25 */ /* 0x002fc800078e00ff */
[----:B--2---:R-:W-:Y:S01]  /*9cf0*/  FADD.FTZ R6, R6, R0 ;  /* 0x0000000006067221 */ /* 0x004fe20000010000 */
[----:B------:R-:W-:Y:S01]  /*9d00*/  SHF.R.S32.HI R0, RZ, 0x1f, R4 ;  /* 0x0000001fff007819 */ /* 0x000fe20000011404 */
[----:B------:R-:W-:-:S03]  /*9d10*/  IMAD.WIDE.U32 R16, R4, c[0x0][0x3e8], RZ ;  /* 0x0000fa0004107a25 */ /* 0x000fc600078e00ff */
[----:B------:R-:W-:Y:S01]  /*9d20*/  FSETP.NE.FTZ.AND P2, PT, R6, RZ, PT ;  /* 0x000000ff0600720b */ /* 0x000fe20003f55000 */
[----:B---3--:R-:W-:Y:S01]  /*9d30*/  FADD.FTZ R7, R7, R2 ;  /* 0x0000000207077221 */ /* 0x008fe20000010000 */
[----:B------:R-:W-:Y:S01]  /*9d40*/  MOV R2, RZ ;  /* 0x000000ff00027202 */ /* 0x000fe20000000f00 */
[C---:B------:R-:W-:Y:S02]  /*9d50*/  IMAD R14, R0.reuse, c[0x0][0x490], RZ ;  /* 0x00012400000e7a24 */ /* 0x040fe400078e02ff */
[----:B------:R-:W-:Y:S01]  /*9d60*/  IMAD R8, R0, c[0x0][0x3e8], RZ ;  /* 0x0000fa0000087a24 */ /* 0x000fe200078e02ff */
[----:B------:R-:W-:Y:S01]  /*9d70*/  FSETP.NE.FTZ.AND P1, PT, R7, RZ, PT ;  /* 0x000000ff0700720b */ /* 0x000fe20003f35000 */
[----:B------:R-:W-:-:S04]  /*9d80*/  @P0 IMAD.HI.U32 R0, R18, c[0x0][0x4ec], RZ ;  /* 0x00013b0012000a27 */ /* 0x000fc800078e00ff */
[C---:B------:R-:W-:Y:S01]  /*9d90*/  IMAD R14, R4.reuse, c[0x0][0x494], R14 ;  /* 0x00012500040e7a24 */ /* 0x040fe200078e020e */
[----:B------:R-:W-:Y:S01]  /*9da0*/  @P0 SHF.R.U32.HI R23, RZ, c[0x0][0x4f0], R0 ;  /* 0x00013c00ff170a19 */ /* 0x000fe20000011600 */
[----:B------:R-:W-:Y:S01]  /*9db0*/  IMAD R8, R4, c[0x0][0x3ec], R8 ;  /* 0x0000fb0004087a24 */ /* 0x000fe200078e0208 */
[----:B------:R-:W-:Y:S01]  /*9dc0*/  MOV R0, RZ ;  /* 0x000000ff00007202 */ /* 0x000fe20000000f00 */
[----:B------:R-:W1:Y:S01]  /*9dd0*/  @P2 MUFU.RCP R2, R6 ;  /* 0x0000000600022308 */ /* 0x000e620000001000 */
[CC--:B------:R-:W-:Y:S02]  /*9de0*/  LEA.HI R4, R152.reuse, R5.reuse, RZ, 0x2 ;  /* 0x0000000598047211 */ /* 0x0c0fe400078f10ff */
[-C--:B------:R-:W-:Y:S02]  /*9df0*/  LEA.HI R152, R152, R5.reuse, RZ, 0x5 ;  /* 0x0000000598987211 */ /* 0x080fe400078f28ff */
[----:B------:R-:W-:Y:S02]  /*9e00*/  LOP3.LUT R10, R4, 0xfffffffc, RZ, 0xc0, !PT ;  /* 0xfffffffc040a7812 */ /* 0x000fe400078ec0ff */
[----:B------:R-:W-:Y:S01]  /*9e10*/  LOP3.LUT R11, R152, 0xffffffe0, RZ, 0xc0, !PT ;  /* 0xffffffe0980b7812 */ /* 0x000fe200078ec0ff */
[----:B------:R-:W2:Y:S01]  /*9e20*/  @P1 MUFU.RCP R0, R7 ;  /* 0x0000000700001308 */ /* 0x000ea20000001000 */
[----:B------:R-:W-:-:S02]  /*9e30*/  IADD3 R10, -R10, R5, RZ ;  /* 0x000000050a0a7210 */ /* 0x000fc40007ffe1ff */
[----:B------:R-:W-:Y:S02]  /*9e40*/  IADD3 R11, -R11, R5, RZ ;  /* 0x000000050b0b7210 */ /* 0x000fe40007ffe1ff */
[----:B------:R-:W-:Y:S02]  /*9e50*/  IADD3 R5, -R23, RZ, RZ ;  /* 0x000000ff17057210 */ /* 0x000fe40007ffe1ff */
[----:B------:R-:W-:Y:S01]  /*9e60*/  IADD3 R9, R17, R8, RZ ;  /* 0x0000000811097210 */ /* 0x000fe20007ffe0ff */
[----:B-1----:R-:W-:Y:S01]  /*9e70*/  FMUL.FTZ R30, R2, R52 ;  /* 0x00000034021e7220 */ /* 0x002fe20000410000 */
[----:B------:R-:W-:Y:S01]  /*9e80*/  LOP3.LUT P4, RZ, R11, 0x3, RZ, 0xc0, !PT ;  /* 0x000000030bff7812 */ /* 0x000fe2000788c0ff */
[----:B------:R-:W-:Y:S01]  /*9e90*/  IMAD R101, R5, c[0x0][0x4e8], R18 ;  /* 0x00013a0005657a24 */ /* 0x000fe200078e0212 */
[----:B------:R-:W-:Y:S02]  /*9ea0*/  MOV R8, R16 ;  /* 0x0000001000087202 */ /* 0x000fe40000000f00 */
[----:B------:R-:W-:Y:S01]  /*9eb0*/  IADD3 R15, R13, R14, RZ ;  /* 0x0000000e0d0f7210 */ /* 0x000fe20007ffe0ff */
[----:B--2---:R-:W-:-:S02]  /*9ec0*/  FMUL.FTZ R29, R0, R54 ;  /* 0x00000036001d7220 */ /* 0x004fc40000410000 */
[C---:B------:R-:W-:Y:S01]  /*9ed0*/  FMUL.FTZ R28, R2.reuse, R56 ;  /* 0x00000038021c7220 */ /* 0x040fe20000410000 */
[----:B------:R-:W1:Y:S01]  /*9ee0*/  S2R R54, SR_CTAID.Z ;  /* 0x0000000000367919 */ /* 0x000e620000002700 */
[C---:B------:R-:W-:Y:S01]  /*9ef0*/  FMUL.FTZ R105, R2.reuse, R105 ;  /* 0x0000006902697220 */ /* 0x040fe20000410000 */
[----:B------:R-:W-:Y:S01]  /*9f00*/  SHF.R.S32.HI R5, RZ, 0x2, R4 ;  /* 0x00000002ff057819 */ /* 0x000fe20000011404 */
[C---:B------:R-:W-:Y:S01]  /*9f10*/  FMUL.FTZ R11, R2.reuse, R104 ;  /* 0x00000068020b7220 */ /* 0x040fe20000410000 */
[----:B------:R-:W-:Y:S01]  /*9f20*/  MOV R14, R12 ;  /* 0x0000000c000e7202 */ /* 0x000fe20000000f00 */
        /* <DEDUP_REMOVED lines=45> */
[----:B------:R-:W-:Y:S02]  /*a200*/  SHF.R.S32.HI R2, RZ, 0x1f, R4 ;  /* 0x0000001fff027819 */ /* 0x000fe40000011404 */
[----:B-1----:R-:W-:Y:S01]  /*a210*/  SHF.R.S32.HI R4, RZ, 0x1f, R54 ;  /* 0x0000001fff047819 */ /* 0x002fe20000011436 */
[----:B------:R-:W-:-:S04]  /*a220*/  FMUL.FTZ R57, R0, R62 ;  /* 0x0000003e00397220 */ /* 0x000fc80000410000 */
[C---:B------:R-:W-:Y:S02]  /*a230*/  IMAD R62, R4.reuse, c[0x0][0x498], RZ ;  /* 0x00012600043e7a24 */ /* 0x040fe400078e02ff */
[----:B------:R-:W-:Y:S02]  /*a240*/  IMAD R61, R4, c[0x0][0x3f0], RZ ;  /* 0x0000fc00043d7a24 */ /* 0x000fe400078e02ff */
[C---:B------:R-:W-:Y:S02]  /*a250*/  IMAD R62, R54.reuse, c[0x0][0x49c], R62 ;  /* 0x00012700363e7a24 */ /* 0x040fe400078e023e */
[C---:B------:R-:W-:Y:S02]  /*a260*/  IMAD R61, R54.reuse, c[0x0][0x3f4], R61 ;  /* 0x0000fd00363d7a24 */ /* 0x040fe400078e023d */
[----:B------:R-:W-:-:S04]  /*a270*/  IMAD.WIDE.U32 R14, R54, c[0x0][0x498], R14 ;  /* 0x00012600360e7a25 */ /* 0x000fc800078e000e */
[----:B------:R-:W-:Y:S01]  /*a280*/  IMAD.WIDE.U32 R8, R54, c[0x0][0x3f0], R8 ;  /* 0x0000fc0036087a25 */ /* 0x000fe200078e0008 */
[----:B------:R-:W-:Y:S02]  /*a290*/  F2FP.BF16.PACK_AB R54, R69, R68 ;  /* 0x000000444536723e */ /* 0x000fe400000010ff */
[----:B------:R-:W3:Y:S01]  /*a2a0*/  LDL R68, [R1+0x44] ;  /* 0x0000440001447983 */ /* 0x000ee20000100800 */
[C---:B------:R-:W-:Y:S02]  /*a2b0*/  FMUL.FTZ R26, R0.reuse, R55 ;  /* 0x00000037001a7220 */ /* 0x040fe40000410000 */
[C---:B------:R-:W-:Y:S02]  /*a2c0*/  FMUL.FTZ R67, R0.reuse, R67 ;  /* 0x0000004300437220 */ /* 0x040fe40000410000 */
[----:B------:R-:W-:Y:S01]  /*a2d0*/  FMUL.FTZ R55, R0, R66 ;  /* 0x0000004200377220 */ /* 0x000fe20000410000 */
[----:B------:R-:W-:Y:S02]  /*a2e0*/  F2FP.BF16.PACK_AB R56, R65, R56 ;  /* 0x000000384138723e */ /* 0x000fe400000010ff */
[----:B------:R2:W5:Y:S02]  /*a2f0*/  LDL R65, [R1+0x20] ;  /* 0x0000200001417983 */ /* 0x0005640000100800 */
[----:B------:R-:W-:-:S02]  /*a300*/  F2FP.BF16.PACK_AB R55, R67, R55 ;  /* 0x000000374337723e */ /* 0x000fc400000010ff */
[----:B------:R2:W5:Y:S01]  /*a310*/  LDL.64 R66, [R1+0x10] ;  /* 0x0000100001427983 */ /* 0x0005620000100a00 */
[----:B------:R-:W1:Y:S01]  /*a320*/  @P1 MUFU.LG2 R7, R7 ;  /* 0x0000000700071308 */ /* 0x000e620000000c00 */
[----:B------:R-:W-:-:S04]  /*a330*/  LEA.HI R2, R2, R5, RZ, 0x3 ;  /* 0x0000000502027211 */ /* 0x000fc800078f18ff */
[----:B------:R-:W-:Y:S01]  /*a340*/  LOP3.LUT R2, R2, 0xfffffff8, RZ, 0xc0, !PT ;  /* 0xfffffff802027812 */ /* 0x000fe200078ec0ff */
[C---:B------:R-:W-:Y:S02]  /*a350*/  FMUL.FTZ R107, R0.reuse, R107 ;  /* 0x0000006b006b7220 */ /* 0x040fe40000410000 */
[C---:B------:R-:W-:Y:S01]  /*a360*/  FMUL.FTZ R13, R0.reuse, R106 ;  /* 0x0000006a000d7220 */ /* 0x040fe20000410000 */
[----:B------:R-:W-:Y:S01]  /*a370*/  IADD3 R5, R5, -R2, RZ ;  /* 0x8000000205057210 */ /* 0x000fe20007ffe0ff */
[C---:B------:R-:W-:Y:S01]  /*a380*/  FMUL.FTZ R111, R0.reuse, R111 ;  /* 0x0000006f006f7220 */ /* 0x040fe20000410000 */
[----:B------:R-:W-:Y:S01]  /*a390*/  @P2 MOV R2, 0x3f317218 ;  /* 0x3f31721800022802 */ /* 0x000fe20000000f00 */
        /* <DEDUP_REMOVED lines=39> */
[----:B------:R-:W-:Y:S01]  /*a610*/  FMUL.FTZ R98, R0, R98 ;  /* 0x0000006200627220 */ /* 0x000fe20000410000 */
[----:B------:R-:W-:Y:S01]  /*a620*/  @P1 MOV R0, 0x3f317218 ;  /* 0x3f31721800001802 */ /* 0x000fe20000000f00 */
[----:B------:R-:W-:Y:S02]  /*a630*/  @P2 FMUL.FTZ R4, R2, c[0x0][0x2d0] ;  /* 0x0000b40002042a20 */ /* 0x000fe40000410000 */
[----:B-1----:R-:W-:Y:S02]  /*a640*/  @P1 FMUL.FTZ R2, R7, 0.69314718246459960938 ;  /* 0x3f31721807021820 */ /* 0x002fe40000410000 */
[----:B------:R-:W-:Y:S01]  /*a650*/  @P1 FMUL.FTZ R0, R0, c[0x0][0x2d0] ;  /* 0x0000b40000001a20 */ /* 0x000fe20000410000 */
[----:B------:R-:W1:Y:S01]  /*a660*/  @P2 MUFU.LG2 R6, R6 ;  /* 0x0000000600062308 */ /* 0x000e620000000c00 */
[----:B------:R-:W-:Y:S02]  /*a670*/  MOV R59, 0xff800000 ;  /* 0xff800000003b7802 */ /* 0x000fe40000000f00 */
[----:B------:R-:W-:Y:S01]  /*a680*/  @P1 FFMA.FTZ R59, R0, R3, R2 ;  /* 0x00000003003b1223 */ /* 0x000fe20000010002 */
[----:B------:R-:W-:-:S02]  /*a690*/  SHF.R.S32.HI R0, RZ, 0x5, R152 ;  /* 0x00000005ff007819 */ /* 0x000fc40000011498 */
[----:B------:R-:W-:Y:S02]  /*a6a0*/  F2FP.BF16.PACK_AB R57, R63, R57 ;  /* 0x000000393f39723e */ /* 0x000fe400000010ff */
[----:B------:R-:W-:Y:S01]  /*a6b0*/  SHF.R.S32.HI R3, RZ, 0x1f, R0 ;  /* 0x0000001fff037819 */ /* 0x000fe20000011400 */
[----:B------:R-:W4:Y:S01]  /*a6c0*/  S2R R63, SR_CTAID.X ;  /* 0x00000000003f7919 */ /* 0x000f220000002500 */
[----:B------:R-:W-:Y:S02]  /*a6d0*/  LEA.HI R2, R10, R10, RZ, 0x1 ;  /* 0x0000000a0a027211 */ /* 0x000fe400078f08ff */
[----:B------:R-:W-:Y:S02]  /*a6e0*/  LEA.HI R3, R3, R0, RZ, 0x3 ;  /* 0x0000000003037211 */ /* 0x000fe400078f18ff */
[----:B------:R-:W-:Y:S02]  /*a6f0*/  LOP3.LUT R2, R2, 0x1ffffffe, RZ, 0xc0, !PT ;  /* 0x1ffffffe02027812 */ /* 0x000fe400078ec0ff */
[----:B------:R-:W-:Y:S01]  /*a700*/  LOP3.LUT R3, R3, 0xffffff8, RZ, 0xc0, !PT ;  /* 0x0ffffff803037812 */ /* 0x000fe200078ec0ff */
[----:B-1----:R-:W-:Y:S01]  /*a710*/  @P2 FMUL.FTZ R6, R6, 0.69314718246459960938 ;  /* 0x3f31721806062820 */ /* 0x002fe20000410000 */
[----:B------:R-:W-:-:S02]  /*a720*/  F2FP.BF16.PACK_AB R44, R12, R44 ;  /* 0x0000002c0c2c723e */ /* 0x000fc400000010ff */
[C---:B------:R-:W-:Y:S02]  /*a730*/  IADD3 R7, R0.reuse, -R3, RZ ;  /* 0x8000000300077210 */ /* 0x040fe40007ffe0ff */
[----:B------:R-:W-:Y:S02]  /*a740*/  LEA R12, R0, R10, 0x9 ;  /* 0x0000000a000c7211 */ /* 0x000fe400078e48ff */
[----:B------:R-:W-:Y:S01]  /*a750*/  MOV R60, 0xff800000 ;  /* 0xff800000003c7802 */ /* 0x000fe20000000f00 */
[----:B------:R-:W-:Y:S01]  /*a760*/  @P2 FFMA.FTZ R60, R4, R100, R6 ;  /* 0x00000064043c2223 */ /* 0x000fe20000010006 */
[----:B------:R-:W-:Y:S02]  /*a770*/  SHF.R.S32.HI R0, RZ, 0x1f, R23 ;  /* 0x0000001fff007819 */ /* 0x000fe40000011417 */
[----:B------:R-:W-:Y:S02]  /*a780*/  IADD3 R10, R10, -R2, RZ ;  /* 0x800000020a0a7210 */ /* 0x000fe40007ffe0ff */
[----:B------:R-:W-:-:S02]  /*a790*/  SHF.R.S32.HI R6, RZ, 0x2, R154 ;  /* 0x00000002ff067819 */ /* 0x000fc4000001149a */
[C---:B------:R-:W-:Y:S02]  /*a7a0*/  LOP3.LUT R2, R5.reuse, 0x1, RZ, 0xc0, !PT ;  /* 0x0000000105027812 */ /* 0x040fe400078ec0ff */
[C---:B------:R-:W-:Y:S01]  /*a7b0*/  R2P PR, R5.reuse, 0x6 ;  /* 0x0000000605007804 */ /* 0x040fe20000000000 */
[----:B------:R-:W-:Y:S02]  /*a7c0*/  IMAD.SHL.U32 R5, R5, 0x40, RZ ;  /* 0x0000004005057824 */ /* 0x000fe400078e00ff */
[----:B------:R-:W-:Y:S01]  /*a7d0*/  IMAD R4, R0, c[0x0][0x3e0], RZ ;  /* 0x0000f80000047a24 */ /* 0x000fe200078e02ff */
[----:B------:R-:W-:Y:S02]  /*a7e0*/  LEA R0, R7, R6, 0x4 ;  /* 0x0000000607007211 */ /* 0x000fe400078e20ff */
[----:B------:R-:W-:Y:S02]  /*a7f0*/  ISETP.NE.U32.AND P3, PT, R2, 0x1, PT ;  /* 0x000000010200780c */ /* 0x000fe40003f65070 */
[----:B------:R-:W-:-:S02]  /*a800*/  IADD3 R3, R9, R61, RZ ;  /* 0x0000003d09037210 */ /* 0x000fc40007ffe0ff */
[----:B------:R-:W-:Y:S02]  /*a810*/  LOP3.LUT R5, R5, 0x1c0, RZ, 0xc0, !PT ;  /* 0x000001c005057812 */ /* 0x000fe400078ec0ff */
[----:B------:R-:W-:Y:S02]  /*a820*/  MOV R2, R8 ;  /* 0x0000000800027202 */ /* 0x000fe40000000f00 */
[----:B------:R-:W-:Y:S01]  /*a830*/  LEA R10, R10, R0, 0x3 ;  /* 0x000000000a0a7211 */ /* 0x000fe200078e18ff */
[----:B------:R-:W-:Y:S01]  /*a840*/  IMAD R7, R23, c[0x0][0x3e4], R4 ;  /* 0x0000f90017077a24 */ /* 0x000fe200078e0204 */
[----:B------:R-:W-:Y:S01]  /*a850*/  LEA.HI R6, R5, R5, RZ, 0x1d ;  /* 0x0000000505067211 */ /* 0x000fe200078fe8ff */
[----:B------:R-:W-:Y:S01]  /*a860*/  IMAD.WIDE.U32 R4, R23, c[0x0][0x3e0], R2 ;  /* 0x0000f80017047a25 */ /* 0x000fe200078e0002 */
[----:B----4-:R-:W-:Y:S02]  /*a870*/  LEA R10, R63, R10, 0x7 ;  /* 0x0000000a3f0a7211 */ /* 0x010fe400078e38ff */
[----:B------:R-:W-:Y:S01]  /*a880*/  LEA R2, R12, R6, 0x1 ;  /* 0x000000060c027211 */ /* 0x000fe200078e08ff */
[----:B------:R-:W-:Y:S01]  /*a890*/  IMAD R61, R153, c[0x0][0x388], RZ ;  /* 0x0000e200993d7a24 */ /* 0x000fe200078e02ff */
[----:B------:R-:W-:-:S02]  /*a8a0*/  LEA R0, R63, R0, 0x7 ;  /* 0x000000003f007211 */ /* 0x000fc400078e38ff */
[----:B------:R-:W-:Y:S01]  /*a8b0*/  IADD3 R5, R5, R7, RZ ;  /* 0x0000000705057210 */ /* 0x000fe20007ffe0ff */
[----:B------:R-:W-:Y:S01]  /*a8c0*/  @P0 IMAD.HI.U32 R7, R10, c[0x0][0x4ec], RZ ;  /* 0x00013b000a070a27 */ /* 0x000fe200078e00ff */
[----:B------:R-:W-:Y:S02]  /*a8d0*/  F2FP.BF16.PACK_AB R13, R107, R13 ;  /* 0x0000000d6b0d723e */ /* 0x000fe400000010ff */
[----:B------:R-:W-:Y:S02]  /*a8e0*/  SHF.L.U32 R2, R2, 0x1, RZ ;  /* 0x0000000102027819 */ /* 0x000fe400000006ff */
[C---:B------:R-:W-:Y:S02]  /*a8f0*/  IADD3 R3, R0.reuse, 0x8, RZ ;  /* 0x0000000800037810 */ /* 0x040fe40007ffe0ff */
[----:B------:R-:W-:Y:S01]  /*a900*/  ISETP.GE.OR P5, PT, R0, R61, P4 ;  /* 0x0000003d0000720c */ /* 0x000fe200027a6670 */
[----:B------:R-:W-:Y:S01]  /*a910*/  IMAD.MOV.U32 R0, RZ, RZ, R10 ;  /* 0x000000ffff007224 */ /* 0x000fe200078e000a */
[----:B------:R-:W-:-:S02]  /*a920*/  SHF.R.S32.HI R6, RZ, 0x1f, R101 ;  /* 0x0000001fff067819 */ /* 0x000fc40000011465 */
[----:B------:R-:W-:Y:S01]  /*a930*/  @P0 SHF.R.U32.HI R0, RZ, c[0x0][0x4f0], R7 ;  /* 0x00013c00ff000a19 */ /* 0x000fe20000011607 */
[----:B------:R1:W-:Y:S01]  /*a940*/  STS [R2+0x480], R13 ;  /* 0x0004800d02007388 */ /* 0x0003e20000000800 */
[----:B------:R-:W-:Y:S01]  /*a950*/  IADD3 R8, R2, 0x80, RZ ;  /* 0x0000008002087810 */ /* 0x000fe20007ffe0ff */
[----:B------:R-:W-:Y:S01]  /*a960*/  IMAD R6, R6, c[0x0][0x3d8], RZ ;  /* 0x0000f60006067a24 */ /* 0x000fe200078e02ff */
[----:B------:R-:W-:Y:S02]  /*a970*/  ISETP.GE.OR P4, PT, R3, R61, P4 ;  /* 0x0000003d0300720c */ /* 0x000fe40002786670 */
[----:B------:R-:W-:Y:S01]  /*a980*/  IADD3 R3, R2, 0x70, RZ ;  /* 0x0000007002037810 */ /* 0x000fe20007ffe0ff */
[----:B------:R-:W-:Y:S01]  /*a990*/  IMAD R23, R101, c[0x0][0x3dc], R6 ;  /* 0x0000f70065177a24 */ /* 0x000fe200078e0206 */
[----:B------:R-:W-:Y:S02]  /*a9a0*/  @P3 IADD3 R3, R8, 0x10, RZ ;  /* 0x0000001008033810 */ /* 0x000fe40007ffe0ff */
[----:B------:R-:W-:-:S02]  /*a9b0*/  SHF.R.S32.HI R6, RZ, 0x1f, R0 ;  /* 0x0000001fff067819 */ /* 0x000fc40000011400 */
[C---:B------:R-:W-:Y:S01]  /*a9c0*/  IADD3 R8, P0, R0.reuse, R14, RZ ;  /* 0x0000000e00087210 */ /* 0x040fe20007f1e0ff */
[----:B-1----:R-:W-:Y:S01]  /*a9d0*/  IMAD.WIDE.U32 R12, R101, c[0x0][0x3d8], R4 ;  /* 0x0000f600650c7a25 */ /* 0x002fe200078e0004 */
[----:B------:R-:W-:-:S05]  /*a9e0*/  IADD3 R4, -R0, RZ, RZ ;  /* 0x000000ff00047210 */ /* 0x000fca0007ffe1ff */
[----:B------:R-:W-:Y:S01]  /*a9f0*/  IMAD R4, R4, c[0x0][0x4e8], R10 ;  /* 0x00013a0004047a24 */ /* 0x000fe200078e020a */
[----:B------:R-:W-:Y:S02]  /*aa00*/  IADD3.X R9, R6, R15, R62, P0, !PT ;  /* 0x0000000f06097210 */ /* 0x000fe400007fe43e */
[----:B------:R-:W-:Y:S02]  /*aa10*/  MOV R6, 0x40 ;  /* 0x0000004000067802 */ /* 0x000fe40000000f00 */
[----:B------:R-:W-:Y:S02]  /*aa20*/  SHF.R.S32.HI R7, RZ, 0x1f, R4 ;  /* 0x0000001fff077819 */ /* 0x000fe40000011404 */
[----:B------:R-:W-:Y:S02]  /*aa30*/  SEL R237, R237, 0xffffffe0, !P1 ;  /* 0xffffffe0eded7807 */ /* 0x000fe40004800000 */
[----:B------:R-:W-:Y:S01]  /*aa40*/  F2FP.BF16.PACK_AB R11, R105, R11 ;  /* 0x0000000b690b723e */ /* 0x000fe200000010ff */
[----:B------:R-:W-:Y:S01]  /*aa50*/  IMAD R7, R7, c[0x0][0x488], RZ ;  /* 0x0001220007077a24 */ /* 0x000fe200078e02ff */
[----:B------:R-:W-:-:S02]  /*aa60*/  SEL R6, R6, 0xffffffc0, !P2 ;  /* 0xffffffc006067807 */ /* 0x000fc40005000000 */
[----:B------:R-:W-:Y:S02]  /*aa70*/  F2FP.BF16.PACK_AB R16, R109, R16 ;  /* 0x000000106d10723e */ /* 0x000fe400000010ff */
[----:B------:R-:W-:Y:S02]  /*aa80*/  F2FP.BF16.PACK_AB R17, R111, R17 ;  /* 0x000000116f11723e */ /* 0x000fe400000010ff */
[----:B------:R-:W-:Y:S02]  /*aa90*/  F2FP.BF16.PACK_AB R18, R113, R18 ;  /* 0x000000127112723e */ /* 0x000fe400000010ff */
[----:B------:R-:W-:Y:S02]  /*aaa0*/  F2FP.BF16.PACK_AB R21, R115, R21 ;  /* 0x000000157315723e */ /* 0x000fe400000010ff */
[----:B------:R-:W-:Y:S01]  /*aab0*/  IADD3 R0, R2, R237, RZ ;  /* 0x000000ed02007210 */ /* 0x000fe20007ffe0ff */
[----:B------:R-:W-:Y:S01]  /*aac0*/  IMAD R10, R4, c[0x0][0x48c], R7 ;  /* 0x00012300040a7a24 */ /* 0x000fe200078e0207 */
[----:B------:R-:W-:-:S02]  /*aad0*/  F2FP.BF16.PACK_AB R20, R117, R20 ;  /* 0x000000147514723e */ /* 0x000fc400000010ff */
[----:B------:R-:W-:Y:S02]  /*aae0*/  F2FP.BF16.PACK_AB R19, R119, R19 ;  /* 0x000000137713723e */ /* 0x000fe400000010ff */
[----:B------:R-:W-:Y:S01]  /*aaf0*/  IADD3 R237, R237, R3, RZ ;  /* 0x00000003eded7210 */ /* 0x000fe20007ffe0ff */
[----:B------:R-:W-:Y:S01]  /*ab00*/  STS [R2+0x80], R11 ;  /* 0x0000800b02007388 */ /* 0x000fe20000000800 */
[----:B------:R-:W-:Y:S01]  /*ab10*/  F2FP.BF16.PACK_AB R22, R121, R22 ;  /* 0x000000167916723e */ /* 0x000fe200000010ff */
[----:B------:R-:W-:Y:S01]  /*ab20*/  IMAD.WIDE.U32 R8, R4, c[0x0][0x488], R8 ;  /* 0x0001220004087a25 */ /* 0x000fe200078e0008 */
[----:B------:R-:W-:Y:S02]  /*ab30*/  F2FP.BF16.PACK_AB R24, R123, R24 ;  /* 0x000000187b18723e */ /* 0x000fe400000010ff */
[----:B------:R-:W-:Y:S01]  /*ab40*/  IADD3 R5, R2, R6, RZ ;  /* 0x0000000602057210 */ /* 0x000fe20007ffe0ff */
[----:B------:R-:W-:Y:S01]  /*ab50*/  STS [R3], R16 ;  /* 0x0000001003007388 */ /* 0x000fe20000000800 */
[----:B------:R-:W-:-:S02]  /*ab60*/  F2FP.BF16.PACK_AB R25, R125, R25 ;  /* 0x000000197d19723e */ /* 0x000fc400000010ff */
[----:B------:R-:W-:Y:S01]  /*ab70*/  F2FP.BF16.PACK_AB R27, R127, R27 ;  /* 0x0000001b7f1b723e */ /* 0x000fe200000010ff */
[----:B------:R-:W-:Y:S01]  /*ab80*/  STS [R3+0x400], R17 ;  /* 0x0004001103007388 */ /* 0x000fe20000000800 */
[C---:B------:R-:W-:Y:S02]  /*ab90*/  IADD3 R7, R6.reuse, R3, RZ ;  /* 0x0000000306077210 */ /* 0x040fe40007ffe0ff */
[----:B------:R-:W-:Y:S01]  /*aba0*/  F2FP.BF16.PACK_AB R42, R129, R42 ;  /* 0x0000002a812a723e */ /* 0x000fe200000010ff */
[----:B------:R-:W-:Y:S01]  /*abb0*/  STS [R0+0x80], R18 ;  /* 0x0000801200007388 */ /* 0x000fe20000000800 */
[----:B------:R-:W-:Y:S02]  /*abc0*/  F2FP.BF16.PACK_AB R41, R131, R41 ;  /* 0x000000298329723e */ /* 0x000fe400000010ff */
[----:B------:R-:W-:Y:S01]  /*abd0*/  IADD3 R4, R6, R0, RZ ;  /* 0x0000000006047210 */ /* 0x000fe20007ffe0ff */
[----:B------:R-:W-:Y:S01]  /*abe0*/  STS [R0+0x480], R21 ;  /* 0x0004801500007388 */ /* 0x000fe20000000800 */
[----:B------:R-:W-:-:S02]  /*abf0*/  F2FP.BF16.PACK_AB R40, R133, R40 ;  /* 0x000000288528723e */ /* 0x000fc400000010ff */
[----:B------:R-:W-:Y:S01]  /*ac00*/  F2FP.BF16.PACK_AB R39, R135, R39 ;  /* 0x000000278727723e */ /* 0x000fe200000010ff */
[----:B------:R-:W-:Y:S01]  /*ac10*/  STS [R237], R20 ;  /* 0x00000014ed007388 */ /* 0x000fe20000000800 */
[----:B------:R-:W-:Y:S02]  /*ac20*/  IADD3 R6, R237, R6, RZ ;  /* 0x00000006ed067210 */ /* 0x000fe40007ffe0ff */
        /* <DEDUP_REMOVED lines=11> */
[----:B------:R-:W-:-:S03]  /*ace0*/  F2FP.BF16.PACK_AB R31, R151, R31 ;  /* 0x0000001f971f723e */ /* 0x000fc600000010ff */
[----:B------:R-:W-:Y:S01]  /*acf0*/  STS [R7+0x400], R27 ;  /* 0x0004001b07007388 */ /* 0x000fe20000000800 */
[----:B------:R-:W-:Y:S02]  /*ad00*/  F2FP.BF16.PACK_AB R30, R103, R30 ;  /* 0x0000001e671e723e */ /* 0x000fe400000010ff */
[----:B------:R-:W-:Y:S01]  /*ad10*/  F2FP.BF16.PACK_AB R29, R26, R29 ;  /* 0x0000001d1a1d723e */ /* 0x000fe200000010ff */
[----:B------:R-:W-:Y:S01]  /*ad20*/  STS [R4+0x80], R42 ;  /* 0x0000802a04007388 */ /* 0x000fe20000000800 */
[----:B------:R-:W-:-:S03]  /*ad30*/  F2FP.BF16.PACK_AB R28, R102, R28 ;  /* 0x0000001c661c723e */ /* 0x000fc600000010ff */
[----:B------:R-:W-:Y:S01]  /*ad40*/  STS [R4+0x480], R41 ;  /* 0x0004802904007388 */ /* 0x000fe20000000800 */
[----:B------:R-:W-:-:S03]  /*ad50*/  F2FP.BF16.PACK_AB R58, R45, R43 ;  /* 0x0000002b2d3a723e */ /* 0x000fc600000010ff */
[----:B------:R-:W-:Y:S04]  /*ad60*/  STS [R6], R40 ;  /* 0x0000002806007388 */ /* 0x000fe80000000800 */
[----:B------:R-:W-:Y:S01]  /*ad70*/  STS [R6+0x400], R39 ;  /* 0x0004002706007388 */ /* 0x000fe20000000800 */
[----:B------:R-:W-:-:S03]  /*ad80*/  F2FP.BF16.PACK_AB R53, R71, R53 ;  /* 0x000000354735723e */ /* 0x000fc600000010ff */
        /* <DEDUP_REMOVED lines=53> */
[----:B------:R-:W4:Y:S04]  /*b0e0*/  SHFL.IDX PT, R9, R9, 0x1, 0x1c1f ;  /* 0x003c1f0009097f89 */ /* 0x000f2800000e0000 */
[----:B-1----:R2:W-:Y:S04]  /*b0f0*/  @!P5 ST.E [R10.64], R60 ;  /* 0x0000003c0a00d985 */ /* 0x0025e8000c101914 */
[----:B----4-:R2:W-:Y:S04]  /*b100*/  @!P4 ST.E [R8.64], R59 ;  /* 0x0000003b0800c985 */ /* 0x0105e8000c101914 */
[----:B------:R2:W1:Y:S04]  /*b110*/  LDS.128 R32, [R243+0x1080] ;  /* 0x00108000f3207984 */ /* 0x0004680000000c00 */
        /* <DEDUP_REMOVED lines=12> */
[----:B------:R2:W3:Y:S01]  /*b1e0*/  SHFL.IDX PT, R2, R21, RZ, 0x181f ;  /* 0x00181fff15027589 */ /* 0x0004e200000e0000 */
[----:B------:R-:W-:Y:S03]  /*b1f0*/  BSSY B0, `(.L_x_641) ;  /* 0x0000015000007945 */ /* 0x000fe60003800000 */
[----:B------:R2:W1:Y:S08]  /*b200*/  SHFL.IDX PT, R3, R20, RZ, 0x181f ;  /* 0x00181fff14037589 */ /* 0x00047000000e0000 */
[----:B------:R-:W-:Y:S05]  /*b210*/  @P0 BRA `(.L_x_642) ;  /* 0x0000012000000947 */ /* 0x000fea0003800000 */
[----:B----4-:R-:W4:Y:S01]  /*b220*/  LDS.128 R16, [R243+0x80] ;  /* 0x00008000f3107984 */ /* 0x010f220000000c00 */
[----:B-----5:R-:W-:-:S02]  /*b230*/  ISETP.GE.AND P1, PT, R65, c[0x0][0x3c8], PT ;  /* 0x0000f20041007a0c */ /* 0x020fc40003f26270 */
[----:B------:R-:W-:Y:S01]  /*b240*/  ISETP.GE.AND P0, PT, R64, c[0x0][0x3c8], PT ;  /* 0x0000f20040007a0c */ /* 0x000fe20003f06270 */
[----:B------:R-:W2:Y:S01]  /*b250*/  LDS.128 R12, [R243+0x4080] ;  /* 0x00408000f30c7984 */ /* 0x000ea20000000c00 */
[----:B------:R-:W-:-:S03]  /*b260*/  ISETP.GE.AND P2, PT, R66, c[0x0][0x3c8], PT ;  /* 0x0000f20042007a0c */ /* 0x000fc60003f46270 */
[----:B--2---:R-:W2:Y:S06]  /*b270*/  LDS.128 R8, [R243+0x8080] ;  /* 0x00808000f3087984 */ /* 0x004eac0000000c00 */
[----:B------:R-:W-:Y:S02]  /*b280*/  @!P1 SHF.R.S32.HI R4, RZ, 0x1f, R65 ;  /* 0x0000001fff049819 */ /* 0x000fe40000011441 */
[----:B------:R-:W-:Y:S02]  /*b290*/  @!P0 SHF.R.S32.HI R0, RZ, 0x1f, R64 ;  /* 0x0000001fff008819 */ /* 0x000fe40000011440 */
[----:B------:R-:W-:Y:S01]  /*b2a0*/  @!P1 LEA.HI R4, R4, R65, RZ, 0x3 ;  /* 0x0000004104049211 */ /* 0x000fe200078f18ff */
[----:B-1-3--:R-:W-:Y:S01]  /*b2b0*/  @!P2 IMAD.WIDE R6, R66, 0x2, R2 ;  /* 0x000000024206a825 */ /* 0x00afe200078e0202 */
[----:B------:R-:W-:-:S02]  /*b2c0*/  @!P0 LEA.HI R0, R0, R64, RZ, 0x3 ;  /* 0x0000004000008211 */ /* 0x000fc400078f18ff */
[----:B------:R-:W-:Y:S02]  /*b2d0*/  @!P1 LOP3.LUT R4, R4, 0xfffffff8, RZ, 0xc0, !PT ;  /* 0xfffffff804049812 */ /* 0x000fe400078ec0ff */
[----:B------:R-:W-:-:S03]  /*b2e0*/  @!P0 LOP3.LUT R0, R0, 0xfffffff8, RZ, 0xc0, !PT ;  /* 0xfffffff800008812 */ /* 0x000fc600078ec0ff */
[----:B------:R-:W-:-:S04]  /*b2f0*/  @!P1 IMAD.WIDE R4, R4, 0x2, R2 ;  /* 0x0000000204049825 */ /* 0x000fc800078e0202 */
[----:B------:R-:W-:Y:S01]  /*b300*/  @!P0 IMAD.WIDE R2, R0, 0x2, R2 ;  /* 0x0000000200028825 */ /* 0x000fe200078e0202 */
[----:B----4-:R1:W-:Y:S04]  /*b310*/  @!P2 ST.E.128 [R6.64], R16 ;  /* 0x000000100600a985 */ /* 0x0103e8000c101d14 */
[----:B------:R1:W-:Y:S04]  /*b320*/  @!P1 ST.E.128 [R4.64], R12 ;  /* 0x0000000c04009985 */ /* 0x0003e8000c101d14 */
[----:B--2---:R1:W-:Y:S02]  /*b330*/  @!P0 ST.E.128 [R2.64], R8 ;  /* 0x0000000802008985 */ /* 0x0043e4000c101d14 */
.L_x_642:
[----:B----4-:R-:W-:Y:S05]  /*b340*/  BSYNC B0 ;  /* 0x0000000000007941 */ /* 0x010fea0003800000 */
.L_x_641:
[----:B------:R-:W-:Y:S01]  /*b350*/  IADD3 R0, R68, 0x20, RZ ;  /* 0x0000002044007810 */ /* 0x000fe20007ffe0ff */
[----:B-1----:R1:W4:Y:S01]  /*b360*/  SHFL.IDX PT, R3, R20, 0x1, 0x181f ;  /* 0x00381f0014037f89 */ /* 0x00232200000e0000 */
[----:B------:R-:W-:Y:S02]  /*b370*/  BSSY B0, `(.L_x_643) ;  /* 0x0000013000007945 */ /* 0x000fe40003800000 */
[----:B------:R-:W-:Y:S01]  /*b380*/  ISETP.GE.AND P0, PT, R0, R61, PT ;  /* 0x0000003d0000720c */ /* 0x000fe20003f06270 */
[----:B---3--:R1:W3:-:S12]  /*b390*/  SHFL.IDX PT, R2, R21, 0x1, 0x181f ;  /* 0x00381f0015027f89 */ /* 0x0082d800000e0000 */
[----:B------:R-:W-:Y:S05]  /*b3a0*/  @P0 BRA `(.L_x_644) ;  /* 0x000000f000000947 */ /* 0x000fea0003800000 */
[----:B-----5:R-:W-:Y:S02]  /*b3b0*/  ISETP.GE.AND P1, PT, R65, c[0x0][0x3c8], PT ;  /* 0x0000f20041007a0c */ /* 0x020fe40003f26270 */
        /* <DEDUP_REMOVED lines=14> */
.L_x_644:
[----:B------:R-:W-:Y:S05]  /*b4a0*/  BSYNC B0 ;  /* 0x0000000000007941 */ /* 0x000fea0003800000 */
.L_x_643:
[----:B------:R-:W-:Y:S01]  /*b4b0*/  IADD3 R0, R68, 0x40, RZ ;  /* 0x0000004044007810 */ /* 0x000fe20007ffe0ff */
[----:B---34-:R3:W4:Y:S01]  /*b4c0*/  SHFL.IDX PT, R3, R20, 0x2, 0x181f ;  /* 0x00581f0014037f89 */ /* 0x01872200000e0000 */
[----:B------:R-:W-:Y:S02]  /*b4d0*/  BSSY B0, `(.L_x_645) ;  /* 0x0000013000007945 */ /* 0x000fe40003800000 */
[----:B------:R-:W-:Y:S01]  /*b4e0*/  ISETP.GE.AND P0, PT, R0, R61, PT ;  /* 0x0000003d0000720c */ /* 0x000fe20003f06270 */
[----:B------:R3:W1:-:S12]  /*b4f0*/  SHFL.IDX PT, R2, R21, 0x2, 0x181f ;  /* 0x00581f0015027f89 */ /* 0x00065800000e0000 */
        /* <DEDUP_REMOVED lines=16> */
.L_x_646:
[----:B------:R-:W-:Y:S05]  /*b600*/  BSYNC B0 ;  /* 0x0000000000007941 */ /* 0x000fea0003800000 */
.L_x_645:
        /* <DEDUP_REMOVED lines=22> */
.L_x_647:
        /* <DEDUP_REMOVED lines=9> */
.L_x_2625:


//--------------------- .text._ZN7cutlass13device_kernelIN5flash19enable_sm80_to_sm89INS1_16FlashAttnFwdSm80INS1_25CollectiveMainloopFwdSm80ILi8ELi2ELb1EN4cute5tupleIJNS5_1CILi128EEENS7_ILi96EEENS7_ILi192EEEEEELi192ENS_10bfloat16_tEfNS_4arch4Sm80ELb0ELb0ELb1ELb1ELb0ELb0ELb1ELb0EEENS1_21CollectiveEpilogueFwdINS6_IJS8_SA_S9_EEENS6_IJNS7_ILi1EEESI_SI_EEESC_SE_Li256ELb1ELb1ELb0ELb0EEENS1_19SingleTileSchedulerILb1ELb0ELb1ELi128EEEEEEEEEvNT_6ParamsE --------------------------
	.section	.text._ZN7cutlass13device_kernelIN5flash19enable_sm80_to_sm89INS1_16FlashAttnFwdSm80INS1_25CollectiveMainloopFwdSm80ILi8ELi2ELb1EN4cute5tupleIJNS5_1CILi128EEENS7_ILi96EEENS7_ILi192EEEEEELi192ENS_10bfloat16_tEfNS_4arch4Sm80ELb0ELb0ELb1ELb1ELb0ELb0ELb1ELb0EEENS1_21CollectiveEpilogueFwdINS6_IJS8_SA_S9_EEENS6_IJNS7_ILi1EEESI_SI_EEESC_SE_Li256ELb1ELb1ELb0ELb0EEENS1_19SingleTileSchedulerILb1ELb0ELb1ELi128EEEEEEEEEvNT_6ParamsE,"ax",@progbits
	.sectioninfo	@"SHI_REGISTERS=255"
	.align	128
.text._ZN7cutlass13device_kernelIN5flash19enable_sm80_to_sm89INS1_16FlashAttnFwdSm80INS1_25CollectiveMainloopFwdSm80ILi8ELi2ELb1EN4cute5tupleIJNS5_1CILi128EEENS7_ILi96EEENS7_ILi192EEEEEELi192ENS_10bfloat16_tEfNS_4arch4Sm80ELb0ELb0ELb1ELb1ELb0ELb0ELb1ELb0EEENS1_21CollectiveEpilogueFwdINS6_IJS8_SA_S9_EEENS6_IJNS7_ILi1EEESI_SI_EEESC_SE_Li256ELb1ELb1ELb0ELb0EEENS1_19SingleTileSchedulerILb1ELb0ELb1ELi128EEEEEEEEEvNT_6ParamsE:
        .type           _ZN7cutlass13device_kernelIN5flash19enable_sm80_to_sm89INS1_16FlashAttnFwdSm80INS1_25CollectiveMainloopFwdSm80ILi8ELi2ELb1EN4cute5tupleIJNS5_1CILi128EEENS7_ILi96EEENS7_ILi192EEEEEELi192ENS_10bfloat16_tEfNS_4arch4Sm80ELb0ELb0ELb1ELb1ELb0ELb0ELb1ELb0EEENS1_21CollectiveEpilogueFwdINS6_IJS8_SA_S9_EEENS6_IJNS7_ILi1EEESI_SI_EEESC_SE_Li256ELb1ELb1ELb0ELb0EEENS1_19SingleTileSchedulerILb1ELb0ELb1ELi128EEEEEEEEEvNT_6ParamsE,@function
        .size           _ZN7cutlass13device_kernelIN5flash19enable_sm80_to_sm89INS1_16FlashAttnFwdSm80INS1_25CollectiveMainloopFwdSm80ILi8ELi2ELb1EN4cute5tupleIJNS5_1CILi128EEENS7_ILi96EEENS7_ILi192EEEEEELi192ENS_10bfloat16_tEfNS_4arch4Sm80ELb0ELb0ELb1ELb1ELb0ELb0ELb1ELb0EEENS1_21CollectiveEpilogueFwdINS6_IJS8_SA_S9_EEENS6_IJNS7_ILi1EEESI_SI_EEESC_SE_Li256ELb1ELb1ELb0ELb0EEENS1_19SingleTileSchedulerILb1ELb0ELb1ELi128EEEEEEEEEvNT_6ParamsE,(.L_x_2626 - _ZN7cutlass13device_kernelIN5flash19enable_sm80_to_sm89INS1_16FlashAttnFwdSm80INS1_25CollectiveMainloopFwdSm80ILi8ELi2ELb1EN4cute5tupleIJNS5_1CILi128EEENS7_ILi96EEENS7_ILi192EEEEEELi192ENS_10bfloat16_tEfNS_4arch4Sm80ELb0ELb0ELb1ELb1ELb0ELb0ELb1ELb0EEENS1_21CollectiveEpilogueFwdINS6_IJS8_SA_S9_EEENS6_IJNS7_ILi1EEESI_SI_EEESC_SE_Li256ELb1ELb1ELb0ELb0EEENS1_19SingleTileSchedulerILb1ELb0ELb1ELi128EEEEEEEEEvNT_6ParamsE)
        .other          _ZN7cutlass13device_kernelIN5flash19enable_sm80_to_sm89INS1_16FlashAttnFwdSm80INS1_25CollectiveMainloopFwdSm80ILi8ELi2ELb1EN4cute5tupleIJNS5_1CILi128EEENS7_ILi96EEENS7_ILi192EEEEEELi192ENS_10bfloat16_tEfNS_4arch4Sm80ELb0ELb0ELb1ELb1ELb0ELb0ELb1ELb0EEENS1_21CollectiveEpilogueFwdINS6_IJS8_SA_S9_EEENS6_IJNS7_ILi1EEESI_SI_EEESC_SE_Li256ELb1ELb1ELb0ELb0EEENS1_19SingleTileSchedulerILb1ELb0ELb1ELi128EEEEEEEEEvNT_6ParamsE,@"STO_CUDA_ENTRY STV_DEFAULT"
_ZN7cutlass13device_kernelIN5flash19enable_sm80_to_sm89INS1_16FlashAttnFwdSm80INS1_25CollectiveMainloopFwdSm80ILi8ELi2ELb1EN4cute5tupleIJNS5_1CILi128EEENS7_ILi96EEENS7_ILi192EEEEEELi192ENS_10bfloat16_tEfNS_4arch4Sm80ELb0ELb0ELb1ELb1ELb0ELb0ELb1ELb0EEENS1_21CollectiveEpilogueFwdINS6_IJS8_SA_S9_EEENS6_IJNS7_ILi1EEESI_SI_EEESC_SE_Li256ELb1ELb1ELb0ELb0EEENS1_19SingleTileSchedulerILb1ELb0ELb1ELi128EEEEEEEEEvNT_6ParamsE:
        /* <DEDUP_REMOVED lines=17> */
.L_x_649:
        /* <DEDUP_REMOVED lines=8> */
.L_x_651:
[----:B------:R-:W-:-:S05]  /*0190*/  MOV R0, c[0x0][0x54c] ;  /* 0x0001530000007a02 */ /* 0x000fca0000000f00 */
.L_x_650:
[----:B-----5:R-:W-:Y:S01]  /*01a0*/  IMAD R0, R0, c[0x0][0x548], RZ ;  /* 0x0001520000007a24 */ /* 0x020fe200078e02ff */
[----:B-1----:R-:W-:-:S04]  /*01b0*/  SHF.L.U32 R2, R40, 0x7, RZ ;  /* 0x0000000728027819 */ /* 0x002fc800000006ff */
[----:B------:R-:W-:-:S04]  /*01c0*/  ISETP.GE.AND P0, PT, R2, R0, PT ;  /* 0x000000000200720c */ /* 0x000fc80003f06270 */
[----:B------:R-:W-:-:S05]  /*01d0*/  SEL R0, R5, 0xffffffff, !P0 ;  /* 0xffffffff05007807 */ /* 0x000fca0004000000 */
[----:B------:R1:W-:Y:S01]  /*01e0*/  STL [R1+0xc], R0 ;  /* 0x00000c0001007387 */ /* 0x0003e20000100800 */
[----:B------:R-:W-:Y:S05]  /*01f0*/  BRA `(.L_x_652) ;  /* 0x0000013000007947 */ /* 0x000fea0003800000 */
.L_x_648:
[----:B---3--:R-:W-:-:S04]  /*0200*/  ISETP.NE.U32.AND P0, PT, RZ, c[0x0][0x568], PT ;  /* 0x00015a00ff007a0c */ /* 0x008fc80003f05070 */
[----:B------:R-:W-:-:S13]  /*0210*/  ISETP.NE.AND.EX P0, PT, RZ, c[0x0][0x56c], PT, P0 ;  /* 0x00015b00ff007a0c */ /* 0x000fda0003f05300 */
[----:B------:R-:W-:Y:S05]  /*0220*/  @!P0 BRA `(.L_x_653) ;  /* 0x0000002000008947 */ /* 0x000fea0003800000 */
[----:B------:R1:W5:Y:S01]  /*0230*/  LDG.E R0, [R2.64] ;  /* 0x0000001402007981 */ /* 0x000362000c1e1900 */
[----:B------:R-:W-:Y:S05]  /*0240*/  BRA `(.L_x_654) ;  /* 0x0000009000007947 */ /* 0x000fea0003800000 */
.L_x_653:
        /* <DEDUP_REMOVED lines=8> */
.L_x_655:
[----:B------:R-:W-:-:S05]  /*02d0*/  MOV R0, c[0x0][0x54c] ;  /* 0x0001530000007a02 */ /* 0x000fca0000000f00 */
.L_x_654:
[----:B-----5:R-:W-:Y:S01]  /*02e0*/  IMAD R0, R0, c[0x0][0x548], RZ ;  /* 0x0001520000007a24 */ /* 0x020fe200078e02ff */
[----:B-1----:R-:W-:-:S04]  /*02f0*/  SHF.L.U32 R2, R40, 0x7, RZ ;  /* 0x0000000728027819 */ /* 0x002fc800000006ff */
[----:B------:R-:W-:-:S04]  /*0300*/  ISETP.GE.AND P0, PT, R2, R0, PT ;  /* 0x000000000200720c */ /* 0x000fc80003f06270 */
[----:B------:R-:W-:-:S05]  /*0310*/  SEL R0, R5, 0xffffffff, !P0 ;  /* 0xffffffff05007807 */ /* 0x000fca0004000000 */
[----:B------:R1:W-:Y:S04]  /*0320*/  STL [R1+0xc], R0 ;  /* 0x00000c0001007387 */ /* 0x0003e80000100800 */
.L_x_652:
[----:B------:R-:W2:Y:S02]  /*0330*/  LDL R41, [R1+0xc] ;  /* 0x00000c0001297983 */ /* 0x000ea40000100800 */
[----:B--2---:R-:W-:-:S13]  /*0340*/  ISETP.GE.AND P0, PT, R41, RZ, PT ;  /* 0x000000ff2900720c */ /* 0x004fda0003f06270 */
        /* <DEDUP_REMOVED lines=9> */
[----:B------:R-:W-:Y:S01]  /*03e0*/  @P2 IMAD.WIDE R2, R41, R27, c[0x0][0x370] ;  /* 0x0000dc0029022625 */ /* 0x000fe200078e021b */
[----:B------:R-:W-:-:S03]  /*03f0*/  CS2R R8, SRZ ;  /* 0x0000000000087805 */ /* 0x000fc6000001ff00 */
[----:B------:R-:W-:Y:S01]  /*0400*/  IMAD.MOV.U32 R10, RZ, RZ, c[0x0][0x168] ;  /* 0x00005a00ff0a7624 */ /* 0x000fe200078e00ff */
[----:B-1----:R1:W2:Y:S01]  /*0410*/  @P2 LDG.E R0, [R2.64] ;  /* 0x0000001402002981 */ /* 0x0022a2000c1e1900 */
[----:B------:R-:W-:-:S04]  /*0420*/  @P1 IMAD.WIDE R6, R41, R27, c[0x0][0x360] ;  /* 0x0000d80029061625 */ /* 0x000fc800078e021b */
[CC--:B------:R-:W-:Y:S01]  /*0430*/  IMAD.WIDE R4, R41.reuse, R27.reuse, c[0x0][0x348] ;  /* 0x0000d20029047625 */ /* 0x0c0fe200078e021b */
[----:B------:R3:W5:Y:S04]  /*0440*/  @P1 LDG.E R10, [R6.64] ;  /* 0x00000014060a1981 */ /* 0x000768000c1e1900 */
[----:B------:R3:W5:Y:S01]  /*0450*/  @P0 LDG.E R8, [R4.64] ;  /* 0x0000001404080981 */ /* 0x000762000c1e1900 */
[----:B-1----:R-:W-:-:S05]  /*0460*/  IMAD.WIDE R2, R41, R27, c[0x0][0x350] ;  /* 0x0000d40029027625 */ /* 0x002fca00078e021b */
[----:B------:R3:W5:Y:S01]  /*0470*/  @P6 LDG.E R9, [R2.64] ;  /* 0x0000001402096981 */ /* 0x000762000c1e1900 */
[----:B------:R-:W-:Y:S02]  /*0480*/  UMOV UR4, URZ ;  /* 0x0000003f00047c82 */ /* 0x000fe40008000000 */
[----:B------:R-:W-:Y:S02]  /*0490*/  ULDC UR6, c[0x0][0x1d0] ;  /* 0x0000740000067ab9 */ /* 0x000fe40000000800 */
[----:B--2---:R3:W1:Y:S02]  /*04a0*/  @P2 R2UR UR4, R0 ;  /* 0x00000000000423c2 */ /* 0x00466400000e0000 */
[----:B-1-3--:R-:W-:Y:S05]  /*04b0*/  @P1 BRA `(.L_x_656) ;  /* 0x0000004000001947 */ /* 0x00afea0003800000 */
[----:B------:R-:W-:Y:S05]  /*04c0*/  @!P0 BRA `(.L_x_656) ;  /* 0x0000003000008947 */ /* 0x000fea0003800000 */
[----:B------:R1:W2:Y:S04]  /*04d0*/  LDG.E R0, [R4.64] ;  /* 0x0000001404007981 */ /* 0x0002a8000c1e1900 */
[----:B-1----:R-:W2:Y:S02]  /*04e0*/  LDG.E R4, [R4.64+0x4] ;  /* 0x0000041404047981 */ /* 0x002ea4000c1e1900 */
[----:B--2--5:R-:W-:-:S02]  /*04f0*/  IADD3 R10, -R0, R4, RZ ;  /* 0x00000004000a7210 */ /* 0x024fc40007ffe1ff */
.L_x_656:
[----:B------:R-:W-:-:S04]  /*0500*/  ISETP.NE.U32.AND P1, PT, RZ, c[0x0][0x368], PT ;  /* 0x0000da00ff007a0c */ /* 0x000fc80003f25070 */
[----:B------:R-:W-:-:S13]  /*0510*/  ISETP.NE.AND.EX P1, PT, RZ, c[0x0][0x36c], PT, P1 ;  /* 0x0000db00ff007a0c */ /* 0x000fda0003f25310 */
[----:B------:R-:W-:Y:S05]  /*0520*/  @!P1 BRA `(.L_x_657) ;  /* 0x0000004000009947 */ /* 0x000fea0003800000 */
[----:B------:R-:W-:-:S05]  /*0530*/  IMAD.WIDE R2, R41, R27, c[0x0][0x368] ;  /* 0x0000da0029027625 */ /* 0x000fca00078e021b */
[----:B------:R-:W2:Y:S02]  /*0540*/  LDG.E R0, [R2.64] ;  /* 0x0000001402007981 */ /* 0x000ea4000c1e1900 */
[----:B--2---:R1:W2:Y:S02]  /*0550*/  R2UR UR6, R0 ;  /* 0x00000000000673c2 */ /* 0x0042a400000e0000 */
[----:B-12---:R-:W-:Y:S05]  /*0560*/  BRA `(.L_x_658) ;  /* 0x0000006000007947 */ /* 0x006fea0003800000 */
.L_x_657:
[----:B------:R-:W-:Y:S05]  /*0570*/  @!P6 BRA `(.L_x_658) ;  /* 0x000000500000e947 */ /* 0x000fea0003800000 */
[----:B------:R1:W2:Y:S04]  /*0580*/  LDG.E R0, [R2.64] ;  /* 0x0000001402007981 */ /* 0x0002a8000c1e1900 */
[----:B-1----:R-:W3:Y:S01]  /*0590*/  LDG.E R2, [R2.64+0x4] ;  /* 0x0000041402027981 */ /* 0x002ee2000c1e1900 */
[----:B--2---:R-:W1:Y:S08]  /*05a0*/  R2UR UR5, R0 ;  /* 0x00000000000573c2 */ /* 0x004e7000000e0000 */
[----:B---3--:R-:W1:Y:S02]  /*05b0*/  R2UR UR6, R2 ;  /* 0x00000000020673c2 */ /* 0x008e6400000e0000 */
[----:B-1----:R-:W-:-:S06]  /*05c0*/  UIADD3 UR6, -UR5, UR6, URZ ;  /* 0x0000000605067290 */ /* 0x002fcc000fffe13f */
.L_x_658:
[----:B------:R-:W-:Y:S01]  /*05d0*/  UIADD3 UR6, -UR4, UR6, URZ ;  /* 0x0000000604067290 */ /* 0x000fe2000fffe13f */
[----:B-----5:R-:W-:Y:S01]  /*05e0*/  IADD3 R11, R9, UR4, RZ ;  /* 0x00000004090b7c10 */ /* 0x020fe2000fffe0ff */
[----:B------:R-:W-:Y:S01]  /*05f0*/  CS2R R98, SRZ ;  /* 0x0000000000627805 */ /* 0x000fe2000001ff00 */
[----:B------:R-:W-:Y:S01]  /*0600*/  PLOP3.LUT P2, PT, PT, PT, PT, 0x80, 0x0 ;  /* 0x000000000000781c */ /* 0x000fe20003f4f070 */
[----:B------:R-:W-:Y:S01]  /*0610*/  UISETP.GE.AND UP0, UPT, UR6, 0x1, UPT ;  /* 0x000000010600788c */ /* 0x000fe2000bf06270 */
[----:B------:R-:W-:Y:S01]  /*0620*/  CS2R R14, SRZ ;  /* 0x00000000000e7805 */ /* 0x000fe2000001ff00 */
[----:B------:R-:W-:Y:S01]  /*0630*/  UIADD3 UR4, UR6, 0x5f, URZ ;  /* 0x0000005f06047890 */ /* 0x000fe2000fffe03f */
[----:B------:R-:W-:Y:S01]  /*0640*/  IMAD.MOV.U32 R96, RZ, RZ, RZ ;  /* 0x000000ffff607224 */ /* 0x000fe200078e00ff */
[----:B------:R-:W-:Y:S01]  /*0650*/  MOV R9, RZ ;  /* 0x000000ff00097202 */ /* 0x000fe20000000f00 */
[----:B------:R-:W-:Y:S01]  /*0660*/  IMAD.MOV.U32 R94, RZ, RZ, RZ ;  /* 0x000000ffff5e7224 */ /* 0x000fe200078e00ff */
[----:B------:R-:W-:Y:S01]  /*0670*/  PLOP3.LUT P1, PT, PT, PT, UP0, 0x80, 0x0 ;  /* 0x000000000000781c */ /* 0x000fe20003f2f008 */
[----:B------:R-:W-:Y:S01]  /*0680*/  UIMAD.WIDE UR4, UR4, 0x2aaaaaab, URZ ;  /* 0x2aaaaaab040478a5 */ /* 0x000fe2000f8e023f */
[----:B------:R-:W-:Y:S01]  /*0690*/  IMAD.MOV.U32 R92, RZ, RZ, RZ ;  /* 0x000000ffff5c7224 */ /* 0x000fe200078e00ff */
[----:B------:R-:W-:Y:S01]  /*06a0*/  CS2R R90, SRZ ;  /* 0x00000000005a7805 */ /* 0x000fe2000001ff00 */
[----:B------:R-:W-:Y:S01]  /*06b0*/  CS2R R12, SRZ ;  /* 0x00000000000c7805 */ /* 0x000fe2000001ff00 */
[----:B------:R-:W-:Y:S01]  /*06c0*/  USHF.R.U32.HI UR16, URZ, 0x1f, UR5 ;  /* 0x0000001f3f107899 */ /* 0x000fe20008011605 */
[----:B------:R-:W-:Y:S01]  /*06d0*/  MOV R88, RZ ;  /* 0x000000ff00587202 */ /* 0x000fe20000000f00 */
[----:B------:R-:W-:Y:S01]  /*06e0*/  IMAD.MOV.U32 R86, RZ, RZ, RZ ;  /* 0x000000ffff567224 */ /* 0x000fe200078e00ff */
[----:B------:R-:W-:Y:S01]  /*06f0*/  CS2R R16, SRZ ;  /* 0x0000000000107805 */ /* 0x000fe2000001ff00 */
[----:B------:R-:W-:Y:S01]  /*0700*/  ULEA.HI.SX32 UR16, UR5, UR16, 0x1c ;  /* 0x0000001005107291 */ /* 0x000fe2000f8fe23f */
[----:B------:R-:W-:Y:S01]  /*0710*/  MOV R84, RZ ;  /* 0x000000ff00547202 */ /* 0x000fe20000000f00 */
        /* <DEDUP_REMOVED lines=44> */
[----:B------:R-:W-:Y:S01]  /*09e0*/  CS2R R116, SRZ ;  /* 0x0000000000747805 */ /* 0x000fe2000001ff00 */
[----:B------:R-:W-:Y:S01]  /*09f0*/  CS2R R114, SRZ ;  /* 0x0000000000727805 */ /* 0x000fe2000001ff00 */
[----:B------:R-:W-:Y:S01]  /*0a00*/  IMAD.MOV.U32 R112, RZ, RZ, RZ ;  /* 0x000000ffff707224 */ /* 0x000fe200078e00ff */
[----:B------:R-:W-:Y:S01]  /*0a10*/  CS2R R110, SRZ ;  /* 0x00000000006e7805 */ /* 0x000fe2000001ff00 */
[----:B------:R-:W-:Y:S01]  /*0a20*/  CS2R R108, SRZ ;  /* 0x00000000006c7805 */ /* 0x000fe2000001ff00 */
[----:B------:R-:W-:Y:S01]  /*0a30*/  CS2R R106, SRZ ;  /* 0x00000000006a7805 */ /* 0x000fe2000001ff00 */
[----:B------:R-:W-:Y:S01]  /*0a40*/  CS2R R104, SRZ ;  /* 0x0000000000687805 */ /* 0x000fe2000001ff00 */
[----:B------:R-:W-:Y:S01]  /*0a50*/  CS2R R42, SRZ ;  /* 0x00000000002a7805 */ /* 0x000fe2000001ff00 */
[----:B------:R-:W-:Y:S05]  /*0a60*/  @!P1 BRA `(.L_x_659) ;  /* 0x0000a3c000009947 */ /* 0x000fea0003800000 */
[----:B------:R-:W-:Y:S01]  /*0a70*/  ISETP.NE.U32.AND P4, PT, RZ, c[0x0][0x340], PT ;  /* 0x0000d000ff007a0c */ /* 0x000fe20003f85070 */
[----:B------:R-:W1:Y:S01]  /*0a80*/  S2R R24, SR_CTAID.Y ;  /* 0x0000000000187919 */ /* 0x000e620000002600 */
[----:B------:R-:W-:-:S02]  /*0a90*/  SHF.R.S32.HI R0, RZ, 0x1f, R8 ;  /* 0x0000001fff007819 */ /* 0x000fc40000011408 */
[----:B------:R-:W-:Y:S01]  /*0aa0*/  SHF.R.S32.HI R37, RZ, 0x1f, R113 ;  /* 0x0000001fff257819 */ /* 0x000fe20000011471 */
[----:B------:R-:W-:Y:S01]  /*0ab0*/  IMAD.MOV.U32 R4, RZ, RZ, c[0x0][0x2c4] ;  /* 0x0000b100ff047624 */ /* 0x000fe200078e00ff */
[----:B------:R-:W-:Y:S01]  /*0ac0*/  ISETP.NE.AND.EX P4, PT, RZ, c[0x0][0x344], PT, P4 ;  /* 0x0000d100ff007a0c */ /* 0x000fe20003f85340 */
[----:B------:R-:W-:Y:S02]  /*0ad0*/  UMOV UR7, 0x60 ;  /* 0x0000006000077882 */ /* 0x000fe40000000000 */
[----:B------:R-:W-:Y:S01]  /*0ae0*/  ULDC.64 UR4, c[0x0][0x1e0] ;  /* 0x0000780000047ab9 */ /* 0x000fe20000000a00 */
[----:B------:R-:W-:Y:S01]  /*0af0*/  SHF.R.S32.HI R17, RZ, 0x1f, R41 ;  /* 0x0000001fff117819 */ /* 0x000fe20000011429 */
[----:B------:R-:W-:-:S08]  /*0b00*/  ULDC.64 UR10, c[0x0][0x208] ;  /* 0x00008200000a7ab9 */ /* 0x000fd00000000a00 */
[----:B------:R-:W-:-:S05]  /*0b10*/  @P4 IMAD.WIDE R2, R41, R27, c[0x0][0x340] ;  /* 0x0000d00029024625 */ /* 0x000fca00078e021b */
[----:B------:R2:W3:Y:S01]  /*0b20*/  @P4 LDG.E R18, [R2.64] ;  /* 0x0000001402124981 */ /* 0x0004e2000c1e1900 */
[----:B------:R-:W-:Y:S01]  /*0b30*/  IMAD R0, R0, c[0x0][0x178], RZ ;  /* 0x00005e0000007a24 */ /* 0x000fe200078e02ff */
[-C--:B------:R-:W-:Y:S01]  /*0b40*/  LEA.HI R35, R37, R113.reuse, RZ, 0x3 ;  /* 0x0000007125237211 */ /* 0x080fe200078f18ff */
[----:B------:R-:W-:Y:S01]  /*0b50*/  UIMAD.WIDE.U32 UR18, UR7, UR4, URZ ;  /* 0x00000004071272a5 */ /* 0x000fe2000f8e003f */
[----:B------:R-:W-:Y:S01]  /*0b60*/  ISETP.NE.AND P1, PT, R4, 0x1, PT ;  /* 0x000000010400780c */ /* 0x000fe20003f25270 */
[----:B------:R-:W-:Y:S01]  /*0b70*/  IMAD R0, R8, c[0x0][0x17c], R0 ;  /* 0x00005f0008007a24 */ /* 0x000fe200078e0200 */
[----:B------:R-:W-:Y:S01]  /*0b80*/  SHF.R.S32.HI R14, RZ, 0x3, R35 ;  /* 0x00000003ff0e7819 */ /* 0x000fe20000011423 */
[----:B------:R-:W-:Y:S01]  /*0b90*/  UIMAD.WIDE.U32 UR14, UR7, UR10, URZ ;  /* 0x0000000a070e72a5 */ /* 0x000fe2000f8e003f */
[----:B-1----:R-:W-:Y:S01]  /*0ba0*/  SHF.R.S32.HI R29, RZ, 0x1f, R24 ;  /* 0x0000001fff1d7819 */ /* 0x002fe20000011418 */
[----:B------:R-:W-:Y:S01]  /*0bb0*/  IMAD.U32 R4, RZ, RZ, UR18 ;  /* 0x00000012ff047e24 */ /* 0x000fe2000f8e00ff */
[----:B------:R-:W-:Y:S01]  /*0bc0*/  UIMAD UR4, UR16, -0x60, UR7 ;  /* 0xffffffa0100478a4 */ /* 0x000fe2000f8e0207 */
[----:B------:R-:W-:Y:S01]  /*0bd0*/  IMAD.U32 R5, RZ, RZ, UR19 ;  /* 0x00000013ff057e24 */ /* 0x000fe2000f8e00ff */
[----:B------:R-:W-:Y:S01]  /*0be0*/  SEL R5, R17, RZ, !P0 ;  /* 0x000000ff11057207 */ /* 0x000fe20004000000 */
[----:B------:R-:W-:Y:S01]  /*0bf0*/  IMAD.MOV.U32 R34, RZ, RZ, R4 ;  /* 0x000000ffff227224 */ /* 0x000fe200078e0004 */
[----:B------:R-:W-:Y:S01]  /*0c00*/  SEL R4, R41, RZ, !P0 ;  /* 0x000000ff29047207 */ /* 0x000fe20004000000 */
[----:B------:R-:W-:Y:S01]  /*0c10*/  IMAD.U32 R9, RZ, RZ, UR15 ;  /* 0x0000000fff097e24 */ /* 0x000fe2000f8e00ff */
[-C--:B------:R-:W-:Y:S01]  /*0c20*/  LEA.HI R15, R37, R113.reuse, RZ, 0x4 ;  /* 0x00000071250f7211 */ /* 0x080fe200078f20ff */
[----:B------:R-:W-:Y:S01]  /*0c30*/  IMAD R5, R5, c[0x0][0x1c0], RZ ;  /* 0x0000700005057a24 */ /* 0x000fe200078e02ff */
[----:B------:R-:W-:Y:S01]  /*0c40*/  UIMAD UR5, UR7, UR5, URZ ;  /* 0x00000005070572a4 */ /* 0x000fe2000f8e023f */
[----:B------:R-:W-:Y:S01]  /*0c50*/  IMAD R9, R40, 0x80, R14 ;  /* 0x0000008028097824 */ /* 0x000fe200078e020e */
[----:B------:R-:W-:Y:S01]  /*0c60*/  SHF.R.S32.HI R13, RZ, 0x4, R15 ;  /* 0x00000004ff0d7819 */ /* 0x000fe2000001140f */
[----:B------:R-:W-:Y:S01]  /*0c70*/  UIADD3 UR8, UR16, -0x1, URZ ;  /* 0xffffffff10087890 */ /* 0x000fe2000fffe03f */
[----:B------:R-:W-:Y:S01]  /*0c80*/  IMAD.MOV.U32 R39, RZ, RZ, c[0x0][0x1e0] ;  /* 0x00007800ff277624 */ /* 0x000fe200078e00ff */
[----:B------:R-:W-:Y:S01]  /*0c90*/  UIADD3 UR5, UR19, UR5, URZ ;  /* 0x0000000513057290 */ /* 0x000fe2000fffe03f */
[----:B------:R-:W-:Y:S01]  /*0ca0*/  IMAD.MOV.U32 R42, RZ, RZ, c[0x0][0x1e4] ;  /* 0x00007900ff2a7624 */ /* 0x000fe200078e00ff */
[----:B------:R-:W-:Y:S01]  /*0cb0*/  USHF.R.S32.HI UR9, URZ, 0x1f, UR8 ;  /* 0x0000001f3f097899 */ /* 0x000fe20008011408 */
[----:B--2---:R-:W-:Y:S01]  /*0cc0*/  IMAD.WIDE.U32 R2, R8, c[0x0][0x178], RZ ;  /* 0x00005e0008027a25 */ /* 0x004fe200078e00ff */
[----:B------:R-:W-:Y:S01]  /*0cd0*/  UIMAD UR12, UR5, UR8, URZ ;  /* 0x00000008050c72a4 */ /* 0x000fe2000f8e023f */
[----:B------:R-:W-:Y:S01]  /*0ce0*/  LEA.HI R112, R37, R113, RZ, 0x5 ;  /* 0x0000007125707211 */ /* 0x000fe200078f28ff */
[----:B------:R-:W-:Y:S01]  /*0cf0*/  UIMAD UR7, UR7, UR11, URZ ;  /* 0x0000000b070772a4 */ /* 0x000fe2000f8e023f */
[----:B------:R-:W-:Y:S01]  /*0d00*/  IMAD.IADD R3, R3, 0x1, R0 ;  /* 0x0000000103037824 */ /* 0x000fe200078e0200 */
[----:B------:R-:W-:Y:S01]  /*0d10*/  LOP3.LUT R0, R35, 0xfffffff8, RZ, 0xc0, !PT ;  /* 0xfffffff823007812 */ /* 0x000fe200078ec0ff */
[----:B------:R-:W-:Y:S01]  /*0d20*/  IMAD.U32 R8, RZ, RZ, UR14 ;  /* 0x0000000eff087e24 */ /* 0x000fe2000f8e00ff */
[----:B------:R-:W-:Y:S01]  /*0d30*/  UIMAD UR12, UR9, UR18, UR12 ;  /* 0x00000012090c72a4 */ /* 0x000fe2000f8e020c */
[----:B------:R-:W-:Y:S01]  /*0d40*/  IMAD.WIDE.U32 R2, R24, c[0x0][0x1b8], R2 ;  /* 0x00006e0018027a25 */ /* 0x000fe200078e0002 */
[----:B------:R-:W-:-:S02]  /*0d50*/  UIADD3 UR7, UR15, UR7, URZ ;  /* 0x000000070f077290 */ /* 0x000fc4000fffe03f */
[----:B------:R-:W-:Y:S01]  /*0d60*/  UISETP.GE.AND UP0, UPT, UR6, 0x61, UPT ;  /* 0x000000610600788c */ /* 0x000fe2000bf06270 */
[----:B------:R-:W-:Y:S02]  /*0d70*/  IMAD.IADD R28, R113, 0x1, -R0 ;  /* 0x00000001711c7824 */ /* 0x000fe400078e0a00 */
[----:B------:R-:W-:Y:S02]  /*0d80*/  IMAD R0, R29, c[0x0][0x1b8], RZ ;  /* 0x00006e001d007a24 */ /* 0x000fe400078e02ff */
[----:B------:R-:W-:Y:S02]  /*0d90*/  IMAD R7, R28, 0x20, R14 ;  /* 0x000000201c077824 */ /* 0x000fe400078e020e */
[----:B------:R-:W-:Y:S02]  /*0da0*/  IMAD R0, R24, c[0x0][0x1bc], R0 ;  /* 0x00006f0018007a24 */ /* 0x000fe400078e0200 */
[----:B------:R-:W-:Y:S02]  /*0db0*/  IMAD R7, R40, 0x80, R7 ;  /* 0x0000008028077824 */ /* 0x000fe400078e0207 */
[----:B------:R-:W-:-:S02]  /*0dc0*/  IMAD.IADD R3, R3, 0x1, R0 ;  /* 0x0000000103037824 */ /* 0x000fc400078e0200 */
[----:B------:R-:W-:-:S04]  /*0dd0*/  @P1 IMAD.HI.U32 R6, R7, c[0x0][0x2c8], RZ ;  /* 0x0000b20007061a27 */ /* 0x000fc800078e00ff */
[----:B------:R-:W-:Y:S01]  /*0de0*/  IMAD.MOV.U32 R0, RZ, RZ, R7 ;  /* 0x000000ffff007224 */ /* 0x000fe200078e0007 */
[----:B------:R-:W-:Y:S01]  /*0df0*/  @P1 SHF.R.U32.HI R0, RZ, c[0x0][0x2cc], R6 ;  /* 0x0000b300ff001a19 */ /* 0x000fe20000011606 */
[----:B------:R-:W-:Y:S02]  /*0e00*/  IMAD R6, R4, c[0x0][0x1c4], R5 ;  /* 0x0000710004067a24 */ /* 0x000fe400078e0205 */
[----:B------:R-:W-:Y:S01]  /*0e10*/  IMAD R5, R10, c[0x0][0x2c4], RZ ;  /* 0x0000b1000a057a24 */ /* 0x000fe200078e02ff */
[----:B------:R-:W-:Y:S01]  /*0e20*/  IADD3 R10, R9, 0x20, RZ ;  /* 0x00000020090a7810 */ /* 0x000fe20007ffe0ff */
[----:B------:R-:W-:Y:S01]  /*0e30*/  IMAD.WIDE.U32 R2, R4, c[0x0][0x1c0], R2 ;  /* 0x0000700004027a25 */ /* 0x000fe200078e0002 */
[----:B------:R-:W-:Y:S02]  /*0e40*/  BAR.SYNC.DEFER_BLOCKING 0x0 ;  /* 0x0000000000007b1d */ /* 0x000fe40000010000 */
[----:B------:R-:W-:Y:S01]  /*0e50*/  ISETP.GE.AND P5, PT, R10, R5, PT ;  /* 0x000000050a00720c */ /* 0x000fe20003fa6270 */
[----:B------:R-:W-:-:S02]  /*0e60*/  IMAD.MOV R4, RZ, RZ, -R0 ;  /* 0x000000ffff047224 */ /* 0x000fc400078e0a00 */
[----:B------:R-:W-:Y:S02]  /*0e70*/  IMAD.IADD R3, R3, 0x1, R6 ;  /* 0x0000000103037824 */ /* 0x000fe400078e0206 */
[----:B------:R-:W-:Y:S01]  /*0e80*/  IMAD R10, R4, c[0x0][0x2c4], R7 ;  /* 0x0000b100040a7a24 */ /* 0x000fe200078e0207 */
[----:B------:R-:W-:Y:S01]  /*0e90*/  SHF.R.S32.HI R4, RZ, 0x1f, R0 ;  /* 0x0000001fff047819 */ /* 0x000fe20000011400 */
[----:B------:R-:W-:Y:S01]  /*0ea0*/  IMAD.U32 R6, RZ, RZ, UR4 ;  /* 0x00000004ff067e24 */ /* 0x000fe2000f8e00ff */
[----:B------:R-:W-:Y:S01]  /*0eb0*/  SHF.R.S32.HI R7, RZ, 0x1f, R11 ;  /* 0x0000001fff077819 */ /* 0x000fe2000001140b */
[----:B------:R-:W-:Y:S01]  /*0ec0*/  IMAD.MOV.U32 R36, RZ, RZ, R8 ;  /* 0x000000ffff247224 */ /* 0x000fe200078e0008 */
[----:B------:R-:W-:Y:S01]  /*0ed0*/  IADD3 R8, R9, 0x40, RZ ;  /* 0x0000004009087810 */ /* 0x000fe20007ffe0ff */
[----:B------:R-:W-:Y:S01]  /*0ee0*/  IMAD R4, R4, c[0x0][0x1b0], RZ ;  /* 0x00006c0004047a24 */ /* 0x000fe200078e02ff */
[----:B------:R-:W-:Y:S01]  /*0ef0*/  IADD3 R22, R6, UR6, -R14 ;  /* 0x0000000606167c10 */ /* 0x000fe2000fffe80e */
[----:B------:R-:W-:Y:S01]  /*0f00*/  IMAD.SHL.U32 R6, R14, 0x40, RZ ;  /* 0x000000400e067824 */ /* 0x000fe200078e00ff */
[----:B------:R-:W-:Y:S01]  /*0f10*/  ISETP.GE.AND P1, PT, R8, R5, PT ;  /* 0x000000050800720c */ /* 0x000fe20003f26270 */
[----:B------:R-:W-:Y:S01]  /*0f20*/  IMAD.WIDE.U32 R2, R0, c[0x0][0x1b0], R2 ;  /* 0x00006c0000027a25 */ /* 0x000fe200078e0002 */
[----:B------:R-:W-:-:S03]  /*0f30*/  IADD3 R8, P0, R11, R14, RZ ;  /* 0x0000000e0b087210 */ /* 0x000fc60007f1e0ff */
[----:B------:R-:W-:Y:S01]  /*0f40*/  IMAD R11, R0, c[0x0][0x1b4], R4 ;  /* 0x00006d00000b7a24 */ /* 0x000fe200078e0204 */
[----:B------:R-:W-:Y:S01]  /*0f50*/  LOP3.LUT R0, R6, 0x1c0, RZ, 0xc0, !PT ;  /* 0x000001c006007812 */ /* 0x000fe200078ec0ff */
[----:B------:R-:W-:Y:S01]  /*0f60*/  IMAD.SHL.U32 R4, R28, 0x8, RZ ;  /* 0x000000081c047824 */ /* 0x000fe200078e00ff */
[----:B------:R-:W-:Y:S01]  /*0f70*/  LEA.HI.X.SX32 R12, R14, R7, 0x1, P0 ;  /* 0x000000070e0c7211 */ /* 0x000fe200000f0eff */
[----:B------:R-:W-:Y:S01]  /*0f80*/  IMAD.IADD R3, R3, 0x1, R11 ;  /* 0x0000000103037824 */ /* 0x000fe200078e020b */
[C---:B------:R-:W-:Y:S02]  /*0f90*/  ISETP.GE.AND P0, PT, R9.reuse, R5, PT ;  /* 0x000000050900720c */ /* 0x040fe40003f06270 */
[----:B------:R-:W-:Y:S01]  /*0fa0*/  IADD3 R6, R9, 0x60, RZ ;  /* 0x0000006009067810 */ /* 0x000fe20007ffe0ff */
[----:B------:R-:W-:Y:S01]  /*0fb0*/  IMAD.WIDE.U32 R2, R10, c[0x0][0x1a8], R2 ;  /* 0x00006a000a027a25 */ /* 0x000fe200078e0002 */
[----:B------:R-:W-:Y:S02]  /*0fc0*/  LOP3.LUT R9, R0, 0x38, R4, 0xf8, !PT ;  /* 0x0000003800097812 */ /* 0x000fe400078ef804 */
[----:B------:R-:W-:-:S02]  /*0fd0*/  SHF.R.U32.HI R0, RZ, 0x3, R0 ;  /* 0x00000003ff007819 */ /* 0x000fc40000011600 */
[----:B------:R-:W-:Y:S02]  /*0fe0*/  LEA.HI R7, R15, R13, RZ, 0x1 ;  /* 0x0000000d0f077211 */ /* 0x000fe400078f08ff */
[----:B------:R-:W-:Y:S02]  /*0ff0*/  LOP3.LUT R16, R9, R0, RZ, 0x3c, !PT ;  /* 0x0000000009107212 */ /* 0x000fe400078e3cff */
[----:B------:R-:W-:Y:S02]  /*1000*/  SHF.R.S32.HI R0, RZ, 0x1f, R10 ;  /* 0x0000001fff007819 */ /* 0x000fe4000001140a */
[----:B------:R-:W-:Y:S02]  /*1010*/  LOP3.LUT R7, R7, 0xfffffffe, RZ, 0xc0, !PT ;  /* 0xfffffffe07077812 */ /* 0x000fe400078ec0ff */
[----:B------:R-:W-:Y:S01]  /*1020*/  ISETP.GE.AND P2, PT, R6, R5, PT ;  /* 0x000000050600720c */ /* 0x000fe20003f46270 */
[----:B------:R-:W-:Y:S01]  /*1030*/  IMAD R0, R0, c[0x0][0x1a8], RZ ;  /* 0x00006a0000007a24 */ /* 0x000fe200078e02ff */
[----:B------:R-:W-:Y:S01]  /*1040*/  SHF.R.S32.HI R5, RZ, 0x1f, R4 ;  /* 0x0000001fff057819 */ /* 0x000fe20000011404 */
[----:B------:R-:W-:Y:S01]  /*1050*/  IMAD R6, R12, c[0x0][0x1e0], RZ ;  /* 0x000078000c067a24 */ /* 0x000fe200078e02ff */
[----:B------:R-:W-:Y:S01]  /*1060*/  IADD3 R31, R4, 0x40, RZ ;  /* 0x00000040041f7810 */ /* 0x000fe20007ffe0ff */
[----:B------:R-:W-:Y:S01]  /*1070*/  IMAD R11, R10, c[0x0][0x1ac], R0 ;  /* 0x00006b000a0b7a24 */ /* 0x000fe200078e0200 */
[----:B------:R-:W-:Y:S01]  /*1080*/  LOP3.LUT R0, R15, 0xfffffff0, RZ, 0xc0, !PT ;  /* 0xfffffff00f007812 */ /* 0x000fe200078ec0ff */
[----:B------:R-:W-:Y:S01]  /*1090*/  IMAD.IADD R33, R13, 0x1, -R7 ;  /* 0x000000010d217824 */ /* 0x000fe200078e0a07 */
[----:B------:R-:W-:Y:S01]  /*10a0*/  LEA R15, P3, R2, c[0x0][0x160], 0x1 ;  /* 0x00005800020f7a11 */ /* 0x000fe200078608ff */
[----:B------:R-:W-:Y:S01]  /*10b0*/  IMAD.IADD R3, R3, 0x1, R11 ;  /* 0x0000000103037824 */ /* 0x000fe200078e020b */
[----:B------:R-:W-:Y:S01]  /*10c0*/  LEA.HI R11, R37, R113, RZ, 0x6 ;  /* 0x00000071250b7211 */ /* 0x000fe200078f30ff */
[----:B------:R-:W-:Y:S01]  /*10d0*/  IMAD.IADD R0, R113, 0x1, -R0 ;  /* 0x0000000171007824 */ /* 0x000fe200078e0a00 */
[----:B------:R-:W-:Y:S01]  /*10e0*/  IADD3 R32, R4, 0x80, RZ ;  /* 0x0000008004207810 */ /* 0x000fe20007ffe0ff */
[----:B------:R-:W-:Y:S01]  /*10f0*/  IMAD R9, R8, c[0x0][0x1e4], R6 ;  /* 0x0000790008097a24 */ /* 0x000fe200078e0206 */
[----:B------:R-:W-:Y:S01]  /*1100*/  LEA.HI.X R14, R2, c[0x0][0x164], R3, 0x1, P3 ;  /* 0x00005900020e7a11 */ /* 0x000fe200018f0c03 */
[----:B------:R-:W-:Y:S01]  /*1110*/  IMAD R3, R29, c[0x0][0x1e8], RZ ;  /* 0x00007a001d037a24 */ /* 0x000fe200078e02ff */
[----:B------:R-:W-:Y:S01]  /*1120*/  SHF.R.S32.HI R10, RZ, 0x1f, R0 ;  /* 0x0000001fff0a7819 */ /* 0x000fe20000011400 */
[----:B------:R-:W-:Y:S01]  /*1130*/  IMAD.WIDE.U32 R6, R8, c[0x0][0x1e0], R4 ;  /* 0x0000780008067a25 */ /* 0x000fe200078e0004 */
[----:B------:R-:W-:Y:S01]  /*1140*/  SHFL.IDX PT, R2, R15, RZ, 0x181f ;  /* 0x00181fff0f027589 */ /* 0x000fe200000e0000 */
[----:B------:R-:W-:-:S02]  /*1150*/  ISETP.GE.AND P3, PT, R31, c[0x0][0x198], PT ;  /* 0x000066001f007a0c */ /* 0x000fc40003f66270 */
[----:B------:R-:W-:Y:S01]  /*1160*/  LEA.HI R30, R10, R0, RZ, 0x3 ;  /* 0x000000000a1e7211 */ /* 0x000fe200078f18ff */
[----:B------:R-:W-:Y:S02]  /*1170*/  IMAD.SHL.U32 R10, R11, 0x8, RZ ;  /* 0x000000080b0a7824 */ /* 0x000fe400078e00ff */
[----:B------:R-:W-:Y:S02]  /*1180*/  IMAD R11, R24, c[0x0][0x1ec], R3 ;  /* 0x00007b00180b7a24 */ /* 0x000fe400078e0203 */
[----:B------:R-:W-:Y:S01]  /*1190*/  IMAD.IADD R7, R7, 0x1, R9 ;  /* 0x0000000107077824 */ /* 0x000fe200078e0209 */
[----:B------:R-:W1:Y:S01]  /*11a0*/  SHFL.IDX PT, R3, R14, RZ, 0x181f ;  /* 0x00181fff0e037589 */ /* 0x000e6200000e0000 */
[----:B------:R-:W-:Y:S01]  /*11b0*/  IMAD R12, R12, c[0x0][0x208], RZ ;  /* 0x000082000c0c7a24 */ /* 0x000fe200078e02ff */
[----:B------:R-:W-:Y:S01]  /*11c0*/  LOP3.LUT R19, R16, 0xfffffe00, R10, 0xf8, !PT ;  /* 0xfffffe0010137812 */ /* 0x000fe200078ef80a */
[----:B------:R-:W-:-:S04]  /*11d0*/  IMAD.WIDE.U32 R6, R24, c[0x0][0x1e8], R6 ;  /* 0x00007a0018067a25 */ /* 0x000fc800078e0006 */
[----:B------:R-:W-:Y:S01]  /*11e0*/  IMAD.IADD R21, R7, 0x1, R11 ;  /* 0x0000000107157824 */ /* 0x000fe200078e020b */
[----:B------:R-:W-:Y:S01]  /*11f0*/  STL [R1+0x30], R19 ;  /* 0x0000301301007387 */ /* 0x000fe20000100800 */
[----:B------:R-:W-:Y:S02]  /*1200*/  IMAD.MOV.U32 R20, RZ, RZ, R6 ;  /* 0x000000ffff147224 */ /* 0x000fe400078e0006 */
[----:B------:R-:W-:Y:S01]  /*1210*/  IMAD R13, R8, c[0x0][0x20c], R12 ;  /* 0x00008300080d7a24 */ /* 0x000fe200078e020c */
[----:B------:R-:W-:Y:S01]  /*1220*/  LOP3.LUT R12, R30, 0xfffffff8, RZ, 0xc0, !PT ;  /* 0xfffffff81e0c7812 */ /* 0x000fe200078ec0ff */
[----:B------:R-:W-:-:S04]  /*1230*/  IMAD.WIDE.U32 R8, R8, c[0x0][0x208], R4 ;  /* 0x0000820008087a25 */ /* 0x000fc800078e0004 */
[----:B------:R-:W-:Y:S02]  /*1240*/  IMAD R29, R29, c[0x0][0x210], RZ ;  /* 0x000084001d1d7a24 */ /* 0x000fe400078e02ff */
[----:B------:R-:W-:Y:S02]  /*1250*/  IMAD.IADD R9, R9, 0x1, R13 ;  /* 0x0000000109097824 */ /* 0x000fe400078e020d */
[----:B------:R-:W-:Y:S01]  /*1260*/  IMAD.IADD R27, R0, 0x1, -R12 ;  /* 0x00000001001b7824 */ /* 0x000fe200078e0a0c */
[----:B------:R-:W-:Y:S01]  /*1270*/  @!P0 SHF.R.S32.HI R0, RZ, 0x1f, R31 ;  /* 0x0000001fff008819 */ /* 0x000fe2000001141f */
[C---:B------:R-:W-:Y:S02]  /*1280*/  IMAD R29, R24.reuse, c[0x0][0x214], R29 ;  /* 0x00008500181d7a24 */ /* 0x040fe400078e021d */
[----:B------:R-:W-:Y:S01]  /*1290*/  IMAD.WIDE.U32 R24, R24, c[0x0][0x210], R8 ;  /* 0x0000840018187a25 */ /* 0x000fe200078e0008 */
[----:B------:R-:W-:Y:S01]  /*12a0*/  @!P0 LEA.HI R8, R0, R31, RZ, 0x3 ;  /* 0x0000001f00088211 */ /* 0x000fe200078f18ff */
[----:B------:R-:W-:Y:S02]  /*12b0*/  SHFL.IDX PT, R9, R14, 0x1, 0x181f ;  /* 0x00381f000e097f89 */ /* 0x000fe400000e0000 */
[----:B------:R-:W-:Y:S01]  /*12c0*/  IMAD.SHL.U32 R38, R19, 0x2, RZ ;  /* 0x0000000213267824 */ /* 0x000fe200078e00ff */
[----:B------:R-:W-:-:S02]  /*12d0*/  @!P0 LOP3.LUT R12, R8, 0xfffffff8, RZ, 0xc0, !PT ;  /* 0xfffffff8080c8812 */ /* 0x000fc400078ec0ff */
[----:B------:R-:W2:Y:S03]  /*12e0*/  SHFL.IDX PT, R8, R15, 0x1, 0x181f ;  /* 0x00381f000f087f89 */ /* 0x000ea600000e0000 */
[----:B-1----:R-:W-:Y:S01]  /*12f0*/  @!P0 IMAD.WIDE R12, R12, 0x2, R2 ;  /* 0x000000020c0c8825 */ /* 0x002fe200078e0202 */
[----:B------:R-:W-:Y:S01]  /*1300*/  STL [R1], R38 ;  /* 0x0000002601007387 */ /* 0x000fe20000100800 */
[--C-:B---3--:R-:W-:Y:S02]  /*1310*/  @P4 SHF.R.S32.HI R7, RZ, 0x1f, R18.reuse ;  /* 0x0000001fff074819 */ /* 0x108fe40000011412 */
[----:B------:R-:W-:Y:S02]  /*1320*/  @P4 IMAD.MOV.U32 R6, RZ, RZ, R18 ;  /* 0x000000ffff064224 */ /* 0x000fe400078e0012 */
[----:B------:R-:W-:Y:S02]  /*1330*/  @!P4 IMAD.MOV.U32 R6, RZ, RZ, R41 ;  /* 0x000000ffff06c224 */ /* 0x000fe400078e0029 */
[----:B------:R-:W-:-:S03]  /*1340*/  @!P4 IMAD.MOV.U32 R7, RZ, RZ, R17 ;  /* 0x000000ffff07c224 */ /* 0x000fc600078e0011 */
[----:B------:R-:W-:Y:S02]  /*1350*/  SEL R26, R6, RZ, !P6 ;  /* 0x000000ff061a7207 */ /* 0x000fe40007000000 */
[----:B------:R-:W-:Y:S02]  /*1360*/  SEL R23, R7, RZ, !P6 ;  /* 0x000000ff07177207 */ /* 0x000fe40007000000 */
[----:B------:R-:W-:Y:S01]  /*1370*/  ISETP.GE.AND P6, PT, R4, c[0x0][0x198], PT ;  /* 0x0000660004007a0c */ /* 0x000fe20003fc6270 */
[----:B------:R-:W-:Y:S01]  /*1380*/  IMAD.WIDE.U32 R20, R26, c[0x0][0x1f0], R20 ;  /* 0x00007c001a147a25 */ /* 0x000fe200078e0014 */
[----:B------:R-:W-:Y:S02]  /*1390*/  @!P0 SHF.R.S32.HI R7, RZ, 0x1f, R32 ;  /* 0x0000001fff078819 */ /* 0x000fe40000011420 */
[C---:B------:R-:W-:Y:S01]  /*13a0*/  @!P0 LEA R6, P4, R4.reuse, R2, 0x1 ;  /* 0x0000000204068211 */ /* 0x040fe200078808ff */
[----:B------:R-:W-:Y:S01]  /*13b0*/  IMAD.MOV.U32 R44, RZ, RZ, R20 ;  /* 0x000000ffff2c7224 */ /* 0x000fe200078e0014 */
[----:B------:R-:W-:Y:S01]  /*13c0*/  @!P0 LEA.HI R0, R7, R32, RZ, 0x3 ;  /* 0x0000002007008211 */ /* 0x000fe200078f18ff */
[----:B------:R-:W-:Y:S01]  /*13d0*/  STL.64 [R1+0x28], R20 ;  /* 0x0000281401007387 */ /* 0x000fe20000100a00 */
[----:B------:R-:W-:-:S02]  /*13e0*/  @!P0 LEA.HI.X R7, R4, R3, R5, 0x1, P4 ;  /* 0x0000000304078211 */ /* 0x000fc400020f0c05 */
[----:B------:R-:W-:Y:S02]  /*13f0*/  @!P0 LOP3.LUT R0, R0, 0xfffffff8, RZ, 0xc0, !PT ;  /* 0xfffffff800008812 */ /* 0x000fe400078ec0ff */
[----:B------:R-:W-:Y:S01]  /*1400*/  ISETP.GE.AND P4, PT, R32, c[0x0][0x198], PT ;  /* 0x0000660020007a0c */ /* 0x000fe20003f86270 */
[----:B------:R1:W-:Y:S02]  /*1410*/  @!P0 LDGSTS.E.BYPASS.LTC128B.128 [R38+0x100], [R6.64], !P6 ;  /* 0x0010000006268fae */ /* 0x0003e4000f101d54 */
[----:B------:R-:W-:Y:S01]  /*1420*/  @!P0 IMAD.WIDE R10, R0, 0x2, R2 ;  /* 0x00000002000a8825 */ /* 0x000fe200078e0202 */
[----:B------:R-:W-:Y:S01]  /*1430*/  @!P5 SHF.R.S32.HI R0, RZ, 0x1f, R32 ;  /* 0x0000001fff00d819 */ /* 0x000fe20000011420 */
[----:B------:R-:W-:Y:S03]  /*1440*/  SHFL.IDX PT, R2, R15, 0x2, 0x181f ;  /* 0x00581f000f027f89 */ /* 0x000fe600000e0000 */
[----:B------:R-:W-:Y:S01]  /*1450*/  @!P5 LEA.HI R0, R0, R32, RZ, 0x3 ;  /* 0x000000200000d211 */ /* 0x000fe200078f18ff */
[----:B------:R-:W3:Y:S03]  /*1460*/  SHFL.IDX PT, R3, R14, 0x2, 0x181f ;  /* 0x00581f000e037f89 */ /* 0x000ee600000e0000 */
[----:B------:R-:W-:Y:S01]  /*1470*/  @!P5 LOP3.LUT R0, R0, 0xfffffff8, RZ, 0xc0, !PT ;  /* 0xfffffff80000d812 */ /* 0x000fe200078ec0ff */
[----:B------:R4:W-:Y:S04]  /*1480*/  @!P0 LDGSTS.E.BYPASS.LTC128B.128 [R38+0x4100], [R12.64], !P3 ;  /* 0x041000000c268fae */ /* 0x0009e8000d901d54 */
[----:B------:R5:W-:Y:S01]  /*1490*/  @!P0 LDGSTS.E.BYPASS.LTC128B.128 [R38+0x8100], [R10.64], !P4 ;  /* 0x081000000a268fae */ /* 0x000be2000e101d54 */
[----:B-1----:R-:W-:-:S02]  /*14a0*/  @!P5 SHF.R.S32.HI R6, RZ, 0x1f, R31 ;  /* 0x0000001fff06d819 */ /* 0x002fc4000001141f */
[----:B------:R-:W-:Y:S02]  /*14b0*/  @!P1 SHF.R.S32.HI R7, RZ, 0x1f, R32 ;  /* 0x0000001fff079819 */ /* 0x000fe40000011420 */
[----:B------:R-:W-:Y:S02]  /*14c0*/  @!P5 LEA.HI R16, R6, R31, RZ, 0x3 ;  /* 0x0000001f0610d211 */ /* 0x000fe400078f18ff */
[----:B------:R-:W1:Y:S01]  /*14d0*/  SHFL.IDX PT, R6, R15, 0x3, 0x181f ;  /* 0x00781f000f067f89 */ /* 0x000e6200000e0000 */
[----:B------:R-:W-:Y:S02]  /*14e0*/  @!P1 LEA.HI R18, R7, R32, RZ, 0x3 ;  /* 0x0000002007129211 */ /* 0x000fe400078f18ff */
[----:B------:R-:W-:Y:S01]  /*14f0*/  @!P5 LOP3.LUT R16, R16, 0xfffffff8, RZ, 0xc0, !PT ;  /* 0xfffffff81010d812 */ /* 0x000fe200078ec0ff */
[----:B------:R1:W1:Y:S01]  /*1500*/  SHFL.IDX PT, R7, R14, 0x3, 0x181f ;  /* 0x00781f000e077f89 */ /* 0x00026200000e0000 */
[----:B------:R-:W-:-:S03]  /*1510*/  @!P1 LOP3.LUT R18, R18, 0xfffffff8, RZ, 0xc0, !PT ;  /* 0xfffffff812129812 */ /* 0x000fc600078ec0ff */
[----:B--2---:R-:W-:Y:S01]  /*1520*/  @!P5 IMAD.WIDE R16, R16, 0x2, R8 ;  /* 0x000000021010d825 */ /* 0x004fe200078e0208 */
[----:B-----5:R-:W-:-:S03]  /*1530*/  @!P1 SHF.R.S32.HI R10, RZ, 0x1f, R31 ;  /* 0x0000001fff0a9819 */ /* 0x020fc6000001141f */
[----:B---3--:R-:W-:Y:S01]  /*1540*/  @!P1 IMAD.WIDE R18, R18, 0x2, R2 ;  /* 0x0000000212129825 */ /* 0x008fe200078e0202 */
[----:B----4-:R-:W-:Y:S02]  /*1550*/  @!P1 LEA.HI R12, R10, R31, RZ, 0x3 ;  /* 0x0000001f0a0c9211 */ /* 0x010fe400078f18ff */
[----:B------:R-:W-:Y:S02]  /*1560*/  @!P5 LEA R10, P0, R4, R8, 0x1 ;  /* 0x00000008040ad211 */ /* 0x000fe400078008ff */
[----:B------:R-:W-:Y:S02]  /*1570*/  @!P1 LOP3.LUT R12, R12, 0xfffffff8, RZ, 0xc0, !PT ;  /* 0xfffffff80c0c9812 */ /* 0x000fe400078ec0ff */
[----:B------:R-:W-:-:S03]  /*1580*/  @!P5 LEA.HI.X R11, R4, R9, R5, 0x1, P0 ;  /* 0x00000009040bd211 */ /* 0x000fc600000f0c05 */
[----:B------:R-:W-:Y:S02]  /*1590*/  @!P1 IMAD.WIDE R12, R12, 0x2, R2 ;  /* 0x000000020c0c9825 */ /* 0x000fe400078e0202 */
[----:B------:R2:W-:Y:S02]  /*15a0*/  @!P5 LDGSTS.E.BYPASS.LTC128B.128 [R38+0x1100], [R10.64], !P6 ;  /* 0x011000000a26dfae */ /* 0x0005e4000f101d54 */
[----:B-1----:R-:W-:Y:S01]  /*15b0*/  @!P5 IMAD.WIDE R14, R0, 0x2, R8 ;  /* 0x00000002000ed825 */ /* 0x002fe200078e0208 */
[C---:B------:R-:W-:Y:S01]  /*15c0*/  @!P1 LEA R8, P0, R4.reuse, R2, 0x1 ;  /* 0x0000000204089211 */ /* 0x040fe200078008ff */
[----:B------:R1:W-:Y:S02]  /*15d0*/  @!P5 LDGSTS.E.BYPASS.LTC128B.128 [R38+0x5100], [R16.64], !P3 ;  /* 0x051000001026dfae */ /* 0x0003e4000d901d54 */
[----:B------:R-:W-:Y:S01]  /*15e0*/  IMAD R0, R23, c[0x0][0x1f0], RZ ;  /* 0x00007c0017007a24 */ /* 0x000fe200078e02ff */
[C-C-:B------:R-:W-:Y:S01]  /*15f0*/  @!P1 LEA.HI.X R9, R4.reuse, R3, R5.reuse, 0x1, P0 ;  /* 0x0000000304099211 */ /* 0x140fe200000f0c05 */
[----:B------:R3:W-:Y:S01]  /*1600*/  @!P5 LDGSTS.E.BYPASS.LTC128B.128 [R38+0x9100], [R14.64], !P4 ;  /* 0x091000000e26dfae */ /* 0x0007e2000e101d54 */
[----:B------:R-:W-:Y:S01]  /*1610*/  @!P2 LEA R2, P0, R4, R6, 0x1 ;  /* 0x000000060402a211 */ /* 0x000fe200078008ff */
[----:B------:R-:W-:Y:S01]  /*1620*/  IMAD R0, R26, c[0x0][0x1f4], R0 ;  /* 0x00007d001a007a24 */ /* 0x000fe200078e0200 */
[----:B------:R-:W-:Y:S01]  /*1630*/  ISETP.GE.AND P5, PT, R22, 0x21, PT ;  /* 0x000000211600780c */ /* 0x000fe20003fa6270 */
[----:B------:R4:W-:Y:S01]  /*1640*/  @!P1 LDGSTS.E.BYPASS.LTC128B.128 [R38+0x2100], [R8.64], !P6 ;  /* 0x0210000008269fae */ /* 0x0009e2000f101d54 */
[----:B------:R-:W-:Y:S01]  /*1650*/  @!P2 LEA.HI.X R3, R4, R7, R5, 0x1, P0 ;  /* 0x000000070403a211 */ /* 0x000fe200000f0c05 */
[----:B------:R-:W-:Y:S01]  /*1660*/  IMAD.IADD R45, R21, 0x1, R0 ;  /* 0x00000001152d7824 */ /* 0x000fe200078e0200 */
[----:B------:R-:W-:Y:S01]  /*1670*/  @!P2 SHF.R.S32.HI R5, RZ, 0x1f, R32 ;  /* 0x0000001fff05a819 */ /* 0x000fe20000011420 */
[----:B------:R5:W-:Y:S04]  /*1680*/  @!P1 LDGSTS.E.BYPASS.LTC128B.128 [R38+0x6100], [R12.64], !P3 ;  /* 0x061000000c269fae */ /* 0x000be8000d901d54 */
[----:B------:R2:W-:Y:S01]  /*1690*/  @!P1 LDGSTS.E.BYPASS.LTC128B.128 [R38+0xa100], [R18.64], !P4 ;  /* 0x0a10000012269fae */ /* 0x0005e2000e101d54 */
[----:B------:R-:W-:-:S03]  /*16a0*/  ISETP.GE.AND P1, PT, R22, 0x41, PT ;  /* 0x000000411600780c */ /* 0x000fc60003f26270 */
[----:B------:R2:W-:Y:S01]  /*16b0*/  @!P2 LDGSTS.E.BYPASS.LTC128B.128 [R38+0x3100], [R2.64], !P6 ;  /* 0x031000000226afae */ /* 0x0005e2000f101d54 */
[----:B------:R-:W-:-:S03]  /*16c0*/  ISETP.GE.AND P6, PT, R22, 0x1, PT ;  /* 0x000000011600780c */ /* 0x000fc60003fc6270 */
[----:B------:R2:W-:Y:S01]  /*16d0*/  STL.64 [R1+0x10], R44 ;  /* 0x0000102c01007387 */ /* 0x0005e20000100a00 */
[----:B-1----:R-:W-:Y:S02]  /*16e0*/  IMAD.SHL.U32 R16, R42, 0x40, RZ ;  /* 0x000000402a107824 */ /* 0x002fe400078e00ff */
[----:B---3--:R-:W-:Y:S01]  /*16f0*/  IMAD.WIDE.U32 R14, R39, 0x40, RZ ;  /* 0x00000040270e7825 */ /* 0x008fe200078e00ff */
[----:B----4-:R-:W-:-:S03]  /*1700*/  @!P2 SHF.R.S32.HI R8, RZ, 0x1f, R31 ;  /* 0x0000001fff08a819 */ /* 0x010fc6000001141f */
[----:B------:R-:W-:Y:S01]  /*1710*/  IMAD.IADD R9, R25, 0x1, R29 ;  /* 0x0000000119097824 */ /* 0x000fe200078e021d */
[----:B-----5:R-:W-:Y:S01]  /*1720*/  @!P2 LEA.HI R12, R8, R31, RZ, 0x3 ;  /* 0x0000001f080ca211 */ /* 0x020fe200078f18ff */
[----:B------:R-:W-:-:S03]  /*1730*/  IMAD.MOV.U32 R8, RZ, RZ, R24 ;  /* 0x000000ffff087224 */ /* 0x000fc600078e0018 */
[----:B------:R-:W-:Y:S01]  /*1740*/  @!P2 LOP3.LUT R12, R12, 0xfffffff8, RZ, 0xc0, !PT ;  /* 0xfffffff80c0ca812 */ /* 0x000fe200078ec0ff */
[----:B--2---:R-:W-:-:S04]  /*1750*/  IMAD.WIDE.U32 R18, R26, c[0x0][0x218], R8 ;  /* 0x000086001a127a25 */ /* 0x004fc800078e0008 */
[----:B------:R-:W-:Y:S01]  /*1760*/  IMAD.WIDE.U32 R2, R34, UR8, R44 ;  /* 0x0000000822027c25 */ /* 0x000fe2000f8e002c */
[----:B------:R1:W-:Y:S03]  /*1770*/  STL.64 [R1+0x20], R18 ;  /* 0x0000201201007387 */ /* 0x0003e60000100a00 */
[----:B------:R-:W-:Y:S01]  /*1780*/  @!P2 IMAD.WIDE R12, R12, 0x2, R6 ;  /* 0x000000020c0ca825 */ /* 0x000fe200078e0206 */
[----:B------:R-:W-:Y:S01]  /*1790*/  IADD3 R0, R3, UR12, RZ ;  /* 0x0000000c03007c10 */ /* 0x000fe2000fffe0ff */
[----:B------:R-:W-:Y:S01]  /*17a0*/  UIMAD UR12, UR7, UR8, URZ ;  /* 0x00000008070c72a4 */ /* 0x000fe2000f8e023f */
[C---:B------:R-:W-:Y:S01]  /*17b0*/  @P6 LEA R10, P0, R2.reuse, c[0x0][0x1c8], 0x1 ;  /* 0x00007200020a6a11 */ /* 0x040fe200078008ff */
[----:B------:R-:W-:Y:S01]  /*17c0*/  IMAD.MOV.U32 R40, RZ, RZ, R18 ;  /* 0x000000ffff287224 */ /* 0x000fe200078e0012 */
[----:B------:R-:W-:Y:S01]  /*17d0*/  @!P2 LEA.HI R3, R5, R32, RZ, 0x3 ;  /* 0x000000200503a211 */ /* 0x000fe200078f18ff */
[----:B------:R2:W-:Y:S01]  /*17e0*/  @!P2 LDGSTS.E.BYPASS.LTC128B.128 [R38+0x7100], [R12.64], !P3 ;  /* 0x071000000c26afae */ /* 0x0005e2000d901d54 */
[----:B------:R-:W-:Y:S01]  /*17f0*/  @P6 LEA.HI.X R11, R2, c[0x0][0x1cc], R0, 0x1, P0 ;  /* 0x00007300020b6a11 */ /* 0x000fe200000f0c00 */
[----:B------:R-:W-:Y:S01]  /*1800*/  UIMAD UR12, UR9, UR14, UR12 ;  /* 0x0000000e090c72a4 */ /* 0x000fe2000f8e020c */
[----:B------:R-:W-:-:S02]  /*1810*/  @P5 LEA R5, P0, R39, R2, 0x5 ;  /* 0x0000000227055211 */ /* 0x000fc400078028ff */
[----:B------:R-:W-:Y:S02]  /*1820*/  @!P2 LOP3.LUT R3, R3, 0xfffffff8, RZ, 0xc0, !PT ;  /* 0xfffffff80303a812 */ /* 0x000fe400078ec0ff */
[----:B------:R-:W-:Y:S02]  /*1830*/  @P5 LEA.HI.X R17, R39, R0, R42, 0x5, P0 ;  /* 0x0000000027115211 */ /* 0x000fe400000f2c2a */
[----:B------:R-:W-:Y:S01]  /*1840*/  @P1 IADD3 R14, P0, R2, R14, RZ ;  /* 0x0000000e020e1210 */ /* 0x000fe20007f1e0ff */
[----:B------:R-:W-:Y:S01]  /*1850*/  @!P2 IMAD.WIDE R2, R3, 0x2, R6 ;  /* 0x000000020302a825 */ /* 0x000fe200078e0206 */
[----:B------:R-:W-:Y:S02]  /*1860*/  ISETP.GE.AND P3, PT, R31, c[0x0][0x1d4], PT ;  /* 0x000075001f007a0c */ /* 0x000fe40003f66270 */
[----:B------:R-:W-:Y:S01]  /*1870*/  @P1 IADD3.X R16, R0, R15, R16, P0, !PT ;  /* 0x0000000f00101210 */ /* 0x000fe200007fe410 */
[----:B------:R-:W-:Y:S01]  /*1880*/  IMAD R7, R23, c[0x0][0x218], RZ ;  /* 0x0000860017077a24 */ /* 0x000fe200078e02ff */
[----:B------:R3:W-:Y:S01]  /*1890*/  @!P2 LDGSTS.E.BYPASS.LTC128B.128 [R38+0xb100], [R2.64], !P4 ;  /* 0x0b1000000226afae */ /* 0x0007e2000e101d54 */
[----:B------:R-:W-:Y:S01]  /*18a0*/  ISETP.GE.AND P4, PT, R4, c[0x0][0x1d4], PT ;  /* 0x0000750004007a0c */ /* 0x000fe20003f86270 */
[----:B------:R-:W-:Y:S01]  /*18b0*/  IMAD.SHL.U32 R0, R27, 0x40, RZ ;  /* 0x000000401b007824 */ /* 0x000fe200078e00ff */
[----:B------:R-:W-:Y:S01]  /*18c0*/  ISETP.GE.AND P2, PT, R32, c[0x0][0x1d4], PT ;  /* 0x0000750020007a0c */ /* 0x000fe20003f46270 */
[----:B------:R-:W-:Y:S01]  /*18d0*/  IMAD R15, R26, c[0x0][0x21c], R7 ;  /* 0x000087001a0f7a24 */ /* 0x000fe200078e0207 */
[----:B------:R-:W-:Y:S01]  /*18e0*/  @P5 LEA R6, P0, R5, c[0x0][0x1c8], 0x1 ;  /* 0x0000720005065a11 */ /* 0x000fe200078008ff */
[----:B------:R-:W0:Y:S01]  /*18f0*/  LDGDEPBAR ;  /* 0x00000000000079af */ /* 0x000e220000000000 */
[----:B------:R-:W-:Y:S01]  /*1900*/  LOP3.LUT R0, R0, 0x1c0, RZ, 0xc0, !PT ;  /* 0x000001c000007812 */ /* 0x000fe200078ec0ff */
[----:B------:R-:W-:Y:S01]  /*1910*/  IMAD.IADD R41, R19, 0x1, R15 ;  /* 0x0000000113297824 */ /* 0x000fe200078e020f */
[----:B------:R-:W-:Y:S01]  /*1920*/  @P5 LEA.HI.X R7, R5, c[0x0][0x1cc], R17, 0x1, P0 ;  /* 0x0000730005075a11 */ /* 0x000fe200000f0c11 */
[----:B------:R-:W-:-:S02]  /*1930*/  IMAD.SHL.U32 R5, R33, 0x8, RZ ;  /* 0x0000000821057824 */ /* 0x000fc400078e00ff */
[----:B------:R-:W-:Y:S01]  /*1940*/  IMAD.WIDE.U32 R8, R36, UR8, R40 ;  /* 0x0000000824087c25 */ /* 0x000fe2000f8e0028 */
[----:B------:R-:W-:Y:S01]  /*1950*/  UMOV UR8, 0x6 ;  /* 0x0000000600087882 */ /* 0x000fe20000000000 */
[----:B------:R4:W-:Y:S01]  /*1960*/  @P6 LDGSTS.E.BYPASS.LTC128B.128 [R38+0x12100], [R10.64], !P4 ;  /* 0x121000000a266fae */ /* 0x0009e2000e101d54 */
[----:B------:R-:W-:-:S03]  /*1970*/  USHF.L.U64.HI UR11, UR10, UR8, UR11 ;  /* 0x000000080a0b7299 */ /* 0x000fc6000801020b */
[----:B------:R4:W-:Y:S04]  /*1980*/  @P6 LDGSTS.E.BYPASS.LTC128B.128 [R38+0x15100], [R10.64+0x80], !P3 ;  /* 0x151000800a266fae */ /* 0x0009e8000d901d54 */
[----:B------:R4:W-:Y:S01]  /*1990*/  @P6 LDGSTS.E.BYPASS.LTC128B.128 [R38+0x18100], [R10.64+0x100], !P2 ;  /* 0x181001000a266fae */ /* 0x0009e2000d101d54 */
[----:B------:R-:W-:Y:S01]  /*19a0*/  ISETP.GE.AND P6, PT, R4, c[0x0][0x1d4], PT ;  /* 0x0000750004007a0c */ /* 0x000fe20003fc6270 */
[----:B------:R-:W-:Y:S02]  /*19b0*/  IMAD.MOV.U32 R4, RZ, RZ, 0x10 ;  /* 0x00000010ff047424 */ /* 0x000fe400078e00ff */
[----:B------:R5:W-:Y:S01]  /*19c0*/  @P5 LDGSTS.E.BYPASS.LTC128B.128 [R38+0x13100], [R6.64], !P4 ;  /* 0x1310000006265fae */ /* 0x000be2000e101d54 */
[----:B---3--:R-:W-:-:S03]  /*19d0*/  @P1 LEA R2, P0, R14, c[0x0][0x1c8], 0x1 ;  /* 0x000072000e021a11 */ /* 0x008fc600078008ff */
[----:B------:R5:W-:Y:S01]  /*19e0*/  @P5 LDGSTS.E.BYPASS.LTC128B.128 [R38+0x16100], [R6.64+0x80], !P3 ;  /* 0x1610008006265fae */ /* 0x000be2000d901d54 */
[----:B------:R-:W-:Y:S01]  /*19f0*/  @P1 LEA.HI.X R3, R14, c[0x0][0x1cc], R16, 0x1, P0 ;  /* 0x000073000e031a11 */ /* 0x000fe200000f0c10 */
[----:B------:R-:W-:Y:S02]  /*1a00*/  IMAD.MOV.U32 R14, RZ, RZ, 0x20 ;  /* 0x00000020ff0e7424 */ /* 0x000fe400078e00ff */
[----:B------:R5:W-:Y:S01]  /*1a10*/  @P5 LDGSTS.E.BYPASS.LTC128B.128 [R38+0x19100], [R6.64+0x100], !P2 ;  /* 0x1910010006265fae */ /* 0x000be2000d101d54 */
[----:B------:R-:W-:-:S03]  /*1a20*/  ISETP.GE.AND P5, PT, R31, c[0x0][0x1d4], PT ;  /* 0x000075001f007a0c */ /* 0x000fc60003fa6270 */
[----:B------:R3:W-:Y:S04]  /*1a30*/  @P1 LDGSTS.E.BYPASS.LTC128B.128 [R38+0x14100], [R2.64], !P4 ;  /* 0x1410000002261fae */ /* 0x0007e8000e101d54 */
[----:B------:R3:W-:Y:S04]  /*1a40*/  @P1 LDGSTS.E.BYPASS.LTC128B.128 [R38+0x17100], [R2.64+0x80], !P3 ;  /* 0x1710008002261fae */ /* 0x0007e8000d901d54 */
[----:B------:R3:W-:Y:S01]  /*1a50*/  @P1 LDGSTS.E.BYPASS.LTC128B.128 [R38+0x1a100], [R2.64+0x100], !P2 ;  /* 0x1a10010002261fae */ /* 0x0007e2000d101d54 */
[----:B----4-:R-:W-:-:S03]  /*1a60*/  LOP3.LUT R11, R0, 0x8, R5, 0xf8, !PT ;  /* 0x00000008000b7812 */ /* 0x010fc600078ef805 */
[----:B------:R-:W0:Y:S01]  /*1a70*/  LDGDEPBAR ;  /* 0x00000000000079af */ /* 0x000e220000000000 */
[----:B------:R-:W-:Y:S02]  /*1a80*/  SHF.R.U32.HI R5, RZ, 0x3, R0 ;  /* 0x00000003ff057819 */ /* 0x000fe40000011600 */
[----:B------:R-:W-:Y:S01]  /*1a90*/  IADD3 R0, R9, UR12, RZ ;  /* 0x0000000c09007c10 */ /* 0x000fe2000fffe0ff */
[----:B------:R-:W-:Y:S01]  /*1aa0*/  USHF.L.U32 UR12, UR10, 0x6, URZ ;  /* 0x000000060a0c7899 */ /* 0x000fe2000800063f */
[C---:B------:R-:W-:Y:S01]  /*1ab0*/  LEA R10, P0, R8.reuse, c[0x0][0x1f8], 0x1 ;  /* 0x00007e00080a7a11 */ /* 0x040fe200078008ff */
[----:B------:R1:W-:Y:S01]  /*1ac0*/  STL.64 [R1+0x18], R40 ;  /* 0x0000182801007387 */ /* 0x0003e20000100a00 */
[----:B------:R-:W-:Y:S02]  /*1ad0*/  LOP3.LUT R5, R11, R5, RZ, 0x3c, !PT ;  /* 0x000000050b057212 */ /* 0x000fe400078e3cff */
[----:B------:R-:W-:Y:S01]  /*1ae0*/  LEA.HI.X R11, R8, c[0x0][0x1fc], R0, 0x1, P0 ;  /* 0x00007f00080b7a11 */ /* 0x000fe200000f0c00 */
[----:B------:R-:W-:-:S05]  /*1af0*/  IMAD.U32 R0, RZ, RZ, UR12 ;  /* 0x0000000cff007e24 */ /* 0x000fca000f8e00ff */
[----:B--2---:R-:W-:-:S04]  /*1b00*/  IADD3 R12, P1, P0, R0, 0x80, R10 ;  /* 0x00000080000c7810 */ /* 0x004fc8000783e00a */
[----:B------:R-:W-:Y:S02]  /*1b10*/  IADD3.X R13, RZ, UR11, R11, P1, P0 ;  /* 0x0000000bff0d7c10 */ /* 0x000fe40008fe040b */
[----:B------:R-:W-:Y:S01]  /*1b20*/  IADD3 R8, P1, P0, R0, 0x100, R10 ;  /* 0x0000010000087810 */ /* 0x000fe2000783e00a */
[----:B------:R-:W-:Y:S02]  /*1b30*/  IMAD.SHL.U32 R0, R112, 0x20, RZ ;  /* 0x0000002070007824 */ /* 0x000fe400078e00ff */
[----:B---3--:R-:W-:Y:S01]  /*1b40*/  IMAD.SHL.U32 R2, R30, 0x40, RZ ;  /* 0x000000401e027824 */ /* 0x008fe200078e00ff */
[----:B------:R-:W-:-:S04]  /*1b50*/  DEPBAR.LE SB0, 0x1 ;  /* 0x000080400000791a */ /* 0x000fc80000000000 */
[----:B------:R-:W-:Y:S02]  /*1b60*/  LOP3.LUT R2, R5, 0xfffffe00, R2, 0xf8, !PT ;  /* 0xfffffe0005027812 */ /* 0x000fe400078ef802 */
[----:B------:R-:W-:Y:S02]  /*1b70*/  LOP3.LUT R3, R0, 0x7ffffc00, RZ, 0xc0, !PT ;  /* 0x7ffffc0000037812 */ /* 0x000fe400078ec0ff */
[----:B------:R-:W-:Y:S01]  /*1b80*/  IADD3.X R9, RZ, UR11, R11, P1, P0 ;  /* 0x0000000bff097c10 */ /* 0x000fe20008fe040b */
[----:B------:R-:W-:Y:S01]  /*1b90*/  BAR.SYNC.DEFER_BLOCKING 0x0 ;  /* 0x0000000000007b1d */ /* 0x000fe20000010000 */
[----:B------:R-:W-:Y:S01]  /*1ba0*/  LOP3.LUT P0, RZ, R27, 0x2, RZ, 0xc0, !PT ;  /* 0x000000021bff7812 */ /* 0x000fe2000780c0ff */
[----:B------:R-:W-:Y:S01]  /*1bb0*/  IMAD.IADD R3, R2, 0x1, R3 ;  /* 0x0000000102037824 */ /* 0x000fe200078e0203 */
[----:B-----5:R-:W-:Y:S02]  /*1bc0*/  IADD3 R6, P1, R10, UR12, RZ ;  /* 0x0000000c0a067c10 */ /* 0x020fe4000ff3e0ff */
[----:B------:R-:W-:Y:S01]  /*1bd0*/  SEL R0, R4, 0xfffffff0, !P0 ;  /* 0xfffffff004007807 */ /* 0x000fe20004000000 */
[----:B------:R-:W-:Y:S01]  /*1be0*/  IMAD.SHL.U32 R220, R3, 0x2, RZ ;  /* 0x0000000203dc7824 */ /* 0x000fe200078e00ff */
[----:B------:R-:W-:-:S02]  /*1bf0*/  IADD3.X R7, R11, UR11, RZ, P1, !PT ;  /* 0x0000000b0b077c10 */ /* 0x000fc40008ffe4ff */
[----:B------:R-:W-:Y:S01]  /*1c00*/  LOP3.LUT P1, RZ, R27, 0x4, RZ, 0xc0, !PT ;  /* 0x000000041bff7812 */ /* 0x000fe2000782c0ff */
[----:B------:R-:W-:Y:S01]  /*1c10*/  IMAD.SHL.U32 R239, R0, 0x2, RZ ;  /* 0x0000000200ef7824 */ /* 0x000fe200078e00ff */
[----:B------:R-:W-:Y:S01]  /*1c20*/  LEA R228, R3, 0x100, 0x1 ;  /* 0x0000010003e47811 */ /* 0x000fe200078e08ff */
[----:B------:R-:W-:Y:S01]  /*1c30*/  IMAD.SHL.U32 R3, R28, 0x40, RZ ;  /* 0x000000401c037824 */ /* 0x000fe200078e00ff */
[----:B------:R-:W-:Y:S02]  /*1c40*/  SEL R0, R14, 0xffffffe0, !P1 ;  /* 0xffffffe00e007807 */ /* 0x000fe40004800000 */
[----:B------:R-:W-:Y:S01]  /*1c50*/  IADD3 R4, P0, R6, UR12, RZ ;  /* 0x0000000c06047c10 */ /* 0x000fe2000ff1e0ff */
[----:B------:R-:W-:Y:S01]  /*1c60*/  IMAD.IADD R224, R228, 0x1, R239 ;  /* 0x00000001e4e07824 */ /* 0x000fe200078e02ef */
[----:B------:R-:W-:Y:S01]  /*1c70*/  ISETP.LT.OR P1, PT, R22, 0x1, P5 ;  /* 0x000000011600780c */ /* 0x000fe20002f21670 */
[C---:B------:R-:W-:Y:S01]  /*1c80*/  IMAD R228, R0.reuse, 0x2, R228 ;  /* 0x0000000200e47824 */ /* 0x040fe200078e02e4 */
[----:B------:R-:W-:Y:S01]  /*1c90*/  IADD3.X R5, R7, UR11, RZ, P0, !PT ;  /* 0x0000000b07057c10 */ /* 0x000fe200087fe4ff */
[----:B------:R-:W-:Y:S01]  /*1ca0*/  IMAD R232, R0, 0x2, R224 ;  /* 0x0000000200e87824 */ /* 0x000fe200078e02e0 */
[----:B------:R-:W-:-:S02]  /*1cb0*/  ISETP.LT.OR P0, PT, R22, 0x1, P6 ;  /* 0x000000011600780c */ /* 0x000fc40003701670 */
[----:B------:R-:W-:Y:S01]  /*1cc0*/  LOP3.LUT R3, R3, 0x1c0, RZ, 0xc0, !PT ;  /* 0x000001c003037812 */ /* 0x000fe200078ec0ff */
[----:B------:R1:W2:Y:S03]  /*1cd0*/  LDSM.16.M88.4 R152, [R220+0x100] ;  /* 0x00010000dc98783b */ /* 0x0002a60000000200 */
[----:B------:R-:W-:Y:S01]  /*1ce0*/  SHF.R.U32.HI R236, RZ, 0x3, R3 ;  /* 0x00000003ffec7819 */ /* 0x000fe20000011603 */
[----:B------:R1:W3:Y:S04]  /*1cf0*/  LDSM.16.M88.4 R196, [R220+0x4100] ;  /* 0x00410000dcc4783b */ /* 0x0002e80000000200 */
        /* <DEDUP_REMOVED lines=27> */
[----:B------:R1:W-:Y:S01]  /*1eb0*/  LDGSTS.E.BYPASS.LTC128B.128 [R38+0x7100], [R8.64], !P1 ;  /* 0x0710000008267fae */ /* 0x0003e2000c901d54 */
[----:B------:R-:W-:-:S03]  /*1ec0*/  LOP3.LUT P1, RZ, R28, 0x4, RZ, 0xc0, !PT ;  /* 0x000000041cff7812 */ /* 0x000fc6000782c0ff */
[----:B------:R5:W-:Y:S04]  /*1ed0*/  LDGSTS.E.BYPASS.LTC128B.128 [R38+0x2100], [R4.64], !P6 ;  /* 0x0210000004267fae */ /* 0x000be8000f101d54 */
[----:B------:R5:W-:Y:S01]  /*1ee0*/  LDGSTS.E.BYPASS.LTC128B.128 [R38+0x5100], [R4.64+0x80], !P5 ;  /* 0x0510008004267fae */ /* 0x000be2000e901d54 */
[----:B------:R-:W-:-:S03]  /*1ef0*/  PLOP3.LUT P5, PT, PT, PT, UP0, 0x40, 0x0 ;  /* 0x000000000000781c */ /* 0x000fc60003fae808 */
[----:B------:R5:W-:Y:S01]  /*1f00*/  LDGSTS.E.BYPASS.LTC128B.128 [R38+0x8100], [R4.64+0x100], !P0 ;  /* 0x0810010004267fae */ /* 0x000be2000c101d54 */
[----:B------:R-:W-:-:S03]  /*1f10*/  LOP3.LUT P0, RZ, R28, 0x2, RZ, 0xc0, !PT ;  /* 0x000000021cff7812 */ /* 0x000fc6000780c0ff */
[----:B------:R-:W0:Y:S01]  /*1f20*/  LDGDEPBAR ;  /* 0x00000000000079af */ /* 0x000e220000000000 */
[----:B-----5:R-:W-:-:S04]  /*1f30*/  LOP3.LUT R4, R3, 0x8, R35, 0xf8, !PT ;  /* 0x0000000803047812 */ /* 0x020fc800078ef823 */
[----:B------:R-:W-:-:S05]  /*1f40*/  LOP3.LUT R236, R4, R236, RZ, 0x3c, !PT ;  /* 0x000000ec04ec7212 */ /* 0x000fca00078e3cff */
        /* <DEDUP_REMOVED lines=29> */
.L_x_660:
        /* <DEDUP_REMOVED lines=50> */
.L_x_661:
[----:B--23--:R-:W-:Y:S01]  /*2440*/  IMAD.MOV.U32 R3, RZ, RZ, 0x40 ;  /* 0x00000040ff037424 */ /* 0x00cfe200078e00ff */
[----:B------:R-:W-:Y:S01]  /*2450*/  HMMA.16816.F32.BF16 R8, R152, R16, RZ ;  /* 0x000000109808723c */ /* 0x000fe200000418ff */
[----:B------:R-:W-:Y:S01]  /*2460*/  UIADD3 UR4, UR6, UR4, URZ ;  /* 0x0000000406047290 */ /* 0x000fe2000fffe03f */
[----:B------:R-:W0:Y:S01]  /*2470*/  LDGDEPBAR ;  /* 0x00000000000079af */ /* 0x000e220000000000 */
[----:B------:R-:W-:Y:S01]  /*2480*/  UISETP.GE.AND UP1, UPT, UR6, 0xc1, UPT ;  /* 0x000000c10600788c */ /* 0x000fe2000bf26270 */
[----:B------:R-:W-:-:S04]  /*2490*/  SEL R238, R3, 0xffffffc0, !P1 ;  /* 0xffffffc003ee7807 */ /* 0x000fc80004800000 */
[----:B----4-:R-:W-:Y:S01]  /*24a0*/  HMMA.16816.F32.BF16 R28, R152, R24, RZ ;  /* 0x00000018981c723c */ /* 0x010fe200000418ff */
[----:B------:R-:W-:Y:S01]  /*24b0*/  IMAD.IADD R5, R236, 0x1, R238 ;  /* 0x00000001ec057824 */ /* 0x000fe200078e02ee */
[----:B------:R-:W-:-:S04]  /*24c0*/  IADD3 R3, R238, R4, RZ ;  /* 0x00000004ee037210 */ /* 0x000fc80007ffe0ff */
[----:B------:R-:W2:Y:S02]  /*24d0*/  LDSM.16.M88.4 R88, [R5+0x12100] ;  /* 0x012100000558783b */ /* 0x000ea40000000200 */
[C---:B------:R-:W-:Y:S02]  /*24e0*/  HMMA.16816.F32.BF16 R48, R152.reuse, R18, RZ ;  /* 0x000000129830723c */ /* 0x040fe400000418ff */
[----:B------:R-:W3:Y:S04]  /*24f0*/  LDSM.16.M88.4 R92, [R5+0x12900] ;  /* 0x01290000055c783b */ /* 0x000ee80000000200 */
[----:B------:R-:W-:Y:S02]  /*2500*/  LDSM.16.M88.4 R104, [R3+0x14900] ;  /* 0x014900000368783b */ /* 0x000fe40000000200 */
[C---:B------:R-:W-:Y:S02]  /*2510*/  HMMA.16816.F32.BF16 R40, R152.reuse, R20, RZ ;  /* 0x000000149828723c */ /* 0x040fe400000418ff */
[----:B------:R-:W-:Y:S06]  /*2520*/  LDSM.16.M88.4 R108, [R5+0x17900] ;  /* 0x01790000056c783b */ /* 0x000fec0000000200 */
[C---:B------:R-:W-:Y:S08]  /*2530*/  HMMA.16816.F32.BF16 R36, R152.reuse, R22, RZ ;  /* 0x000000169824723c */ /* 0x040ff000000418ff */
[C---:B------:R-:W-:Y:S08]  /*2540*/  HMMA.16816.F32.BF16 R24, R152.reuse, R26, RZ ;  /* 0x0000001a9818723c */ /* 0x040ff000000418ff */
[C---:B-1----:R-:W-:Y:S08]  /*2550*/  HMMA.16816.F32.BF16 R20, R152.reuse, R32, RZ ;  /* 0x000000209814723c */ /* 0x042ff000000418ff */
[----:B------:R-:W-:Y:S08]  /*2560*/  HMMA.16816.F32.BF16 R16, R152, R34, RZ ;  /* 0x000000229810723c */ /* 0x000ff000000418ff */
[----:B------:R-:W-:Y:S08]  /*2570*/  HMMA.16816.F32.BF16 R96, R156, R44, R8 ;  /* 0x0000002c9c60723c */ /* 0x000ff00000041808 */
[C---:B------:R-:W-:Y:S08]  /*2580*/  HMMA.16816.F32.BF16 R12, R152.reuse, R52, RZ ;  /* 0x00000034980c723c */ /* 0x040ff000000418ff */
[C---:B------:R-:W-:Y:S08]  /*2590*/  HMMA.16816.F32.BF16 R8, R152.reuse, R54, RZ ;  /* 0x000000369808723c */ /* 0x040ff000000418ff */
[C---:B------:R-:W-:Y:S08]  /*25a0*/  HMMA.16816.F32.BF16 R68, R152.reuse, R58, RZ ;  /* 0x0000003a9844723c */ /* 0x040ff000000418ff */
[----:B------:R-:W-:Y:S08]  /*25b0*/  HMMA.16816.F32.BF16 R32, R152, R56, RZ ;  /* 0x000000389820723c */ /* 0x000ff000000418ff */
[C---:B------:R-:W-:Y:S08]  /*25c0*/  HMMA.16816.F32.BF16 R76, R156.reuse, R46, R48 ;  /* 0x0000002e9c4c723c */ /* 0x040ff00000041830 */
[C---:B------:R-:W-:Y:S01]  /*25d0*/  HMMA.16816.F32.BF16 R52, R156.reuse, R74, R24 ;  /* 0x0000004a9c34723c */ /* 0x040fe20000041818 */
[----:B------:R-:W1:Y:S07]  /*25e0*/  LDSM.16.M88.4 R24, [R5+0x13100] ;  /* 0x013100000518783b */ /* 0x000e6e0000000200 */
[C---:B------:R-:W-:Y:S01]  /*25f0*/  HMMA.16816.F32.BF16 R48, R156.reuse, R80, R20 ;  /* 0x000000509c30723c */ /* 0x040fe20000041814 */
[----:B------:R-:W4:Y:S07]  /*2600*/  LDSM.16.M88.4 R20, [R5+0x13900] ;  /* 0x013900000514783b */ /* 0x000f2e0000000200 */
[C---:B------:R-:W-:Y:S01]  /*2610*/  HMMA.16816.F32.BF16 R44, R156.reuse, R82, R16 ;  /* 0x000000529c2c723c */ /* 0x040fe20000041810 */
[----:B------:R-:W5:Y:S04]  /*2620*/  LDSM.16.M88.4 R16, [R5+0x14100] ;  /* 0x014100000510783b */ /* 0x000f680000000200 */
[----:B------:R-:W-:Y:S03]  /*2630*/  LDSM.16.M88.4 R80, [R3+0x12900] ;  /* 0x012900000350783b */ /* 0x000fe60000000200 */
[C---:B------:R-:W-:Y:S01]  /*2640*/  HMMA.16816.F32.BF16 R56, R156.reuse, R72, R28 ;  /* 0x000000489c38723c */ /* 0x040fe2000004181c */
[----:B------:R-:W1:Y:S07]  /*2650*/  LDSM.16.M88.4 R28, [R5+0x14900] ;  /* 0x01490000051c783b */ /* 0x000e6e0000000200 */
[C---:B------:R-:W-:Y:S08]  /*2660*/  HMMA.16816.F32.BF16 R64, R156.reuse, R60, R40 ;  /* 0x0000003c9c40723c */ /* 0x040ff00000041828 */
[C---:B------:R-:W-:Y:S08]  /*2670*/  HMMA.16816.F32.BF16 R60, R156.reuse, R62, R36 ;  /* 0x0000003e9c3c723c */ /* 0x040ff00000041824 */
[C---:B------:R-:W-:Y:S08]  /*2680*/  HMMA.16816.F32.BF16 R40, R156.reuse, R84, R12 ;  /* 0x000000549c28723c */ /* 0x040ff0000004180c */
[C---:B------:R-:W-:Y:S01]  /*2690*/  HMMA.16816.F32.BF16 R12, R156.reuse, R86, R8 ;  /* 0x000000569c0c723c */ /* 0x040fe20000041808 */
[----:B------:R-:W1:Y:S07]  /*26a0*/  LDSM.16.M88.4 R84, [R3+0x12100] ;  /* 0x012100000354783b */ /* 0x000e6e0000000200 */
[C---:B------:R-:W-:Y:S08]  /*26b0*/  HMMA.16816.F32.BF16 R36, R156.reuse, R102, R68 ;  /* 0x000000669c24723c */ /* 0x040ff00000041844 */
[----:B------:R-:W-:Y:S01]  /*26c0*/  HMMA.16816.F32.BF16 R8, R156, R100, R32 ;  /* 0x000000649c08723c */ /* 0x000fe20000041820 */
[----:B------:R-:W-:Y:S07]  /*26d0*/  LDSM.16.M88.4 R100, [R3+0x14100] ;  /* 0x014100000364783b */ /* 0x000fee0000000200 */
[C---:B--2---:R-:W-:Y:S01]  /*26e0*/  HMMA.16816.F32.BF16 R68, R184.reuse, R88, R96 ;  /* 0x00000058b844723c */ /* 0x044fe20000041860 */
[----:B------:R-:W-:Y:S07]  /*26f0*/  LDSM.16.M88.4 R96, [R3+0x13900] ;  /* 0x013900000360783b */ /* 0x000fee0000000200 */
[C---:B------:R-:W-:Y:S01]  /*2700*/  HMMA.16816.F32.BF16 R72, R184.reuse, R90, R76 ;  /* 0x0000005ab848723c */ /* 0x040fe2000004184c */
[----:B------:R-:W2:Y:S07]  /*2710*/  LDSM.16.M88.4 R88, [R3+0x13100] ;  /* 0x013100000358783b */ /* 0x000eae0000000200 */
[C---:B---3--:R-:W-:Y:S08]  /*2720*/  HMMA.16816.F32.BF16 R64, R184.reuse, R92, R64 ;  /* 0x0000005cb840723c */ /* 0x048ff00000041840 */
[C---:B-1----:R-:W-:Y:S08]  /*2730*/  HMMA.16816.F32.BF16 R52, R184.reuse, R26, R52 ;  /* 0x0000001ab834723c */ /* 0x042ff00000041834 */
[C---:B------:R-:W-:Y:S01]  /*2740*/  HMMA.16816.F32.BF16 R60, R184.reuse, R94, R60 ;  /* 0x0000005eb83c723c */ /* 0x040fe2000004183c */
[----:B------:R-:W-:Y:S07]  /*2750*/  LDSM.16.M88.4 R92, [R236+0x15900] ;  /* 0x01590000ec5c783b */ /* 0x000fee0000000200 */
[C---:B----4-:R-:W-:Y:S08]  /*2760*/  HMMA.16816.F32.BF16 R44, R184.reuse, R22, R44 ;  /* 0x00000016b82c723c */ /* 0x050ff0000004182c */
[C---:B------:R-:W-:Y:S08]  /*2770*/  HMMA.16816.F32.BF16 R56, R184.reuse, R24, R56 ;  /* 0x00000018b838723c */ /* 0x040ff00000041838 */
[C---:B------:R-:W-:Y:S08]  /*2780*/  HMMA.16816.F32.BF16 R48, R184.reuse, R20, R48 ;  /* 0x00000014b830723c */ /* 0x040ff00000041830 */
[C---:B-----5:R-:W-:Y:S08]  /*2790*/  HMMA.16816.F32.BF16 R40, R184.reuse, R16, R40 ;  /* 0x00000010b828723c */ /* 0x060ff00000041828 */
[C---:B------:R-:W-:Y:S01]  /*27a0*/  HMMA.16816.F32.BF16 R32, R184.reuse, R18, R12 ;  /* 0x00000012b820723c */ /* 0x040fe2000004180c */
[----:B------:R-:W1:Y:S07]  /*27b0*/  LDSM.16.M88.4 R16, [R236+0x15100] ;  /* 0x01510000ec10783b */ /* 0x000e6e0000000200 */
[C---:B------:R-:W-:Y:S08]  /*27c0*/  HMMA.16816.F32.BF16 R24, R184.reuse, R28, R8 ;  /* 0x0000001cb818723c */ /* 0x040ff00000041808 */
[----:B------:R-:W-:Y:S01]  /*27d0*/  HMMA.16816.F32.BF16 R20, R184, R30, R36 ;  /* 0x0000001eb814723c */ /* 0x000fe20000041824 */
[----:B------:R-:W-:Y:S07]  /*27e0*/  LDSM.16.M88.4 R28, [R236+0x17900] ;  /* 0x01790000ec1c783b */ /* 0x000fee0000000200 */
[C---:B------:R-:W-:Y:S08]  /*27f0*/  HMMA.16816.F32.BF16 R12, R192.reuse, R84, R68 ;  /* 0x00000054c00c723c */ /* 0x040ff00000041844 */
[C---:B------:R-:W-:Y:S08]  /*2800*/  HMMA.16816.F32.BF16 R8, R192.reuse, R86, R72 ;  /* 0x00000056c008723c */ /* 0x040ff00000041848 */
[C---:B------:R-:W-:Y:S08]  /*2810*/  HMMA.16816.F32.BF16 R76, R192.reuse, R80, R64 ;  /* 0x00000050c04c723c */ /* 0x040ff00000041840 */
[C---:B--2---:R-:W-:Y:S01]  /*2820*/  HMMA.16816.F32.BF16 R72, R192.reuse, R90, R52 ;  /* 0x0000005ac048723c */ /* 0x044fe20000041834 */
[----:B------:R-:W2:Y:S07]  /*2830*/  LDSM.16.M88.4 R52, [R236+0x16100] ;  /* 0x01610000ec34783b */ /* 0x000eae0000000200 */
[C---:B------:R-:W-:Y:S08]  /*2840*/  HMMA.16816.F32.BF16 R84, R192.reuse, R82, R60 ;  /* 0x00000052c054723c */ /* 0x040ff0000004183c */
[C---:B------:R-:W-:Y:S01]  /*2850*/  HMMA.16816.F32.BF16 R64, R192.reuse, R98, R44 ;  /* 0x00000062c040723c */ /* 0x040fe2000004182c */
[----:B------:R-:W3:Y:S07]  /*2860*/  LDSM.16.M88.4 R44, [R236+0x16900] ;  /* 0x01690000ec2c783b */ /* 0x000eee0000000200 */
[C---:B------:R-:W-:Y:S01]  /*2870*/  HMMA.16816.F32.BF16 R80, R192.reuse, R88, R56 ;  /* 0x00000058c050723c */ /* 0x040fe20000041838 */
[----:B------:R-:W-:Y:S07]  /*2880*/  LDSM.16.M88.4 R88, [R4+0x16100] ;  /* 0x016100000458783b */ /* 0x000fee0000000200 */
[C---:B------:R-:W-:Y:S01]  /*2890*/  HMMA.16816.F32.BF16 R68, R192.reuse, R96, R48 ;  /* 0x00000060c044723c */ /* 0x040fe20000041830 */
[----:B------:R-:W-:Y:S07]  /*28a0*/  LDSM.16.M88.4 R96, [R4+0x17900] ;  /* 0x017900000460783b */ /* 0x000fee0000000200 */
[C---:B------:R-:W-:Y:S01]  /*28b0*/  HMMA.16816.F32.BF16 R56, R192.reuse, R102, R32 ;  /* 0x00000066c038723c */ /* 0x040fe20000041820 */
[----:B------:R-:W4:Y:S07]  /*28c0*/  LDSM.16.M88.4 R32, [R236+0x17100] ;  /* 0x01710000ec20783b */ /* 0x000f2e0000000200 */
[C---:B------:R-:W-:Y:S01]  /*28d0*/  HMMA.16816.F32.BF16 R60, R192.reuse, R100, R40 ;  /* 0x00000064c03c723c */ /* 0x040fe20000041828 */
[----:B------:R-:W-:Y:S07]  /*28e0*/  LDSM.16.M88.4 R100, [R5+0x17100] ;  /* 0x017100000564783b */ /* 0x000fee0000000200 */
[C---:B------:R-:W-:Y:S01]  /*28f0*/  HMMA.16816.F32.BF16 R48, R192.reuse, R104, R24 ;  /* 0x00000068c030723c */ /* 0x040fe20000041818 */
[----:B------:R-:W5:Y:S07]  /*2900*/  LDSM.16.M88.4 R24, [R4+0x15100] ;  /* 0x015100000418783b */ /* 0x000f6e0000000200 */
[----:B------:R-:W-:Y:S01]  /*2910*/  HMMA.16816.F32.BF16 R40, R192, R106, R20 ;  /* 0x0000006ac028723c */ /* 0x000fe20000041814 */
[----:B------:R-:W3:Y:S04]  /*2920*/  LDSM.16.M88.4 R20, [R4+0x15900] ;  /* 0x015900000414783b */ /* 0x000ee80000000200 */
[----:B------:R-:W-:Y:S03]  /*2930*/  LDSM.16.M88.4 R104, [R5+0x15100] ;  /* 0x015100000568783b */ /* 0x000fe60000000200 */
[C---:B-1----:R-:W-:Y:S08]  /*2940*/  HMMA.16816.F32.BF16 R36, R196.reuse, R16, R12 ;  /* 0x00000010c424723c */ /* 0x042ff0000004180c */
[C---:B------:R-:W-:Y:S08]  /*2950*/  HMMA.16816.F32.BF16 R16, R196.reuse, R18, R8 ;  /* 0x00000012c410723c */ /* 0x040ff00000041808 */
[C---:B------:R-:W-:Y:S08]  /*2960*/  HMMA.16816.F32.BF16 R12, R196.reuse, R92, R76 ;  /* 0x0000005cc40c723c */ /* 0x040ff0000004184c */
[C---:B------:R-:W-:Y:S01]  /*2970*/  HMMA.16816.F32.BF16 R8, R196.reuse, R94, R84 ;  /* 0x0000005ec408723c */ /* 0x040fe20000041854 */
[----:B------:R-:W1:Y:S04]  /*2980*/  LDSM.16.M88.4 R84, [R4+0x16900] ;  /* 0x016900000454783b */ /* 0x000e680000000200 */
[----:B------:R-:W1:Y:S03]  /*2990*/  LDSM.16.M88.4 R92, [R4+0x17100] ;  /* 0x01710000045c783b */ /* 0x000e660000000200 */
[C---:B--2---:R-:W-:Y:S08]  /*29a0*/  HMMA.16816.F32.BF16 R76, R196.reuse, R54, R72 ;  /* 0x00000036c44c723c */ /* 0x044ff00000041848 */
[C---:B------:R-:W-:Y:S08]  /*29b0*/  HMMA.16816.F32.BF16 R80, R196.reuse, R52, R80 ;  /* 0x00000034c450723c */ /* 0x040ff00000041850 */
[C---:B---3--:R-:W-:Y:S08]  /*29c0*/  HMMA.16816.F32.BF16 R72, R196.reuse, R44, R68 ;  /* 0x0000002cc448723c */ /* 0x048ff00000041844 */
[C---:B------:R-:W-:Y:S08]  /*29d0*/  HMMA.16816.F32.BF16 R68, R196.reuse, R46, R64 ;  /* 0x0000002ec444723c */ /* 0x040ff00000041840 */
[C---:B----4-:R-:W-:Y:S08]  /*29e0*/  HMMA.16816.F32.BF16 R52, R196.reuse, R34, R56 ;  /* 0x00000022c434723c */ /* 0x050ff00000041838 */
[C---:B------:R-:W-:Y:S08]  /*29f0*/  HMMA.16816.F32.BF16 R64, R196.reuse, R28, R48 ;  /* 0x0000001cc440723c */ /* 0x040ff00000041830 */
[----:B------:R-:W-:Y:S08]  /*2a00*/  HMMA.16816.F32.BF16 R44, R196, R32, R60 ;  /* 0x00000020c42c723c */ /* 0x000ff0000004183c */
[C---:B-----5:R-:W-:Y:S01]  /*2a10*/  HMMA.16816.F32.BF16 R56, R208.reuse, R24, R36 ;  /* 0x00000018d038723c */ /* 0x060fe20000041824 */
[----:B------:R-:W-:Y:S07]  /*2a20*/  LDSM.16.M88.4 R36, [R5+0x16900] ;  /* 0x016900000524783b */ /* 0x000fee0000000200 */
[C---:B------:R-:W-:Y:S01]  /*2a30*/  HMMA.16816.F32.BF16 R48, R208.reuse, R26, R16 ;  /* 0x0000001ad030723c */ /* 0x040fe20000041810 */
[----:B------:R-:W2:Y:S07]  /*2a40*/  LDSM.16.M88.4 R24, [R5+0x15900] ;  /* 0x015900000518783b */ /* 0x000eae0000000200 */
[C---:B------:R-:W-:Y:S08]  /*2a50*/  HMMA.16816.F32.BF16 R32, R208.reuse, R20, R12 ;  /* 0x00000014d020723c */ /* 0x040ff0000004180c */
[----:B------:R-:W-:Y:S01]  /*2a60*/  HMMA.16816.F32.BF16 R16, R208, R22, R8 ;  /* 0x00000016d010723c */ /* 0x000fe20000041808 */
[----:B------:R-:W3:Y:S07]  /*2a70*/  LDSM.16.M88.4 R20, [R5+0x16100] ;  /* 0x016100000514783b */ /* 0x000eee0000000200 */
[----:B------:R-:W-:Y:S08]  /*2a80*/  HMMA.16816.F32.BF16 R60, R196, R30, R40 ;  /* 0x0000001ec43c723c */ /* 0x000ff00000041828 */
        /* <DEDUP_REMOVED lines=8> */
[----:B------:R-:W4:Y:S07]  /*2b10*/  LDSM.16.M88.4 R92, [R3+0x16100] ;  /* 0x01610000035c783b */ /* 0x000f2e0000000200 */
[----:B------:R-:W-:Y:S08]  /*2b20*/  HMMA.16816.F32.BF16 R80, R212, R104, R56 ;  /* 0x00000068d450723c */ /* 0x000ff00000041838 */
[----:B------:R-:W-:Y:S08]  /*2b30*/  HMMA.16816.F32.BF16 R68, R208, R98, R60 ;  /* 0x00000062d044723c */ /* 0x000ff0000004183c */
[C---:B--2---:R-:W-:Y:S01]  /*2b40*/  HMMA.16816.F32.BF16 R72, R212.reuse, R24, R32 ;  /* 0x00000018d448723c */ /* 0x044fe20000041820 */
[----:B------:R-:W-:Y:S07]  /*2b50*/  LDSM.16.M88.4 R32, [R236+0x18100] ;  /* 0x01810000ec20783b */ /* 0x000fee0000000200 */
[C---:B------:R-:W-:Y:S01]  /*2b60*/  HMMA.16816.F32.BF16 R76, R212.reuse, R106, R48 ;  /* 0x0000006ad44c723c */ /* 0x040fe20000041830 */
[----:B------:R-:W2:Y:S07]  /*2b70*/  LDSM.16.M88.4 R104, [R3+0x17100] ;  /* 0x017100000368783b */ /* 0x000eae0000000200 */
[C---:B------:R-:W-:Y:S08]  /*2b80*/  HMMA.16816.F32.BF16 R60, R212.reuse, R26, R16 ;  /* 0x0000001ad43c723c */ /* 0x040ff00000041810 */
[----:B---3--:R-:W-:Y:S08]  /*2b90*/  HMMA.16816.F32.BF16 R56, R212, R20, R12 ;  /* 0x00000014d438723c */ /* 0x008ff0000004180c */
[----:B------:R-:W-:Y:S01]  /*2ba0*/  HMMA.16816.F32.BF16 R64, R208, R96, R64 ;  /* 0x00000060d040723c */ /* 0x000fe20000041840 */
[----:B------:R-:W3:Y:S07]  /*2bb0*/  LDSM.16.M88.4 R96, [R3+0x16900] ;  /* 0x016900000360783b */ /* 0x000eee0000000200 */
[C---:B------:R-:W-:Y:S08]  /*2bc0*/  HMMA.16816.F32.BF16 R24, R212.reuse, R22, R8 ;  /* 0x00000016d418723c */ /* 0x040ff00000041808 */
[C---:B------:R-:W-:Y:S01]  /*2bd0*/  HMMA.16816.F32.BF16 R16, R212.reuse, R38, R40 ;  /* 0x00000026d410723c */ /* 0x040fe20000041828 */
[----:B------:R-:W5:Y:S07]  /*2be0*/  LDSM.16.M88.4 R40, [R3+0x17900] ;  /* 0x017900000328783b */ /* 0x000f6e0000000200 */
[C---:B------:R-:W-:Y:S08]  /*2bf0*/  HMMA.16816.F32.BF16 R20, R212.reuse, R36, R28 ;  /* 0x00000024d414723c */ /* 0x040ff0000004181c */
[----:B------:R-:W-:Y:S01]  /*2c00*/  HMMA.16816.F32.BF16 R8, R212, R102, R52 ;  /* 0x00000066d408723c */ /* 0x000fe20000041834 */
[----:B------:R-:W-:Y:S07]  /*2c10*/  LDSM.16.M88.4 R52, [R4+0x18900] ;  /* 0x018900000434783b */ /* 0x000fee0000000200 */
[----:B-1----:R-:W-:Y:S08]  /*2c20*/  HMMA.16816.F32.BF16 R28, R216, R84, R80 ;  /* 0x00000054d81c723c */ /* 0x002ff00000041850 */
[----:B------:R-:W-:Y:S08]  /*2c30*/  HMMA.16816.F32.BF16 R48, R212, R110, R68 ;  /* 0x0000006ed430723c */ /* 0x000ff00000041844 */
[C---:B------:R-:W-:Y:S08]  /*2c40*/  HMMA.16816.F32.BF16 R68, R216.reuse, R88, R72 ;  /* 0x00000058d844723c */ /* 0x040ff00000041848 */
[----:B----4-:R-:W-:Y:S08]  /*2c50*/  HMMA.16816.F32.BF16 R72, R216, R92, R56 ;  /* 0x0000005cd848723c */ /* 0x010ff00000041838 */
[----:B------:R-:W-:Y:S08]  /*2c60*/  HMMA.16816.F32.BF16 R36, R212, R108, R64 ;  /* 0x0000006cd424723c */ /* 0x000ff00000041840 */
[----:B------:R-:W-:Y:S01]  /*2c70*/  HMMA.16816.F32.BF16 R56, R216, R94, R24 ;  /* 0x0000005ed838723c */ /* 0x000fe20000041818 */
[----:B------:R-:W1:Y:S07]  /*2c80*/  LDSM.16.M88.4 R24, [R4+0x18100] ;  /* 0x018100000418783b */ /* 0x000e6e0000000200 */
[----:B------:R-:W-:Y:S08]  /*2c90*/  HMMA.16816.F32.BF16 R12, R212, R100, R44 ;  /* 0x00000064d40c723c */ /* 0x000ff0000004182c */
[C---:B------:R-:W-:Y:S08]  /*2ca0*/  HMMA.16816.F32.BF16 R44, R216.reuse, R86, R76 ;  /* 0x00000056d82c723c */ /* 0x040ff0000004184c */
[----:B--2---:R-:W-:Y:S08]  /*2cb0*/  HMMA.16816.F32.BF16 R84, R216, R106, R8 ;  /* 0x0000006ad854723c */ /* 0x004ff00000041808 */
[----:B------:R-:W-:Y:S08]  /*2cc0*/  HMMA.16816.F32.BF16 R8, R220, R32, R28 ;  /* 0x00000020dc08723c */ /* 0x000ff0000004181c */
[C---:B------:R-:W-:Y:S01]  /*2cd0*/  HMMA.16816.F32.BF16 R64, R216.reuse, R90, R60 ;  /* 0x0000005ad840723c */ /* 0x040fe2000004183c */
[----:B------:R-:W-:Y:S07]  /*2ce0*/  LDSM.16.M88.4 R60, [R236+0x19900] ;  /* 0x01990000ec3c783b */ /* 0x000fee0000000200 */
[C---:B---3--:R-:W-:Y:S01]  /*2cf0*/  HMMA.16816.F32.BF16 R76, R216.reuse, R96, R20 ;  /* 0x00000060d84c723c */ /* 0x048fe20000041814 */
[----:B------:R-:W2:Y:S07]  /*2d00*/  LDSM.16.M88.4 R20, [R236+0x18900] ;  /* 0x01890000ec14783b */ /* 0x000eae0000000200 */
[C---:B------:R-:W-:Y:S01]  /*2d10*/  HMMA.16816.F32.BF16 R88, R216.reuse, R98, R16 ;  /* 0x00000062d858723c */ /* 0x040fe20000041810 */
[----:B------:R-:W3:Y:S07]  /*2d20*/  LDSM.16.M88.4 R16, [R236+0x19100] ;  /* 0x01910000ec10783b */ /* 0x000eee0000000200 */
[C---:B-----5:R-:W-:Y:S01]  /*2d30*/  HMMA.16816.F32.BF16 R100, R216.reuse, R40, R36 ;  /* 0x00000028d864723c */ /* 0x060fe20000041824 */
[----:B------:R-:W4:Y:S07]  /*2d40*/  LDSM.16.M88.4 R36, [R5+0x18100] ;  /* 0x018100000524783b */ /* 0x000f2e0000000200 */
[----:B------:R-:W-:Y:S08]  /*2d50*/  HMMA.16816.F32.BF16 R92, R216, R104, R12 ;  /* 0x00000068d85c723c */ /* 0x000ff0000004180c */
[----:B------:R-:W-:Y:S01]  /*2d60*/  HMMA.16816.F32.BF16 R12, R220, R34, R44 ;  /* 0x00000022dc0c723c */ /* 0x000fe2000004182c */
[----:B------:R-:W-:Y:S07]  /*2d70*/  LDSM.16.M88.4 R32, [R4+0x19100] ;  /* 0x019100000420783b */ /* 0x000fee0000000200 */
[----:B-1----:R-:W-:Y:S08]  /*2d80*/  HMMA.16816.F32.BF16 R8, R224, R24, R8 ;  /* 0x00000018e008723c */ /* 0x002ff00000041808 */
[----:B------:R-:W-:Y:S01]  /*2d90*/  HMMA.16816.F32.BF16 R104, R216, R42, R48 ;  /* 0x0000002ad868723c */ /* 0x000fe20000041830 */
[----:B------:R-:W1:Y:S04]  /*2da0*/  LDSM.16.M88.4 R48, [R3+0x18100] ;  /* 0x018100000330783b */ /* 0x000e680000000200 */
[----:B------:R-:W-:Y:S03]  /*2db0*/  LDSM.16.M88.4 R40, [R5+0x18900] ;  /* 0x018900000528783b */ /* 0x000fe60000000200 */
[C---:B--2---:R-:W-:Y:S08]  /*2dc0*/  HMMA.16816.F32.BF16 R44, R220.reuse, R22, R64 ;  /* 0x00000016dc2c723c */ /* 0x044ff00000041840 */
[C---:B------:R-:W-:Y:S08]  /*2dd0*/  HMMA.16816.F32.BF16 R28, R220.reuse, R20, R68 ;  /* 0x00000014dc1c723c */ /* 0x040ff00000041844 */
[C---:B---3--:R-:W-:Y:S08]  /*2de0*/  HMMA.16816.F32.BF16 R64, R220.reuse, R16, R72 ;  /* 0x00000010dc40723c */ /* 0x048ff00000041848 */
[----:B------:R-:W-:Y:S01]  /*2df0*/  HMMA.16816.F32.BF16 R80, R220, R18, R56 ;  /* 0x00000012dc50723c */ /* 0x000fe20000041838 */
[----:B------:R-:W-:Y:S07]  /*2e00*/  LDSM.16.M88.4 R56, [R236+0x1a900] ;  /* 0x01a90000ec38783b */ /* 0x000fee0000000200 */
[----:B------:R-:W-:Y:S01]  /*2e10*/  HMMA.16816.F32.BF16 R16, R224, R26, R12 ;  /* 0x0000001ae010723c */ /* 0x000fe2000004180c */
[----:B------:R-:W2:Y:S07]  /*2e20*/  LDSM.16.M88.4 R12, [R236+0x1a100] ;  /* 0x01a10000ec0c783b */ /* 0x000eae0000000200 */
[----:B----4-:R-:W-:Y:S08]  /*2e30*/  HMMA.16816.F32.BF16 R8, R228, R36, R8 ;  /* 0x00000024e408723c */ /* 0x010ff00000041808 */
[----:B------:R-:W-:Y:S08]  /*2e40*/  HMMA.16816.F32.BF16 R20, R224, R52, R28 ;  /* 0x00000034e014723c */ /* 0x000ff0000004181c */
[----:B------:R-:W-:Y:S01]  /*2e50*/  HMMA.16816.F32.BF16 R16, R228, R38, R16 ;  /* 0x00000026e410723c */ /* 0x000fe20000041810 */
[----:B------:R-:W3:Y:S07]  /*2e60*/  LDSM.16.M88.4 R36, [R4+0x19900] ;  /* 0x019900000424783b */ /* 0x000eee0000000200 */
[----:B-1----:R-:W-:Y:S08]  /*2e70*/  HMMA.16816.F32.BF16 R28, R232, R48, R8 ;  /* 0x00000030e81c723c */ /* 0x002ff00000041808 */
[C---:B------:R-:W-:Y:S08]  /*2e80*/  HMMA.16816.F32.BF16 R96, R220.reuse, R60, R76 ;  /* 0x0000003cdc60723c */ /* 0x040ff0000004184c */
[C---:B------:R-:W-:Y:S01]  /*2e90*/  HMMA.16816.F32.BF16 R72, R220.reuse, R62, R88 ;  /* 0x0000003edc48723c */ /* 0x040fe20000041858 */
[----:B------:R-:W1:Y:S07]  /*2ea0*/  LDSM.16.M88.4 R60, [R3+0x18900] ;  /* 0x01890000033c783b */ /* 0x000e6e0000000200 */
[----:B--2---:R-:W-:Y:S01]  /*2eb0*/  HMMA.16816.F32.BF16 R88, R220, R12, R92 ;  /* 0x0000000cdc58723c */ /* 0x004fe2000004185c */
[----:B------:R-:W-:-:S04]  /*2ec0*/  FMUL.FTZ R6, R28, c[0x0][0x320] ;  /* 0x0000c8001c067a20 */ /* 0x000fc80000410000 */
[----:B------:R2:W4:Y:S03]  /*2ed0*/  MUFU.TANH R108, R6 ;  /* 0x00000006006c7308 */ /* 0x0005260000002400 */
[----:B------:R-:W-:Y:S08]  /*2ee0*/  HMMA.16816.F32.BF16 R84, R220, R14, R84 ;  /* 0x0000000edc54723c */ /* 0x000ff00000041854 */
[----:B------:R-:W-:Y:S01]  /*2ef0*/  HMMA.16816.F32.BF16 R8, R224, R54, R44 ;  /* 0x00000036e008723c */ /* 0x000fe2000004182c */
[----:B------:R-:W5:Y:S01]  /*2f00*/  LDSM.16.M88.4 R44, [R5+0x19100] ;  /* 0x01910000052c783b */ /* 0x000f620000000200 */
[----:B--2---:R-:W-:-:S03]  /*2f10*/  FMUL.FTZ R6, R29, c[0x0][0x320] ;  /* 0x0000c8001d067a20 */ /* 0x004fc60000410000 */
[----:B------:R-:W-:Y:S03]  /*2f20*/  LDSM.16.M88.4 R52, [R3+0x19100] ;  /* 0x019100000334783b */ /* 0x000fe60000000200 */
[----:B------:R-:W-:Y:S08]  /*2f30*/  HMMA.16816.F32.BF16 R12, R228, R40, R20 ;  /* 0x00000028e40c723c */ /* 0x000ff00000041814 */
[----:B------:R-:W-:Y:S01]  /*2f40*/  HMMA.16816.F32.BF16 R20, R232, R50, R16 ;  /* 0x00000032e814723c */ /* 0x000fe20000041810 */
[----:B------:R-:W-:Y:S07]  /*2f50*/  LDSM.16.M88.4 R48, [R3+0x19900] ;  /* 0x019900000330783b */ /* 0x000fee0000000200 */
[----:B------:R-:W-:Y:S01]  /*2f60*/  HMMA.16816.F32.BF16 R76, R220, R56, R100 ;  /* 0x00000038dc4c723c */ /* 0x000fe20000041864 */
[----:B------:R2:W1:Y:S07]  /*2f70*/  MUFU.TANH R103, R6 ;  /* 0x0000000600677308 */ /* 0x00046e0000002400 */
[----:B------:R-:W-:Y:S01]  /*2f80*/  HMMA.16816.F32.BF16 R8, R228, R42, R8 ;  /* 0x0000002ae408723c */ /* 0x000fe20000041808 */
[----:B------:R-:W4:Y:S07]  /*2f90*/  LDSM.16.M88.4 R40, [R4+0x1a100] ;  /* 0x01a100000428783b */ /* 0x000f2e0000000200 */
[----:B------:R-:W-:Y:S01]  /*2fa0*/  HMMA.16816.F32.BF16 R16, R224, R34, R80 ;  /* 0x00000022e010723c */ /* 0x000fe20000041850 */
[----:B--2---:R-:W-:-:S04]  /*2fb0*/  FMUL.FTZ R6, R30, c[0x0][0x320] ;  /* 0x0000c8001e067a20 */ /* 0x004fc80000410000 */
[----:B------:R2:W1:Y:S03]  /*2fc0*/  MUFU.TANH R100, R6 ;  /* 0x0000000600647308 */ /* 0x0004660000002400 */
[C---:B------:R-:W-:Y:S08]  /*2fd0*/  HMMA.16816.F32.BF16 R24, R224.reuse, R32, R64 ;  /* 0x00000020e018723c */ /* 0x040ff00000041840 */
[----:B---3--:R-:W-:Y:S01]  /*2fe0*/  HMMA.16816.F32.BF16 R32, R224, R36, R96 ;  /* 0x00000024e020723c */ /* 0x008fe20000041860 */
[----:B--2---:R-:W-:-:S07]  /*2ff0*/  FMUL.FTZ R6, R31, c[0x0][0x320] ;  /* 0x0000c8001f067a20 */ /* 0x004fce0000410000 */
[C---:B-1----:R-:W-:Y:S01]  /*3000*/  HMMA.16816.F32.BF16 R28, R232.reuse, R60, R12 ;  /* 0x0000003ce81c723c */ /* 0x042fe2000004180c */
[----:B------:R1:W-:Y:S07]  /*3010*/  MUFU.TANH R95, R6 ;  /* 0x00000006005f7308 */ /* 0x0003ee0000002400 */
[----:B------:R-:W-:Y:S08]  /*3020*/  HMMA.16816.F32.BF16 R12, R232, R62, R8 ;  /* 0x0000003ee80c723c */ /* 0x000ff00000041808 */
[----:B------:R-:W-:Y:S01]  /*3030*/  HMMA.16816.F32.BF16 R60, R224, R38, R72 ;  /* 0x00000026e03c723c */ /* 0x000fe20000041848 */
[----:B-1----:R-:W-:Y:S01]  /*3040*/  FMUL.FTZ R6, R20, c[0x0][0x320] ;  /* 0x0000c80014067a20 */ /* 0x002fe20000410000 */
[----:B------:R-:W1:Y:S03]  /*3050*/  LDSM.16.M88.4 R36, [R5+0x19900] ;  /* 0x019900000524783b */ /* 0x000e660000000200 */
[----:B------:R2:W3:Y:S03]  /*3060*/  MUFU.TANH R94, R6 ;  /* 0x00000006005e7308 */ /* 0x0004e60000002400 */
[C---:B-----5:R-:W-:Y:S08]  /*3070*/  HMMA.16816.F32.BF16 R8, R228.reuse, R46, R16 ;  /* 0x0000002ee408723c */ /* 0x060ff00000041810 */
[----:B------:R-:W-:Y:S01]  /*3080*/  FMUL.FTZ R15, R15, c[0x0][0x320] ;  /* 0x0000c8000f0f7a20 */ /* 0x000fe20000410000 */
[----:B------:R-:W-:Y:S01]  /*3090*/  HMMA.16816.F32.BF16 R24, R228, R44, R24 ;  /* 0x0000002ce418723c */ /* 0x000fe20000041818 */
[----:B--2---:R-:W-:-:S04]  /*30a0*/  FMUL.FTZ R6, R21, c[0x0][0x320] ;  /* 0x0000c80015067a20 */ /* 0x004fc80000410000 */
[----:B------:R2:W5:Y:S03]  /*30b0*/  MUFU.TANH R93, R6 ;  /* 0x00000006005d7308 */ /* 0x0005660000002400 */
[----:B----4-:R-:W-:Y:S08]  /*30c0*/  HMMA.16816.F32.BF16 R44, R224, R40, R88 ;  /* 0x00000028e02c723c */ /* 0x010ff00000041858 */
[----:B------:R-:W-:Y:S01]  /*30d0*/  HMMA.16816.F32.BF16 R16, R232, R54, R8 ;  /* 0x00000036e810723c */ /* 0x000fe20000041808 */
[----:B--2---:R-:W-:-:S07]  /*30e0*/  FMUL.FTZ R6, R22, c[0x0][0x320] ;  /* 0x0000c80016067a20 */ /* 0x004fce0000410000 */
[----:B-1----:R-:W-:Y:S01]  /*30f0*/  HMMA.16816.F32.BF16 R8, R228, R36, R32 ;  /* 0x00000024e408723c */ /* 0x002fe20000041820 */
[----:B------:R-:W-:Y:S01]  /*3100*/  LDSM.16.M88.4 R32, [R5+0x1a900] ;  /* 0x01a900000520783b */ /* 0x000fe20000000200 */
[----:B------:R1:W2:Y:S06]  /*3110*/  MUFU.TANH R92, R6 ;  /* 0x00000006005c7308 */ /* 0x0002ac0000002400 */
[----:B------:R-:W-:Y:S08]  /*3120*/  HMMA.16816.F32.BF16 R68, R220, R58, R104 ;  /* 0x0000003adc44723c */ /* 0x000ff00000041868 */
[----:B------:R-:W-:Y:S01]  /*3130*/  HMMA.16816.F32.BF16 R56, R224, R42, R84 ;  /* 0x0000002ae038723c */ /* 0x000fe20000041854 */
[----:B------:R-:W-:Y:S01]  /*3140*/  LDSM.16.M88.4 R40, [R3+0x1a100] ;  /* 0x01a100000328783b */ /* 0x000fe20000000200 */
[----:B------:R-:W-:-:S02]  /*3150*/  FMUL.FTZ R16, R16, c[0x0][0x320] ;  /* 0x0000c80010107a20 */ /* 0x000fc40000410000 */
[----:B-1----:R-:W-:Y:S02]  /*3160*/  FMUL.FTZ R6, R23, c[0x0][0x320] ;  /* 0x0000c80017067a20 */ /* 0x002fe40000410000 */
[----:B------:R1:W4:Y:S01]  /*3170*/  LDSM.16.M88.4 R20, [R4+0x1a900] ;  /* 0x01a900000414783b */ /* 0x0003220000000200 */
[----:B------:R-:W-:Y:S01]  /*3180*/  FMUL.FTZ R17, R17, c[0x0][0x320] ;  /* 0x0000c80011117a20 */ /* 0x000fe20000410000 */
[----:B------:R2:W-:Y:S01]  /*3190*/  MUFU.TANH R83, R6 ;  /* 0x0000000600537308 */ /* 0x0005e20000002400 */
[----:B------:R-:W-:Y:S01]  /*31a0*/  HMMA.16816.F32.BF16 R24, R232, R52, R24 ;  /* 0x00000034e818723c */ /* 0x000fe20000041818 */
[----:B------:R-:W-:Y:S02]  /*31b0*/  FMUL.FTZ R18, R18, c[0x0][0x320] ;  /* 0x0000c80012127a20 */ /* 0x000fe40000410000 */
[----:B------:R-:W-:-:S04]  /*31c0*/  FMUL.FTZ R19, R19, c[0x0][0x320] ;  /* 0x0000c80013137a20 */ /* 0x000fc80000410000 */
[----:B------:R-:W-:Y:S01]  /*31d0*/  MUFU.TANH R160, R16 ;  /* 0x0000001000a07308 */ /* 0x000fe20000002400 */
[----:B--2---:R-:W-:-:S07]  /*31e0*/  FMUL.FTZ R6, R28, c[0x0][0x320] ;  /* 0x0000c8001c067a20 */ /* 0x004fce0000410000 */
[----:B------:R-:W-:Y:S01]  /*31f0*/  MUFU.TANH R161, R17 ;  /* 0x0000001100a17308 */ /* 0x000fe20000002400 */
[----:B-1----:R-:W-:-:S07]  /*3200*/  FMUL.FTZ R4, R29, c[0x0][0x320] ;  /* 0x0000c8001d047a20 */ /* 0x002fce0000410000 */
[----:B------:R1:W-:Y:S01]  /*3210*/  MUFU.TANH R81, R4 ;  /* 0x0000000400517308 */ /* 0x0003e20000002400 */
[----:B------:R-:W-:Y:S02]  /*3220*/  FMUL.FTZ R24, R24, c[0x0][0x320] ;  /* 0x0000c80018187a20 */ /* 0x000fe40000410000 */
[----:B------:R-:W-:Y:S02]  /*3230*/  FMUL.FTZ R25, R25, c[0x0][0x320] ;  /* 0x0000c80019197a20 */ /* 0x000fe40000410000 */
[----:B------:R-:W-:Y:S02]  /*3240*/  FMUL.FTZ R26, R26, c[0x0][0x320] ;  /* 0x0000c8001a1a7a20 */ /* 0x000fe40000410000 */
[----:B------:R-:W-:Y:S01]  /*3250*/  FMUL.FTZ R27, R27, c[0x0][0x320] ;  /* 0x0000c8001b1b7a20 */ /* 0x000fe20000410000 */
[----:B------:R-:W2:Y:S01]  /*3260*/  MUFU.TANH R82, R6 ;  /* 0x0000000600527308 */ /* 0x000ea20000002400 */
[----:B----4-:R-:W-:Y:S01]  /*3270*/  HMMA.16816.F32.BF16 R64, R224, R20, R76 ;  /* 0x00000014e040723c */ /* 0x010fe2000004184c */
[----:B-1----:R-:W-:-:S06]  /*3280*/  FMUL.FTZ R4, R30, c[0x0][0x320] ;  /* 0x0000c8001e047a20 */ /* 0x002fcc0000410000 */
[----:B------:R-:W-:Y:S01]  /*3290*/  MUFU.TANH R77, R15 ;  /* 0x0000000f004d7308 */ /* 0x000fe20000002400 */
[----:B------:R-:W-:Y:S07]  /*32a0*/  HMMA.16816.F32.BF16 R52, R224, R22, R68 ;  /* 0x00000016e034723c */ /* 0x000fee0000041844 */
[----:B------:R1:W4:Y:S01]  /*32b0*/  MUFU.TANH R80, R4 ;  /* 0x0000000400507308 */ /* 0x0003220000002400 */
[----:B------:R-:W-:Y:S07]  /*32c0*/  HMMA.16816.F32.BF16 R20, R232, R48, R8 ;  /* 0x00000030e814723c */ /* 0x000fee0000041808 */
[----:B------:R-:W-:Y:S01]  /*32d0*/  MUFU.TANH R49, R19 ;  /* 0x0000001300317308 */ /* 0x000fe20000002400 */
[----:B-1----:R-:W-:-:S07]  /*32e0*/  FMUL.FTZ R4, R31, c[0x0][0x320] ;  /* 0x0000c8001f047a20 */ /* 0x002fce0000410000 */
[----:B------:R-:W-:Y:S01]  /*32f0*/  MUFU.TANH R101, R24 ;  /* 0x0000001800657308 */ /* 0x000fe20000002400 */
[----:B------:R-:W-:Y:S07]  /*3300*/  HMMA.16816.F32.BF16 R28, R228, R38, R60 ;  /* 0x00000026e41c723c */ /* 0x000fee000004183c */
[----:B------:R1:W-:Y:S01]  /*3310*/  MUFU.TANH R75, R4 ;  /* 0x00000004004b7308 */ /* 0x0003e20000002400 */
[----:B------:R-:W-:Y:S02]  /*3320*/  FMUL.FTZ R22, R22, c[0x0][0x320] ;  /* 0x0000c80016167a20 */ /* 0x000fe40000410000 */
[----:B------:R-:W-:-:S02]  /*3330*/  FMUL.FTZ R21, R21, c[0x0][0x320] ;  /* 0x0000c80015157a20 */ /* 0x000fc40000410000 */
[----:B------:R-:W-:-:S03]  /*3340*/  FMUL.FTZ R20, R20, c[0x0][0x320] ;  /* 0x0000c80014147a20 */ /* 0x000fc60000410000 */
[----:B------:R2:W-:Y:S01]  /*3350*/  MUFU.TANH R60, R18 ;  /* 0x00000012003c7308 */ /* 0x0005e20000002400 */
[----:B------:R-:W-:Y:S02]  /*3360*/  FMUL.FTZ R23, R23, c[0x0][0x320] ;  /* 0x0000c80017177a20 */ /* 0x000fe40000410000 */
[----:B-1----:R-:W-:-:S05]  /*3370*/  FMUL.FTZ R4, R12, c[0x0][0x320] ;  /* 0x0000c8000c047a20 */ /* 0x002fca0000410000 */
[----:B------:R-:W-:Y:S01]  /*3380*/  MUFU.TANH R102, R25 ;  /* 0x0000001900667308 */ /* 0x000fe20000002400 */
[----:B------:R-:W-:Y:S07]  /*3390*/  HMMA.16816.F32.BF16 R36, R232, R50, R28 ;  /* 0x00000032e824723c */ /* 0x000fee000004181c */
[----:B------:R1:W1:Y:S01]  /*33a0*/  MUFU.TANH R74, R4 ;  /* 0x00000004004a7308 */ /* 0x0002620000002400 */
[C---:B--2---:R-:W-:Y:S07]  /*33b0*/  HMMA.16816.F32.BF16 R16, R228.reuse, R32, R64 ;  /* 0x00000020e410723c */ /* 0x044fee0000041840 */
[----:B------:R-:W-:Y:S01]  /*33c0*/  MUFU.TANH R162, R26 ;  /* 0x0000001a00a27308 */ /* 0x000fe20000002400 */
[----:B------:R-:W-:Y:S01]  /*33d0*/  HMMA.16816.F32.BF16 R28, R228, R34, R52 ;  /* 0x00000022e41c723c */ /* 0x000fe20000041834 */
[----:B-1----:R-:W-:-:S06]  /*33e0*/  FMUL.FTZ R4, R13, c[0x0][0x320] ;  /* 0x0000c8000d047a20 */ /* 0x002fcc0000410000 */
[----:B------:R-:W-:Y:S01]  /*33f0*/  MUFU.TANH R163, R27 ;  /* 0x0000001b00a37308 */ /* 0x000fe20000002400 */
[----:B------:R-:W-:Y:S02]  /*3400*/  FMUL.FTZ R36, R36, c[0x0][0x320] ;  /* 0x0000c80024247a20 */ /* 0x000fe40000410000 */
[----:B------:R-:W-:Y:S02]  /*3410*/  FMUL.FTZ R37, R37, c[0x0][0x320] ;  /* 0x0000c80025257a20 */ /* 0x000fe40000410000 */
[----:B------:R-:W-:Y:S02]  /*3420*/  FMUL.FTZ R38, R38, c[0x0][0x320] ;  /* 0x0000c80026267a20 */ /* 0x000fe40000410000 */
[----:B------:R-:W-:Y:S01]  /*3430*/  FMUL.FTZ R39, R39, c[0x0][0x320] ;  /* 0x0000c80027277a20 */ /* 0x000fe20000410000 */
[----:B------:R1:W2:Y:S08]  /*3440*/  MUFU.TANH R73, R4 ;  /* 0x0000000400497308 */ /* 0x0002b00000002400 */
[----:B------:R-:W-:Y:S01]  /*3450*/  MUFU.TANH R32, R22 ;  /* 0x0000001600207308 */ /* 0x000fe20000002400 */
[----:B-1----:R-:W-:-:S07]  /*3460*/  FMUL.FTZ R4, R14, c[0x0][0x320] ;  /* 0x0000c8000e047a20 */ /* 0x002fce0000410000 */
[----:B------:R-:W-:Y:S01]  /*3470*/  MUFU.TANH R33, R21 ;  /* 0x0000001500217308 */ /* 0x000fe20000002400 */
[----:B------:R-:W1:Y:S07]  /*3480*/  LDSM.16.M88.4 R12, [R5+0x1a100] ;  /* 0x01a10000050c783b */ /* 0x000e6e0000000200 */
[----:B------:R1:W1:Y:S08]  /*3490*/  MUFU.TANH R72, R4 ;  /* 0x0000000400487308 */ /* 0x0002700000002400 */
[----:B------:R-:W1:Y:S08]  /*34a0*/  MUFU.TANH R48, R20 ;  /* 0x0000001400307308 */ /* 0x000e700000002400 */
[----:B------:R-:W1:Y:S08]  /*34b0*/  MUFU.TANH R36, R36 ;  /* 0x0000002400247308 */ /* 0x000e700000002400 */
[----:B------:R-:W2:Y:S08]  /*34c0*/  MUFU.TANH R23, R23 ;  /* 0x0000001700177308 */ /* 0x000eb00000002400 */
[----:B------:R-:W2:Y:S01]  /*34d0*/  MUFU.TANH R37, R37 ;  /* 0x0000002500257308 */ /* 0x000ea20000002400 */
[----:B-1----:R-:W-:Y:S01]  /*34e0*/  HMMA.16816.F32.BF16 R4, R228, R12, R44 ;  /* 0x0000000ce404723c */ /* 0x002fe2000004182c */
[----:B------:R1:W2:Y:S01]  /*34f0*/  LDSM.16.M88.4 R44, [R3+0x1a900] ;  /* 0x01a90000032c783b */ /* 0x0002a20000000200 */
[----:B------:R-:W-:-:S05]  /*3500*/  DEPBAR.LE SB0, 0x2 ;  /* 0x000080800000791a */ /* 0x000fca0000000000 */
[----:B------:R-:W1:Y:S01]  /*3510*/  MUFU.TANH R38, R38 ;  /* 0x0000002600267308 */ /* 0x000e620000002400 */
[----:B------:R-:W-:Y:S07]  /*3520*/  HMMA.16816.F32.BF16 R8, R228, R14, R56 ;  /* 0x0000000ee408723c */ /* 0x000fee0000041838 */
[----:B------:R-:W-:Y:S01]  /*3530*/  MUFU.TANH R39, R39 ;  /* 0x0000002700277308 */ /* 0x000fe20000002400 */
[----:B-1----:R-:W-:-:S08]  /*3540*/  LOP3.LUT R3, R112, 0xffffffe0, RZ, 0xc0, !PT ;  /* 0xffffffe070037812 */ /* 0x002fd000078ec0ff */
[----:B------:R-:W-:Y:S01]  /*3550*/  HMMA.16816.F32.BF16 R24, R232, R40, R4 ;  /* 0x00000028e818723c */ /* 0x000fe20000041804 */
[----:B------:R-:W-:-:S07]  /*3560*/  IMAD.IADD R3, R113, 0x1, -R3 ;  /* 0x0000000171037824 */ /* 0x000fce00078e0a03 */
[----:B------:R-:W-:Y:S01]  /*3570*/  HMMA.16816.F32.BF16 R12, R232, R42, R8 ;  /* 0x0000002ae80c723c */ /* 0x000fe20000041808 */
[----:B------:R-:W-:-:S04]  /*3580*/  SHF.R.S32.HI R4, RZ, 0x1f, R3 ;  /* 0x0000001fff047819 */ /* 0x000fc80000011403 */
[----:B------:R-:W-:-:S03]  /*3590*/  LEA.HI R4, R4, R3, RZ, 0x2 ;  /* 0x0000000304047211 */ /* 0x000fc600078f10ff */
[----:B--2---:R-:W-:Y:S01]  /*35a0*/  HMMA.16816.F32.BF16 R8, R232, R44, R16 ;  /* 0x0000002ce808723c */ /* 0x004fe20000041810 */
[----:B------:R-:W-:-:S05]  /*35b0*/  LOP3.LUT R4, R4, 0x7ffffffc, RZ, 0xc0, !PT ;  /* 0x7ffffffc04047812 */ /* 0x000fca00078ec0ff */
[----:B------:R-:W-:Y:S01]  /*35c0*/  IMAD.IADD R3, R3, 0x1, -R4 ;  /* 0x0000000103037824 */ /* 0x000fe200078e0a04 */
[----:B------:R-:W-:Y:S01]  /*35d0*/  MOV R4, UR4 ;  /* 0x0000000400047c02 */ /* 0x000fe20008000f00 */
[----:B------:R-:W-:Y:S01]  /*35e0*/  HMMA.16816.F32.BF16 R28, R232, R46, R28 ;  /* 0x0000002ee81c723c */ /* 0x000fe2000004181c */
[----:B------:R-:W-:Y:S02]  /*35f0*/  FMUL.FTZ R24, R24, c[0x0][0x320] ;  /* 0x0000c80018187a20 */ /* 0x000fe40000410000 */
[----:B------:R-:W-:Y:S02]  /*3600*/  FMUL.FTZ R25, R25, c[0x0][0x320] ;  /* 0x0000c80019197a20 */ /* 0x000fe40000410000 */
[----:B------:R-:W-:Y:S02]  /*3610*/  IMAD R3, R3, -0x2, R4 ;  /* 0xfffffffe03037824 */ /* 0x000fe400078e0204 */
[----:B------:R-:W1:Y:S01]  /*3620*/  MUFU.TANH R24, R24 ;  /* 0x0000001800187308 */ /* 0x000e620000002400 */
[----:B------:R-:W-:-:S02]  /*3630*/  FMUL.FTZ R4, R12, c[0x0][0x320] ;  /* 0x0000c8000c047a20 */ /* 0x000fc40000410000 */
[----:B------:R-:W-:Y:S01]  /*3640*/  ISETP.GT.AND P6, PT, R3, RZ, PT ;  /* 0x000000ff0300720c */ /* 0x000fe20003fc4270 */
[----:B------:R-:W-:Y:S01]  /*3650*/  FMUL.FTZ R5, R13, c[0x0][0x320] ;  /* 0x0000c8000d057a20 */ /* 0x000fe20000410000 */
[C---:B------:R-:W-:Y:S01]  /*3660*/  ISETP.GT.AND P5, PT, R3.reuse, 0x1, PT ;  /* 0x000000010300780c */ /* 0x040fe20003fa4270 */
[----:B------:R-:W-:Y:S01]  /*3670*/  FMUL.FTZ R16, R14, c[0x0][0x320] ;  /* 0x0000c8000e107a20 */ /* 0x000fe20000410000 */
[----:B------:R-:W-:Y:S01]  /*3680*/  ISETP.GT.AND P1, PT, R3, 0x8, PT ;  /* 0x000000080300780c */ /* 0x000fe20003f24270 */
[----:B------:R2:W-:Y:S01]  /*3690*/  MUFU.TANH R18, R4 ;  /* 0x0000000400127308 */ /* 0x0005e20000002400 */
[----:B------:R-:W-:Y:S01]  /*36a0*/  FSEL R6, R108, -INF , P6 ;  /* 0xff8000006c067808 */ /* 0x000fe20003000000 */
[----:B------:R-:W-:Y:S01]  /*36b0*/  FMUL.FTZ R22, R11, c[0x0][0x320] ;  /* 0x0000c8000b167a20 */ /* 0x000fe20000410000 */
[----:B------:R-:W-:Y:S01]  /*36c0*/  FSEL R7, R103, -INF , P5 ;  /* 0xff80000067077808 */ /* 0x000fe20002800000 */
[----:B------:R-:W-:Y:S01]  /*36d0*/  FMUL.FTZ R19, R8, c[0x0][0x320] ;  /* 0x0000c80008137a20 */ /* 0x000fe20000410000 */
[----:B------:R-:W-:Y:S01]  /*36e0*/  FSEL R11, R100, -INF , P6 ;  /* 0xff800000640b7808 */ /* 0x000fe20003000000 */
[----:B------:R-:W-:Y:S01]  /*36f0*/  FMUL.FTZ R21, R10, c[0x0][0x320] ;  /* 0x0000c8000a157a20 */ /* 0x000fe20000410000 */
[----:B------:R-:W-:Y:S01]  /*3700*/  ISETP.GT.AND P6, PT, R3, 0x9, PT ;  /* 0x000000090300780c */ /* 0x000fe20003fc4270 */
[----:B------:R1:W-:Y:S01]  /*3710*/  MUFU.TANH R20, R5 ;  /* 0x0000000500147308 */ /* 0x0003e20000002400 */
[----:B---3--:R-:W-:Y:S01]  /*3720*/  FSEL R8, R94, -INF , P1 ;  /* 0xff8000005e087808 */ /* 0x008fe20000800000 */
[----:B------:R-:W-:Y:S01]  /*3730*/  FMUL.FTZ R26, R26, c[0x0][0x320] ;  /* 0x0000c8001a1a7a20 */ /* 0x000fe20000410000 */
[----:B------:R-:W-:Y:S01]  /*3740*/  FSEL R12, R95, -INF , P5 ;  /* 0xff8000005f0c7808 */ /* 0x000fe20002800000 */
[----:B------:R-:W-:Y:S01]  /*3750*/  FMUL.FTZ R27, R27, c[0x0][0x320] ;  /* 0x0000c8001b1b7a20 */ /* 0x000fe20000410000 */
[----:B------:R-:W-:Y:S01]  /*3760*/  ISETP.GT.AND P5, PT, R3, 0x10, PT ;  /* 0x000000100300780c */ /* 0x000fe20003fa4270 */
[----:B------:R-:W-:Y:S01]  /*3770*/  FMUL.FTZ R17, R15, c[0x0][0x320] ;  /* 0x0000c8000f117a20 */ /* 0x000fe20000410000 */
[----:B-----5:R-:W-:Y:S01]  /*3780*/  FSEL R10, R93, -INF , P6 ;  /* 0xff8000005d0a7808 */ /* 0x020fe20003000000 */
[----:B------:R-:W3:Y:S01]  /*3790*/  MUFU.TANH R25, R25 ;  /* 0x0000001900197308 */ /* 0x000ee20000002400 */
[----:B--2---:R-:W-:Y:S01]  /*37a0*/  FMNMX.FTZ R4, R6, R7, !PT ;  /* 0x0000000706047209 */ /* 0x004fe20007810000 */
[----:B------:R-:W-:Y:S01]  /*37b0*/  FMUL.FTZ R9, R9, c[0x0][0x320] ;  /* 0x0000c80009097a20 */ /* 0x000fe20000410000 */
[----:B------:R-:W-:Y:S01]  /*37c0*/  FSEL R13, R92, -INF , P1 ;  /* 0xff8000005c0d7808 */ /* 0x000fe20000800000 */
[----:B------:R-:W-:Y:S01]  /*37d0*/  FMUL.FTZ R28, R28, c[0x0][0x320] ;  /* 0x0000c8001c1c7a20 */ /* 0x000fe20000410000 */
[----:B------:R-:W-:Y:S01]  /*37e0*/  FMNMX.FTZ R4, R8, R4, !PT ;  /* 0x0000000408047209 */ /* 0x000fe20007810000 */
[----:B------:R-:W-:Y:S01]  /*37f0*/  FMUL.FTZ R29, R29, c[0x0][0x320] ;  /* 0x0000c8001d1d7a20 */ /* 0x000fe20000410000 */
[----:B------:R-:W-:Y:S01]  /*3800*/  ISETP.GT.AND P1, PT, R3, 0x11, PT ;  /* 0x000000110300780c */ /* 0x000fe20003f24270 */
[----:B------:R-:W2:Y:S01]  /*3810*/  MUFU.TANH R26, R26 ;  /* 0x0000001a001a7308 */ /* 0x000ea20000002400 */
[----:B------:R-:W-:Y:S01]  /*3820*/  FSEL R40, R82, -INF , P5 ;  /* 0xff80000052287808 */ /* 0x000fe20002800000 */
[----:B------:R-:W-:Y:S01]  /*3830*/  FMUL.FTZ R30, R30, c[0x0][0x320] ;  /* 0x0000c8001e1e7a20 */ /* 0x000fe20000410000 */
[----:B------:R-:W-:Y:S01]  /*3840*/  FMNMX.FTZ R4, R10, R4, !PT ;  /* 0x000000040a047209 */ /* 0x000fe20007810000 */
[----:B------:R-:W-:Y:S01]  /*3850*/  IMAD.SHL.U32 R103, R2, 0x2, RZ ;  /* 0x0000000202677824 */ /* 0x000fe200078e00ff */
[----:B------:R-:W-:-:S02]  /*3860*/  FSEL R14, R83, -INF , P6 ;  /* 0xff800000530e7808 */ /* 0x000fc40003000000 */
[----:B------:R-:W-:Y:S01]  /*3870*/  ISETP.GT.AND P6, PT, R3, 0x18, PT ;  /* 0x000000180300780c */ /* 0x000fe20003fc4270 */
[----:B------:R-:W5:Y:S01]  /*3880*/  MUFU.TANH R27, R27 ;  /* 0x0000001b001b7308 */ /* 0x000f620000002400 */
[----:B------:R-:W-:Y:S01]  /*3890*/  FSEL R41, R81, -INF , P1 ;  /* 0xff80000051297808 */ /* 0x000fe20000800000 */
[----:B------:R-:W-:Y:S01]  /*38a0*/  IMAD R237, R0, 0x2, R103 ;  /* 0x0000000200ed7824 */ /* 0x000fe200078e0267 */
[----:B------:R-:W-:Y:S02]  /*38b0*/  FMNMX.FTZ R4, R40, R4, !PT ;  /* 0x0000000428047209 */ /* 0x000fe40007810000 */
[----:B----4-:R-:W-:Y:S01]  /*38c0*/  FSEL R46, R80, -INF , P5 ;  /* 0xff800000502e7808 */ /* 0x010fe20002800000 */
[----:B------:R-:W-:Y:S01]  /*38d0*/  IMAD.IADD R0, R239, 0x1, R237 ;  /* 0x00000001ef007824 */ /* 0x000fe200078e02ed */
[----:B------:R-:W-:Y:S01]  /*38e0*/  ISETP.GT.AND P5, PT, R3, 0x19, PT ;  /* 0x000000190300780c */ /* 0x000fe20003fa4270 */
[----:B------:R-:W4:Y:S01]  /*38f0*/  MUFU.TANH R15, R16 ;  /* 0x00000010000f7308 */ /* 0x000f220000002400 */
[----:B------:R-:W-:-:S02]  /*3900*/  FSEL R44, R74, -INF , P6 ;  /* 0xff8000004a2c7808 */ /* 0x000fc40003000000 */
[----:B------:R-:W-:Y:S02]  /*3910*/  FMNMX.FTZ R4, R41, R4, !PT ;  /* 0x0000000429047209 */ /* 0x000fe40007810000 */
[----:B------:R-:W-:Y:S02]  /*3920*/  FSEL R47, R75, -INF , P1 ;  /* 0xff8000004b2f7808 */ /* 0x000fe40000800000 */
[----:B------:R-:W-:Y:S01]  /*3930*/  ISETP.GT.AND P1, PT, R3, 0x20, PT ;  /* 0x000000200300780c */ /* 0x000fe20003f24270 */
[----:B------:R-:W-:Y:S01]  /*3940*/  MUFU.TANH R16, R9 ;  /* 0x0000000900107308 */ /* 0x000fe20000002400 */
[----:B------:R-:W-:Y:S02]  /*3950*/  FSEL R45, R73, -INF , P5 ;  /* 0xff800000492d7808 */ /* 0x000fe40002800000 */
[----:B------:R-:W-:Y:S02]  /*3960*/  FMNMX.FTZ R4, R44, R4, !PT ;  /* 0x000000042c047209 */ /* 0x000fe40007810000 */
[----:B------:R-:W-:-:S02]  /*3970*/  FSEL R76, R72, -INF , P6 ;  /* 0xff800000484c7808 */ /* 0x000fc40003000000 */
[----:B------:R-:W-:Y:S01]  /*3980*/  ISETP.GT.AND P6, PT, R3, 0x21, PT ;  /* 0x000000210300780c */ /* 0x000fe20003fc4270 */
[----:B------:R-:W2:Y:S01]  /*3990*/  MUFU.TANH R17, R17 ;  /* 0x0000001100117308 */ /* 0x000ea20000002400 */
[----:B------:R-:W-:Y:S02]  /*39a0*/  FSEL R101, R101, -INF , P1 ;  /* 0xff80000065657808 */ /* 0x000fe40000800000 */
[----:B------:R-:W-:Y:S02]  /*39b0*/  FMNMX.FTZ R4, R45, R4, !PT ;  /* 0x000000042d047209 */ /* 0x000fe40007810000 */
[----:B-1----:R-:W-:Y:S02]  /*39c0*/  FMNMX.FTZ R5, R11, R12, !PT ;  /* 0x0000000c0b057209 */ /* 0x002fe40007810000 */
[----:B------:R-:W-:Y:S01]  /*39d0*/  FSEL R77, R77, -INF , P5 ;  /* 0xff8000004d4d7808 */ /* 0x000fe20002800000 */
[----:B------:R-:W-:Y:S01]  /*39e0*/  MUFU.TANH R19, R19 ;  /* 0x0000001300137308 */ /* 0x000fe20000002400 */
[----:B------:R-:W-:-:S02]  /*39f0*/  ISETP.GT.AND P5, PT, R3, 0x28, PT ;  /* 0x000000280300780c */ /* 0x000fc40003fa4270 */
[----:B------:R-:W-:Y:S02]  /*3a00*/  FSEL R102, R102, -INF , P6 ;  /* 0xff80000066667808 */ /* 0x000fe40003000000 */
[----:B------:R-:W-:Y:S02]  /*3a10*/  FMNMX.FTZ R4, R101, R4, !PT ;  /* 0x0000000465047209 */ /* 0x000fe40007810000 */
[----:B------:R-:W-:Y:S01]  /*3a20*/  FMNMX.FTZ R5, R13, R5, !PT ;  /* 0x000000050d057209 */ /* 0x000fe20007810000 */
[----:B------:R-:W1:Y:S01]  /*3a30*/  MUFU.TANH R9, R21 ;  /* 0x0000001500097308 */ /* 0x000e620000002400 */
[----:B------:R-:W-:Y:S02]  /*3a40*/  FSEL R162, R162, -INF , P1 ;  /* 0xff800000a2a27808 */ /* 0x000fe40000800000 */
[----:B------:R-:W-:Y:S02]  /*3a50*/  ISETP.GT.AND P1, PT, R3, 0x29, PT ;  /* 0x000000290300780c */ /* 0x000fe40003f24270 */
[----:B------:R-:W-:-:S02]  /*3a60*/  FSEL R160, R160, -INF , P5 ;  /* 0xff800000a0a07808 */ /* 0x000fc40002800000 */
[----:B------:R-:W-:Y:S01]  /*3a70*/  FMNMX.FTZ R4, R102, R4, !PT ;  /* 0x0000000466047209 */ /* 0x000fe20007810000 */
[----:B------:R-:W1:Y:S01]  /*3a80*/  MUFU.TANH R28, R28 ;  /* 0x0000001c001c7308 */ /* 0x000e620000002400 */
[----:B------:R-:W-:Y:S02]  /*3a90*/  FMNMX.FTZ R5, R14, R5, !PT ;  /* 0x000000050e057209 */ /* 0x000fe40007810000 */
[----:B------:R-:W-:Y:S02]  /*3aa0*/  FSEL R163, R163, -INF , P6 ;  /* 0xff800000a3a37808 */ /* 0x000fe40003000000 */
[----:B------:R-:W-:Y:S02]  /*3ab0*/  ISETP.GT.AND P6, PT, R3, 0x30, PT ;  /* 0x000000300300780c */ /* 0x000fe40003fc4270 */
[----:B------:R-:W-:Y:S01]  /*3ac0*/  FSEL R161, R161, -INF , P1 ;  /* 0xff800000a1a17808 */ /* 0x000fe20000800000 */
[----:B------:R-:W-:Y:S01]  /*3ad0*/  MUFU.TANH R30, R30 ;  /* 0x0000001e001e7308 */ /* 0x000fe20000002400 */
[----:B------:R-:W-:-:S02]  /*3ae0*/  FMNMX.FTZ R4, R160, R4, !PT ;  /* 0x00000004a0047209 */ /* 0x000fc40007810000 */
[----:B------:R-:W-:Y:S02]  /*3af0*/  FMNMX.FTZ R5, R46, R5, !PT ;  /* 0x000000052e057209 */ /* 0x000fe40007810000 */
[----:B------:R-:W-:Y:S01]  /*3b00*/  FSEL R189, R60, -INF , P5 ;  /* 0xff8000003cbd7808 */ /* 0x000fe20002800000 */
[----:B------:R-:W-:Y:S01]  /*3b10*/  BAR.SYNC.DEFER_BLOCKING 0x0 ;  /* 0x0000000000007b1d */ /* 0x000fe20000010000 */
        /* <DEDUP_REMOVED lines=15> */
[----:B------:R-:W-:-:S02]  /*3c10*/  ISETP.GT.AND P5, PT, R3, 0x40, PT ;  /* 0x000000400300780c */ /* 0x000fc40003fa4270 */
[----:B------:R-:W-:Y:S02]  /*3c20*/  FSEL R204, R37, -INF , P6 ;  /* 0xff80000025cc7808 */ /* 0x000fe40003000000 */
[----:B------:R-:W-:Y:S02]  /*3c30*/  FMNMX.FTZ R4, R205, R4, !PT ;  /* 0x00000004cd047209 */ /* 0x000fe40007810000 */
        /* <DEDUP_REMOVED lines=9> */
[----:B---3--:R-:W-:Y:S02]  /*3cd0*/  FSEL R244, R25, -INF , P1 ;  /* 0xff80000019f47808 */ /* 0x008fe40000800000 */
[----:B------:R-:W-:-:S02]  /*3ce0*/  FMNMX.FTZ R100, R245, R100, !PT ;  /* 0x00000064f5647209 */ /* 0x000fc40007810000 */
[----:B------:R-:W-:Y:S02]  /*3cf0*/  FMNMX.FTZ R4, R189, R5, !PT ;  /* 0x00000005bd047209 */ /* 0x000fe40007810000 */
[----:B--2---:R-:W-:Y:S01]  /*3d00*/  FSEL R248, R26, -INF , P5 ;  /* 0xff8000001af87808 */ /* 0x004fe20002800000 */
[----:B------:R-:W2:Y:S01]  /*3d10*/  MUFU.TANH R5, R29 ;  /* 0x0000001d00057308 */ /* 0x000ea20000002400 */
[----:B------:R-:W-:Y:S02]  /*3d20*/  ISETP.GT.AND P5, PT, R3, 0x49, PT ;  /* 0x000000490300780c */ /* 0x000fe40003fa4270 */
[----:B------:R-:W-:Y:S02]  /*3d30*/  FSEL R243, R18, -INF , P6 ;  /* 0xff80000012f37808 */ /* 0x000fe40003000000 */
[----:B------:R-:W-:Y:S02]  /*3d40*/  FMNMX.FTZ R100, R244, R100, !PT ;  /* 0x00000064f4647209 */ /* 0x000fe40007810000 */
[----:B------:R-:W-:-:S02]  /*3d50*/  FMNMX.FTZ R4, R188, R4, !PT ;  /* 0x00000004bc047209 */ /* 0x000fc40007810000 */
[----:B-----5:R-:W-:Y:S02]  /*3d60*/  FSEL R249, R27, -INF , P1 ;  /* 0xff8000001bf97808 */ /* 0x020fe40000800000 */
[----:B------:R-:W-:Y:S01]  /*3d70*/  ISETP.GT.AND P1, PT, R3, 0x50, PT ;  /* 0x000000500300780c */ /* 0x000fe20003f24270 */
[----:B------:R-:W-:Y:S01]  /*3d80*/  LDSM.16.MT88.4 R24, [R0+0x100] ;  /* 0x000100000018783b */ /* 0x000fe20000004200 */
[----:B------:R-:W-:Y:S02]  /*3d90*/  FSEL R242, R20, -INF , P5 ;  /* 0xff80000014f27808 */ /* 0x000fe40002800000 */
[----:B------:R-:W-:Y:S02]  /*3da0*/  FMNMX.FTZ R100, R243, R100, !PT ;  /* 0x00000064f3647209 */ /* 0x000fe40007810000 */
[----:B------:R-:W-:Y:S02]  /*3db0*/  FMNMX.FTZ R4, R207, R4, !PT ;  /* 0x00000004cf047209 */ /* 0x000fe40007810000 */
[----:B----4-:R-:W-:-:S02]  /*3dc0*/  FSEL R247, R15, -INF , P6 ;  /* 0xff8000000ff77808 */ /* 0x010fc40003000000 */
[----:B------:R-:W-:Y:S02]  /*3dd0*/  FSEL R246, R17, -INF , P5 ;  /* 0xff80000011f67808 */ /* 0x000fe40002800000 */
[----:B-1----:R-:W-:Y:S02]  /*3de0*/  FSEL R129, R9, -INF , P1 ;  /* 0xff80000009817808 */ /* 0x002fe40000800000 */
[----:B------:R-:W-:Y:S01]  /*3df0*/  FSEL R140, R19, -INF , P1 ;  /* 0xff800000138c7808 */ /* 0x000fe20000800000 */
[----:B------:R-:W1:Y:S01]  /*3e00*/  MUFU.TANH R9, R22 ;  /* 0x0000001600097308 */ /* 0x000e620000002400 */
[C---:B------:R-:W-:Y:S02]  /*3e10*/  ISETP.GT.AND P6, PT, R3.reuse, 0x51, PT ;  /* 0x000000510300780c */ /* 0x040fe40003fc4270 */
[C---:B------:R-:W-:Y:S02]  /*3e20*/  ISETP.GT.AND P5, PT, R3.reuse, 0x58, PT ;  /* 0x000000580300780c */ /* 0x040fe40003fa4270 */
[----:B------:R-:W-:-:S02]  /*3e30*/  ISETP.GT.AND P1, PT, R3, 0x59, PT ;  /* 0x000000590300780c */ /* 0x000fc40003f24270 */
[----:B------:R-:W-:Y:S02]  /*3e40*/  FMNMX.FTZ R100, R242, R100, !PT ;  /* 0x00000064f2647209 */ /* 0x000fe40007810000 */
[----:B------:R-:W-:Y:S02]  /*3e50*/  FMNMX.FTZ R3, R206, R4, !PT ;  /* 0x00000004ce037209 */ /* 0x000fe40007810000 */
[----:B------:R-:W-:Y:S02]  /*3e60*/  FSEL R128, R16, -INF , P6 ;  /* 0xff80000010807808 */ /* 0x000fe40003000000 */
[----:B------:R-:W-:Y:S01]  /*3e70*/  FMNMX.FTZ R100, R140, R100, !PT ;  /* 0x000000648c647209 */ /* 0x000fe20007810000 */
[----:B------:R-:W-:Y:S01]  /*3e80*/  LDSM.16.MT88.4 R16, [R103+0x100] ;  /* 0x000100006710783b */ /* 0x000fe20000004200 */
[----:B------:R-:W-:Y:S02]  /*3e90*/  FMNMX.FTZ R3, R241, R3, !PT ;  /* 0x00000003f1037209 */ /* 0x000fe40007810000 */
[----:B------:R-:W-:-:S02]  /*3ea0*/  FSEL R141, R28, -INF , P5 ;  /* 0xff8000001c8d7808 */ /* 0x000fc40002800000 */
[----:B------:R-:W-:Y:S02]  /*3eb0*/  FMNMX.FTZ R100, R128, R100, !PT ;  /* 0x0000006480647209 */ /* 0x000fe40007810000 */
[----:B------:R-:W-:Y:S02]  /*3ec0*/  FMNMX.FTZ R3, R240, R3, !PT ;  /* 0x00000003f0037209 */ /* 0x000fe40007810000 */
[----:B--2---:R-:W-:Y:S01]  /*3ed0*/  FSEL R121, R5, -INF , P1 ;  /* 0xff80000005797808 */ /* 0x004fe20000800000 */
[----:B------:R-:W-:Y:S01]  /*3ee0*/  FMUL.FTZ R5, R31, c[0x0][0x320] ;  /* 0x0000c8001f057a20 */ /* 0x000fe20000410000 */
[----:B------:R-:W-:Y:S02]  /*3ef0*/  FMNMX.FTZ R100, R141, R100, !PT ;  /* 0x000000648d647209 */ /* 0x000fe40007810000 */
[----:B------:R-:W-:Y:S02]  /*3f00*/  FMNMX.FTZ R3, R248, R3, !PT ;  /* 0x00000003f8037209 */ /* 0x000fe40007810000 */
[----:B------:R-:W-:Y:S01]  /*3f10*/  FMNMX.FTZ R100, R121, R100, !PT ;  /* 0x0000006479647209 */ /* 0x000fe20007810000 */
[----:B------:R-:W2:Y:S01]  /*3f20*/  MUFU.TANH R5, R5 ;  /* 0x0000000500057308 */ /* 0x000ea20000002400 */
[----:B------:R-:W-:-:S02]  /*3f30*/  FMNMX.FTZ R3, R249, R3, !PT ;  /* 0x00000003f9037209 */ /* 0x000fc40007810000 */
[----:B-1----:R-:W-:Y:S01]  /*3f40*/  FSEL R120, R9, -INF , P6 ;  /* 0xff80000009787808 */ /* 0x002fe20003000000 */
[----:B------:R-:W1:Y:S01]  /*3f50*/  SHFL.BFLY PT, R4, R100, 0x2, 0x1f ;  /* 0x0c401f0064047f89 */ /* 0x000e6200000e0000 */
[----:B------:R-:W-:Y:S02]  /*3f60*/  FMNMX.FTZ R3, R247, R3, !PT ;  /* 0x00000003f7037209 */ /* 0x000fe40007810000 */
[----:B------:R-:W-:Y:S02]  /*3f70*/  FSEL R132, R30, -INF , P5 ;  /* 0xff8000001e847808 */ /* 0x000fe40002800000 */
[----:B------:R-:W-:Y:S02]  /*3f80*/  FMNMX.FTZ R3, R246, R3, !PT ;  /* 0x00000003f6037209 */ /* 0x000fe40007810000 */
[----:B------:R-:W-:Y:S02]  /*3f90*/  IADD3 R2, R239, R103, RZ ;  /* 0x00000067ef027210 */ /* 0x000fe40007ffe0ff */
[----:B------:R-:W-:-:S02]  /*3fa0*/  FMNMX.FTZ R3, R129, R3, !PT ;  /* 0x0000000381037209 */ /* 0x000fc40007810000 */
[----:B--2---:R-:W-:Y:S01]  /*3fb0*/  FSEL R144, R5, -INF , P1 ;  /* 0xff80000005907808 */ /* 0x004fe20000800000 */
[----:B------:R-:W-:Y:S01]  /*3fc0*/  LDSM.16.MT88.4 R28, [R2+0x3100] ;  /* 0x00310000021c783b */ /* 0x000fe20000004200 */
[----:B------:R-:W-:-:S03]  /*3fd0*/  FMNMX.FTZ R3, R120, R3, !PT ;  /* 0x0000000378037209 */ /* 0x000fc60007810000 */
[----:B------:R-:W-:Y:S01]  /*3fe0*/  LDSM.16.MT88.4 R20, [R2+0x6100] ;  /* 0x006100000214783b */ /* 0x000fe20000004200 */
[----:B------:R-:W-:-:S03]  /*3ff0*/  FMNMX.FTZ R3, R132, R3, !PT ;  /* 0x0000000384037209 */ /* 0x000fc60007810000 */
[----:B------:R-:W-:Y:S01]  /*4000*/  LDSM.16.MT88.4 R32, [R2+0x100] ;  /* 0x000100000220783b */ /* 0x000fe20000004200 */
        /* <DEDUP_REMOVED lines=13> */
[----:B------:R-:W-:Y:S01]  /*40e0*/  FSETP.NEU.FTZ.AND P1, PT, R3, -INF , PT ;  /* 0xff8000000300780b */ /* 0x000fe20003f3d000 */
[----:B--2---:R-:W-:-:S04]  /*40f0*/  FFMA.FTZ R4, R7, c[0x0][0x2d0], -R9 ;  /* 0x0000b40007047a23 */ /* 0x004fc80000010809 */
[----:B------:R1:W-:Y:S02]  /*4100*/  MUFU.EX2 R114, R4 ;  /* 0x0000000400727308 */ /* 0x0003e40000000800 */
[----:B-1----:R-:W-:Y:S02]  /*4110*/  FFMA.FTZ R4, R8, c[0x0][0x2d0], -R9 ;  /* 0x0000b40008047a23 */ /* 0x002fe40000010809 */
[----:B------:R-:W-:-:S04]  /*4120*/  FMUL.FTZ R8, R3, c[0x0][0x2d0] ;  /* 0x0000b40003087a20 */ /* 0x000fc80000410000 */
[----:B------:R1:W-:Y:S01]  /*4130*/  MUFU.EX2 R133, R4 ;  /* 0x0000000400857308 */ /* 0x0003e20000000800 */
[----:B------:R-:W-:Y:S02]  /*4140*/  FSEL R8, R8, RZ, P1 ;  /* 0x000000ff08087208 */ /* 0x000fe40000800000 */
[----:B------:R-:W-:Y:S01]  /*4150*/  PLOP3.LUT P1, PT, PT, PT, UP1, 0x80, 0x0 ;  /* 0x000000000000781c */ /* 0x000fe20003f2f018 */
[--C-:B-1----:R-:W-:Y:S02]  /*4160*/  FFMA.FTZ R4, R10, c[0x0][0x2d0], -R9.reuse ;  /* 0x0000b4000a047a23 */ /* 0x102fe40000010809 */
[----:B------:R-:W-:Y:S02]  /*4170*/  FFMA.FTZ R10, R40, c[0x0][0x2d0], -R9 ;  /* 0x0000b400280a7a23 */ /* 0x000fe40000010809 */
[----:B------:R1:W2:Y:S08]  /*4180*/  MUFU.EX2 R122, R4 ;  /* 0x00000004007a7308 */ /* 0x0002b00000000800 */
[----:B------:R3:W-:Y:S01]  /*4190*/  MUFU.EX2 R123, R10 ;  /* 0x0000000a007b7308 */ /* 0x0007e20000000800 */
[----:B-1----:R-:W-:Y:S01]  /*41a0*/  FFMA.FTZ R4, R11, c[0x0][0x2d0], -R8 ;  /* 0x0000b4000b047a23 */ /* 0x002fe20000010808 */
[----:B--2---:R-:W-:Y:S01]  /*41b0*/  F2FP.BF16.PACK_AB R6, R122, R133 ;  /* 0x000000857a06723e */ /* 0x004fe200000010ff */
[----:B------:R-:W-:-:S05]  /*41c0*/  IMAD.MOV.U32 R11, RZ, RZ, R114 ;  /* 0x000000ffff0b7224 */ /* 0x000fca00078e0072 */
[----:B------:R1:W-:Y:S01]  /*41d0*/  MUFU.EX2 R131, R4 ;  /* 0x0000000400837308 */ /* 0x0003e20000000800 */
[----:B---3--:R-:W-:Y:S02]  /*41e0*/  FFMA.FTZ R10, R41, c[0x0][0x2d0], -R9 ;  /* 0x0000b400290a7a23 */ /* 0x008fe40000010809 */
[----:B------:R-:W-:Y:S05]  /*41f0*/  LDSM.16.MT88.4 R40, [R103+0x6100] ;  /* 0x006100006728783b */ /* 0x000fea0000004200 */
[----:B------:R2:W-:Y:S01]  /*4200*/  MUFU.EX2 R135, R10 ;  /* 0x0000000a00877308 */ /* 0x0005e20000000800 */
[----:B-1----:R-:W-:-:S07]  /*4210*/  FFMA.FTZ R4, R12, c[0x0][0x2d0], -R8 ;  /* 0x0000b4000c047a23 */ /* 0x002fce0000010808 */
[----:B------:R1:W3:Y:S01]  /*4220*/  MUFU.EX2 R251, R4 ;  /* 0x0000000400fb7308 */ /* 0x0002e20000000800 */
[----:B--2---:R-:W-:Y:S02]  /*4230*/  FFMA.FTZ R10, R44, c[0x0][0x2d0], -R9 ;  /* 0x0000b4002c0a7a23 */ /* 0x004fe40000010809 */
[----:B------:R-:W-:-:S05]  /*4240*/  IMAD.MOV.U32 R44, RZ, RZ, R129 ;  /* 0x000000ffff2c7224 */ /* 0x000fca00078e0081 */
[----:B------:R2:W-:Y:S01]  /*4250*/  MUFU.EX2 R136, R10 ;  /* 0x0000000a00887308 */ /* 0x0005e20000000800 */
[----:B-1----:R-:W-:Y:S01]  /*4260*/  FFMA.FTZ R4, R13, c[0x0][0x2d0], -R8 ;  /* 0x0000b4000d047a23 */ /* 0x002fe20000010808 */
[----:B---3--:R-:W-:-:S06]  /*4270*/  F2FP.BF16.PACK_AB R5, R251, R131 ;  /* 0x00000083fb05723e */ /* 0x008fcc00000010ff */
[----:B------:R1:W-:Y:S01]  /*4280*/  MUFU.EX2 R134, R4 ;  /* 0x0000000400867308 */ /* 0x0003e20000000800 */
[----:B--2---:R-:W-:-:S07]  /*4290*/  FFMA.FTZ R10, R45, c[0x0][0x2d0], -R9 ;  /* 0x0000b4002d0a7a23 */ /* 0x004fce0000010809 */
[----:B------:R2:W-:Y:S01]  /*42a0*/  MUFU.EX2 R78, R10 ;  /* 0x0000000a004e7308 */ /* 0x0005e20000000800 */
[--C-:B-1----:R-:W-:Y:S02]  /*42b0*/  FFMA.FTZ R4, R14, c[0x0][0x2d0], -R8.reuse ;  /* 0x0000b4000e047a23 */ /* 0x102fe40000010808 */
[----:B------:R-:W1:Y:S05]  /*42c0*/  LDSM.16.MT88.4 R12, [R237+0x100] ;  /* 0x00010000ed0c783b */ /* 0x000e6a0000004200 */
[----:B------:R3:W4:Y:S01]  /*42d0*/  MUFU.EX2 R145, R4 ;  /* 0x0000000400917308 */ /* 0x0007220000000800 */
[----:B--2---:R-:W-:Y:S01]  /*42e0*/  FFMA.FTZ R10, R46, c[0x0][0x2d0], -R8 ;  /* 0x0000b4002e0a7a23 */ /* 0x004fe20000010808 */
[----:B------:R-:W-:-:S06]  /*42f0*/  MOV R46, R130 ;  /* 0x00000082002e7202 */ /* 0x000fcc0000000f00 */
[----:B------:R2:W5:Y:S01]  /*4300*/  MUFU.EX2 R137, R10 ;  /* 0x0000000a00897308 */ /* 0x0005620000000800 */
[----:B---3--:R-:W-:Y:S02]  /*4310*/  F2FP.BF16.PACK_AB R4, R11, R130 ;  /* 0x000000820b04723e */ /* 0x008fe400000010ff */
[----:B----4-:R-:W-:Y:S01]  /*4320*/  F2FP.BF16.PACK_AB R7, R145, R134 ;  /* 0x000000869107723e */ /* 0x010fe200000010ff */
[----:B--2---:R-:W-:-:S06]  /*4330*/  FFMA.FTZ R10, R47, c[0x0][0x2d0], -R8 ;  /* 0x0000b4002f0a7a23 */ /* 0x004fcc0000010808 */
[C---:B------:R-:W-:Y:S01]  /*4340*/  HMMA.16816.F32.BF16 R56, R4.reuse, R28, RZ ;  /* 0x0000001c0438723c */ /* 0x040fe200000418ff */
[----:B------:R-:W-:Y:S01]  /*4350*/  IMAD.MOV.U32 R47, RZ, RZ, R131 ;  /* 0x000000ffff2f7224 */ /* 0x000fe200078e0083 */
[----:B------:R2:W3:Y:S06]  /*4360*/  MUFU.EX2 R252, R10 ;  /* 0x0000000a00fc7308 */ /* 0x0004ec0000000800 */
[C---:B------:R-:W-:Y:S01]  /*4370*/  HMMA.16816.F32.BF16 R64, R4.reuse, R30, RZ ;  /* 0x0000001e0440723c */ /* 0x040fe200000418ff */
[----:B------:R-:W-:Y:S07]  /*4380*/  LDSM.16.MT88.4 R28, [R237+0x3100] ;  /* 0x00310000ed1c783b */ /* 0x000fee0000004200 */
[----:B-1----:R-:W-:Y:S01]  /*4390*/  HMMA.16816.F32.BF16 R84, R4, R12, RZ ;  /* 0x0000000c0454723c */ /* 0x002fe200000418ff */
[----:B--2---:R-:W-:-:S04]  /*43a0*/  FFMA.FTZ R10, R76, c[0x0][0x2d0], -R8 ;  /* 0x0000b4004c0a7a23 */ /* 0x004fc80000010808 */
        /* <DEDUP_REMOVED lines=11> */
[----:B----4-:R-:W-:-:S06]  /*4460*/  MOV R10, R78 ;  /* 0x0000004e000a7202 */ /* 0x010fcc0000000f00 */
[C---:B------:R-:W-:Y:S08]  /*4470*/  HMMA.16816.F32.BF16 R104, R4.reuse, R24, RZ ;  /* 0x000000180468723c */ /* 0x040ff000000418ff */
[C---:B------:R-:W-:Y:S01]  /*4480*/  HMMA.16816.F32.BF16 R96, R4.reuse, R26, RZ ;  /* 0x0000001a0460723c */ /* 0x040fe200000418ff */
[----:B------:R-:W4:Y:S07]  /*4490*/  LDSM.16.MT88.4 R24, [R2+0x900] ;  /* 0x000900000218783b */ /* 0x000f2e0000004200 */
[C---:B--2---:R-:W-:Y:S08]  /*44a0*/  HMMA.16816.F32.BF16 R116, R4.reuse, R12, RZ ;  /* 0x0000000c0474723c */ /* 0x044ff000000418ff */
[C---:B------:R-:W-:Y:S01]  /*44b0*/  HMMA.16816.F32.BF16 R124, R4.reuse, R14, RZ ;  /* 0x0000000e047c723c */ /* 0x040fe200000418ff */
[----:B------:R-:W2:Y:S07]  /*44c0*/  LDSM.16.MT88.4 R12, [R2+0x6900] ;  /* 0x00690000020c783b */ /* 0x000eae0000004200 */
[C---:B------:R-:W-:Y:S07]  /*44d0*/  HMMA.16816.F32.BF16 R76, R4.reuse, R40, RZ ;  /* 0x00000028044c723c */ /* 0x040fee00000418ff */
[----:B-----5:R-:W-:Y:S01]  /*44e0*/  IMAD.MOV.U32 R40, RZ, RZ, R137 ;  /* 0x000000ffff287224 */ /* 0x020fe200078e0089 */
[----:B------:R-:W-:Y:S01]  /*44f0*/  HMMA.16816.F32.BF16 R92, R4, R36, RZ ;  /* 0x00000024045c723c */ /* 0x000fe200000418ff */
[----:B------:R-:W-:-:S07]  /*4500*/  IMAD.MOV.U32 R41, RZ, RZ, R136 ;  /* 0x000000ffff297224 */ /* 0x000fce00078e0088 */
[C---:B------:R-:W-:Y:S08]  /*4510*/  HMMA.16816.F32.BF16 R108, R4.reuse, R38, RZ ;  /* 0x00000026046c723c */ /* 0x040ff000000418ff */
[C---:B------:R-:W-:Y:S07]  /*4520*/  HMMA.16816.F32.BF16 R136, R4.reuse, R42, RZ ;  /* 0x0000002a0488723c */ /* 0x040fee00000418ff */
[----:B------:R-:W-:Y:S01]  /*4530*/  MOV R43, R141 ;  /* 0x0000008d002b7202 */ /* 0x000fe20000000f00 */
[----:B------:R-:W-:Y:S01]  /*4540*/  HMMA.16816.F32.BF16 R36, R4, R28, RZ ;  /* 0x0000001c0424723c */ /* 0x000fe200000418ff */
[----:B------:R-:W-:-:S07]  /*4550*/  IMAD.MOV.U32 R42, RZ, RZ, R140 ;  /* 0x000000ffff2a7224 */ /* 0x000fce00078e008c */
[C---:B------:R-:W-:Y:S01]  /*4560*/  HMMA.16816.F32.BF16 R112, R4.reuse, R30, RZ ;  /* 0x0000001e0470723c */ /* 0x040fe200000418ff */
[----:B------:R-:W5:Y:S07]  /*4570*/  LDSM.16.MT88.4 R28, [R2+0x3900] ;  /* 0x00390000021c783b */ /* 0x000f6e0000004200 */
[C---:B-1----:R-:W-:Y:S08]  /*4580*/  HMMA.16816.F32.BF16 R140, R4.reuse, R20, RZ ;  /* 0x00000014048c723c */ /* 0x042ff000000418ff */
[C---:B------:R-:W-:Y:S01]  /*4590*/  HMMA.16816.F32.BF16 R168, R4.reuse, R22, RZ ;  /* 0x0000001604a8723c */ /* 0x040fe200000418ff */
[----:B------:R-:W1:Y:S07]  /*45a0*/  LDSM.16.MT88.4 R20, [R237+0x900] ;  /* 0x00090000ed14783b */ /* 0x000e6e0000004200 */
[C---:B------:R-:W-:Y:S08]  /*45b0*/  HMMA.16816.F32.BF16 R88, R4.reuse, R32, RZ ;  /* 0x000000200458723c */ /* 0x040ff000000418ff */
[C---:B------:R-:W-:Y:S08]  /*45c0*/  HMMA.16816.F32.BF16 R172, R4.reuse, R16, RZ ;  /* 0x0000001004ac723c */ /* 0x040ff000000418ff */
[C---:B------:R-:W-:Y:S01]  /*45d0*/  HMMA.16816.F32.BF16 R180, R4.reuse, R18, RZ ;  /* 0x0000001204b4723c */ /* 0x040fe200000418ff */
[----:B------:R-:W1:Y:S07]  /*45e0*/  LDSM.16.MT88.4 R16, [R0+0x900] ;  /* 0x000900000010783b */ /* 0x000e6e0000004200 */
[----:B------:R-:W-:Y:S01]  /*45f0*/  HMMA.16816.F32.BF16 R72, R4, R34, RZ ;  /* 0x000000220448723c */ /* 0x000fe200000418ff */
[----:B------:R-:W1:Y:S06]  /*4600*/  LDSM.16.MT88.4 R32, [R103+0x900] ;  /* 0x000900006720783b */ /* 0x000e6c0000004200 */
[----:B------:R-:W-:-:S02]  /*4610*/  F2FP.BF16.PACK_AB R4, R135, R123 ;  /* 0x0000007b8704723e */ /* 0x000fc400000010ff */
[----:B---3--:R-:W-:Y:S02]  /*4620*/  F2FP.BF16.PACK_AB R5, R252, R40 ;  /* 0x00000028fc05723e */ /* 0x008fe400000010ff */
[----:B------:R-:W-:Y:S02]  /*4630*/  F2FP.BF16.PACK_AB R6, R10, R41 ;  /* 0x000000290a06723e */ /* 0x000fe400000010ff */
[----:B------:R-:W-:-:S07]  /*4640*/  F2FP.BF16.PACK_AB R7, R250, R45 ;  /* 0x0000002dfa07723e */ /* 0x000fce00000010ff */
[C---:B----4-:R-:W-:Y:S07]  /*4650*/  HMMA.16816.F32.BF16 R200, R4.reuse, R24, R88 ;  /* 0x0000001804c8723c */ /* 0x050fee0000041858 */
[----:B------:R-:W-:Y:S01]  /*4660*/  IMAD.MOV.U32 R24, RZ, RZ, R145 ;  /* 0x000000ffff187224 */ /* 0x000fe200078e0091 */
[----:B------:R-:W-:Y:S01]  /*4670*/  MOV R25, R144 ;  /* 0x0000009000197202 */ /* 0x000fe20000000f00 */
[----:B------:R-:W-:Y:S01]  /*4680*/  IMAD.MOV.U32 R91, RZ, RZ, R135 ;  /* 0x000000ffff5b7224 */ /* 0x000fe200078e0087 */
[----:B------:R-:W-:Y:S01]  /*4690*/  MOV R89, R133 ;  /* 0x0000008500597202 */ /* 0x000fe20000000f00 */
[----:B------:R-:W-:Y:S01]  /*46a0*/  IMAD.MOV.U32 R90, RZ, RZ, R134 ;  /* 0x000000ffff5a7224 */ /* 0x000fe200078e0086 */
[----:B--2---:R-:W-:Y:S01]  /*46b0*/  HMMA.16816.F32.BF16 R144, R4, R12, R52 ;  /* 0x0000000c0490723c */ /* 0x004fe20000041834 */
[----:B------:R-:W-:-:S07]  /*46c0*/  IMAD.MOV.U32 R88, RZ, RZ, R132 ;  /* 0x000000ffff587224 */ /* 0x000fce00078e0084 */
[C---:B------:R-:W-:Y:S01]  /*46d0*/  HMMA.16816.F32.BF16 R132, R4.reuse, R14, R48 ;  /* 0x0000000e0484723c */ /* 0x040fe20000041830 */
[----:B------:R-:W2:Y:S07]  /*46e0*/  LDSM.16.MT88.4 R12, [R103+0x3900] ;  /* 0x00390000670c783b */ /* 0x000eae0000004200 */
[C---:B-----5:R-:W-:Y:S07]  /*46f0*/  HMMA.16816.F32.BF16 R164, R4.reuse, R28, R56 ;  /* 0x0000001c04a4723c */ /* 0x060fee0000041838 */
[----:B------:R-:W-:Y:S01]  /*4700*/  MOV R29, R42 ;  /* 0x0000002a001d7202 */ /* 0x000fe20000000f00 */
[----:B-1----:R-:W-:Y:S01]  /*4710*/  HMMA.16816.F32.BF16 R84, R4, R20, R84 ;  /* 0x000000140454723c */ /* 0x002fe20000041854 */
[----:B------:R-:W-:-:S07]  /*4720*/  IMAD.MOV.U32 R28, RZ, RZ, R43 ;  /* 0x000000ffff1c7224 */ /* 0x000fce00078e002b */
[C---:B------:R-:W-:Y:S01]  /*4730*/  HMMA.16816.F32.BF16 R56, R4.reuse, R22, R68 ;  /* 0x000000160438723c */ /* 0x040fe20000041844 */
[----:B------:R-:W1:Y:S07]  /*4740*/  LDSM.16.MT88.4 R20, [R0+0x3900] ;  /* 0x003900000014783b */ /* 0x000e6e0000004200 */
[C---:B------:R-:W-:Y:S07]  /*4750*/  HMMA.16816.F32.BF16 R148, R4.reuse, R30, R64 ;  /* 0x0000001e0494723c */ /* 0x040fee0000041840 */
[----:B------:R-:W-:Y:S01]  /*4760*/  MOV R31, R40 ;  /* 0x00000028001f7202 */ /* 0x000fe20000000f00 */
[----:B------:R-:W-:Y:S01]  /*4770*/  HMMA.16816.F32.BF16 R64, R4, R16, R104 ;  /* 0x000000100440723c */ /* 0x000fe20000041868 */
[----:B------:R-:W-:-:S06]  /*4780*/  IMAD.MOV.U32 R30, RZ, RZ, R41 ;  /* 0x000000ffff1e7224 */ /* 0x000fcc00078e0029 */
[----:B------:R-:W-:Y:S01]  /*4790*/  MOV R104, R10 ;  /* 0x0000000a00687202 */ /* 0x000fe20000000f00 */
[----:B------:R-:W-:Y:S01]  /*47a0*/  HMMA.16816.F32.BF16 R52, R4, R18, R96 ;  /* 0x000000120434723c */ /* 0x000fe20000041860 */
[----:B------:R-:W3:Y:S01]  /*47b0*/  LDSM.16.MT88.4 R16, [R103+0x6900] ;  /* 0x006900006710783b */ /* 0x000ee20000004200 */
[----:B------:R-:W-:-:S05]  /*47c0*/  FFMA.FTZ R10, R101, c[0x0][0x2d0], -R9 ;  /* 0x0000b400650a7a23 */ /* 0x000fca0000010809 */
[----:B------:R-:W-:Y:S01]  /*47d0*/  IMAD.MOV.U32 R96, RZ, RZ, R47 ;  /* 0x000000ffff607224 */ /* 0x000fe200078e002f */
[C---:B------:R-:W-:Y:S01]  /*47e0*/  HMMA.16816.F32.BF16 R176, R4.reuse, R26, R72 ;  /* 0x0000001a04b0723c */ /* 0x040fe20000041848 */
[----:B------:R-:W-:Y:S01]  /*47f0*/  MOV R97, R46 ;  /* 0x0000002e00617202 */ /* 0x000fe20000000f00 */
[----:B------:R-:W-:Y:S01]  /*4800*/  IMAD.MOV.U32 R98, RZ, RZ, R45 ;  /* 0x000000ffff627224 */ /* 0x000fe200078e002d */
[----:B------:R-:W-:Y:S02]  /*4810*/  MOV R99, R44 ;  /* 0x0000002c00637202 */ /* 0x000fe40000000f00 */
[----:B------:R-:W-:Y:S02]  /*4820*/  MOV R101, R96 ;  /* 0x0000006000657202 */ /* 0x000fe40000000f00 */
[----:B------:R-:W-:Y:S01]  /*4830*/  MOV R27, R128 ;  /* 0x00000080001b7202 */ /* 0x000fe20000000f00 */
[----:B------:R-:W-:Y:S01]  /*4840*/  IMAD.MOV.U32 R72, RZ, RZ, R123 ;  /* 0x000000ffff487224 */ /* 0x000fe200078e007b */
[----:B------:R-:W-:Y:S01]  /*4850*/  MOV R73, R122 ;  /* 0x0000007a00497202 */ /* 0x000fe20000000f00 */
[----:B------:R-:W-:Y:S01]  /*4860*/  IMAD.MOV.U32 R74, RZ, RZ, R121 ;  /* 0x000000ffff4a7224 */ /* 0x000fe200078e0079 */
[----:B------:R-:W-:Y:S01]  /*4870*/  MOV R75, R120 ;  /* 0x00000078004b7202 */ /* 0x000fe20000000f00 */
[----:B------:R-:W-:Y:S02]  /*4880*/  HMMA.16816.F32.BF16 R128, R4, R32, R60 ;  /* 0x000000200480723c */ /* 0x000fe4000004183c */
[----:B------:R-:W-:Y:S01]  /*4890*/  IMAD.MOV.U32 R107, RZ, RZ, R73 ;  /* 0x000000ffff6b7224 */ /* 0x000fe200078e0049 */
[----:B------:R-:W-:Y:S01]  /*48a0*/  MOV R106, R74 ;  /* 0x0000004a006a7202 */ /* 0x000fe20000000f00 */
[----:B------:R-:W-:-:S04]  /*48b0*/  IMAD.MOV.U32 R105, RZ, RZ, R75 ;  /* 0x000000ffff697224 */ /* 0x000fc800078e004b */
[C---:B------:R-:W-:Y:S01]  /*48c0*/  HMMA.16816.F32.BF16 R120, R4.reuse, R34, R80 ;  /* 0x000000220478723c */ /* 0x040fe20000041850 */
[----:B------:R-:W-:Y:S06]  /*48d0*/  LDSM.16.MT88.4 R32, [R0+0x6900] ;  /* 0x006900000020783b */ /* 0x000fec0000004200 */
[----:B------:R-:W-:Y:S01]  /*48e0*/  IMAD.MOV.U32 R83, RZ, RZ, R27 ;  /* 0x000000ffff537224 */ /* 0x000fe200078e001b */
[----:B------:R-:W-:Y:S01]  /*48f0*/  MOV R80, R25 ;  /* 0x0000001900507202 */ /* 0x000fe20000000f00 */
[----:B------:R-:W-:Y:S01]  /*4900*/  IMAD.MOV.U32 R81, RZ, RZ, R24 ;  /* 0x000000ffff517224 */ /* 0x000fe200078e0018 */
[----:B--2---:R-:W-:Y:S01]  /*4910*/  HMMA.16816.F32.BF16 R40, R4, R12, R92 ;  /* 0x0000000c0428723c */ /* 0x004fe2000004185c */
[----:B------:R-:W2:Y:S01]  /*4920*/  LDSM.16.MT88.4 R24, [R237+0x3900] ;  /* 0x00390000ed18783b */ /* 0x000ea20000004200 */
[----:B------:R-:W-:-:S05]  /*4930*/  MOV R82, R72 ;  /* 0x0000004800527202 */ /* 0x000fca0000000f00 */
[----:B------:R-:W-:Y:S01]  /*4940*/  IMAD.MOV.U32 R95, RZ, RZ, R251 ;  /* 0x000000ffff5f7224 */ /* 0x000fe200078e00fb */
[C---:B------:R-:W-:Y:S01]  /*4950*/  HMMA.16816.F32.BF16 R48, R4.reuse, R14, R108 ;  /* 0x0000000e0430723c */ /* 0x040fe2000004186c */
[----:B------:R-:W4:Y:S01]  /*4960*/  LDSM.16.MT88.4 R12, [R237+0x6900] ;  /* 0x00690000ed0c783b */ /* 0x000f220000004200 */
[----:B------:R-:W-:Y:S01]  /*4970*/  MOV R94, R104 ;  /* 0x00000068005e7202 */ /* 0x000fe20000000f00 */
[----:B------:R-:W-:Y:S01]  /*4980*/  IMAD.MOV.U32 R93, RZ, RZ, R105 ;  /* 0x000000ffff5d7224 */ /* 0x000fe200078e0069 */
[----:B------:R-:W-:Y:S01]  /*4990*/  MOV R105, R90 ;  /* 0x0000005a00697202 */ /* 0x000fe20000000f00 */
[----:B------:R-:W-:Y:S02]  /*49a0*/  IMAD.MOV.U32 R104, RZ, RZ, R89 ;  /* 0x000000ffff687224 */ /* 0x000fe400078e0059 */
[----:B------:R-:W-:Y:S01]  /*49b0*/  IMAD.MOV.U32 R111, RZ, RZ, R107 ;  /* 0x000000ffff6f7224 */ /* 0x000fe200078e006b */
[----:B-1----:R-:W-:Y:S01]  /*49c0*/  HMMA.16816.F32.BF16 R60, R4, R20, R116 ;  /* 0x00000014043c723c */ /* 0x002fe20000041874 */
[----:B------:R1:W-:Y:S01]  /*49d0*/  MUFU.EX2 R119, R10 ;  /* 0x0000000a00777308 */ /* 0x0003e20000000800 */
[----:B------:R-:W-:Y:S01]  /*49e0*/  MOV R107, R252 ;  /* 0x000000fc006b7202 */ /* 0x000fe20000000f00 */
[----:B------:R-:W-:Y:S01]  /*49f0*/  IMAD.MOV.U32 R110, RZ, RZ, R81 ;  /* 0x000000ffff6e7224 */ /* 0x000fe200078e0051 */
[----:B------:R-:W-:Y:S01]  /*4a00*/  MOV R109, R82 ;  /* 0x00000052006d7202 */ /* 0x000fe20000000f00 */
[----:B------:R-:W-:-:S02]  /*4a10*/  IMAD.MOV.U32 R108, RZ, RZ, R83 ;  /* 0x000000ffff6c7224 */ /* 0x000fc400078e0053 */
[----:B------:R-:W-:Y:S01]  /*4a20*/  IMAD.MOV.U32 R118, RZ, RZ, R95 ;  /* 0x000000ffff767224 */ /* 0x000fe200078e005f */
[----:B---3--:R-:W-:Y:S01]  /*4a30*/  HMMA.16816.F32.BF16 R72, R4, R16, R76 ;  /* 0x000000100448723c */ /* 0x008fe2000004184c */
[----:B------:R-:W-:Y:S01]  /*4a40*/  MOV R95, R98 ;  /* 0x00000062005f7202 */ /* 0x000fe20000000f00 */
[----:B------:R-:W-:Y:S01]  /*4a50*/  IMAD.MOV.U32 R116, RZ, RZ, R31 ;  /* 0x000000ffff747224 */ /* 0x000fe200078e001f */
[----:B------:R-:W-:-:S05]  /*4a60*/  MOV R117, R28 ;  /* 0x0000001c00757202 */ /* 0x000fca0000000f00 */
[C---:B------:R-:W-:Y:S01]  /*4a70*/  HMMA.16816.F32.BF16 R76, R4.reuse, R18, R136 ;  /* 0x00000012044c723c */ /* 0x040fe20000041888 */
[----:B-1----:R-:W-:Y:S01]  /*4a80*/  FFMA.FTZ R10, R102, c[0x0][0x2d0], -R9 ;  /* 0x0000b400660a7a23 */ /* 0x002fe20000010809 */
[----:B------:R-:W1:Y:S03]  /*4a90*/  LDSM.16.MT88.4 R16, [R2+0x1100] ;  /* 0x001100000210783b */ /* 0x000e660000004200 */
[----:B------:R3:W5:Y:S02]  /*4aa0*/  MUFU.EX2 R92, R10 ;  /* 0x0000000a005c7308 */ /* 0x0007640000000800 */
[----:B------:R-:W-:Y:S01]  /*4ab0*/  MOV R139, R104 ;  /* 0x00000068008b7202 */ /* 0x000fe20000000f00 */
[C---:B------:R-:W-:Y:S07]  /*4ac0*/  HMMA.16816.F32.BF16 R68, R4.reuse, R22, R124 ;  /* 0x000000160444723c */ /* 0x040fee000004187c */
[----:B------:R-:W-:Y:S01]  /*4ad0*/  IMAD.MOV.U32 R124, RZ, RZ, R105 ;  /* 0x000000ffff7c7224 */ /* 0x000fe200078e0069 */
[----:B--2---:R-:W-:Y:S01]  /*4ae0*/  HMMA.16816.F32.BF16 R44, R4, R26, R112 ;  /* 0x0000001a042c723c */ /* 0x004fe20000041870 */
[----:B------:R-:W-:Y:S01]  /*4af0*/  IMAD.MOV.U32 R126, RZ, RZ, R107 ;  /* 0x000000ffff7e7224 */ /* 0x000fe200078e006b */
[----:B------:R-:W-:Y:S01]  /*4b00*/  MOV R127, R30 ;  /* 0x0000001e007f7202 */ /* 0x000fe20000000f00 */
[----:B---3--:R-:W-:Y:S01]  /*4b10*/  FFMA.FTZ R10, R160, c[0x0][0x2d0], -R9 ;  /* 0x0000b400a00a7a23 */ /* 0x008fe20000010809 */
[----:B-----5:R-:W-:-:S03]  /*4b20*/  MOV R136, R92 ;  /* 0x0000005c00887202 */ /* 0x020fc60000000f00 */
[----:B------:R-:W-:Y:S01]  /*4b30*/  IMAD.MOV.U32 R112, RZ, RZ, R97 ;  /* 0x000000ffff707224 */ /* 0x000fe200078e0061 */
[----:B------:R-:W-:Y:S01]  /*4b40*/  MOV R92, R106 ;  /* 0x0000006a005c7202 */ /* 0x000fe20000000f00 */
[----:B------:R2:W-:Y:S01]  /*4b50*/  MUFU.EX2 R251, R10 ;  /* 0x0000000a00fb7308 */ /* 0x0005e20000000800 */
[----:B------:R-:W-:Y:S01]  /*4b60*/  IMAD.MOV.U32 R113, RZ, RZ, R99 ;  /* 0x000000ffff717224 */ /* 0x000fe200078e0063 */
[C---:B------:R-:W-:Y:S01]  /*4b70*/  HMMA.16816.F32.BF16 R36, R4.reuse, R24, R36 ;  /* 0x000000180424723c */ /* 0x040fe20000041824 */
[----:B------:R-:W-:Y:S01]  /*4b80*/  MOV R114, R80 ;  /* 0x0000005000727202 */ /* 0x000fe20000000f00 */
[----:B------:R-:W-:Y:S01]  /*4b90*/  IMAD.MOV.U32 R106, RZ, RZ, R91 ;  /* 0x000000ffff6a7224 */ /* 0x000fe200078e005b */
[----:B------:R-:W-:Y:S01]  /*4ba0*/  MOV R115, R88 ;  /* 0x0000005800737202 */ /* 0x000fe20000000f00 */
[----:B------:R-:W3:Y:S01]  /*4bb0*/  LDSM.16.MT88.4 R24, [R2+0x4100] ;  /* 0x004100000218783b */ /* 0x000ee20000004200 */
[----:B------:R-:W-:Y:S01]  /*4bc0*/  MOV R20, R112 ;  /* 0x0000007000147202 */ /* 0x000fe20000000f00 */
[----:B------:R-:W-:Y:S01]  /*4bd0*/  IMAD.MOV.U32 R21, RZ, RZ, R113 ;  /* 0x000000ffff157224 */ /* 0x000fe200078e0071 */
[----:B------:R-:W-:Y:S01]  /*4be0*/  MOV R125, R106 ;  /* 0x0000006a007d7202 */ /* 0x000fe20000000f00 */
[----:B------:R-:W-:Y:S01]  /*4bf0*/  HMMA.16816.F32.BF16 R96, R4, R32, R172 ;  /* 0x000000200460723c */ /* 0x000fe200000418ac */
[----:B------:R-:W-:-:S02]  /*4c00*/  IMAD.MOV.U32 R138, RZ, RZ, R115 ;  /* 0x000000ffff8a7224 */ /* 0x000fc400078e0073 */
[----:B--2---:R-:W-:-:S04]  /*4c10*/  FFMA.FTZ R10, R161, c[0x0][0x2d0], -R9 ;  /* 0x0000b400a10a7a23 */ /* 0x004fc80000010809 */
[----:B------:R-:W-:Y:S01]  /*4c20*/  MOV R173, R118 ;  /* 0x0000007600ad7202 */ /* 0x000fe20000000f00 */
[----:B------:R-:W-:Y:S01]  /*4c30*/  IMAD.MOV.U32 R172, RZ, RZ, R101 ;  /* 0x000000ffffac7224 */ /* 0x000fe200078e0065 */
[C---:B----4-:R-:W-:Y:S01]  /*4c40*/  HMMA.16816.F32.BF16 R80, R4.reuse, R12, R140 ;  /* 0x0000000c0450723c */ /* 0x050fe2000004188c */
[----:B------:R2:W-:Y:S01]  /*4c50*/  MUFU.EX2 R102, R10 ;  /* 0x0000000a00667308 */ /* 0x0005e20000000800 */
[----:B------:R-:W-:Y:S01]  /*4c60*/  MOV R101, R250 ;  /* 0x000000fa00657202 */ /* 0x000fe20000000f00 */
[----:B------:R-:W-:Y:S01]  /*4c70*/  IMAD.MOV.U32 R118, RZ, RZ, R29 ;  /* 0x000000ffff767224 */ /* 0x000fe200078e001d */
[----:B------:R-:W-:Y:S01]  /*4c80*/  MOV R174, R117 ;  /* 0x0000007500ae7202 */ /* 0x000fe20000000f00 */
[----:B------:R-:W-:Y:S01]  /*4c90*/  LDSM.16.MT88.4 R28, [R103+0x1100] ;  /* 0x00110000671c783b */ /* 0x000fe20000004200 */
[----:B------:R-:W-:Y:S01]  /*4ca0*/  IMAD.MOV.U32 R33, RZ, RZ, R138 ;  /* 0x000000ffff217224 */ /* 0x000fe200078e008a */
[----:B------:R-:W-:Y:S01]  /*4cb0*/  MOV R32, R125 ;  /* 0x0000007d00207202 */ /* 0x000fe20000000f00 */
[----:B------:R-:W-:Y:S01]  /*4cc0*/  HMMA.16816.F32.BF16 R88, R4, R14, R168 ;  /* 0x0000000e0458723c */ /* 0x000fe200000418a8 */
[----:B------:R-:W4:Y:S01]  /*4cd0*/  LDSM.16.MT88.4 R12, [R2+0x7100] ;  /* 0x00710000020c783b */ /* 0x000f220000004200 */
[----:B------:R-:W-:-:S06]  /*4ce0*/  IMAD.MOV.U32 R175, RZ, RZ, R93 ;  /* 0x000000ffffaf7224 */ /* 0x000fcc00078e005d */
[----:B------:R-:W-:Y:S01]  /*4cf0*/  HMMA.16816.F32.BF16 R104, R4, R34, R180 ;  /* 0x000000220468723c */ /* 0x000fe200000418b4 */
[----:B--2---:R-:W-:-:S04]  /*4d00*/  FFMA.FTZ R10, R162, c[0x0][0x2d0], -R8 ;  /* 0x0000b400a20a7a23 */ /* 0x004fc80000010808 */
[----:B------:R2:W-:Y:S02]  /*4d10*/  MUFU.EX2 R137, R10 ;  /* 0x0000000a00897308 */ /* 0x0005e40000000800 */
[----:B------:R-:W-:Y:S01]  /*4d20*/  F2FP.BF16.PACK_AB R4, R136, R119 ;  /* 0x000000778804723e */ /* 0x000fe200000010ff */
[----:B------:R-:W-:Y:S01]  /*4d30*/  IMAD.MOV.U32 R34, RZ, RZ, R116 ;  /* 0x000000ffff227224 */ /* 0x000fe200078e0074 */
[----:B------:R-:W-:Y:S01]  /*4d40*/  MOV R35, R127 ;  /* 0x0000007f00237202 */ /* 0x000fe20000000f00 */
[----:B------:R-:W-:Y:S01]  /*4d50*/  IMAD.MOV.U32 R183, RZ, RZ, R126 ;  /* 0x000000ffffb77224 */ /* 0x000fe200078e007e */
[----:B------:R-:W-:Y:S01]  /*4d60*/  MOV R181, R110 ;  /* 0x0000006e00b57202 */ /* 0x000fe20000000f00 */
[----:B------:R-:W-:Y:S02]  /*4d70*/  IMAD.MOV.U32 R182, RZ, RZ, R109 ;  /* 0x000000ffffb67224 */ /* 0x000fe400078e006d */
[----:B------:R-:W-:Y:S02]  /*4d80*/  IMAD.MOV.U32 R180, RZ, RZ, R111 ;  /* 0x000000ffffb47224 */ /* 0x000fe400078e006f */
[----:B--2---:R-:W-:-:S04]  /*4d90*/  FFMA.FTZ R10, R163, c[0x0][0x2d0], -R8 ;  /* 0x0000b400a30a7a23 */ /* 0x004fc80000010808 */
[----:B------:R2:W5:Y:S02]  /*4da0*/  MUFU.EX2 R252, R10 ;  /* 0x0000000a00fc7308 */ /* 0x0005640000000800 */
[----:B--2---:R-:W-:Y:S01]  /*4db0*/  FFMA.FTZ R10, R189, c[0x0][0x2d0], -R8 ;  /* 0x0000b400bd0a7a23 */ /* 0x004fe20000010808 */
[----:B-----5:R-:W-:Y:S01]  /*4dc0*/  F2FP.BF16.PACK_AB R5, R252, R137 ;  /* 0x00000089fc05723e */ /* 0x020fe200000010ff */
[----:B------:R-:W-:-:S04]  /*4dd0*/  IMAD.MOV.U32 R189, RZ, RZ, R251 ;  /* 0x000000ffffbd7224 */ /* 0x000fc800078e00fb */
[----:B------:R2:W-:Y:S01]  /*4de0*/  MUFU.EX2 R251, R10 ;  /* 0x0000000a00fb7308 */ /* 0x0005e20000000800 */
[----:B------:R-:W-:Y:S01]  /*4df0*/  F2FP.BF16.PACK_AB R6, R102, R189 ;  /* 0x000000bd6606723e */ /* 0x000fe200000010ff */
[----:B--2---:R-:W-:Y:S01]  /*4e00*/  FFMA.FTZ R10, R188, c[0x0][0x2d0], -R8 ;  /* 0x0000b400bc0a7a23 */ /* 0x004fe20000010808 */
[----:B------:R-:W-:-:S05]  /*4e10*/  MOV R188, R114 ;  /* 0x0000007200bc7202 */ /* 0x000fca0000000f00 */
[----:B------:R-:W2:Y:S02]  /*4e20*/  MUFU.EX2 R250, R10 ;  /* 0x0000000a00fa7308 */ /* 0x000ea40000000800 */
[----:B--2---:R-:W-:Y:S01]  /*4e30*/  F2FP.BF16.PACK_AB R7, R250, R251 ;  /* 0x000000fbfa07723e */ /* 0x004fe200000010ff */
[----:B------:R-:W-:-:S06]  /*4e40*/  FFMA.FTZ R10, R190, c[0x0][0x2d0], -R9 ;  /* 0x0000b400be0a7a23 */ /* 0x000fcc0000010809 */
[C---:B-1----:R-:W-:Y:S01]  /*4e50*/  HMMA.16816.F32.BF16 R112, R4.reuse, R16, R200 ;  /* 0x000000100470723c */ /* 0x042fe200000418c8 */
[----:B------:R1:W-:Y:S06]  /*4e60*/  MUFU.EX2 R202, R10 ;  /* 0x0000000a00ca7308 */ /* 0x0003ec0000000800 */
[----:B------:R-:W-:Y:S01]  /*4e70*/  IMAD.MOV.U32 R201, RZ, RZ, R118 ;  /* 0x000000ffffc97224 */ /* 0x000fe200078e0076 */
[----:B------:R-:W-:Y:S01]  /*4e80*/  HMMA.16816.F32.BF16 R168, R4, R18, R176 ;  /* 0x0000001204a8723c */ /* 0x000fe200000418b0 */
[----:B------:R-:W2:Y:S01]  /*4e90*/  LDSM.16.MT88.4 R16, [R0+0x1100] ;  /* 0x001100000010783b */ /* 0x000ea20000004200 */
[----:B------:R-:W-:-:S02]  /*4ea0*/  MOV R200, R119 ;  /* 0x0000007700c87202 */ /* 0x000fc40000000f00 */
[----:B------:R-:W-:Y:S01]  /*4eb0*/  MOV R203, R189 ;  /* 0x000000bd00cb7202 */ /* 0x000fe20000000f00 */
[----:B------:R-:W-:Y:S02]  /*4ec0*/  IMAD.MOV.U32 R189, RZ, RZ, R124 ;  /* 0x000000ffffbd7224 */ /* 0x000fe400078e007c */
[----:B------:R-:W-:Y:S01]  /*4ed0*/  IMAD.MOV.U32 R177, RZ, RZ, R20 ;  /* 0x000000ffffb17224 */ /* 0x000fe200078e0014 */
[----:B------:R-:W-:Y:S01]  /*4ee0*/  MOV R176, R21 ;  /* 0x0000001500b07202 */ /* 0x000fe20000000f00 */
[----:B---3--:R-:W-:Y:S01]  /*4ef0*/  HMMA.16816.F32.BF16 R160, R4, R26, R148 ;  /* 0x0000001a04a0723c */ /* 0x008fe20000041894 */
[----:B------:R-:W3:Y:S01]  /*4f00*/  LDSM.16.MT88.4 R20, [R237+0x1100] ;  /* 0x00110000ed14783b */ /* 0x000ee20000004200 */
[----:B------:R-:W-:Y:S01]  /*4f10*/  IMAD.MOV.U32 R179, RZ, RZ, R101 ;  /* 0x000000ffffb37224 */ /* 0x000fe200078e0065 */
[----:B------:R-:W-:Y:S01]  /*4f20*/  MOV R178, R108 ;  /* 0x0000006c00b27202 */ /* 0x000fe20000000f00 */
[----:B-1----:R-:W-:Y:S01]  /*4f30*/  FFMA.FTZ R10, R191, c[0x0][0x2d0], -R9 ;  /* 0x0000b400bf0a7a23 */ /* 0x002fe20000010809 */
[----:B------:R-:W-:-:S03]  /*4f40*/  MOV R101, R92 ;  /* 0x0000005c00657202 */ /* 0x000fc60000000f00 */
[C---:B----4-:R-:W-:Y:S07]  /*4f50*/  HMMA.16816.F32.BF16 R140, R4.reuse, R12, R144 ;  /* 0x0000000c048c723c */ /* 0x050fee0000041890 */
[----:B------:R-:W-:Y:S01]  /*4f60*/  IMAD.MOV.U32 R147, RZ, RZ, R188 ;  /* 0x000000ffff937224 */ /* 0x000fe200078e00bc */
[----:B------:R-:W-:Y:S01]  /*4f70*/  HMMA.16816.F32.BF16 R148, R4, R14, R132 ;  /* 0x0000000e0494723c */ /* 0x000fe20000041884 */
[----:B------:R-:W1:Y:S01]  /*4f80*/  LDSM.16.MT88.4 R12, [R103+0x4100] ;  /* 0x00410000670c783b */ /* 0x000e620000004200 */
[----:B------:R-:W-:Y:S01]  /*4f90*/  IMAD.MOV.U32 R146, RZ, RZ, R136 ;  /* 0x000000ffff927224 */ /* 0x000fe200078e0088 */
[----:B------:R-:W-:-:S02]  /*4fa0*/  MOV R145, R137 ;  /* 0x0000008900917202 */ /* 0x000fc40000000f00 */
[----:B------:R-:W-:Y:S02]  /*4fb0*/  MOV R188, R139 ;  /* 0x0000008b00bc7202 */ /* 0x000fe40000000f00 */
[----:B------:R-:W-:Y:S01]  /*4fc0*/  MOV R144, R94 ;  /* 0x0000005e00907202 */ /* 0x000fe20000000f00 */
[C---:B------:R-:W-:Y:S01]  /*4fd0*/  HMMA.16816.F32.BF16 R164, R4.reuse, R24, R164 ;  /* 0x0000001804a4723c */ /* 0x040fe200000418a4 */
[----:B------:R-:W4:Y:S07]  /*4fe0*/  LDSM.16.MT88.4 R24, [R237+0x4100] ;  /* 0x00410000ed18783b */ /* 0x000f2e0000004200 */
[C---:B------:R-:W-:Y:S08]  /*4ff0*/  HMMA.16816.F32.BF16 R132, R4.reuse, R30, R120 ;  /* 0x0000001e0484723c */ /* 0x040ff00000041878 */
[C---:B--2---:R-:W-:Y:S08]  /*5000*/  HMMA.16816.F32.BF16 R120, R4.reuse, R16, R64 ;  /* 0x000000100478723c */ /* 0x044ff00000041840 */
[C---:B------:R-:W-:Y:S01]  /*5010*/  HMMA.16816.F32.BF16 R116, R4.reuse, R18, R52 ;  /* 0x000000120474723c */ /* 0x040fe20000041834 */
[----:B------:R-:W2:Y:S07]  /*5020*/  LDSM.16.MT88.4 R16, [R103+0x7100] ;  /* 0x007100006710783b */ /* 0x000eae0000004200 */
[C---:B------:R-:W-:Y:S07]  /*5030*/  HMMA.16816.F32.BF16 R136, R4.reuse, R28, R128 ;  /* 0x0000001c0488723c */ /* 0x040fee0000041880 */
[----:B------:R-:W-:Y:S01]  /*5040*/  IMAD.MOV.U32 R29, RZ, RZ, R95 ;  /* 0x000000ffff1d7224 */ /* 0x000fe200078e005f */
[C---:B---3--:R-:W-:Y:S08]  /*5050*/  HMMA.16816.F32.BF16 R128, R4.reuse, R20, R84 ;  /* 0x000000140480723c */ /* 0x048ff00000041854 */
[C---:B------:R-:W-:Y:S01]  /*5060*/  HMMA.16816.F32.BF16 R124, R4.reuse, R22, R56 ;  /* 0x00000016047c723c */ /* 0x040fe20000041838 */
[----:B------:R-:W3:Y:S07]  /*5070*/  LDSM.16.MT88.4 R20, [R0+0x4100] ;  /* 0x004100000014783b */ /* 0x000eee0000004200 */
[C---:B-1----:R-:W-:Y:S08]  /*5080*/  HMMA.16816.F32.BF16 R108, R4.reuse, R12, R40 ;  /* 0x0000000c046c723c */ /* 0x042ff00000041828 */
[C---:B------:R-:W-:Y:S01]  /*5090*/  HMMA.16816.F32.BF16 R92, R4.reuse, R14, R48 ;  /* 0x0000000e045c723c */ /* 0x040fe20000041830 */
[----:B------:R-:W1:Y:S07]  /*50a0*/  LDSM.16.MT88.4 R12, [R237+0x7100] ;  /* 0x00710000ed0c783b */ /* 0x000e6e0000004200 */
[C---:B----4-:R-:W-:Y:S08]  /*50b0*/  HMMA.16816.F32.BF16 R84, R4.reuse, R24, R36 ;  /* 0x000000180454723c */ /* 0x050ff00000041824 */
[C---:B------:R-:W-:Y:S01]  /*50c0*/  HMMA.16816.F32.BF16 R36, R4.reuse, R26, R44 ;  /* 0x0000001a0424723c */ /* 0x040fe2000004182c */
[----:B------:R-:W4:Y:S07]  /*50d0*/  LDSM.16.MT88.4 R24, [R0+0x7100] ;  /* 0x007100000018783b */ /* 0x000f2e0000004200 */
[C---:B--2---:R-:W-:Y:S07]  /*50e0*/  HMMA.16816.F32.BF16 R52, R4.reuse, R16, R72 ;  /* 0x000000100434723c */ /* 0x044fee0000041848 */
[----:B------:R-:W-:Y:S01]  /*50f0*/  MOV R73, R179 ;  /* 0x000000b300497202 */ /* 0x000fe20000000f00 */
[----:B------:R-:W-:Y:S01]  /*5100*/  IMAD.MOV.U32 R72, RZ, RZ, R200 ;  /* 0x000000ffff487224 */ /* 0x000fe200078e00c8 */
[----:B------:R-:W-:Y:S01]  /*5110*/  MOV R179, R201 ;  /* 0x000000c900b37202 */ /* 0x000fe20000000f00 */
[----:B------:R-:W-:Y:S01]  /*5120*/  HMMA.16816.F32.BF16 R40, R4, R18, R76 ;  /* 0x000000120428723c */ /* 0x000fe2000004184c */
[----:B------:R2:W5:Y:S01]  /*5130*/  MUFU.EX2 R201, R10 ;  /* 0x0000000a00c97308 */ /* 0x0005620000000800 */
[----:B------:R-:W5:Y:S01]  /*5140*/  LDSM.16.MT88.4 R16, [R2+0x7900] ;  /* 0x007900000210783b */ /* 0x000f620000004200 */
[----:B------:R-:W-:Y:S01]  /*5150*/  MOV R75, R29 ;  /* 0x0000001d004b7202 */ /* 0x000fe20000000f00 */
[----:B------:R-:W-:-:S02]  /*5160*/  IMAD.MOV.U32 R74, RZ, RZ, R144 ;  /* 0x000000ffff4a7224 */ /* 0x000fc400078e0090 */
[----:B------:R-:W-:Y:S02]  /*5170*/  LDSM.16.MT88.4 R28, [R237+0x1900] ;  /* 0x00190000ed1c783b */ /* 0x000fe40000004200 */
[C---:B---3--:R-:W-:Y:S08]  /*5180*/  HMMA.16816.F32.BF16 R48, R4.reuse, R20, R60 ;  /* 0x000000140430723c */ /* 0x048ff0000004183c */
[----:B-1----:R-:W-:Y:S01]  /*5190*/  HMMA.16816.F32.BF16 R56, R4, R12, R80 ;  /* 0x0000000c0438723c */ /* 0x002fe20000041850 */
[----:B--2---:R-:W-:Y:S01]  /*51a0*/  FFMA.FTZ R10, R205, c[0x0][0x2d0], -R9 ;  /* 0x0000b400cd0a7a23 */ /* 0x004fe20000010809 */
[----:B------:R-:W-:-:S03]  /*51b0*/  MOV R205, R146 ;  /* 0x0000009200cd7202 */ /* 0x000fc60000000f00 */
[----:B------:R1:W-:Y:S02]  /*51c0*/  MUFU.EX2 R200, R10 ;  /* 0x0000000a00c87308 */ /* 0x0003e40000000800 */
[----:B------:R-:W-:Y:S01]  /*51d0*/  IMAD.MOV.U32 R80, RZ, RZ, R177 ;  /* 0x000000ffff507224 */ /* 0x000fe200078e00b1 */
[C---:B------:R-:W-:Y:S01]  /*51e0*/  HMMA.16816.F32.BF16 R60, R4.reuse, R14, R88 ;  /* 0x0000000e043c723c */ /* 0x040fe20000041858 */
[----:B------:R-:W2:Y:S01]  /*51f0*/  LDSM.16.MT88.4 R12, [R103+0x1900] ;  /* 0x00190000670c783b */ /* 0x000ea20000004200 */
[----:B------:R-:W-:Y:S01]  /*5200*/  MOV R177, R183 ;  /* 0x000000b700b17202 */ /* 0x000fe20000000f00 */
[----:B------:R-:W-:Y:S01]  /*5210*/  IMAD.MOV.U32 R83, RZ, RZ, R145 ;  /* 0x000000ffff537224 */ /* 0x000fe200078e0091 */
[----:B------:R-:W-:Y:S01]  /*5220*/  MOV R81, R176 ;  /* 0x000000b000517202 */ /* 0x000fe20000000f00 */
[----:B------:R-:W-:Y:S02]  /*5230*/  IMAD.MOV.U32 R82, RZ, RZ, R147 ;  /* 0x000000ffff527224 */ /* 0x000fe400078e0093 */
[----:B------:R-:W-:Y:S01]  /*5240*/  IMAD.MOV.U32 R176, RZ, RZ, R35 ;  /* 0x000000ffffb07224 */ /* 0x000fe200078e0023 */
[----:B------:R-:W-:Y:S01]  /*5250*/  HMMA.16816.F32.BF16 R44, R4, R22, R68 ;  /* 0x00000016042c723c */ /* 0x000fe20000041844 */
[----:B------:R-:W3:Y:S01]  /*5260*/  LDSM.16.MT88.4 R20, [R2+0x4900] ;  /* 0x004900000214783b */ /* 0x000ee20000004200 */
[----:B-1----:R-:W-:Y:S01]  /*5270*/  FFMA.FTZ R10, R204, c[0x0][0x2d0], -R9 ;  /* 0x0000b400cc0a7a23 */ /* 0x002fe20000010809 */
[----:B------:R-:W-:Y:S01]  /*5280*/  MOV R204, R178 ;  /* 0x000000b200cc7202 */ /* 0x000fe20000000f00 */
[----:B------:R-:W-:-:S04]  /*5290*/  IMAD.MOV.U32 R178, RZ, RZ, R32 ;  /* 0x000000ffffb27224 */ /* 0x000fc800078e0020 */
[C---:B----4-:R-:W-:Y:S01]  /*52a0*/  HMMA.16816.F32.BF16 R68, R4.reuse, R24, R96 ;  /* 0x000000180444723c */ /* 0x050fe20000041860 */
[----:B------:R1:W4:Y:S06]  /*52b0*/  MUFU.EX2 R191, R10 ;  /* 0x0000000a00bf7308 */ /* 0x00032c0000000800 */
[----:B------:R-:W-:Y:S01]  /*52c0*/  MOV R99, R189 ;  /* 0x000000bd00637202 */ /* 0x000fe20000000f00 */
[----:B------:R-:W-:Y:S01]  /*52d0*/  IMAD.MOV.U32 R98, RZ, RZ, R188 ;  /* 0x000000ffff627224 */ /* 0x000fe200078e00bc */
[----:B------:R-:W-:Y:S01]  /*52e0*/  HMMA.16816.F32.BF16 R64, R4, R26, R104 ;  /* 0x0000001a0440723c */ /* 0x000fe20000041868 */
[----:B------:R-:W2:Y:S06]  /*52f0*/  LDSM.16.MT88.4 R24, [R0+0x1900] ;  /* 0x001900000018783b */ /* 0x000eac0000004200 */
[----:B-----5:R-:W-:Y:S01]  /*5300*/  F2FP.BF16.PACK_AB R4, R201, R202 ;  /* 0x000000cac904723e */ /* 0x020fe200000010ff */
[--C-:B-1----:R-:W-:Y:S01]  /*5310*/  FFMA.FTZ R10, R207, c[0x0][0x2d0], -R8.reuse ;  /* 0x0000b400cf0a7a23 */ /* 0x102fe20000010808 */
[----:B----4-:R-:W-:Y:S01]  /*5320*/  F2FP.BF16.PACK_AB R6, R191, R200 ;  /* 0x000000c8bf06723e */ /* 0x010fe200000010ff */
[----:B------:R-:W-:Y:S01]  /*5330*/  IMAD.MOV.U32 R207, RZ, RZ, R179 ;  /* 0x000000ffffcf7224 */ /* 0x000fe200078e00b3 */
[----:B------:R-:W-:Y:S01]  /*5340*/  MOV R179, R34 ;  /* 0x0000002200b37202 */ /* 0x000fe20000000f00 */
[----:B------:R1:W-:Y:S02]  /*5350*/  MUFU.EX2 R190, R10 ;  /* 0x0000000a00be7308 */ /* 0x0003e40000000800 */
[----:B-1----:R-:W-:Y:S01]  /*5360*/  FFMA.FTZ R10, R206, c[0x0][0x2d0], -R8 ;  /* 0x0000b400ce0a7a23 */ /* 0x002fe20000010808 */
[----:B------:R-:W-:-:S02]  /*5370*/  MOV R206, R33 ;  /* 0x0000002100ce7202 */ /* 0x000fc40000000f00 */
[----:B------:R-:W-:Y:S03]  /*5380*/  LDSM.16.MT88.4 R32, [R2+0x1900] ;  /* 0x001900000220783b */ /* 0x000fe60000004200 */
[----:B------:R1:W4:Y:S02]  /*5390*/  MUFU.EX2 R189, R10 ;  /* 0x0000000a00bd7308 */ /* 0x0003240000000800 */
[----:B-1----:R-:W-:Y:S01]  /*53a0*/  FFMA.FTZ R10, R241, c[0x0][0x2d0], -R8 ;  /* 0x0000b400f10a7a23 */ /* 0x002fe20000010808 */
[----:B----4-:R-:W-:Y:S02]  /*53b0*/  F2FP.BF16.PACK_AB R5, R189, R190 ;  /* 0x000000bebd05723e */ /* 0x010fe400000010ff */
[----:B------:R-:W-:-:S03]  /*53c0*/  MOV R241, R74 ;  /* 0x0000004a00f17202 */ /* 0x000fc60000000f00 */
[----:B------:R1:W-:Y:S02]  /*53d0*/  MUFU.EX2 R188, R10 ;  /* 0x0000000a00bc7308 */ /* 0x0003e40000000800 */
[----:B-1----:R-:W-:Y:S02]  /*53e0*/  FFMA.FTZ R10, R240, c[0x0][0x2d0], -R8 ;  /* 0x0000b400f00a7a23 */ /* 0x002fe40000010808 */
[----:B------:R-:W-:-:S04]  /*53f0*/  IMAD.MOV.U32 R240, RZ, RZ, R75 ;  /* 0x000000fffff07224 */ /* 0x000fc800078e004b */
[----:B------:R-:W1:Y:S02]  /*5400*/  MUFU.EX2 R183, R10 ;  /* 0x0000000a00b77308 */ /* 0x000e640000000800 */
[----:B-1----:R-:W-:Y:S01]  /*5410*/  F2FP.BF16.PACK_AB R7, R183, R188 ;  /* 0x000000bcb707723e */ /* 0x002fe200000010ff */
[----:B------:R-:W-:Y:S01]  /*5420*/  FFMA.FTZ R10, R245, c[0x0][0x2d0], -R9 ;  /* 0x0000b400f50a7a23 */ /* 0x000fe20000010809 */
[----:B------:R-:W-:Y:S01]  /*5430*/  MOV R245, R240 ;  /* 0x000000f000f57202 */ /* 0x000fe20000000f00 */
[----:B------:R-:W-:-:S04]  /*5440*/  IMAD.MOV.U32 R240, RZ, RZ, R241 ;  /* 0x000000fffff07224 */ /* 0x000fc800078e00f1 */
[C---:B------:R-:W-:Y:S08]  /*5450*/  HMMA.16816.F32.BF16 R88, R4.reuse, R16, R140 ;  /* 0x000000100458723c */ /* 0x040ff0000004188c */
[C---:B------:R-:W-:Y:S01]  /*5460*/  HMMA.16816.F32.BF16 R140, R4.reuse, R18, R148 ;  /* 0x00000012048c723c */ /* 0x040fe20000041894 */
[----:B------:R-:W1:Y:S06]  /*5470*/  LDSM.16.MT88.4 R16, [R103+0x4900] ;  /* 0x004900006710783b */ /* 0x000e6c0000004200 */
[----:B------:R-:W-:Y:S01]  /*5480*/  IMAD.MOV.U32 R150, RZ, RZ, R98 ;  /* 0x000000ffff967224 */ /* 0x000fe200078e0062 */
[----:B--2---:R-:W-:Y:S01]  /*5490*/  HMMA.16816.F32.BF16 R104, R4, R12, R136 ;  /* 0x0000000c0468723c */ /* 0x004fe20000041888 */
[----:B------:R-:W-:Y:S01]  /*54a0*/  MOV R148, R99 ;  /* 0x0000006300947202 */ /* 0x000fe20000000f00 */
[----:B------:R-:W-:Y:S01]  /*54b0*/  IMAD.MOV.U32 R151, RZ, RZ, R206 ;  /* 0x000000ffff977224 */ /* 0x000fe200078e00ce */
[----:B------:R-:W-:Y:S01]  /*54c0*/  MOV R149, R80 ;  /* 0x0000005000957202 */ /* 0x000fe20000000f00 */
[----:B------:R-:W-:-:S03]  /*54d0*/  IMAD.MOV.U32 R206, RZ, RZ, R73 ;  /* 0x000000ffffce7224 */ /* 0x000fc600078e0049 */
[----:B------:R-:W-:Y:S01]  /*54e0*/  MOV R139, R207 ;  /* 0x000000cf008b7202 */ /* 0x000fe20000000f00 */
[C---:B------:R-:W-:Y:S01]  /*54f0*/  HMMA.16816.F32.BF16 R132, R4.reuse, R14, R132 ;  /* 0x0000000e0484723c */ /* 0x040fe20000041884 */
[----:B------:R-:W2:Y:S01]  /*5500*/  LDSM.16.MT88.4 R12, [R237+0x4900] ;  /* 0x00490000ed0c783b */ /* 0x000ea20000004200 */
[----:B------:R-:W-:Y:S01]  /*5510*/  IMAD.MOV.U32 R138, RZ, RZ, R204 ;  /* 0x000000ffff8a7224 */ /* 0x000fe200078e00cc */
[----:B------:R-:W-:Y:S01]  /*5520*/  MOV R207, R72 ;  /* 0x0000004800cf7202 */ /* 0x000fe20000000f00 */
[----:B------:R-:W-:Y:S01]  /*5530*/  IMAD.MOV.U32 R204, RZ, RZ, R83 ;  /* 0x000000ffffcc7224 */ /* 0x000fe200078e0053 */
[----:B------:R-:W-:Y:S01]  /*5540*/  MOV R136, R82 ;  /* 0x0000005200887202 */ /* 0x000fe20000000f00 */
[----:B------:R-:W-:Y:S01]  /*5550*/  IMAD.MOV.U32 R137, RZ, RZ, R81 ;  /* 0x000000ffff897224 */ /* 0x000fe200078e0051 */
[----:B------:R-:W-:Y:S01]  /*5560*/  MOV R241, R206 ;  /* 0x000000ce00f17202 */ /* 0x000fe20000000f00 */
[----:B---3--:R-:W-:Y:S01]  /*5570*/  HMMA.16816.F32.BF16 R144, R4, R20, R164 ;  /* 0x000000140490723c */ /* 0x008fe200000418a4 */
[----:B------:R-:W-:Y:S01]  /*5580*/  IMAD.MOV.U32 R206, RZ, RZ, R207 ;  /* 0x000000ffffce7224 */ /* 0x000fe200078e00cf */
[----:B------:R-:W-:Y:S01]  /*5590*/  MOV R207, R204 ;  /* 0x000000cc00cf7202 */ /* 0x000fe20000000f00 */
[----:B------:R-:W-:Y:S01]  /*55a0*/  IMAD.MOV.U32 R204, RZ, RZ, R205 ;  /* 0x000000ffffcc7224 */ /* 0x000fe200078e00cd */
[----:B------:R-:W-:Y:S01]  /*55b0*/  MOV R205, R203 ;  /* 0x000000cb00cd7202 */ /* 0x000fe20000000f00 */
[----:B------:R-:W-:-:S03]  /*55c0*/  IMAD.MOV.U32 R203, RZ, RZ, R102 ;  /* 0x000000ffffcb7224 */ /* 0x000fc600078e0066 */
[C---:B------:R-:W-:Y:S01]  /*55d0*/  HMMA.16816.F32.BF16 R76, R4.reuse, R22, R160 ;  /* 0x00000016044c723c */ /* 0x040fe200000418a0 */
[----:B------:R-:W3:Y:S07]  /*55e0*/  LDSM.16.MT88.4 R20, [R0+0x4900] ;  /* 0x004900000014783b */ /* 0x000eee0000004200 */
[C---:B------:R-:W-:Y:S08]  /*55f0*/  HMMA.16816.F32.BF16 R96, R4.reuse, R28, R128 ;  /* 0x0000001c0460723c */ /* 0x040ff00000041880 */
[C---:B------:R-:W-:Y:S07]  /*5600*/  HMMA.16816.F32.BF16 R128, R4.reuse, R24, R120 ;  /* 0x000000180480723c */ /* 0x040fee0000041878 */
[----:B------:R-:W-:Y:S01]  /*5610*/  IMAD.MOV.U32 R120, RZ, RZ, R179 ;  /* 0x000000ffff787224 */ /* 0x000fe200078e00b3 */
[----:B------:R-:W-:Y:S01]  /*5620*/  HMMA.16816.F32.BF16 R160, R4, R26, R116 ;  /* 0x0000001a04a0723c */ /* 0x000fe20000041874 */
[----:B------:R-:W4:Y:S01]  /*5630*/  LDSM.16.MT88.4 R24, [R103+0x7900] ;  /* 0x007900006718783b */ /* 0x000f220000004200 */
[----:B------:R-:W-:Y:S01]  /*5640*/  MOV R121, R178 ;  /* 0x000000b200797202 */ /* 0x000fe20000000f00 */
[----:B------:R-:W-:Y:S01]  /*5650*/  IMAD.MOV.U32 R122, RZ, RZ, R177 ;  /* 0x000000ffff7a7224 */ /* 0x000fe200078e00b1 */
[----:B------:R-:W-:-:S04]  /*5660*/  MOV R123, R176 ;  /* 0x000000b0007b7202 */ /* 0x000fc80000000f00 */
[C---:B------:R-:W-:Y:S01]  /*5670*/  HMMA.16816.F32.BF16 R124, R4.reuse, R30, R124 ;  /* 0x0000001e047c723c */ /* 0x040fe2000004187c */
[----:B------:R-:W5:Y:S07]  /*5680*/  LDSM.16.MT88.4 R28, [R237+0x7900] ;  /* 0x00790000ed1c783b */ /* 0x000f6e0000004200 */
[C---:B-1----:R-:W-:Y:S08]  /*5690*/  HMMA.16816.F32.BF16 R116, R4.reuse, R18, R92 ;  /* 0x000000120474723c */ /* 0x042ff0000004185c */
[C---:B--2---:R-:W-:Y:S08]  /*56a0*/  HMMA.16816.F32.BF16 R92, R4.reuse, R12, R84 ;  /* 0x0000000c045c723c */ /* 0x044ff00000041854 */
[C---:B------:R-:W-:Y:S01]  /*56b0*/  HMMA.16816.F32.BF16 R164, R4.reuse, R14, R36 ;  /* 0x0000000e04a4723c */ /* 0x040fe20000041824 */
[----:B------:R-:W1:Y:S06]  /*56c0*/  LDSM.16.MT88.4 R12, [R0+0x7900] ;  /* 0x00790000000c783b */ /* 0x000e6c0000004200 */
[----:B------:R-:W-:Y:S01]  /*56d0*/  IMAD.MOV.U32 R38, RZ, RZ, R181 ;  /* 0x000000ffff267224 */ /* 0x000fe200078e00b5 */
[----:B------:R-:W-:Y:S01]  /*56e0*/  MOV R39, R182 ;  /* 0x000000b600277202 */ /* 0x000fe20000000f00 */
[----:B------:R2:W-:Y:S01]  /*56f0*/  MUFU.EX2 R181, R10 ;  /* 0x0000000a00b57308 */ /* 0x0005e20000000800 */
[----:B------:R-:W-:Y:S01]  /*5700*/  MOV R37, R180 ;  /* 0x000000b400257202 */ /* 0x000fe20000000f00 */
[C---:B------:R-:W-:Y:S01]  /*5710*/  HMMA.16816.F32.BF16 R108, R4.reuse, R16, R108 ;  /* 0x00000010046c723c */ /* 0x040fe2000004186c */
[----:B------:R-:W1:Y:S07]  /*5720*/  LDSM.16.MT88.4 R16, [R2+0x2100] ;  /* 0x002100000210783b */ /* 0x000e6e0000004200 */
[----:B------:R-:W-:Y:S01]  /*5730*/  HMMA.16816.F32.BF16 R112, R4, R32, R112 ;  /* 0x000000200470723c */ /* 0x000fe20000041870 */
[----:B--2---:R-:W-:-:S07]  /*5740*/  FFMA.FTZ R10, R244, c[0x0][0x2d0], -R9 ;  /* 0x0000b400f40a7a23 */ /* 0x004fce0000010809 */
[C---:B------:R-:W-:Y:S01]  /*5750*/  HMMA.16816.F32.BF16 R168, R4.reuse, R34, R168 ;  /* 0x0000002204a8723c */ /* 0x040fe200000418a8 */
[----:B------:R-:W-:Y:S01]  /*5760*/  IMAD.MOV.U32 R244, RZ, RZ, R123 ;  /* 0x000000fffff47224 */ /* 0x000fe200078e007b */
[----:B------:R2:W1:Y:S06]  /*5770*/  MUFU.EX2 R182, R10 ;  /* 0x0000000a00b67308 */ /* 0x00046c0000000800 */
[C---:B---3--:R-:W-:Y:S08]  /*5780*/  HMMA.16816.F32.BF16 R84, R4.reuse, R20, R48 ;  /* 0x000000140454723c */ /* 0x048ff00000041830 */
[----:B------:R-:W-:Y:S01]  /*5790*/  HMMA.16816.F32.BF16 R80, R4, R22, R44 ;  /* 0x000000160450723c */ /* 0x000fe2000004182c */
[----:B------:R-:W3:Y:S01]  /*57a0*/  LDSM.16.MT88.4 R20, [R2+0x5100] ;  /* 0x005100000214783b */ /* 0x000ee20000004200 */
[----:B--2---:R-:W-:Y:S01]  /*57b0*/  FFMA.FTZ R10, R243, c[0x0][0x2d0], -R9 ;  /* 0x0000b400f30a7a23 */ /* 0x004fe20000010809 */
[----:B------:R-:W-:-:S03]  /*57c0*/  MOV R243, R122 ;  /* 0x0000007a00f37202 */ /* 0x000fc60000000f00 */
[----:B------:R2:W-:Y:S02]  /*57d0*/  MUFU.EX2 R180, R10 ;  /* 0x0000000a00b47308 */ /* 0x0005e40000000800 */
[C---:B----4-:R-:W-:Y:S08]  /*57e0*/  HMMA.16816.F32.BF16 R72, R4.reuse, R24, R52 ;  /* 0x000000180448723c */ /* 0x050ff00000041834 */
[----:B------:R-:W-:Y:S01]  /*57f0*/  HMMA.16816.F32.BF16 R32, R4, R26, R40 ;  /* 0x0000001a0420723c */ /* 0x000fe20000041828 */
[----:B------:R-:W4:Y:S01]  /*5800*/  LDSM.16.MT88.4 R24, [R2+0x8100] ;  /* 0x008100000218783b */ /* 0x000f220000004200 */
[----:B--2---:R-:W-:-:S06]  /*5810*/  FFMA.FTZ R10, R242, c[0x0][0x2d0], -R9 ;  /* 0x0000b400f20a7a23 */ /* 0x004fcc0000010809 */
[C---:B-----5:R-:W-:Y:S01]  /*5820*/  HMMA.16816.F32.BF16 R40, R4.reuse, R28, R56 ;  /* 0x0000001c0428723c */ /* 0x060fe20000041838 */
[----:B------:R-:W-:Y:S01]  /*5830*/  IMAD.MOV.U32 R242, RZ, RZ, R121 ;  /* 0x000000fffff27224 */ /* 0x000fe200078e0079 */
[----:B------:R2:W-:Y:S06]  /*5840*/  MUFU.EX2 R179, R10 ;  /* 0x0000000a00b37308 */ /* 0x0005ec0000000800 */
[----:B-1----:R-:W-:Y:S01]  /*5850*/  HMMA.16816.F32.BF16 R44, R4, R12, R68 ;  /* 0x0000000c042c723c */ /* 0x002fe20000041844 */
[----:B--2---:R-:W-:Y:S01]  /*5860*/  FFMA.FTZ R10, R248, c[0x0][0x2d0], -R8 ;  /* 0x0000b400f80a7a23 */ /* 0x004fe20000010808 */
[----:B------:R-:W-:-:S03]  /*5870*/  MOV R248, R120 ;  /* 0x0000007800f87202 */ /* 0x000fc60000000f00 */
[----:B------:R1:W-:Y:S02]  /*5880*/  MUFU.EX2 R178, R10 ;  /* 0x0000000a00b27308 */ /* 0x0003e40000000800 */
[----:B-1----:R-:W-:Y:S02]  /*5890*/  FFMA.FTZ R10, R249, c[0x0][0x2d0], -R8 ;  /* 0x0000b400f90a7a23 */ /* 0x002fe40000010808 */
[----:B------:R-:W-:-:S04]  /*58a0*/  IMAD.MOV.U32 R249, RZ, RZ, R39 ;  /* 0x000000fffff97224 */ /* 0x000fc800078e0027 */
[----:B------:R1:W2:Y:S02]  /*58b0*/  MUFU.EX2 R177, R10 ;  /* 0x0000000a00b17308 */ /* 0x0002a40000000800 */
[----:B-1----:R-:W-:Y:S01]  /*58c0*/  FFMA.FTZ R10, R247, c[0x0][0x2d0], -R8 ;  /* 0x0000b400f70a7a23 */ /* 0x002fe20000010808 */
[----:B------:R-:W-:-:S05]  /*58d0*/  MOV R247, R38 ;  /* 0x0000002600f77202 */ /* 0x000fca0000000f00 */
[----:B------:R1:W-:Y:S02]  /*58e0*/  MUFU.EX2 R176, R10 ;  /* 0x0000000a00b07308 */ /* 0x0003e40000000800 */
[----:B-1----:R-:W-:Y:S02]  /*58f0*/  FFMA.FTZ R10, R246, c[0x0][0x2d0], -R8 ;  /* 0x0000b400f60a7a23 */ /* 0x002fe40000010808 */
[----:B------:R-:W-:Y:S02]  /*5900*/  IMAD.MOV.U32 R246, RZ, RZ, R37 ;  /* 0x000000fffff67224 */ /* 0x000fe400078e0025 */
[C---:B------:R-:W-:Y:S02]  /*5910*/  HMMA.16816.F32.BF16 R36, R4.reuse, R30, R60 ;  /* 0x0000001e0424723c */ /* 0x040fe4000004183c */
[----:B------:R1:W5:Y:S06]  /*5920*/  MUFU.EX2 R102, R10 ;  /* 0x0000000a00667308 */ /* 0x00036c0000000800 */
[----:B------:R-:W-:Y:S01]  /*5930*/  HMMA.16816.F32.BF16 R28, R4, R14, R64 ;  /* 0x0000000e041c723c */ /* 0x000fe20000041840 */
[----:B------:R-:W4:Y:S06]  /*5940*/  LDSM.16.MT88.4 R12, [R103+0x2100] ;  /* 0x00210000670c783b */ /* 0x000f2c0000004200 */
[----:B------:R-:W-:Y:S01]  /*5950*/  F2FP.BF16.PACK_AB R4, R182, R181 ;  /* 0x000000b5b604723e */ /* 0x000fe200000010ff */
[----:B------:R-:W-:Y:S01]  /*5960*/  IMAD.MOV.U32 R66, RZ, RZ, R137 ;  /* 0x000000ffff427224 */ /* 0x000fe200078e0089 */
[----:B--2---:R-:W-:Y:S01]  /*5970*/  F2FP.BF16.PACK_AB R5, R177, R178 ;  /* 0x000000b2b105723e */ /* 0x004fe200000010ff */
[----:B-1----:R-:W-:Y:S01]  /*5980*/  IMAD.MOV.U32 R10, RZ, RZ, R139 ;  /* 0x000000ffff0a7224 */ /* 0x002fe200078e008b */
[----:B------:R-:W-:-:S02]  /*5990*/  F2FP.BF16.PACK_AB R6, R179, R180 ;  /* 0x000000b4b306723e */ /* 0x000fc400000010ff */
[----:B-----5:R-:W-:Y:S01]  /*59a0*/  F2FP.BF16.PACK_AB R7, R102, R176 ;  /* 0x000000b06607723e */ /* 0x020fe200000010ff */
[----:B------:R-:W-:Y:S01]  /*59b0*/  FFMA.FTZ R10, R10, c[0x0][0x2d0], -R9 ;  /* 0x0000b4000a0a7a23 */ /* 0x000fe20000010809 */
[----:B------:R-:W-:Y:S02]  /*59c0*/  MOV R67, R136 ;  /* 0x0000008800437202 */ /* 0x000fe40000000f00 */
[----:B------:R-:W-:Y:S02]  /*59d0*/  MOV R65, R138 ;  /* 0x0000008a00417202 */ /* 0x000fe40000000f00 */
[----:B------:R-:W-:Y:S01]  /*59e0*/  MOV R64, R67 ;  /* 0x0000004300407202 */ /* 0x000fe20000000f00 */
[----:B------:R-:W-:Y:S01]  /*59f0*/  HMMA.16816.F32.BF16 R112, R4, R16, R112 ;  /* 0x000000100470723c */ /* 0x000fe20000041870 */
[----:B------:R-:W-:-:S07]  /*5a00*/  IMAD.MOV.U32 R67, RZ, RZ, R172 ;  /* 0x000000ffff437224 */ /* 0x000fce00078e00ac */
[C---:B------:R-:W-:Y:S01]  /*5a10*/  HMMA.16816.F32.BF16 R48, R4.reuse, R18, R168 ;  /* 0x000000120430723c */ /* 0x040fe200000418a8 */
[----:B------:R-:W1:Y:S07]  /*5a20*/  LDSM.16.MT88.4 R16, [R237+0x2100] ;  /* 0x00210000ed10783b */ /* 0x000e6e0000004200 */
[C---:B---3--:R-:W-:Y:S08]  /*5a30*/  HMMA.16816.F32.BF16 R52, R4.reuse, R22, R76 ;  /* 0x000000160434723c */ /* 0x048ff0000004184c */
[C---:B----4-:R-:W-:Y:S08]  /*5a40*/  HMMA.16816.F32.BF16 R76, R4.reuse, R24, R88 ;  /* 0x00000018044c723c */ /* 0x050ff00000041858 */
[C---:B------:R-:W-:Y:S01]  /*5a50*/  HMMA.16816.F32.BF16 R56, R4.reuse, R26, R140 ;  /* 0x0000001a0438723c */ /* 0x040fe2000004188c */
[----:B------:R-:W2:Y:S06]  /*5a60*/  LDSM.16.MT88.4 R24, [R103+0x5100] ;  /* 0x005100006718783b */ /* 0x000eac0000004200 */
[----:B------:R-:W-:Y:S01]  /*5a70*/  MOV R142, R101 ;  /* 0x00000065008e7202 */ /* 0x000fe20000000f00 */
[C---:B------:R-:W-:Y:S01]  /*5a80*/  HMMA.16816.F32.BF16 R144, R4.reuse, R20, R144 ;  /* 0x000000140490723c */ /* 0x040fe20000041890 */
[----:B------:R-:W3:Y:S01]  /*5a90*/  LDSM.16.MT88.4 R20, [R0+0x2100] ;  /* 0x002100000014783b */ /* 0x000ee20000004200 */
[----:B------:R4:W-:Y:S01]  /*5aa0*/  MUFU.EX2 R101, R10 ;  /* 0x0000000a00657308 */ /* 0x0009e20000000800 */
[----:B------:R-:W-:Y:S01]  /*5ab0*/  IMAD.MOV.U32 R143, RZ, RZ, R66 ;  /* 0x000000ffff8f7224 */ /* 0x000fe200078e0042 */
[----:B------:R-:W-:Y:S01]  /*5ac0*/  MOV R66, R150 ;  /* 0x0000009600427202 */ /* 0x000fe20000000f00 */
[----:B------:R-:W-:Y:S01]  /*5ad0*/  IMAD.MOV.U32 R150, RZ, RZ, R175 ;  /* 0x000000ffff967224 */ /* 0x000fe200078e00af */
[----:B------:R-:W-:Y:S01]  /*5ae0*/  MOV R141, R64 ;  /* 0x00000040008d7202 */ /* 0x000fe20000000f00 */
[----:B------:R-:W-:Y:S01]  /*5af0*/  IMAD.MOV.U32 R64, RZ, RZ, R67 ;  /* 0x000000ffff407224 */ /* 0x000fe200078e0043 */
[----:B------:R-:W-:Y:S01]  /*5b00*/  HMMA.16816.F32.BF16 R104, R4, R12, R104 ;  /* 0x0000000c0468723c */ /* 0x000fe20000041868 */
[----:B------:R-:W-:-:S07]  /*5b10*/  MOV R67, R11 ;  /* 0x0000000b00437202 */ /* 0x000fce0000000f00 */
[C---:B------:R-:W-:Y:S01]  /*5b20*/  HMMA.16816.F32.BF16 R60, R4.reuse, R14, R132 ;  /* 0x0000000e043c723c */ /* 0x040fe20000041884 */
[----:B------:R-:W5:Y:S01]  /*5b30*/  LDSM.16.MT88.4 R12, [R237+0x5100] ;  /* 0x00510000ed0c783b */ /* 0x000f620000004200 */
[--C-:B----4-:R-:W-:Y:S02]  /*5b40*/  FFMA.FTZ R10, R65, c[0x0][0x2d0], -R9.reuse ;  /* 0x0000b400410a7a23 */ /* 0x110fe40000010809 */
[----:B------:R-:W-:Y:S01]  /*5b50*/  IMAD.MOV.U32 R65, RZ, RZ, R148 ;  /* 0x000000ffff417224 */ /* 0x000fe200078e0094 */
[----:B------:R-:W-:Y:S01]  /*5b60*/  MOV R148, R173 ;  /* 0x000000ad00947202 */ /* 0x000fe20000000f00 */
[----:B------:R-:W-:Y:S02]  /*5b70*/  LDSM.16.MT88.4 R132, [R0+0x2900] ;  /* 0x002900000084783b */ /* 0x000fe40000004200 */
[C---:B-1----:R-:W-:Y:S08]  /*5b80*/  HMMA.16816.F32.BF16 R120, R4.reuse, R16, R96 ;  /* 0x000000100478723c */ /* 0x042ff00000041860 */
[C---:B------:R-:W-:Y:S01]  /*5b90*/  HMMA.16816.F32.BF16 R68, R4.reuse, R18, R124 ;  /* 0x000000120444723c */ /* 0x040fe2000004187c */
[----:B------:R-:W1:Y:S04]  /*5ba0*/  LDSM.16.MT88.4 R16, [R0+0x5100] ;  /* 0x005100000010783b */ /* 0x000e680000004200 */
[----:B------:R-:W-:Y:S03]  /*5bb0*/  LDSM.16.MT88.4 R124, [R237+0x2900] ;  /* 0x00290000ed7c783b */ /* 0x000fe60000004200 */
[C---:B--2---:R-:W-:Y:S01]  /*5bc0*/  HMMA.16816.F32.BF16 R136, R4.reuse, R24, R108 ;  /* 0x000000180488723c */ /* 0x044fe2000004186c */
[----:B------:R-:W-:Y:S07]  /*5bd0*/  LDSM.16.MT88.4 R108, [R103+0x2900] ;  /* 0x00290000676c783b */ /* 0x000fee0000004200 */
[C---:B------:R-:W-:Y:S01]  /*5be0*/  HMMA.16816.F32.BF16 R88, R4.reuse, R26, R116 ;  /* 0x0000001a0458723c */ /* 0x040fe20000041874 */
[----:B------:R-:W2:Y:S04]  /*5bf0*/  LDSM.16.MT88.4 R24, [R237+0x8100] ;  /* 0x00810000ed18783b */ /* 0x000ea80000004200 */
[----:B------:R-:W-:Y:S03]  /*5c00*/  LDSM.16.MT88.4 R116, [R2+0x2900] ;  /* 0x002900000274783b */ /* 0x000fe60000004200 */
[C---:B---3--:R-:W-:Y:S08]  /*5c10*/  HMMA.16816.F32.BF16 R128, R4.reuse, R20, R128 ;  /* 0x000000140480723c */ /* 0x048ff00000041880 */
[C---:B------:R-:W-:Y:S01]  /*5c20*/  HMMA.16816.F32.BF16 R160, R4.reuse, R22, R160 ;  /* 0x0000001604a0723c */ /* 0x040fe200000418a0 */
[----:B------:R-:W3:Y:S07]  /*5c30*/  LDSM.16.MT88.4 R20, [R103+0x8100] ;  /* 0x008100006714783b */ /* 0x000eee0000004200 */
[C---:B-----5:R-:W-:Y:S08]  /*5c40*/  HMMA.16816.F32.BF16 R92, R4.reuse, R12, R92 ;  /* 0x0000000c045c723c */ /* 0x060ff0000004185c */
[C---:B------:R-:W-:Y:S01]  /*5c50*/  HMMA.16816.F32.BF16 R164, R4.reuse, R14, R164 ;  /* 0x0000000e04a4723c */ /* 0x040fe200000418a4 */
[----:B------:R-:W4:Y:S07]  /*5c60*/  LDSM.16.MT88.4 R12, [R0+0x8100] ;  /* 0x00810000000c783b */ /* 0x000f2e0000004200 */
[C---:B-1----:R-:W-:Y:S01]  /*5c70*/  HMMA.16816.F32.BF16 R84, R4.reuse, R16, R84 ;  /* 0x000000100454723c */ /* 0x042fe20000041854 */
[----:B------:R1:W5:Y:S07]  /*5c80*/  MUFU.EX2 R17, R10 ;  /* 0x0000000a00117308 */ /* 0x00036e0000000800 */
[C---:B--2---:R-:W-:Y:S07]  /*5c90*/  HMMA.16816.F32.BF16 R40, R4.reuse, R24, R40 ;  /* 0x000000180428723c */ /* 0x044fee0000041828 */
[----:B------:R-:W-:Y:S01]  /*5ca0*/  MOV R25, R67 ;  /* 0x0000004300197202 */ /* 0x000fe20000000f00 */
[C---:B------:R-:W-:Y:S01]  /*5cb0*/  HMMA.16816.F32.BF16 R168, R4.reuse, R18, R80 ;  /* 0x0000001204a8723c */ /* 0x040fe20000041850 */
[--C-:B-1----:R-:W-:Y:S01]  /*5cc0*/  FFMA.FTZ R10, R174, c[0x0][0x2d0], -R9.reuse ;  /* 0x0000b400ae0a7a23 */ /* 0x102fe20000010809 */
[----:B------:R-:W1:Y:S01]  /*5cd0*/  LDSM.16.MT88.4 R80, [R2+0x8900] ;  /* 0x008900000250783b */ /* 0x000e620000004200 */
[----:B------:R-:W-:Y:S01]  /*5ce0*/  FFMA.FTZ R9, R142, c[0x0][0x2d0], -R9 ;  /* 0x0000b4008e097a23 */ /* 0x000fe20000010809 */
[----:B-----5:R-:W-:Y:S01]  /*5cf0*/  F2FP.BF16.PACK_AB R96, R17, R101 ;  /* 0x000000651160723e */ /* 0x020fe200000010ff */
[----:B------:R-:W-:Y:S01]  /*5d00*/  IMAD.MOV.U32 R142, RZ, RZ, R65 ;  /* 0x000000ffff8e7224 */ /* 0x000fe200078e0041 */
[----:B------:R-:W-:Y:S01]  /*5d10*/  MOV R65, R148 ;  /* 0x0000009400417202 */ /* 0x000fe20000000f00 */
[----:B------:R2:W-:Y:S01]  /*5d20*/  MUFU.EX2 R16, R9 ;  /* 0x0000000900107308 */ /* 0x0005e20000000800 */
[----:B---3--:R-:W-:Y:S01]  /*5d30*/  HMMA.16816.F32.BF16 R32, R4, R22, R32 ;  /* 0x000000160420723c */ /* 0x008fe20000041820 */
[----:B------:R-:W-:-:S06]  /*5d40*/  IMAD.MOV.U32 R19, RZ, RZ, R142 ;  /* 0x000000ffff137224 */ /* 0x000fcc00078e008e */
[----:B------:R-:W-:Y:S01]  /*5d50*/  MOV R23, R65 ;  /* 0x0000004100177202 */ /* 0x000fe20000000f00 */
[----:B------:R-:W-:Y:S01]  /*5d60*/  HMMA.16816.F32.BF16 R172, R4, R20, R72 ;  /* 0x0000001404ac723c */ /* 0x000fe20000041848 */
[----:B------:R-:W3:Y:S01]  /*5d70*/  MUFU.EX2 R18, R10 ;  /* 0x0000000a00127308 */ /* 0x000ee20000000800 */
[----:B------:R-:W-:Y:S01]  /*5d80*/  LDSM.16.MT88.4 R72, [R103+0x8900] ;  /* 0x008900006748783b */ /* 0x000fe20000004200 */
[----:B--2---:R-:W-:Y:S01]  /*5d90*/  FFMA.FTZ R9, R143, c[0x0][0x2d0], -R8 ;  /* 0x0000b4008f097a23 */ /* 0x004fe20000010808 */
[----:B------:R-:W-:Y:S01]  /*5da0*/  MOV R143, R66 ;  /* 0x00000042008f7202 */ /* 0x000fe20000000f00 */
[----:B------:R-:W-:-:S03]  /*5db0*/  IMAD.MOV.U32 R66, RZ, RZ, R149 ;  /* 0x000000ffff427224 */ /* 0x000fc600078e0095 */
[C---:B------:R-:W-:Y:S01]  /*5dc0*/  HMMA.16816.F32.BF16 R36, R4.reuse, R26, R36 ;  /* 0x0000001a0424723c */ /* 0x040fe20000041824 */
[----:B------:R2:W-:Y:S01]  /*5dd0*/  MUFU.EX2 R11, R9 ;  /* 0x00000009000b7308 */ /* 0x0005e20000000800 */
[----:B------:R-:W-:Y:S01]  /*5de0*/  IMAD.MOV.U32 R20, RZ, RZ, R64 ;  /* 0x000000ffff147224 */ /* 0x000fe200078e0040 */
[----:B------:R-:W-:Y:S01]  /*5df0*/  MOV R21, R143 ;  /* 0x0000008f00157202 */ /* 0x000fe20000000f00 */
[----:B------:R-:W-:Y:S02]  /*5e00*/  IMAD.MOV.U32 R22, RZ, RZ, R66 ;  /* 0x000000ffff167224 */ /* 0x000fe400078e0042 */
[----:B------:R-:W-:Y:S01]  /*5e10*/  LDSM.16.MT88.4 R64, [R0+0x5900] ;  /* 0x005900000040783b */ /* 0x000fe20000004200 */
[----:B---3--:R-:W-:Y:S01]  /*5e20*/  F2FP.BF16.PACK_AB R98, R16, R18 ;  /* 0x000000121062723e */ /* 0x008fe200000010ff */
[C---:B----4-:R-:W-:Y:S08]  /*5e30*/  HMMA.16816.F32.BF16 R44, R4.reuse, R12, R44 ;  /* 0x0000000c042c723c */ /* 0x050ff0000004182c */
[----:B------:R-:W-:Y:S01]  /*5e40*/  HMMA.16816.F32.BF16 R28, R4, R14, R28 ;  /* 0x0000000e041c723c */ /* 0x000fe2000004181c */
[----:B--2---:R-:W-:Y:S01]  /*5e50*/  FFMA.FTZ R9, R150, c[0x0][0x2d0], -R8 ;  /* 0x0000b40096097a23 */ /* 0x004fe20000010808 */
[----:B------:R-:W-:Y:S03]  /*5e60*/  LDSM.16.MT88.4 R12, [R0+0x8900] ;  /* 0x00890000000c783b */ /* 0x000fe60000004200 */
[----:B------:R2:W3:Y:S02]  /*5e70*/  MUFU.EX2 R10, R9 ;  /* 0x00000009000a7308 */ /* 0x0004e40000000800 */
[----:B------:R-:W-:-:S04]  /*5e80*/  FADD.FTZ R4, R22, R25 ;  /* 0x0000001916047221 */ /* 0x000fc80000010000 */
[----:B------:R-:W-:-:S04]  /*5e90*/  FADD.FTZ R4, R21, R4 ;  /* 0x0000000415047221 */ /* 0x000fc80000010000 */
[----:B------:R-:W-:-:S04]  /*5ea0*/  FADD.FTZ R4, R246, R4 ;  /* 0x00000004f6047221 */ /* 0x000fc80000010000 */
[----:B------:R-:W-:Y:S02]  /*5eb0*/  FADD.FTZ R4, R249, R4 ;  /* 0x00000004f9047221 */ /* 0x000fe40000010000 */
[----:B--2---:R-:W-:Y:S01]  /*5ec0*/  FFMA.FTZ R9, R151, c[0x0][0x2d0], -R8 ;  /* 0x0000b40097097a23 */ /* 0x004fe20000010808 */
[----:B---3--:R-:W-:Y:S01]  /*5ed0*/  F2FP.BF16.PACK_AB R97, R10, R11 ;  /* 0x0000000b0a61723e */ /* 0x008fe200000010ff */
[----:B------:R2:W-:Y:S01]  /*5ee0*/  LDSM.16.MT88.4 R148, [R2+0x5900] ;  /* 0x005900000294783b */ /* 0x0005e20000004200 */
[----:B------:R-:W-:Y:S02]  /*5ef0*/  FADD.FTZ R4, R242, R4 ;  /* 0x00000004f2047221 */ /* 0x000fe40000010000 */
[----:B------:R-:W-:Y:S01]  /*5f00*/  FFMA.FTZ R8, R141, c[0x0][0x2d0], -R8 ;  /* 0x0000b4008d087a23 */ /* 0x000fe20000010808 */
[----:B------:R-:W-:Y:S01]  /*5f10*/  MUFU.EX2 R9, R9 ;  /* 0x0000000900097308 */ /* 0x000fe20000000800 */
[----:B------:R-:W-:Y:S01]  /*5f20*/  FADD.FTZ R5, R244, R4 ;  /* 0x00000004f4057221 */ /* 0x000fe20000010000 */
[----:B------:R-:W3:Y:S06]  /*5f30*/  LDSM.16.MT88.4 R140, [R103+0x5900] ;  /* 0x00590000678c783b */ /* 0x000eec0000004200 */
[----:B------:R-:W4:Y:S01]  /*5f40*/  MUFU.EX2 R8, R8 ;  /* 0x0000000800087308 */ /* 0x000f220000000800 */
[----:B--2---:R-:W-:-:S04]  /*5f50*/  FADD.FTZ R2, R20, R23 ;  /* 0x0000001714027221 */ /* 0x004fc80000010000 */
[----:B------:R-:W-:Y:S01]  /*5f60*/  FADD.FTZ R2, R19, R2 ;  /* 0x0000000213027221 */ /* 0x000fe20000010000 */
[----:B----4-:R-:W-:-:S03]  /*5f70*/  F2FP.BF16.PACK_AB R99, R8, R9 ;  /* 0x000000090863723e */ /* 0x010fc600000010ff */
[----:B------:R-:W-:-:S04]  /*5f80*/  FADD.FTZ R2, R247, R2 ;  /* 0x00000002f7027221 */ /* 0x000fc80000010000 */
[----:B------:R-:W-:Y:S01]  /*5f90*/  FADD.FTZ R2, R248, R2 ;  /* 0x00000002f8027221 */ /* 0x000fe20000010000 */
[----:B-1----:R-:W-:Y:S03]  /*5fa0*/  HMMA.16816.F32.BF16 R76, R96, R80, R76 ;  /* 0x00000050604c723c */ /* 0x002fe6000004184c */
[----:B------:R-:W-:-:S04]  /*5fb0*/  FADD.FTZ R2, R243, R2 ;  /* 0x00000002f3027221 */ /* 0x000fc80000010000 */
[----:B------:R-:W-:Y:S01]  /*5fc0*/  FADD.FTZ R4, R245, R2 ;  /* 0x00000002f5047221 */ /* 0x000fe20000010000 */
[C---:B------:R-:W-:Y:S01]  /*5fd0*/  HMMA.16816.F32.BF16 R80, R96.reuse, R82, R56 ;  /* 0x000000526050723c */ /* 0x040fe20000041838 */
[----:B------:R-:W-:Y:S01]  /*5fe0*/  FADD.FTZ R2, R240, R5 ;  /* 0x00000005f0027221 */ /* 0x000fe20000010000 */
[----:B------:R-:W1:Y:S01]  /*5ff0*/  LDSM.16.MT88.4 R56, [R237+0x5900] ;  /* 0x00590000ed38783b */ /* 0x000e620000004200 */
[----:B------:R-:W-:Y:S02]  /*6000*/  FADD.FTZ R0, R241, R4 ;  /* 0x00000004f1007221 */ /* 0x000fe40000010000 */
[----:B------:R-:W-:Y:S02]  /*6010*/  FADD.FTZ R2, R206, R2 ;  /* 0x00000002ce027221 */ /* 0x000fe40000010000 */
[----:B------:R-:W-:Y:S01]  /*6020*/  FADD.FTZ R0, R207, R0 ;  /* 0x00000000cf007221 */ /* 0x000fe20000010000 */
[----:B---3--:R-:W-:Y:S01]  /*6030*/  HMMA.16816.F32.BF16 R136, R96, R140, R136 ;  /* 0x0000008c6088723c */ /* 0x008fe20000041888 */
[----:B------:R-:W-:-:S02]  /*6040*/  FADD.FTZ R2, R204, R2 ;  /* 0x00000002cc027221 */ /* 0x000fc40000010000 */
[----:B------:R-:W-:Y:S02]  /*6050*/  FADD.FTZ R0, R252, R0 ;  /* 0x00000000fc007221 */ /* 0x000fe40000010000 */
[----:B------:R-:W-:Y:S02]  /*6060*/  FADD.FTZ R2, R205, R2 ;  /* 0x00000002cd027221 */ /* 0x000fe40000010000 */
[----:B------:R-:W-:Y:S01]  /*6070*/  FADD.FTZ R0, R251, R0 ;  /* 0x00000000fb007221 */ /* 0x000fe20000010000 */
[----:B------:R-:W-:Y:S01]  /*6080*/  HMMA.16816.F32.BF16 R140, R96, R142, R88 ;  /* 0x0000008e608c723c */ /* 0x000fe20000041858 */
[----:B------:R-:W-:Y:S01]  /*6090*/  FADD.FTZ R2, R203, R2 ;  /* 0x00000002cb027221 */ /* 0x000fe20000010000 */
[----:B------:R-:W2:Y:S01]  /*60a0*/  LDSM.16.MT88.4 R88, [R237+0x8900] ;  /* 0x00890000ed58783b */ /* 0x000ea20000004200 */
        /* <DEDUP_REMOVED lines=30> */
[----:B------:R-:W-:-:S05]  /*6290*/  FADD.FTZ R0, R8, R2 ;  /* 0x0000000208007221 */ /* 0x000fca0000010000 */
[----:B------:R3:W-:Y:S01]  /*62a0*/  STL [R1+0x8], R0 ;  /* 0x0000080001007387 */ /* 0x0007e20000100800 */
[C---:B------:R-:W-:Y:S03]  /*62b0*/  HMMA.16816.F32.BF16 R60, R96.reuse, R64, R84 ;  /* 0x00000040603c723c */ /* 0x040fe60000041854 */
[----:B------:R3:W-:Y:S05]  /*62c0*/  STL [R1+0x4], R4 ;  /* 0x0000040401007387 */ /* 0x0007ea0000100800 */
[C---:B------:R-:W-:Y:S08]  /*62d0*/  HMMA.16816.F32.BF16 R112, R96.reuse, R116, R112 ;  /* 0x000000746070723c */ /* 0x040ff00000041870 */
[C---:B------:R-:W-:Y:S08]  /*62e0*/  HMMA.16816.F32.BF16 R128, R96.reuse, R132, R128 ;  /* 0x000000846080723c */ /* 0x040ff00000041880 */
[C---:B-1----:R-:W-:Y:S08]  /*62f0*/  HMMA.16816.F32.BF16 R52, R96.reuse, R56, R92 ;  /* 0x000000386034723c */ /* 0x042ff0000004185c */
[C---:B------:R-:W-:Y:S08]  /*6300*/  HMMA.16816.F32.BF16 R68, R96.reuse, R72, R172 ;  /* 0x000000486044723c */ /* 0x040ff000000418ac */
[C---:B--2---:R-:W-:Y:S08]  /*6310*/  HMMA.16816.F32.BF16 R84, R96.reuse, R88, R40 ;  /* 0x000000586054723c */ /* 0x044ff00000041828 */
        /* <DEDUP_REMOVED lines=9> */
[----:B---3--:R-:W2:Y:S04]  /*63b0*/  LDL.64 R206, [R1+0x10] ;  /* 0x0000100001ce7983 */ /* 0x008ea80000100a00 */
[----:B------:R-:W3:Y:S01]  /*63c0*/  LDL R203, [R1] ;  /* 0x0000000001cb7983 */ /* 0x000ee20000100800 */
[----:B------:R-:W-:-:S02]  /*63d0*/  IMAD.MOV.U32 R204, RZ, RZ, c[0x0][0x1e4] ;  /* 0x00007900ffcc7624 */ /* 0x000fc400078e00ff */
[----:B------:R-:W-:Y:S02]  /*63e0*/  IMAD.MOV.U32 R205, RZ, RZ, c[0x0][0x1e0] ;  /* 0x00007800ffcd7624 */ /* 0x000fe400078e00ff */
[----:B------:R-:W-:Y:S02]  /*63f0*/  IMAD R7, R204, 0x60, RZ ;  /* 0x00000060cc077824 */ /* 0x000fe400078e02ff */
[----:B------:R-:W-:Y:S01]  /*6400*/  IMAD.WIDE.U32 R4, R205, 0x60, RZ ;  /* 0x00000060cd047825 */ /* 0x000fe200078e00ff */
[----:B------:R-:W-:-:S04]  /*6410*/  UIADD3 UR5, UR16, -0x3, URZ ;  /* 0xfffffffd10057890 */ /* 0x000fc8000fffe03f */
[----:B------:R-:W-:Y:S01]  /*6420*/  IADD3 R0, R5, R7, RZ ;  /* 0x0000000705007210 */ /* 0x000fe20007ffe0ff */
[----:B------:R-:W-:-:S04]  /*6430*/  USHF.R.S32.HI UR4, URZ, 0x1f, UR5 ;  /* 0x0000001f3f047899 */ /* 0x000fc80008011405 */
[----:B------:R-:W-:-:S04]  /*6440*/  IMAD R0, R0, UR5, RZ ;  /* 0x0000000500007c24 */ /* 0x000fc8000f8e02ff */
[C---:B------:R-:W-:Y:S02]  /*6450*/  IMAD R0, R4.reuse, UR4, R0 ;  /* 0x0000000404007c24 */ /* 0x040fe4000f8e0200 */
[C---:B------:R-:W-:Y:S01]  /*6460*/  IMAD.SHL.U32 R8, R205.reuse, 0x40, RZ ;  /* 0x00000040cd087824 */ /* 0x040fe200078e00ff */
[----:B------:R-:W-:Y:S01]  /*6470*/  SHF.L.U64.HI R2, R205, 0x6, R204 ;  /* 0x00000006cd027819 */ /* 0x000fe200000102cc */
        /* <DEDUP_REMOVED lines=10> */
[----:B---3--:R1:W-:Y:S01]  /*6520*/  LDGSTS.E.BYPASS.LTC128B.128 [R203+0x12100], [R4.64], !P4 ;  /* 0x1210000004cb7fae */ /* 0x0083e2000e101d54 */
        /* <DEDUP_REMOVED lines=13> */
.L_x_662:
[----:B---3--:R-:W-:Y:S01]  /*6600*/  PLOP3.LUT P1, PT, PT, PT, UP0, 0x40, 0x0 ;  /* 0x000000000000781c */ /* 0x008fe20003f2e808 */
[----:B------:R-:W0:-:S12]  /*6610*/  LDGDEPBAR ;  /* 0x00000000000079af */ /* 0x000e180000000000 */
[----:B------:R-:W-:Y:S05]  /*6620*/  @P1 BRA `(.L_x_663) ;  /* 0x0000403000001947 */ /* 0x000fea0003800000 */
[----:B------:R-:W-:Y:S01]  /*6630*/  IMAD.MOV.U32 R240, RZ, RZ, 0x20 ;  /* 0x00000020fff07424 */ /* 0x000fe200078e00ff */
[----:B------:R-:W-:Y:S01]  /*6640*/  MOV R101, R3 ;  /* 0x0000000300657202 */ /* 0x000fe20000000f00 */
[----:B------:R-:W-:Y:S01]  /*6650*/  IMAD.MOV.U32 R0, RZ, RZ, R100 ;  /* 0x000000ffff007224 */ /* 0x000fe200078e0064 */
[----:B------:R-:W-:Y:S02]  /*6660*/  UIADD3 UR16, UR16, -0x2, URZ ;  /* 0xfffffffe10107890 */ /* 0x000fe4000fffe03f */
[----:B------:R-:W-:Y:S01]  /*6670*/  SEL R240, R240, 0xffffffe0, !P0 ;  /* 0xffffffe0f0f07807 */ /* 0x000fe20004000000 */
[----:B------:R-:W-:Y:S02]  /*6680*/  UMOV UR15, URZ ;  /* 0x0000003f000f7c82 */ /* 0x000fe40008000000 */
[----:B------:R-:W-:Y:S02]  /*6690*/  UMOV UR5, 0x1 ;  /* 0x0000000100057882 */ /* 0x000fe40000000000 */
[----:B------:R-:W-:-:S02]  /*66a0*/  ULDC.64 UR8, c[0x0][0x208] ;  /* 0x0000820000087ab9 */ /* 0x000fc40000000a00 */
[----:B------:R-:W-:Y:S02]  /*66b0*/  ULDC.64 UR6, c[0x0][0x1e0] ;  /* 0x0000780000067ab9 */ /* 0x000fe40000000a00 */
.L_x_664:
        /* <DEDUP_REMOVED lines=8> */
[----:B------:R-:W4:Y:S04]  /*6740*/  LDL R38, [R1] ;  /* 0x0000000001267983 */ /* 0x000f280000100800 */
[----:B------:R-:W-:Y:S01]  /*6750*/  BAR.SYNC.DEFER_BLOCKING 0x0 ;  /* 0x0000000000007b1d */ /* 0x000fe20000010000 */
[----:B------:R-:W-:Y:S01]  /*6760*/  PLOP3.LUT P0, PT, PT, PT, UP0, 0x80, 0x0 ;  /* 0x000000000000781c */ /* 0x000fe20003f0f008 */
[----:B------:R-:W-:Y:S02]  /*6770*/  @UP0 USHF.R.S32.HI UR10, URZ, 0x1f, UR14 ;  /* 0x0000001f3f0a0899 */ /* 0x000fe4000801140e */
[----:B------:R-:W-:Y:S02]  /*6780*/  @UP0 UIMAD.WIDE.U32 UR18, UR14, UR8, URZ ;  /* 0x000000080e1202a5 */ /* 0x000fe4000f8e003f */
[----:B------:R-:W-:Y:S02]  /*6790*/  @UP0 UIMAD UR10, UR10, UR8, URZ ;  /* 0x000000080a0a02a4 */ /* 0x000fe4000f8e023f */
[----:B------:R-:W-:Y:S02]  /*67a0*/  UISETP.GE.AND UP1, UPT, UR15, 0x1, UPT ;  /* 0x000000010f00788c */ /* 0x000fe4000bf26270 */
[----:B------:R-:W-:Y:S01]  /*67b0*/  @UP0 UIMAD UR10, UR14, UR9, UR10 ;  /* 0x000000090e0a02a4 */ /* 0x000fe2000f8e020a */
[----:B-1----:R-:W-:Y:S03]  /*67c0*/  MOV R2, UR18 ;  /* 0x0000001200027c02 */ /* 0x002fe60008000f00 */
[----:B------:R-:W-:Y:S04]  /*67d0*/  @UP0 UIADD3 UR10, UR19, UR10, URZ ;  /* 0x0000000a130a0290 */ /* 0x000fe8000fffe03f */
[----:B------:R-:W-:Y:S02]  /*67e0*/  @UP0 UIMAD UR10, UR10, 0x60, URZ ;  /* 0x000000600a0a08a4 */ /* 0x000fe4000f8e023f */
[----:B------:R-:W-:Y:S01]  /*67f0*/  UISETP.GE.AND UP0, UPT, UR16, 0x2, UPT ;  /* 0x000000021000788c */ /* 0x000fe2000bf06270 */
[----:B-1----:R-:W1:Y:S10]  /*6800*/  LDSM.16.M88.4 R8, [R236+UR4+0x12100] ;  /* 0x01210004ec08783b */ /* 0x002e740008000200 */
[----:B------:R-:W-:Y:S01]  /*6810*/  @UP0 UIADD3 UR13, UR16, -0x2, URZ ;  /* 0xfffffffe100d0890 */ /* 0x000fe2000fffe03f */
[----:B------:R-:W5:Y:S03]  /*6820*/  LDSM.16.M88.4 R16, [R236+UR4+0x12900] ;  /* 0x01290004ec10783b */ /* 0x000f660008000200 */
[----:B------:R-:W-:Y:S05]  /*6830*/  @UP0 UIMAD.WIDE.U32 UR18, UR13, UR6, URZ ;  /* 0x000000060d1202a5 */ /* 0x000fea000f8e003f */
[----:B------:R-:W5:Y:S08]  /*6840*/  LDSM.16.M88.4 R24, [R236+UR4+0x13100] ;  /* 0x01310004ec18783b */ /* 0x000f700008000200 */
[----:B------:R-:W2:Y:S08]  /*6850*/  LDSM.16.M88.4 R32, [R236+UR4+0x13900] ;  /* 0x01390004ec20783b */ /* 0x000eb00008000200 */
[----:B------:R-:W2:Y:S01]  /*6860*/  LDSM.16.M88.4 R40, [R236+UR4+0x14100] ;  /* 0x01410004ec28783b */ /* 0x000ea20008000200 */
[C---:B-1----:R-:W-:Y:S07]  /*6870*/  HMMA.16816.F32.BF16 R4, R152.reuse, R8, RZ ;  /* 0x000000089804723c */ /* 0x042fee00000418ff */
[----:B------:R-:W1:Y:S01]  /*6880*/  LDSM.16.M88.4 R48, [R236+UR4+0x14900] ;  /* 0x01490004ec30783b */ /* 0x000e620008000200 */
[C---:B------:R-:W-:Y:S08]  /*6890*/  HMMA.16816.F32.BF16 R8, R152.reuse, R10, RZ ;  /* 0x0000000a9808723c */ /* 0x040ff000000418ff */
[C---:B-----5:R-:W-:Y:S08]  /*68a0*/  HMMA.16816.F32.BF16 R12, R152.reuse, R16, RZ ;  /* 0x00000010980c723c */ /* 0x060ff000000418ff */
[C---:B------:R-:W-:Y:S08]  /*68b0*/  HMMA.16816.F32.BF16 R16, R152.reuse, R18, RZ ;  /* 0x000000129810723c */ /* 0x040ff000000418ff */
[C---:B------:R-:W-:Y:S08]  /*68c0*/  HMMA.16816.F32.BF16 R20, R152.reuse, R24, RZ ;  /* 0x000000189814723c */ /* 0x040ff000000418ff */
[C---:B------:R-:W-:Y:S01]  /*68d0*/  HMMA.16816.F32.BF16 R24, R152.reuse, R26, RZ ;  /* 0x0000001a9818723c */ /* 0x040fe200000418ff */
[----:B--2---:R-:W-:Y:S03]  /*68e0*/  @P0 MOV R37, R31 ;  /* 0x0000001f00250202 */ /* 0x004fe60000000f00 */
[----:B---3--:R-:W-:Y:S04]  /*68f0*/  @P0 MOV R36, R28 ;  /* 0x0000001c00240202 */ /* 0x008fe80000000f00 */
[C---:B------:R-:W-:Y:S01]  /*6900*/  HMMA.16816.F32.BF16 R28, R152.reuse, R32, RZ ;  /* 0x00000020981c723c */ /* 0x040fe200000418ff */
[----:B------:R-:W-:Y:S03]  /*6910*/  @P0 IMAD.WIDE.U32 R36, R2, 0x60, R36 ;  /* 0x0000006002240825 */ /* 0x000fe600078e0024 */
[-C--:B------:R-:W-:Y:S01]  /*6920*/  IADD3 R2, R240, R100.reuse, RZ ;  /* 0x00000064f0027210 */ /* 0x080fe20007ffe0ff */
[----:B----4-:R-:W-:Y:S03]  /*6930*/  @P0 IMAD R102, R102, 0x9000, R38 ;  /* 0x0000900066660824 */ /* 0x010fe600078e0226 */
        /* <DEDUP_REMOVED lines=18> */
[----:B------:R-:W-:Y:S01]  /*6a60*/  USEL UR15, UR13, URZ, !UP1 ;  /* 0x0000003f0d0f7287 */ /* 0x000fe2000c800000 */
[----:B------:R-:W-:Y:S01]  /*6a70*/  @P0 IADD3 R3, P6, R3, 0x100, RZ ;  /* 0x0000010003030810 */ /* 0x000fe20007fde0ff */
[----:B------:R-:W-:Y:S01]  /*6a80*/  @UP0 USHF.L.U64.HI UR13, UR6, 0x6, UR7 ;  /* 0x00000006060d0899 */ /* 0x000fe20008010207 */
[--C-:B------:R-:W-:Y:S01]  /*6a90*/  @P0 IADD3.X R191, RZ, c[0x0][0x1fc], R46.reuse, P1, P5 ;  /* 0x00007f00ffbf0a10 */ /* 0x100fe20000fea42e */
[----:B------:R-:W-:Y:S01]  /*6aa0*/  @UP0 UIMAD UR10, UR10, 0x60, URZ ;  /* 0x000000600a0a08a4 */ /* 0x000fe2000f8e023f */
[----:B------:R-:W-:Y:S02]  /*6ab0*/  @P0 IADD3 R200, P5, R3, c[0x0][0x1f8], RZ ;  /* 0x00007e0003c80a10 */ /* 0x000fe40007fbe0ff */
[----:B------:R-:W5:Y:S02]  /*6ac0*/  LDSM.16.M88.4 R172, [R2+0x13900] ;  /* 0x0139000002ac783b */ /* 0x000f640000000200 */
        /* <DEDUP_REMOVED lines=21> */
[----:B------:R1:W-:Y:S02]  /*6c20*/  @P0 LDGSTS.E.BYPASS.LTC128B.128 [R102+0x2100], [R190.64], !P4 ;  /* 0x02100000be660fae */ /* 0x0003e4000e101d54 */
[C---:B------:R-:W-:Y:S06]  /*6c30*/  HMMA.16816.F32.BF16 R8, R156.reuse, R162, R8 ;  /* 0x000000a29c08723c */ /* 0x040fec0000041808 */
[----:B------:R1:W-:Y:S02]  /*6c40*/  @P0 LDGSTS.E.BYPASS.LTC128B.128 [R102+0x5100], [R190.64+0x80], !P3 ;  /* 0x05100080be660fae */ /* 0x0003e4000d901d54 */
[C---:B---3--:R-:W-:Y:S06]  /*6c50*/  HMMA.16816.F32.BF16 R12, R156.reuse, R164, R12 ;  /* 0x000000a49c0c723c */ /* 0x048fec000004180c */
        /* <DEDUP_REMOVED lines=8> */
[C---:B-----5:R-:W-:Y:S04]  /*6ce0*/  HMMA.16816.F32.BF16 R28, R156.reuse, R172, R28 ;  /* 0x000000ac9c1c723c */ /* 0x060fe8000004181c */
[----:B-1----:R-:W-:Y:S02]  /*6cf0*/  IADD3 R102, R238, R2, RZ ;  /* 0x00000002ee667210 */ /* 0x002fe40007ffe0ff */
[----:B------:R-:W1:Y:S02]  /*6d00*/  LDSM.16.M88.4 R188, [R3+0x12100] ;  /* 0x0121000003bc783b */ /* 0x000e640000000200 */
[C---:B------:R-:W-:Y:S06]  /*6d10*/  HMMA.16816.F32.BF16 R32, R156.reuse, R174, R32 ;  /* 0x000000ae9c20723c */ /* 0x040fec0000041820 */
[----:B------:R-:W2:Y:S02]  /*6d20*/  LDSM.16.M88.4 R168, [R3+0x13900] ;  /* 0x0139000003a8783b */ /* 0x000ea40000000200 */
[C---:B------:R-:W-:Y:S06]  /*6d30*/  HMMA.16816.F32.BF16 R36, R156.reuse, R176, R36 ;  /* 0x000000b09c24723c */ /* 0x040fec0000041824 */
[----:B------:R-:W3:Y:S02]  /*6d40*/  LDSM.16.M88.4 R172, [R3+0x14100] ;  /* 0x0141000003ac783b */ /* 0x000ee40000000200 */
[C---:B------:R-:W-:Y:S06]  /*6d50*/  HMMA.16816.F32.BF16 R40, R156.reuse, R178, R40 ;  /* 0x000000b29c28723c */ /* 0x040fec0000041828 */
[----:B------:R-:W4:Y:S02]  /*6d60*/  LDSM.16.M88.4 R176, [R3+0x14900] ;  /* 0x0149000003b0783b */ /* 0x000f240000000200 */
[C---:B------:R-:W-:Y:S06]  /*6d70*/  HMMA.16816.F32.BF16 R44, R156.reuse, R180, R44 ;  /* 0x000000b49c2c723c */ /* 0x040fec000004182c */
[----:B------:R-:W-:Y:S02]  /*6d80*/  LDSM.16.M88.4 R200, [R236+UR4+0x15900] ;  /* 0x01590004ecc8783b */ /* 0x000fe40008000200 */
[----:B------:R-:W-:Y:S06]  /*6d90*/  HMMA.16816.F32.BF16 R48, R156, R182, R48 ;  /* 0x000000b69c30723c */ /* 0x000fec0000041830 */
[----:B------:R-:W-:Y:S02]  /*6da0*/  LDSM.16.M88.4 R180, [R102+0x13100] ;  /* 0x0131000066b4783b */ /* 0x000fe40000000200 */
[C---:B-1----:R-:W-:Y:S06]  /*6db0*/  HMMA.16816.F32.BF16 R4, R184.reuse, R188, R4 ;  /* 0x000000bcb804723c */ /* 0x042fec0000041804 */
[----:B------:R-:W-:Y:S02]  /*6dc0*/  LDSM.16.M88.4 R204, [R236+UR4+0x16100] ;  /* 0x01610004eccc783b */ /* 0x000fe40008000200 */
[C---:B------:R-:W-:Y:S06]  /*6dd0*/  HMMA.16816.F32.BF16 R8, R184.reuse, R190, R8 ;  /* 0x000000beb808723c */ /* 0x040fec0000041808 */
[----:B------:R-:W-:Y:S02]  /*6de0*/  LDSM.16.M88.4 R188, [R102+0x13900] ;  /* 0x0139000066bc783b */ /* 0x000fe40000000200 */
[C---:B------:R-:W-:Y:S08]  /*6df0*/  HMMA.16816.F32.BF16 R12, R184.reuse, R160, R12 ;  /* 0x000000a0b80c723c */ /* 0x040ff0000004180c */
[C---:B------:R-:W-:Y:S01]  /*6e00*/  HMMA.16816.F32.BF16 R16, R184.reuse, R162, R16 ;  /* 0x000000a2b810723c */ /* 0x040fe20000041810 */
[----:B------:R-:W1:Y:S07]  /*6e10*/  LDSM.16.M88.4 R160, [R102+0x12100] ;  /* 0x0121000066a0783b */ /* 0x000e6e0000000200 */
[C---:B------:R-:W-:Y:S08]  /*6e20*/  HMMA.16816.F32.BF16 R20, R184.reuse, R164, R20 ;  /* 0x000000a4b814723c */ /* 0x040ff00000041814 */
[C---:B------:R-:W-:Y:S01]  /*6e30*/  HMMA.16816.F32.BF16 R24, R184.reuse, R166, R24 ;  /* 0x000000a6b818723c */ /* 0x040fe20000041818 */
[----:B------:R-:W5:Y:S07]  /*6e40*/  LDSM.16.M88.4 R164, [R102+0x12900] ;  /* 0x0129000066a4783b */ /* 0x000f6e0000000200 */
        /* <DEDUP_REMOVED lines=9> */
[C---:B-1----:R-:W-:Y:S08]  /*6ee0*/  HMMA.16816.F32.BF16 R4, R192.reuse, R160, R4 ;  /* 0x000000a0c004723c */ /* 0x042ff00000041804 */
[C---:B------:R-:W-:Y:S01]  /*6ef0*/  HMMA.16816.F32.BF16 R8, R192.reuse, R162, R8 ;  /* 0x000000a2c008723c */ /* 0x040fe20000041808 */
[----:B------:R-:W1:Y:S07]  /*6f00*/  LDSM.16.M88.4 R160, [R236+UR4+0x16900] ;  /* 0x01690004eca0783b */ /* 0x000e6e0008000200 */
[C---:B-----5:R-:W-:Y:S08]  /*6f10*/  HMMA.16816.F32.BF16 R12, R192.reuse, R164, R12 ;  /* 0x000000a4c00c723c */ /* 0x060ff0000004180c */
[C---:B------:R-:W-:Y:S01]  /*6f20*/  HMMA.16816.F32.BF16 R16, R192.reuse, R166, R16 ;  /* 0x000000a6c010723c */ /* 0x040fe20000041810 */
[----:B------:R-:W5:Y:S07]  /*6f30*/  LDSM.16.M88.4 R164, [R236+UR4+0x17100] ;  /* 0x01710004eca4783b */ /* 0x000f6e0008000200 */
        /* <DEDUP_REMOVED lines=18> */
[C---:B------:R-:W-:Y:S08]  /*7060*/  HMMA.16816.F32.BF16 R20, R196.reuse, R204, R20 ;  /* 0x000000ccc414723c */ /* 0x040ff00000041814 */
[C---:B------:R-:W-:Y:S01]  /*7070*/  HMMA.16816.F32.BF16 R24, R196.reuse, R206, R24 ;  /* 0x000000cec418723c */ /* 0x040fe20000041818 */
[----:B------:R-:W-:Y:S07]  /*7080*/  LDSM.16.M88.4 R204, [R2+0x19900] ;  /* 0x0199000002cc783b */ /* 0x000fee0000000200 */
[C---:B-1----:R-:W-:Y:S08]  /*7090*/  HMMA.16816.F32.BF16 R28, R196.reuse, R160, R28 ;  /* 0x000000a0c41c723c */ /* 0x042ff0000004181c */
[C---:B------:R-:W-:Y:S01]  /*70a0*/  HMMA.16816.F32.BF16 R32, R196.reuse, R162, R32 ;  /* 0x000000a2c420723c */ /* 0x040fe20000041820 */
[----:B------:R-:W1:Y:S07]  /*70b0*/  LDSM.16.M88.4 R160, [R2+0x16900] ;  /* 0x0169000002a0783b */ /* 0x000e6e0000000200 */
[C---:B-----5:R-:W-:Y:S08]  /*70c0*/  HMMA.16816.F32.BF16 R36, R196.reuse, R164, R36 ;  /* 0x000000a4c424723c */ /* 0x060ff00000041824 */
[C---:B------:R-:W-:Y:S01]  /*70d0*/  HMMA.16816.F32.BF16 R40, R196.reuse, R166, R40 ;  /* 0x000000a6c428723c */ /* 0x040fe20000041828 */
[----:B------:R-:W5:Y:S07]  /*70e0*/  LDSM.16.M88.4 R164, [R2+0x17100] ;  /* 0x0171000002a4783b */ /* 0x000f6e0000000200 */
        /* <DEDUP_REMOVED lines=11> */
[----:B------:R-:W2:Y:S07]  /*71a0*/  LDSM.16.M88.4 R180, [R3+0x17100] ;  /* 0x0171000003b4783b */ /* 0x000eae0000000200 */
[C---:B-1----:R-:W-:Y:S08]  /*71b0*/  HMMA.16816.F32.BF16 R28, R208.reuse, R160, R28 ;  /* 0x000000a0d01c723c */ /* 0x042ff0000004181c */
[C---:B------:R-:W-:Y:S01]  /*71c0*/  HMMA.16816.F32.BF16 R32, R208.reuse, R162, R32 ;  /* 0x000000a2d020723c */ /* 0x040fe20000041820 */
[----:B------:R-:W1:Y:S07]  /*71d0*/  LDSM.16.M88.4 R160, [R3+0x17900] ;  /* 0x0179000003a0783b */ /* 0x000e6e0000000200 */
[C---:B-----5:R-:W-:Y:S08]  /*71e0*/  HMMA.16816.F32.BF16 R36, R208.reuse, R164, R36 ;  /* 0x000000a4d024723c */ /* 0x060ff00000041824 */
[C---:B------:R-:W-:Y:S01]  /*71f0*/  HMMA.16816.F32.BF16 R40, R208.reuse, R166, R40 ;  /* 0x000000a6d028723c */ /* 0x040fe20000041828 */
[----:B------:R-:W5:Y:S07]  /*7200*/  LDSM.16.M88.4 R164, [R102+0x15100] ;  /* 0x0151000066a4783b */ /* 0x000f6e0000000200 */
[C---:B------:R-:W-:Y:S08]  /*7210*/  HMMA.16816.F32.BF16 R44, R208.reuse, R188, R44 ;  /* 0x000000bcd02c723c */ /* 0x040ff0000004182c */
[----:B------:R-:W-:Y:S01]  /*7220*/  HMMA.16816.F32.BF16 R48, R208, R190, R48 ;  /* 0x000000bed030723c */ /* 0x000fe20000041830 */
[----:B------:R-:W-:Y:S07]  /*7230*/  LDSM.16.M88.4 R188, [R236+UR4+0x18100] ;  /* 0x01810004ecbc783b */ /* 0x000fee0008000200 */
[C---:B------:R-:W-:Y:S08]  /*7240*/  HMMA.16816.F32.BF16 R4, R212.reuse, R200, R4 ;  /* 0x000000c8d404723c */ /* 0x040ff00000041804 */
[C---:B------:R-:W-:Y:S01]  /*7250*/  HMMA.16816.F32.BF16 R8, R212.reuse, R202, R8 ;  /* 0x000000cad408723c */ /* 0x040fe20000041808 */
[----:B------:R-:W-:Y:S07]  /*7260*/  LDSM.16.M88.4 R200, [R236+UR4+0x1a900] ;  /* 0x01a90004ecc8783b */ /* 0x000fee0008000200 */
        /* <DEDUP_REMOVED lines=11> */
[----:B------:R-:W3:Y:S07]  /*7320*/  LDSM.16.M88.4 R180, [R100+0x17100] ;  /* 0x0171000064b4783b */ /* 0x000eee0000000200 */
[C---:B-1----:R-:W-:Y:S08]  /*7330*/  HMMA.16816.F32.BF16 R44, R212.reuse, R160, R44 ;  /* 0x000000a0d42c723c */ /* 0x042ff0000004182c */
[----:B------:R-:W-:Y:S01]  /*7340*/  HMMA.16816.F32.BF16 R48, R212, R162, R48 ;  /* 0x000000a2d430723c */ /* 0x000fe20000041830 */
[----:B------:R-:W1:Y:S07]  /*7350*/  LDSM.16.M88.4 R160, [R100+0x17900] ;  /* 0x0179000064a0783b */ /* 0x000e6e0000000200 */
[C---:B-----5:R-:W-:Y:S08]  /*7360*/  HMMA.16816.F32.BF16 R4, R216.reuse, R164, R4 ;  /* 0x000000a4d804723c */ /* 0x060ff00000041804 */
        /* <DEDUP_REMOVED lines=8> */
[C---:B----4-:R-:W-:Y:S08]  /*73f0*/  HMMA.16816.F32.BF16 R28, R216.reuse, R176, R28 ;  /* 0x000000b0d81c723c */ /* 0x050ff0000004181c */
[C---:B------:R-:W-:Y:S01]  /*7400*/  HMMA.16816.F32.BF16 R32, R216.reuse, R178, R32 ;  /* 0x000000b2d820723c */ /* 0x040fe20000041820 */
[----:B------:R-:W4:Y:S07]  /*7410*/  LDSM.16.M88.4 R176, [R236+UR4+0x1a100] ;  /* 0x01a10004ecb0783b */ /* 0x000f2e0008000200 */
[C---:B------:R-:W-:Y:S08]  /*7420*/  HMMA.16816.F32.BF16 R36, R216.reuse, R180, R36 ;  /* 0x000000b4d824723c */ /* 0x040ff00000041824 */
[C---:B------:R-:W-:Y:S01]  /*7430*/  HMMA.16816.F32.BF16 R40, R216.reuse, R182, R40 ;  /* 0x000000b6d828723c */ /* 0x040fe20000041828 */
[----:B------:R-:W-:Y:S07]  /*7440*/  LDSM.16.M88.4 R180, [R2+0x18900] ;  /* 0x0189000002b4783b */ /* 0x000fee0000000200 */
[C---:B-1----:R-:W-:Y:S08]  /*7450*/  HMMA.16816.F32.BF16 R44, R216.reuse, R160, R44 ;  /* 0x000000a0d82c723c */ /* 0x042ff0000004182c */
[----:B------:R-:W-:Y:S01]  /*7460*/  HMMA.16816.F32.BF16 R48, R216, R162, R48 ;  /* 0x000000a2d830723c */ /* 0x000fe20000041830 */
[----:B------:R-:W1:Y:S07]  /*7470*/  LDSM.16.M88.4 R160, [R2+0x18100] ;  /* 0x0181000002a0783b */ /* 0x000e6e0000000200 */
[C---:B------:R-:W-:Y:S08]  /*7480*/  HMMA.16816.F32.BF16 R4, R220.reuse, R188, R4 ;  /* 0x000000bcdc04723c */ /* 0x040ff00000041804 */
[C---:B------:R-:W-:Y:S01]  /*7490*/  HMMA.16816.F32.BF16 R8, R220.reuse, R190, R8 ;  /* 0x000000bedc08723c */ /* 0x040fe20000041808 */
[----:B------:R-:W1:Y:S07]  /*74a0*/  LDSM.16.M88.4 R188, [R2+0x19100] ;  /* 0x0191000002bc783b */ /* 0x000e6e0000000200 */
[C---:B-----5:R-:W-:Y:S08]  /*74b0*/  HMMA.16816.F32.BF16 R12, R220.reuse, R164, R12 ;  /* 0x000000a4dc0c723c */ /* 0x060ff0000004180c */
        /* <DEDUP_REMOVED lines=13> */
[----:B------:R-:W-:Y:S07]  /*7590*/  LDSM.16.M88.4 R200, [R3+0x1a900] ;  /* 0x01a9000003c8783b */ /* 0x000fee0000000200 */
[C---:B-1----:R-:W-:Y:S08]  /*75a0*/  HMMA.16816.F32.BF16 R4, R224.reuse, R160, R4 ;  /* 0x000000a0e004723c */ /* 0x042ff00000041804 */
[C---:B------:R-:W-:Y:S01]  /*75b0*/  HMMA.16816.F32.BF16 R8, R224.reuse, R162, R8 ;  /* 0x000000a2e008723c */ /* 0x040fe20000041808 */
[----:B------:R-:W1:Y:S07]  /*75c0*/  LDSM.16.M88.4 R160, [R3+0x18900] ;  /* 0x0189000003a0783b */ /* 0x000e6e0000000200 */
[C---:B------:R-:W-:Y:S08]  /*75d0*/  HMMA.16816.F32.BF16 R12, R224.reuse, R180, R12 ;  /* 0x000000b4e00c723c */ /* 0x040ff0000004180c */
[C---:B------:R-:W-:Y:S01]  /*75e0*/  HMMA.16816.F32.BF16 R16, R224.reuse, R182, R16 ;  /* 0x000000b6e010723c */ /* 0x040fe20000041810 */
[----:B------:R-:W4:Y:S07]  /*75f0*/  LDSM.16.M88.4 R180, [R3+0x19900] ;  /* 0x0199000003b4783b */ /* 0x000f2e0000000200 */
[C---:B------:R-:W-:Y:S08]  /*7600*/  HMMA.16816.F32.BF16 R20, R224.reuse, R188, R20 ;  /* 0x000000bce014723c */ /* 0x040ff00000041814 */
[C---:B------:R-:W-:Y:S01]  /*7610*/  HMMA.16816.F32.BF16 R24, R224.reuse, R190, R24 ;  /* 0x000000bee018723c */ /* 0x040fe20000041818 */
[----:B------:R-:W1:Y:S07]  /*7620*/  LDSM.16.M88.4 R188, [R3+0x1a100] ;  /* 0x01a1000003bc783b */ /* 0x000e6e0000000200 */
[C---:B------:R-:W-:Y:S08]  /*7630*/  HMMA.16816.F32.BF16 R28, R224.reuse, R204, R28 ;  /* 0x000000cce01c723c */ /* 0x040ff0000004181c */
[C---:B------:R-:W-:Y:S01]  /*7640*/  HMMA.16816.F32.BF16 R32, R224.reuse, R206, R32 ;  /* 0x000000cee020723c */ /* 0x040fe20000041820 */
[----:B------:R-:W1:Y:S07]  /*7650*/  LDSM.16.M88.4 R204, [R102+0x18100] ;  /* 0x0181000066cc783b */ /* 0x000e6e0000000200 */
[C---:B-----5:R-:W-:Y:S08]  /*7660*/  HMMA.16816.F32.BF16 R36, R224.reuse, R164, R36 ;  /* 0x000000a4e024723c */ /* 0x060ff00000041824 */
[C---:B------:R-:W-:Y:S08]  /*7670*/  HMMA.16816.F32.BF16 R40, R224.reuse, R166, R40 ;  /* 0x000000a6e028723c */ /* 0x040ff00000041828 */
[C---:B--2---:R-:W-:Y:S08]  /*7680*/  HMMA.16816.F32.BF16 R44, R224.reuse, R168, R44 ;  /* 0x000000a8e02c723c */ /* 0x044ff0000004182c */
[----:B------:R-:W-:Y:S08]  /*7690*/  HMMA.16816.F32.BF16 R48, R224, R170, R48 ;  /* 0x000000aae030723c */ /* 0x000ff00000041830 */
[C---:B---3--:R-:W-:Y:S08]  /*76a0*/  HMMA.16816.F32.BF16 R4, R228.reuse, R172, R4 ;  /* 0x000000ace404723c */ /* 0x048ff00000041804 */
[C---:B------:R-:W-:Y:S08]  /*76b0*/  HMMA.16816.F32.BF16 R8, R228.reuse, R174, R8 ;  /* 0x000000aee408723c */ /* 0x040ff00000041808 */
[C---:B-1----:R-:W-:Y:S08]  /*76c0*/  HMMA.16816.F32.BF16 R12, R228.reuse, R160, R12 ;  /* 0x000000a0e40c723c */ /* 0x042ff0000004180c */
[C---:B------:R-:W-:Y:S01]  /*76d0*/  HMMA.16816.F32.BF16 R16, R228.reuse, R162, R16 ;  /* 0x000000a2e410723c */ /* 0x040fe20000041810 */
[----:B------:R-:W1:Y:S07]  /*76e0*/  LDSM.16.M88.4 R160, [R100+0x18900] ;  /* 0x0189000064a0783b */ /* 0x000e6e0000000200 */
[C---:B------:R-:W-:Y:S08]  /*76f0*/  HMMA.16816.F32.BF16 R20, R228.reuse, R176, R20 ;  /* 0x000000b0e414723c */ /* 0x040ff00000041814 */
[C---:B------:R-:W-:Y:S08]  /*7700*/  HMMA.16816.F32.BF16 R24, R228.reuse, R178, R24 ;  /* 0x000000b2e418723c */ /* 0x040ff00000041818 */
[C---:B----4-:R-:W-:Y:S08]  /*7710*/  HMMA.16816.F32.BF16 R28, R228.reuse, R180, R28 ;  /* 0x000000b4e41c723c */ /* 0x050ff0000004181c */
        /* <DEDUP_REMOVED lines=43> */
[----:B------:R-:W-:Y:S01]  /*79d0*/  MUFU.TANH R173, R14 ;  /* 0x0000000e00ad7308 */ /* 0x000fe20000002400 */
[C---:B------:R-:W-:Y:S01]  /*79e0*/  HMMA.16816.F32.BF16 R24, R232.reuse, R6, R24 ;  /* 0x00000006e818723c */ /* 0x040fe20000041818 */
[----:B------:R-:W2:Y:S08]  /*79f0*/  LDSM.16.M88.4 R4, [R100+0x1a100] ;  /* 0x01a100006404783b */ /* 0x000eb00000000200 */
[----:B------:R1:W-:Y:S05]  /*7a00*/  MUFU.TANH R175, R15 ;  /* 0x0000000f00af7308 */ /* 0x0003ea0000002400 */
[----:B------:R-:W-:Y:S02]  /*7a10*/  FMUL.FTZ R20, R20, c[0x0][0x320] ;  /* 0x0000c80014147a20 */ /* 0x000fe40000410000 */
[----:B------:R-:W-:Y:S03]  /*7a20*/  FMUL.FTZ R21, R21, c[0x0][0x320] ;  /* 0x0000c80015157a20 */ /* 0x000fe60000410000 */
[----:B------:R-:W2:Y:S01]  /*7a30*/  MUFU.TANH R171, R16 ;  /* 0x0000001000ab7308 */ /* 0x000ea20000002400 */
[----:B------:R-:W-:Y:S02]  /*7a40*/  FMUL.FTZ R22, R22, c[0x0][0x320] ;  /* 0x0000c80016167a20 */ /* 0x000fe40000410000 */
[----:B------:R-:W-:Y:S02]  /*7a50*/  FMUL.FTZ R23, R23, c[0x0][0x320] ;  /* 0x0000c80017177a20 */ /* 0x000fe40000410000 */
[----:B------:R-:W-:Y:S02]  /*7a60*/  FMUL.FTZ R24, R24, c[0x0][0x320] ;  /* 0x0000c80018187a20 */ /* 0x000fe40000410000 */
[----:B------:R-:W-:Y:S02]  /*7a70*/  FMUL.FTZ R25, R25, c[0x0][0x320] ;  /* 0x0000c80019197a20 */ /* 0x000fe40000410000 */
[----:B------:R-:W-:Y:S01]  /*7a80*/  FMUL.FTZ R26, R26, c[0x0][0x320] ;  /* 0x0000c8001a1a7a20 */ /* 0x000fe20000410000 */
[----:B------:R-:W-:Y:S01]  /*7a90*/  MUFU.TANH R177, R20 ;  /* 0x0000001400b17308 */ /* 0x000fe20000002400 */
[----:B------:R-:W-:Y:S01]  /*7aa0*/  FMUL.FTZ R27, R27, c[0x0][0x320] ;  /* 0x0000c8001b1b7a20 */ /* 0x000fe20000410000 */
[C---:B-1----:R-:W-:Y:S08]  /*7ab0*/  HMMA.16816.F32.BF16 R28, R232.reuse, R8, R28 ;  /* 0x00000008e81c723c */ /* 0x042ff0000004181c */
[----:B------:R-:W-:Y:S01]  /*7ac0*/  MUFU.TANH R179, R21 ;  /* 0x0000001500b37308 */ /* 0x000fe20000002400 */
        /* <DEDUP_REMOVED lines=18> */
[----:B------:R-:W-:Y:S01]  /*7bf0*/  LDSM.16.MT88.4 R12, [R103+UR4+0x100] ;  /* 0x00010004670c783b */ /* 0x000fe20008004200 */
[----:B------:R-:W-:Y:S01]  /*7c00*/  FMNMX.FTZ R100, R171, R100, !PT ;  /* 0x00000064ab647209 */ /* 0x000fe20007810000 */
[----:B------:R-:W-:Y:S01]  /*7c10*/  FMUL.FTZ R37, R37, c[0x0][0x320] ;  /* 0x0000c80025257a20 */ /* 0x000fe20000410000 */
[----:B------:R-:W-:Y:S01]  /*7c20*/  FMNMX.FTZ R2, R165, R2, !PT ;  /* 0x00000002a5027209 */ /* 0x000fe20007810000 */
[----:B------:R-:W-:Y:S01]  /*7c30*/  FMUL.FTZ R38, R38, c[0x0][0x320] ;  /* 0x0000c80026267a20 */ /* 0x000fe20000410000 */
[----:B--2---:R-:W-:Y:S01]  /*7c40*/  FMNMX.FTZ R100, R172, R100, !PT ;  /* 0x00000064ac647209 */ /* 0x004fe20007810000 */
[C---:B-1----:R-:W-:Y:S03]  /*7c50*/  HMMA.16816.F32.BF16 R44, R232.reuse, R8, R44 ;  /* 0x00000008e82c723c */ /* 0x042fe6000004182c */
[----:B------:R-:W1:Y:S01]  /*7c60*/  MUFU.TANH R180, R25 ;  /* 0x0000001900b47308 */ /* 0x000e620000002400 */
[----:B------:R-:W-:Y:S01]  /*7c70*/  FMUL.FTZ R33, R33, c[0x0][0x320] ;  /* 0x0000c80021217a20 */ /* 0x000fe20000410000 */
[----:B------:R-:W-:Y:S01]  /*7c80*/  FMNMX.FTZ R100, R177, R100, !PT ;  /* 0x00000064b1647209 */ /* 0x000fe20007810000 */
[----:B------:R-:W-:Y:S01]  /*7c90*/  FMUL.FTZ R39, R39, c[0x0][0x320] ;  /* 0x0000c80027277a20 */ /* 0x000fe20000410000 */
[----:B------:R-:W-:Y:S01]  /*7ca0*/  FMNMX.FTZ R2, R173, R2, !PT ;  /* 0x00000002ad027209 */ /* 0x000fe20007810000 */
[----:B------:R-:W-:Y:S04]  /*7cb0*/  HMMA.16816.F32.BF16 R48, R232, R10, R48 ;  /* 0x0000000ae830723c */ /* 0x000fe80000041830 */
[----:B------:R-:W-:Y:S01]  /*7cc0*/  FMNMX.FTZ R100, R179, R100, !PT ;  /* 0x00000064b3647209 */ /* 0x000fe20007810000 */
[----:B------:R-:W2:Y:S01]  /*7cd0*/  MUFU.TANH R189, R28 ;  /* 0x0000001c00bd7308 */ /* 0x000ea20000002400 */
[----:B------:R-:W-:Y:S01]  /*7ce0*/  FMUL.FTZ R40, R40, c[0x0][0x320] ;  /* 0x0000c80028287a20 */ /* 0x000fe20000410000 */
[----:B------:R-:W-:Y:S01]  /*7cf0*/  FMNMX.FTZ R2, R175, R2, !PT ;  /* 0x00000002af027209 */ /* 0x000fe20007810000 */
[----:B------:R-:W-:Y:S01]  /*7d00*/  FMUL.FTZ R41, R41, c[0x0][0x320] ;  /* 0x0000c80029297a20 */ /* 0x000fe20000410000 */
[----:B---3--:R-:W-:Y:S03]  /*7d10*/  FMNMX.FTZ R100, R178, R100, !PT ;  /* 0x00000064b2647209 */ /* 0x008fe60007810000 */
[----:B------:R-:W-:Y:S02]  /*7d20*/  FMUL.FTZ R34, R34, c[0x0][0x320] ;  /* 0x0000c80022227a20 */ /* 0x000fe40000410000 */
[----:B------:R-:W-:Y:S01]  /*7d30*/  FMUL.FTZ R35, R35, c[0x0][0x320] ;  /* 0x0000c80023237a20 */ /* 0x000fe20000410000 */
[----:B------:R-:W3:Y:S01]  /*7d40*/  MUFU.TANH R190, R29 ;  /* 0x0000001d00be7308 */ /* 0x000ee20000002400 */
        /* <DEDUP_REMOVED lines=14> */
[----:B---3--:R-:W-:Y:S09]  /*7e30*/  FMNMX.FTZ R100, R190, R100, !PT ;  /* 0x00000064be647209 */ /* 0x008ff20007810000 */
[----:B------:R-:W3:Y:S01]  /*7e40*/  MUFU.TANH R16, R36 ;  /* 0x0000002400107308 */ /* 0x000ee20000002400 */
[----:B-1----:R-:W-:Y:S09]  /*7e50*/  FMNMX.FTZ R100, R241, R100, !PT ;  /* 0x00000064f1647209 */ /* 0x002ff20007810000 */
[----:B------:R-:W1:Y:S01]  /*7e60*/  MUFU.TANH R244, R37 ;  /* 0x0000002500f47308 */ /* 0x000e620000002400 */
[----:B--2---:R-:W-:Y:S09]  /*7e70*/  FMNMX.FTZ R100, R243, R100, !PT ;  /* 0x00000064f3647209 */ /* 0x004ff20007810000 */
        /* <DEDUP_REMOVED lines=15> */
[----:B-1----:R-:W-:Y:S05]  /*7f70*/  FMNMX.FTZ R100, R204, R100, !PT ;  /* 0x00000064cc647209 */ /* 0x002fea0007810000 */
[----:B------:R-:W1:Y:S04]  /*7f80*/  SHFL.BFLY PT, R4, R100, 0x2, 0x1f ;  /* 0x0c401f0064047f89 */ /* 0x000e6800000e0000 */
[----:B------:R-:W4:Y:S01]  /*7f90*/  MUFU.TANH R182, R22 ;  /* 0x0000001600b67308 */ /* 0x000f220000002400 */
[----:B--2---:R-:W-:Y:S09]  /*7fa0*/  FMNMX.FTZ R2, R174, R2, !PT ;  /* 0x00000002ae027209 */ /* 0x004ff20007810000 */
[----:B------:R-:W2:Y:S01]  /*7fb0*/  MUFU.TANH R183, R23 ;  /* 0x0000001700b77308 */ /* 0x000ea20000002400 */
[----:B---3--:R-:W-:Y:S09]  /*7fc0*/  FMNMX.FTZ R2, R176, R2, !PT ;  /* 0x00000002b0027209 */ /* 0x008ff20007810000 */
[----:B------:R-:W3:Y:S01]  /*7fd0*/  MUFU.TANH R181, R26 ;  /* 0x0000001a00b57308 */ /* 0x000ee20000002400 */
[----:B-1----:R-:W-:Y:S02]  /*7fe0*/  FMNMX.FTZ R100, R100, R4, !PT ;  /* 0x0000000464647209 */ /* 0x002fe40007810000 */
[----:B----4-:R-:W-:Y:S03]  /*7ff0*/  FMNMX.FTZ R2, R182, R2, !PT ;  /* 0x00000002b6027209 */ /* 0x010fe60007810000 */
        /* <DEDUP_REMOVED lines=8> */
[C---:B------:R-:W-:Y:S02]  /*8080*/  FMUL.FTZ R160, R100.reuse, c[0x0][0x2d0] ;  /* 0x0000b40064a07a20 */ /* 0x040fe40000410000 */
[----:B------:R-:W-:Y:S02]  /*8090*/  FADD.FTZ R0, -R100, R0 ;  /* 0x0000000064007221 */ /* 0x000fe40000010100 */
[----:B------:R-:W1:Y:S01]  /*80a0*/  MUFU.TANH R242, R34 ;  /* 0x0000002200f27308 */ /* 0x000e620000002400 */
[--C-:B------:R-:W-:Y:S02]  /*80b0*/  FFMA.FTZ R4, R169, c[0x0][0x2d0], -R160.reuse ;  /* 0x0000b400a9047a23 */ /* 0x100fe400000108a0 */
[----:B------:R-:W-:Y:S01]  /*80c0*/  FMUL.FTZ R0, R0, c[0x0][0x2d0] ;  /* 0x0000b40000007a20 */ /* 0x000fe20000410000 */
[----:B--2---:R-:W-:Y:S06]  /*80d0*/  FMNMX.FTZ R2, R25, R2, !PT ;  /* 0x0000000219027209 */ /* 0x004fec0007810000 */
[----:B------:R-:W2:Y:S01]  /*80e0*/  MUFU.TANH R245, R35 ;  /* 0x0000002300f57308 */ /* 0x000ea20000002400 */
[----:B---3--:R-:W-:Y:S01]  /*80f0*/  FMNMX.FTZ R2, R24, R2, !PT ;  /* 0x0000000218027209 */ /* 0x008fe20007810000 */
[----:B------:R-:W-:Y:S08]  /*8100*/  LDSM.16.MT88.4 R28, [R237+UR4+0x100] ;  /* 0x00010004ed1c783b */ /* 0x000ff00008004200 */
[----:B------:R-:W3:Y:S01]  /*8110*/  MUFU.TANH R191, R38 ;  /* 0x0000002600bf7308 */ /* 0x000ee20000002400 */
[----:B-1----:R-:W-:Y:S09]  /*8120*/  FMNMX.FTZ R2, R242, R2, !PT ;  /* 0x00000002f2027209 */ /* 0x002ff20007810000 */
[----:B------:R-:W1:Y:S01]  /*8130*/  MUFU.TANH R248, R39 ;  /* 0x0000002700f87308 */ /* 0x000e620000002400 */
[----:B--2---:R-:W-:Y:S09]  /*8140*/  FMNMX.FTZ R2, R245, R2, !PT ;  /* 0x00000002f5027209 */ /* 0x004ff20007810000 */
[----:B------:R-:W2:Y:S01]  /*8150*/  MUFU.TANH R252, R42 ;  /* 0x0000002a00fc7308 */ /* 0x000ea20000002400 */
[----:B---3--:R-:W-:Y:S09]  /*8160*/  FMNMX.FTZ R2, R191, R2, !PT ;  /* 0x00000002bf027209 */ /* 0x008ff20007810000 */
[----:B------:R3:W-:Y:S01]  /*8170*/  MUFU.EX2 R249, R4 ;  /* 0x0000000400f97308 */ /* 0x0007e20000000800 */
[----:B-1----:R-:W-:Y:S09]  /*8180*/  FMNMX.FTZ R2, R248, R2, !PT ;  /* 0x00000002f8027209 */ /* 0x002ff20007810000 */
[----:B------:R-:W1:Y:S01]  /*8190*/  MUFU.TANH R17, R43 ;  /* 0x0000002b00117308 */ /* 0x000e620000002400 */
[----:B--2---:R-:W-:Y:S09]  /*81a0*/  FMNMX.FTZ R2, R252, R2, !PT ;  /* 0x00000002fc027209 */ /* 0x004ff20007810000 */
[----:B------:R-:W2:Y:S01]  /*81b0*/  MUFU.TANH R203, R46 ;  /* 0x0000002e00cb7308 */ /* 0x000ea20000002400 */
[--C-:B---3--:R-:W-:Y:S09]  /*81c0*/  FFMA.FTZ R4, R167, c[0x0][0x2d0], -R160.reuse ;  /* 0x0000b400a7047a23 */ /* 0x108ff200000108a0 */
[----:B------:R-:W3:Y:S01]  /*81d0*/  MUFU.TANH R202, R47 ;  /* 0x0000002f00ca7308 */ /* 0x000ee20000002400 */
[----:B-1----:R-:W-:Y:S02]  /*81e0*/  FMNMX.FTZ R2, R17, R2, !PT ;  /* 0x0000000211027209 */ /* 0x002fe40007810000 */
[----:B------:R-:W-:Y:S07]  /*81f0*/  MOV R167, R17 ;  /* 0x0000001100a77202 */ /* 0x000fee0000000f00 */
[----:B------:R-:W1:Y:S01]  /*8200*/  MUFU.TANH R206, R50 ;  /* 0x0000003200ce7308 */ /* 0x000e620000002400 */
[----:B--2---:R-:W-:Y:S09]  /*8210*/  FMNMX.FTZ R2, R203, R2, !PT ;  /* 0x00000002cb027209 */ /* 0x004ff20007810000 */
[----:B------:R-:W2:Y:S01]  /*8220*/  MUFU.TANH R18, R51 ;  /* 0x0000003300127308 */ /* 0x000ea20000002400 */
[----:B---3--:R-:W-:Y:S01]  /*8230*/  FMNMX.FTZ R2, R202, R2, !PT ;  /* 0x00000002ca027209 */ /* 0x008fe20007810000 */
[----:B------:R-:W-:Y:S08]  /*8240*/  LDSM.16.MT88.4 R44, [R103+UR4+0x3100] ;  /* 0x00310004672c783b */ /* 0x000ff00008004200 */
[----:B------:R3:W-:Y:S01]  /*8250*/  MUFU.EX2 R207, R4 ;  /* 0x0000000400cf7308 */ /* 0x0007e20000000800 */
[----:B-1----:R-:W-:Y:S04]  /*8260*/  FMNMX.FTZ R2, R206, R2, !PT ;  /* 0x00000002ce027209 */ /* 0x002fe80007810000 */
[----:B--2---:R-:W-:Y:S02]  /*8270*/  FMNMX.FTZ R2, R18, R2, !PT ;  /* 0x0000000212027209 */ /* 0x004fe40007810000 */
[----:B------:R-:W-:Y:S03]  /*8280*/  MOV R169, R18 ;  /* 0x0000001200a97202 */ /* 0x000fe60000000f00 */
[----:B------:R-:W1:Y:S01]  /*8290*/  SHFL.BFLY PT, R3, R2, 0x2, 0x1f ;  /* 0x0c401f0002037f89 */ /* 0x000e6200000e0000 */
[--C-:B---3--:R-:W-:Y:S04]  /*82a0*/  FFMA.FTZ R4, R166, c[0x0][0x2d0], -R160.reuse ;  /* 0x0000b400a6047a23 */ /* 0x108fe800000108a0 */
[----:B------:R2:W-:Y:S01]  /*82b0*/  MUFU.EX2 R166, R4 ;  /* 0x0000000400a67308 */ /* 0x0005e20000000800 */
[----:B-1----:R-:W-:Y:S05]  /*82c0*/  FMNMX.FTZ R2, R2, R3, !PT ;  /* 0x0000000302027209 */ /* 0x002fea0007810000 */
[----:B------:R-:W1:Y:S01]  /*82d0*/  SHFL.BFLY PT, R3, R2, 0x1, 0x1f ;  /* 0x0c201f0002037f89 */ /* 0x000e6200000e0000 */
[--C-:B--2---:R-:W-:Y:S01]  /*82e0*/  FFMA.FTZ R4, R102, c[0x0][0x2d0], -R160.reuse ;  /* 0x0000b40066047a23 */ /* 0x104fe200000108a0 */
[----:B------:R-:W-:Y:S03]  /*82f0*/  IADD3 R102, R103, UR4, RZ ;  /* 0x0000000467667c10 */ /* 0x000fe6000fffe0ff */
[----:B------:R2:W-:Y:S01]  /*8300*/  MUFU.EX2 R19, R4 ;  /* 0x0000000400137308 */ /* 0x0005e20000000800 */
[----:B------:R-:W-:Y:S05]  /*8310*/  IADD3 R102, R239, R102, RZ ;  /* 0x00000066ef667210 */ /* 0x000fea0007ffe0ff */
[----:B------:R-:W3:Y:S01]  /*8320*/  LDSM.16.MT88.4 R20, [R102+0x100] ;  /* 0x000100006614783b */ /* 0x000ee20000004200 */
[----:B-1----:R-:W-:Y:S03]  /*8330*/  FMNMX.FTZ R3, R2, R3, !PT ;  /* 0x0000000302037209 */ /* 0x002fe60007810000 */
[----:B------:R1:W4:Y:S02]  /*8340*/  MUFU.EX2 R2, R0 ;  /* 0x0000000000027308 */ /* 0x0003240000000800 */
[C---:B------:R-:W-:Y:S04]  /*8350*/  FMUL.FTZ R161, R3.reuse, c[0x0][0x2d0] ;  /* 0x0000b40003a17a20 */ /* 0x040fe80000410000 */
[----:B--2---:R-:W-:Y:S01]  /*8360*/  FFMA.FTZ R4, R170, c[0x0][0x2d0], -R161 ;  /* 0x0000b400aa047a23 */ /* 0x004fe200000108a1 */
[----:B------:R-:W-:Y:S03]  /*8370*/  MOV R170, R16 ;  /* 0x0000001000aa7202 */ /* 0x000fe60000000f00 */
[----:B------:R2:W-:Y:S01]  /*8380*/  MUFU.EX2 R251, R4 ;  /* 0x0000000400fb7308 */ /* 0x0005e20000000800 */
[----:B-1----:R-:W-:Y:S01]  /*8390*/  FADD.FTZ R0, -R3, R101 ;  /* 0x0000006503007221 */ /* 0x002fe20000010100 */
[----:B------:R-:W-:Y:S01]  /*83a0*/  IADD3 R101, R237, UR4, RZ ;  /* 0x00000004ed657c10 */ /* 0x000fe2000fffe0ff */
[----:B----4-:R-:W-:Y:S02]  /*83b0*/  FMUL.FTZ R5, R2, R105 ;  /* 0x0000006902057220 */ /* 0x010fe40000410000 */
[----:B------:R-:W-:Y:S01]  /*83c0*/  FMUL.FTZ R0, R0, c[0x0][0x2d0] ;  /* 0x0000b40000007a20 */ /* 0x000fe20000410000 */
[----:B------:R-:W-:Y:S01]  /*83d0*/  IADD3 R101, R239, R101, RZ ;  /* 0x00000065ef657210 */ /* 0x000fe20007ffe0ff */
[C---:B------:R-:W-:Y:S02]  /*83e0*/  FMUL.FTZ R8, R2.reuse, R108 ;  /* 0x0000006c02087220 */ /* 0x040fe40000410000 */
[----:B------:R-:W-:Y:S02]  /*83f0*/  FMUL.FTZ R9, R2, R109 ;  /* 0x0000006d02097220 */ /* 0x000fe40000410000 */
[----:B------:R-:W1:Y:S01]  /*8400*/  MUFU.EX2 R0, R0 ;  /* 0x0000000000007308 */ /* 0x000e620000000800 */
[--C-:B--2---:R-:W-:Y:S01]  /*8410*/  FFMA.FTZ R4, R168, c[0x0][0x2d0], -R161.reuse ;  /* 0x0000b400a8047a23 */ /* 0x104fe200000108a1 */
[----:B------:R-:W-:Y:S01]  /*8420*/  MOV R168, R252 ;  /* 0x000000fc00a87202 */ /* 0x000fe20000000f00 */
[C---:B------:R-:W-:Y:S01]  /*8430*/  FMUL.FTZ R16, R2.reuse, R116 ;  /* 0x0000007402107220 */ /* 0x040fe20000410000 */
[----:B------:R-:W2:Y:S01]  /*8440*/  LDSM.16.MT88.4 R36, [R101+0x100] ;  /* 0x000100006524783b */ /* 0x000ea20000004200 */
[C---:B------:R-:W-:Y:S02]  /*8450*/  FMUL.FTZ R17, R2.reuse, R117 ;  /* 0x0000007502117220 */ /* 0x040fe40000410000 */
[C---:B------:R-:W-:Y:S02]  /*8460*/  FMUL.FTZ R32, R2.reuse, R132 ;  /* 0x0000008402207220 */ /* 0x040fe40000410000 */
[C---:B------:R-:W-:Y:S01]  /*8470*/  FMUL.FTZ R33, R2.reuse, R133 ;  /* 0x0000008502217220 */ /* 0x040fe20000410000 */
[----:B------:R-:W4:Y:S01]  /*8480*/  MUFU.EX2 R250, R4 ;  /* 0x0000000400fa7308 */ /* 0x000f220000000800 */
        /* <DEDUP_REMOVED lines=13> */
[C---:B-1----:R-:W-:Y:S02]  /*8560*/  FMUL.FTZ R6, R0.reuse, R106 ;  /* 0x0000006a00067220 */ /* 0x042fe40000410000 */
[C---:B------:R-:W-:Y:S02]  /*8570*/  FMUL.FTZ R7, R0.reuse, R107 ;  /* 0x0000006b00077220 */ /* 0x040fe40000410000 */
[C---:B------:R-:W-:Y:S02]  /*8580*/  FMUL.FTZ R10, R0.reuse, R110 ;  /* 0x0000006e000a7220 */ /* 0x040fe40000410000 */
[C---:B------:R-:W-:Y:S02]  /*8590*/  FMUL.FTZ R11, R0.reuse, R111 ;  /* 0x0000006f000b7220 */ /* 0x040fe40000410000 */
[----:B------:R-:W-:Y:S01]  /*85a0*/  FMUL.FTZ R18, R0, R118 ;  /* 0x0000007600127220 */ /* 0x000fe20000410000 */
[----:B----4-:R-:W-:Y:S01]  /*85b0*/  F2FP.BF16.PACK_AB R105, R250, R251 ;  /* 0x000000fbfa69723e */ /* 0x010fe200000010ff */
[--C-:B------:R-:W-:Y:S01]  /*85c0*/  FFMA.FTZ R4, R164, c[0x0][0x2d0], -R161.reuse ;  /* 0x0000b400a4047a23 */ /* 0x100fe200000108a1 */
[----:B------:R-:W-:Y:S01]  /*85d0*/  MOV R164, R249 ;  /* 0x000000f900a47202 */ /* 0x000fe20000000f00 */
[C---:B------:R-:W-:Y:S01]  /*85e0*/  FMUL.FTZ R26, R0.reuse, R126 ;  /* 0x0000007e001a7220 */ /* 0x040fe20000410000 */
[----:B------:R-:W1:Y:S01]  /*85f0*/  LDSM.16.MT88.4 R108, [R102+0x3100] ;  /* 0x00310000666c783b */ /* 0x000e620000004200 */
[----:B------:R4:W-:Y:S01]  /*8600*/  MUFU.EX2 R249, R4 ;  /* 0x0000000400f97308 */ /* 0x0009e20000000800 */
[C---:B------:R-:W-:Y:S02]  /*8610*/  FMUL.FTZ R27, R0.reuse, R127 ;  /* 0x0000007f001b7220 */ /* 0x040fe40000410000 */
[C---:B------:R-:W-:Y:S02]  /*8620*/  FMUL.FTZ R34, R0.reuse, R134 ;  /* 0x0000008600227220 */ /* 0x040fe40000410000 */
[C---:B------:R-:W-:Y:S02]  /*8630*/  FMUL.FTZ R35, R0.reuse, R135 ;  /* 0x0000008700237220 */ /* 0x040fe40000410000 */
[C---:B------:R-:W-:Y:S01]  /*8640*/  FMUL.FTZ R42, R0.reuse, R142 ;  /* 0x0000008e002a7220 */ /* 0x040fe20000410000 */
[----:B------:R-:W-:Y:S01]  /*8650*/  LDSM.16.MT88.4 R132, [R102+0x3900] ;  /* 0x003900006684783b */ /* 0x000fe20000004200 */
        /* <DEDUP_REMOVED lines=9> */
[----:B------:R-:W-:Y:S02]  /*86f0*/  FMUL.FTZ R57, R2, R57 ;  /* 0x0000003902397220 */ /* 0x000fe40000410000 */
[C---:B------:R-:W-:Y:S02]  /*8700*/  FMUL.FTZ R58, R0.reuse, R58 ;  /* 0x0000003a003a7220 */ /* 0x040fe40000410000 */
[C---:B------:R-:W-:Y:S02]  /*8710*/  FMUL.FTZ R59, R0.reuse, R59 ;  /* 0x0000003b003b7220 */ /* 0x040fe40000410000 */
[--C-:B----4-:R-:W-:Y:S01]  /*8720*/  FFMA.FTZ R4, R165, c[0x0][0x2d0], -R161.reuse ;  /* 0x0000b400a5047a23 */ /* 0x110fe200000108a1 */
[----:B------:R-:W-:Y:S01]  /*8730*/  MOV R165, R19 ;  /* 0x0000001300a57202 */ /* 0x000fe20000000f00 */
[----:B------:R-:W-:Y:S02]  /*8740*/  FMUL.FTZ R19, R0, R119 ;  /* 0x0000007700137220 */ /* 0x000fe40000410000 */
[----:B------:R-:W4:Y:S01]  /*8750*/  MUFU.EX2 R252, R4 ;  /* 0x0000000400fc7308 */ /* 0x000f220000000800 */
[----:B------:R-:W-:Y:S01]  /*8760*/  F2FP.BF16.PACK_AB R106, R165, R166 ;  /* 0x000000a6a56a723e */ /* 0x000fe200000010ff */
[----:B------:R-:W-:Y:S01]  /*8770*/  LDSM.16.MT88.4 R116, [R101+0x3100] ;  /* 0x003100006574783b */ /* 0x000fe20000004200 */
        /* <DEDUP_REMOVED lines=10> */
[----:B------:R-:W-:Y:S01]  /*8820*/  FMUL.FTZ R70, R0, R70 ;  /* 0x0000004600467220 */ /* 0x000fe20000410000 */
[----:B----4-:R-:W-:Y:S01]  /*8830*/  F2FP.BF16.PACK_AB R107, R252, R249 ;  /* 0x000000f9fc6b723e */ /* 0x010fe200000010ff */
[----:B------:R-:W-:Y:S01]  /*8840*/  FMUL.FTZ R4, R2, R104 ;  /* 0x0000006802047220 */ /* 0x000fe20000410000 */
[----:B------:R-:W-:Y:S01]  /*8850*/  F2FP.BF16.PACK_AB R104, R207, R164 ;  /* 0x000000a4cf68723e */ /* 0x000fe200000010ff */
[----:B------:R-:W-:Y:S02]  /*8860*/  FMUL.FTZ R71, R0, R71 ;  /* 0x0000004700477220 */ /* 0x000fe40000410000 */
[C---:B------:R-:W-:Y:S02]  /*8870*/  FMUL.FTZ R72, R2.reuse, R72 ;  /* 0x0000004802487220 */ /* 0x040fe40000410000 */
[----:B------:R-:W-:Y:S02]  /*8880*/  FMUL.FTZ R73, R2, R73 ;  /* 0x0000004902497220 */ /* 0x000fe40000410000 */
[C---:B------:R-:W-:Y:S05]  /*8890*/  HMMA.16816.F32.BF16 R4, R104.reuse, R12, R4 ;  /* 0x0000000c6804723c */ /* 0x040fea0000041804 */
[----:B------:R-:W-:Y:S02]  /*88a0*/  FMUL.FTZ R74, R0, R74 ;  /* 0x0000004a004a7220 */ /* 0x000fe40000410000 */
[C---:B------:R-:W-:Y:S01]  /*88b0*/  FMUL.FTZ R12, R2.reuse, R112 ;  /* 0x00000070020c7220 */ /* 0x040fe20000410000 */
[C---:B------:R-:W-:Y:S04]  /*88c0*/  HMMA.16816.F32.BF16 R8, R104.reuse, R14, R8 ;  /* 0x0000000e6808723c */ /* 0x040fe80000041808 */
[----:B------:R-:W-:Y:S02]  /*88d0*/  FMUL.FTZ R13, R2, R113 ;  /* 0x00000071020d7220 */ /* 0x000fe40000410000 */
[C---:B------:R-:W-:Y:S02]  /*88e0*/  FMUL.FTZ R75, R0.reuse, R75 ;  /* 0x0000004b004b7220 */ /* 0x040fe40000410000 */
[C---:B------:R-:W-:Y:S04]  /*88f0*/  FMUL.FTZ R14, R0.reuse, R114 ;  /* 0x00000072000e7220 */ /* 0x040fe80000410000 */
[----:B------:R-:W-:Y:S02]  /*8900*/  FMUL.FTZ R15, R0, R115 ;  /* 0x00000073000f7220 */ /* 0x000fe40000410000 */
[----:B------:R-:W4:Y:S01]  /*8910*/  LDSM.16.MT88.4 R112, [R237+UR4+0x3100] ;  /* 0x00310004ed70783b */ /* 0x000f220008004200 */
[C---:B------:R-:W-:Y:S02]  /*8920*/  FMUL.FTZ R76, R2.reuse, R76 ;  /* 0x0000004c024c7220 */ /* 0x040fe40000410000 */
[----:B------:R-:W-:Y:S02]  /*8930*/  FMUL.FTZ R77, R2, R77 ;  /* 0x0000004d024d7220 */ /* 0x000fe40000410000 */
[C---:B---3--:R-:W-:Y:S03]  /*8940*/  HMMA.16816.F32.BF16 R12, R104.reuse, R20, R12 ;  /* 0x00000014680c723c */ /* 0x048fe6000004180c */
        /* <DEDUP_REMOVED lines=8> */
[C---:B------:R-:W-:Y:S04]  /*89d0*/  FMUL.FTZ R22, R0.reuse, R122 ;  /* 0x0000007a00167220 */ /* 0x040fe80000410000 */
[----:B------:R-:W-:Y:S01]  /*89e0*/  FMUL.FTZ R23, R0, R123 ;  /* 0x0000007b00177220 */ /* 0x000fe20000410000 */
[----:B------:R-:W-:Y:S01]  /*89f0*/  MOV R151, R121 ;  /* 0x0000007900977202 */ /* 0x000fe20000000f00 */
[----:B------:R-:W-:Y:S02]  /*8a00*/  FMUL.FTZ R24, R2, R124 ;  /* 0x0000007c02187220 */ /* 0x000fe40000410000 */
[--C-:B------:R-:W-:Y:S02]  /*8a10*/  FFMA.FTZ R124, R176, c[0x0][0x2d0], -R161.reuse ;  /* 0x0000b400b07c7a23 */ /* 0x100fe400000108a1 */
[C---:B------:R-:W-:Y:S01]  /*8a20*/  FMUL.FTZ R80, R2.reuse, R80 ;  /* 0x0000005002507220 */ /* 0x040fe20000410000 */
[C---:B------:R-:W-:Y:S03]  /*8a30*/  HMMA.16816.F32.BF16 R20, R104.reuse, R28, R20 ;  /* 0x0000001c6814723c */ /* 0x040fe60000041814 */
[----:B------:R-:W-:Y:S02]  /*8a40*/  FMUL.FTZ R81, R2, R81 ;  /* 0x0000005102517220 */ /* 0x000fe40000410000 */
[----:B------:R-:W-:Y:S02]  /*8a50*/  FMUL.FTZ R82, R0, R82 ;  /* 0x0000005200527220 */ /* 0x000fe40000410000 */
[C---:B------:R-:W-:Y:S01]  /*8a60*/  FMUL.FTZ R28, R2.reuse, R128 ;  /* 0x00000080021c7220 */ /* 0x040fe20000410000 */
[C---:B------:R-:W-:Y:S04]  /*8a70*/  HMMA.16816.F32.BF16 R24, R104.reuse, R30, R24 ;  /* 0x0000001e6818723c */ /* 0x040fe80000041818 */
[----:B------:R-:W-:Y:S02]  /*8a80*/  FMUL.FTZ R29, R2, R129 ;  /* 0x00000081021d7220 */ /* 0x000fe40000410000 */
[C---:B------:R-:W-:Y:S02]  /*8a90*/  FMUL.FTZ R83, R0.reuse, R83 ;  /* 0x0000005300537220 */ /* 0x040fe40000410000 */
[C---:B------:R-:W-:Y:S04]  /*8aa0*/  FMUL.FTZ R30, R0.reuse, R130 ;  /* 0x00000082001e7220 */ /* 0x040fe80000410000 */
[----:B------:R-:W-:Y:S02]  /*8ab0*/  FMUL.FTZ R31, R0, R131 ;  /* 0x00000083001f7220 */ /* 0x000fe40000410000 */
[----:B------:R-:W-:Y:S01]  /*8ac0*/  LDSM.16.MT88.4 R128, [R103+UR4+0x3900] ;  /* 0x003900046780783b */ /* 0x000fe20008004200 */
[C---:B------:R-:W-:Y:S02]  /*8ad0*/  FMUL.FTZ R84, R2.reuse, R84 ;  /* 0x0000005402547220 */ /* 0x040fe40000410000 */
[----:B------:R-:W-:Y:S02]  /*8ae0*/  FMUL.FTZ R85, R2, R85 ;  /* 0x0000005502557220 */ /* 0x000fe40000410000 */
[C---:B--2---:R-:W-:Y:S03]  /*8af0*/  HMMA.16816.F32.BF16 R28, R104.reuse, R36, R28 ;  /* 0x00000024681c723c */ /* 0x044fe6000004181c */
        /* <DEDUP_REMOVED lines=12> */
[----:B------:R-:W-:Y:S01]  /*8bc0*/  FMUL.FTZ R89, R2, R89 ;  /* 0x0000005902597220 */ /* 0x000fe20000410000 */
[----:B------:R-:W-:Y:S01]  /*8bd0*/  MOV R169, R203 ;  /* 0x000000cb00a97202 */ /* 0x000fe20000000f00 */
[C---:B------:R-:W-:Y:S02]  /*8be0*/  FMUL.FTZ R90, R0.reuse, R90 ;  /* 0x0000005a005a7220 */ /* 0x040fe40000410000 */
[----:B------:R-:W-:Y:S01]  /*8bf0*/  FMUL.FTZ R91, R0, R91 ;  /* 0x0000005b005b7220 */ /* 0x000fe20000410000 */
[C---:B------:R-:W-:Y:S03]  /*8c00*/  HMMA.16816.F32.BF16 R36, R104.reuse, R44, R36 ;  /* 0x0000002c6824723c */ /* 0x040fe60000041824 */
[C---:B------:R-:W-:Y:S02]  /*8c10*/  FMUL.FTZ R92, R2.reuse, R92 ;  /* 0x0000005c025c7220 */ /* 0x040fe40000410000 */
[C---:B------:R-:W-:Y:S02]  /*8c20*/  FMUL.FTZ R93, R2.reuse, R93 ;  /* 0x0000005d025d7220 */ /* 0x040fe40000410000 */
        /* <DEDUP_REMOVED lines=10> */
[----:B------:R-:W-:Y:S02]  /*8cd0*/  FMUL.FTZ R95, R0, R95 ;  /* 0x0000005f005f7220 */ /* 0x000fe40000410000 */
[C---:B------:R-:W-:Y:S02]  /*8ce0*/  FMUL.FTZ R96, R2.reuse, R96 ;  /* 0x0000006002607220 */ /* 0x040fe40000410000 */
[----:B------:R-:W-:Y:S01]  /*8cf0*/  FMUL.FTZ R97, R2, R97 ;  /* 0x0000006102617220 */ /* 0x000fe20000410000 */
[C---:B-1----:R-:W-:Y:S03]  /*8d00*/  HMMA.16816.F32.BF16 R44, R104.reuse, R108, R44 ;  /* 0x0000006c682c723c */ /* 0x042fe6000004182c */
[C---:B------:R-:W-:Y:S02]  /*8d10*/  FMUL.FTZ R98, R0.reuse, R98 ;  /* 0x0000006200627220 */ /* 0x040fe40000410000 */
[----:B------:R-:W-:Y:S03]  /*8d20*/  FMUL.FTZ R99, R0, R99 ;  /* 0x0000006300637220 */ /* 0x000fe60000410000 */
[C---:B------:R-:W-:Y:S01]  /*8d30*/  HMMA.16816.F32.BF16 R48, R104.reuse, R110, R48 ;  /* 0x0000006e6830723c */ /* 0x040fe20000041830 */
[----:B------:R-:W1:Y:S07]  /*8d40*/  LDSM.16.MT88.4 R108, [R103+UR4+0x6100] ;  /* 0x00610004676c783b */ /* 0x000e6e0008004200 */
[C---:B----4-:R-:W-:Y:S08]  /*8d50*/  HMMA.16816.F32.BF16 R52, R104.reuse, R112, R52 ;  /* 0x000000706834723c */ /* 0x050ff00000041834 */
[C---:B------:R-:W-:Y:S01]  /*8d60*/  HMMA.16816.F32.BF16 R56, R104.reuse, R114, R56 ;  /* 0x000000726838723c */ /* 0x040fe20000041838 */
[----:B------:R-:W2:Y:S07]  /*8d70*/  LDSM.16.MT88.4 R112, [R102+0x6100] ;  /* 0x006100006670783b */ /* 0x000eae0000004200 */
[C---:B------:R-:W-:Y:S07]  /*8d80*/  HMMA.16816.F32.BF16 R60, R104.reuse, R116, R60 ;  /* 0x00000074683c723c */ /* 0x040fee000004183c */
[--C-:B------:R-:W-:Y:S01]  /*8d90*/  FFMA.FTZ R116, R162, c[0x0][0x2d0], -R160.reuse ;  /* 0x0000b400a2747a23 */ /* 0x100fe200000108a0 */
[C---:B------:R-:W-:Y:S03]  /*8da0*/  HMMA.16816.F32.BF16 R64, R104.reuse, R118, R64 ;  /* 0x000000766840723c */ /* 0x040fe60000041840 */
[----:B------:R3:W-:Y:S01]  /*8db0*/  MUFU.EX2 R248, R116 ;  /* 0x0000007400f87308 */ /* 0x0007e20000000800 */
[----:B------:R-:W-:Y:S02]  /*8dc0*/  MOV R162, R120 ;  /* 0x0000007800a27202 */ /* 0x000fe40000000f00 */
[----:B------:R-:W-:Y:S02]  /*8dd0*/  LDSM.16.MT88.4 R120, [R237+UR4+0x900] ;  /* 0x00090004ed78783b */ /* 0x000fe40008004200 */
[C---:B-1----:R-:W-:Y:S07]  /*8de0*/  HMMA.16816.F32.BF16 R68, R104.reuse, R108, R68 ;  /* 0x0000006c6844723c */ /* 0x042fee0000041844 */
[--C-:B------:R-:W-:Y:S01]  /*8df0*/  FFMA.FTZ R108, R171, c[0x0][0x2d0], -R160.reuse ;  /* 0x0000b400ab6c7a23 */ /* 0x100fe200000108a0 */
[C---:B------:R-:W-:Y:S03]  /*8e00*/  HMMA.16816.F32.BF16 R72, R104.reuse, R110, R72 ;  /* 0x0000006e6848723c */ /* 0x040fe60000041848 */
[----:B------:R1:W-:Y:S01]  /*8e10*/  MUFU.EX2 R246, R108 ;  /* 0x0000006c00f67308 */ /* 0x0003e20000000800 */
[----:B------:R-:W-:Y:S04]  /*8e20*/  MOV R171, R241 ;  /* 0x000000f100ab7202 */ /* 0x000fe80000000f00 */
[C---:B--2---:R-:W-:Y:S04]  /*8e30*/  HMMA.16816.F32.BF16 R76, R104.reuse, R112, R76 ;  /* 0x00000070684c723c */ /* 0x044fe8000004184c */
[--C-:B---3--:R-:W-:Y:S01]  /*8e40*/  FFMA.FTZ R116, R163, c[0x0][0x2d0], -R160.reuse ;  /* 0x0000b400a3747a23 */ /* 0x108fe200000108a0 */
[----:B------:R2:W-:Y:S01]  /*8e50*/  MUFU.EX2 R241, R124 ;  /* 0x0000007c00f17308 */ /* 0x0005e20000000800 */
[----:B------:R-:W-:Y:S01]  /*8e60*/  MOV R163, R243 ;  /* 0x000000f300a37202 */ /* 0x000fe20000000f00 */
[--C-:B------:R-:W-:Y:S01]  /*8e70*/  FFMA.FTZ R112, R173, c[0x0][0x2d0], -R161.reuse ;  /* 0x0000b400ad707a23 */ /* 0x100fe200000108a1 */
[C---:B------:R-:W-:Y:S07]  /*8e80*/  HMMA.16816.F32.BF16 R80, R104.reuse, R114, R80 ;  /* 0x000000726850723c */ /* 0x040fee0000041850 */
[----:B------:R3:W4:Y:S01]  /*8e90*/  MUFU.EX2 R247, R116 ;  /* 0x0000007400f77308 */ /* 0x0007220000000800 */
[--C-:B-1----:R-:W-:Y:S09]  /*8ea0*/  FFMA.FTZ R108, R172, c[0x0][0x2d0], -R160.reuse ;  /* 0x0000b400ac6c7a23 */ /* 0x102ff200000108a0 */
[----:B------:R1:W-:Y:S01]  /*8eb0*/  MUFU.EX2 R244, R112 ;  /* 0x0000007000f47308 */ /* 0x0003e20000000800 */
[----:B--2---:R-:W-:Y:S09]  /*8ec0*/  LDSM.16.MT88.4 R124, [R101+0x900] ;  /* 0x00090000657c783b */ /* 0x004ff20000004200 */
[----:B------:R2:W5:Y:S01]  /*8ed0*/  MUFU.EX2 R245, R108 ;  /* 0x0000006c00f57308 */ /* 0x0005620000000800 */
[----:B---3--:R-:W3:Y:S01]  /*8ee0*/  LDSM.16.MT88.4 R116, [R237+UR4+0x6100] ;  /* 0x00610004ed74783b */ /* 0x008ee20008004200 */
[--C-:B-1----:R-:W-:Y:S08]  /*8ef0*/  FFMA.FTZ R112, R175, c[0x0][0x2d0], -R161.reuse ;  /* 0x0000b400af707a23 */ /* 0x102ff000000108a1 */
[----:B------:R1:W1:Y:S01]  /*8f00*/  MUFU.EX2 R243, R112 ;  /* 0x0000007000f37308 */ /* 0x0002620000000800 */
[----:B--2---:R-:W2:Y:S08]  /*8f10*/  LDSM.16.MT88.4 R108, [R101+0x6100] ;  /* 0x00610000656c783b */ /* 0x004eb00000004200 */
[----:B-1----:R-:W1:Y:S01]  /*8f20*/  LDSM.16.MT88.4 R112, [R103+UR4+0x900] ;  /* 0x000900046770783b */ /* 0x002e620008004200 */
[C---:B---3--:R-:W-:Y:S07]  /*8f30*/  HMMA.16816.F32.BF16 R84, R104.reuse, R116, R84 ;  /* 0x000000746854723c */ /* 0x048fee0000041854 */
[--C-:B------:R-:W-:Y:S01]  /*8f40*/  FFMA.FTZ R116, R174, c[0x0][0x2d0], -R161.reuse ;  /* 0x0000b400ae747a23 */ /* 0x100fe200000108a1 */
[C---:B------:R-:W-:Y:S03]  /*8f50*/  HMMA.16816.F32.BF16 R88, R104.reuse, R118, R88 ;  /* 0x000000766858723c */ /* 0x040fe60000041858 */
[----:B------:R3:W1:Y:S05]  /*8f60*/  MUFU.EX2 R242, R116 ;  /* 0x0000007400f27308 */ /* 0x00066a0000000800 */
[C---:B--2---:R-:W-:Y:S08]  /*8f70*/  HMMA.16816.F32.BF16 R92, R104.reuse, R108, R92 ;  /* 0x0000006c685c723c */ /* 0x044ff0000004185c */
[----:B------:R-:W-:Y:S01]  /*8f80*/  HMMA.16816.F32.BF16 R96, R104, R110, R96 ;  /* 0x0000006e6860723c */ /* 0x000fe20000041860 */
[----:B------:R-:W-:Y:S06]  /*8f90*/  LDSM.16.MT88.4 R108, [R237+UR4+0x3900] ;  /* 0x00390004ed6c783b */ /* 0x000fec0008004200 */
[----:B----4-:R-:W-:Y:S02]  /*8fa0*/  F2FP.BF16.PACK_AB R104, R247, R248 ;  /* 0x000000f8f768723e */ /* 0x010fe400000010ff */
[----:B---3--:R-:W2:Y:S03]  /*8fb0*/  LDSM.16.MT88.4 R116, [R102+0x900] ;  /* 0x000900006674783b */ /* 0x008ea60000004200 */
[----:B-----5:R-:W-:Y:S02]  /*8fc0*/  F2FP.BF16.PACK_AB R106, R245, R246 ;  /* 0x000000f6f56a723e */ /* 0x020fe400000010ff */
[----:B------:R-:W-:Y:S02]  /*8fd0*/  F2FP.BF16.PACK_AB R105, R243, R244 ;  /* 0x000000f4f369723e */ /* 0x000fe400000010ff */
[----:B-1----:R-:W-:Y:S07]  /*8fe0*/  F2FP.BF16.PACK_AB R107, R241, R242 ;  /* 0x000000f2f16b723e */ /* 0x002fee00000010ff */
[C---:B------:R-:W-:Y:S08]  /*8ff0*/  HMMA.16816.F32.BF16 R4, R104.reuse, R112, R4 ;  /* 0x000000706804723c */ /* 0x040ff00000041804 */
[C---:B------:R-:W-:Y:S01]  /*9000*/  HMMA.16816.F32.BF16 R8, R104.reuse, R114, R8 ;  /* 0x000000726808723c */ /* 0x040fe20000041808 */
[----:B------:R-:W1:Y:S07]  /*9010*/  LDSM.16.MT88.4 R112, [R101+0x3900] ;  /* 0x003900006570783b */ /* 0x000e6e0000004200 */
[C---:B--2---:R-:W-:Y:S08]  /*9020*/  HMMA.16816.F32.BF16 R12, R104.reuse, R116, R12 ;  /* 0x00000074680c723c */ /* 0x044ff0000004180c */
[C---:B------:R-:W-:Y:S01]  /*9030*/  HMMA.16816.F32.BF16 R16, R104.reuse, R118, R16 ;  /* 0x000000766810723c */ /* 0x040fe20000041810 */
[----:B------:R-:W2:Y:S07]  /*9040*/  LDSM.16.MT88.4 R116, [R103+UR4+0x6900] ;  /* 0x006900046774783b */ /* 0x000eae0008004200 */
[C---:B------:R-:W-:Y:S07]  /*9050*/  HMMA.16816.F32.BF16 R20, R104.reuse, R120, R20 ;  /* 0x000000786814723c */ /* 0x040fee0000041814 */
[--C-:B------:R-:W-:Y:S01]  /*9060*/  FFMA.FTZ R120, R177, c[0x0][0x2d0], -R160.reuse ;  /* 0x0000b400b1787a23 */ /* 0x100fe200000108a0 */
[C---:B------:R-:W-:Y:S03]  /*9070*/  HMMA.16816.F32.BF16 R24, R104.reuse, R122, R24 ;  /* 0x0000007a6818723c */ /* 0x040fe60000041818 */
[----:B------:R3:W-:Y:S05]  /*9080*/  MUFU.EX2 R206, R120 ;  /* 0x0000007800ce7308 */ /* 0x0007ea0000000800 */
[C---:B------:R-:W-:Y:S07]  /*9090*/  HMMA.16816.F32.BF16 R28, R104.reuse, R124, R28 ;  /* 0x0000007c681c723c */ /* 0x040fee000004181c */
[--C-:B------:R-:W-:Y:S01]  /*90a0*/  FFMA.FTZ R124, R182, c[0x0][0x2d0], -R161.reuse ;  /* 0x0000b400b67c7a23 */ /* 0x100fe200000108a1 */
[C---:B------:R-:W-:Y:S03]  /*90b0*/  HMMA.16816.F32.BF16 R32, R104.reuse, R126, R32 ;  /* 0x0000007e6820723c */ /* 0x040fe60000041820 */
[----:B------:R4:W-:Y:S05]  /*90c0*/  MUFU.EX2 R203, R124 ;  /* 0x0000007c00cb7308 */ /* 0x0009ea0000000800 */
[C---:B------:R-:W-:Y:S01]  /*90d0*/  HMMA.16816.F32.BF16 R36, R104.reuse, R128, R36 ;  /* 0x000000806824723c */ /* 0x040fe20000041824 */
[----:B---3--:R-:W3:Y:S07]  /*90e0*/  LDSM.16.MT88.4 R120, [R102+0x6900] ;  /* 0x006900006678783b */ /* 0x008eee0000004200 */
[C---:B------:R-:W-:Y:S01]  /*90f0*/  HMMA.16816.F32.BF16 R40, R104.reuse, R130, R40 ;  /* 0x000000826828723c */ /* 0x040fe20000041828 */
[----:B------:R-:W-:Y:S07]  /*9100*/  LDSM.16.MT88.4 R128, [R103+UR4+0x4100] ;  /* 0x004100046780783b */ /* 0x000fee0008004200 */
[C---:B------:R-:W-:Y:S01]  /*9110*/  HMMA.16816.F32.BF16 R44, R104.reuse, R132, R44 ;  /* 0x00000084682c723c */ /* 0x040fe2000004182c */
[----:B----4-:R-:W-:Y:S07]  /*9120*/  LDSM.16.MT88.4 R124, [R237+UR4+0x1100] ;  /* 0x00110004ed7c783b */ /* 0x010fee0008004200 */
[C---:B------:R-:W-:Y:S01]  /*9130*/  HMMA.16816.F32.BF16 R48, R104.reuse, R134, R48 ;  /* 0x000000866830723c */ /* 0x040fe20000041830 */
[----:B------:R-:W-:Y:S07]  /*9140*/  LDSM.16.MT88.4 R132, [R102+0x4100] ;  /* 0x004100006684783b */ /* 0x000fee0000004200 */
[C---:B------:R-:W-:Y:S07]  /*9150*/  HMMA.16816.F32.BF16 R52, R104.reuse, R108, R52 ;  /* 0x0000006c6834723c */ /* 0x040fee0000041834 */
[--C-:B------:R-:W-:Y:S01]  /*9160*/  FFMA.FTZ R108, R179, c[0x0][0x2d0], -R160.reuse ;  /* 0x0000b400b36c7a23 */ /* 0x100fe200000108a0 */
[C---:B------:R-:W-:Y:S03]  /*9170*/  HMMA.16816.F32.BF16 R56, R104.reuse, R110, R56 ;  /* 0x0000006e6838723c */ /* 0x040fe60000041838 */
[----:B------:R4:W5:Y:S05]  /*9180*/  MUFU.EX2 R204, R108 ;  /* 0x0000006c00cc7308 */ /* 0x00096a0000000800 */
[C---:B-1----:R-:W-:Y:S07]  /*9190*/  HMMA.16816.F32.BF16 R60, R104.reuse, R112, R60 ;  /* 0x00000070683c723c */ /* 0x042fee000004183c */
[--C-:B------:R-:W-:Y:S01]  /*91a0*/  FFMA.FTZ R112, R180, c[0x0][0x2d0], -R160.reuse ;  /* 0x0000b400b4707a23 */ /* 0x100fe200000108a0 */
[C---:B------:R-:W-:Y:S03]  /*91b0*/  HMMA.16816.F32.BF16 R64, R104.reuse, R114, R64 ;  /* 0x000000726840723c */ /* 0x040fe60000041840 */
[----:B------:R1:W-:Y:S05]  /*91c0*/  MUFU.EX2 R207, R112 ;  /* 0x0000007000cf7308 */ /* 0x0003ea0000000800 */
[C---:B--2---:R-:W-:Y:S04]  /*91d0*/  HMMA.16816.F32.BF16 R68, R104.reuse, R116, R68 ;  /* 0x000000746844723c */ /* 0x044fe80000041844 */
[--C-:B----4-:R-:W-:Y:S03]  /*91e0*/  FFMA.FTZ R108, R178, c[0x0][0x2d0], -R160.reuse ;  /* 0x0000b400b26c7a23 */ /* 0x110fe600000108a0 */
[--C-:B------:R-:W-:Y:S01]  /*91f0*/  FFMA.FTZ R116, R183, c[0x0][0x2d0], -R161.reuse ;  /* 0x0000b400b7747a23 */ /* 0x100fe200000108a1 */
[C---:B------:R-:W-:Y:S01]  /*9200*/  HMMA.16816.F32.BF16 R72, R104.reuse, R118, R72 ;  /* 0x000000766848723c */ /* 0x040fe20000041848 */
[----:B------:R2:W4:Y:S07]  /*9210*/  MUFU.EX2 R205, R108 ;  /* 0x0000006c00cd7308 */ /* 0x00052e0000000800 */
[C---:B---3--:R-:W-:Y:S03]  /*9220*/  HMMA.16816.F32.BF16 R76, R104.reuse, R120, R76 ;  /* 0x00000078684c723c */ /* 0x048fe6000004184c */
[----:B------:R3:W3:Y:S01]  /*9230*/  MUFU.EX2 R202, R116 ;  /* 0x0000007400ca7308 */ /* 0x0006e20000000800 */
[----:B-1----:R-:W-:Y:S03]  /*9240*/  LDSM.16.MT88.4 R112, [R101+0x6900] ;  /* 0x006900006570783b */ /* 0x002fe60000004200 */
[--C-:B------:R-:W-:Y:S01]  /*9250*/  FFMA.FTZ R120, R188, c[0x0][0x2d0], -R161.reuse ;  /* 0x0000b400bc787a23 */ /* 0x100fe200000108a1 */
[C---:B------:R-:W-:Y:S05]  /*9260*/  HMMA.16816.F32.BF16 R80, R104.reuse, R122, R80 ;  /* 0x0000007a6850723c */ /* 0x040fea0000041850 */
[----:B------:R1:W-:Y:S01]  /*9270*/  MUFU.EX2 R201, R120 ;  /* 0x0000007800c97308 */ /* 0x0003e20000000800 */
[----:B--2---:R-:W2:Y:S01]  /*9280*/  LDSM.16.MT88.4 R108, [R237+UR4+0x6900] ;  /* 0x00690004ed6c783b */ /* 0x004ea20008004200 */
[--C-:B---3--:R-:W-:Y:S08]  /*9290*/  FFMA.FTZ R116, R181, c[0x0][0x2d0], -R161.reuse ;  /* 0x0000b400b5747a23 */ /* 0x108ff000000108a1 */
[----:B------:R3:W2:Y:S01]  /*92a0*/  MUFU.EX2 R200, R116 ;  /* 0x0000007400c87308 */ /* 0x0006a20000000800 */
[----:B-1----:R-:W-:Y:S08]  /*92b0*/  LDSM.16.MT88.4 R120, [R102+0x1100] ;  /* 0x001100006678783b */ /* 0x002ff00000004200 */
[----:B---3--:R-:W1:Y:S01]  /*92c0*/  LDSM.16.MT88.4 R116, [R103+UR4+0x1100] ;  /* 0x001100046774783b */ /* 0x008e620008004200 */
[C---:B--2---:R-:W-:Y:S08]  /*92d0*/  HMMA.16816.F32.BF16 R84, R104.reuse, R108, R84 ;  /* 0x0000006c6854723c */ /* 0x044ff00000041854 */
[C---:B------:R-:W-:Y:S01]  /*92e0*/  HMMA.16816.F32.BF16 R88, R104.reuse, R110, R88 ;  /* 0x0000006e6858723c */ /* 0x040fe20000041858 */
[----:B------:R-:W2:Y:S07]  /*92f0*/  LDSM.16.MT88.4 R108, [R101+0x1100] ;  /* 0x00110000656c783b */ /* 0x000eae0000004200 */
[C---:B------:R-:W-:Y:S08]  /*9300*/  HMMA.16816.F32.BF16 R92, R104.reuse, R112, R92 ;  /* 0x00000070685c723c */ /* 0x040ff0000004185c */
[----:B------:R-:W-:Y:S01]  /*9310*/  HMMA.16816.F32.BF16 R96, R104, R114, R96 ;  /* 0x000000726860723c */ /* 0x000fe20000041860 */
[----:B------:R-:W3:Y:S06]  /*9320*/  LDSM.16.MT88.4 R112, [R237+UR4+0x4100] ;  /* 0x00410004ed70783b */ /* 0x000eec0008004200 */
[----:B-----5:R-:W-:Y:S02]  /*9330*/  F2FP.BF16.PACK_AB R104, R204, R206 ;  /* 0x000000cecc68723e */ /* 0x020fe400000010ff */
[----:B----4-:R-:W-:Y:S03]  /*9340*/  F2FP.BF16.PACK_AB R106, R207, R205 ;  /* 0x000000cdcf6a723e */ /* 0x010fe600000010ff */
[----:B------:R-:W-:Y:S02]  /*9350*/  F2FP.BF16.PACK_AB R105, R202, R203 ;  /* 0x000000cbca69723e */ /* 0x000fe400000010ff */
[----:B------:R-:W-:Y:S07]  /*9360*/  F2FP.BF16.PACK_AB R107, R201, R200 ;  /* 0x000000c8c96b723e */ /* 0x000fee00000010ff */
[C---:B-1----:R-:W-:Y:S08]  /*9370*/  HMMA.16816.F32.BF16 R4, R104.reuse, R116, R4 ;  /* 0x000000746804723c */ /* 0x042ff00000041804 */
[C---:B------:R-:W-:Y:S01]  /*9380*/  HMMA.16816.F32.BF16 R8, R104.reuse, R118, R8 ;  /* 0x000000766808723c */ /* 0x040fe20000041808 */
[----:B------:R-:W1:Y:S07]  /*9390*/  LDSM.16.MT88.4 R116, [R101+0x4100] ;  /* 0x004100006574783b */ /* 0x000e6e0000004200 */
[C---:B------:R-:W-:Y:S08]  /*93a0*/  HMMA.16816.F32.BF16 R12, R104.reuse, R120, R12 ;  /* 0x00000078680c723c */ /* 0x040ff0000004180c */
[C---:B------:R-:W-:Y:S01]  /*93b0*/  HMMA.16816.F32.BF16 R16, R104.reuse, R122, R16 ;  /* 0x0000007a6810723c */ /* 0x040fe20000041810 */
[----:B------:R-:W4:Y:S07]  /*93c0*/  LDSM.16.MT88.4 R120, [R103+UR4+0x7100] ;  /* 0x007100046778783b */ /* 0x000f2e0008004200 */
[C---:B------:R-:W-:Y:S07]  /*93d0*/  HMMA.16816.F32.BF16 R20, R104.reuse, R124, R20 ;  /* 0x0000007c6814723c */ /* 0x040fee0000041814 */
[--C-:B------:R-:W-:Y:S01]  /*93e0*/  FFMA.FTZ R124, R149, c[0x0][0x2d0], -R161.reuse ;  /* 0x0000b400957c7a23 */ /* 0x100fe200000108a1 */
[C---:B------:R-:W-:Y:S03]  /*93f0*/  HMMA.16816.F32.BF16 R24, R104.reuse, R126, R24 ;  /* 0x0000007e6818723c */ /* 0x040fe60000041818 */
[----:B------:R5:W-:Y:S05]  /*9400*/  MUFU.EX2 R181, R124 ;  /* 0x0000007c00b57308 */ /* 0x000bea0000000800 */
[C---:B--2---:R-:W-:Y:S08]  /*9410*/  HMMA.16816.F32.BF16 R28, R104.reuse, R108, R28 ;  /* 0x0000006c681c723c */ /* 0x044ff0000004181c */
[C---:B------:R-:W-:Y:S01]  /*9420*/  HMMA.16816.F32.BF16 R32, R104.reuse, R110, R32 ;  /* 0x0000006e6820723c */ /* 0x040fe20000041820 */
[----:B------:R-:W2:Y:S07]  /*9430*/  LDSM.16.MT88.4 R108, [R102+0x7100] ;  /* 0x00710000666c783b */ /* 0x000eae0000004200 */
[C---:B------:R-:W-:Y:S01]  /*9440*/  HMMA.16816.F32.BF16 R36, R104.reuse, R128, R36 ;  /* 0x000000806824723c */ /* 0x040fe20000041824 */
[----:B-----5:R-:W-:Y:S07]  /*9450*/  LDSM.16.MT88.4 R124, [R237+UR4+0x1900] ;  /* 0x00190004ed7c783b */ /* 0x020fee0008004200 */
[C---:B------:R-:W-:Y:S01]  /*9460*/  HMMA.16816.F32.BF16 R40, R104.reuse, R130, R40 ;  /* 0x000000826828723c */ /* 0x040fe20000041828 */
[----:B------:R-:W-:Y:S07]  /*9470*/  LDSM.16.MT88.4 R128, [R101+0x1900] ;  /* 0x001900006580783b */ /* 0x000fee0000004200 */
[C---:B------:R-:W-:Y:S08]  /*9480*/  HMMA.16816.F32.BF16 R44, R104.reuse, R132, R44 ;  /* 0x00000084682c723c */ /* 0x040ff0000004182c */
[C---:B------:R-:W-:Y:S01]  /*9490*/  HMMA.16816.F32.BF16 R48, R104.reuse, R134, R48 ;  /* 0x000000866830723c */ /* 0x040fe20000041830 */
[----:B------:R-:W-:Y:S07]  /*94a0*/  LDSM.16.MT88.4 R132, [R103+UR4+0x4900] ;  /* 0x004900046784783b */ /* 0x000fee0008004200 */
[C---:B---3--:R-:W-:Y:S07]  /*94b0*/  HMMA.16816.F32.BF16 R52, R104.reuse, R112, R52 ;  /* 0x000000706834723c */ /* 0x048fee0000041834 */
[--C-:B------:R-:W-:Y:S01]  /*94c0*/  FFMA.FTZ R112, R189, c[0x0][0x2d0], -R160.reuse ;  /* 0x0000b400bd707a23 */ /* 0x100fe200000108a0 */
[C---:B------:R-:W-:Y:S03]  /*94d0*/  HMMA.16816.F32.BF16 R56, R104.reuse, R114, R56 ;  /* 0x000000726838723c */ /* 0x040fe60000041838 */
[----:B------:R3:W-:Y:S05]  /*94e0*/  MUFU.EX2 R191, R112 ;  /* 0x0000007000bf7308 */ /* 0x0007ea0000000800 */
[C---:B-1----:R-:W-:Y:S07]  /*94f0*/  HMMA.16816.F32.BF16 R60, R104.reuse, R116, R60 ;  /* 0x00000074683c723c */ /* 0x042fee000004183c */
[--C-:B------:R-:W-:Y:S01]  /*9500*/  FFMA.FTZ R116, R171, c[0x0][0x2d0], -R160.reuse ;  /* 0x0000b400ab747a23 */ /* 0x100fe200000108a0 */
[C---:B------:R-:W-:Y:S03]  /*9510*/  HMMA.16816.F32.BF16 R64, R104.reuse, R118, R64 ;  /* 0x000000766840723c */ /* 0x040fe60000041840 */
[----:B------:R1:W-:Y:S05]  /*9520*/  MUFU.EX2 R188, R116 ;  /* 0x0000007400bc7308 */ /* 0x0003ea0000000800 */
[C---:B----4-:R-:W-:Y:S04]  /*9530*/  HMMA.16816.F32.BF16 R68, R104.reuse, R120, R68 ;  /* 0x000000786844723c */ /* 0x050fe80000041844 */
[--C-:B---3--:R-:W-:Y:S03]  /*9540*/  FFMA.FTZ R112, R190, c[0x0][0x2d0], -R160.reuse ;  /* 0x0000b400be707a23 */ /* 0x108fe600000108a0 */
[--C-:B------:R-:W-:Y:S01]  /*9550*/  FFMA.FTZ R120, R151, c[0x0][0x2d0], -R161.reuse ;  /* 0x0000b40097787a23 */ /* 0x100fe200000108a1 */
[C---:B------:R-:W-:Y:S01]  /*9560*/  HMMA.16816.F32.BF16 R72, R104.reuse, R122, R72 ;  /* 0x0000007a6848723c */ /* 0x040fe20000041848 */
[----:B------:R3:W4:Y:S07]  /*9570*/  MUFU.EX2 R190, R112 ;  /* 0x0000007000be7308 */ /* 0x00072e0000000800 */
[C---:B--2---:R-:W-:Y:S03]  /*9580*/  HMMA.16816.F32.BF16 R76, R104.reuse, R108, R76 ;  /* 0x0000006c684c723c */ /* 0x044fe6000004184c */
[----:B------:R2:W-:Y:S01]  /*9590*/  MUFU.EX2 R182, R120 ;  /* 0x0000007800b67308 */ /* 0x0005e20000000800 */
[--C-:B-1----:R-:W-:Y:S03]  /*95a0*/  FFMA.FTZ R116, R163, c[0x0][0x2d0], -R160.reuse ;  /* 0x0000b400a3747a23 */ /* 0x102fe600000108a0 */
[--C-:B------:R-:W-:Y:S01]  /*95b0*/  FFMA.FTZ R108, R150, c[0x0][0x2d0], -R161.reuse ;  /* 0x0000b400966c7a23 */ /* 0x100fe200000108a1 */
[C---:B------:R-:W-:Y:S05]  /*95c0*/  HMMA.16816.F32.BF16 R80, R104.reuse, R110, R80 ;  /* 0x0000006e6850723c */ /* 0x040fea0000041850 */
[----:B------:R1:W5:Y:S01]  /*95d0*/  MUFU.EX2 R189, R116 ;  /* 0x0000007400bd7308 */ /* 0x0003620000000800 */
[----:B---3--:R-:W3:Y:S09]  /*95e0*/  LDSM.16.MT88.4 R112, [R237+UR4+0x7100] ;  /* 0x00710004ed70783b */ /* 0x008ef20008004200 */
[----:B------:R4:W-:Y:S01]  /*95f0*/  MUFU.EX2 R180, R108 ;  /* 0x0000006c00b47308 */ /* 0x0009e20000000800 */
[----:B--2---:R-:W-:Y:S01]  /*9600*/  LDSM.16.MT88.4 R120, [R102+0x1900] ;  /* 0x001900006678783b */ /* 0x004fe20000004200 */
[--C-:B-1----:R-:W-:Y:S08]  /*9610*/  FFMA.FTZ R116, R162, c[0x0][0x2d0], -R161.reuse ;  /* 0x0000b400a2747a23 */ /* 0x102ff000000108a1 */
[----:B------:R1:W2:Y:S01]  /*9620*/  MUFU.EX2 R183, R116 ;  /* 0x0000007400b77308 */ /* 0x0002a20000000800 */
[----:B----4-:R-:W-:Y:S01]  /*9630*/  LDSM.16.MT88.4 R108, [R103+UR4+0x1900] ;  /* 0x00190004676c783b */ /* 0x010fe20008004200 */
[C---:B---3--:R-:W-:Y:S08]  /*9640*/  HMMA.16816.F32.BF16 R84, R104.reuse, R112, R84 ;  /* 0x000000706854723c */ /* 0x048ff00000041854 */
[C---:B------:R-:W-:Y:S01]  /*9650*/  HMMA.16816.F32.BF16 R88, R104.reuse, R114, R88 ;  /* 0x000000726858723c */ /* 0x040fe20000041858 */
[----:B-1----:R-:W1:Y:S08]  /*9660*/  LDSM.16.MT88.4 R116, [R101+0x7100] ;  /* 0x007100006574783b */ /* 0x002e700000004200 */
[----:B------:R-:W3:Y:S01]  /*9670*/  LDSM.16.MT88.4 R112, [R102+0x4900] ;  /* 0x004900006670783b */ /* 0x000ee20000004200 */
[C---:B-1----:R-:W-:Y:S08]  /*9680*/  HMMA.16816.F32.BF16 R92, R104.reuse, R116, R92 ;  /* 0x00000074685c723c */ /* 0x042ff0000004185c */
[----:B------:R-:W-:Y:S01]  /*9690*/  HMMA.16816.F32.BF16 R96, R104, R118, R96 ;  /* 0x000000766860723c */ /* 0x000fe20000041860 */
[----:B------:R-:W1:Y:S06]  /*96a0*/  LDSM.16.MT88.4 R116, [R237+UR4+0x4900] ;  /* 0x00490004ed74783b */ /* 0x000e6c0008004200 */
[----:B------:R-:W-:Y:S02]  /*96b0*/  F2FP.BF16.PACK_AB R104, R190, R191 ;  /* 0x000000bfbe68723e */ /* 0x000fe400000010ff */
[----:B-----5:R-:W-:Y:S03]  /*96c0*/  F2FP.BF16.PACK_AB R106, R189, R188 ;  /* 0x000000bcbd6a723e */ /* 0x020fe600000010ff */
[----:B--2---:R-:W-:Y:S02]  /*96d0*/  F2FP.BF16.PACK_AB R105, R182, R183 ;  /* 0x000000b7b669723e */ /* 0x004fe400000010ff */
[----:B------:R-:W-:Y:S07]  /*96e0*/  F2FP.BF16.PACK_AB R107, R181, R180 ;  /* 0x000000b4b56b723e */ /* 0x000fee00000010ff */
[C---:B------:R-:W-:Y:S08]  /*96f0*/  HMMA.16816.F32.BF16 R4, R104.reuse, R108, R4 ;  /* 0x0000006c6804723c */ /* 0x040ff00000041804 */
[C---:B------:R-:W-:Y:S01]  /*9700*/  HMMA.16816.F32.BF16 R8, R104.reuse, R110, R8 ;  /* 0x0000006e6808723c */ /* 0x040fe20000041808 */
[----:B------:R-:W2:Y:S07]  /*9710*/  LDSM.16.MT88.4 R108, [R101+0x4900] ;  /* 0x00490000656c783b */ /* 0x000eae0000004200 */
[C---:B------:R-:W-:Y:S08]  /*9720*/  HMMA.16816.F32.BF16 R12, R104.reuse, R120, R12 ;  /* 0x00000078680c723c */ /* 0x040ff0000004180c */
[C---:B------:R-:W-:Y:S01]  /*9730*/  HMMA.16816.F32.BF16 R16, R104.reuse, R122, R16 ;  /* 0x0000007a6810723c */ /* 0x040fe20000041810 */
[----:B------:R-:W4:Y:S07]  /*9740*/  LDSM.16.MT88.4 R120, [R103+UR4+0x7900] ;  /* 0x007900046778783b */ /* 0x000f2e0008004200 */
[C---:B------:R-:W-:Y:S07]  /*9750*/  HMMA.16816.F32.BF16 R20, R104.reuse, R124, R20 ;  /* 0x0000007c6814723c */ /* 0x040fee0000041814 */
[--C-:B------:R-:W-:Y:S01]  /*9760*/  FFMA.FTZ R124, R144, c[0x0][0x2d0], -R160.reuse ;  /* 0x0000b400907c7a23 */ /* 0x100fe200000108a0 */
[C---:B------:R-:W-:Y:S01]  /*9770*/  HMMA.16816.F32.BF16 R24, R104.reuse, R126, R24 ;  /* 0x0000007e6818723c */ /* 0x040fe20000041818 */
[----:B------:R-:W5:Y:S02]  /*9780*/  LDL.LU R144, [R1+0x4] ;  /* 0x0000040001907983 */ /* 0x000f640000300800 */
[----:B------:R1:W-:Y:S05]  /*9790*/  MUFU.EX2 R175, R124 ;  /* 0x0000007c00af7308 */ /* 0x0003ea0000000800 */
[C---:B------:R-:W-:Y:S08]  /*97a0*/  HMMA.16816.F32.BF16 R28, R104.reuse, R128, R28 ;  /* 0x00000080681c723c */ /* 0x040ff0000004181c */
[C---:B------:R-:W-:Y:S01]  /*97b0*/  HMMA.16816.F32.BF16 R32, R104.reuse, R130, R32 ;  /* 0x000000826820723c */ /* 0x040fe20000041820 */
[----:B------:R-:W-:Y:S07]  /*97c0*/  LDSM.16.MT88.4 R128, [R101+0x2100] ;  /* 0x002100006580783b */ /* 0x000fee0000004200 */
[C---:B------:R-:W-:Y:S01]  /*97d0*/  HMMA.16816.F32.BF16 R36, R104.reuse, R132, R36 ;  /* 0x000000846824723c */ /* 0x040fe20000041824 */
[----:B-1----:R-:W-:Y:S07]  /*97e0*/  LDSM.16.MT88.4 R124, [R237+UR4+0x2100] ;  /* 0x00210004ed7c783b */ /* 0x002fee0008004200 */
[C---:B------:R-:W-:Y:S01]  /*97f0*/  HMMA.16816.F32.BF16 R40, R104.reuse, R134, R40 ;  /* 0x000000866828723c */ /* 0x040fe20000041828 */
[----:B------:R-:W-:Y:S07]  /*9800*/  LDSM.16.MT88.4 R132, [R102+0x5100] ;  /* 0x005100006684783b */ /* 0x000fee0000004200 */
[C---:B---3--:R-:W-:Y:S07]  /*9810*/  HMMA.16816.F32.BF16 R44, R104.reuse, R112, R44 ;  /* 0x00000070682c723c */ /* 0x048fee000004182c */
[--C-:B------:R-:W-:Y:S01]  /*9820*/  FFMA.FTZ R112, R148, c[0x0][0x2d0], -R160.reuse ;  /* 0x0000b40094707a23 */ /* 0x100fe200000108a0 */
[C---:B------:R-:W-:Y:S01]  /*9830*/  HMMA.16816.F32.BF16 R48, R104.reuse, R114, R48 ;  /* 0x000000726830723c */ /* 0x040fe20000041830 */
[----:B------:R-:W-:Y:S02]  /*9840*/  LDSM.16.MT88.4 R148, [R102+0x5900] ;  /* 0x005900006694783b */ /* 0x000fe40000004200 */
[----:B------:R1:W-:Y:S05]  /*9850*/  MUFU.EX2 R178, R112 ;  /* 0x0000007000b27308 */ /* 0x0003ea0000000800 */
[C---:B------:R-:W-:Y:S07]  /*9860*/  HMMA.16816.F32.BF16 R52, R104.reuse, R116, R52 ;  /* 0x000000746834723c */ /* 0x040fee0000041834 */
[--C-:B------:R-:W-:Y:S01]  /*9870*/  FFMA.FTZ R116, R147, c[0x0][0x2d0], -R160.reuse ;  /* 0x0000b40093747a23 */ /* 0x100fe200000108a0 */
[C---:B------:R-:W-:Y:S03]  /*9880*/  HMMA.16816.F32.BF16 R56, R104.reuse, R118, R56 ;  /* 0x000000766838723c */ /* 0x040fe60000041838 */
[----:B------:R3:W3:Y:S05]  /*9890*/  MUFU.EX2 R179, R116 ;  /* 0x0000007400b37308 */ /* 0x0006ea0000000800 */
[C---:B--2---:R-:W-:Y:S01]  /*98a0*/  HMMA.16816.F32.BF16 R60, R104.reuse, R108, R60 ;  /* 0x0000006c683c723c */ /* 0x044fe2000004183c */
[----:B-1----:R-:W1:Y:S06]  /*98b0*/  LDSM.16.MT88.4 R112, [R102+0x7900] ;  /* 0x007900006670783b */ /* 0x002e6c0000004200 */
[--C-:B------:R-:W-:Y:S01]  /*98c0*/  FFMA.FTZ R108, R145, c[0x0][0x2d0], -R161.reuse ;  /* 0x0000b400916c7a23 */ /* 0x100fe200000108a1 */
[C---:B------:R-:W-:Y:S03]  /*98d0*/  HMMA.16816.F32.BF16 R64, R104.reuse, R110, R64 ;  /* 0x0000006e6840723c */ /* 0x040fe60000041840 */
[----:B------:R2:W-:Y:S01]  /*98e0*/  MUFU.EX2 R177, R108 ;  /* 0x0000006c00b17308 */ /* 0x0005e20000000800 */
[----:B------:R-:W-:Y:S04]  /*98f0*/  MOV R145, R164 ;  /* 0x000000a400917202 */ /* 0x000fe80000000f00 */
[C---:B----4-:R-:W-:Y:S04]  /*9900*/  HMMA.16816.F32.BF16 R68, R104.reuse, R120, R68 ;  /* 0x000000786844723c */ /* 0x050fe80000041844 */
[--C-:B---3--:R-:W-:Y:S03]  /*9910*/  FFMA.FTZ R116, R146, c[0x0][0x2d0], -R161.reuse ;  /* 0x0000b40092747a23 */ /* 0x108fe600000108a1 */
[--C-:B------:R-:W-:Y:S01]  /*9920*/  FFMA.FTZ R120, R143, c[0x0][0x2d0], -R160.reuse ;  /* 0x0000b4008f787a23 */ /* 0x100fe200000108a0 */
[C---:B------:R-:W-:Y:S01]  /*9930*/  HMMA.16816.F32.BF16 R72, R104.reuse, R122, R72 ;  /* 0x0000007a6848723c */ /* 0x040fe20000041848 */
[----:B------:R3:W4:Y:S10]  /*9940*/  MUFU.EX2 R176, R116 ;  /* 0x0000007400b07308 */ /* 0x0007340000000800 */
[----:B------:R4:W4:Y:S01]  /*9950*/  MUFU.EX2 R174, R120 ;  /* 0x0000007800ae7308 */ /* 0x0009220000000800 */
[----:B--2---:R-:W-:Y:S01]  /*9960*/  LDSM.16.MT88.4 R108, [R101+0x7900] ;  /* 0x00790000656c783b */ /* 0x004fe20000004200 */
[C---:B-1----:R-:W-:Y:S07]  /*9970*/  HMMA.16816.F32.BF16 R76, R104.reuse, R112, R76 ;  /* 0x00000070684c723c */ /* 0x042fee000004184c */
[----:B---3--:R-:W1:Y:S01]  /*9980*/  LDSM.16.MT88.4 R116, [R237+UR4+0x7900] ;  /* 0x00790004ed74783b */ /* 0x008e620008004200 */
[--C-:B------:R-:W-:Y:S01]  /*9990*/  FFMA.FTZ R112, R141, c[0x0][0x2d0], -R161.reuse ;  /* 0x0000b4008d707a23 */ /* 0x100fe200000108a1 */
[C---:B------:R-:W-:Y:S03]  /*99a0*/  HMMA.16816.F32.BF16 R80, R104.reuse, R114, R80 ;  /* 0x000000726850723c */ /* 0x040fe60000041850 */
[----:B------:R2:W-:Y:S01]  /*99b0*/  MUFU.EX2 R172, R112 ;  /* 0x0000007000ac7308 */ /* 0x0005e20000000800 */
[----:B----4-:R-:W-:Y:S09]  /*99c0*/  FFMA.FTZ R120, R142, c[0x0][0x2d0], -R161 ;  /* 0x0000b4008e787a23 */ /* 0x010ff200000108a1 */
[----:B------:R3:W4:Y:S01]  /*99d0*/  MUFU.EX2 R173, R120 ;  /* 0x0000007800ad7308 */ /* 0x0007220000000800 */
[----:B--2---:R-:W-:Y:S08]  /*99e0*/  LDSM.16.MT88.4 R112, [R102+0x2100] ;  /* 0x002100006670783b */ /* 0x004ff00000004200 */
[----:B---3--:R-:W2:Y:S01]  /*99f0*/  LDSM.16.MT88.4 R120, [R103+UR4+0x2100] ;  /* 0x002100046778783b */ /* 0x008ea20008004200 */
[C---:B-1----:R-:W-:Y:S08]  /*9a00*/  HMMA.16816.F32.BF16 R84, R104.reuse, R116, R84 ;  /* 0x000000746854723c */ /* 0x042ff00000041854 */
[C---:B------:R-:W-:Y:S01]  /*9a10*/  HMMA.16816.F32.BF16 R88, R104.reuse, R118, R88 ;  /* 0x000000766858723c */ /* 0x040fe20000041858 */
[----:B------:R-:W1:Y:S07]  /*9a20*/  LDSM.16.MT88.4 R116, [R103+UR4+0x5100] ;  /* 0x005100046774783b */ /* 0x000e6e0008004200 */
[C---:B------:R-:W-:Y:S08]  /*9a30*/  HMMA.16816.F32.BF16 R92, R104.reuse, R108, R92 ;  /* 0x0000006c685c723c */ /* 0x040ff0000004185c */
[----:B------:R-:W-:Y:S01]  /*9a40*/  HMMA.16816.F32.BF16 R96, R104, R110, R96 ;  /* 0x0000006e6860723c */ /* 0x000fe20000041860 */
[----:B------:R-:W3:Y:S06]  /*9a50*/  LDSM.16.MT88.4 R108, [R237+UR4+0x5100] ;  /* 0x00510004ed6c783b */ /* 0x000eec0008004200 */
[----:B------:R-:W-:Y:S02]  /*9a60*/  F2FP.BF16.PACK_AB R104, R179, R178 ;  /* 0x000000b2b368723e */ /* 0x000fe400000010ff */
[----:B------:R-:W-:Y:S03]  /*9a70*/  F2FP.BF16.PACK_AB R105, R177, R176 ;  /* 0x000000b0b169723e */ /* 0x000fe600000010ff */
[----:B------:R-:W-:Y:S02]  /*9a80*/  F2FP.BF16.PACK_AB R106, R174, R175 ;  /* 0x000000afae6a723e */ /* 0x000fe400000010ff */
[----:B----4-:R-:W-:Y:S07]  /*9a90*/  F2FP.BF16.PACK_AB R107, R172, R173 ;  /* 0x000000adac6b723e */ /* 0x010fee00000010ff */
[C---:B--2---:R-:W-:Y:S08]  /*9aa0*/  HMMA.16816.F32.BF16 R4, R104.reuse, R120, R4 ;  /* 0x000000786804723c */ /* 0x044ff00000041804 */
[C---:B------:R-:W-:Y:S01]  /*9ab0*/  HMMA.16816.F32.BF16 R8, R104.reuse, R122, R8 ;  /* 0x0000007a6808723c */ /* 0x040fe20000041808 */
[----:B------:R-:W2:Y:S07]  /*9ac0*/  LDSM.16.MT88.4 R120, [R101+0x5100] ;  /* 0x005100006578783b */ /* 0x000eae0000004200 */
[C---:B------:R-:W-:Y:S08]  /*9ad0*/  HMMA.16816.F32.BF16 R12, R104.reuse, R112, R12 ;  /* 0x00000070680c723c */ /* 0x040ff0000004180c */
[C---:B------:R-:W-:Y:S01]  /*9ae0*/  HMMA.16816.F32.BF16 R16, R104.reuse, R114, R16 ;  /* 0x000000726810723c */ /* 0x040fe20000041810 */
[----:B------:R-:W4:Y:S07]  /*9af0*/  LDSM.16.MT88.4 R112, [R103+UR4+0x8100] ;  /* 0x008100046770783b */ /* 0x000f2e0008004200 */
[C---:B------:R-:W-:Y:S08]  /*9b00*/  HMMA.16816.F32.BF16 R20, R104.reuse, R124, R20 ;  /* 0x0000007c6814723c */ /* 0x040ff00000041814 */
[C---:B------:R-:W-:Y:S01]  /*9b10*/  HMMA.16816.F32.BF16 R24, R104.reuse, R126, R24 ;  /* 0x0000007e6818723c */ /* 0x040fe20000041818 */
[----:B------:R-:W-:Y:S07]  /*9b20*/  LDSM.16.MT88.4 R124, [R237+UR4+0x2900] ;  /* 0x00290004ed7c783b */ /* 0x000fee0008004200 */
[C---:B------:R-:W-:Y:S08]  /*9b30*/  HMMA.16816.F32.BF16 R28, R104.reuse, R128, R28 ;  /* 0x00000080681c723c */ /* 0x040ff0000004181c */
[C---:B------:R-:W-:Y:S08]  /*9b40*/  HMMA.16816.F32.BF16 R32, R104.reuse, R130, R32 ;  /* 0x000000826820723c */ /* 0x040ff00000041820 */
[C---:B-1----:R-:W-:Y:S08]  /*9b50*/  HMMA.16816.F32.BF16 R36, R104.reuse, R116, R36 ;  /* 0x000000746824723c */ /* 0x042ff00000041824 */
[C---:B------:R-:W-:Y:S01]  /*9b60*/  HMMA.16816.F32.BF16 R40, R104.reuse, R118, R40 ;  /* 0x000000766828723c */ /* 0x040fe20000041828 */
[----:B------:R-:W1:Y:S07]  /*9b70*/  LDSM.16.MT88.4 R116, [R102+0x8100] ;  /* 0x008100006674783b */ /* 0x000e6e0000004200 */
[C---:B------:R-:W-:Y:S08]  /*9b80*/  HMMA.16816.F32.BF16 R44, R104.reuse, R132, R44 ;  /* 0x00000084682c723c */ /* 0x040ff0000004182c */
[C---:B------:R-:W-:Y:S01]  /*9b90*/  HMMA.16816.F32.BF16 R48, R104.reuse, R134, R48 ;  /* 0x000000866830723c */ /* 0x040fe20000041830 */
[----:B------:R-:W-:Y:S03]  /*9ba0*/  LDSM.16.MT88.4 R132, [R101+0x2900] ;  /* 0x002900006584783b */ /* 0x000fe60000004200 */
[----:B-----5:R-:W-:Y:S04]  /*9bb0*/  FFMA.FTZ R2, R2, R144, R145 ;  /* 0x0000009002027223 */ /* 0x020fe80000010091 */
[C---:B---3--:R-:W-:Y:S07]  /*9bc0*/  HMMA.16816.F32.BF16 R52, R104.reuse, R108, R52 ;  /* 0x0000006c6834723c */ /* 0x048fee0000041834 */
[--C-:B------:R-:W-:Y:S01]  /*9bd0*/  FFMA.FTZ R108, R140, c[0x0][0x2d0], -R160.reuse ;  /* 0x0000b4008c6c7a23 */ /* 0x100fe200000108a0 */
[C---:B------:R-:W-:Y:S01]  /*9be0*/  HMMA.16816.F32.BF16 R56, R104.reuse, R110, R56 ;  /* 0x0000006e6838723c */ /* 0x040fe20000041838 */
[----:B------:R-:W-:Y:S02]  /*9bf0*/  LDSM.16.MT88.4 R140, [R103+UR4+0x5900] ;  /* 0x00590004678c783b */ /* 0x000fe40008004200 */
[----:B------:R3:W-:Y:S05]  /*9c00*/  MUFU.EX2 R171, R108 ;  /* 0x0000006c00ab7308 */ /* 0x0007ea0000000800 */
[C---:B--2---:R-:W-:Y:S07]  /*9c10*/  HMMA.16816.F32.BF16 R60, R104.reuse, R120, R60 ;  /* 0x00000078683c723c */ /* 0x044fee000004183c */
        /* <DEDUP_REMOVED lines=8> */
[C---:B-1----:R-:W-:Y:S03]  /*9ca0*/  HMMA.16816.F32.BF16 R76, R104.reuse, R116, R76 ;  /* 0x00000074684c723c */ /* 0x042fe6000004184c */
[----:B------:R1:W-:Y:S01]  /*9cb0*/  MUFU.EX2 R167, R112 ;  /* 0x0000007000a77308 */ /* 0x0003e20000000800 */
[--C-:B--2---:R-:W-:Y:S03]  /*9cc0*/  FFMA.FTZ R120, R168, c[0x0][0x2d0], -R161.reuse ;  /* 0x0000b400a8787a23 */ /* 0x104fe600000108a1 */
[--C-:B------:R-:W-:Y:S01]  /*9cd0*/  FFMA.FTZ R116, R139, c[0x0][0x2d0], -R161.reuse ;  /* 0x0000b4008b747a23 */ /* 0x100fe200000108a1 */
[C---:B------:R-:W-:Y:S05]  /*9ce0*/  HMMA.16816.F32.BF16 R80, R104.reuse, R118, R80 ;  /* 0x000000766850723c */ /* 0x040fea0000041850 */
[----:B------:R2:W5:Y:S01]  /*9cf0*/  MUFU.EX2 R168, R120 ;  /* 0x0000007800a87308 */ /* 0x0005620000000800 */
[----:B---3--:R-:W3:Y:S09]  /*9d00*/  LDSM.16.MT88.4 R108, [R237+UR4+0x8100] ;  /* 0x00810004ed6c783b */ /* 0x008ef20008004200 */
[----:B------:R5:W-:Y:S01]  /*9d10*/  MUFU.EX2 R164, R116 ;  /* 0x0000007400a47308 */ /* 0x000be20000000800 */
[----:B-1----:R-:W-:Y:S01]  /*9d20*/  FFMA.FTZ R112, R138, c[0x0][0x2d0], -R160 ;  /* 0x0000b4008a707a23 */ /* 0x002fe200000108a0 */
[----:B------:R-:W-:Y:S02]  /*9d30*/  MOV R138, R137 ;  /* 0x00000089008a7202 */ /* 0x000fe40000000f00 */
[----:B------:R-:W-:Y:S02]  /*9d40*/  MOV R137, R166 ;  /* 0x000000a600897202 */ /* 0x000fe40000000f00 */
[----:B----4-:R-:W-:Y:S04]  /*9d50*/  F2FP.BF16.PACK_AB R160, R170, R171 ;  /* 0x000000abaaa0723e */ /* 0x010fe800000010ff */
[----:B------:R1:W4:Y:S01]  /*9d60*/  MUFU.EX2 R166, R112 ;  /* 0x0000007000a67308 */ /* 0x0003220000000800 */
[----:B--2---:R-:W2:Y:S08]  /*9d70*/  LDSM.16.MT88.4 R120, [R101+0x8100] ;  /* 0x008100006578783b */ /* 0x004eb00000004200 */
[----:B-----5:R-:W-:Y:S01]  /*9d80*/  LDSM.16.MT88.4 R116, [R102+0x2900] ;  /* 0x002900006674783b */ /* 0x020fe20000004200 */
[C---:B---3--:R-:W-:Y:S03]  /*9d90*/  HMMA.16816.F32.BF16 R84, R104.reuse, R108, R84 ;  /* 0x0000006c6854723c */ /* 0x048fe60000041854 */
[----:B-1----:R-:W-:Y:S01]  /*9da0*/  FFMA.FTZ R112, R136, c[0x0][0x2d0], -R161 ;  /* 0x0000b40088707a23 */ /* 0x002fe200000108a1 */
[----:B------:R-:W-:Y:S02]  /*9db0*/  MOV R136, R165 ;  /* 0x000000a500887202 */ /* 0x000fe40000000f00 */
[----:B------:R-:W-:Y:S01]  /*9dc0*/  F2FP.BF16.PACK_AB R161, R168, R169 ;  /* 0x000000a9a8a1723e */ /* 0x000fe200000010ff */
[----:B------:R1:W3:Y:S01]  /*9dd0*/  MUFU.EX2 R165, R112 ;  /* 0x0000007000a57308 */ /* 0x0002e20000000800 */
[C---:B------:R-:W-:Y:S04]  /*9de0*/  HMMA.16816.F32.BF16 R88, R104.reuse, R110, R88 ;  /* 0x0000006e6858723c */ /* 0x040fe80000041858 */
[----:B----4-:R-:W-:Y:S04]  /*9df0*/  F2FP.BF16.PACK_AB R162, R166, R167 ;  /* 0x000000a7a6a2723e */ /* 0x010fe800000010ff */
[C---:B--2---:R-:W-:Y:S08]  /*9e00*/  HMMA.16816.F32.BF16 R92, R104.reuse, R120, R92 ;  /* 0x00000078685c723c */ /* 0x044ff0000004185c */
[----:B------:R-:W-:Y:S01]  /*9e10*/  HMMA.16816.F32.BF16 R96, R104, R122, R96 ;  /* 0x0000007a6860723c */ /* 0x000fe20000041860 */
[----:B-1----:R-:W1:Y:S03]  /*9e20*/  LDSM.16.MT88.4 R112, [R103+UR4+0x2900] ;  /* 0x002900046770783b */ /* 0x002e660008004200 */
[----:B---3--:R-:W-:Y:S07]  /*9e30*/  F2FP.BF16.PACK_AB R163, R164, R165 ;  /* 0x000000a5a4a3723e */ /* 0x008fee00000010ff */
[C---:B-1----:R-:W-:Y:S01]  /*9e40*/  HMMA.16816.F32.BF16 R104, R160.reuse, R112, R4 ;  /* 0x00000070a068723c */ /* 0x042fe20000041804 */
[----:B------:R-:W1:Y:S07]  /*9e50*/  LDSM.16.MT88.4 R4, [R237+UR4+0x5900] ;  /* 0x00590004ed04783b */ /* 0x000e6e0008004200 */
[C---:B------:R-:W-:Y:S01]  /*9e60*/  HMMA.16816.F32.BF16 R108, R160.reuse, R114, R8 ;  /* 0x00000072a06c723c */ /* 0x040fe20000041808 */
[----:B------:R-:W2:Y:S07]  /*9e70*/  LDSM.16.MT88.4 R8, [R101+0x5900] ;  /* 0x005900006508783b */ /* 0x000eae0000004200 */
[C---:B------:R-:W-:Y:S01]  /*9e80*/  HMMA.16816.F32.BF16 R112, R160.reuse, R116, R12 ;  /* 0x00000074a070723c */ /* 0x040fe2000004180c */
[----:B------:R-:W3:Y:S06]  /*9e90*/  LDL.LU R13, [R1+0x8] ;  /* 0x00000800010d7983 */ /* 0x000eec0000300800 */
[----:B------:R-:W-:Y:S01]  /*9ea0*/  MOV R14, R138 ;  /* 0x0000008a000e7202 */ /* 0x000fe20000000f00 */
[C---:B------:R-:W-:Y:S01]  /*9eb0*/  HMMA.16816.F32.BF16 R116, R160.reuse, R118, R16 ;  /* 0x00000076a074723c */ /* 0x040fe20000041810 */
[----:B------:R-:W4:Y:S03]  /*9ec0*/  LDL.64 R16, [R1+0x10] ;  /* 0x0000100001107983 */ /* 0x000f260000100a00 */
[----:B------:R-:W-:Y:S01]  /*9ed0*/  MOV R15, R137 ;  /* 0x00000089000f7202 */ /* 0x000fe20000000f00 */
[----:B------:R-:W-:Y:S02]  /*9ee0*/  FADD.FTZ R2, R14, R2 ;  /* 0x000000020e027221 */ /* 0x000fe40000010000 */
[----:B------:R-:W5:Y:S01]  /*9ef0*/  LDL.64 R18, [R1+0x28] ;  /* 0x0000280001127983 */ /* 0x000f620000100a00 */
[C---:B------:R-:W-:Y:S04]  /*9f00*/  HMMA.16816.F32.BF16 R120, R160.reuse, R124, R20 ;  /* 0x0000007ca078723c */ /* 0x040fe80000041814 */
[----:B------:R-:W-:Y:S01]  /*9f10*/  FADD.FTZ R2, R15, R2 ;  /* 0x000000020f027221 */ /* 0x000fe20000010000 */
[----:B------:R-:W5:Y:S02]  /*9f20*/  LDL R21, [R1+0x30] ;  /* 0x0000300001157983 */ /* 0x000f640000100800 */
[----:B------:R-:W-:Y:S01]  /*9f30*/  MOV R23, R136 ;  /* 0x0000008800177202 */ /* 0x000fe20000000f00 */
[C---:B------:R-:W-:Y:S04]  /*9f40*/  HMMA.16816.F32.BF16 R124, R160.reuse, R126, R24 ;  /* 0x0000007ea07c723c */ /* 0x040fe80000041818 */
[----:B------:R-:W-:Y:S04]  /*9f50*/  FADD.FTZ R2, R23, R2 ;  /* 0x0000000217027221 */ /* 0x000fe80000010000 */
[C---:B------:R-:W-:Y:S04]  /*9f60*/  HMMA.16816.F32.BF16 R128, R160.reuse, R132, R28 ;  /* 0x00000084a080723c */ /* 0x040fe8000004181c */
[----:B------:R-:W-:Y:S04]  /*9f70*/  FADD.FTZ R2, R248, R2 ;  /* 0x00000002f8027221 */ /* 0x000fe80000010000 */
[C---:B------:R-:W-:Y:S04]  /*9f80*/  HMMA.16816.F32.BF16 R132, R160.reuse, R134, R32 ;  /* 0x00000086a084723c */ /* 0x040fe80000041820 */
[----:B------:R-:W-:Y:S04]  /*9f90*/  FADD.FTZ R2, R247, R2 ;  /* 0x00000002f7027221 */ /* 0x000fe80000010000 */
[C---:B------:R-:W-:Y:S04]  /*9fa0*/  HMMA.16816.F32.BF16 R136, R160.reuse, R140, R36 ;  /* 0x0000008ca088723c */ /* 0x040fe80000041824 */
[----:B------:R-:W-:Y:S04]  /*9fb0*/  FADD.FTZ R2, R246, R2 ;  /* 0x00000002f6027221 */ /* 0x000fe80000010000 */
[C---:B------:R-:W-:Y:S08]  /*9fc0*/  HMMA.16816.F32.BF16 R140, R160.reuse, R142, R40 ;  /* 0x0000008ea08c723c */ /* 0x040ff00000041828 */
        /* <DEDUP_REMOVED lines=8> */
[----:B------:R-:W-:Y:S03]  /*a050*/  LDSM.16.MT88.4 R8, [R237+UR4+0x8900] ;  /* 0x00890004ed08783b */ /* 0x000fe60008004200 */
[----:B---3--:R-:W-:Y:S05]  /*a060*/  FFMA.FTZ R0, R0, R13, R251 ;  /* 0x0000000d00007223 */ /* 0x008fea00000100fb */
[----:B------:R-:W1:Y:S03]  /*a070*/  LDSM.16.MT88.4 R12, [R103+UR4+0x8900] ;  /* 0x00890004670c783b */ /* 0x000e660008004200 */
[----:B------:R-:W-:Y:S04]  /*a080*/  FADD.FTZ R0, R250, R0 ;  /* 0x00000000fa007221 */ /* 0x000fe80000010000 */
[----:B------:R-:W-:Y:S02]  /*a090*/  FADD.FTZ R0, R249, R0 ;  /* 0x00000000f9007221 */ /* 0x000fe40000010000 */
[----:B----4-:R-:W-:Y:S02]  /*a0a0*/  FADD.FTZ R16, R245, R2 ;  /* 0x00000002f5107221 */ /* 0x010fe40000010000 */
[----:B------:R-:W-:Y:S01]  /*a0b0*/  FADD.FTZ R0, R252, R0 ;  /* 0x00000000fc007221 */ /* 0x000fe20000010000 */
[----:B-----5:R-:W-:Y:S03]  /*a0c0*/  @P0 MOV R19, R17 ;  /* 0x0000001100130202 */ /* 0x020fe60000000f00 */
[----:B------:R-:W-:Y:S02]  /*a0d0*/  FADD.FTZ R0, R244, R0 ;  /* 0x00000000f4007221 */ /* 0x000fe40000010000 */
[----:B------:R-:W-:Y:S02]  /*a0e0*/  @P0 IMAD.WIDE.U32 R18, R4, 0x60, R18 ;  /* 0x0000006004120825 */ /* 0x000fe400078e0012 */
[----:B------:R-:W2:Y:S02]  /*a0f0*/  LDSM.16.MT88.4 R4, [R102+0x8900] ;  /* 0x008900006604783b */ /* 0x000ea40000004200 */
[----:B------:R-:W-:Y:S04]  /*a100*/  FADD.FTZ R0, R243, R0 ;  /* 0x00000000f3007221 */ /* 0x000fe80000010000 */
[----:B------:R-:W-:Y:S04]  /*a110*/  FADD.FTZ R0, R242, R0 ;  /* 0x00000000f2007221 */ /* 0x000fe80000010000 */
[----:B------:R-:W-:Y:S02]  /*a120*/  FADD.FTZ R2, R241, R0 ;  /* 0x00000000f1027221 */ /* 0x000fe40000010000 */
[----:B------:R-:W-:Y:S02]  /*a130*/  FADD.FTZ R0, R206, R16 ;  /* 0x00000010ce007221 */ /* 0x000fe40000010000 */
[----:B------:R-:W-:Y:S02]  /*a140*/  FADD.FTZ R2, R203, R2 ;  /* 0x00000002cb027221 */ /* 0x000fe40000010000 */
[----:B------:R-:W-:Y:S02]  /*a150*/  FADD.FTZ R16, R204, R0 ;  /* 0x00000000cc107221 */ /* 0x000fe40000010000 */
[----:B------:R-:W-:Y:S01]  /*a160*/  FADD.FTZ R0, R202, R2 ;  /* 0x00000002ca007221 */ /* 0x000fe20000010000 */
[----:B------:R-:W-:Y:S01]  /*a170*/  @P0 SHF.L.U32 R2, R18, 0x1, RZ ;  /* 0x0000000112020819 */ /* 0x000fe200000006ff */
[----:B------:R-:W-:Y:S01]  /*a180*/  FADD.FTZ R20, R205, R16 ;  /* 0x00000010cd147221 */ /* 0x000fe20000010000 */
[C---:B-1----:R-:W-:Y:S03]  /*a190*/  HMMA.16816.F32.BF16 R68, R160.reuse, R12, R68 ;  /* 0x0000000ca044723c */ /* 0x042fe60000041844 */
[----:B------:R-:W-:Y:S01]  /*a1a0*/  FADD.FTZ R17, R200, R0 ;  /* 0x00000000c8117221 */ /* 0x000fe20000010000 */
[----:B------:R-:W-:Y:S02]  /*a1b0*/  MOV R0, UR15 ;  /* 0x0000000f00007c02 */ /* 0x000fe40008000f00 */
[----:B------:R-:W-:Y:S01]  /*a1c0*/  @P0 IADD3 R16, R19, UR10, RZ ;  /* 0x0000000a13100c10 */ /* 0x000fe2000fffe0ff */
[----:B------:R-:W-:Y:S01]  /*a1d0*/  FADD.FTZ R22, R201, R17 ;  /* 0x00000011c9167221 */ /* 0x000fe20000010000 */
[C---:B------:R-:W-:Y:S01]  /*a1e0*/  HMMA.16816.F32.BF16 R72, R160.reuse, R14, R72 ;  /* 0x0000000ea048723c */ /* 0x040fe20000041848 */
[----:B------:R1:W3:Y:S01]  /*a1f0*/  LDSM.16.MT88.4 R12, [R101+0x8900] ;  /* 0x00890000650c783b */ /* 0x0002e20000004200 */
[----:B------:R-:W-:Y:S02]  /*a200*/  @UP0 USHF.L.U32 UR10, UR6, 0x6, URZ ;  /* 0x00000006060a0899 */ /* 0x000fe4000800063f */
[----:B------:R-:W-:Y:S01]  /*a210*/  @P0 IMAD R0, R0, 0x4800, R21 ;  /* 0x0000480000000824 */ /* 0x000fe200078e0215 */
[----:B------:R-:W-:Y:S01]  /*a220*/  @P0 SHF.L.U64.HI R18, R18, 0x1, R16 ;  /* 0x0000000112120819 */ /* 0x000fe20000010210 */
[----:B------:R-:W-:Y:S01]  /*a230*/  FADD.FTZ R19, R207, R20 ;  /* 0x00000014cf137221 */ /* 0x000fe20000010000 */
[----:B------:R-:W-:Y:S01]  /*a240*/  @P0 IADD3 R16, P6, R2, c[0x0][0x1c8], RZ ;  /* 0x0000720002100a10 */ /* 0x000fe20007fde0ff */
[----:B------:R-:W-:Y:S01]  /*a250*/  FADD.FTZ R22, R183, R22 ;  /* 0x00000016b7167221 */ /* 0x000fe20000010000 */
[----:B------:R-:W-:Y:S01]  /*a260*/  @P0 SHF.L.U32 R0, R0, 0x1, RZ ;  /* 0x0000000100000819 */ /* 0x000fe200000006ff */
[----:B------:R-:W-:Y:S01]  /*a270*/  UISETP.GE.AND UP0, UPT, UR5, 0x1, UPT ;  /* 0x000000010500788c */ /* 0x000fe2000bf06270 */
[C---:B--2---:R-:W-:Y:S03]  /*a280*/  HMMA.16816.F32.BF16 R76, R160.reuse, R4, R76 ;  /* 0x00000004a04c723c */ /* 0x044fe6000004184c */
[----:B------:R-:W-:Y:S01]  /*a290*/  @P0 IADD3.X R17, R18, c[0x0][0x1cc], RZ, P6, !PT ;  /* 0x0000730012110a10 */ /* 0x000fe200037fe4ff */
[----:B------:R-:W-:Y:S01]  /*a2a0*/  FADD.FTZ R19, R191, R19 ;  /* 0x00000013bf137221 */ /* 0x000fe20000010000 */
[----:B------:R-:W-:Y:S02]  /*a2b0*/  @P0 IADD3 R20, P5, R2, 0x80, RZ ;  /* 0x0000008002140810 */ /* 0x000fe40007fbe0ff */
[----:B------:R-:W-:Y:S01]  /*a2c0*/  FADD.FTZ R4, R182, R22 ;  /* 0x00000016b6047221 */ /* 0x000fe20000010000 */
[----:B------:R-:W-:Y:S01]  /*a2d0*/  @!PT LDS RZ, [RZ] ;  /* 0x00000000fffff984 */ /* 0x000fe20000000800 */
[----:B------:R-:W-:Y:S01]  /*a2e0*/  @!PT LDS RZ, [RZ] ;  /* 0x00000000fffff984 */ /* 0x000fe20000000800 */
[----:B------:R-:W-:Y:S01]  /*a2f0*/  @!PT LDS RZ, [RZ] ;  /* 0x00000000fffff984 */ /* 0x000fe20000000800 */
[----:B------:R2:W-:Y:S01]  /*a300*/  @P0 LDGSTS.E.BYPASS.LTC128B.128 [R0+0x12100], [R16.64], !P4 ;  /* 0x1210000010000fae */ /* 0x0005e2000e101d54 */
[----:B------:R-:W-:Y:S01]  /*a310*/  @P0 IADD3 R20, P1, R20, c[0x0][0x1c8], RZ ;  /* 0x0000720014140a10 */ /* 0x000fe20007f3e0ff */
[C---:B------:R-:W-:Y:S03]  /*a320*/  HMMA.16816.F32.BF16 R80, R160.reuse, R6, R80 ;  /* 0x00000006a050723c */ /* 0x040fe60000041850 */
[----:B------:R-:W-:Y:S01]  /*a330*/  @P0 IADD3.X R21, RZ, c[0x0][0x1cc], R18, P1, P5 ;  /* 0x00007300ff150a10 */ /* 0x000fe20000fea412 */
[----:B------:R-:W-:Y:S01]  /*a340*/  FADD.FTZ R4, R180, R4 ;  /* 0x00000004b4047221 */ /* 0x000fe20000010000 */
[----:B------:R-:W-:Y:S01]  /*a350*/  @P0 IADD3 R2, P5, R2, 0x100, RZ ;  /* 0x0000010002020810 */ /* 0x000fe20007fbe0ff */
[----:B------:R-:W-:Y:S01]  /*a360*/  FADD.FTZ R5, R190, R19 ;  /* 0x00000013be057221 */ /* 0x000fe20000010000 */
[----:B-1----:R-:W-:Y:S01]  /*a370*/  MOV R101, R3 ;  /* 0x0000000300657202 */ /* 0x002fe20000000f00 */
[----:B------:R2:W-:Y:S01]  /*a380*/  @P0 LDGSTS.E.BYPASS.LTC128B.128 [R0+0x15100], [R20.64], !P3 ;  /* 0x1510000014000fae */ /* 0x0005e2000d901d54 */
[----:B------:R-:W-:Y:S01]  /*a390*/  @P0 IADD3 R6, P1, R2, c[0x0][0x1c8], RZ ;  /* 0x0000720002060a10 */ /* 0x000fe20007f3e0ff */
[C---:B------:R-:W-:Y:S03]  /*a3a0*/  HMMA.16816.F32.BF16 R84, R160.reuse, R8, R84 ;  /* 0x00000008a054723c */ /* 0x040fe60000041854 */
[----:B------:R-:W-:Y:S01]  /*a3b0*/  @P0 IADD3.X R7, RZ, c[0x0][0x1cc], R18, P1, P5 ;  /* 0x00007300ff070a10 */ /* 0x000fe20000fea412 */
[----:B------:R-:W-:Y:S04]  /*a3c0*/  FADD.FTZ R5, R188, R5 ;  /* 0x00000005bc057221 */ /* 0x000fe80000010000 */
[----:B------:R1:W-:Y:S01]  /*a3d0*/  @P0 LDGSTS.E.BYPASS.LTC128B.128 [R0+0x18100], [R6.64], !P2 ;  /* 0x1810000006000fae */ /* 0x0003e2000d101d54 */
[----:B------:R-:W-:Y:S01]  /*a3e0*/  FADD.FTZ R2, R189, R5 ;  /* 0x00000005bd027221 */ /* 0x000fe20000010000 */
[C---:B------:R-:W-:Y:S03]  /*a3f0*/  HMMA.16816.F32.BF16 R88, R160.reuse, R10, R88 ;  /* 0x0000000aa058723c */ /* 0x040fe60000041858 */
[----:B------:R-:W-:Y:S01]  /*a400*/  FADD.FTZ R5, R181, R4 ;  /* 0x00000004b5057221 */ /* 0x000fe20000010000 */
[----:B------:R-:W-:Y:S01]  /*a410*/  @P0 IADD3 R4, P1, R16, UR10, RZ ;  /* 0x0000000a10040c10 */ /* 0x000fe2000ff3e0ff */
[----:B------:R-:W-:Y:S02]  /*a420*/  FADD.FTZ R18, R178, R2 ;  /* 0x00000002b2127221 */ /* 0x000fe40000010000 */
[----:B------:R-:W-:Y:S01]  /*a430*/  FADD.FTZ R2, R176, R5 ;  /* 0x00000005b0027221 */ /* 0x000fe20000010000 */
[----:B------:R-:W-:Y:S01]  /*a440*/  @P0 IADD3.X R5, R17, UR13, RZ, P1, !PT ;  /* 0x0000000d11050c10 */ /* 0x000fe20008ffe4ff */
[----:B------:R-:W-:Y:S01]  /*a450*/  FADD.FTZ R8, R179, R18 ;  /* 0x00000012b3087221 */ /* 0x000fe20000010000 */
[C---:B---3--:R-:W-:Y:S03]  /*a460*/  HMMA.16816.F32.BF16 R92, R160.reuse, R12, R92 ;  /* 0x0000000ca05c723c */ /* 0x048fe6000004185c */
[----:B------:R3:W-:Y:S01]  /*a470*/  @P0 LDGSTS.E.BYPASS.LTC128B.128 [R0+0x13100], [R4.64], !P4 ;  /* 0x1310000004000fae */ /* 0x0007e2000e101d54 */
[----:B------:R-:W-:Y:S04]  /*a480*/  FADD.FTZ R2, R177, R2 ;  /* 0x00000002b1027221 */ /* 0x000fe80000010000 */
[----:B------:R-:W-:Y:S01]  /*a490*/  FADD.FTZ R2, R173, R2 ;  /* 0x00000002ad027221 */ /* 0x000fe20000010000 */
[----:B------:R-:W-:Y:S02]  /*a4a0*/  HMMA.16816.F32.BF16 R96, R160, R14, R96 ;  /* 0x0000000ea060723c */ /* 0x000fe40000041860 */
[----:B------:R3:W-:Y:S01]  /*a4b0*/  @P0 LDGSTS.E.BYPASS.LTC128B.128 [R0+0x16100], [R4.64+0x80], !P3 ;  /* 0x1610008004000fae */ /* 0x0007e2000d901d54 */
[----:B------:R-:W-:Y:S01]  /*a4c0*/  FADD.FTZ R2, R172, R2 ;  /* 0x00000002ac027221 */ /* 0x000fe20000010000 */
[----:B-1----:R-:W-:Y:S01]  /*a4d0*/  @P0 IADD3 R6, P1, R4, UR10, RZ ;  /* 0x0000000a04060c10 */ /* 0x002fe2000ff3e0ff */
[----:B------:R-:W-:Y:S05]  /*a4e0*/  UIADD3 UR10, UR5, 0x1, URZ ;  /* 0x00000001050a7890 */ /* 0x000fea000fffe03f */
[----:B------:R3:W-:Y:S01]  /*a4f0*/  @P0 LDGSTS.E.BYPASS.LTC128B.128 [R0+0x19100], [R4.64+0x100], !P2 ;  /* 0x1910010004000fae */ /* 0x0007e2000d101d54 */
[----:B------:R-:W-:Y:S01]  /*a500*/  USEL UR5, UR10, URZ, !UP0 ;  /* 0x0000003f0a057287 */ /* 0x000fe2000c000000 */
[----:B------:R-:W-:Y:S06]  /*a510*/  @P0 IADD3.X R7, R5, UR13, RZ, P1, !PT ;  /* 0x0000000d05070c10 */ /* 0x000fec0008ffe4ff */
[----:B------:R2:W-:Y:S08]  /*a520*/  @P0 LDGSTS.E.BYPASS.LTC128B.128 [R0+0x14100], [R6.64], !P4 ;  /* 0x1410000006000fae */ /* 0x0005f0000e101d54 */
[----:B------:R2:W-:Y:S08]  /*a530*/  @P0 LDGSTS.E.BYPASS.LTC128B.128 [R0+0x17100], [R6.64+0x80], !P3 ;  /* 0x1710008006000fae */ /* 0x0005f0000d901d54 */
[----:B------:R2:W-:Y:S01]  /*a540*/  @P0 LDGSTS.E.BYPASS.LTC128B.128 [R0+0x1a100], [R6.64+0x100], !P2 ;  /* 0x1a10010006000fae */ /* 0x0005e2000d101d54 */
[----:B------:R-:W-:Y:S01]  /*a550*/  ISETP.LT.AND P0, PT, RZ, UR16, PT ;  /* 0x00000010ff007c0c */ /* 0x000fe2000bf01270 */
[----:B------:R-:W-:Y:S01]  /*a560*/  UMOV UR16, UR14 ;  /* 0x0000000e00107c82 */ /* 0x000fe20008000000 */
[----:B---3--:R-:W-:Y:S05]  /*a570*/  FADD.FTZ R4, R175, R8 ;  /* 0x00000008af047221 */ /* 0x008fea0000010000 */
        /* <DEDUP_REMOVED lines=11> */
[----:B------:R1:W-:Y:S04]  /*a630*/  STL [R1+0x4], R4 ;  /* 0x0000040401007387 */ /* 0x0003e80000100800 */
[----:B------:R1:W-:Y:S01]  /*a640*/  STL [R1+0x8], R2 ;  /* 0x0000080201007387 */ /* 0x0003e20000100800 */
[----:B------:R-:W-:-:S05]  /*a650*/  @P0 BRA `(.L_x_664) ;  /* 0xffffc06000000947 */ /* 0x000fca000383ffff */
.L_x_663:
[----:B-1----:R-:W2:Y:S04]  /*a660*/  LDL.LU R2, [R1+0x4] ;  /* 0x0000040001027983 */ /* 0x002ea80000300800 */
        /* <DEDUP_REMOVED lines=124> */
.L_x_659:
        /* <DEDUP_REMOVED lines=152> */
.L_x_666:
        /* <DEDUP_REMOVED lines=139> */
.L_x_668:
[----:B---3--:R-:W-:Y:S05]  /*c060*/  BSYNC B0 ;  /* 0x0000000000007941 */ /* 0x008fea0003800000 */
.L_x_667:
        /* <DEDUP_REMOVED lines=23> */
.L_x_670:
[----:B------:R-:W-:Y:S05]  /*c1e0*/  BSYNC B0 ;  /* 0x0000000000007941 */ /* 0x000fea0003800000 */
.L_x_669:
        /* <DEDUP_REMOVED lines=23> */
.L_x_672:
[----:B------:R-:W-:Y:S05]  /*c360*/  BSYNC B0 ;  /* 0x0000000000007941 */ /* 0x000fea0003800000 */
.L_x_671:
        /* <DEDUP_REMOVED lines=24> */
.L_x_665:
        /* <DEDUP_REMOVED lines=19> */
.L_x_673:
        /* <DEDUP_REMOVED lines=42> */
.L_x_675:
[----:B------:R-:W-:Y:S05]  /*c8c0*/  BSYNC B0 ;  /* 0x0000000000007941 */ /* 0x000fea0003800000 */
.L_x_674:
        /* <DEDUP_REMOVED lines=66> */
.L_x_677:
[----:B------:R-:W-:Y:S05]  /*ccf0*/  BSYNC B0 ;  /* 0x0000000000007941 */ /* 0x000fea0003800000 */
.L_x_676:
        /* <DEDUP_REMOVED lines=21> */
.L_x_679:
[----:B------:R-:W-:Y:S05]  /*ce50*/  BSYNC B0 ;  /* 0x0000000000007941 */ /* 0x000fea0003800000 */
.L_x_678:
        /* <DEDUP_REMOVED lines=21> */
.L_x_681:
[----:B------:R-:W-:Y:S05]  /*cfb0*/  BSYNC B0 ;  /* 0x0000000000007941 */ /* 0x000fea0003800000 */
.L_x_680:
        /* <DEDUP_REMOVED lines=22> */
.L_x_682:
        /* <DEDUP_REMOVED lines=14> */
.L_x_2626:


//--------------------- .text._ZN7cutlass13device_kernelIN5flash19enable_sm80_to_sm89INS1_16FlashAttnFwdSm80INS1_25CollectiveMainloopFwdSm80ILi8ELi2ELb0EN4cute5tupleIJNS5_1CILi128EEENS7_ILi64EEENS7_ILi192EEEEEELi192ENS_10bfloat16_tEfNS_4arch4Sm80ELb0ELb0ELb1ELb1ELb0ELb1ELb1ELb0EEENS1_21CollectiveEpilogueFwdINS6_IJS8_SA_S9_EEENS6_IJNS7_ILi1EEESI_SI_EEESC_SE_Li256ELb1ELb1ELb0ELb0EEENS1_19SingleTileSchedulerILb1ELb0ELb1ELi128EEEEEEEEEvNT_6ParamsE --------------------------
	.section	.text._ZN7cutlass13device_kernelIN5flash19enable_sm80_to_sm89INS1_16FlashAttnFwdSm80INS1_25CollectiveMainloopFwdSm80ILi8ELi2ELb0EN4cute5tupleIJNS5_1CILi128EEENS7_ILi64EEENS7_ILi192EEEEEELi192ENS_10bfloat16_tEfNS_4arch4Sm80ELb0ELb0ELb1ELb1ELb0ELb1ELb1ELb0EEENS1_21CollectiveEpilogueFwdINS6_IJS8_SA_S9_EEENS6_IJNS7_ILi1EEESI_SI_EEESC_SE_Li256ELb1ELb1ELb0ELb0EEENS1_19SingleTileSchedulerILb1ELb0ELb1ELi128EEEEEEEEEvNT_6ParamsE,"ax",@progbits
	.sectioninfo	@"SHI_REGISTERS=237"
	.align	128
.text._ZN7cutlass13device_kernelIN5flash19enable_sm80_to_sm89INS1_16FlashAttnFwdSm80INS1_25CollectiveMainloopFwdSm80ILi8ELi2ELb0EN4cute5tupleIJNS5_1CILi128EEENS7_ILi64EEENS7_ILi192EEEEEELi192ENS_10bfloat16_tEfNS_4arch4Sm80ELb0ELb0ELb1ELb1ELb0ELb1ELb1ELb0EEENS1_21CollectiveEpilogueFwdINS6_IJS8_SA_S9_EEENS6_IJNS7_ILi1EEESI_SI_EEESC_SE_Li256ELb1ELb1ELb0ELb0EEENS1_19SingleTileSchedulerILb1ELb0ELb1ELi128EEEEEEEEEvNT_6ParamsE:
        .type           _ZN7cutlass13device_kernelIN5flash19enable_sm80_to_sm89INS1_16FlashAttnFwdSm80INS1_25CollectiveMainloopFwdSm80ILi8ELi2ELb0EN4cute5tupleIJNS5_1CILi128EEENS7_ILi64EEENS7_ILi192EEEEEELi192ENS_10bfloat16_tEfNS_4arch4Sm80ELb0ELb0ELb1ELb1ELb0ELb1ELb1ELb0EEENS1_21CollectiveEpilogueFwdINS6_IJS8_SA_S9_EEENS6_IJNS7_ILi1EEESI_SI_EEESC_SE_Li256ELb1ELb1ELb0ELb0EEENS1_19SingleTileSchedulerILb1ELb0ELb1ELi128EEEEEEEEEvNT_6ParamsE,@function
        .size           _ZN7cutlass13device_kernelIN5flash19enable_sm80_to_sm89INS1_16FlashAttnFwdSm80INS1_25CollectiveMainloopFwdSm80ILi8ELi2ELb0EN4cute5tupleIJNS5_1CILi128EEENS7_ILi64EEENS7_ILi192EEEEEELi192ENS_10bfloat16_tEfNS_4arch4Sm80ELb0ELb0ELb1ELb1ELb0ELb1ELb1ELb0EEENS1_21CollectiveEpilogueFwdINS6_IJS8_SA_S9_EEENS6_IJNS7_ILi1EEESI_SI_EEESC_SE_Li256ELb1ELb1ELb0ELb0EEENS1_19SingleTileSchedulerILb1ELb0ELb1ELi128EEEEEEEEEvNT_6ParamsE,(.L_x_2627 - _ZN7cutlass13device_kernelIN5flash19enable_sm80_to_sm89INS1_16FlashAttnFwdSm80INS1_25CollectiveMainloopFwdSm80ILi8ELi2ELb0EN4cute5tupleIJNS5_1CILi128EEENS7_ILi64EEENS7_ILi192EEEEEELi192ENS_10bfloat16_tEfNS_4arch4Sm80ELb0ELb0ELb1ELb1ELb0ELb1ELb1ELb0EEENS1_21CollectiveEpilogueFwdINS6_IJS8_SA_S9_EEENS6_IJNS7_ILi1EEESI_SI_EEESC_SE_Li256ELb1ELb1ELb0ELb0EEENS1_19SingleTileSchedulerILb1ELb0ELb1ELi128EEEEEEEEEvNT_6ParamsE)
        .other          _ZN7cutlass13device_kernelIN5flash19enable_sm80_to_sm89INS1_16FlashAttnFwdSm80INS1_25CollectiveMainloopFwdSm80ILi8ELi2ELb0EN4cute5tupleIJNS5_1CILi128EEENS7_ILi64EEENS7_ILi192EEEEEELi192ENS_10bfloat16_tEfNS_4arch4Sm80ELb0ELb0ELb1ELb1ELb0ELb1ELb1ELb0EEENS1_21CollectiveEpilogueFwdINS6_IJS8_SA_S9_EEENS6_IJNS7_ILi1EEESI_SI_EEESC_SE_Li256ELb1ELb1ELb0ELb0EEENS1_19SingleTileSchedulerILb1ELb0ELb1ELi128EEEEEEEEEvNT_6ParamsE,@"STO_CUDA_ENTRY STV_DEFAULT"
_ZN7cutlass13device_kernelIN5flash19enable_sm80_to_sm89INS1_16FlashAttnFwdSm80INS1_25CollectiveMainloopFwdSm80ILi8ELi2ELb0EN4cute5tupleIJNS5_1CILi128EEENS7_ILi64EEENS7_ILi192EEEEEELi192ENS_10bfloat16_tEfNS_4arch4Sm80ELb0ELb0ELb1ELb1ELb0ELb1ELb1ELb0EEENS1_21CollectiveEpilogueFwdINS6_IJS8_SA_S9_EEENS6_IJNS7_ILi1EEESI_SI_EEESC_SE_Li256ELb1ELb1ELb0ELb0EEENS1_19SingleTileSchedulerILb1ELb0ELb1ELi128EEEEEEEEEvNT_6ParamsE:
        /* <DEDUP_REMOVED lines=16> */
.L_x_684:
        /* <DEDUP_REMOVED lines=8> */
.L_x_686:
[----:B------:R-:W-:-:S05]  /*0180*/  MOV R5, c[0x0][0x54c] ;  /* 0x0001530000057a02 */ /* 0x000fca0000000f00 */
.L_x_685:
[----:B-----5:R-:W-:Y:S01]  /*0190*/  IMAD R5, R5, c[0x0][0x548], RZ ;  /* 0x0001520005057a24 */ /* 0x020fe200078e02ff */
[----:B------:R-:W-:-:S04]  /*01a0*/  SHF.L.U32 R0, R91, 0x7, RZ ;  /* 0x000000075b007819 */ /* 0x000fc800000006ff */
[----:B------:R-:W-:-:S04]  /*01b0*/  ISETP.GE.AND P0, PT, R0, R5, PT ;  /* 0x000000050000720c */ /* 0x000fc80003f06270 */
[----:B------:R-:W-:Y:S01]  /*01c0*/  SEL R192, R192, 0xffffffff, !P0 ;  /* 0xffffffffc0c07807 */ /* 0x000fe20004000000 */
[----:B------:R-:W-:Y:S05]  /*01d0*/  BRA `(.L_x_687) ;  /* 0x0000012000007947 */ /* 0x000fea0003800000 */
.L_x_683:
[----:B---3--:R-:W-:-:S04]  /*01e0*/  ISETP.NE.U32.AND P0, PT, RZ, c[0x0][0x568], PT ;  /* 0x00015a00ff007a0c */ /* 0x008fc80003f05070 */
[----:B------:R-:W-:-:S13]  /*01f0*/  ISETP.NE.AND.EX P0, PT, RZ, c[0x0][0x56c], PT, P0 ;  /* 0x00015b00ff007a0c */ /* 0x000fda0003f05300 */
[----:B------:R-:W-:Y:S05]  /*0200*/  @!P0 BRA `(.L_x_688) ;  /* 0x0000002000008947 */ /* 0x000fea0003800000 */
[----:B------:R1:W5:Y:S01]  /*0210*/  LDG.E R5, [R4.64] ;  /* 0x0000000604057981 */ /* 0x000362000c1e1900 */
[----:B------:R-:W-:Y:S05]  /*0220*/  BRA `(.L_x_689) ;  /* 0x0000009000007947 */ /* 0x000fea0003800000 */
.L_x_688:
        /* <DEDUP_REMOVED lines=8> */
.L_x_690:
[----:B------:R-:W-:-:S05]  /*02b0*/  MOV R5, c[0x0][0x54c] ;  /* 0x0001530000057a02 */ /* 0x000fca0000000f00 */
.L_x_689:
[----:B-----5:R-:W-:Y:S01]  /*02c0*/  IMAD R5, R5, c[0x0][0x548], RZ ;  /* 0x0001520005057a24 */ /* 0x020fe200078e02ff */
[----:B------:R-:W-:-:S04]  /*02d0*/  SHF.L.U32 R0, R91, 0x7, RZ ;  /* 0x000000075b007819 */ /* 0x000fc800000006ff */
[----:B------:R-:W-:-:S04]  /*02e0*/  ISETP.GE.AND P0, PT, R0, R5, PT ;  /* 0x000000050000720c */ /* 0x000fc80003f06270 */
[----:B------:R-:W-:-:S04]  /*02f0*/  SEL R192, R192, 0xffffffff, !P0 ;  /* 0xffffffffc0c07807 */ /* 0x000fc80004000000 */
.L_x_687:
        /* <DEDUP_REMOVED lines=14> */
[CC--:B-1----:R-:W-:Y:S01]  /*03e0*/  IMAD.WIDE R4, R192.reuse, R3.reuse, c[0x0][0x350] ;  /* 0x0000d400c0047625 */ /* 0x0c2fe200078e0203 */
[----:B------:R-:W-:Y:S02]  /*03f0*/  ISETP.NE.AND.EX P1, PT, RZ, c[0x0][0x34c], PT, P1 ;  /* 0x0000d300ff007a0c */ /* 0x000fe40003f25310 */
[----:B------:R-:W-:Y:S01]  /*0400*/  ISETP.NE.AND.EX P5, PT, RZ, c[0x0][0x354], PT, P3 ;  /* 0x0000d500ff007a0c */ /* 0x000fe20003fa5330 */
[----:B------:R-:W-:Y:S01]  /*0410*/  @P2 IMAD.WIDE R14, R192, R3, c[0x0][0x370] ;  /* 0x0000dc00c00e2625 */ /* 0x000fe200078e0203 */
[----:B------:R-:W-:-:S03]  /*0420*/  ISETP.NE.AND.EX P4, PT, RZ, c[0x0][0x35c], PT, P4 ;  /* 0x0000d700ff007a0c */ /* 0x000fc60003f85340 */
[CC--:B------:R-:W-:Y:S01]  /*0430*/  IMAD.WIDE R8, R192.reuse, R3.reuse, c[0x0][0x358] ;  /* 0x0000d600c0087625 */ /* 0x0c0fe200078e0203 */
[----:B------:R1:W5:Y:S01]  /*0440*/  @P2 LDG.E R96, [R14.64] ;  /* 0x000000060e602981 */ /* 0x000362000c1e1900 */
[----:B------:R-:W-:Y:S02]  /*0450*/  P2R R6, PR, RZ, 0x20 ;  /* 0x00000020ff067803 */ /* 0x000fe40000000000 */
[----:B------:R-:W-:Y:S02]  /*0460*/  @P0 IMAD.WIDE R12, R192, R3, c[0x0][0x360] ;  /* 0x0000d800c00c0625 */ /* 0x000fe400078e0203 */
[----:B------:R1:W5:Y:S04]  /*0470*/  @P1 LDG.E R97, [R10.64] ;  /* 0x000000060a611981 */ /* 0x000368000c1e1900 */
[----:B------:R1:W5:Y:S04]  /*0480*/  @P0 LDG.E R93, [R12.64] ;  /* 0x000000060c5d0981 */ /* 0x000368000c1e1900 */
[----:B------:R1:W5:Y:S04]  /*0490*/  @P5 LDG.E R95, [R4.64] ;  /* 0x00000006045f5981 */ /* 0x000368000c1e1900 */
[----:B------:R1:W5:Y:S04]  /*04a0*/  @P4 LDG.E R21, [R8.64] ;  /* 0x0000000608154981 */ /* 0x000368000c1e1900 */
[----:B------:R-:W2:Y:S01]  /*04b0*/  S2R R195, SR_CTAID.Y ;  /* 0x0000000000c37919 */ /* 0x000ea20000002600 */
[----:B------:R-:W-:-:S02]  /*04c0*/  IMAD.MOV.U32 R2, RZ, RZ, c[0x0][0x1d0] ;  /* 0x00007400ff027624 */ /* 0x000fc400078e00ff */
[----:B------:R-:W-:Y:S01]  /*04d0*/  IMAD.MOV.U32 R99, RZ, RZ, c[0x0][0x228] ;  /* 0x00008a00ff637624 */ /* 0x000fe200078e00ff */
[----:B--2---:R-:W-:Y:S01]  /*04e0*/  SHF.R.S32.HI R94, RZ, 0x1f, R195 ;  /* 0x0000001fff5e7819 */ /* 0x004fe200000114c3 */
[----:B------:R-:W-:Y:S05]  /*04f0*/  @P0 BRA `(.L_x_691) ;  /* 0x0000004000000947 */ /* 0x000fea0003800000 */
[----:B-1----:R-:W-:Y:S05]  /*0500*/  @!P1 BRA `(.L_x_691) ;  /* 0x0000003000009947 */ /* 0x002fea0003800000 */
[----:B-----5:R-:W2:Y:S04]  /*0510*/  LDG.E R93, [R10.64] ;  /* 0x000000060a5d7981 */ /* 0x020ea8000c1e1900 */
[----:B------:R-:W2:Y:S02]  /*0520*/  LDG.E R0, [R10.64+0x4] ;  /* 0x000004060a007981 */ /* 0x000ea4000c1e1900 */
[----:B--2---:R-:W-:Y:S02]  /*0530*/  IADD3 R93, -R93, R0, RZ ;  /* 0x000000005d5d7210 */ /* 0x004fe40007ffe1ff */
.L_x_691:
[----:B-1----:R-:W-:-:S04]  /*0540*/  ISETP.NE.U32.AND P0, PT, RZ, c[0x0][0x368], PT ;  /* 0x0000da00ff007a0c */ /* 0x002fc80003f05070 */
[----:B------:R-:W-:-:S13]  /*0550*/  ISETP.NE.AND.EX P0, PT, RZ, c[0x0][0x36c], PT, P0 ;  /* 0x0000db00ff007a0c */ /* 0x000fda0003f05300 */
[----:B------:R-:W-:Y:S05]  /*0560*/  @!P0 BRA `(.L_x_692) ;  /* 0x0000003000008947 */ /* 0x000fea0003800000 */
[----:B------:R-:W-:-:S05]  /*0570*/  IMAD.WIDE R4, R192, R3, c[0x0][0x368] ;  /* 0x0000da00c0047625 */ /* 0x000fca00078e0203 */
[----:B------:R1:W5:Y:S01]  /*0580*/  LDG.E R2, [R4.64] ;  /* 0x0000000604027981 */ /* 0x000362000c1e1900 */
[----:B------:R-:W-:Y:S05]  /*0590*/  BRA `(.L_x_693) ;  /* 0x0000004000007947 */ /* 0x000fea0003800000 */
.L_x_692:
[----:B------:R-:W-:Y:S05]  /*05a0*/  @!P5 BRA `(.L_x_693) ;  /* 0x000000300000d947 */ /* 0x000fea0003800000 */
[----:B------:R-:W2:Y:S04]  /*05b0*/  LDG.E R2, [R4.64] ;  /* 0x0000000604027981 */ /* 0x000ea8000c1e1900 */
[----:B------:R-:W2:Y:S02]  /*05c0*/  LDG.E R7, [R4.64+0x4] ;  /* 0x0000040604077981 */ /* 0x000ea4000c1e1900 */
[----:B--2---:R-:W-:Y:S02]  /*05d0*/  IADD3 R2, -R2, R7, RZ ;  /* 0x0000000702027210 */ /* 0x004fe40007ffe1ff */
.L_x_693:
[----:B-1----:R-:W2:Y:S04]  /*05e0*/  @P4 LDG.E R4, [R8.64] ;  /* 0x0000000608044981 */ /* 0x002ea8000c1e1900 */
[----:B------:R-:W2:Y:S01]  /*05f0*/  @P4 LDG.E R5, [R8.64+0x4] ;  /* 0x0000040608054981 */ /* 0x000ea2000c1e1900 */
[----:B-----5:R-:W-:Y:S01]  /*0600*/  IMAD.IADD R0, R2, 0x1, -R96 ;  /* 0x0000000102007824 */ /* 0x020fe200078e0a60 */
[----:B------:R-:W-:Y:S01]  /*0610*/  ISETP.NE.U32.AND P0, PT, RZ, c[0x0][0x378], PT ;  /* 0x0000de00ff007a0c */ /* 0x000fe20003f05070 */
[----:B------:R-:W-:-:S03]  /*0620*/  IMAD.MOV.U32 R92, RZ, RZ, R2 ;  /* 0x000000ffff5c7224 */ /* 0x000fc600078e0002 */
[----:B------:R-:W-:Y:S01]  /*0630*/  ISETP.NE.AND.EX P0, PT, RZ, c[0x0][0x37c], PT, P0 ;  /* 0x0000df00ff007a0c */ /* 0x000fe20003f05300 */
[----:B------:R-:W-:-:S05]  /*0640*/  IMAD.MOV R11, RZ, RZ, -R0 ;  /* 0x000000ffff0b7224 */ /* 0x000fca00078e0a00 */
[----:B------:R-:W-:-:S07]  /*0650*/  IMNMX R11, RZ, R11, !PT ;  /* 0x0000000bff0b7217 */ /* 0x000fce0007800200 */
[----:B------:R-:W-:-:S05]  /*0660*/  @P0 IMAD.WIDE R12, R192, R3, c[0x0][0x378] ;  /* 0x0000de00c00c0625 */ /* 0x000fca00078e0203 */
[----:B------:R1:W5:Y:S01]  /*0670*/  @P0 LDG.E R92, [R12.64] ;  /* 0x000000060c5c0981 */ /* 0x000362000c1e1900 */
[----:B--2---:R-:W-:-:S04]  /*0680*/  @P4 IMAD.IADD R99, R5, 0x1, -R4 ;  /* 0x0000000105634824 */ /* 0x004fc800078e0a04 */
[----:B------:R-:W-:-:S05]  /*0690*/  IMAD.IADD R89, R0, 0x1, R99 ;  /* 0x0000000100597824 */ /* 0x000fca00078e0263 */
[----:B------:R-:W-:-:S04]  /*06a0*/  IADD3 R4, R89, 0x3f, RZ ;  /* 0x0000003f59047810 */ /* 0x000fc80007ffe0ff */
[----:B------:R-:W-:-:S04]  /*06b0*/  SHF.R.S32.HI R133, RZ, 0x1f, R4 ;  /* 0x0000001fff857819 */ /* 0x000fc80000011404 */
[----:B------:R-:W-:-:S04]  /*06c0*/  LEA.HI R133, R133, R4, RZ, 0x6 ;  /* 0x0000000485857211 */ /* 0x000fc800078f30ff */
[----:B------:R-:W-:-:S05]  /*06d0*/  LOP3.LUT R5, R133, 0xffffffc0, RZ, 0xc0, !PT ;  /* 0xffffffc085057812 */ /* 0x000fca00078ec0ff */
[----:B------:R-:W-:-:S05]  /*06e0*/  IMAD.IADD R0, R5, 0x1, -R0 ;  /* 0x0000000105007824 */ /* 0x000fca00078e0a00 */
[----:B------:R-:W-:-:S04]  /*06f0*/  IMNMX R0, R0, R99, PT ;  /* 0x0000006300007217 */ /* 0x000fc80003800200 */
[----:B------:R-:W-:Y:S02]  /*0700*/  ISETP.GT.AND P0, PT, R0, R11, PT ;  /* 0x0000000b0000720c */ /* 0x000fe40003f04270 */
[----:B------:R-:W-:-:S11]  /*0710*/  SHF.R.U32.HI R11, RZ, 0x6, R11 ;  /* 0x00000006ff0b7819 */ /* 0x000fd6000001160b */
        /* <DEDUP_REMOVED lines=12> */
[----:B------:R-:W-:Y:S01]  /*07e0*/  IMAD.MOV.U32 R102, RZ, RZ, c[0x0][0x238] ;  /* 0x00008e00ff667624 */ /* 0x000fe200078e00ff */
[----:B------:R-:W-:Y:S01]  /*07f0*/  SHF.R.S32.HI R3, RZ, 0x1f, R21 ;  /* 0x0000001fff037819 */ /* 0x000fe20000011415 */
[----:B------:R-:W-:Y:S01]  /*0800*/  IMAD.MOV.U32 R137, RZ, RZ, 0x6 ;  /* 0x00000006ff897424 */ /* 0x000fe200078e00ff */
[-C--:B------:R-:W-:Y:S01]  /*0810*/  LEA.HI R5, R7, R90.reuse, RZ, 0x3 ;  /* 0x0000005a07057211 */ /* 0x080fe200078f18ff */
[----:B------:R-:W-:Y:S01]  /*0820*/  IMAD R14, R94, c[0x0][0x240], RZ ;  /* 0x000090005e0e7a24 */ /* 0x000fe200078e02ff */
[----:B------:R-:W-:Y:S01]  /*0830*/  IADD3 R18, R0, -0x1, RZ ;  /* 0xffffffff00127810 */ /* 0x000fe20007ffe0ff */
[----:B------:R-:W-:Y:S01]  /*0840*/  IMAD.SHL.U32 R103, R102, 0x40, RZ ;  /* 0x0000004066677824 */ /* 0x000fe200078e00ff */
[----:B------:R-:W-:Y:S01]  /*0850*/  SHF.R.S32.HI R4, RZ, 0x3, R5 ;  /* 0x00000003ff047819 */ /* 0x000fe20000011405 */
[----:B------:R-:W-:Y:S01]  /*0860*/  IMAD R22, R94, c[0x0][0x260], RZ ;  /* 0x000098005e167a24 */ /* 0x000fe200078e02ff */
[----:B------:R-:W-:Y:S01]  /*0870*/  LOP3.LUT R5, R5, 0x1ffffff8, RZ, 0xc0, !PT ;  /* 0x1ffffff805057812 */ /* 0x000fe200078ec0ff */
[----:B------:R-:W-:Y:S01]  /*0880*/  IMAD.SHL.U32 R105, R102, 0x20, RZ ;  /* 0x0000002066697824 */ /* 0x000fe200078e00ff */
[----:B------:R-:W-:Y:S01]  /*0890*/  IADD3 R21, P0, R4, R21, RZ ;  /* 0x0000001504157210 */ /* 0x000fe20007f1e0ff */
[----:B------:R-:W-:Y:S01]  /*08a0*/  IMAD R22, R195, c[0x0][0x264], R22 ;  /* 0x00009900c3167a24 */ /* 0x000fe200078e0216 */
[----:B------:R-:W-:Y:S01]  /*08b0*/  SHF.L.U64.HI R101, R102, R137, c[0x0][0x23c] ;  /* 0x00008f0066657619 */ /* 0x000fe20000010289 */
[----:B------:R-:W-:Y:S01]  /*08c0*/  IMAD.IADD R8, R90, 0x1, -R5 ;  /* 0x000000015a087824 */ /* 0x000fe200078e0a05 */
[----:B------:R-:W-:Y:S01]  /*08d0*/  LEA.HI.X.SX32 R10, R4, R3, 0x1, P0 ;  /* 0x00000003040a7211 */ /* 0x000fe200000f0eff */
[----:B------:R-:W-:Y:S01]  /*08e0*/  IMAD.MOV.U32 R5, RZ, RZ, c[0x0][0x258] ;  /* 0x00009600ff057624 */ /* 0x000fe200078e00ff */
[----:B------:R-:W-:Y:S01]  /*08f0*/  SHF.R.S32.HI R15, RZ, 0x1f, R192 ;  /* 0x0000001fff0f7819 */ /* 0x000fe200000114c0 */
[----:B------:R-:W-:Y:S01]  /*0900*/  IMAD.SHL.U32 R8, R8, 0x8, RZ ;  /* 0x0000000808087824 */ /* 0x000fe200078e00ff */
[----:B------:R-:W-:Y:S01]  /*0910*/  SEL R150, R192, RZ, !P4 ;  /* 0x000000ffc0967207 */ /* 0x000fe20006000000 */
[C---:B------:R-:W-:Y:S01]  /*0920*/  IMAD R152, R10.reuse, c[0x0][0x238], RZ ;  /* 0x00008e000a987a24 */ /* 0x040fe200078e02ff */
[----:B------:R-:W-:Y:S01]  /*0930*/  SHF.L.U64.HI R98, R5, R137, c[0x0][0x25c] ;  /* 0x0000970005627619 */ /* 0x000fe20000010289 */
[----:B------:R-:W-:Y:S01]  /*0940*/  IMAD R10, R10, c[0x0][0x258], RZ ;  /* 0x000096000a0a7a24 */ /* 0x000fe200078e02ff */
[----:B------:R-:W-:Y:S01]  /*0950*/  SHF.R.S32.HI R9, RZ, 0x1f, R8 ;  /* 0x0000001fff097819 */ /* 0x000fe20000011408 */
[----:B------:R-:W-:Y:S01]  /*0960*/  IMAD R152, R21, c[0x0][0x23c], R152 ;  /* 0x00008f0015987a24 */ /* 0x000fe200078e0298 */
[----:B------:R-:W-:Y:S01]  /*0970*/  SEL R155, R15, RZ, !P4 ;  /* 0x000000ff0f9b7207 */ /* 0x000fe20006000000 */
[C---:B------:R-:W-:Y:S01]  /*0980*/  IMAD R3, R21.reuse, c[0x0][0x25c], R10 ;  /* 0x0000970015037a24 */ /* 0x040fe200078e020a */
[----:B------:R-:W-:Y:S01]  /*0990*/  ISETP.GE.AND P5, PT, R8, c[0x0][0x1d4], PT ;  /* 0x0000750008007a0c */ /* 0x000fe20003fa6270 */
[----:B------:R-:W-:Y:S01]  /*09a0*/  IMAD.WIDE.U32 R12, R21, c[0x0][0x238], R8 ;  /* 0x00008e00150c7a25 */ /* 0x000fe200078e0008 */
[----:B------:R-:W-:Y:S01]  /*09b0*/  LEA.HI R30, R7, R90, RZ, 0x2 ;  /* 0x0000005a071e7211 */ /* 0x000fe200078f10ff */
[----:B------:R-:W-:Y:S01]  /*09c0*/  ULDC.U8 UR4, c[0x0][0x298] ;  /* 0x0000a60000047ab9 */ /* 0x000fe20000000000 */
[----:B------:R-:W-:Y:S01]  /*09d0*/  LOP3.LUT R194, R194, 0xfffffffd, RZ, 0xc0, !PT ;  /* 0xfffffffdc2c27812 */ /* 0x000fe200078ec0ff */
[----:B------:R-:W-:Y:S01]  /*09e0*/  IMAD.IADD R153, R13, 0x1, R152 ;  /* 0x000000010d997824 */ /* 0x000fe200078e0298 */
[----:B------:R-:W-:Y:S01]  /*09f0*/  SHF.R.S32.HI R115, RZ, 0x2, R30 ;  /* 0x00000002ff737819 */ /* 0x000fe2000001141e */
[----:B------:R-:W-:Y:S01]  /*0a00*/  IMAD.WIDE.U32 R20, R21, c[0x0][0x258], R8 ;  /* 0x0000960015147a25 */ /* 0x000fe200078e0008 */
[----:B------:R-:W-:-:S02]  /*0a10*/  SHF.R.S32.HI R9, RZ, 0x1f, R18 ;  /* 0x0000001fff097819 */ /* 0x000fc40000011412 */
[----:B-----5:R-:W-:Y:S01]  /*0a20*/  SHF.R.S32.HI R117, RZ, 0x1f, R92 ;  /* 0x0000001fff757819 */ /* 0x020fe2000001145c */
[----:B------:R-:W-:Y:S02]  /*0a30*/  IMAD.MOV.U32 R152, RZ, RZ, R12 ;  /* 0x000000ffff987224 */ /* 0x000fe400078e000c */
[----:B------:R-:W-:Y:S02]  /*0a40*/  IMAD.IADD R21, R21, 0x1, R3 ;  /* 0x0000000115157824 */ /* 0x000fe400078e0203 */
[C---:B------:R-:W-:Y:S02]  /*0a50*/  IMAD R3, R195.reuse, c[0x0][0x244], R14 ;  /* 0x00009100c3037a24 */ /* 0x040fe400078e020e */
[----:B------:R-:W-:-:S04]  /*0a60*/  IMAD.WIDE.U32 R152, R195, c[0x0][0x240], R152 ;  /* 0x00009000c3987a25 */ /* 0x000fc800078e0098 */
[----:B------:R-:W-:Y:S02]  /*0a70*/  IMAD.IADD R153, R153, 0x1, R3 ;  /* 0x0000000199997824 */ /* 0x000fe400078e0203 */
[-C--:B------:R-:W-:Y:S02]  /*0a80*/  IMAD R12, R101, R18.reuse, RZ ;  /* 0x00000012650c7224 */ /* 0x080fe400078e02ff */
[----:B------:R-:W-:Y:S02]  /*0a90*/  IMAD.SHL.U32 R3, R4, 0x40, RZ ;  /* 0x0000004004037824 */ /* 0x000fe400078e00ff */
[----:B------:R-:W-:Y:S01]  /*0aa0*/  IMAD.IADD R13, R99, 0x1, -R4 ;  /* 0x00000001630d7824 */ /* 0x000fe200078e0a04 */
[----:B------:R-:W-:Y:S01]  /*0ab0*/  IADD3 R4, R8, 0x40, RZ ;  /* 0x0000004008047810 */ /* 0x000fe20007ffe0ff */
[----:B------:R-:W-:Y:S01]  /*0ac0*/  IMAD.SHL.U32 R100, R5, 0x40, RZ ;  /* 0x0000004005647824 */ /* 0x000fe200078e00ff */
[----:B------:R-:W-:Y:S01]  /*0ad0*/  LOP3.LUT R3, R3, 0x1c0, RZ, 0xc0, !PT ;  /* 0x000001c003037812 */ /* 0x000fe200078ec0ff */
[----:B------:R-:W-:Y:S01]  /*0ae0*/  IMAD R10, R98, R18, RZ ;  /* 0x00000012620a7224 */ /* 0x000fe200078e02ff */
[----:B------:R-:W-:Y:S01]  /*0af0*/  ISETP.GE.AND P4, PT, R4, c[0x0][0x1d4], PT ;  /* 0x0000750004007a0c */ /* 0x000fe20003f86270 */
[----:B------:R-:W-:-:S02]  /*0b00*/  IMAD R19, R9, R103, R12 ;  /* 0x0000006709137224 */ /* 0x000fc400078e020c */
[----:B------:R-:W-:Y:S02]  /*0b10*/  IMAD R12, R18, -0x40, R13 ;  /* 0xffffffc0120c7824 */ /* 0x000fe400078e020d */
[----:B------:R-:W-:Y:S02]  /*0b20*/  IMAD R157, R155, c[0x0][0x248], RZ ;  /* 0x000092009b9d7a24 */ /* 0x000fe400078e02ff */
[----:B------:R-:W-:Y:S01]  /*0b30*/  IMAD R9, R9, R100, R10 ;  /* 0x0000006409097224 */ /* 0x000fe200078e020a */
[----:B------:R-:W-:Y:S01]  /*0b40*/  LOP3.LUT R10, R3, 0x38, R8, 0xf8, !PT ;  /* 0x00000038030a7812 */ /* 0x000fe200078ef808 */
[C---:B------:R-:W-:Y:S01]  /*0b50*/  IMAD R157, R150.reuse, c[0x0][0x24c], R157 ;  /* 0x00009300969d7a24 */ /* 0x040fe200078e029d */
[----:B------:R-:W-:Y:S01]  /*0b60*/  SHF.R.U32.HI R3, RZ, 0x3, R3 ;  /* 0x00000003ff037819 */ /* 0x000fe20000011603 */
[----:B------:R-:W-:Y:S01]  /*0b70*/  IMAD.WIDE.U32 R152, R150, c[0x0][0x248], R152 ;  /* 0x0000920096987a25 */ /* 0x000fe200078e0098 */
[C---:B------:R-:W-:Y:S02]  /*0b80*/  ISETP.GE.AND P1, PT, R12.reuse, 0x21, PT ;  /* 0x000000210c00780c */ /* 0x040fe40003f26270 */
[----:B------:R-:W-:Y:S01]  /*0b90*/  ISETP.GE.AND P2, PT, R12, 0x1, PT ;  /* 0x000000010c00780c */ /* 0x000fe20003f46270 */
[----:B------:R-:W-:Y:S01]  /*0ba0*/  IMAD.IADD R157, R153, 0x1, R157 ;  /* 0x00000001999d7824 */ /* 0x000fe200078e029d */
[----:B------:R-:W-:Y:S01]  /*0bb0*/  LOP3.LUT R3, R10, R3, RZ, 0x3c, !PT ;  /* 0x000000030a037212 */ /* 0x000fe200078e3cff */
[----:B------:R-:W-:Y:S01]  /*0bc0*/  IMAD.MOV.U32 R156, RZ, RZ, R152 ;  /* 0x000000ffff9c7224 */ /* 0x000fe200078e0098 */
[----:B------:R-:W-:Y:S01]  /*0bd0*/  LEA.HI R10, R7, R90, RZ, 0x6 ;  /* 0x0000005a070a7211 */ /* 0x000fe200078f30ff */
[----:B------:R-:W-:Y:S01]  /*0be0*/  IMAD.WIDE.U32 R20, R195, c[0x0][0x260], R20 ;  /* 0x00009800c3147a25 */ /* 0x000fe200078e0014 */
[----:B------:R-:W-:-:S03]  /*0bf0*/  IADD3 R8, R8, 0x80, RZ ;  /* 0x0000008008087810 */ /* 0x000fc60007ffe0ff */
[----:B------:R-:W-:-:S04]  /*0c00*/  IMAD.WIDE.U32 R12, R18, R103, R156 ;  /* 0x00000067120c7225 */ /* 0x000fc800078e009c */
[----:B------:R-:W-:Y:S01]  /*0c10*/  IMAD.MOV.U32 R106, RZ, RZ, 0x5 ;  /* 0x00000005ff6a7424 */ /* 0x000fe200078e00ff */
[----:B------:R-:W-:Y:S01]  /*0c20*/  @P1 IADD3 R4, P6, R105, R12, RZ ;  /* 0x0000000c69041210 */ /* 0x000fe20007fde0ff */
[----:B------:R-:W-:Y:S02]  /*0c30*/  IMAD.SHL.U32 R10, R10, 0x8, RZ ;  /* 0x000000080a0a7824 */ /* 0x000fe400078e00ff */
[----:B------:R-:W-:Y:S01]  /*0c40*/  IMAD.IADD R23, R21, 0x1, R22 ;  /* 0x0000000115177824 */ /* 0x000fe200078e0216 */
[-C--:B------:R-:W-:Y:S01]  /*0c50*/  SHF.L.U64.HI R102, R102, R106.reuse, c[0x0][0x23c] ;  /* 0x00008f0066667619 */ /* 0x080fe2000001026a */
[----:B------:R-:W-:Y:S01]  /*0c60*/  IMAD.MOV.U32 R22, RZ, RZ, R20 ;  /* 0x000000ffff167224 */ /* 0x000fe200078e0014 */
[----:B------:R-:W-:Y:S01]  /*0c70*/  @P2 LEA R20, P0, R12, c[0x0][0x220], 0x1 ;  /* 0x000088000c142a11 */ /* 0x000fe200078008ff */
[----:B------:R-:W-:Y:S01]  /*0c80*/  IMAD R155, R155, c[0x0][0x268], RZ ;  /* 0x00009a009b9b7a24 */ /* 0x000fe200078e02ff */
[----:B------:R-:W-:Y:S01]  /*0c90*/  LOP3.LUT R10, R3, 0xfffffe00, R10, 0xf8, !PT ;  /* 0xfffffe00030a7812 */ /* 0x000fe200078ef80a */
[----:B------:R-:W-:Y:S01]  /*0ca0*/  IMAD.IADD R13, R13, 0x1, R19 ;  /* 0x000000010d0d7824 */ /* 0x000fe200078e0213 */
[----:B------:R-:W-:Y:S01]  /*0cb0*/  SHF.L.U64.HI R106, R5, R106, c[0x0][0x25c] ;  /* 0x00009700056a7619 */ /* 0x000fe2000001026a */
[----:B------:R-:W-:-:S02]  /*0cc0*/  IMAD R155, R150, c[0x0][0x26c], R155 ;  /* 0x00009b00969b7a24 */ /* 0x000fc400078e029b */
[----:B------:R-:W-:Y:S01]  /*0cd0*/  IMAD.WIDE.U32 R150, R150, c[0x0][0x268], R22 ;  /* 0x00009a0096967a25 */ /* 0x000fe200078e0016 */
[--C-:B------:R-:W-:Y:S02]  /*0ce0*/  @P2 LEA.HI.X R21, R12, c[0x0][0x224], R13.reuse, 0x1, P0 ;  /* 0x000089000c152a11 */ /* 0x100fe400000f0c0d */
[----:B------:R-:W-:Y:S01]  /*0cf0*/  @P1 LEA R22, P0, R4, c[0x0][0x220], 0x1 ;  /* 0x0000880004161a11 */ /* 0x000fe200078008ff */
[----:B------:R-:W-:Y:S01]  /*0d00*/  @P1 IMAD.X R3, R102, 0x1, R13, P6 ;  /* 0x0000000166031824 */ /* 0x000fe200030e060d */
[----:B------:R-:W-:Y:S01]  /*0d10*/  ISETP.NE.AND P6, PT, R6, RZ, PT ;  /* 0x000000ff0600720c */ /* 0x000fe20003fc5270 */
[----:B------:R-:W-:Y:S02]  /*0d20*/  @P2 IMAD.SHL.U32 R12, R10, 0x2, RZ ;  /* 0x000000020a0c2824 */ /* 0x000fe400078e00ff */
[----:B------:R-:W-:Y:S01]  /*0d30*/  IMAD.SHL.U32 R107, R5, 0x20, RZ ;  /* 0x00000020056b7824 */ /* 0x000fe200078e00ff */
[----:B------:R-:W-:Y:S01]  /*0d40*/  @P1 LEA.HI.X R23, R4, c[0x0][0x224], R3, 0x1, P0 ;  /* 0x0000890004171a11 */ /* 0x000fe200000f0c03 */
[----:B------:R-:W-:Y:S01]  /*0d50*/  @P1 IMAD.SHL.U32 R5, R10, 0x2, RZ ;  /* 0x000000020a051824 */ /* 0x000fe200078e00ff */
[----:B------:R-:W-:Y:S01]  /*0d60*/  @!PT LDS RZ, [RZ] ;  /* 0x00000000fffff984 */ /* 0x000fe20000000800 */
[----:B------:R-:W-:Y:S01]  /*0d70*/  @!PT LDS RZ, [RZ] ;  /* 0x00000000fffff984 */ /* 0x000fe20000000800 */
[----:B------:R-:W-:Y:S01]  /*0d80*/  @!PT LDS RZ, [RZ] ;  /* 0x00000000fffff984 */ /* 0x000fe20000000800 */
[----:B------:R1:W-:Y:S01]  /*0d90*/  @P2 LDGSTS.E.BYPASS.LTC128B.128 [R12+0xc100], [R20.64], !P5 ;  /* 0x0c100000140c2fae */ /* 0x0003e2000e901d46 */
[----:B------:R-:W-:Y:S01]  /*0da0*/  IMAD.IADD R155, R151, 0x1, R155 ;  /* 0x00000001979b7824 */ /* 0x000fe200078e029b */
[----:B------:R-:W-:Y:S01]  /*0db0*/  ISETP.GT.AND P0, PT, R18, R11, PT ;  /* 0x0000000b1200720c */ /* 0x000fe20003f04270 */
[----:B------:R-:W-:Y:S01]  /*0dc0*/  IMAD.MOV.U32 R154, RZ, RZ, R150 ;  /* 0x000000ffff9a7224 */ /* 0x000fe200078e0096 */
[----:B------:R1:W-:Y:S01]  /*0dd0*/  @P2 LDGSTS.E.BYPASS.LTC128B.128 [R12+0xe100], [R20.64+0x80], !P4 ;  /* 0x0e100080140c2fae */ /* 0x0003e2000e101d46 */
[----:B------:R-:W-:-:S02]  /*0de0*/  IMAD.MOV.U32 R104, RZ, RZ, 0x1 ;  /* 0x00000001ff687424 */ /* 0x000fc400078e00ff */
[----:B------:R-:W-:Y:S02]  /*0df0*/  IMAD.IADD R170, R95, 0x1, R2 ;  /* 0x000000015faa7824 */ /* 0x000fe400078e0202 */
[----:B------:R-:W-:Y:S02]  /*0e00*/  IMAD.MOV.U32 R13, RZ, RZ, c[0x0][0x27c] ;  /* 0x00009f00ff0d7624 */ /* 0x000fe400078e00ff */
[----:B------:R-:W-:-:S04]  /*0e10*/  IMAD.WIDE.U32 R28, R170, c[0x0][0x1e0], RZ ;  /* 0x00007800aa1c7a25 */ /* 0x000fc800078e00ff */
[----:B------:R-:W-:Y:S02]  /*0e20*/  IMAD.SHL.U32 R13, R13, 0x2, RZ ;  /* 0x000000020d0d7824 */ /* 0x000fe400078e00ff */
[----:B------:R-:W-:Y:S02]  /*0e30*/  IMAD R168, R94, c[0x0][0x1e8], RZ ;  /* 0x00007a005ea87a24 */ /* 0x000fe400078e02ff */
[----:B------:R-:W-:-:S04]  /*0e40*/  IMAD.WIDE.U32 R172, R115, c[0x0][0x1e0], RZ ;  /* 0x0000780073ac7a25 */ /* 0x000fc800078e00ff */
[----:B------:R-:W-:Y:S02]  /*0e50*/  IMAD R168, R195, c[0x0][0x1ec], R168 ;  /* 0x00007b00c3a87a24 */ /* 0x000fe400078e02a8 */
[----:B------:R-:W-:Y:S02]  /*0e60*/  IMAD.MOV.U32 R67, RZ, RZ, 0x1 ;  /* 0x00000001ff437424 */ /* 0x000fe400078e00ff */
[----:B------:R-:W-:Y:S01]  /*0e70*/  IMAD.MOV.U32 R55, RZ, RZ, RZ ;  /* 0x000000ffff377224 */ /* 0x000fe200078e00ff */
[----:B--2---:R-:W-:Y:S01]  /*0e80*/  @P3 SHF.R.S32.HI R17, RZ, 0x1f, R16 ;  /* 0x0000001fff113819 */ /* 0x004fe20000011410 */
[----:B------:R-:W-:Y:S02]  /*0e90*/  @!P3 IMAD.MOV.U32 R16, RZ, RZ, R192 ;  /* 0x000000ffff10b224 */ /* 0x000fe400078e00c0 */
[----:B------:R-:W-:Y:S01]  /*0ea0*/  @!P3 IMAD.MOV.U32 R17, RZ, RZ, R15 ;  /* 0x000000ffff11b224 */ /* 0x000fe200078e000f */
[----:B------:R-:W-:Y:S01]  /*0eb0*/  ISETP.GE.AND P3, PT, R8, c[0x0][0x1d4], PT ;  /* 0x0000750008007a0c */ /* 0x000fe20003f66270 */
[----:B------:R-:W-:Y:S01]  /*0ec0*/  IMAD.WIDE.U32 R14, R18, R100, R154 ;  /* 0x00000064120e7225 */ /* 0x000fe200078e009a */
[----:B------:R-:W-:-:S02]  /*0ed0*/  SEL R166, R16, RZ, !P6 ;  /* 0x000000ff10a67207 */ /* 0x000fc40007000000 */
[----:B------:R-:W-:Y:S01]  /*0ee0*/  SEL R4, R17, RZ, !P6 ;  /* 0x000000ff11047207 */ /* 0x000fe20007000000 */
[----:B------:R-:W-:Y:S01]  /*0ef0*/  IMAD.IADD R9, R15, 0x1, R9 ;  /* 0x000000010f097824 */ /* 0x000fe200078e0209 */
[----:B------:R-:W-:Y:S01]  /*0f00*/  @P2 LEA R16, P6, R14, c[0x0][0x250], 0x1 ;  /* 0x000094000e102a11 */ /* 0x000fe200078c08ff */
[----:B------:R-:W-:Y:S02]  /*0f10*/  @P2 IMAD.SHL.U32 R8, R10, 0x2, RZ ;  /* 0x000000020a082824 */ /* 0x000fe400078e00ff */
[----:B------:R-:W-:Y:S01]  /*0f20*/  IMAD R125, R4, c[0x0][0x1f0], RZ ;  /* 0x00007c00047d7a24 */ /* 0x000fe200078e02ff */
[----:B------:R-:W-:Y:S01]  /*0f30*/  @P2 LEA.HI.X R17, R14, c[0x0][0x254], R9, 0x1, P6 ;  /* 0x000095000e112a11 */ /* 0x000fe200030f0c09 */
[----:B------:R-:W-:Y:S01]  /*0f40*/  IMAD R123, R4, c[0x0][0x218], RZ ;  /* 0x00008600047b7a24 */ /* 0x000fe200078e02ff */
[----:B------:R-:W-:Y:S01]  /*0f50*/  @P1 IADD3 R3, P6, R107, R14, RZ ;  /* 0x0000000e6b031210 */ /* 0x000fe20007fde0ff */
[----:B------:R1:W-:Y:S01]  /*0f60*/  @P2 LDGSTS.E.BYPASS.LTC128B.128 [R12+0x10100], [R20.64+0x100], !P3 ;  /* 0x10100100140c2fae */ /* 0x0003e2000d901d46 */
[----:B------:R-:W-:Y:S01]  /*0f70*/  @P0 IADD3 R14, R0, -0x2, RZ ;  /* 0xfffffffe000e0810 */ /* 0x000fe20007ffe0ff */
[----:B------:R-:W-:-:S02]  /*0f80*/  IMAD R125, R166, c[0x0][0x1f4], R125 ;  /* 0x00007d00a67d7a24 */ /* 0x000fc400078e027d */
[----:B------:R2:W-:Y:S01]  /*0f90*/  @P1 LDGSTS.E.BYPASS.LTC128B.128 [R5+0xd100], [R22.64], !P5 ;  /* 0x0d10000016051fae */ /* 0x0005e2000e901d46 */
[----:B------:R-:W-:Y:S01]  /*0fa0*/  @P0 SHF.R.S32.HI R0, RZ, 0x1f, R14 ;  /* 0x0000001fff000819 */ /* 0x000fe2000001140e */
[----:B------:R-:W-:Y:S02]  /*0fb0*/  @P0 IMAD R6, R101, R14, RZ ;  /* 0x0000000e65060224 */ /* 0x000fe400078e02ff */
[----:B------:R2:W-:Y:S01]  /*0fc0*/  @P1 LDGSTS.E.BYPASS.LTC128B.128 [R5+0xf100], [R22.64+0x80], !P4 ;  /* 0x0f10008016051fae */ /* 0x0005e2000e101d46 */
[----:B------:R-:W-:Y:S02]  /*0fd0*/  IMAD.MOV.U32 R4, RZ, RZ, c[0x0][0x280] ;  /* 0x0000a000ff047624 */ /* 0x000fe400078e00ff */
[----:B------:R-:W-:Y:S01]  /*0fe0*/  @P0 IMAD R6, R0, R103, R6 ;  /* 0x0000006700060224 */ /* 0x000fe200078e0206 */
[----:B------:R2:W-:Y:S01]  /*0ff0*/  @P1 LDGSTS.E.BYPASS.LTC128B.128 [R5+0x11100], [R22.64+0x100], !P3 ;  /* 0x1110010016051fae */ /* 0x0005e2000d901d46 */
[----:B------:R-:W-:Y:S01]  /*1000*/  @P1 IMAD.X R0, R106, 0x1, R9, P6 ;  /* 0x000000016a001824 */ /* 0x000fe200030e0609 */
[----:B------:R-:W-:Y:S01]  /*1010*/  SHF.L.U64.HI R131, R4, R137, c[0x0][0x284] ;  /* 0x0000a10004837619 */ /* 0x000fe20000010289 */
[----:B------:R-:W-:Y:S01]  /*1020*/  IMAD R123, R166, c[0x0][0x21c], R123 ;  /* 0x00008700a67b7a24 */ /* 0x000fe200078e027b */
[----:B------:R-:W0:Y:S01]  /*1030*/  LDGDEPBAR ;  /* 0x00000000000079af */ /* 0x000e220000000000 */
[----:B------:R-:W-:-:S03]  /*1040*/  IMAD.SHL.U32 R135, R4, 0x40, RZ ;  /* 0x0000004004877824 */ /* 0x000fc600078e00ff */
[----:B------:R-:W-:Y:S01]  /*1050*/  BAR.SYNC.DEFER_BLOCKING 0x0 ;  /* 0x0000000000007b1d */ /* 0x000fe20000010000 */
[----:B--2---:R-:W-:Y:S02]  /*1060*/  LOP3.LUT R5, R30, 0xfffffffc, RZ, 0xc0, !PT ;  /* 0xfffffffc1e057812 */ /* 0x004fe400078ec0ff */
[----:B------:R-:W-:-:S03]  /*1070*/  SHF.R.S32.HI R30, RZ, 0x1f, R30 ;  /* 0x0000001fff1e7819 */ /* 0x000fc6000001141e */
[----:B------:R-:W-:Y:S01]  /*1080*/  @!PT LDS RZ, [RZ] ;  /* 0x00000000fffff984 */ /* 0x000fe20000000800 */
[----:B------:R-:W-:Y:S01]  /*1090*/  @!PT LDS RZ, [RZ] ;  /* 0x00000000fffff984 */ /* 0x000fe20000000800 */
[----:B------:R-:W-:Y:S01]  /*10a0*/  @!PT LDS RZ, [RZ] ;  /* 0x00000000fffff984 */ /* 0x000fe20000000800 */
[----:B------:R2:W-:Y:S01]  /*10b0*/  @P2 LDGSTS.E.BYPASS.LTC128B.128 [R8+0x100], [R16.64], !P5 ;  /* 0x0010000010082fae */ /* 0x0005e2000e901d46 */
[----:B------:R-:W-:Y:S01]  /*10c0*/  IMAD.IADD R22, R90, 0x1, -R5 ;  /* 0x000000015a167824 */ /* 0x000fe200078e0a05 */
[----:B------:R-:W-:Y:S02]  /*10d0*/  SHF.R.S32.HI R5, RZ, 0x1f, R170 ;  /* 0x0000001fff057819 */ /* 0x000fe400000114aa */
[----:B------:R2:W-:Y:S01]  /*10e0*/  @P2 LDGSTS.E.BYPASS.LTC128B.128 [R8+0x2100], [R16.64+0x80], !P4 ;  /* 0x0210008010082fae */ /* 0x0005e2000e101d46 */
[----:B-1----:R-:W-:Y:S01]  /*10f0*/  IMAD.SHL.U32 R20, R22, 0x4, RZ ;  /* 0x0000000416147824 */ /* 0x002fe200078e00ff */
[----:B------:R-:W-:Y:S01]  /*1100*/  LEA.HI R30, R30, R115, RZ, 0x3 ;  /* 0x000000731e1e7211 */ /* 0x000fe200078f18ff */
[----:B------:R-:W-:Y:S01]  /*1110*/  IMAD.SHL.U32 R22, R22, 0x8, RZ ;  /* 0x0000000816167824 */ /* 0x000fe200078e00ff */
[----:B------:R2:W-:Y:S01]  /*1120*/  @P2 LDGSTS.E.BYPASS.LTC128B.128 [R8+0x4100], [R16.64+0x100], !P3 ;  /* 0x0410010010082fae */ /* 0x0005e2000d901d46 */
[----:B------:R-:W-:Y:S02]  /*1130*/  ISETP.LE.AND P2, PT, R104, c[0x0][0x27c], PT ;  /* 0x00009f0068007a0c */ /* 0x000fe40003f43270 */
[----:B------:R-:W-:-:S02]  /*1140*/  IADD3 R19, R20, 0x20, RZ ;  /* 0x0000002014137810 */ /* 0x000fc40007ffe0ff */
[----:B------:R-:W-:Y:S02]  /*1150*/  LOP3.LUT R30, R30, 0xfffffff8, RZ, 0xc0, !PT ;  /* 0xfffffff81e1e7812 */ /* 0x000fe400078ec0ff */
[----:B------:R-:W-:Y:S01]  /*1160*/  SHF.R.S32.HI R23, RZ, 0x1f, R22 ;  /* 0x0000001fff177819 */ /* 0x000fe20000011416 */
[----:B------:R-:W-:Y:S01]  /*1170*/  IMAD.IADD R15, R20, 0x1, R19 ;  /* 0x00000001140f7824 */ /* 0x000fe200078e0213 */
[----:B------:R-:W-:Y:S02]  /*1180*/  SHF.R.S32.HI R21, RZ, 0x1f, R20 ;  /* 0x0000001fff157819 */ /* 0x000fe40000011414 */
[C---:B------:R-:W-:Y:S01]  /*1190*/  IADD3 R145, R22.reuse, 0x60, RZ ;  /* 0x0000006016917810 */ /* 0x040fe20007ffe0ff */
[C-C-:B------:R-:W-:Y:S01]  /*11a0*/  IMAD.WIDE.U32 R164, R115.reuse, c[0x0][0x290], R22.reuse ;  /* 0x0000a40073a47a25 */ /* 0x140fe200078e0016 */
[----:B------:R-:W-:Y:S02]  /*11b0*/  IADD3 R144, R22, 0x80, RZ ;  /* 0x0000008016907810 */ /* 0x000fe40007ffe0ff */
[----:B------:R-:W-:Y:S01]  /*11c0*/  @P2 LOP3.LUT R194, R194, 0x2, RZ, 0xfc, !PT ;  /* 0x00000002c2c22812 */ /* 0x000fe200078efcff */
[----:B------:R-:W-:Y:S01]  /*11d0*/  IMAD.WIDE.U32 R162, R115, c[0x0][0x280], R22 ;  /* 0x0000a00073a27a25 */ /* 0x000fe200078e0016 */
[----:B------:R-:W-:-:S02]  /*11e0*/  @P1 LEA R32, P2, R3, c[0x0][0x250], 0x1 ;  /* 0x0000940003201a11 */ /* 0x000fc400078408ff */
[----:B------:R-:W-:Y:S01]  /*11f0*/  LOP3.LUT R194, R194, 0xfffffffe, RZ, 0xc0, !PT ;  /* 0xfffffffec2c27812 */ /* 0x000fe200078ec0ff */
[----:B------:R-:W-:Y:S01]  /*1200*/  IMAD.WIDE.U32 R38, R115, c[0x0][0x290], R20 ;  /* 0x0000a40073267a25 */ /* 0x000fe200078e0014 */
[----:B------:R-:W-:Y:S02]  /*1210*/  @P1 LEA.HI.X R33, R3, c[0x0][0x254], R0, 0x1, P2 ;  /* 0x0000950003211a11 */ /* 0x000fe400010f0c00 */
[----:B------:R-:W-:Y:S01]  /*1220*/  ISETP.GE.AND P2, PT, R22, c[0x0][0x27c], PT ;  /* 0x00009f0016007a0c */ /* 0x000fe20003f46270 */
[----:B------:R-:W-:Y:S01]  /*1230*/  IMAD R3, R5, c[0x0][0x1e0], RZ ;  /* 0x0000780005037a24 */ /* 0x000fe200078e02ff */
[----:B------:R-:W-:Y:S01]  /*1240*/  IADD3 R0, -R13, c[0x0][0x1d4], RZ ;  /* 0x000075000d007a10 */ /* 0x000fe20007ffe1ff */
[----:B------:R-:W-:Y:S01]  /*1250*/  IMAD.WIDE.U32 R36, R115, c[0x0][0x280], R20 ;  /* 0x0000a00073247a25 */ /* 0x000fe200078e0014 */
[----:B------:R-:W-:Y:S02]  /*1260*/  SEL R9, RZ, c[0x0][0x27c], !P2 ;  /* 0x00009f00ff097a07 */ /* 0x000fe40005000000 */
[----:B--2---:R-:W-:Y:S01]  /*1270*/  IADD3 R17, R20, 0x40, RZ ;  /* 0x0000004014117810 */ /* 0x004fe20007ffe0ff */
[----:B------:R-:W-:Y:S01]  /*1280*/  IMAD R3, R170, c[0x0][0x1e4], R3 ;  /* 0x00007900aa037a24 */ /* 0x000fe200078e0203 */
[-C--:B------:R-:W-:Y:S01]  /*1290*/  SEL R2, R13, R0.reuse, !P2 ;  /* 0x000000000d027207 */ /* 0x080fe20005000000 */
[----:B------:R-:W-:Y:S01]  /*12a0*/  IMAD.IADD R9, R22, 0x1, R9 ;  /* 0x0000000116097824 */ /* 0x000fe200078e0209 */
[----:B------:R-:W-:Y:S01]  /*12b0*/  ISETP.GE.AND P2, PT, R15, c[0x0][0x27c], PT ;  /* 0x00009f000f007a0c */ /* 0x000fe20003f46270 */
[----:B------:R-:W-:Y:S01]  /*12c0*/  IMAD.IADD R16, R20, 0x1, R17 ;  /* 0x0000000114107824 */ /* 0x000fe200078e0211 */
[----:B------:R-:W-:Y:S01]  /*12d0*/  SHF.R.S32.HI R8, RZ, 0x1f, R115 ;  /* 0x0000001fff087819 */ /* 0x000fe20000011473 */
[----:B------:R-:W-:Y:S01]  /*12e0*/  IMAD.IADD R29, R29, 0x1, R3 ;  /* 0x000000011d1d7824 */ /* 0x000fe200078e0203 */
[----:B------:R-:W-:Y:S01]  /*12f0*/  SEL R26, RZ, c[0x0][0x27c], !P2 ;  /* 0x00009f00ff1a7a07 */ /* 0x000fe20005000000 */
[----:B------:R-:W-:Y:S01]  /*1300*/  IMAD.WIDE.U32 R34, R195, c[0x0][0x210], R22 ;  /* 0x00008400c3227a25 */ /* 0x000fe200078e0016 */
[----:B------:R-:W-:-:S02]  /*1310*/  SEL R3, R13, R0, !P2 ;  /* 0x000000000d037207 */ /* 0x000fc40005000000 */
[----:B------:R-:W-:Y:S01]  /*1320*/  SHF.R.S32.HI R24, RZ, 0x1f, R9 ;  /* 0x0000001fff187819 */ /* 0x000fe20000011409 */
[----:B------:R-:W-:Y:S01]  /*1330*/  IMAD.WIDE.U32 R28, R195, c[0x0][0x1e8], R28 ;  /* 0x00007a00c31c7a25 */ /* 0x000fe200078e001c */
[----:B------:R-:W-:Y:S02]  /*1340*/  ISETP.GE.AND P2, PT, R16, c[0x0][0x27c], PT ;  /* 0x00009f0010007a0c */ /* 0x000fe40003f46270 */
[-C--:B------:R-:W-:Y:S01]  /*1350*/  LEA.HI R142, R24, R9.reuse, RZ, 0x3 ;  /* 0x00000009188e7211 */ /* 0x080fe200078f18ff */
[C---:B------:R-:W-:Y:S01]  /*1360*/  IMAD R160, R8.reuse, c[0x0][0x290], RZ ;  /* 0x0000a40008a07a24 */ /* 0x040fe200078e02ff */
[----:B------:R-:W-:Y:S01]  /*1370*/  SHF.R.S32.HI R12, RZ, 0x1f, R3 ;  /* 0x0000001fff0c7819 */ /* 0x000fe20000011403 */
[----:B------:R-:W-:Y:S01]  /*1380*/  IMAD.IADD R169, R29, 0x1, R168 ;  /* 0x000000011da97824 */ /* 0x000fe200078e02a8 */
[----:B------:R-:W-:Y:S01]  /*1390*/  SEL R0, R13, R0, !P2 ;  /* 0x000000000d007207 */ /* 0x000fe20005000000 */
[----:B------:R-:W-:Y:S01]  /*13a0*/  IMAD R158, R8, c[0x0][0x280], RZ ;  /* 0x0000a000089e7a24 */ /* 0x000fe200078e02ff */
[----:B------:R-:W-:Y:S01]  /*13b0*/  LEA.HI R24, R24, R9, RZ, 0x6 ;  /* 0x0000000918187211 */ /* 0x000fe200078f30ff */
[----:B------:R-:W-:Y:S01]  /*13c0*/  IMAD.IADD R9, R115, 0x1, -R30 ;  /* 0x0000000173097824 */ /* 0x000fe200078e0a1e */
[----:B------:R-:W-:Y:S01]  /*13d0*/  SHF.R.S32.HI R13, RZ, 0x1f, R2 ;  /* 0x0000001fff0d7819 */ /* 0x000fe20000011402 */
[----:B------:R-:W-:Y:S01]  /*13e0*/  IMAD.MOV.U32 R168, RZ, RZ, R28 ;  /* 0x000000ffffa87224 */ /* 0x000fe200078e001c */
[----:B------:R-:W-:Y:S01]  /*13f0*/  SEL R27, RZ, c[0x0][0x27c], !P2 ;  /* 0x00009f00ff1b7a07 */ /* 0x000fe20005000000 */
[----:B------:R-:W-:Y:S01]  /*1400*/  IMAD.SHL.U32 R24, R24, 0x40, RZ ;  /* 0x0000004018187824 */ /* 0x000fe200078e00ff */
[----:B------:R-:W-:Y:S01]  /*1410*/  LEA.HI R12, R12, R3, RZ, 0x4 ;  /* 0x000000030c0c7211 */ /* 0x000fe200078f20ff */
[----:B------:R-:W-:Y:S01]  /*1420*/  IMAD.IADD R3, R26, 0x1, R15 ;  /* 0x000000011a037824 */ /* 0x000fe200078e020f */
[----:B------:R-:W-:Y:S01]  /*1430*/  LEA.HI R13, R13, R2, RZ, 0x4 ;  /* 0x000000020d0d7211 */ /* 0x000fe200078f20ff */
[----:B------:R-:W-:Y:S01]  /*1440*/  IMAD.IADD R27, R27, 0x1, R16 ;  /* 0x000000011b1b7824 */ /* 0x000fe200078e0210 */
[----:B------:R-:W-:Y:S01]  /*1450*/  LEA.HI R2, R7, R90, RZ, 0x5 ;  /* 0x0000005a07027211 */ /* 0x000fe200078f28ff */
[----:B------:R-:W-:Y:S01]  /*1460*/  IMAD.WIDE.U32 R168, R166, c[0x0][0x1f0], R168 ;  /* 0x00007c00a6a87a25 */ /* 0x000fe200078e00a8 */
[----:B------:R-:W-:-:S02]  /*1470*/  LOP3.LUT P6, RZ, R9, 0x4, RZ, 0xc0, !PT ;  /* 0x0000000409ff7812 */ /* 0x000fc400078cc0ff */
[----:B------:R-:W-:Y:S01]  /*1480*/  SHF.R.S32.HI R7, RZ, 0x1f, R0 ;  /* 0x0000001fff077819 */ /* 0x000fe20000011400 */
[----:B------:R-:W-:Y:S01]  /*1490*/  IMAD.SHL.U32 R9, R9, 0x40, RZ ;  /* 0x0000004009097824 */ /* 0x000fe200078e00ff */
[----:B------:R-:W-:Y:S01]  /*14a0*/  SHF.R.S32.HI R112, RZ, 0x1f, R3 ;  /* 0x0000001fff707819 */ /* 0x000fe20000011403 */
[----:B------:R-:W-:Y:S01]  /*14b0*/  IMAD.SHL.U32 R2, R2, 0x10, RZ ;  /* 0x0000001002027824 */ /* 0x000fe200078e00ff */
[----:B------:R-:W-:Y:S01]  /*14c0*/  LEA.HI R7, R7, R0, RZ, 0x4 ;  /* 0x0000000007077211 */ /* 0x000fe200078f20ff */
[----:B------:R-:W-:Y:S01]  /*14d0*/  IMAD.IADD R125, R169, 0x1, R125 ;  /* 0x00000001a97d7824 */ /* 0x000fe200078e027d */
[----:B------:R-:W-:Y:S01]  /*14e0*/  LOP3.LUT R9, R9, 0x1c0, RZ, 0xc0, !PT ;  /* 0x000001c009097812 */ /* 0x000fe200078ec0ff */
[----:B------:R-:W-:Y:S01]  /*14f0*/  IMAD R28, R94, c[0x0][0x210], RZ ;  /* 0x000084005e1c7a24 */ /* 0x000fe200078e02ff */
[----:B------:R-:W-:Y:S01]  /*1500*/  SHF.R.S32.HI R0, RZ, 0x1f, R27 ;  /* 0x0000001fff007819 */ /* 0x000fe2000001141b */
[C---:B------:R-:W-:Y:S01]  /*1510*/  IMAD R160, R115.reuse, c[0x0][0x294], R160 ;  /* 0x0000a50073a07a24 */ /* 0x040fe200078e02a0 */
[CC--:B------:R-:W-:Y:S01]  /*1520*/  LEA.HI R141, R112.reuse, R3.reuse, RZ, 0x3 ;  /* 0x00000003708d7211 */ /* 0x0c0fe200078f18ff */
[----:B------:R-:W-:Y:S01]  /*1530*/  IMAD R158, R115, c[0x0][0x284], R158 ;  /* 0x0000a100739e7a24 */ /* 0x000fe200078e029e */
[----:B------:R-:W-:Y:S01]  /*1540*/  SHF.R.S32.HI R12, RZ, 0x4, R12 ;  /* 0x00000004ff0c7819 */ /* 0x000fe2000001140c */
[----:B------:R-:W-:Y:S01]  /*1550*/  IMAD R28, R195, c[0x0][0x214], R28 ;  /* 0x00008500c31c7a24 */ /* 0x000fe200078e021c */
[----:B------:R-:W-:Y:S01]  /*1560*/  LEA.HI R112, R112, R3, RZ, 0x6 ;  /* 0x0000000370707211 */ /* 0x000fe200078f30ff */
[----:B------:R-:W-:Y:S01]  /*1570*/  IMAD.IADD R165, R165, 0x1, R160 ;  /* 0x00000001a5a57824 */ /* 0x000fe200078e02a0 */
[----:B------:R-:W-:Y:S01]  /*1580*/  SHF.R.U32.HI R3, RZ, 0x3, R9 ;  /* 0x00000003ff037819 */ /* 0x000fe20000011609 */
[----:B------:R-:W-:Y:S01]  /*1590*/  IMAD.IADD R163, R163, 0x1, R158 ;  /* 0x00000001a3a37824 */ /* 0x000fe200078e029e */
[----:B------:R-:W-:Y:S01]  /*15a0*/  SHF.R.S32.HI R13, RZ, 0x4, R13 ;  /* 0x00000004ff0d7819 */ /* 0x000fe2000001140d */
[----:B------:R-:W-:Y:S01]  /*15b0*/  IMAD.SHL.U32 R112, R112, 0x40, RZ ;  /* 0x0000004070707824 */ /* 0x000fe200078e00ff */
[----:B------:R-:W-:Y:S01]  /*15c0*/  LOP3.LUT R30, R9, 0x38, R142, 0xf8, !PT ;  /* 0x00000038091e7812 */ /* 0x000fe200078ef88e */
[----:B------:R-:W-:Y:S01]  /*15d0*/  IMAD.IADD R161, R160, 0x1, R39 ;  /* 0x00000001a0a17824 */ /* 0x000fe200078e0227 */
[-C--:B------:R-:W-:Y:S01]  /*15e0*/  LEA.HI R140, R0, R27.reuse, RZ, 0x3 ;  /* 0x0000001b008c7211 */ /* 0x080fe200078f18ff */
[----:B------:R-:W-:Y:S01]  /*15f0*/  IMAD.IADD R159, R158, 0x1, R37 ;  /* 0x000000019e9f7824 */ /* 0x000fe200078e0225 */
[----:B------:R-:W-:Y:S01]  /*1600*/  SHF.R.S32.HI R7, RZ, 0x4, R7 ;  /* 0x00000004ff077819 */ /* 0x000fe20000011407 */
[----:B------:R-:W-:Y:S01]  /*1610*/  IMAD.IADD R29, R35, 0x1, R28 ;  /* 0x00000001231d7824 */ /* 0x000fe200078e021c */
[----:B------:R-:W-:Y:S01]  /*1620*/  LEA.HI.SX32 R109, R141, R12, 0x1d ;  /* 0x0000000c8d6d7211 */ /* 0x000fe200078feaff */
[----:B------:R-:W-:Y:S01]  /*1630*/  IMAD.MOV.U32 R160, RZ, RZ, R38 ;  /* 0x000000ffffa07224 */ /* 0x000fe200078e0026 */
[----:B------:R-:W-:Y:S01]  /*1640*/  LEA.HI R0, R0, R27, RZ, 0x6 ;  /* 0x0000001b00007211 */ /* 0x000fe200078f30ff */
[----:B------:R-:W-:Y:S01]  /*1650*/  IMAD.MOV.U32 R158, RZ, RZ, R36 ;  /* 0x000000ffff9e7224 */ /* 0x000fe200078e0024 */
[----:B------:R-:W-:Y:S01]  /*1660*/  LOP3.LUT R2, R2, 0xfffffe00, RZ, 0xc0, !PT ;  /* 0xfffffe0002027812 */ /* 0x000fe200078ec0ff */
[----:B------:R-:W-:Y:S01]  /*1670*/  IMAD.MOV.U32 R28, RZ, RZ, R34 ;  /* 0x000000ffff1c7224 */ /* 0x000fe200078e0022 */
[----:B------:R-:W-:Y:S01]  /*1680*/  LOP3.LUT R24, R24, 0xfffff000, RZ, 0xc0, !PT ;  /* 0xfffff00018187812 */ /* 0x000fe200078ec0ff */
[----:B------:R-:W-:Y:S01]  /*1690*/  IMAD.SHL.U32 R0, R0, 0x40, RZ ;  /* 0x0000004000007824 */ /* 0x000fe200078e00ff */
[----:B------:R-:W-:Y:S01]  /*16a0*/  LOP3.LUT R113, R30, R3, RZ, 0x3c, !PT ;  /* 0x000000031e717212 */ /* 0x000fe200078e3cff */
[----:B------:R-:W-:Y:S01]  /*16b0*/  IMAD.WIDE.U32 R162, R92, c[0x0][0x280], R162 ;  /* 0x0000a0005ca27a25 */ /* 0x000fe200078e00a2 */
[----:B------:R-:W-:-:S02]  /*16c0*/  LEA.HI.SX32 R110, R142, R13, 0x1d ;  /* 0x0000000d8e6e7211 */ /* 0x000fc400078feaff */
[----:B------:R-:W-:Y:S01]  /*16d0*/  LEA.HI.SX32 R108, R140, R7, 0x1d ;  /* 0x000000078c6c7211 */ /* 0x000fe200078feaff */
[----:B------:R-:W-:Y:S01]  /*16e0*/  IMAD.WIDE.U32 R166, R166, c[0x0][0x218], R28 ;  /* 0x00008600a6a67a25 */ /* 0x000fe200078e001c */
[----:B------:R-:W-:Y:S02]  /*16f0*/  SHF.R.S32.HI R12, RZ, 0x1f, R109 ;  /* 0x0000001fff0c7819 */ /* 0x000fe4000001146d */
[----:B------:R-:W-:Y:S01]  /*1700*/  IADD3 R113, R113, R24, R2 ;  /* 0x0000001871717210 */ /* 0x000fe20007ffe002 */
[C---:B------:R-:W-:Y:S01]  /*1710*/  IMAD.WIDE.U32 R164, R92.reuse, c[0x0][0x290], R164 ;  /* 0x0000a4005ca47a25 */ /* 0x040fe200078e00a4 */
[----:B------:R-:W-:Y:S02]  /*1720*/  SHF.R.S32.HI R13, RZ, 0x1f, R110 ;  /* 0x0000001fff0d7819 */ /* 0x000fe4000001146e */
[----:B------:R-:W-:Y:S01]  /*1730*/  SHF.R.S32.HI R7, RZ, 0x1f, R108 ;  /* 0x0000001fff077819 */ /* 0x000fe2000001146c */
[----:B------:R-:W-:Y:S01]  /*1740*/  IMAD.WIDE.U32 R160, R92, c[0x0][0x290], R160 ;  /* 0x0000a4005ca07a25 */ /* 0x000fe200078e00a0 */
[----:B------:R-:W-:-:S02]  /*1750*/  LOP3.LUT R24, R9, 0x38, R140, 0xf8, !PT ;  /* 0x0000003809187812 */ /* 0x000fc400078ef88c */
[----:B------:R-:W-:Y:S01]  /*1760*/  LEA.HI R12, R12, R109, RZ, 0x3 ;  /* 0x0000006d0c0c7211 */ /* 0x000fe200078f18ff */
[----:B------:R-:W-:Y:S01]  /*1770*/  IMAD.SHL.U32 R109, R109, 0x8, RZ ;  /* 0x000000086d6d7824 */ /* 0x000fe200078e00ff */
[----:B------:R-:W-:Y:S01]  /*1780*/  LOP3.LUT R26, R9, 0x38, R141, 0xf8, !PT ;  /* 0x00000038091a7812 */ /* 0x000fe200078ef88d */
[----:B------:R-:W-:Y:S01]  /*1790*/  IMAD.WIDE.U32 R158, R92, c[0x0][0x280], R158 ;  /* 0x0000a0005c9e7a25 */ /* 0x000fe200078e009e */
[----:B------:R-:W-:Y:S02]  /*17a0*/  LEA.HI R13, R13, R110, RZ, 0x3 ;  /* 0x0000006e0d0d7211 */ /* 0x000fe400078f18ff */
[----:B------:R-:W-:Y:S01]  /*17b0*/  LEA.HI R7, R7, R108, RZ, 0x3 ;  /* 0x0000006c07077211 */ /* 0x000fe200078f18ff */
[----:B------:R-:W-:Y:S01]  /*17c0*/  IMAD.SHL.U32 R110, R110, 0x8, RZ ;  /* 0x000000086e6e7824 */ /* 0x000fe200078e00ff */
[----:B------:R-:W-:Y:S01]  /*17d0*/  LOP3.LUT R0, R0, 0xfffff000, RZ, 0xc0, !PT ;  /* 0xfffff00000007812 */ /* 0x000fe200078ec0ff */
[----:B------:R-:W-:Y:S01]  /*17e0*/  IMAD.SHL.U32 R108, R108, 0x8, RZ ;  /* 0x000000086c6c7824 */ /* 0x000fe200078e00ff */
[-C--:B------:R-:W-:Y:S01]  /*17f0*/  LOP3.LUT R111, R24, R3.reuse, RZ, 0x3c, !PT ;  /* 0x00000003186f7212 */ /* 0x080fe200078e3cff */
[----:B------:R-:W-:Y:S01]  /*1800*/  IMAD.SHL.U32 R12, R12, 0x200, RZ ;  /* 0x000002000c0c7824 */ /* 0x000fe200078e00ff */
[----:B------:R-:W-:Y:S01]  /*1810*/  LOP3.LUT R25, R26, R3, RZ, 0x3c, !PT ;  /* 0x000000031a197212 */ /* 0x000fe200078e3cff */
[----:B------:R-:W-:Y:S01]  /*1820*/  IMAD.SHL.U32 R7, R7, 0x200, RZ ;  /* 0x0000020007077824 */ /* 0x000fe200078e00ff */
[----:B------:R-:W-:Y:S01]  /*1830*/  LOP3.LUT R26, R9, 0x38, R109, 0xf8, !PT ;  /* 0x00000038091a7812 */ /* 0x000fe200078ef86d */
[----:B------:R-:W-:Y:S01]  /*1840*/  IMAD.SHL.U32 R13, R13, 0x200, RZ ;  /* 0x000002000d0d7824 */ /* 0x000fe200078e00ff */
[----:B------:R-:W-:Y:S01]  /*1850*/  IADD3 R111, R111, R0, R2 ;  /* 0x000000006f6f7210 */ /* 0x000fe20007ffe002 */
[----:B------:R-:W-:Y:S01]  /*1860*/  IMAD.IADD R123, R167, 0x1, R123 ;  /* 0x00000001a77b7824 */ /* 0x000fe200078e027b */
[----:B------:R-:W-:-:S02]  /*1870*/  LOP3.LUT R0, R9, 0x18, R22, 0xf8, !PT ;  /* 0x0000001809007812 */ /* 0x000fc400078ef816 */
[C---:B------:R-:W-:Y:S02]  /*1880*/  LOP3.LUT R30, R9.reuse, 0x38, R110, 0xf8, !PT ;  /* 0x00000038091e7812 */ /* 0x040fe400078ef86e */
[----:B------:R-:W-:Y:S02]  /*1890*/  LOP3.LUT R24, R9, 0x38, R108, 0xf8, !PT ;  /* 0x0000003809187812 */ /* 0x000fe400078ef86c */
[----:B------:R-:W-:Y:S01]  /*18a0*/  LOP3.LUT R9, R26, R3, RZ, 0x3c, !PT ;  /* 0x000000031a097212 */ /* 0x000fe200078e3cff */
[----:B------:R-:W-:Y:S01]  /*18b0*/  @P0 IMAD.WIDE.U32 R26, R14, R103, R156 ;  /* 0x000000670e1a0225 */ /* 0x000fe200078e009c */
[----:B------:R-:W-:Y:S02]  /*18c0*/  LOP3.LUT R112, R112, 0xfffff000, RZ, 0xc0, !PT ;  /* 0xfffff00070707812 */ /* 0x000fe400078ec0ff */
[----:B------:R-:W-:Y:S01]  /*18d0*/  LOP3.LUT R114, R12, 0xfffff000, RZ, 0xc0, !PT ;  /* 0xfffff0000c727812 */ /* 0x000fe200078ec0ff */
[----:B------:R-:W-:Y:S01]  /*18e0*/  @P1 IMAD.SHL.U32 R14, R10, 0x2, RZ ;  /* 0x000000020a0e1824 */ /* 0x000fe200078e00ff */
[----:B------:R-:W-:Y:S01]  /*18f0*/  IADD3 R112, R25, R112, R2 ;  /* 0x0000007019707210 */ /* 0x000fe20007ffe002 */
[----:B------:R-:W-:Y:S01]  /*1900*/  @P0 IMAD.IADD R6, R27, 0x1, R6 ;  /* 0x000000011b060824 */ /* 0x000fe200078e0206 */
[----:B------:R-:W-:-:S02]  /*1910*/  LOP3.LUT R0, R2, R0, R3, 0xf6, !PT ;  /* 0x0000000002007212 */ /* 0x000fc400078ef603 */
[----:B------:R1:W-:Y:S01]  /*1920*/  @P1 LDGSTS.E.BYPASS.LTC128B.128 [R14+0x1100], [R32.64], !P5 ;  /* 0x01100000200e1fae */ /* 0x0003e2000e901d46 */
[-C--:B------:R-:W-:Y:S02]  /*1930*/  LOP3.LUT R25, R30, R3.reuse, RZ, 0x3c, !PT ;  /* 0x000000031e197212 */ /* 0x080fe400078e3cff */
[----:B------:R-:W-:Y:S01]  /*1940*/  LOP3.LUT R3, R24, R3, RZ, 0x3c, !PT ;  /* 0x0000000318037212 */ /* 0x000fe200078e3cff */
[----:B------:R1:W-:Y:S01]  /*1950*/  @P1 LDGSTS.E.BYPASS.LTC128B.128 [R14+0x3100], [R32.64+0x80], !P4 ;  /* 0x03100080200e1fae */ /* 0x0003e2000e101d46 */
[----:B------:R-:W-:Y:S02]  /*1960*/  LOP3.LUT R138, R7, 0xfffff000, RZ, 0xc0, !PT ;  /* 0xfffff000078a7812 */ /* 0x000fe400078ec0ff */
[----:B------:R-:W-:Y:S01]  /*1970*/  LOP3.LUT R116, R13, 0xfffff000, RZ, 0xc0, !PT ;  /* 0xfffff0000d747812 */ /* 0x000fe200078ec0ff */
[----:B------:R1:W-:Y:S01]  /*1980*/  @P1 LDGSTS.E.BYPASS.LTC128B.128 [R14+0x5100], [R32.64+0x100], !P3 ;  /* 0x05100100200e1fae */ /* 0x0003e2000d901d46 */
[----:B------:R-:W-:Y:S02]  /*1990*/  @P0 LEA R12, P1, R26, c[0x0][0x220], 0x1 ;  /* 0x000088001a0c0a11 */ /* 0x000fe400078208ff */
[----:B------:R-:W-:Y:S01]  /*19a0*/  IADD3 R138, R3, R138, R2 ;  /* 0x0000008a038a7210 */ /* 0x000fe20007ffe002 */
[----:B------:R-:W-:Y:S01]  /*19b0*/  @P0 IMAD.SHL.U32 R3, R10, 0x2, RZ ;  /* 0x000000020a030824 */ /* 0x000fe200078e00ff */
[----:B------:R-:W-:Y:S01]  /*19c0*/  @P0 LEA.HI.X R13, R26, c[0x0][0x224], R6, 0x1, P1 ;  /* 0x000089001a0d0a11 */ /* 0x000fe200008f0c06 */
[----:B------:R-:W0:Y:S01]  /*19d0*/  LDGDEPBAR ;  /* 0x00000000000079af */ /* 0x000e220000000000 */
[----:B------:R-:W-:Y:S01]  /*19e0*/  @P0 LEA R24, P1, R105, R12, 0x1 ;  /* 0x0000000c69180211 */ /* 0x000fe200078208ff */
[----:B------:R-:W-:Y:S01]  /*19f0*/  IMAD.MOV.U32 R6, RZ, RZ, c[0x0][0x290] ;  /* 0x0000a400ff067624 */ /* 0x000fe200078e00ff */
[----:B------:R-:W-:Y:S01]  /*1a00*/  IADD3 R116, R25, R116, R2 ;  /* 0x0000007419747210 */ /* 0x000fe20007ffe002 */
[----:B------:R2:W-:Y:S01]  /*1a10*/  @P0 LDGSTS.E.BYPASS.LTC128B.128 [R3+0x12100], [R12.64], !P5 ;  /* 0x121000000c030fae */ /* 0x0005e2000e901d46 */
[----:B------:R-:W-:Y:S01]  /*1a20*/  @P0 LEA.HI.X R25, R105, R13, R102, 0x1, P1 ;  /* 0x0000000d69190211 */ /* 0x000fe200008f0c66 */
[----:B------:R-:W-:Y:S01]  /*1a30*/  IMAD.SHL.U32 R129, R6, 0x40, RZ ;  /* 0x0000004006817824 */ /* 0x000fe200078e00ff */
[----:B------:R-:W-:Y:S01]  /*1a40*/  IADD3 R114, R9, R114, R2 ;  /* 0x0000007209727210 */ /* 0x000fe20007ffe002 */
[----:B------:R2:W-:Y:S01]  /*1a50*/  @P0 LDGSTS.E.BYPASS.LTC128B.128 [R3+0x14100], [R12.64+0x80], !P4 ;  /* 0x141000800c030fae */ /* 0x0005e2000e101d46 */
[----:B------:R-:W-:Y:S01]  /*1a60*/  IMAD.MOV.U32 R2, RZ, RZ, c[0x0][0x1e0] ;  /* 0x00007800ff027624 */ /* 0x000fe200078e00ff */
[----:B------:R-:W-:-:S02]  /*1a70*/  LOP3.LUT R142, R142, 0xfffffff8, RZ, 0xc0, !PT ;  /* 0xfffffff88e8e7812 */ /* 0x000fc400078ec0ff */
[----:B------:R2:W-:Y:S01]  /*1a80*/  @P0 LDGSTS.E.BYPASS.LTC128B.128 [R3+0x16100], [R12.64+0x100], !P3 ;  /* 0x161001000c030fae */ /* 0x0005e2000d901d46 */
[----:B------:R-:W-:Y:S01]  /*1a90*/  LOP3.LUT R141, R141, 0xfffffff8, RZ, 0xc0, !PT ;  /* 0xfffffff88d8d7812 */ /* 0x000fe200078ec0ff */
[----:B------:R-:W-:Y:S01]  /*1aa0*/  IMAD.SHL.U32 R139, R2, 0x40, RZ ;  /* 0x00000040028b7824 */ /* 0x000fe200078e00ff */
[----:B------:R-:W-:Y:S01]  /*1ab0*/  LOP3.LUT R140, R140, 0xfffffff8, RZ, 0xc0, !PT ;  /* 0xfffffff88c8c7812 */ /* 0x000fe200078ec0ff */
[----:B------:R3:W-:Y:S01]  /*1ac0*/  @P0 LDGSTS.E.BYPASS.LTC128B.128 [R3+0x13100], [R24.64], !P5 ;  /* 0x1310000018030fae */ /* 0x0007e2000e901d46 */
[-C--:B------:R-:W-:Y:S02]  /*1ad0*/  SHF.L.U64.HI R127, R6, R137.reuse, c[0x0][0x294] ;  /* 0x0000a500067f7619 */ /* 0x080fe40000010289 */
[----:B------:R-:W-:Y:S01]  /*1ae0*/  SHF.L.U64.HI R137, R2, R137, c[0x0][0x1e4] ;  /* 0x0000790002897619 */ /* 0x000fe20000010289 */
[----:B------:R3:W-:Y:S01]  /*1af0*/  @P0 LDGSTS.E.BYPASS.LTC128B.128 [R3+0x15100], [R24.64+0x80], !P4 ;  /* 0x1510008018030fae */ /* 0x0007e2000e101d46 */
[----:B------:R-:W-:Y:S02]  /*1b00*/  IADD3 R143, R22, 0xa0, RZ ;  /* 0x000000a0168f7810 */ /* 0x000fe40007ffe0ff */
[----:B-1----:R-:W-:Y:S01]  /*1b10*/  IADD3 R14, R20, 0x10, RZ ;  /* 0x00000010140e7810 */ /* 0x002fe20007ffe0ff */
[----:B------:R3:W-:Y:S01]  /*1b20*/  @P0 LDGSTS.E.BYPASS.LTC128B.128 [R3+0x17100], [R24.64+0x100], !P3 ;  /* 0x1710010018030fae */ /* 0x0007e2000d901d46 */
[----:B------:R-:W-:-:S02]  /*1b30*/  IADD3 R170, P0, R170, R115, RZ ;  /* 0x00000073aaaa7210 */ /* 0x000fc40007f1e0ff */
[----:B------:R-:W-:Y:S01]  /*1b40*/  SHF.R.S32.HI R136, RZ, 0x1f, R142 ;  /* 0x0000001fff887819 */ /* 0x000fe2000001148e */
[----:B------:R-:W0:Y:S01]  /*1b50*/  LDGDEPBAR ;  /* 0x00000000000079af */ /* 0x000e220000000000 */
[----:B------:R-:W-:Y:S01]  /*1b60*/  SHF.R.S32.HI R130, RZ, 0x1f, R110 ;  /* 0x0000001fff827819 */ /* 0x000fe2000001146e */
[----:B------:R-:W-:Y:S01]  /*1b70*/  IMAD.X R171, R5, 0x1, R8, P0 ;  /* 0x0000000105ab7824 */ /* 0x000fe200000e0608 */
[----:B------:R-:W-:Y:S01]  /*1b80*/  IADD3 R122, P1, P0, R168, R172, R22 ;  /* 0x000000aca87a7210 */ /* 0x000fe2000783e016 */
[----:B------:R-:W-:Y:S01]  /*1b90*/  IMAD R8, R8, c[0x0][0x1e0], RZ ;  /* 0x0000780008087a24 */ /* 0x000fe200078e02ff */
[----:B------:R-:W-:Y:S02]  /*1ba0*/  SHF.R.S32.HI R134, RZ, 0x1f, R141 ;  /* 0x0000001fff867819 */ /* 0x000fe4000001148d */
[----:B------:R-:W-:Y:S01]  /*1bb0*/  SHF.R.S32.HI R132, RZ, 0x1f, R140 ;  /* 0x0000001fff847819 */ /* 0x000fe2000001148c */
[----:B------:R-:W-:Y:S01]  /*1bc0*/  IMAD R5, R115, c[0x0][0x1e4], R8 ;  /* 0x0000790073057a24 */ /* 0x000fe200078e0208 */
[----:B------:R-:W-:-:S02]  /*1bd0*/  SHF.R.S32.HI R128, RZ, 0x1f, R109 ;  /* 0x0000001fff807819 */ /* 0x000fc4000001146d */
[C---:B--2---:R-:W-:Y:S01]  /*1be0*/  IADD3 R13, R20.reuse, 0x30, RZ ;  /* 0x00000030140d7810 */ /* 0x044fe20007ffe0ff */
[----:B------:R-:W-:Y:S01]  /*1bf0*/  IMAD.IADD R124, R173, 0x1, R5 ;  /* 0x00000001ad7c7824 */ /* 0x000fe200078e0205 */
[----:B------:R-:W-:Y:S02]  /*1c00*/  IADD3 R12, R20, 0x50, RZ ;  /* 0x00000050140c7810 */ /* 0x000fe40007ffe0ff */
[----:B------:R-:W-:Y:S02]  /*1c10*/  SHF.R.S32.HI R126, RZ, 0x1f, R108 ;  /* 0x0000001fff7e7819 */ /* 0x000fe4000001146c */
[----:B------:R-:W-:Y:S02]  /*1c20*/  IADD3.X R121, R125, R124, R23, P1, P0 ;  /* 0x0000007c7d797210 */ /* 0x000fe40000fe0417 */
[----:B------:R-:W-:Y:S01]  /*1c30*/  ISETP.NE.AND P0, PT, RZ, UR4, PT ;  /* 0x00000004ff007c0c */ /* 0x000fe2000bf05270 */
[C---:B---3--:R-:W-:Y:S02]  /*1c40*/  IMAD R3, R117.reuse, c[0x0][0x290], RZ ;  /* 0x0000a40075037a24 */ /* 0x048fe400078e02ff */
[----:B------:R-:W-:-:S02]  /*1c50*/  IMAD R117, R117, c[0x0][0x280], RZ ;  /* 0x0000a00075757a24 */ /* 0x000fc400078e02ff */
[C---:B------:R-:W-:Y:S02]  /*1c60*/  IMAD R3, R92.reuse, c[0x0][0x294], R3 ;  /* 0x0000a5005c037a24 */ /* 0x040fe400078e0203 */
[----:B------:R-:W-:Y:S02]  /*1c70*/  IMAD R117, R92, c[0x0][0x284], R117 ;  /* 0x0000a1005c757a24 */ /* 0x000fe400078e0275 */
[----:B------:R-:W-:-:S04]  /*1c80*/  IMAD.IADD R120, R165, 0x1, R3 ;  /* 0x00000001a5787824 */ /* 0x000fc800078e0203 */
[----:B------:R-:W-:Y:S01]  /*1c90*/  @P0 LOP3.LUT R194, R194, 0x1, RZ, 0xfc, !PT ;  /* 0x00000001c2c20812 */ /* 0x000fe200078efcff */
[----:B------:R-:W-:Y:S02]  /*1ca0*/  IMAD.IADD R119, R163, 0x1, R117 ;  /* 0x00000001a3777824 */ /* 0x000fe400078e0275 */
[----:B------:R-:W-:Y:S02]  /*1cb0*/  IMAD.IADD R118, R3, 0x1, R161 ;  /* 0x0000000103767824 */ /* 0x000fe400078e02a1 */
[----:B------:R-:W-:Y:S02]  /*1cc0*/  IMAD.IADD R117, R117, 0x1, R159 ;  /* 0x0000000175757824 */ /* 0x000fe400078e029f */
.L_x_719:
[----:B------:R-:W-:Y:S01]  /*1cd0*/  SHF.R.S32.HI R4, RZ, 0x1f, R18 ;  /* 0x0000001fff047819 */ /* 0x000fe20000011412 */
[----:B------:R-:W-:Y:S04]  /*1ce0*/  DEPBAR.LE SB0, 0x2 ;  /* 0x000080800000791a */ /* 0x000fe80000000000 */
[----:B------:R-:W-:Y:S01]  /*1cf0*/  BAR.SYNC.DEFER_BLOCKING 0x0 ;  /* 0x0000000000007b1d */ /* 0x000fe20000010000 */
[----:B------:R-:W-:Y:S01]  /*1d00*/  ISETP.LE.AND P1, PT, R104, c[0x0][0x27c], PT ;  /* 0x00009f0068007a0c */ /* 0x000fe20003f23270 */
[-C--:B------:R-:W-:Y:S02]  /*1d10*/  IMAD R149, R137, R18.reuse, RZ ;  /* 0x0000001289957224 */ /* 0x080fe400078e02ff */
[----:B------:R-:W-:Y:S04]  /*1d20*/  IMAD.WIDE.U32 R28, R139, R18, RZ ;  /* 0x000000128b1c7225 */ /* 0x000fe800078e00ff */
[----:B------:R-:W-:Y:S01]  /*1d30*/  IMAD R149, R4, R139, R149 ;  /* 0x0000008b04957224 */ /* 0x000fe200078e0295 */
[----:B-1----:R-:W-:Y:S01]  /*1d40*/  IADD3 R6, P0, R122, R28, RZ ;  /* 0x0000001c7a067210 */ /* 0x002fe20007f1e0ff */
[----:B------:R-:W-:Y:S02]  /*1d50*/  IMAD R2, R55, 0x3000, R0 ;  /* 0x0000300037027824 */ /* 0x000fe400078e0200 */
[----:B------:R-:W-:Y:S03]  /*1d60*/  IMAD.IADD R149, R29, 0x1, R149 ;  /* 0x000000011d957824 */ /* 0x000fe600078e0295 */
[----:B------:R-:W-:Y:S01]  /*1d70*/  IADD3 R147, R2, 0x20, RZ ;  /* 0x0000002002937810 */ /* 0x000fe20007ffe0ff */
[----:B------:R-:W-:Y:S01]  /*1d80*/  IMAD.X R3, R149, 0x1, R121, P0 ;  /* 0x0000000195037824 */ /* 0x000fe200000e0679 */
[----:B------:R-:W-:Y:S02]  /*1d90*/  LEA R80, P0, R6, c[0x0][0x1c8], 0x1 ;  /* 0x0000720006507a11 */ /* 0x000fe400078008ff */
[----:B------:R-:W-:Y:S02]  /*1da0*/  @P6 IADD3 R147, R2, -0x20, RZ ;  /* 0xffffffe002936810 */ /* 0x000fe40007ffe0ff */
[----:B------:R-:W-:Y:S02]  /*1db0*/  LEA.HI.X R81, R6, c[0x0][0x1cc], R3, 0x1, P0 ;  /* 0x0000730006517a11 */ /* 0x000fe400000f0c03 */
[----:B------:R-:W-:Y:S01]  /*1dc0*/  LEA R148, R2, 0x100, 0x1 ;  /* 0x0000010002947811 */ /* 0x000fe200078e08ff */
[----:B------:R-:W-:Y:S01]  /*1dd0*/  BSSY B1, `(.L_x_695) ;  /* 0x00003a9000017945 */ /* 0x000fe20003800000 */
[----:B------:R-:W-:Y:S01]  /*1de0*/  LEA R147, R147, 0x100, 0x1 ;  /* 0x0000010093937811 */ /* 0x000fe200078e08ff */
[----:B-----5:R-:W-:-:S05]  /*1df0*/  @!P1 BRA `(.L_x_696) ;  /* 0x0000389000009947 */ /* 0x020fca0003800000 */
[-C--:B------:R-:W-:Y:S01]  /*1e00*/  IMAD R9, R131, R18.reuse, RZ ;  /* 0x0000001283097224 */ /* 0x080fe200078e02ff */
[----:B------:R-:W-:Y:S01]  /*1e10*/  LOP3.LUT P1, RZ, R194, 0x1, RZ, 0xc0, !PT ;  /* 0x00000001c2ff7812 */ /* 0x000fe2000782c0ff */
[-C--:B------:R-:W-:Y:S02]  /*1e20*/  IMAD R3, R127, R18.reuse, RZ ;  /* 0x000000127f037224 */ /* 0x080fe400078e02ff */
[----:B------:R-:W-:Y:S02]  /*1e30*/  IMAD R146, R18, -0x40, R99 ;  /* 0xffffffc012927824 */ /* 0x000fe400078e0263 */
[C---:B------:R-:W-:Y:S02]  /*1e40*/  IMAD R9, R4.reuse, R135, R9 ;  /* 0x0000008704097224 */ /* 0x040fe400078e0209 */
[----:B------:R-:W-:Y:S01]  /*1e50*/  IMAD R3, R4, R129, R3 ;  /* 0x0000008104037224 */ /* 0x000fe200078e0203 */
[----:B------:R-:W-:Y:S01]  /*1e60*/  IMNMX R146, R146, 0x40, PT ;  /* 0x0000004092927817 */ /* 0x000fe20003800200 */
[-C--:B------:R-:W-:Y:S04]  /*1e70*/  IMAD.WIDE.U32 R6, R135, R18.reuse, RZ ;  /* 0x0000001287067225 */ /* 0x080fe800078e00ff */
[----:B------:R-:W-:Y:S01]  /*1e80*/  IMAD.WIDE.U32 R4, R129, R18, RZ ;  /* 0x0000001281047225 */ /* 0x000fe200078e00ff */
[----:B------:R-:W-:Y:S04]  /*1e90*/  IADD3 R2, R7, R9, RZ ;  /* 0x0000000907027210 */ /* 0x000fe80007ffe0ff */
        /* <DEDUP_REMOVED lines=61> */
.L_x_699:
[----:B------:R-:W-:Y:S05]  /*2270*/  BSYNC B0 ;  /* 0x0000000000007941 */ /* 0x000fea0003800000 */
.L_x_698:
[----:B------:R-:W-:-:S05]  /*2280*/  @P1 BRA `(.L_x_700) ;  /* 0x000035d000001947 */ /* 0x000fca0003800000 */
[----:B------:R-:W-:Y:S01]  /*2290*/  ISETP.GE.AND P0, PT, R22, c[0x0][0x1d4], PT ;  /* 0x0000750016007a0c */ /* 0x000fe20003f06270 */
[----:B-----5:R-:W-:Y:S01]  /*22a0*/  IMAD.MOV.U32 R3, RZ, RZ, R32 ;  /* 0x000000ffff037224 */ /* 0x020fe200078e0020 */
[----:B------:R-:W-:Y:S01]  /*22b0*/  BSSY B0, `(.L_x_701) ;  /* 0x0000060000007945 */ /* 0x000fe20003800000 */
[----:B------:R-:W-:Y:S02]  /*22c0*/  IMAD.MOV.U32 R2, RZ, RZ, R33 ;  /* 0x000000ffff027224 */ /* 0x000fe400078e0021 */
[----:B------:R-:W-:Y:S01]  /*22d0*/  IMAD.MOV.U32 R25, RZ, RZ, R60 ;  /* 0x000000ffff197224 */ /* 0x000fe200078e003c */
[----:B-1----:R-:W-:Y:S01]  /*22e0*/  PRMT R9, R3, 0x7610, R9 ;  /* 0x0000761003097816 */ /* 0x002fe20000000009 */
        /* <DEDUP_REMOVED lines=47> */
[----:B------:R-:W-:Y:S02]  /*25e0*/  @!P0 PRMT R43, R44, 0x5410, R43 ;  /* 0x000054102c2b8816 */ /* 0x000fe4000000002b */
[----:B------:R-:W-:Y:S01]  /*25f0*/  @!P0 PRMT R42, R45, 0x5410, R42 ;  /* 0x000054102d2a8816 */ /* 0x000fe2000000002a */
[C---:B------:R-:W-:Y:S01]  /*2600*/  @!P0 IMAD.U32 R50, R52.reuse, 0x10000, RZ ;  /* 0x0001000034328824 */ /* 0x040fe200078e00ff */
[----:B------:R-:W-:Y:S02]  /*2610*/  @!P0 SHF.R.U32.HI R56, RZ, 0x10, R79 ;  /* 0x00000010ff388819 */ /* 0x000fe4000001164f */
[----:B------:R-:W-:Y:S02]  /*2620*/  @!P0 LOP3.LUT R52, R52, 0xffff0000, RZ, 0xc0, !PT ;  /* 0xffff000034348812 */ /* 0x000fe400078ec0ff */
[----:B------:R-:W-:Y:S02]  /*2630*/  @!P0 SHF.L.U32 R44, R43, 0x10, RZ ;  /* 0x000000102b2c8819 */ /* 0x000fe400000006ff */
[----:B------:R-:W-:Y:S02]  /*2640*/  @!P0 PRMT R56, R51, 0x5410, R56 ;  /* 0x0000541033388816 */ /* 0x000fe40000000038 */
[----:B------:R-:W-:Y:S01]  /*2650*/  @!P0 LOP3.LUT R43, R43, 0xffff0000, RZ, 0xc0, !PT ;  /* 0xffff00002b2b8812 */ /* 0x000fe200078ec0ff */
[C---:B-1----:R-:W-:Y:S01]  /*2660*/  @!P0 IMAD.U32 R51, R24.reuse, 0x10000, RZ ;  /* 0x0001000018338824 */ /* 0x042fe200078e00ff */
[----:B------:R-:W-:Y:S02]  /*2670*/  @!P0 LOP3.LUT R45, R24, 0xffff0000, RZ, 0xc0, !PT ;  /* 0xffff0000182d8812 */ /* 0x000fe400078ec0ff */
[C---:B------:R-:W-:Y:S02]  /*2680*/  @!P0 LOP3.LUT R46, R25.reuse, 0xffff0000, RZ, 0xc0, !PT ;  /* 0xffff0000192e8812 */ /* 0x040fe400078ec0ff */
[----:B------:R-:W-:Y:S01]  /*2690*/  @!P0 SHF.L.U32 R54, R25, 0x10, RZ ;  /* 0x0000001019368819 */ /* 0x000fe200000006ff */
[----:B------:R-:W-:Y:S01]  /*26a0*/  @!P0 FMUL.FTZ R83, R45, R50 ;  /* 0x000000322d538220 */ /* 0x000fe20000410000 */
        /* <DEDUP_REMOVED lines=11> */
[----:B------:R-:W-:Y:S01]  /*2760*/  @!P0 SHF.L.U32 R50, R26, 0x10, RZ ;  /* 0x000000101a328819 */ /* 0x000fe200000006ff */
[C---:B------:R-:W-:Y:S01]  /*2770*/  @!P0 IMAD.U32 R51, R56.reuse, 0x10000, RZ ;  /* 0x0001000038338824 */ /* 0x040fe200078e00ff */
[----:B------:R-:W-:Y:S01]  /*2780*/  @!P0 LOP3.LUT R56, R56, 0xffff0000, RZ, 0xc0, !PT ;  /* 0xffff000038388812 */ /* 0x000fe200078ec0ff */
        /* <DEDUP_REMOVED lines=18> */
.L_x_702:
[----:B------:R-:W-:Y:S05]  /*28b0*/  BSYNC B0 ;  /* 0x0000000000007941 */ /* 0x000fea0003800000 */
.L_x_701:
        /* <DEDUP_REMOVED lines=56> */
.L_x_704:
[----:B------:R-:W-:Y:S05]  /*2c40*/  BSYNC B0 ;  /* 0x0000000000007941 */ /* 0x000fea0003800000 */
.L_x_703:
        /* <DEDUP_REMOVED lines=56> */
.L_x_706:
[----:B------:R-:W-:Y:S05]  /*2fd0*/  BSYNC B0 ;  /* 0x0000000000007941 */ /* 0x000fea0003800000 */
.L_x_705:
        /* <DEDUP_REMOVED lines=56> */
.L_x_708:
[----:B------:R-:W-:Y:S05]  /*3360*/  BSYNC B0 ;  /* 0x0000000000007941 */ /* 0x000fea0003800000 */
.L_x_707:
        /* <DEDUP_REMOVED lines=56> */
.L_x_710:
[----:B------:R-:W-:Y:S05]  /*36f0*/  BSYNC B0 ;  /* 0x0000000000007941 */ /* 0x000fea0003800000 */
.L_x_709:
        /* <DEDUP_REMOVED lines=56> */
.L_x_697:
        /* <DEDUP_REMOVED lines=47> */
.L_x_712:
[----:B------:R-:W-:Y:S05]  /*3d70*/  BSYNC B0 ;  /* 0x0000000000007941 */ /* 0x000fea0003800000 */
.L_x_711:
[----:B------:R-:W-:Y:S04]  /*3d80*/  IADD3 R175, P0, R172, R28, RZ ;  /* 0x0000001cacaf7210 */ /* 0x000fe80007f1e0ff */
[----:B------:R-:W-:Y:S01]  /*3d90*/  IADD3.X R149, R124, R149, RZ, P0, !PT ;  /* 0x000000957c957210 */ /* 0x000fe200007fe4ff */
        /* <DEDUP_REMOVED lines=33> */
[----:B------:R-:W-:Y:S01]  /*3fb0*/  IMAD R177, R55, 0x3000, RZ ;  /* 0x0000300037b17824 */ /* 0x000fe200078e02ff */
[----:B------:R-:W-:Y:S02]  /*3fc0*/  PRMT R88, R7, 0x7610, R88 ;  /* 0x0000761007587816 */ /* 0x000fe40000000058 */
[----:B------:R-:W-:Y:S01]  /*3fd0*/  PRMT R87, R6, 0x7610, R87 ;  /* 0x0000761006577816 */ /* 0x000fe20000000057 */
[----:B------:R-:W-:-:S05]  /*3fe0*/  @P0 BRA `(.L_x_714) ;  /* 0x000007a000000947 */ /* 0x000fca0003800000 */
[----:B------:R-:W-:Y:S01]  /*3ff0*/  ISETP.GE.AND P2, PT, R110, c[0x0][0x1d4], PT ;  /* 0x000075006e007a0c */ /* 0x000fe20003f46270 */
[--C-:B------:R-:W-:Y:S01]  /*4000*/  IMAD.IADD R183, R116, 0x1, R177.reuse ;  /* 0x0000000174b77824 */ /* 0x100fe200078e02b1 */
[C---:B------:R-:W-:Y:S01]  /*4010*/  IADD3 R181, P1, P0, R168.reuse, R175, R142 ;  /* 0x000000afa8b57210 */ /* 0x040fe2000783e08e */
[----:B------:R-:W-:Y:S01]  /*4020*/  IMAD.IADD R182, R113, 0x1, R177 ;  /* 0x0000000171b67824 */ /* 0x000fe200078e02b1 */
[----:B------:R-:W-:Y:S01]  /*4030*/  MOV R48, R41 ;  /* 0x0000002900307202 */ /* 0x000fe20000000f00 */
[----:B------:R-:W-:Y:S01]  /*4040*/  IMAD.MOV.U32 R52, RZ, RZ, R57 ;  /* 0x000000ffff347224 */ /* 0x000fe200078e0039 */
[C---:B------:R-:W-:Y:S01]  /*4050*/  IADD3.X R176, R125.reuse, R149, R136, P1, P0 ;  /* 0x000000957db07210 */ /* 0x040fe20000fe0488 */
[----:B------:R-:W-:Y:S02]  /*4060*/  IMAD.MOV.U32 R50, RZ, RZ, R42 ;  /* 0x000000ffff327224 */ /* 0x000fe400078e002a */
[----:B------:R-:W-:Y:S02]  /*4070*/  IMAD.MOV.U32 R54, RZ, RZ, R56 ;  /* 0x000000ffff367224 */ /* 0x000fe400078e0038 */
[----:B------:R-:W-:Y:S02]  /*4080*/  IMAD.MOV.U32 R49, RZ, RZ, R40 ;  /* 0x000000ffff317224 */ /* 0x000fe400078e0028 */
[----:B------:R-:W-:Y:S01]  /*4090*/  @!P2 IADD3 R179, P1, P0, R168, R175, R110 ;  /* 0x000000afa8b3a210 */ /* 0x000fe2000783e06e */
[----:B------:R-:W-:Y:S02]  /*40a0*/  IMAD.MOV.U32 R60, RZ, RZ, R58 ;  /* 0x000000ffff3c7224 */ /* 0x000fe400078e003a */
[----:B------:R-:W-:Y:S01]  /*40b0*/  IMAD.MOV.U32 R66, RZ, RZ, R59 ;  /* 0x000000ffff427224 */ /* 0x000fe200078e003b */
[----:B------:R-:W-:Y:S02]  /*40c0*/  @!P2 IADD3.X R174, R125, R149, R130, P1, P0 ;  /* 0x000000957daea210 */ /* 0x000fe40000fe0482 */
[C---:B------:R-:W-:Y:S04]  /*40d0*/  LEA R180, P0, R181.reuse, c[0x0][0x1c8], 0x1 ;  /* 0x00007200b5b47a11 */ /* 0x040fe800078008ff */
[----:B------:R-:W-:Y:S01]  /*40e0*/  LEA.HI.X R181, R181, c[0x0][0x1cc], R176, 0x1, P0 ;  /* 0x00007300b5b57a11 */ /* 0x000fe200000f0cb0 */
[----:B------:R-:W-:Y:S01]  /*40f0*/  IMAD.SHL.U32 R176, R183, 0x2, RZ ;  /* 0x00000002b7b07824 */ /* 0x000fe200078e00ff */
[C---:B------:R-:W-:Y:S04]  /*4100*/  @!P2 LEA R178, P0, R179.reuse, c[0x0][0x1c8], 0x1 ;  /* 0x00007200b3b2aa11 */ /* 0x040fe800078008ff */
[----:B------:R-:W-:Y:S01]  /*4110*/  @!P2 LEA.HI.X R179, R179, c[0x0][0x1cc], R174, 0x1, P0 ;  /* 0x00007300b3b3aa11 */ /* 0x000fe200000f0cae */
[----:B------:R-:W1:Y:S01]  /*4120*/  LDS.128 R28, [R176+0xc100] ;  /* 0x00c10000b01c7984 */ /* 0x000e620000000c00 */
[----:B------:R-:W-:Y:S02]  /*4130*/  SHF.L.U32 R174, R182, 0x1, RZ ;  /* 0x00000001b6ae7819 */ /* 0x000fe400000006ff */
[----:B------:R-:W-:Y:S05]  /*4140*/  ISETP.GE.AND P0, PT, R22, c[0x0][0x27c], PT ;  /* 0x00009f0016007a0c */ /* 0x000fea0003f06270 */
[----:B------:R-:W2:Y:S08]  /*4150*/  LDS.128 R80, [R174+0xc100] ;  /* 0x00c10000ae507984 */ /* 0x000eb00000000c00 */
[----:B------:R-:W-:Y:S02]  /*4160*/  @!P0 SHF.R.U64 R61, R56, 0x10, R57 ;  /* 0x00000010383d8819 */ /* 0x000fe40000001239 */
[----:B------:R-:W-:Y:S02]  /*4170*/  @!P0 SHF.R.U64 R63, R58, 0x10, R59 ;  /* 0x000000103a3f8819 */ /* 0x000fe4000000123b */
[----:B------:R-:W-:Y:S02]  /*4180*/  @!P0 PRMT R58, R54, 0x5410, R61 ;  /* 0x00005410363a8816 */ /* 0x000fe4000000003d */
[----:B------:R-:W-:Y:S02]  /*4190*/  @!P0 SHF.R.U32.HI R51, RZ, 0x10, R41 ;  /* 0x00000010ff338819 */ /* 0x000fe40000011629 */
[----:B------:R-:W-:Y:S02]  /*41a0*/  @!P0 SHF.R.U32.HI R59, RZ, 0x10, R59 ;  /* 0x00000010ff3b8819 */ /* 0x000fe4000001163b */
[----:B------:R-:W-:Y:S02]  /*41b0*/  @!P0 PRMT R48, R48, 0x5410, R51 ;  /* 0x0000541030308816 */ /* 0x000fe40000000033 */
[----:B------:R-:W-:Y:S02]  /*41c0*/  @!P0 PRMT R66, R66, 0x5410, R59 ;  /* 0x0000541042428816 */ /* 0x000fe4000000003b */
[----:B------:R-:W-:Y:S02]  /*41d0*/  @!P0 PRMT R60, R60, 0x5410, R63 ;  /* 0x000054103c3c8816 */ /* 0x000fe4000000003f */
[----:B------:R-:W-:Y:S01]  /*41e0*/  @!P0 SHF.R.U32.HI R57, RZ, 0x10, R57 ;  /* 0x00000010ff398819 */ /* 0x000fe20000011639 */
[----:B------:R-:W-:Y:S01]  /*41f0*/  @!P0 IMAD.U32 R64, R66, 0x10000, RZ ;  /* 0x0001000042408824 */ /* 0x000fe200078e00ff */
[----:B------:R-:W-:Y:S02]  /*4200*/  @!P0 SHF.R.U64 R53, R42, 0x10, R43 ;  /* 0x000000102a358819 */ /* 0x000fe4000000122b */
[----:B------:R-:W-:Y:S01]  /*4210*/  @!P0 PRMT R56, R52, 0x5410, R57 ;  /* 0x0000541034388816 */ /* 0x000fe20000000039 */
[----:B------:R-:W-:Y:S01]  /*4220*/  @!P0 IMAD.U32 R57, R58, 0x10000, RZ ;  /* 0x000100003a398824 */ /* 0x000fe200078e00ff */
[----:B------:R-:W-:Y:S01]  /*4230*/  @!P0 SHF.R.U32.HI R42, RZ, 0x10, R43 ;  /* 0x00000010ff2a8819 */ /* 0x000fe2000001162b */
[----:B-1----:R-:W-:Y:S01]  /*4240*/  @!P0 IMAD.U32 R51, R29, 0x10000, RZ ;  /* 0x000100001d338824 */ /* 0x002fe200078e00ff */
[C---:B------:R-:W-:Y:S02]  /*4250*/  @!P0 SHF.L.U32 R54, R56.reuse, 0x10, RZ ;  /* 0x0000001038368819 */ /* 0x040fe400000006ff */
[----:B------:R-:W-:Y:S02]  /*4260*/  @!P0 LOP3.LUT R56, R56, 0xffff0000, RZ, 0xc0, !PT ;  /* 0xffff000038388812 */ /* 0x000fe400078ec0ff */
[----:B------:R-:W-:Y:S01]  /*4270*/  @!P0 LOP3.LUT R66, R66, 0xffff0000, RZ, 0xc0, !PT ;  /* 0xffff000042428812 */ /* 0x000fe200078ec0ff */
[----:B------:R-:W-:Y:S01]  /*4280*/  @!P0 FMUL.FTZ R176, R51, R54 ;  /* 0x0000003633b08220 */ /* 0x000fe20000410000 */
[----:B------:R-:W-:Y:S01]  /*4290*/  @!P0 SHF.R.U64 R40, R40, 0x10, R41 ;  /* 0x0000001028288819 */ /* 0x000fe20000001229 */
[----:B--2---:R-:W-:Y:S01]  /*42a0*/  @!P0 IMAD.U32 R52, R80, 0x10000, RZ ;  /* 0x0001000050348824 */ /* 0x004fe200078e00ff */
[C---:B------:R-:W-:Y:S01]  /*42b0*/  @!P0 SHF.L.U32 R59, R81.reuse, 0x10, RZ ;  /* 0x00000010513b8819 */ /* 0x040fe200000006ff */
[C---:B------:R-:W-:Y:S01]  /*42c0*/  @!P0 IMAD.U32 R63, R82.reuse, 0x10000, RZ ;  /* 0x00010000523f8824 */ /* 0x040fe200078e00ff */
[----:B------:R-:W-:Y:S01]  /*42d0*/  @!P0 LOP3.LUT R61, R81, 0xffff0000, RZ, 0xc0, !PT ;  /* 0xffff0000513d8812 */ /* 0x000fe200078ec0ff */
[C---:B------:R-:W-:Y:S01]  /*42e0*/  @!P0 IMAD.U32 R65, R83.reuse, 0x10000, RZ ;  /* 0x0001000053418824 */ /* 0x040fe200078e00ff */
[----:B------:R-:W-:Y:S02]  /*42f0*/  @!P0 LOP3.LUT R62, R82, 0xffff0000, RZ, 0xc0, !PT ;  /* 0xffff0000523e8812 */ /* 0x000fe400078ec0ff */
[----:B------:R-:W-:Y:S02]  /*4300*/  @!P0 LOP3.LUT R68, R83, 0xffff0000, RZ, 0xc0, !PT ;  /* 0xffff000053448812 */ /* 0x000fe400078ec0ff */
[----:B------:R-:W-:Y:S02]  /*4310*/  @!P0 PRMT R40, R49, 0x5410, R40 ;  /* 0x0000541031288816 */ /* 0x000fe40000000028 */
[----:B------:R-:W-:Y:S02]  /*4320*/  MOV R41, R43 ;  /* 0x0000002b00297202 */ /* 0x000fe40000000f00 */
[----:B------:R-:W-:Y:S01]  /*4330*/  @!P0 PRMT R43, R50, 0x5410, R53 ;  /* 0x00005410322b8816 */ /* 0x000fe20000000035 */
[----:B------:R-:W-:Y:S01]  /*4340*/  @!P0 IMAD.U32 R50, R28, 0x10000, RZ ;  /* 0x000100001c328824 */ /* 0x000fe200078e00ff */
[----:B------:R-:W-:Y:S01]  /*4350*/  @!P0 PRMT R41, R41, 0x5410, R42 ;  /* 0x0000541029298816 */ /* 0x000fe2000000002a */
[C---:B------:R-:W-:Y:S01]  /*4360*/  @!P0 IMAD.U32 R49, R40.reuse, 0x10000, RZ ;  /* 0x0001000028318824 */ /* 0x040fe200078e00ff */
[----:B------:R-:W-:Y:S01]  /*4370*/  @!P0 LOP3.LUT R40, R40, 0xffff0000, RZ, 0xc0, !PT ;  /* 0xffff000028288812 */ /* 0x000fe200078ec0ff */
[----:B------:R-:W-:Y:S02]  /*4380*/  @!P0 FMUL.FTZ R174, R50, R57 ;  /* 0x0000003932ae8220 */ /* 0x000fe40000410000 */
[----:B------:R-:W-:Y:S02]  /*4390*/  @!P0 IMAD.U32 R42, R48, 0x10000, RZ ;  /* 0x00010000302a8824 */ /* 0x000fe400078e00ff */
[-C--:B------:R-:W-:Y:S02]  /*43a0*/  @!P0 FMUL.FTZ R2, R50, R49.reuse ;  /* 0x0000003132028220 */ /* 0x080fe40000410000 */
[----:B------:R-:W-:Y:S01]  /*43b0*/  @!P0 FFMA.FTZ R174, R52, R49, -R174 ;  /* 0x0000003134ae8223 */ /* 0x000fe200000108ae */
[----:B------:R-:W-:Y:S01]  /*43c0*/  @!P0 LOP3.LUT R49, R29, 0xffff0000, RZ, 0xc0, !PT ;  /* 0xffff00001d318812 */ /* 0x000fe200078ec0ff */
[----:B------:R-:W-:Y:S01]  /*43d0*/  @!P0 FFMA.FTZ R2, R57, R52, R2 ;  /* 0x0000003439028223 */ /* 0x000fe20000010002 */
[----:B------:R-:W-:Y:S01]  /*43e0*/  @!P0 LOP3.LUT R57, R80, 0xffff0000, RZ, 0xc0, !PT ;  /* 0xffff000050398812 */ /* 0x000fe200078ec0ff */
[-C--:B------:R-:W-:Y:S01]  /*43f0*/  @!P0 FMUL.FTZ R4, R51, R42.reuse ;  /* 0x0000002a33048220 */ /* 0x080fe20000410000 */
[----:B------:R-:W-:Y:S01]  /*4400*/  @!P0 LOP3.LUT R51, R28, 0xffff0000, RZ, 0xc0, !PT ;  /* 0xffff00001c338812 */ /* 0x000fe200078ec0ff */
[----:B------:R-:W-:Y:S01]  /*4410*/  @!P0 FFMA.FTZ R176, R59, R42, -R176 ;  /* 0x0000002a3bb08223 */ /* 0x000fe200000108b0 */
[----:B------:R-:W-:Y:S01]  /*4420*/  @!P0 LOP3.LUT R42, R48, 0xffff0000, RZ, 0xc0, !PT ;  /* 0xffff0000302a8812 */ /* 0x000fe200078ec0ff */
[C---:B------:R-:W-:Y:S01]  /*4430*/  @!P0 FMUL.FTZ R183, R49.reuse, R56 ;  /* 0x0000003831b78220 */ /* 0x040fe20000410000 */
[----:B------:R-:W-:Y:S01]  /*4440*/  @!P0 LOP3.LUT R52, R58, 0xffff0000, RZ, 0xc0, !PT ;  /* 0xffff00003a348812 */ /* 0x000fe200078ec0ff */
[C---:B------:R-:W-:Y:S01]  /*4450*/  @!P0 IMAD.U32 R58, R60.reuse, 0x10000, RZ ;  /* 0x000100003c3a8824 */ /* 0x040fe200078e00ff */
[----:B------:R-:W-:Y:S01]  /*4460*/  @!P0 LOP3.LUT R60, R60, 0xffff0000, RZ, 0xc0, !PT ;  /* 0xffff00003c3c8812 */ /* 0x000fe200078ec0ff */
[----:B------:R-:W-:Y:S02]  /*4470*/  @!P0 FMUL.FTZ R5, R49, R42 ;  /* 0x0000002a31058220 */ /* 0x000fe40000410000 */
[----:B------:R-:W-:Y:S02]  /*4480*/  @!P0 FMUL.FTZ R185, R51, R52 ;  /* 0x0000003433b98220 */ /* 0x000fe40000410000 */
[----:B------:R-:W-:Y:S01]  /*4490*/  @!P0 FFMA.FTZ R183, R61, R42, -R183 ;  /* 0x0000002a3db78223 */ /* 0x000fe200000108b7 */
[C---:B------:R-:W-:Y:S01]  /*44a0*/  @!P0 LOP3.LUT R42, R30.reuse, 0xffff0000, RZ, 0xc0, !PT ;  /* 0xffff00001e2a8812 */ /* 0x040fe200078ec0ff */
[-C--:B------:R-:W-:Y:S02]  /*44b0*/  @!P0 FMUL.FTZ R3, R51, R40.reuse ;  /* 0x0000002833038220 */ /* 0x080fe40000410000 */
[----:B------:R-:W-:Y:S01]  /*44c0*/  @!P0 FFMA.FTZ R185, R57, R40, -R185 ;  /* 0x0000002839b98223 */ /* 0x000fe200000108b9 */
[C---:B------:R-:W-:Y:S01]  /*44d0*/  @!P0 SHF.L.U32 R40, R43.reuse, 0x10, RZ ;  /* 0x000000102b288819 */ /* 0x040fe200000006ff */
[----:B------:R-:W-:Y:S01]  /*44e0*/  @!P0 IMAD.U32 R49, R30, 0x10000, RZ ;  /* 0x000100001e318824 */ /* 0x000fe200078e00ff */
[----:B------:R-:W-:Y:S01]  /*44f0*/  @!P0 LOP3.LUT R43, R43, 0xffff0000, RZ, 0xc0, !PT ;  /* 0xffff00002b2b8812 */ /* 0x000fe200078ec0ff */
[C---:B------:R-:W-:Y:S01]  /*4500*/  @!P0 FMUL.FTZ R189, R42.reuse, R60 ;  /* 0x0000003c2abd8220 */ /* 0x040fe20000410000 */
[----:B------:R-:W-:Y:S01]  /*4510*/  @!P0 F2FP.BF16.PACK_AB R176, R183, R176 ;  /* 0x000000b0b7b0823e */ /* 0x000fe200000010ff */
[----:B------:R-:W-:Y:S01]  /*4520*/  @!P0 FMUL.FTZ R184, R49, R58 ;  /* 0x0000003a31b88220 */ /* 0x000fe20000410000 */
[----:B------:R-:W-:Y:S01]  /*4530*/  @!P0 F2FP.BF16.PACK_AB R185, R185, R174 ;  /* 0x000000aeb9b9823e */ /* 0x000fe200000010ff */
[-C--:B------:R-:W-:Y:S01]  /*4540*/  @!P0 FMUL.FTZ R7, R42, R43.reuse ;  /* 0x0000002b2a078220 */ /* 0x080fe20000410000 */
[C---:B------:R-:W-:Y:S01]  /*4550*/  @!P0 LOP3.LUT R42, R31.reuse, 0xffff0000, RZ, 0xc0, !PT ;  /* 0xffff00001f2a8812 */ /* 0x040fe200078ec0ff */
[----:B------:R-:W-:Y:S01]  /*4560*/  @!P0 FFMA.FTZ R189, R62, R43, -R189 ;  /* 0x0000002b3ebd8223 */ /* 0x000fe200000108bd */
[----:B------:R-:W-:Y:S01]  /*4570*/  @!P0 SHF.L.U32 R43, R31, 0x10, RZ ;  /* 0x000000101f2b8819 */ /* 0x000fe200000006ff */
[-C--:B------:R-:W-:Y:S01]  /*4580*/  @!P0 FMUL.FTZ R6, R49, R40.reuse ;  /* 0x0000002831068220 */ /* 0x080fe20000410000 */
[----:B------:R-:W-:Y:S01]  /*4590*/  @!P0 MOV R80, R185 ;  /* 0x000000b900508202 */ /* 0x000fe20000000f00 */
        /* <DEDUP_REMOVED lines=9> */
[----:B------:R-:W-:Y:S02]  /*4630*/  @!P0 FFMA.FTZ R5, R56, R61, R5 ;  /* 0x0000003d38058223 */ /* 0x000fe40000010005 */
[----:B------:R-:W-:Y:S02]  /*4640*/  @!P0 FFMA.FTZ R182, R65, R40, -R182 ;  /* 0x0000002841b68223 */ /* 0x000fe400000108b6 */
[----:B------:R-:W-:Y:S01]  /*4650*/  @!P0 FFMA.FTZ R187, R68, R41, -R187 ;  /* 0x0000002944bb8223 */ /* 0x000fe200000108bb */
[----:B------:R-:W-:Y:S01]  /*4660*/  @!P0 F2FP.BF16.PACK_AB R183, R5, R4 ;  /* 0x0000000405b7823e */ /* 0x000fe200000010ff */
        /* <DEDUP_REMOVED lines=18> */
.L_x_714:
[----:B------:R-:W-:Y:S05]  /*4790*/  BSYNC B0 ;  /* 0x0000000000007941 */ /* 0x000fea0003800000 */
.L_x_713:
[----:B------:R-:W-:Y:S01]  /*47a0*/  ISETP.GE.AND P0, PT, R15, c[0x0][0x1d4], PT ;  /* 0x000075000f007a0c */ /* 0x000fe20003f06270 */
[----:B------:R-:W-:Y:S01]  /*47b0*/  @!UPT UIADD3 URZ, URZ, URZ, URZ ;  /* 0x0000003f3f3ff290 */ /* 0x000fe2000fffe03f */
[----:B------:R-:W-:Y:S11]  /*47c0*/  BSSY B0, `(.L_x_715) ;  /* 0x0000074000007945 */ /* 0x000ff60003800000 */
[----:B------:R-:W-:-:S05]  /*47d0*/  @P0 BRA `(.L_x_716) ;  /* 0x0000072000000947 */ /* 0x000fca0003800000 */
[----:B------:R-:W-:Y:S01]  /*47e0*/  ISETP.GE.AND P2, PT, R109, c[0x0][0x1d4], PT ;  /* 0x000075006d007a0c */ /* 0x000fe20003f46270 */
[----:B------:R-:W-:Y:S01]  /*47f0*/  IMAD.IADD R68, R114, 0x1, R177 ;  /* 0x0000000172447824 */ /* 0x000fe200078e02b1 */
[----:B------:R-:W-:Y:S03]  /*4800*/  IADD3 R65, P1, P0, R168, R175, R141 ;  /* 0x000000afa8417210 */ /* 0x000fe6000783e08d */
[----:B------:R-:W-:Y:S01]  /*4810*/  IMAD.SHL.U32 R66, R68, 0x2, RZ ;  /* 0x0000000244427824 */ /* 0x000fe200078e00ff */
[C---:B------:R-:W-:Y:S04]  /*4820*/  IADD3.X R58, R125.reuse, R149, R134, P1, P0 ;  /* 0x000000957d3a7210 */ /* 0x040fe80000fe0486 */
[----:B-1----:R-:W1:Y:S03]  /*4830*/  LDS.128 R28, [R66+0xc100] ;  /* 0x00c10000421c7984 */ /* 0x002e660000000c00 */
[----:B------:R-:W-:Y:S04]  /*4840*/  @!P2 IADD3 R63, P1, P0, R168, R175, R109 ;  /* 0x000000afa83fa210 */ /* 0x000fe8000783e06d */
[----:B------:R-:W-:Y:S02]  /*4850*/  @!P2 IADD3.X R60, R125, R149, R128, P1, P0 ;  /* 0x000000957d3ca210 */ /* 0x000fe40000fe0480 */
[C---:B------:R-:W-:Y:S04]  /*4860*/  LEA R64, P0, R65.reuse, c[0x0][0x1c8], 0x1 ;  /* 0x0000720041407a11 */ /* 0x040fe800078008ff */
[----:B------:R-:W-:Y:S02]  /*4870*/  LEA.HI.X R65, R65, c[0x0][0x1cc], R58, 0x1, P0 ;  /* 0x0000730041417a11 */ /* 0x000fe400000f0c3a */
[C---:B------:R-:W-:Y:S04]  /*4880*/  @!P2 LEA R62, P0, R63.reuse, c[0x0][0x1c8], 0x1 ;  /* 0x000072003f3eaa11 */ /* 0x040fe800078008ff */
[----:B------:R-:W-:Y:S01]  /*4890*/  @!P2 LEA.HI.X R63, R63, c[0x0][0x1cc], R60, 0x1, P0 ;  /* 0x000073003f3faa11 */ /* 0x000fe200000f0c3c */
[----:B------:R-:W-:Y:S01]  /*48a0*/  IMAD.IADD R60, R112, 0x1, R177 ;  /* 0x00000001703c7824 */ /* 0x000fe200078e02b1 */
[----:B------:R-:W-:Y:S03]  /*48b0*/  ISETP.GE.AND P0, PT, R15, c[0x0][0x27c], PT ;  /* 0x00009f000f007a0c */ /* 0x000fe60003f06270 */
[----:B------:R-:W-:Y:S05]  /*48c0*/  IMAD.SHL.U32 R58, R60, 0x2, RZ ;  /* 0x000000023c3a7824 */ /* 0x000fea00078e00ff */
[----:B------:R2:W3:Y:S05]  /*48d0*/  LDS.128 R80, [R58+0xc100] ;  /* 0x00c100003a507984 */ /* 0x0004ea0000000c00 */
[----:B------:R-:W-:Y:S02]  /*48e0*/  @!P0 SHF.R.U64 R34, R34, 0x10, R35 ;  /* 0x0000001022228819 */ /* 0x000fe40000001223 */
[----:B------:R-:W-:Y:S02]  /*48f0*/  @!P0 SHF.R.U32.HI R49, RZ, 0x10, R79 ;  /* 0x00000010ff318819 */ /* 0x000fe4000001164f */
[----:B------:R-:W-:Y:S01]  /*4900*/  @!P0 PRMT R47, R47, 0x5410, R34 ;  /* 0x000054102f2f8816 */ /* 0x000fe20000000022 */
[C---:B-1----:R-:W-:Y:S01]  /*4910*/  @!P0 IMAD.U32 R34, R28.reuse, 0x10000, RZ ;  /* 0x000100001c228824 */ /* 0x042fe200078e00ff */
[----:B------:R-:W-:Y:S02]  /*4920*/  @!P0 SHF.R.U32.HI R41, RZ, 0x10, R35 ;  /* 0x00000010ff298819 */ /* 0x000fe40000011623 */
[----:B------:R-:W-:Y:S02]  /*4930*/  @!P0 LOP3.LUT R35, R28, 0xffff0000, RZ, 0xc0, !PT ;  /* 0xffff00001c238812 */ /* 0x000fe400078ec0ff */
[----:B------:R-:W-:Y:S02]  /*4940*/  @!P0 PRMT R86, R86, 0x5410, R49 ;  /* 0x0000541056568816 */ /* 0x000fe40000000031 */
[----:B------:R-:W-:Y:S02]  /*4950*/  @!P0 SHF.R.U64 R32, R32, 0x10, R33 ;  /* 0x0000001020208819 */ /* 0x000fe40000001221 */
[C---:B------:R-:W-:Y:S01]  /*4960*/  @!P0 LOP3.LUT R56, R86.reuse, 0xffff0000, RZ, 0xc0, !PT ;  /* 0xffff000056388812 */ /* 0x040fe200078ec0ff */
[----:B------:R-:W-:Y:S01]  /*4970*/  @!P0 IMAD.U32 R59, R86, 0x10000, RZ ;  /* 0x00010000563b8824 */ /* 0x000fe200078e00ff */
[----:B------:R-:W-:Y:S02]  /*4980*/  @!P0 SHF.R.U64 R43, R76, 0x10, R77 ;  /* 0x000000104c2b8819 */ /* 0x000fe4000000124d */
[----:B------:R-:W-:Y:S02]  /*4990*/  @!P0 PRMT R45, R45, 0x5410, R32 ;  /* 0x000054102d2d8816 */ /* 0x000fe40000000020 */
[----:B------:R-:W-:Y:S02]  /*49a0*/  @!P0 SHF.R.U32.HI R33, RZ, 0x10, R33 ;  /* 0x00000010ff218819 */ /* 0x000fe40000011621 */
[C---:B------:R-:W-:Y:S02]  /*49b0*/  @!P0 LOP3.LUT R32, R45.reuse, 0xffff0000, RZ, 0xc0, !PT ;  /* 0xffff00002d208812 */ /* 0x040fe400078ec0ff */
[----:B------:R-:W-:Y:S02]  /*49c0*/  @!P0 PRMT R88, R88, 0x5410, R43 ;  /* 0x0000541058588816 */ /* 0x000fe4000000002b */
[----:B------:R-:W-:Y:S01]  /*49d0*/  @!P0 PRMT R44, R44, 0x5410, R33 ;  /* 0x000054102c2c8816 */ /* 0x000fe20000000021 */
[----:B------:R-:W-:Y:S01]  /*49e0*/  @!P0 IMAD.U32 R33, R45, 0x10000, RZ ;  /* 0x000100002d218824 */ /* 0x000fe200078e00ff */
[C---:B------:R-:W-:Y:S01]  /*49f0*/  @!P0 SHF.L.U32 R43, R88.reuse, 0x10, RZ ;  /* 0x00000010582b8819 */ /* 0x040fe200000006ff */
[----:B------:R-:W-:Y:S01]  /*4a00*/  @!P0 FMUL.FTZ R3, R35, R32 ;  /* 0x0000002023038220 */ /* 0x000fe20000410000 */
[----:B------:R-:W-:Y:S01]  /*4a10*/  @!P0 LOP3.LUT R42, R88, 0xffff0000, RZ, 0xc0, !PT ;  /* 0xffff0000582a8812 */ /* 0x000fe200078ec0ff */
[----:B------:R-:W-:Y:S01]  /*4a20*/  @!P0 FMUL.FTZ R2, R34, R33 ;  /* 0x0000002122028220 */ /* 0x000fe20000410000 */
[----:B------:R-:W-:Y:S01]  /*4a30*/  @!P0 PRMT R46, R46, 0x5410, R41 ;  /* 0x000054102e2e8816 */ /* 0x000fe20000000029 */
[----:B--2---:R-:W-:Y:S01]  /*4a40*/  @!P0 FMUL.FTZ R58, R34, R43 ;  /* 0x0000002b223a8220 */ /* 0x004fe20000410000 */
[C---:B---3--:R-:W-:Y:S01]  /*4a50*/  @!P0 LOP3.LUT R49, R80.reuse, 0xffff0000, RZ, 0xc0, !PT ;  /* 0xffff000050318812 */ /* 0x048fe200078ec0ff */
[----:B------:R-:W-:Y:S01]  /*4a60*/  @!P0 IMAD.U32 R40, R80, 0x10000, RZ ;  /* 0x0001000050288824 */ /* 0x000fe200078e00ff */
[----:B------:R-:W-:Y:S01]  /*4a70*/  @!P0 SHF.L.U32 R34, R29, 0x10, RZ ;  /* 0x000000101d228819 */ /* 0x000fe200000006ff */
[----:B------:R-:W-:Y:S01]  /*4a80*/  @!P0 FMUL.FTZ R179, R35, R42 ;  /* 0x0000002a23b38220 */ /* 0x000fe20000410000 */
[----:B------:R-:W-:Y:S01]  /*4a90*/  @!P0 LOP3.LUT R35, R29, 0xffff0000, RZ, 0xc0, !PT ;  /* 0xffff00001d238812 */ /* 0x000fe200078ec0ff */
[----:B------:R-:W-:Y:S01]  /*4aa0*/  @!P0 FFMA.FTZ R2, R43, R40, R2 ;  /* 0x000000282b028223 */ /* 0x000fe20000010002 */
[----:B------:R-:W-:Y:S01]  /*4ab0*/  @!P0 LOP3.LUT R51, R81, 0xffff0000, RZ, 0xc0, !PT ;  /* 0xffff000051338812 */ /* 0x000fe200078ec0ff */
[----:B------:R-:W-:Y:S01]  /*4ac0*/  @!P0 FFMA.FTZ R58, R40, R33, -R58 ;  /* 0x00000021283a8223 */ /* 0x000fe2000001083a */
[----:B------:R-:W-:Y:S01]  /*4ad0*/  @!P0 LOP3.LUT R61, R83, 0xffff0000, RZ, 0xc0, !PT ;  /* 0xffff0000533d8812 */ /* 0x000fe200078ec0ff */
[----:B------:R-:W-:Y:S01]  /*4ae0*/  @!P0 FFMA.FTZ R179, R49, R32, -R179 ;  /* 0x0000002031b38223 */ /* 0x000fe200000108b3 */
[----:B------:R-:W-:Y:S01]  /*4af0*/  @!P0 LOP3.LUT R57, R82, 0xffff0000, RZ, 0xc0, !PT ;  /* 0xffff000052398812 */ /* 0x000fe200078ec0ff */
[----:B------:R-:W-:Y:S01]  /*4b00*/  @!P0 IMAD.U32 R33, R44, 0x10000, RZ ;  /* 0x000100002c218824 */ /* 0x000fe200078e00ff */
[----:B------:R-:W-:Y:S01]  /*4b10*/  @!P0 SHF.R.U32.HI R76, RZ, 0x10, R77 ;  /* 0x00000010ff4c8819 */ /* 0x000fe2000001164d */
[----:B------:R-:W-:Y:S01]  /*4b20*/  @!P0 IMAD.U32 R40, R81, 0x10000, RZ ;  /* 0x0001000051288824 */ /* 0x000fe200078e00ff */
[----:B------:R-:W-:Y:S01]  /*4b30*/  @!P0 F2FP.BF16.PACK_AB R58, R179, R58 ;  /* 0x0000003ab33a823e */ /* 0x000fe200000010ff */
[----:B------:R-:W-:Y:S01]  /*4b40*/  @!P0 FMUL.FTZ R4, R34, R33 ;  /* 0x0000002122048220 */ /* 0x000fe20000410000 */
[----:B------:R-:W-:Y:S01]  /*4b50*/  @!P0 PRMT R87, R87, 0x5410, R76 ;  /* 0x0000541057578816 */ /* 0x000fe2000000004c */
[----:B------:R-:W-:Y:S01]  /*4b60*/  @!P0 IMAD.U32 R54, R83, 0x10000, RZ ;  /* 0x0001000053368824 */ /* 0x000fe200078e00ff */
[----:B------:R-:W-:Y:S01]  /*4b70*/  @!P0 LOP3.LUT R32, R44, 0xffff0000, RZ, 0xc0, !PT ;  /* 0xffff00002c208812 */ /* 0x000fe200078ec0ff */
[----:B------:R-:W-:Y:S01]  /*4b80*/  @!P0 IMAD.U32 R50, R82, 0x10000, RZ ;  /* 0x0001000052328824 */ /* 0x000fe200078e00ff */
[C---:B------:R-:W-:Y:S01]  /*4b90*/  @!P0 LOP3.LUT R48, R87.reuse, 0xffff0000, RZ, 0xc0, !PT ;  /* 0xffff000057308812 */ /* 0x040fe200078ec0ff */
[----:B------:R-:W-:Y:S01]  /*4ba0*/  @!P0 IMAD.U32 R43, R87, 0x10000, RZ ;  /* 0x00010000572b8824 */ /* 0x000fe200078e00ff */
[----:B------:R-:W-:Y:S01]  /*4bb0*/  @!P0 SHF.R.U64 R78, R78, 0x10, R79 ;  /* 0x000000104e4e8819 */ /* 0x000fe2000000124f */
[C---:B------:R-:W-:Y:S02]  /*4bc0*/  @!P0 FMUL.FTZ R5, R35.reuse, R32 ;  /* 0x0000002023058220 */ /* 0x040fe40000410000 */
[----:B------:R-:W-:Y:S01]  /*4bd0*/  @!P0 FMUL.FTZ R181, R35, R48 ;  /* 0x0000003023b58220 */ /* 0x000fe20000410000 */
[C---:B------:R-:W-:Y:S01]  /*4be0*/  @!P0 LOP3.LUT R35, R31.reuse, 0xffff0000, RZ, 0xc0, !PT ;  /* 0xffff00001f238812 */ /* 0x040fe200078ec0ff */
[----:B------:R-:W-:Y:S01]  /*4bf0*/  @!P0 FMUL.FTZ R60, R34, R43 ;  /* 0x0000002b223c8220 */ /* 0x000fe20000410000 */
[----:B------:R-:W-:Y:S01]  /*4c00*/  @!P0 SHF.L.U32 R34, R31, 0x10, RZ ;  /* 0x000000101f228819 */ /* 0x000fe200000006ff */
[----:B------:R-:W-:Y:S01]  /*4c10*/  @!P0 FFMA.FTZ R181, R51, R32, -R181 ;  /* 0x0000002033b58223 */ /* 0x000fe200000108b5 */
[----:B------:R-:W-:Y:S01]  /*4c20*/  @!P0 LOP3.LUT R32, R46, 0xffff0000, RZ, 0xc0, !PT ;  /* 0xffff00002e208812 */ /* 0x000fe200078ec0ff */
[----:B------:R-:W-:Y:S01]  /*4c30*/  @!P0 FFMA.FTZ R60, R40, R33, -R60 ;  /* 0x00000021283c8223 */ /* 0x000fe2000001083c */
[----:B------:R-:W-:Y:S01]  /*4c40*/  @!P0 PRMT R85, R85, 0x5410, R78 ;  /* 0x0000541055558816 */ /* 0x000fe2000000004e */
[----:B------:R-:W-:Y:S02]  /*4c50*/  @!P0 IMAD.U32 R33, R46, 0x10000, RZ ;  /* 0x000100002e218824 */ /* 0x000fe400078e00ff */
[C---:B------:R-:W-:Y:S01]  /*4c60*/  @!P0 FMUL.FTZ R66, R34.reuse, R59 ;  /* 0x0000003b22428220 */ /* 0x040fe20000410000 */
[----:B------:R-:W-:Y:S01]  /*4c70*/  @!P0 F2FP.BF16.PACK_AB R181, R181, R60 ;  /* 0x0000003cb5b5823e */ /* 0x000fe200000010ff */
[----:B------:R-:W-:Y:S01]  /*4c80*/  @!P0 FMUL.FTZ R183, R35, R56 ;  /* 0x0000003823b78220 */ /* 0x000fe20000410000 */
[----:B------:R-:W-:Y:S01]  /*4c90*/  @!P0 LOP3.LUT R52, R85, 0xffff0000, RZ, 0xc0, !PT ;  /* 0xffff000055348812 */ /* 0x000fe200078ec0ff */
[----:B------:R-:W-:Y:S01]  /*4ca0*/  @!P0 FMUL.FTZ R8, R34, R33 ;  /* 0x0000002122088220 */ /* 0x000fe20000410000 */
[----:B------:R-:W-:Y:S01]  /*4cb0*/  @!P0 MOV R81, R181 ;  /* 0x000000b500518202 */ /* 0x000fe20000000f00 */
[-C--:B------:R-:W-:Y:S01]  /*4cc0*/  @!P0 FMUL.FTZ R9, R35, R32.reuse ;  /* 0x0000002023098220 */ /* 0x080fe20000410000 */
[C---:B------:R-:W-:Y:S01]  /*4cd0*/  @!P0 SHF.L.U32 R34, R30.reuse, 0x10, RZ ;  /* 0x000000101e228819 */ /* 0x040fe200000006ff */
[----:B------:R-:W-:Y:S01]  /*4ce0*/  @!P0 IMAD.U32 R53, R85, 0x10000, RZ ;  /* 0x0001000055358824 */ /* 0x000fe200078e00ff */
[----:B------:R-:W-:Y:S01]  /*4cf0*/  @!P0 LOP3.LUT R35, R30, 0xffff0000, RZ, 0xc0, !PT ;  /* 0xffff00001e238812 */ /* 0x000fe200078ec0ff */
        /* <DEDUP_REMOVED lines=32> */
.L_x_716:
[----:B------:R-:W-:Y:S05]  /*4f00*/  BSYNC B0 ;  /* 0x0000000000007941 */ /* 0x000fea0003800000 */
.L_x_715:
[----:B------:R-:W-:Y:S11]  /*4f10*/  ISETP.GE.AND P0, PT, R16, c[0x0][0x1d4], PT ;  /* 0x0000750010007a0c */ /* 0x000ff60003f06270 */
[----:B------:R-:W-:Y:S02]  /*4f20*/  @!UPT UIADD3 URZ, URZ, URZ, URZ ;  /* 0x0000003f3f3ff290 */ /* 0x000fe4000fffe03f */
[----:B------:R-:W-:-:S05]  /*4f30*/  @P0 BRA `(.L_x_700) ;  /* 0x0000092000000947 */ /* 0x000fca0003800000 */
[----:B------:R-:W-:Y:S01]  /*4f40*/  IADD3 R61, P1, P0, R168, R175, R140 ;  /* 0x000000afa83d7210 */ /* 0x000fe2000783e08c */
[--C-:B------:R-:W-:Y:S02]  /*4f50*/  IMAD.IADD R60, R138, 0x1, R177.reuse ;  /* 0x000000018a3c7824 */ /* 0x100fe400078e02b1 */
[----:B------:R-:W-:Y:S01]  /*4f60*/  IMAD.IADD R177, R111, 0x1, R177 ;  /* 0x000000016fb17824 */ /* 0x000fe200078e02b1 */
[----:B------:R-:W-:Y:S01]  /*4f70*/  IADD3.X R54, R125, R149, R132, P1, P0 ;  /* 0x000000957d367210 */ /* 0x000fe20000fe0484 */
[----:B-1----:R-:W-:Y:S01]  /*4f80*/  IMAD.SHL.U32 R63, R60, 0x2, RZ ;  /* 0x000000023c3f7824 */ /* 0x002fe200078e00ff */
[----:B------:R-:W-:Y:S02]  /*4f90*/  LEA R60, P0, R61, c[0x0][0x1c8], 0x1 ;  /* 0x000072003d3c7a11 */ /* 0x000fe400078008ff */
[----:B------:R-:W-:Y:S02]  /*4fa0*/  SHF.L.U32 R62, R177, 0x1, RZ ;  /* 0x00000001b13e7819 */ /* 0x000fe400000006ff */
[----:B------:R-:W-:Y:S01]  /*4fb0*/  LEA.HI.X R61, R61, c[0x0][0x1cc], R54, 0x1, P0 ;  /* 0x000073003d3d7a11 */ /* 0x000fe200000f0c36 */
[----:B------:R-:W1:Y:S01]  /*4fc0*/  LDS.128 R28, [R63+0xc100] ;  /* 0x00c100003f1c7984 */ /* 0x000e620000000c00 */
[----:B------:R-:W-:Y:S07]  /*4fd0*/  ISETP.GE.AND P0, PT, R16, c[0x0][0x27c], PT ;  /* 0x00009f0010007a0c */ /* 0x000fee0003f06270 */
[----:B------:R-:W2:Y:S06]  /*4fe0*/  LDS.128 R56, [R62+0xc100] ;  /* 0x00c100003e387984 */ /* 0x000eac0000000c00 */
[----:B------:R-:W-:Y:S02]  /*4ff0*/  @!P0 SHF.R.U64 R35, R72, 0x10, R73 ;  /* 0x0000001048238819 */ /* 0x000fe40000001249 */
[--C-:B------:R-:W-:Y:S02]  /*5000*/  @!P0 SHF.R.U64 R24, R24, 0x10, R25.reuse ;  /* 0x0000001018188819 */ /* 0x100fe40000001219 */
[----:B------:R-:W-:Y:S02]  /*5010*/  @!P0 SHF.R.U32.HI R25, RZ, 0x10, R25 ;  /* 0x00000010ff198819 */ /* 0x000fe40000011619 */
[----:B------:R-:W-:Y:S02]  /*5020*/  @!P0 PRMT R37, R37, 0x5410, R24 ;  /* 0x0000541025258816 */ /* 0x000fe40000000018 */
[----:B------:R-:W-:Y:S02]  /*5030*/  @!P0 PRMT R36, R36, 0x5410, R25 ;  /* 0x0000541024248816 */ /* 0x000fe40000000019 */
[----:B------:R-:W-:Y:S01]  /*5040*/  @!P0 PRMT R84, R84, 0x5410, R35 ;  /* 0x0000541054548816 */ /* 0x000fe20000000023 */
[----:B------:R-:W-:Y:S01]  /*5050*/  @!P0 IMAD.U32 R25, R37, 0x10000, RZ ;  /* 0x0001000025198824 */ /* 0x000fe200078e00ff */
[----:B------:R-:W-:Y:S02]  /*5060*/  @!P0 SHF.R.U64 R41, R74, 0x10, R75 ;  /* 0x000000104a298819 */ /* 0x000fe4000000124b */
[C---:B------:R-:W-:Y:S01]  /*5070*/  @!P0 LOP3.LUT R40, R84.reuse, 0xffff0000, RZ, 0xc0, !PT ;  /* 0xffff000054288812 */ /* 0x040fe200078ec0ff */
[----:B------:R-:W-:Y:S01]  /*5080*/  @!P0 IMAD.U32 R35, R84, 0x10000, RZ ;  /* 0x0001000054238824 */ /* 0x000fe200078e00ff */
[--C-:B------:R-:W-:Y:S02]  /*5090*/  @!P0 SHF.R.U64 R26, R26, 0x10, R27.reuse ;  /* 0x000000101a1a8819 */ /* 0x100fe4000000121b */
[----:B------:R-:W-:Y:S02]  /*50a0*/  @!P0 SHF.R.U32.HI R27, RZ, 0x10, R27 ;  /* 0x00000010ff1b8819 */ /* 0x000fe4000001161b */
[----:B------:R-:W-:Y:S02]  /*50b0*/  @!P0 PRMT R39, R39, 0x5410, R26 ;  /* 0x0000541027278816 */ /* 0x000fe4000000001a */
[----:B------:R-:W-:Y:S02]  /*50c0*/  @!P0 PRMT R38, R38, 0x5410, R27 ;  /* 0x0000541026268816 */ /* 0x000fe4000000001b */
[----:B------:R-:W-:Y:S01]  /*50d0*/  @!P0 PRMT R70, R70, 0x5410, R41 ;  /* 0x0000541046468816 */ /* 0x000fe20000000029 */
[C---:B-1----:R-:W-:Y:S01]  /*50e0*/  @!P0 IMAD.U32 R24, R28.reuse, 0x10000, RZ ;  /* 0x000100001c188824 */ /* 0x042fe200078e00ff */
[----:B------:R-:W-:Y:S01]  /*50f0*/  @!P0 LOP3.LUT R26, R28, 0xffff0000, RZ, 0xc0, !PT ;  /* 0xffff00001c1a8812 */ /* 0x000fe200078ec0ff */
[----:B------:R-:W-:Y:S01]  /*5100*/  @!P0 IMAD.U32 R27, R29, 0x10000, RZ ;  /* 0x000100001d1b8824 */ /* 0x000fe200078e00ff */
[----:B------:R-:W-:Y:S01]  /*5110*/  @!P0 LOP3.LUT R48, R70, 0xffff0000, RZ, 0xc0, !PT ;  /* 0xffff000046308812 */ /* 0x000fe200078ec0ff */
[----:B------:R-:W-:Y:S01]  /*5120*/  @!P0 FMUL.FTZ R54, R24, R35 ;  /* 0x0000002318368220 */ /* 0x000fe20000410000 */
[----:B------:R-:W-:Y:S01]  /*5130*/  @!P0 LOP3.LUT R33, R30, 0xffff0000, RZ, 0xc0, !PT ;  /* 0xffff00001e218812 */ /* 0x000fe200078ec0ff */
[-C--:B------:R-:W-:Y:S01]  /*5140*/  @!P0 FMUL.FTZ R2, R24, R25.reuse ;  /* 0x0000001918028220 */ /* 0x080fe20000410000 */
[----:B------:R-:W-:Y:S01]  /*5150*/  @!P0 SHF.R.U32.HI R72, RZ, 0x10, R73 ;  /* 0x00000010ff488819 */ /* 0x000fe20000011649 */
[----:B------:R-:W-:Y:S01]  /*5160*/  @!P0 IMAD.U32 R24, R36, 0x10000, RZ ;  /* 0x0001000024188824 */ /* 0x000fe200078e00ff */
[----:B--2---:R-:W-:Y:S01]  /*5170*/  @!P0 SHF.L.U32 R34, R56, 0x10, RZ ;  /* 0x0000001038228819 */ /* 0x004fe200000006ff */
[----:B------:R-:W-:Y:S01]  /*5180*/  @!P0 FMUL.FTZ R63, R26, R40 ;  /* 0x000000281a3f8220 */ /* 0x000fe20000410000 */
[----:B------:R-:W-:Y:S01]  /*5190*/  @!P0 SHF.L.U32 R43, R57, 0x10, RZ ;  /* 0x00000010392b8819 */ /* 0x000fe200000006ff */
[----:B------:R-:W-:Y:S01]  /*51a0*/  @!P0 FMUL.FTZ R4, R27, R24 ;  /* 0x000000181b048220 */ /* 0x000fe20000410000 */
[----:B------:R-:W-:Y:S01]  /*51b0*/  @!P0 LOP3.LUT R42, R56, 0xffff0000, RZ, 0xc0, !PT ;  /* 0xffff0000382a8812 */ /* 0x000fe200078ec0ff */
[----:B------:R-:W-:Y:S01]  /*51c0*/  @!P0 FFMA.FTZ R54, R34, R25, -R54 ;  /* 0x0000001922368223 */ /* 0x000fe20000010836 */
[----:B------:R-:W-:Y:S01]  /*51d0*/  @!P0 LOP3.LUT R46, R57, 0xffff0000, RZ, 0xc0, !PT ;  /* 0xffff0000392e8812 */ /* 0x000fe200078ec0ff */
[----:B------:R-:W-:Y:S01]  /*51e0*/  @!P0 IMAD.U32 R45, R70, 0x10000, RZ ;  /* 0x00010000462d8824 */ /* 0x000fe200078e00ff */
[C---:B------:R-:W-:Y:S01]  /*51f0*/  @!P0 LOP3.LUT R49, R58.reuse, 0xffff0000, RZ, 0xc0, !PT ;  /* 0xffff00003a318812 */ /* 0x040fe200078ec0ff */
[----:B------:R-:W-:Y:S01]  /*5200*/  @!P0 IMAD.U32 R47, R58, 0x10000, RZ ;  /* 0x000100003a2f8824 */ /* 0x000fe200078e00ff */
[----:B------:R-:W-:Y:S01]  /*5210*/  @!P0 LOP3.LUT R53, R59, 0xffff0000, RZ, 0xc0, !PT ;  /* 0xffff00003b358812 */ /* 0x000fe200078ec0ff */
[----:B------:R-:W-:Y:S01]  /*5220*/  @!P0 IMAD.U32 R32, R31, 0x10000, RZ ;  /* 0x000100001f208824 */ /* 0x000fe200078e00ff */
[----:B------:R-:W-:Y:S01]  /*5230*/  @!P0 LOP3.LUT R25, R37, 0xffff0000, RZ, 0xc0, !PT ;  /* 0xffff000025198812 */ /* 0x000fe200078ec0ff */
[----:B------:R-:W-:Y:S01]  /*5240*/  @!P0 FMUL.FTZ R68, R33, R48 ;  /* 0x0000003021448220 */ /* 0x000fe20000410000 */
[----:B------:R-:W-:Y:S01]  /*5250*/  @!P0 PRMT R71, R71, 0x5410, R72 ;  /* 0x0000541047478816 */ /* 0x000fe20000000048 */
[----:B------:R-:W-:Y:S01]  /*5260*/  @!P0 FFMA.FTZ R2, R35, R34, R2 ;  /* 0x0000002223028223 */ /* 0x000fe20000010002 */
[----:B------:R-:W-:Y:S01]  /*5270*/  @!P0 SHF.R.U32.HI R74, RZ, 0x10, R75 ;  /* 0x00000010ff4a8819 */ /* 0x000fe2000001164b */
[-C--:B------:R-:W-:Y:S01]  /*5280*/  @!P0 FMUL.FTZ R3, R26, R25.reuse ;  /* 0x000000191a038220 */ /* 0x080fe20000410000 */
[C---:B------:R-:W-:Y:S01]  /*5290*/  @!P0 LOP3.LUT R44, R71.reuse, 0xffff0000, RZ, 0xc0, !PT ;  /* 0xffff0000472c8812 */ /* 0x040fe200078ec0ff */
[----:B------:R-:W-:Y:S01]  /*52a0*/  @!P0 IMAD.U32 R41, R71, 0x10000, RZ ;  /* 0x0001000047298824 */ /* 0x000fe200078e00ff */
[----:B------:R-:W-:Y:S01]  /*52b0*/  @!P0 LOP3.LUT R26, R29, 0xffff0000, RZ, 0xc0, !PT ;  /* 0xffff00001d1a8812 */ /* 0x000fe200078ec0ff */
[----:B------:R-:W-:Y:S01]  /*52c0*/  @!P0 FFMA.FTZ R63, R42, R25, -R63 ;  /* 0x000000192a3f8223 */ /* 0x000fe2000001083f */
[----:B------:R-:W-:Y:S01]  /*52d0*/  @!P0 LOP3.LUT R25, R36, 0xffff0000, RZ, 0xc0, !PT ;  /* 0xffff000024198812 */ /* 0x000fe200078ec0ff */
[----:B------:R-:W-:Y:S01]  /*52e0*/  @!P0 FMUL.FTZ R62, R27, R41 ;  /* 0x000000291b3e8220 */ /* 0x000fe20000410000 */
[----:B------:R-:W-:Y:S01]  /*52f0*/  @!P0 PRMT R69, R69, 0x5410, R74 ;  /* 0x0000541045458816 */ /* 0x000fe2000000004a */
[----:B------:R-:W-:Y:S01]  /*5300*/  @!P0 IMAD.U32 R27, R30, 0x10000, RZ ;  /* 0x000100001e1b8824 */ /* 0x000fe200078e00ff */
[----:B------:R-:W-:Y:S01]  /*5310*/  @!P0 F2FP.BF16.PACK_AB R54, R63, R54 ;  /* 0x000000363f36823e */ /* 0x000fe200000010ff */
[----:B------:R-:W-:Y:S01]  /*5320*/  @!P0 FFMA.FTZ R62, R43, R24, -R62 ;  /* 0x000000182b3e8223 */ /* 0x000fe2000001083e */
[----:B------:R-:W-:Y:S01]  /*5330*/  @!P0 SHF.L.U32 R24, R39, 0x10, RZ ;  /* 0x0000001027188819 */ /* 0x000fe200000006ff */
[C---:B------:R-:W-:Y:S01]  /*5340*/  @!P0 FMUL.FTZ R65, R26.reuse, R44 ;  /* 0x0000002c1a418220 */ /* 0x040fe20000410000 */
[----:B------:R-:W-:Y:S01]  /*5350*/  @!P0 MOV R56, R54 ;  /* 0x0000003600388202 */ /* 0x000fe20000000f00 */
[----:B------:R-:W-:Y:S01]  /*5360*/  @!P0 FMUL.FTZ R64, R27, R45 ;  /* 0x0000002d1b408220 */ /* 0x000fe20000410000 */
[----:B------:R-:W-:Y:S01]  /*5370*/  @!P0 LOP3.LUT R52, R69, 0xffff0000, RZ, 0xc0, !PT ;  /* 0xffff000045348812 */ /* 0x000fe200078ec0ff */
[-C--:B------:R-:W-:Y:S01]  /*5380*/  @!P0 FMUL.FTZ R6, R27, R24.reuse ;  /* 0x000000181b068220 */ /* 0x080fe20000410000 */
[----:B------:R-:W-:Y:S01]  /*5390*/  @!P0 LOP3.LUT R27, R31, 0xffff0000, RZ, 0xc0, !PT ;  /* 0xffff00001f1b8812 */ /* 0x000fe200078ec0ff */
[----:B------:R-:W-:Y:S02]  /*53a0*/  @!P0 IMAD.U32 R51, R69, 0x10000, RZ ;  /* 0x0001000045338824 */ /* 0x000fe400078e00ff */
[-C--:B------:R-:W-:Y:S01]  /*53b0*/  @!P0 FMUL.FTZ R5, R26, R25.reuse ;  /* 0x000000191a058220 */ /* 0x080fe20000410000 */
[----:B------:R-:W-:Y:S01]  /*53c0*/  @!P0 LOP3.LUT R26, R39, 0xffff0000, RZ, 0xc0, !PT ;  /* 0xffff0000271a8812 */ /* 0x000fe200078ec0ff */
[----:B------:R-:W-:Y:S01]  /*53d0*/  @!P0 FFMA.FTZ R65, R46, R25, -R65 ;  /* 0x000000192e418223 */ /* 0x000fe20000010841 */
[C---:B------:R-:W-:Y:S01]  /*53e0*/  @!P0 SHF.L.U32 R25, R38.reuse, 0x10, RZ ;  /* 0x0000001026198819 */ /* 0x040fe200000006ff */
[----:B------:R-:W-:Y:S01]  /*53f0*/  @!P0 FFMA.FTZ R64, R47, R24, -R64 ;  /* 0x000000182f408223 */ /* 0x000fe20000010840 */
[----:B------:R-:W-:Y:S01]  /*5400*/  @!P0 LOP3.LUT R24, R38, 0xffff0000, RZ, 0xc0, !PT ;  /* 0xffff000026188812 */ /* 0x000fe200078ec0ff */
[----:B------:R-:W-:Y:S01]  /*5410*/  @!P0 IMAD.U32 R50, R59, 0x10000, RZ ;  /* 0x000100003b328824 */ /* 0x000fe200078e00ff */
[----:B------:R-:W-:Y:S01]  /*5420*/  @!P0 F2FP.BF16.PACK_AB R65, R65, R62 ;  /* 0x0000003e4141823e */ /* 0x000fe200000010ff */
        /* <DEDUP_REMOVED lines=15> */
[----:B------:R-:W-:Y:S02]  /*5520*/  @!P0 FMUL.FTZ R9, R27, R24 ;  /* 0x000000181b098220 */ /* 0x000fe40000410000 */
[----:B------:R-:W-:Y:S02]  /*5530*/  @!P0 FFMA.FTZ R7, R48, R49, R7 ;  /* 0x0000003130078223 */ /* 0x000fe40000010007 */
[----:B------:R-:W-:Y:S02]  /*5540*/  @!P0 FFMA.FTZ R8, R51, R50, R8 ;  /* 0x0000003233088223 */ /* 0x000fe40000010008 */
[----:B------:R-:W-:Y:S01]  /*5550*/  @!P0 IMAD.MOV.U32 R57, RZ, RZ, R65 ;  /* 0x000000ffff398224 */ /* 0x000fe200078e0041 */
[----:B------:R-:W-:Y:S01]  /*5560*/  @!P0 F2FP.BF16.PACK_AB R62, R7, R6 ;  /* 0x00000006073e823e */ /* 0x000fe200000010ff */
[----:B------:R-:W-:Y:S01]  /*5570*/  @!P0 IMAD.MOV.U32 R58, RZ, RZ, R63 ;  /* 0x000000ffff3a8224 */ /* 0x000fe200078e003f */
[----:B------:R-:W-:Y:S01]  /*5580*/  @!P0 F2FP.BF16.PACK_AB R63, R5, R4 ;  /* 0x00000004053f823e */ /* 0x000fe200000010ff */
        /* <DEDUP_REMOVED lines=16> */
.L_x_696:
        /* <DEDUP_REMOVED lines=29> */
.L_x_700:
[----:B------:R-:W-:Y:S05]  /*5860*/  BSYNC B1 ;  /* 0x0000000000017941 */ /* 0x000fea0003800000 */
.L_x_695:
[C---:B------:R-:W-:Y:S01]  /*5870*/  ISETP.GT.AND P0, PT, R18.reuse, R11, PT ;  /* 0x0000000b1200720c */ /* 0x040fe20003f04270 */
[----:B------:R-:W-:Y:S01]  /*5880*/  @!UPT UIADD3 URZ, URZ, URZ, URZ ;  /* 0x0000003f3f3ff290 */ /* 0x000fe2000fffe03f */
[----:B------:R-:W-:Y:S11]  /*5890*/  BSSY B0, `(.L_x_717) ;  /* 0x0000042000007945 */ /* 0x000ff60003800000 */
[----:B-12---:R-:W-:Y:S01]  /*58a0*/  @P0 IADD3 R5, R18, -0x1, RZ ;  /* 0xffffffff12050810 */ /* 0x006fe20007ffe0ff */
[----:B------:R-:W-:Y:S02]  /*58b0*/  @P0 IMAD.MOV.U32 R6, RZ, RZ, R150 ;  /* 0x000000ffff060224 */ /* 0x000fe400078e0096 */
[----:B------:R-:W-:Y:S01]  /*58c0*/  @P0 IMAD.MOV.U32 R7, RZ, RZ, R155 ;  /* 0x000000ffff070224 */ /* 0x000fe200078e009b */
[----:B------:R-:W-:Y:S01]  /*58d0*/  @P0 SHF.R.S32.HI R4, RZ, 0x1f, R5 ;  /* 0x0000001fff040819 */ /* 0x000fe20000011405 */
[----:B------:R-:W-:Y:S02]  /*58e0*/  @P0 IMAD R3, R98, R5, RZ ;  /* 0x0000000562030224 */ /* 0x000fe400078e02ff */
[-C--:B------:R-:W-:Y:S04]  /*58f0*/  @P0 IMAD.WIDE.U32 R6, R5, R100.reuse, R6 ;  /* 0x0000006405060225 */ /* 0x080fe800078e0006 */
[----:B------:R-:W-:Y:S01]  /*5900*/  @P0 IMAD R3, R4, R100, R3 ;  /* 0x0000006404030224 */ /* 0x000fe200078e0203 */
[----:B------:R-:W-:Y:S01]  /*5910*/  @P0 LEA R8, P1, R6, c[0x0][0x250], 0x1 ;  /* 0x0000940006080a11 */ /* 0x000fe200078208ff */
[----:B------:R-:W-:Y:S02]  /*5920*/  @P0 IMAD R2, R67, 0x3000, R10 ;  /* 0x0000300043020824 */ /* 0x000fe400078e020a */
[----:B------:R-:W-:Y:S02]  /*5930*/  @P0 IMAD.IADD R3, R7, 0x1, R3 ;  /* 0x0000000107030824 */ /* 0x000fe400078e0203 */
[----:B------:R-:W-:Y:S03]  /*5940*/  @P0 IMAD.SHL.U32 R4, R2, 0x2, RZ ;  /* 0x0000000202040824 */ /* 0x000fe600078e00ff */
[----:B------:R-:W-:Y:S02]  /*5950*/  @P0 LEA.HI.X R9, R6, c[0x0][0x254], R3, 0x1, P1 ;  /* 0x0000950006090a11 */ /* 0x000fe400008f0c03 */
[----:B------:R-:W-:Y:S02]  /*5960*/  @P0 LEA R6, P1, R107, R8, 0x1 ;  /* 0x000000086b060211 */ /* 0x000fe400078208ff */
[----:B------:R-:W-:Y:S01]  /*5970*/  IADD3 R3, R67, 0x1, RZ ;  /* 0x0000000143037810 */ /* 0x000fe20007ffe0ff */
        /* <DEDUP_REMOVED lines=9> */
[----:B------:R1:W-:Y:S01]  /*5a10*/  @P0 LDGSTS.E.BYPASS.LTC128B.128 [R4+0x5100], [R6.64+0x100], !P3 ;  /* 0x0510010006040fae */ /* 0x0003e2000d901d46 */
[----:B------:R-:W-:Y:S03]  /*5a20*/  ISETP.GE.AND P0, PT, R67, 0x1, PT ;  /* 0x000000014300780c */ /* 0x000fe60003f06270 */
[----:B------:R-:W0:Y:S01]  /*5a30*/  LDGDEPBAR ;  /* 0x00000000000079af */ /* 0x000e220000000000 */
[----:B------:R-:W-:Y:S02]  /*5a40*/  SEL R67, R3, RZ, !P0 ;  /* 0x000000ff03437207 */ /* 0x000fe40004000000 */
[----:B------:R-:W-:Y:S01]  /*5a50*/  ISETP.GE.AND P0, PT, R115, R146, PT ;  /* 0x000000927300720c */ /* 0x000fe20003f06270 */
[----:B------:R-:W-:Y:S04]  /*5a60*/  DEPBAR.LE SB0, 0x2 ;  /* 0x000080800000791a */ /* 0x000fe80000000000 */
[----:B------:R-:W-:Y:S08]  /*5a70*/  BAR.SYNC.DEFER_BLOCKING 0x0 ;  /* 0x0000000000007b1d */ /* 0x000ff00000010000 */
[----:B------:R-:W-:-:S05]  /*5a80*/  @P0 BRA `(.L_x_718) ;  /* 0x0000022000000947 */ /* 0x000fca0003800000 */
[C---:B-1----:R-:W-:Y:S01]  /*5a90*/  LEA R4, P0, R18.reuse, R170, 0x6 ;  /* 0x000000aa12047211 */ /* 0x042fe200078030ff */
[----:B------:R-:W-:Y:S02]  /*5aa0*/  IMAD.MOV.U32 R28, RZ, RZ, R166 ;  /* 0x000000ffff1c7224 */ /* 0x000fe400078e00a6 */
[----:B------:R-:W-:Y:S01]  /*5ab0*/  IMAD.MOV.U32 R29, RZ, RZ, R123 ;  /* 0x000000ffff1d7224 */ /* 0x000fe200078e007b */
[----:B------:R-:W-:Y:S03]  /*5ac0*/  LEA.HI.X.SX32 R5, R18, R171, 0x6, P0 ;  /* 0x000000ab12057211 */ /* 0x000fe600000f36ff */
[----:B------:R-:W-:Y:S04]  /*5ad0*/  IMAD.WIDE.U32 R28, R4, c[0x0][0x208], R28 ;  /* 0x00008200041c7a25 */ /* 0x000fe800078e001c */
[----:B------:R-:W-:Y:S01]  /*5ae0*/  IMAD R2, R5, c[0x0][0x208], RZ ;  /* 0x0000820005027a24 */ /* 0x000fe200078e02ff */
[----:B------:R-:W-:Y:S03]  /*5af0*/  LEA R8, P0, R28, c[0x0][0x1f8], 0x1 ;  /* 0x00007e001c087a11 */ /* 0x000fe600078008ff */
[----:B------:R-:W-:Y:S04]  /*5b00*/  IMAD R2, R4, c[0x0][0x20c], R2 ;  /* 0x0000830004027a24 */ /* 0x000fe800078e0202 */
[----:B------:R-:W-:Y:S05]  /*5b10*/  IMAD.IADD R2, R29, 0x1, R2 ;  /* 0x000000011d027824 */ /* 0x000fea00078e0202 */
[----:B------:R-:W-:Y:S02]  /*5b20*/  LEA.HI.X R9, R28, c[0x0][0x1fc], R2, 0x1, P0 ;  /* 0x00007f001c097a11 */ /* 0x000fe400000f0c02 */
[----:B------:R-:W-:Y:S11]  /*5b30*/  ISETP.GE.AND P0, PT, R22, c[0x0][0x1d4], PT ;  /* 0x0000750016007a0c */ /* 0x000ff60003f06270 */
[----:B------:R-:W-:Y:S02]  /*5b40*/  @!UPT UIADD3 URZ, URZ, URZ, URZ ;  /* 0x0000003f3f3ff290 */ /* 0x000fe4000fffe03f */
[----:B-----5:R-:W1:Y:S04]  /*5b50*/  @!P0 LDS.128 R24, [R148] ;  /* 0x0000000094188984 */ /* 0x020e680000000c00 */
        /* <DEDUP_REMOVED lines=21> */
.L_x_718:
[----:B-1----:R-:W-:Y:S05]  /*5cb0*/  BSYNC B0 ;  /* 0x0000000000007941 */ /* 0x002fea0003800000 */
.L_x_717:
[----:B------:R-:W-:Y:S04]  /*5cc0*/  IADD3 R2, R18, -0x2, RZ ;  /* 0xfffffffe12027810 */ /* 0x000fe80007ffe0ff */
[C---:B------:R-:W-:Y:S11]  /*5cd0*/  ISETP.GE.AND P0, PT, R2.reuse, R11, PT ;  /* 0x0000000b0200720c */ /* 0x040ff60003f06270 */
[----:B------:R-:W-:Y:S02]  /*5ce0*/  @!UPT UIADD3 URZ, URZ, URZ, URZ ;  /* 0x0000003f3f3ff290 */ /* 0x000fe4000fffe03f */
[----:B------:R-:W-:Y:S01]  /*5cf0*/  @P0 SHF.R.S32.HI R5, RZ, 0x1f, R2 ;  /* 0x0000001fff050819 */ /* 0x000fe20000011402 */
[----:B------:R-:W-:Y:S02]  /*5d00*/  @P0 IMAD R4, R101, R2, RZ ;  /* 0x0000000265040224 */ /* 0x000fe400078e02ff */
[----:B------:R-:W-:Y:S02]  /*5d10*/  @P0 IMAD.MOV.U32 R6, RZ, RZ, R152 ;  /* 0x000000ffff060224 */ /* 0x000fe400078e0098 */
[----:B------:R-:W-:Y:S02]  /*5d20*/  @P0 IMAD.MOV.U32 R7, RZ, RZ, R157 ;  /* 0x000000ffff070224 */ /* 0x000fe400078e009d */
[-C--:B------:R-:W-:Y:S02]  /*5d30*/  @P0 IMAD R4, R5, R103.reuse, R4 ;  /* 0x0000006705040224 */ /* 0x080fe400078e0204 */
[----:B------:R-:W-:Y:S04]  /*5d40*/  @P0 IMAD.WIDE.U32 R6, R2, R103, R6 ;  /* 0x0000006702060225 */ /* 0x000fe800078e0006 */
[----:B------:R-:W-:Y:S01]  /*5d50*/  @P0 IMAD.IADD R4, R7, 0x1, R4 ;  /* 0x0000000107040824 */ /* 0x000fe200078e0204 */
[C---:B------:R-:W-:Y:S01]  /*5d60*/  @P0 LEA R8, P1, R6.reuse, c[0x0][0x220], 0x1 ;  /* 0x0000880006080a11 */ /* 0x040fe200078208ff */
[----:B------:R-:W-:Y:S03]  /*5d70*/  @P0 IMAD R3, R67, 0x3000, R10 ;  /* 0x0000300043030824 */ /* 0x000fe600078e020a */
[----:B------:R-:W-:Y:S01]  /*5d80*/  @P0 LEA.HI.X R9, R6, c[0x0][0x224], R4, 0x1, P1 ;  /* 0x0000890006090a11 */ /* 0x000fe200008f0c04 */
[----:B------:R-:W-:Y:S01]  /*5d90*/  @P0 IMAD.SHL.U32 R5, R3, 0x2, RZ ;  /* 0x0000000203050824 */ /* 0x000fe200078e00ff */
[----:B------:R-:W-:Y:S02]  /*5da0*/  @P0 LEA R6, P1, R105, R8, 0x1 ;  /* 0x0000000869060211 */ /* 0x000fe400078208ff */
[----:B------:R-:W-:Y:S02]  /*5db0*/  IADD3 R4, R55, 0x1, RZ ;  /* 0x0000000137047810 */ /* 0x000fe40007ffe0ff */
        /* <DEDUP_REMOVED lines=13> */
[C---:B------:R-:W-:Y:S02]  /*5e90*/  ISETP.GT.AND P0, PT, R18.reuse, R11, PT ;  /* 0x0000000b1200720c */ /* 0x040fe40003f04270 */
[----:B------:R-:W-:Y:S11]  /*5ea0*/  IADD3 R18, R18, -0x1, RZ ;  /* 0xffffffff12127810 */ /* 0x000ff60007ffe0ff */
[----:B------:R-:W-:-:S05]  /*5eb0*/  @P0 BRA `(.L_x_719) ;  /* 0xffffbe1000000947 */ /* 0x000fca000383ffff */
[----:B------:R-:W-:Y:S06]  /*5ec0*/  BAR.SYNC.DEFER_BLOCKING 0x0 ;  /* 0x0000000000007b1d */ /* 0x000fec0000010000 */
.L_x_694:
[----:B-1----:R-:W-:Y:S01]  /*5ed0*/  ISETP.GE.AND P0, PT, R89, 0x1, PT ;  /* 0x000000015900780c */ /* 0x002fe20003f06270 */
[----:B------:R-:W-:Y:S01]  /*5ee0*/  IMAD.IADD R2, R95, 0x1, R96 ;  /* 0x000000015f027824 */ /* 0x000fe200078e0260 */
[----:B------:R-:W-:Y:S01]  /*5ef0*/  PLOP3.LUT P2, PT, PT, PT, PT, 0x80, 0x0 ;  /* 0x000000000000781c */ /* 0x000fe20003f4f070 */
[----:B------:R-:W-:Y:S01]  /*5f00*/  CS2R R98, SRZ ;  /* 0x0000000000627805 */ /* 0x000fe2000001ff00 */
[----:B------:R-:W-:Y:S01]  /*5f10*/  CS2R R10, SRZ ;  /* 0x00000000000a7805 */ /* 0x000fe2000001ff00 */
[----:B------:R-:W-:Y:S01]  /*5f20*/  MOV R96, RZ ;  /* 0x000000ff00607202 */ /* 0x000fe20000000f00 */
[----:B------:R-:W-:Y:S01]  /*5f30*/  IMAD.MOV.U32 R95, RZ, RZ, RZ ;  /* 0x000000ffff5f7224 */ /* 0x000fe200078e00ff */
[----:B------:R-:W-:Y:S01]  /*5f40*/  CS2R R8, SRZ ;  /* 0x0000000000087805 */ /* 0x000fe2000001ff00 */
[----:B------:R-:W-:Y:S01]  /*5f50*/  CS2R R6, SRZ ;  /* 0x0000000000067805 */ /* 0x000fe2000001ff00 */
[----:B------:R-:W-:Y:S01]  /*5f60*/  MOV R13, RZ ;  /* 0x000000ff000d7202 */ /* 0x000fe20000000f00 */
[----:B------:R-:W-:Y:S01]  /*5f70*/  IMAD.MOV.U32 R4, RZ, RZ, RZ ;  /* 0x000000ffff047224 */ /* 0x000fe200078e00ff */
[----:B------:R-:W-:Y:S01]  /*5f80*/  MOV R88, RZ ;  /* 0x000000ff00587202 */ /* 0x000fe20000000f00 */
        /* <DEDUP_REMOVED lines=50> */
[----:B------:R-:W-:Y:S01]  /*62b0*/  IMAD.WIDE.U32 R20, R97, c[0x0][0x178], RZ ;  /* 0x00005e0061147a25 */ /* 0x000fe200078e00ff */
[----:B------:R-:W-:Y:S01]  /*62c0*/  SHF.R.S32.HI R0, RZ, 0x1f, R97 ;  /* 0x0000001fff007819 */ /* 0x000fe20000011461 */
[----:B------:R-:W-:Y:S01]  /*62d0*/  BSSY B0, `(.L_x_721) ;  /* 0x000009f000007945 */ /* 0x000fe20003800000 */
[-C--:B------:R-:W-:Y:S01]  /*62e0*/  LEA.HI R5, R9, R90.reuse, RZ, 0x3 ;  /* 0x0000005a09057211 */ /* 0x080fe200078f18ff */
[----:B------:R-:W-:Y:S01]  /*62f0*/  IMAD R42, R93, c[0x0][0x2c4], RZ ;  /* 0x0000b1005d2a7a24 */ /* 0x000fe200078e02ff */
[----:B------:R-:W-:Y:S01]  /*6300*/  LEA.HI R13, R9, R90, RZ, 0x4 ;  /* 0x0000005a090d7211 */ /* 0x000fe200078f20ff */
[----:B------:R-:W-:Y:S01]  /*6310*/  IMAD R0, R0, c[0x0][0x178], RZ ;  /* 0x00005e0000007a24 */ /* 0x000fe200078e02ff */
[----:B------:R-:W-:Y:S02]  /*6320*/  SHF.R.S32.HI R6, RZ, 0x3, R5 ;  /* 0x00000003ff067819 */ /* 0x000fe40000011405 */
[----:B------:R-:W-:Y:S01]  /*6330*/  LOP3.LUT R15, R5, 0xfffffff8, RZ, 0xc0, !PT ;  /* 0xfffffff8050f7812 */ /* 0x000fe200078ec0ff */
[----:B------:R-:W-:Y:S01]  /*6340*/  IMAD R7, R97, c[0x0][0x17c], R0 ;  /* 0x00005f0061077a24 */ /* 0x000fe200078e0200 */
[----:B------:R-:W-:Y:S01]  /*6350*/  SHF.R.S32.HI R8, RZ, 0x4, R13 ;  /* 0x00000004ff087819 */ /* 0x000fe2000001140d */
[----:B------:R-:W-:Y:S01]  /*6360*/  IMAD.SHL.U32 R201, R6, 0x40, RZ ;  /* 0x0000004006c97824 */ /* 0x000fe200078e00ff */
[----:B------:R-:W-:Y:S01]  /*6370*/  ISETP.NE.U32.AND P3, PT, RZ, c[0x0][0x348], PT ;  /* 0x0000d200ff007a0c */ /* 0x000fe20003f65070 */
[----:B------:R-:W-:Y:S01]  /*6380*/  IMAD.IADD R15, R90, 0x1, -R15 ;  /* 0x000000015a0f7824 */ /* 0x000fe200078e0a0f */
[----:B------:R-:W-:Y:S01]  /*6390*/  LEA.HI R3, R13, R8, RZ, 0x1 ;  /* 0x000000080d037211 */ /* 0x000fe200078f08ff */
[----:B------:R-:W-:Y:S01]  /*63a0*/  IMAD.MOV.U32 R0, RZ, RZ, 0x1 ;  /* 0x00000001ff007424 */ /* 0x000fe200078e00ff */
[----:B------:R-:W-:Y:S01]  /*63b0*/  LOP3.LUT R201, R201, 0x1c0, RZ, 0xc0, !PT ;  /* 0x000001c0c9c97812 */ /* 0x000fe200078ec0ff */
[----:B------:R-:W-:Y:S01]  /*63c0*/  IMAD.SHL.U32 R16, R15, 0x8, RZ ;  /* 0x000000080f107824 */ /* 0x000fe200078e00ff */
[----:B------:R-:W-:Y:S01]  /*63d0*/  LOP3.LUT R3, R3, 0xfffffffe, RZ, 0xc0, !PT ;  /* 0xfffffffe03037812 */ /* 0x000fe200078ec0ff */
[----:B------:R-:W-:Y:S01]  /*63e0*/  IMAD.IADD R21, R21, 0x1, R7 ;  /* 0x0000000115157824 */ /* 0x000fe200078e0207 */
[----:B------:R-:W-:-:S02]  /*63f0*/  ISETP.NE.AND P4, PT, R0, c[0x0][0x2c4], PT ;  /* 0x0000b10000007a0c */ /* 0x000fc40003f85270 */
[----:B------:R-:W-:Y:S01]  /*6400*/  LOP3.LUT R0, R201, 0x38, R16, 0xf8, !PT ;  /* 0x00000038c9007812 */ /* 0x000fe200078ef810 */
[----:B------:R-:W-:Y:S01]  /*6410*/  IMAD.IADD R3, R8, 0x1, -R3 ;  /* 0x0000000108037824 */ /* 0x000fe200078e0a03 */
[----:B------:R-:W-:Y:S01]  /*6420*/  SHF.R.U32.HI R201, RZ, 0x3, R201 ;  /* 0x00000003ffc97819 */ /* 0x000fe200000116c9 */
[----:B------:R-:W-:Y:S01]  /*6430*/  IMAD.SHL.U32 R8, R15, 0x40, RZ ;  /* 0x000000400f087824 */ /* 0x000fe200078e00ff */
[----:B------:R-:W-:Y:S01]  /*6440*/  IADD3 R7, R16, 0x80, RZ ;  /* 0x0000008010077810 */ /* 0x000fe20007ffe0ff */
[----:B------:R-:W-:Y:S01]  /*6450*/  IMAD.WIDE.U32 R20, R195, c[0x0][0x1b8], R20 ;  /* 0x00006e00c3147a25 */ /* 0x000fe200078e0014 */
[----:B------:R-:W-:Y:S02]  /*6460*/  LOP3.LUT R201, R0, R201, RZ, 0x3c, !PT ;  /* 0x000000c900c97212 */ /* 0x000fe400078e3cff */
[C---:B------:R-:W-:Y:S01]  /*6470*/  ISETP.GE.AND P2, PT, R7.reuse, c[0x0][0x1d4], PT ;  /* 0x0000750007007a0c */ /* 0x040fe20003f46270 */
[----:B------:R-:W-:Y:S01]  /*6480*/  IMAD R0, R94, c[0x0][0x1b8], RZ ;  /* 0x00006e005e007a24 */ /* 0x000fe200078e02ff */
[----:B------:R-:W-:-:S02]  /*6490*/  ISETP.GE.AND P1, PT, R7, c[0x0][0x198], PT ;  /* 0x0000660007007a0c */ /* 0x000fc40003f26270 */
[----:B-1----:R-:W-:Y:S01]  /*64a0*/  SHF.R.S32.HI R11, RZ, 0x1f, R192 ;  /* 0x0000001fff0b7819 */ /* 0x002fe200000114c0 */
[----:B------:R-:W-:Y:S01]  /*64b0*/  IMAD R7, R195, c[0x0][0x1bc], R0 ;  /* 0x00006f00c3077a24 */ /* 0x000fe200078e0200 */
[----:B------:R-:W-:Y:S01]  /*64c0*/  ISETP.NE.AND.EX P3, PT, RZ, c[0x0][0x34c], PT, P3 ;  /* 0x0000d300ff007a0c */ /* 0x000fe20003f65330 */
[----:B------:R-:W-:Y:S01]  /*64d0*/  IMAD R0, R15, 0x20, R6 ;  /* 0x000000200f007824 */ /* 0x000fe200078e0206 */
[----:B------:R-:W-:Y:S01]  /*64e0*/  LOP3.LUT R8, R8, 0x1c0, RZ, 0xc0, !PT ;  /* 0x000001c008087812 */ /* 0x000fe200078ec0ff */
[----:B------:R-:W-:Y:S01]  /*64f0*/  IMAD.IADD R21, R21, 0x1, R7 ;  /* 0x0000000115157824 */ /* 0x000fe200078e0207 */
[----:B------:R-:W-:Y:S01]  /*6500*/  SEL R19, R11, RZ, !P3 ;  /* 0x000000ff0b137207 */ /* 0x000fe20005800000 */
[----:B------:R-:W-:Y:S01]  /*6510*/  IMAD R17, R91, 0x80, R0 ;  /* 0x000000805b117824 */ /* 0x000fe200078e0200 */
[----:B------:R-:W-:Y:S02]  /*6520*/  LOP3.LUT R5, R8, 0x8, R5, 0xf8, !PT ;  /* 0x0000000808057812 */ /* 0x000fe400078ef805 */
[----:B------:R-:W-:Y:S01]  /*6530*/  LOP3.LUT R194, R194, 0xfffffffe, RZ, 0xc0, !PT ;  /* 0xfffffffec2c27812 */ /* 0x000fe200078ec0ff */
[----:B------:R-:W-:Y:S01]  /*6540*/  @P4 IMAD.HI.U32 R0, R17, c[0x0][0x2c8], RZ ;  /* 0x0000b20011004a27 */ /* 0x000fe200078e00ff */
[----:B------:R-:W-:-:S02]  /*6550*/  SEL R14, R192, RZ, !P3 ;  /* 0x000000ffc00e7207 */ /* 0x000fc40005800000 */
[----:B------:R-:W-:Y:S01]  /*6560*/  SHF.R.U32.HI R8, RZ, 0x3, R8 ;  /* 0x00000003ff087819 */ /* 0x000fe20000011608 */
[----:B------:R-:W-:Y:S01]  /*6570*/  IMAD.MOV.U32 R24, RZ, RZ, R17 ;  /* 0x000000ffff187224 */ /* 0x000fe200078e0011 */
[----:B------:R-:W-:Y:S01]  /*6580*/  @P4 SHF.R.U32.HI R24, RZ, c[0x0][0x2cc], R0 ;  /* 0x0000b300ff184a19 */ /* 0x000fe20000011600 */
[----:B------:R-:W-:Y:S01]  /*6590*/  IMAD R19, R19, c[0x0][0x1c0], RZ ;  /* 0x0000700013137a24 */ /* 0x000fe200078e02ff */
[----:B------:R-:W-:Y:S02]  /*65a0*/  LOP3.LUT R13, R13, 0xfffffff0, RZ, 0xc0, !PT ;  /* 0xfffffff00d0d7812 */ /* 0x000fe400078ec0ff */
[----:B------:R-:W-:Y:S01]  /*65b0*/  @P2 LOP3.LUT R194, R194, 0x1, RZ, 0xfc, !PT ;  /* 0x00000001c2c22812 */ /* 0x000fe200078efcff */
[----:B------:R-:W-:Y:S01]  /*65c0*/  IMAD R19, R14, c[0x0][0x1c4], R19 ;  /* 0x000071000e137a24 */ /* 0x000fe200078e0213 */
[----:B------:R-:W-:Y:S01]  /*65d0*/  P2R R10, PR, RZ, 0x2 ;  /* 0x00000002ff0a7803 */ /* 0x000fe20000000000 */
[----:B------:R-:W-:Y:S01]  /*65e0*/  IMAD.IADD R0, R90, 0x1, -R13 ;  /* 0x000000015a007824 */ /* 0x000fe200078e0a0d */
[----:B------:R-:W-:-:S02]  /*65f0*/  LOP3.LUT R8, R5, R8, RZ, 0x3c, !PT ;  /* 0x0000000805087212 */ /* 0x000fc400078e3cff */
[C---:B------:R-:W-:Y:S02]  /*6600*/  LOP3.LUT P2, RZ, R15.reuse, 0x4, RZ, 0xc0, !PT ;  /* 0x000000040fff7812 */ /* 0x040fe4000784c0ff */
[----:B------:R-:W-:Y:S01]  /*6610*/  LOP3.LUT P1, RZ, R15, 0x2, RZ, 0xc0, !PT ;  /* 0x000000020fff7812 */ /* 0x000fe2000782c0ff */
[----:B------:R-:W-:Y:S01]  /*6620*/  IMAD.WIDE.U32 R14, R14, c[0x0][0x1c0], R20 ;  /* 0x000070000e0e7a25 */ /* 0x000fe200078e0014 */
[----:B------:R-:W-:Y:S02]  /*6630*/  SHF.R.S32.HI R5, RZ, 0x1f, R24 ;  /* 0x0000001fff057819 */ /* 0x000fe40000011418 */
[----:B------:R-:W-:Y:S01]  /*6640*/  SHF.R.S32.HI R7, RZ, 0x1f, R2 ;  /* 0x0000001fff077819 */ /* 0x000fe20000011402 */
[----:B------:R-:W-:Y:S01]  /*6650*/  IMAD.IADD R15, R15, 0x1, R19 ;  /* 0x000000010f0f7824 */ /* 0x000fe200078e0213 */
[----:B------:R-:W-:Y:S01]  /*6660*/  IADD3 R21, P3, R6, R2, RZ ;  /* 0x0000000206157210 */ /* 0x000fe20007f7e0ff */
[----:B------:R-:W-:Y:S01]  /*6670*/  IMAD R5, R5, c[0x0][0x1b0], RZ ;  /* 0x00006c0005057a24 */ /* 0x000fe200078e02ff */
[----:B------:R-:W-:-:S02]  /*6680*/  IADD3 R18, -R24, RZ, RZ ;  /* 0x000000ff18127210 */ /* 0x000fc40007ffe1ff */
[----:B------:R-:W-:Y:S01]  /*6690*/  LEA.HI.X.SX32 R2, R6, R7, 0x1, P3 ;  /* 0x0000000706027211 */ /* 0x000fe200018f0eff */
[C---:B------:R-:W-:Y:S01]  /*66a0*/  IMAD R13, R24.reuse, c[0x0][0x1b4], R5 ;  /* 0x00006d00180d7a24 */ /* 0x040fe200078e0205 */
[----:B------:R-:W-:Y:S01]  /*66b0*/  SHF.R.S32.HI R7, RZ, 0x1f, R0 ;  /* 0x0000001fff077819 */ /* 0x000fe20000011400 */
[----:B------:R-:W-:Y:S01]  /*66c0*/  IMAD.WIDE.U32 R24, R24, c[0x0][0x1b0], R14 ;  /* 0x00006c0018187a25 */ /* 0x000fe200078e000e */
[----:B------:R-:W-:Y:S02]  /*66d0*/  LEA.HI R93, R9, R90, RZ, 0x5 ;  /* 0x0000005a095d7211 */ /* 0x000fe400078f28ff */
[----:B------:R-:W-:Y:S01]  /*66e0*/  ISETP.GE.AND P6, PT, R16, c[0x0][0x1d4], PT ;  /* 0x0000750010007a0c */ /* 0x000fe20003fc6270 */
[C---:B------:R-:W-:Y:S02]  /*66f0*/  IMAD R14, R2.reuse, c[0x0][0x1e0], RZ ;  /* 0x00007800020e7a24 */ /* 0x040fe400078e02ff */
[----:B------:R-:W-:Y:S01]  /*6700*/  IMAD R12, R2, c[0x0][0x208], RZ ;  /* 0x00008200020c7a24 */ /* 0x000fe200078e02ff */
[----:B------:R-:W-:Y:S01]  /*6710*/  LEA.HI R2, R7, R0, RZ, 0x3 ;  /* 0x0000000007027211 */ /* 0x000fe200078f18ff */
[----:B------:R-:W-:Y:S01]  /*6720*/  IMAD R18, R18, c[0x0][0x2c4], R17 ;  /* 0x0000b10012127a24 */ /* 0x000fe200078e0211 */
[----:B------:R-:W-:Y:S01]  /*6730*/  SHF.R.S32.HI R17, RZ, 0x1f, R16 ;  /* 0x0000001fff117819 */ /* 0x000fe20000011410 */
[C---:B------:R-:W-:Y:S01]  /*6740*/  IMAD R14, R21.reuse, c[0x0][0x1e4], R14 ;  /* 0x00007900150e7a24 */ /* 0x040fe200078e020e */
[C---:B------:R-:W-:Y:S01]  /*6750*/  LOP3.LUT R7, R2.reuse, 0xfffffff8, RZ, 0xc0, !PT ;  /* 0xfffffff802077812 */ /* 0x040fe200078ec0ff */
[C---:B------:R-:W-:Y:S01]  /*6760*/  IMAD R12, R21.reuse, c[0x0][0x20c], R12 ;  /* 0x00008300150c7a24 */ /* 0x040fe200078e020c */
[----:B------:R-:W-:Y:S01]  /*6770*/  SHF.R.S32.HI R5, RZ, 0x1f, R18 ;  /* 0x0000001fff057819 */ /* 0x000fe20000011412 */
[----:B------:R-:W-:Y:S01]  /*6780*/  IMAD.WIDE.U32 R22, R21, c[0x0][0x1e0], R16 ;  /* 0x0000780015167a25 */ /* 0x000fe200078e0010 */
[----:B------:R-:W-:-:S03]  /*6790*/  SHF.L.U32 R2, R2, 0x6, RZ ;  /* 0x0000000602027819 */ /* 0x000fc600000006ff */
[----:B------:R-:W-:-:S04]  /*67a0*/  IMAD.WIDE.U32 R20, R21, c[0x0][0x208], R16 ;  /* 0x0000820015147a25 */ /* 0x000fc800078e0010 */
[----:B------:R-:W-:Y:S01]  /*67b0*/  IMAD.IADD R7, R0, 0x1, -R7 ;  /* 0x0000000100077824 */ /* 0x000fe200078e0a07 */
[----:B------:R-:W-:Y:S01]  /*67c0*/  LEA.HI R0, R9, R90, RZ, 0x6 ;  /* 0x0000005a09007211 */ /* 0x000fe200078f30ff */
[----:B------:R-:W-:Y:S02]  /*67d0*/  IMAD.IADD R25, R25, 0x1, R13 ;  /* 0x0000000119197824 */ /* 0x000fe400078e020d */
[----:B------:R-:W-:Y:S01]  /*67e0*/  IMAD.IADD R21, R21, 0x1, R12 ;  /* 0x0000000115157824 */ /* 0x000fe200078e020c */
[----:B------:R-:W-:Y:S01]  /*67f0*/  LOP3.LUT P4, RZ, R7, 0x4, RZ, 0xc0, !PT ;  /* 0x0000000407ff7812 */ /* 0x000fe2000788c0ff */
[----:B------:R-:W-:Y:S02]  /*6800*/  IMAD.IADD R23, R23, 0x1, R14 ;  /* 0x0000000117177824 */ /* 0x000fe400078e020e */
[----:B------:R-:W-:Y:S02]  /*6810*/  IMAD.SHL.U32 R14, R7, 0x40, RZ ;  /* 0x00000040070e7824 */ /* 0x000fe400078e00ff */
[----:B------:R-:W-:-:S02]  /*6820*/  IMAD R5, R5, c[0x0][0x1a8], RZ ;  /* 0x00006a0005057a24 */ /* 0x000fc400078e02ff */
[----:B------:R-:W-:Y:S01]  /*6830*/  IMAD.SHL.U32 R0, R0, 0x8, RZ ;  /* 0x0000000800007824 */ /* 0x000fe200078e00ff */
[----:B------:R-:W-:Y:S01]  /*6840*/  LOP3.LUT R14, R14, 0x1c0, RZ, 0xc0, !PT ;  /* 0x000001c00e0e7812 */ /* 0x000fe200078ec0ff */
[C---:B------:R-:W-:Y:S02]  /*6850*/  IMAD R5, R18.reuse, c[0x0][0x1ac], R5 ;  /* 0x00006b0012057a24 */ /* 0x040fe400078e0205 */
[----:B------:R-:W-:Y:S01]  /*6860*/  IMAD.WIDE.U32 R18, R18, c[0x0][0x1a8], R24 ;  /* 0x00006a0012127a25 */ /* 0x000fe200078e0018 */
[----:B------:R-:W-:-:S03]  /*6870*/  LOP3.LUT R201, R201, 0xfffffe00, R0, 0xf8, !PT ;  /* 0xfffffe00c9c97812 */ /* 0x000fc600078ef800 */
[----:B------:R-:W-:Y:S01]  /*6880*/  IMAD.IADD R15, R19, 0x1, R5 ;  /* 0x00000001130f7824 */ /* 0x000fe200078e0205 */
[----:B------:R-:W-:Y:S01]  /*6890*/  LEA R5, P3, R18, c[0x0][0x160], 0x1 ;  /* 0x0000580012057a11 */ /* 0x000fe200078608ff */
[----:B------:R-:W-:-:S03]  /*68a0*/  IMAD.WIDE.U32 R204, R195, c[0x0][0x1e8], R22 ;  /* 0x00007a00c3cc7a25 */ /* 0x000fc600078e0016 */
[----:B------:R-:W-:Y:S01]  /*68b0*/  LEA.HI.X R0, R18, c[0x0][0x164], R15, 0x1, P3 ;  /* 0x0000590012007a11 */ /* 0x000fe200018f0c0f */
[----:B------:R-:W-:Y:S01]  /*68c0*/  IMAD R15, R91, 0x80, R6 ;  /* 0x000000805b0f7824 */ /* 0x000fe200078e0206 */
[----:B------:R-:W-:Y:S01]  /*68d0*/  ISETP.NE.U32.AND P3, PT, RZ, c[0x0][0x350], PT ;  /* 0x0000d400ff007a0c */ /* 0x000fe20003f65070 */
[----:B------:R-:W-:Y:S01]  /*68e0*/  IMAD.WIDE.U32 R20, R195, c[0x0][0x210], R20 ;  /* 0x00008400c3147a25 */ /* 0x000fe200078e0014 */
[----:B------:R1:W3:Y:S02]  /*68f0*/  SHFL.IDX PT, R18, R5, RZ, 0x181f ;  /* 0x00181fff05127589 */ /* 0x0002e400000e0000 */
[----:B------:R-:W-:Y:S02]  /*6900*/  ISETP.NE.AND.EX P3, PT, RZ, c[0x0][0x354], PT, P3 ;  /* 0x0000d500ff007a0c */ /* 0x000fe40003f65330 */
[----:B------:R1:W4:Y:S01]  /*6910*/  SHFL.IDX PT, R19, R0, RZ, 0x181f ;  /* 0x00181fff00137589 */ /* 0x00032200000e0000 */
[----:B--2---:R-:W-:Y:S01]  /*6920*/  @P0 SHF.R.S32.HI R13, RZ, 0x1f, R4 ;  /* 0x0000001fff0d0819 */ /* 0x004fe20000011404 */
[----:B------:R-:W-:Y:S01]  /*6930*/  @!P0 IMAD.MOV.U32 R13, RZ, RZ, R11 ;  /* 0x000000ffff0d8224 */ /* 0x000fe200078e000b */
[----:B------:R-:W-:Y:S01]  /*6940*/  @P0 MOV R12, R4 ;  /* 0x00000004000c0202 */ /* 0x000fe20000000f00 */
[----:B------:R-:W-:Y:S01]  /*6950*/  IMAD R4, R94, c[0x0][0x1e8], RZ ;  /* 0x00007a005e047a24 */ /* 0x000fe200078e02ff */
[----:B------:R-:W-:Y:S01]  /*6960*/  P2R R11, PR, RZ, 0x10 ;  /* 0x00000010ff0b7803 */ /* 0x000fe20000000000 */
[----:B------:R-:W-:Y:S01]  /*6970*/  @!P0 IMAD.MOV.U32 R12, RZ, RZ, R192 ;  /* 0x000000ffff0c8224 */ /* 0x000fe200078e00c0 */
[----:B------:R-:W-:Y:S01]  /*6980*/  LOP3.LUT P0, RZ, R7, 0x2, RZ, 0xc0, !PT ;  /* 0x0000000207ff7812 */ /* 0x000fe2000780c0ff */
[----:B------:R-:W-:-:S02]  /*6990*/  IMAD R11, R195, c[0x0][0x1ec], R4 ;  /* 0x00007b00c30b7a24 */ /* 0x000fc400078e0204 */
[C---:B------:R-:W-:Y:S01]  /*69a0*/  IMAD R4, R3.reuse, 0x200, R8 ;  /* 0x0000020003047824 */ /* 0x040fe200078e0208 */
[----:B------:R-:W-:Y:S01]  /*69b0*/  SEL R202, R12, RZ, !P3 ;  /* 0x000000ff0cca7207 */ /* 0x000fe20005800000 */
[----:B------:R-:W-:Y:S01]  /*69c0*/  IMAD.SHL.U32 R3, R3, 0x8, RZ ;  /* 0x0000000803037824 */ /* 0x000fe200078e00ff */
[----:B------:R-:W-:Y:S01]  /*69d0*/  SEL R12, R13, RZ, !P3 ;  /* 0x000000ff0d0c7207 */ /* 0x000fe20005800000 */
[----:B------:R-:W-:Y:S01]  /*69e0*/  IMAD.IADD R205, R11, 0x1, R205 ;  /* 0x000000010bcd7824 */ /* 0x000fe200078e02cd */
[----:B------:R-:W-:Y:S01]  /*69f0*/  LEA.HI R11, R9, R90, RZ, 0x3 ;  /* 0x0000005a090b7211 */ /* 0x000fe200078f18ff */
[----:B------:R-:W-:Y:S01]  /*6a00*/  IMAD R94, R94, c[0x0][0x210], RZ ;  /* 0x000084005e5e7a24 */ /* 0x000fe200078e02ff */
[----:B------:R-:W-:Y:S01]  /*6a10*/  LOP3.LUT R3, R14, 0x8, R3, 0xf8, !PT ;  /* 0x000000080e037812 */ /* 0x000fe200078ef803 */
[C---:B------:R-:W-:Y:S01]  /*6a20*/  IMAD R209, R12.reuse, c[0x0][0x1f0], RZ ;  /* 0x00007c000cd17a24 */ /* 0x040fe200078e02ff */
[----:B------:R-:W-:Y:S01]  /*6a30*/  SHF.R.U32.HI R14, RZ, 0x3, R14 ;  /* 0x00000003ff0e7819 */ /* 0x000fe2000001160e */
[----:B------:R-:W-:Y:S01]  /*6a40*/  IMAD R94, R195, c[0x0][0x214], R94 ;  /* 0x00008500c35e7a24 */ /* 0x000fe200078e025e */
[----:B------:R-:W-:Y:S01]  /*6a50*/  LOP3.LUT R11, R11, 0xfffffff8, RZ, 0xc0, !PT ;  /* 0xfffffff80b0b7812 */ /* 0x000fe200078ec0ff */
[----:B------:R-:W-:Y:S01]  /*6a60*/  IMAD R207, R12, c[0x0][0x218], RZ ;  /* 0x000086000ccf7a24 */ /* 0x000fe200078e02ff */
[----:B------:R-:W-:Y:S01]  /*6a70*/  LOP3.LUT R3, R3, R14, RZ, 0x3c, !PT ;  /* 0x0000000e03037212 */ /* 0x000fe200078e3cff */
[----:B------:R-:W-:-:S02]  /*6a80*/  IMAD.IADD R95, R94, 0x1, R21 ;  /* 0x000000015e5f7824 */ /* 0x000fc400078e0215 */
[----:B------:R-:W-:Y:S01]  /*6a90*/  IMAD.IADD R8, R90, 0x1, -R11 ;  /* 0x000000015a087824 */ /* 0x000fe200078e0a0b */
[----:B------:R-:W-:Y:S01]  /*6aa0*/  LOP3.LUT R2, R3, 0xfffffe00, R2, 0xf8, !PT ;  /* 0xfffffe0003027812 */ /* 0x000fe200078ef802 */
[----:B------:R-:W-:Y:S01]  /*6ab0*/  IMAD.MOV.U32 R3, RZ, RZ, 0x10 ;  /* 0x00000010ff037424 */ /* 0x000fe200078e00ff */
[----:B------:R-:W-:Y:S01]  /*6ac0*/  IADD3 R11, R16, 0x40, RZ ;  /* 0x00000040100b7810 */ /* 0x000fe20007ffe0ff */
[----:B------:R-:W-:Y:S02]  /*6ad0*/  IMAD.MOV.U32 R94, RZ, RZ, R20 ;  /* 0x000000ffff5e7224 */ /* 0x000fe400078e0014 */
[C---:B------:R-:W-:Y:S01]  /*6ae0*/  IMAD R209, R202.reuse, c[0x0][0x1f4], R209 ;  /* 0x00007d00cad17a24 */ /* 0x040fe200078e02d1 */
[----:B------:R-:W-:Y:S01]  /*6af0*/  SEL R3, R3, 0xfffffff0, !P0 ;  /* 0xfffffff003037807 */ /* 0x000fe20004000000 */
[C---:B------:R-:W-:Y:S01]  /*6b00*/  IMAD R207, R202.reuse, c[0x0][0x21c], R207 ;  /* 0x00008700cacf7a24 */ /* 0x040fe200078e02cf */
[----:B------:R-:W-:Y:S01]  /*6b10*/  ISETP.GE.AND P0, PT, R15, R42, PT ;  /* 0x0000002a0f00720c */ /* 0x000fe20003f06270 */
[----:B------:R-:W-:Y:S01]  /*6b20*/  IMAD.WIDE.U32 R204, R202, c[0x0][0x1f0], R204 ;  /* 0x00007c00cacc7a25 */ /* 0x000fe200078e00cc */
[----:B------:R-:W-:-:S02]  /*6b30*/  ISETP.GE.AND P5, PT, R11, c[0x0][0x1d4], PT ;  /* 0x000075000b007a0c */ /* 0x000fc40003fa6270 */
[----:B------:R-:W-:Y:S01]  /*6b40*/  ISETP.GE.AND P4, PT, R11, c[0x0][0x198], PT ;  /* 0x000066000b007a0c */ /* 0x000fe20003f86270 */
[----:B------:R-:W-:Y:S02]  /*6b50*/  IMAD.SHL.U32 R8, R8, 0x8, RZ ;  /* 0x0000000808087824 */ /* 0x000fe400078e00ff */
[----:B------:R-:W-:-:S03]  /*6b60*/  IMAD.WIDE.U32 R202, R202, c[0x0][0x218], R94 ;  /* 0x00008600caca7a25 */ /* 0x000fc600078e005e */
[----:B------:R-:W-:Y:S01]  /*6b70*/  ISETP.GE.AND P3, PT, R8, c[0x0][0x198], PT ;  /* 0x0000660008007a0c */ /* 0x000fe20003f66270 */
[----:B------:R-:W-:Y:S02]  /*6b80*/  IMAD.IADD R209, R205, 0x1, R209 ;  /* 0x00000001cdd17824 */ /* 0x000fe400078e02d1 */
[----:B------:R-:W-:Y:S01]  /*6b90*/  IMAD.IADD R207, R203, 0x1, R207 ;  /* 0x00000001cbcf7824 */ /* 0x000fe200078e02cf */
[----:B------:R-:W-:Y:S05]  /*6ba0*/  @P0 BRA `(.L_x_722) ;  /* 0x0000011000000947 */ /* 0x000fea0003800000 */
[C---:B-1-34-:R-:W-:Y:S02]  /*6bb0*/  IADD3 R12, R8.reuse, 0x80, RZ ;  /* 0x00000080080c7810 */ /* 0x05afe40007ffe0ff */
[----:B------:R-:W-:Y:S02]  /*6bc0*/  SHF.R.S32.HI R14, RZ, 0x1f, R11 ;  /* 0x0000001fff0e7819 */ /* 0x000fe4000001140b */
[----:B------:R-:W-:Y:S02]  /*6bd0*/  LEA R20, P0, R8, R18, 0x1 ;  /* 0x0000001208147211 */ /* 0x000fe400078008ff */
[----:B------:R-:W-:-:S02]  /*6be0*/  SHF.R.S32.HI R13, RZ, 0x1f, R12 ;  /* 0x0000001fff0d7819 */ /* 0x000fc4000001140c */
[----:B------:R-:W-:Y:S02]  /*6bf0*/  LEA.HI R14, R14, R11, RZ, 0x3 ;  /* 0x0000000b0e0e7211 */ /* 0x000fe400078f18ff */
[----:B------:R-:W-:Y:S02]  /*6c00*/  LEA.HI.X R21, R8, R19, R17, 0x1, P0 ;  /* 0x0000001308157211 */ /* 0x000fe400000f0c11 */
[----:B------:R-:W-:Y:S01]  /*6c10*/  LEA.HI R13, R13, R12, RZ, 0x3 ;  /* 0x0000000c0d0d7211 */ /* 0x000fe200078f18ff */
[----:B------:R-:W-:Y:S01]  /*6c20*/  IMAD.SHL.U32 R12, R201, 0x2, RZ ;  /* 0x00000002c90c7824 */ /* 0x000fe200078e00ff */
[----:B------:R-:W-:Y:S02]  /*6c30*/  ISETP.NE.AND P0, PT, R10, RZ, PT ;  /* 0x000000ff0a00720c */ /* 0x000fe40003f05270 */
[----:B------:R-:W-:Y:S02]  /*6c40*/  LOP3.LUT R14, R14, 0xfffffff8, RZ, 0xc0, !PT ;  /* 0xfffffff80e0e7812 */ /* 0x000fe400078ec0ff */
[----:B------:R-:W-:Y:S01]  /*6c50*/  LOP3.LUT R13, R13, 0xfffffff8, RZ, 0xc0, !PT ;  /* 0xfffffff80d0d7812 */ /* 0x000fe200078ec0ff */
[----:B------:R-:W-:Y:S01]  /*6c60*/  @!PT LDS RZ, [RZ] ;  /* 0x00000000fffff984 */ /* 0x000fe20000000800 */
[----:B------:R1:W-:Y:S02]  /*6c70*/  LDGSTS.E.BYPASS.LTC128B.128 [R12+0x18100], [R20.64], !P3 ;  /* 0x18100000140c7fae */ /* 0x0003e4000d901d46 */
[----:B------:R-:W-:-:S04]  /*6c80*/  IMAD.WIDE R22, R14, 0x2, R18 ;  /* 0x000000020e167825 */ /* 0x000fc800078e0212 */
[----:B------:R-:W-:Y:S01]  /*6c90*/  IMAD.WIDE R18, R13, 0x2, R18 ;  /* 0x000000020d127825 */ /* 0x000fe200078e0212 */
[----:B------:R1:W-:Y:S04]  /*6ca0*/  LDGSTS.E.BYPASS.LTC128B.128 [R12+0x1c100], [R22.64], !P4 ;  /* 0x1c100000160c7fae */ /* 0x0003e8000e101d46 */
[----:B------:R1:W-:Y:S02]  /*6cb0*/  LDGSTS.E.BYPASS.LTC128B.128 [R12+0x20100], [R18.64], !P0 ;  /* 0x20100000120c7fae */ /* 0x0003e4000c101d46 */
.L_x_722:
[----:B-1-34-:R-:W-:Y:S05]  /*6cc0*/  BSYNC B0 ;  /* 0x0000000000007941 */ /* 0x01afea0003800000 */
.L_x_721:
        /* <DEDUP_REMOVED lines=8> */
[----:B---3--:R-:W-:Y:S02]  /*6d50*/  LEA R20, P0, R8, R18, 0x1 ;  /* 0x0000001208147211 */ /* 0x008fe400078008ff */
[----:B------:R-:W-:Y:S02]  /*6d60*/  SHF.R.S32.HI R12, RZ, 0x1f, R13 ;  /* 0x0000001fff0c7819 */ /* 0x000fe4000001140d */
[----:B------:R-:W-:Y:S02]  /*6d70*/  LEA.HI R14, R14, R11, RZ, 0x3 ;  /* 0x0000000b0e0e7211 */ /* 0x000fe400078f18ff */
[----:B--2---:R-:W-:-:S02]  /*6d80*/  LEA.HI.X R21, R8, R19, R17, 0x1, P0 ;  /* 0x0000001308157211 */ /* 0x004fc400000f0c11 */
        /* <DEDUP_REMOVED lines=11> */
.L_x_724:
[----:B------:R-:W-:Y:S05]  /*6e40*/  BSYNC B0 ;  /* 0x0000000000007941 */ /* 0x000fea0003800000 */
.L_x_723:
        /* <DEDUP_REMOVED lines=8> */
[----:B---3--:R-:W-:Y:S02]  /*6ed0*/  LEA R20, P0, R8, R18, 0x1 ;  /* 0x0000001208147211 */ /* 0x008fe400078008ff */
[----:B------:R-:W-:Y:S02]  /*6ee0*/  SHF.R.S32.HI R12, RZ, 0x1f, R13 ;  /* 0x0000001fff0c7819 */ /* 0x000fe4000001140d */
[----:B------:R-:W-:Y:S02]  /*6ef0*/  LEA.HI R14, R14, R11, RZ, 0x3 ;  /* 0x0000000b0e0e7211 */ /* 0x000fe400078f18ff */
[----:B----4-:R-:W-:-:S02]  /*6f00*/  LEA.HI.X R21, R8, R19, R17, 0x1, P0 ;  /* 0x0000001308157211 */ /* 0x010fc400000f0c11 */
        /* <DEDUP_REMOVED lines=11> */
.L_x_726:
[----:B------:R-:W-:Y:S05]  /*6fc0*/  BSYNC B0 ;  /* 0x0000000000007941 */ /* 0x000fea0003800000 */
.L_x_725:
[----:B------:R-:W-:Y:S01]  /*6fd0*/  IADD3 R15, R15, 0x60, RZ ;  /* 0x000000600f0f7810 */ /* 0x000fe20007ffe0ff */
[----:B---3--:R-:W3:Y:S01]  /*6fe0*/  SHFL.IDX PT, R18, R5, 0x3, 0x181f ;  /* 0x00781f0005127f89 */ /* 0x008ee200000e0000 */
[----:B------:R-:W-:Y:S01]  /*6ff0*/  P2R R13, PR, RZ, 0x4 ;  /* 0x00000004ff0d7803 */ /* 0x000fe20000000000 */
[----:B------:R-:W-:Y:S01]  /*7000*/  IMAD.SHL.U32 R134, R201, 0x2, RZ ;  /* 0x00000002c9867824 */ /* 0x000fe200078e00ff */
[----:B------:R-:W-:Y:S01]  /*7010*/  ISETP.GE.AND P0, PT, R15, R42, PT ;  /* 0x0000002a0f00720c */ /* 0x000fe20003f06270 */
[----:B----4-:R4:W5:Y:S01]  /*7020*/  SHFL.IDX PT, R19, R0, 0x3, 0x181f ;  /* 0x00781f0000137f89 */ /* 0x01096200000e0000 */
[----:B------:R-:W-:Y:S01]  /*7030*/  ISETP.NE.AND P2, PT, R10, RZ, PT ;  /* 0x000000ff0a00720c */ /* 0x000fe20003f45270 */
[----:B------:R-:W-:Y:S01]  /*7040*/  IMAD.MOV.U32 R88, RZ, RZ, 0x6 ;  /* 0x00000006ff587424 */ /* 0x000fe200078e00ff */
[----:B------:R-:W-:Y:S01]  /*7050*/  P2R R12, PR, RZ, 0x2 ;  /* 0x00000002ff0c7803 */ /* 0x000fe20000000000 */
[----:B------:R-:W-:Y:S01]  /*7060*/  IMAD.MOV.U32 R206, RZ, RZ, R202 ;  /* 0x000000ffffce7224 */ /* 0x000fe200078e00ca */
[----:B------:R-:W-:Y:S01]  /*7070*/  LEA.HI.SX32 R95, R133, 0xffffffff, 0x1a ;  /* 0xffffffff855f7811 */ /* 0x000fe200078fd2ff */
[----:B------:R-:W-:Y:S01]  /*7080*/  IMAD.MOV.U32 R208, RZ, RZ, R204 ;  /* 0x000000ffffd07224 */ /* 0x000fe200078e00cc */
[----:B------:R-:W-:Y:S01]  /*7090*/  SHF.R.S32.HI R47, RZ, 0x5, R93 ;  /* 0x00000005ff2f7819 */ /* 0x000fe2000001145d */
[----:B------:R-:W-:Y:S01]  /*70a0*/  IMAD.IADD R6, R89, 0x1, -R6 ;  /* 0x0000000159067824 */ /* 0x000fe200078e0a06 */
[----:B------:R-:W-:Y:S01]  /*70b0*/  IADD3 R200, R134, 0x100, RZ ;  /* 0x0000010086c87810 */ /* 0x000fe20007ffe0ff */
[----:B------:R-:W-:-:S02]  /*70c0*/  IMAD.MOV.U32 R198, RZ, RZ, 0x5 ;  /* 0x00000005ffc67424 */ /* 0x000fc400078e00ff */
[----:B------:R-:W-:-:S04]  /*70d0*/  @!P0 SHF.R.S32.HI R10, RZ, 0x1f, R11 ;  /* 0x0000001fff0a8819 */ /* 0x000fc8000001140b */
[----:B------:R-:W-:Y:S02]  /*70e0*/  @!P0 LEA.HI R15, R10, R11, RZ, 0x3 ;  /* 0x0000000b0a0f8211 */ /* 0x000fe400078f18ff */
[----:B------:R-:W-:Y:S02]  /*70f0*/  SHF.R.S32.HI R10, RZ, 0x1f, R95 ;  /* 0x0000001fff0a7819 */ /* 0x000fe4000001145f */
[C---:B---3--:R-:W-:Y:S02]  /*7100*/  @!P0 LEA R16, P1, R8.reuse, R18, 0x1 ;  /* 0x0000001208108211 */ /* 0x048fe400078208ff */
[----:B------:R-:W-:Y:S02]  /*7110*/  @!P0 LOP3.LUT R15, R15, 0xfffffff8, RZ, 0xc0, !PT ;  /* 0xfffffff80f0f8812 */ /* 0x000fe400078ec0ff */
[C---:B-12-4-:R-:W-:Y:S02]  /*7120*/  IADD3 R0, R8.reuse, 0x80, RZ ;  /* 0x0000008008007810 */ /* 0x056fe40007ffe0ff */
[----:B-----5:R-:W-:Y:S01]  /*7130*/  @!P0 LEA.HI.X R17, R8, R19, R17, 0x1, P1 ;  /* 0x0000001308118211 */ /* 0x020fe200008f0c11 */
[----:B------:R-:W-:Y:S01]  /*7140*/  @!P0 IMAD.WIDE R14, R15, 0x2, R18 ;  /* 0x000000020f0e8825 */ /* 0x000fe200078e0212 */
[----:B------:R-:W-:-:S02]  /*7150*/  @!P0 SHF.R.S32.HI R5, RZ, 0x1f, R0 ;  /* 0x0000001fff058819 */ /* 0x000fc40000011400 */
[----:B------:R-:W-:Y:S01]  /*7160*/  LOP3.LUT P1, RZ, R194, 0x1, RZ, 0xc0, !PT ;  /* 0x00000001c2ff7812 */ /* 0x000fe2000782c0ff */
[----:B------:R-:W-:Y:S01]  /*7170*/  @!PT LDS RZ, [RZ] ;  /* 0x00000000fffff984 */ /* 0x000fe20000000800 */
[----:B------:R1:W-:Y:S01]  /*7180*/  @!P0 LDGSTS.E.BYPASS.LTC128B.128 [R134+0x1b100], [R16.64], !P3 ;  /* 0x1b10000010868fae */ /* 0x0003e2000d901d46 */
[----:B------:R-:W-:Y:S02]  /*7190*/  @!P0 LEA.HI R5, R5, R0, RZ, 0x3 ;  /* 0x0000000005058211 */ /* 0x000fe400078f18ff */
[----:B------:R-:W-:Y:S01]  /*71a0*/  ISETP.GE.AND P3, PT, R89, 0x41, PT ;  /* 0x000000415900780c */ /* 0x000fe20003f66270 */
[----:B------:R2:W-:Y:S01]  /*71b0*/  @!P0 LDGSTS.E.BYPASS.LTC128B.128 [R134+0x1f100], [R14.64], !P4 ;  /* 0x1f1000000e868fae */ /* 0x0005e2000e101d46 */
[----:B------:R-:W-:-:S05]  /*71c0*/  @!P0 LOP3.LUT R5, R5, 0xfffffff8, RZ, 0xc0, !PT ;  /* 0xfffffff805058812 */ /* 0x000fca00078ec0ff */
[----:B------:R-:W-:-:S04]  /*71d0*/  @!P0 IMAD.WIDE R20, R5, 0x2, R18 ;  /* 0x0000000205148825 */ /* 0x000fc800078e0212 */
[----:B------:R-:W-:Y:S01]  /*71e0*/  IMAD.MOV.U32 R5, RZ, RZ, c[0x0][0x208] ;  /* 0x00008200ff057624 */ /* 0x000fe200078e00ff */
[----:B------:R3:W-:Y:S03]  /*71f0*/  @!P0 LDGSTS.E.BYPASS.LTC128B.128 [R134+0x23100], [R20.64], !P2 ;  /* 0x2310000014868fae */ /* 0x0007e6000d101d46 */
[C---:B------:R-:W-:Y:S01]  /*7200*/  IMAD.SHL.U32 R199, R5.reuse, 0x20, RZ ;  /* 0x0000002005c77824 */ /* 0x040fe200078e00ff */
[----:B------:R-:W0:Y:S01]  /*7210*/  LDGDEPBAR ;  /* 0x00000000000079af */ /* 0x000e220000000000 */
[C---:B-1----:R-:W-:Y:S01]  /*7220*/  SHF.L.U64.HI R16, R5.reuse, R88, c[0x0][0x20c] ;  /* 0x0000830005107619 */ /* 0x042fe20000010258 */
[----:B------:R-:W-:Y:S02]  /*7230*/  IMAD.SHL.U32 R17, R5, 0x40, RZ ;  /* 0x0000004005117824 */ /* 0x000fe400078e00ff */
[----:B--2---:R-:W-:Y:S02]  /*7240*/  IMAD.MOV.U32 R15, RZ, RZ, c[0x0][0x1e0] ;  /* 0x00007800ff0f7624 */ /* 0x004fe400078e00ff */
[----:B------:R-:W-:-:S02]  /*7250*/  IMAD R14, R16, R95, RZ ;  /* 0x0000005f100e7224 */ /* 0x000fc400078e02ff */
[-C--:B------:R-:W-:Y:S01]  /*7260*/  IMAD.WIDE.U32 R18, R95, R17.reuse, R206 ;  /* 0x000000115f127225 */ /* 0x080fe200078e00ce */
[C---:B------:R-:W-:Y:S02]  /*7270*/  SHF.L.U64.HI R88, R15.reuse, R88, c[0x0][0x1e4] ;  /* 0x000079000f587619 */ /* 0x040fe40000010258 */
[CC--:B------:R-:W-:Y:S01]  /*7280*/  SHF.L.U64.HI R196, R15.reuse, R198.reuse, c[0x0][0x1e4] ;  /* 0x000079000fc47619 */ /* 0x0c0fe200000102c6 */
[----:B------:R-:W-:Y:S01]  /*7290*/  IMAD R14, R10, R17, R14 ;  /* 0x000000110a0e7224 */ /* 0x000fe200078e020e */
[----:B------:R-:W-:Y:S01]  /*72a0*/  BAR.SYNC.DEFER_BLOCKING 0x0 ;  /* 0x0000000000007b1d */ /* 0x000fe20000010000 */
[----:B------:R-:W-:Y:S01]  /*72b0*/  LEA R22, P0, R18, c[0x0][0x1f8], 0x1 ;  /* 0x00007e0012167a11 */ /* 0x000fe200078008ff */
[----:B------:R-:W-:Y:S01]  /*72c0*/  IMAD.SHL.U32 R153, R15, 0x40, RZ ;  /* 0x000000400f997824 */ /* 0x000fe200078e00ff */
[----:B------:R-:W-:Y:S01]  /*72d0*/  SHF.L.U64.HI R198, R5, R198, c[0x0][0x20c] ;  /* 0x0000830005c67619 */ /* 0x000fe200000102c6 */
[----:B------:R-:W-:Y:S01]  /*72e0*/  IMAD.IADD R14, R19, 0x1, R14 ;  /* 0x00000001130e7824 */ /* 0x000fe200078e020e */
[----:B------:R-:W-:Y:S01]  /*72f0*/  @P3 LEA.HI.SX32 R19, R133, 0xfffffffe, 0x1a ;  /* 0xfffffffe85133811 */ /* 0x000fe200078fd2ff */
[----:B------:R-:W-:Y:S01]  /*7300*/  IMAD.SHL.U32 R197, R15, 0x20, RZ ;  /* 0x000000200fc57824 */ /* 0x000fe200078e00ff */
[----:B------:R-:W-:-:S02]  /*7310*/  SHF.L.U64.HI R5, R199, 0x1, R198 ;  /* 0x00000001c7057819 */ /* 0x000fc400000102c6 */
[----:B------:R-:W-:Y:S01]  /*7320*/  LEA.HI.X R23, R18, c[0x0][0x1fc], R14, 0x1, P0 ;  /* 0x00007f0012177a11 */ /* 0x000fe200000f0c0e */
[----:B------:R-:W-:Y:S01]  /*7330*/  @P3 IMAD R14, R88, R19, RZ ;  /* 0x00000013580e3224 */ /* 0x000fe200078e02ff */
[----:B------:R-:W-:Y:S01]  /*7340*/  @P3 SHF.R.S32.HI R18, RZ, 0x1f, R19 ;  /* 0x0000001fff123819 */ /* 0x000fe20000011413 */
[----:B---3--:R-:W-:-:S04]  /*7350*/  @P3 IMAD.WIDE.U32 R20, R19, R153, R208 ;  /* 0x0000009913143225 */ /* 0x008fc800078e00d0 */
[----:B------:R-:W-:Y:S01]  /*7360*/  @P3 IMAD R14, R18, R153, R14 ;  /* 0x00000099120e3224 */ /* 0x000fe200078e020e */
[----:B------:R-:W-:-:S03]  /*7370*/  @P3 LEA R18, P0, R20, c[0x0][0x1c8], 0x1 ;  /* 0x0000720014123a11 */ /* 0x000fc600078008ff */
[----:B------:R-:W-:-:S05]  /*7380*/  @P3 IMAD.IADD R14, R21, 0x1, R14 ;  /* 0x00000001150e3824 */ /* 0x000fca00078e020e */
[----:B------:R-:W-:Y:S01]  /*7390*/  @P3 LEA.HI.X R19, R20, c[0x0][0x1cc], R14, 0x1, P0 ;  /* 0x0000730014133a11 */ /* 0x000fe200000f0c0e */
[----:B------:R-:W-:Y:S02]  /*73a0*/  IMAD R14, R88, R95, RZ ;  /* 0x0000005f580e7224 */ /* 0x000fe400078e02ff */
[----:B------:R-:W-:-:S04]  /*73b0*/  IMAD.WIDE.U32 R20, R95, R153, R208 ;  /* 0x000000995f147225 */ /* 0x000fc800078e00d0 */
[----:B------:R-:W-:Y:S02]  /*73c0*/  IMAD R14, R10, R153, R14 ;  /* 0x000000990a0e7224 */ /* 0x000fe400078e020e */
[----:B------:R-:W-:Y:S02]  /*73d0*/  IMAD R10, R95, -0x40, R6 ;  /* 0xffffffc05f0a7824 */ /* 0x000fe400078e0206 */
[----:B------:R-:W-:Y:S01]  /*73e0*/  IMAD.IADD R21, R21, 0x1, R14 ;  /* 0x0000000115157824 */ /* 0x000fe200078e020e */
[----:B------:R-:W-:Y:S02]  /*73f0*/  P2R R14, PR, RZ, 0x8 ;  /* 0x00000008ff0e7803 */ /* 0x000fe40000000000 */
[----:B------:R-:W-:-:S13]  /*7400*/  ISETP.GE.AND P4, PT, R10, 0x1, PT ;  /* 0x000000010a00780c */ /* 0x000fda0003f86270 */
[----:B------:R-:W-:-:S04]  /*7410*/  @P4 LEA R24, P0, R20, c[0x0][0x1c8], 0x1 ;  /* 0x0000720014184a11 */ /* 0x000fc800078008ff */
[----:B------:R-:W-:Y:S02]  /*7420*/  @P4 LEA.HI.X R25, R20, c[0x0][0x1cc], R21, 0x1, P0 ;  /* 0x0000730014194a11 */ /* 0x000fe400000f0c15 */
[----:B------:R-:W-:-:S03]  /*7430*/  ISETP.GE.AND P0, PT, R10, 0x21, PT ;  /* 0x000000210a00780c */ /* 0x000fc60003f06270 */
[----:B------:R-:W-:Y:S01]  /*7440*/  @!PT LDS RZ, [RZ] ;  /* 0x00000000fffff984 */ /* 0x000fe20000000800 */
[----:B------:R-:W-:Y:S01]  /*7450*/  @!PT LDS RZ, [RZ] ;  /* 0x00000000fffff984 */ /* 0x000fe20000000800 */
[----:B------:R-:W-:Y:S01]  /*7460*/  @!PT LDS RZ, [RZ] ;  /* 0x00000000fffff984 */ /* 0x000fe20000000800 */
[----:B------:R1:W-:Y:S04]  /*7470*/  @P4 LDGSTS.E.BYPASS.LTC128B.128 [R134+0xc100], [R24.64], !P6 ;  /* 0x0c10000018864fae */ /* 0x0003e8000f101d46 */
[----:B------:R1:W-:Y:S04]  /*7480*/  @P4 LDGSTS.E.BYPASS.LTC128B.128 [R134+0xe100], [R24.64+0x80], !P5 ;  /* 0x0e10008018864fae */ /* 0x0003e8000e901d46 */
[----:B------:R1:W-:Y:S02]  /*7490*/  @P4 LDGSTS.E.BYPASS.LTC128B.128 [R134+0x10100], [R24.64+0x100], !P1 ;  /* 0x1010010018864fae */ /* 0x0003e4000c901d46 */
[----:B------:R-:W-:-:S05]  /*74a0*/  @P0 IADD3 R6, P2, R197, R20, RZ ;  /* 0x00000014c5060210 */ /* 0x000fca0007f5e0ff */
[----:B------:R-:W-:Y:S01]  /*74b0*/  @P0 IMAD.X R21, R196, 0x1, R21, P2 ;  /* 0x00000001c4150824 */ /* 0x000fe200010e0615 */
[----:B------:R-:W-:-:S04]  /*74c0*/  @P0 LEA R20, P2, R6, c[0x0][0x1c8], 0x1 ;  /* 0x0000720006140a11 */ /* 0x000fc800078408ff */
[----:B------:R-:W-:Y:S01]  /*74d0*/  @P0 LEA.HI.X R21, R6, c[0x0][0x1cc], R21, 0x1, P2 ;  /* 0x0000730006150a11 */ /* 0x000fe200010f0c15 */
[----:B------:R-:W-:Y:S01]  /*74e0*/  IMAD.SHL.U32 R6, R199, 0x2, RZ ;  /* 0x00000002c7067824 */ /* 0x000fe200078e00ff */
[----:B------:R-:W-:-:S03]  /*74f0*/  ISETP.GE.AND P2, PT, R8, c[0x0][0x1d4], PT ;  /* 0x0000750008007a0c */ /* 0x000fc60003f46270 */
[----:B------:R1:W-:Y:S01]  /*7500*/  @P0 LDGSTS.E.BYPASS.LTC128B.128 [R134+0xd100], [R20.64], !P6 ;  /* 0x0d10000014860fae */ /* 0x0003e2000f101d46 */
[----:B------:R-:W-:-:S03]  /*7510*/  IADD3 R28, P4, R6, R22, RZ ;  /* 0x00000016061c7210 */ /* 0x000fc60007f9e0ff */
[----:B------:R1:W-:Y:S02]  /*7520*/  @P0 LDGSTS.E.BYPASS.LTC128B.128 [R134+0xf100], [R20.64+0x80], !P5 ;  /* 0x0f10008014860fae */ /* 0x0003e4000e901d46 */
[----:B------:R-:W-:Y:S01]  /*7530*/  IMAD.X R29, R5, 0x1, R23, P4 ;  /* 0x00000001051d7824 */ /* 0x000fe200020e0617 */
[C---:B------:R-:W-:Y:S01]  /*7540*/  @P3 LEA R26, P4, R197.reuse, R18, 0x1 ;  /* 0x00000012c51a3211 */ /* 0x040fe200078808ff */
[----:B------:R1:W-:Y:S01]  /*7550*/  @P0 LDGSTS.E.BYPASS.LTC128B.128 [R134+0x11100], [R20.64+0x100], !P1 ;  /* 0x1110010014860fae */ /* 0x0003e2000c901d46 */
[C---:B------:R-:W-:Y:S02]  /*7560*/  ISETP.LT.OR P0, PT, R10.reuse, 0x1, P2 ;  /* 0x000000010a00780c */ /* 0x040fe40001701670 */
[----:B------:R-:W-:Y:S01]  /*7570*/  @P3 LEA.HI.X R27, R197, R19, R196, 0x1, P4 ;  /* 0x00000013c51b3211 */ /* 0x000fe200020f0cc4 */
[----:B------:R-:W0:Y:S01]  /*7580*/  LDGDEPBAR ;  /* 0x00000000000079af */ /* 0x000e220000000000 */
[----:B------:R-:W-:Y:S02]  /*7590*/  ISETP.GE.AND P4, PT, R11, c[0x0][0x1d4], PT ;  /* 0x000075000b007a0c */ /* 0x000fe40003f86270 */
[----:B------:R-:W-:-:S07]  /*75a0*/  ISETP.LT.OR P2, PT, R10, 0x21, P2 ;  /* 0x000000210a00780c */ /* 0x000fce0001741670 */
[----:B------:R1:W-:Y:S01]  /*75b0*/  LDGSTS.E.BYPASS.LTC128B.128 [R134+0x100], [R22.64], !P0 ;  /* 0x0010000016867fae */ /* 0x0003e2000c101d46 */
[C---:B------:R-:W-:Y:S02]  /*75c0*/  ISETP.LT.OR P0, PT, R10.reuse, 0x1, P4 ;  /* 0x000000010a00780c */ /* 0x040fe40002701670 */
[----:B------:R-:W-:-:S11]  /*75d0*/  ISETP.LT.OR P4, PT, R10, 0x21, P4 ;  /* 0x000000210a00780c */ /* 0x000fd60002781670 */
[----:B------:R1:W-:Y:S01]  /*75e0*/  LDGSTS.E.BYPASS.LTC128B.128 [R134+0x2100], [R22.64+0x80], !P0 ;  /* 0x0210008016867fae */ /* 0x0003e2000c101d46 */
[----:B------:R-:W-:Y:S01]  /*75f0*/  ISETP.GE.AND P0, PT, R0, c[0x0][0x1d4], PT ;  /* 0x0000750000007a0c */ /* 0x000fe20003f06270 */
[----:B------:R-:W-:-:S03]  /*7600*/  IMAD R0, R47, 0x400, R2 ;  /* 0x000004002f007824 */ /* 0x000fc600078e0202 */
[C---:B------:R-:W-:Y:S02]  /*7610*/  ISETP.LT.OR P3, PT, R10.reuse, 0x1, P0 ;  /* 0x000000010a00780c */ /* 0x040fe40000761670 */
[----:B------:R-:W-:-:S11]  /*7620*/  ISETP.LT.OR P0, PT, R10, 0x21, P0 ;  /* 0x000000210a00780c */ /* 0x000fd60000701670 */
[----:B------:R1:W-:Y:S01]  /*7630*/  LDGSTS.E.BYPASS.LTC128B.128 [R134+0x4100], [R22.64+0x100], !P3 ;  /* 0x0410010016867fae */ /* 0x0003e2000d901d46 */
[----:B------:R-:W-:-:S03]  /*7640*/  ISETP.NE.AND P3, PT, R14, RZ, PT ;  /* 0x000000ff0e00720c */ /* 0x000fc60003f65270 */
[----:B------:R1:W-:Y:S01]  /*7650*/  LDGSTS.E.BYPASS.LTC128B.128 [R134+0x1100], [R28.64], !P2 ;  /* 0x011000001c867fae */ /* 0x0003e2000d101d46 */
[----:B------:R-:W-:-:S03]  /*7660*/  ISETP.NE.AND P2, PT, R13, RZ, PT ;  /* 0x000000ff0d00720c */ /* 0x000fc60003f45270 */
[----:B------:R1:W-:Y:S04]  /*7670*/  LDGSTS.E.BYPASS.LTC128B.128 [R134+0x3100], [R28.64+0x80], !P4 ;  /* 0x031000801c867fae */ /* 0x0003e8000e101d46 */
[----:B------:R1:W-:Y:S01]  /*7680*/  LDGSTS.E.BYPASS.LTC128B.128 [R134+0x5100], [R28.64+0x100], !P0 ;  /* 0x051001001c867fae */ /* 0x0003e2000c101d46 */
[----:B------:R-:W-:-:S03]  /*7690*/  ISETP.LT.AND P0, PT, RZ, c[0x0][0x27c], PT ;  /* 0x00009f00ff007a0c */ /* 0x000fc60003f01270 */
[----:B------:R-:W0:Y:S04]  /*76a0*/  LDGDEPBAR ;  /* 0x00000000000079af */ /* 0x000e280000000000 */
[----:B------:R1:W-:Y:S04]  /*76b0*/  @P3 LDGSTS.E.BYPASS.LTC128B.128 [R134+0x12100], [R18.64], !P6 ;  /* 0x1210000012863fae */ /* 0x0003e8000f101d46 */
[----:B------:R1:W-:Y:S04]  /*76c0*/  @P3 LDGSTS.E.BYPASS.LTC128B.128 [R134+0x14100], [R18.64+0x80], !P5 ;  /* 0x1410008012863fae */ /* 0x0003e8000e901d46 */
[----:B------:R1:W-:Y:S04]  /*76d0*/  @P3 LDGSTS.E.BYPASS.LTC128B.128 [R134+0x16100], [R18.64+0x100], !P1 ;  /* 0x1610010012863fae */ /* 0x0003e8000c901d46 */
[----:B------:R1:W-:Y:S04]  /*76e0*/  @P3 LDGSTS.E.BYPASS.LTC128B.128 [R134+0x13100], [R26.64], !P6 ;  /* 0x131000001a863fae */ /* 0x0003e8000f101d46 */
[----:B------:R1:W-:Y:S04]  /*76f0*/  @P3 LDGSTS.E.BYPASS.LTC128B.128 [R134+0x15100], [R26.64+0x80], !P5 ;  /* 0x151000801a863fae */ /* 0x0003e8000e901d46 */
[----:B------:R1:W-:Y:S01]  /*7700*/  @P3 LDGSTS.E.BYPASS.LTC128B.128 [R134+0x17100], [R26.64+0x100], !P1 ;  /* 0x171001001a863fae */ /* 0x0003e2000c901d46 */
[----:B------:R-:W-:-:S03]  /*7710*/  ISETP.NE.AND P1, PT, R12, RZ, PT ;  /* 0x000000ff0c00720c */ /* 0x000fc60003f25270 */
[----:B------:R-:W0:Y:S01]  /*7720*/  LDGDEPBAR ;  /* 0x00000000000079af */ /* 0x000e220000000000 */
[----:B------:R-:W-:Y:S05]  /*7730*/  @P0 BRA `(.L_x_727) ;  /* 0x0000002000000947 */ /* 0x000fea0003800000 */
[----:B------:R-:W-:-:S04]  /*7740*/  DEPBAR.LE SB0, 0x3 ;  /* 0x000080c00000791a */ /* 0x000fc80000000000 */
[----:B------:R-:W-:Y:S05]  /*7750*/  BRA `(.L_x_728) ;  /* 0x00005c1000007947 */ /* 0x000fea0003800000 */
.L_x_727:
[----:B------:R-:W-:Y:S01]  /*7760*/  SHF.R.S32.HI R8, RZ, 0x1f, R92 ;  /* 0x0000001fff087819 */ /* 0x000fe2000001145c */
[----:B------:R-:W-:Y:S01]  /*7770*/  IMAD.WIDE.U32 R12, R92, c[0x0][0x280], RZ ;  /* 0x0000a0005c0c7a25 */ /* 0x000fe200078e00ff */
[----:B------:R-:W-:Y:S01]  /*7780*/  ULDC.U8 UR4, c[0x0][0x298] ;  /* 0x0000a60000047ab9 */ /* 0x000fe20000000000 */
[-C--:B-1----:R-:W-:Y:S01]  /*7790*/  LEA.HI R18, R9, R90.reuse, RZ, 0x2 ;  /* 0x0000005a09127211 */ /* 0x082fe200078f10ff */
[----:B------:R-:W-:Y:S01]  /*77a0*/  BSSY B2, `(.L_x_728) ;  /* 0x00005bc000027945 */ /* 0x000fe20003800000 */
[----:B------:R-:W-:Y:S01]  /*77b0*/  IMAD R11, R8, c[0x0][0x280], RZ ;  /* 0x0000a000080b7a24 */ /* 0x000fe200078e02ff */
[----:B------:R-:W-:Y:S02]  /*77c0*/  LEA R40, P0, R12, c[0x0][0x270], 0x1 ;  /* 0x00009c000c287a11 */ /* 0x000fe400078008ff */
[----:B------:R-:W-:Y:S01]  /*77d0*/  LOP3.LUT R9, R18, 0xfffffffc, RZ, 0xc0, !PT ;  /* 0xfffffffc12097812 */ /* 0x000fe200078ec0ff */
[----:B------:R-:W-:Y:S01]  /*77e0*/  IMAD R10, R92, c[0x0][0x284], R11 ;  /* 0x0000a1005c0a7a24 */ /* 0x000fe200078e020b */
[----:B------:R-:W-:Y:S01]  /*77f0*/  SHF.R.S32.HI R18, RZ, 0x2, R18 ;  /* 0x00000002ff127819 */ /* 0x000fe20000011412 */
[----:B------:R-:W-:Y:S01]  /*7800*/  IMAD R11, R8, c[0x0][0x290], RZ ;  /* 0x0000a400080b7a24 */ /* 0x000fe200078e02ff */
[----:B------:R-:W-:Y:S01]  /*7810*/  IADD3 R44, -R9, R90, RZ ;  /* 0x0000005a092c7210 */ /* 0x000fe20007ffe1ff */
[----:B------:R-:W-:-:S02]  /*7820*/  IMAD.IADD R10, R10, 0x1, R13 ;  /* 0x000000010a0a7824 */ /* 0x000fc400078e020d */
[----:B------:R-:W-:Y:S01]  /*7830*/  IMAD R8, R92, c[0x0][0x294], R11 ;  /* 0x0000a5005c087a24 */ /* 0x000fe200078e020b */
[----:B------:R-:W-:Y:S01]  /*7840*/  SHF.L.U32 R19, R44, 0x3, RZ ;  /* 0x000000032c137819 */ /* 0x000fe200000006ff */
[----:B------:R-:W-:Y:S01]  /*7850*/  IMAD R37, R91, 0x80, R18 ;  /* 0x000000805b257824 */ /* 0x000fe200078e0212 */
[----:B------:R-:W-:Y:S01]  /*7860*/  LEA.HI.X R41, R12, c[0x0][0x274], R10, 0x1, P0 ;  /* 0x00009d000c297a11 */ /* 0x000fe200000f0c0a */
[----:B------:R-:W-:-:S04]  /*7870*/  IMAD.WIDE.U32 R12, R92, c[0x0][0x290], RZ ;  /* 0x0000a4005c0c7a25 */ /* 0x000fc800078e00ff */
[----:B------:R-:W-:Y:S01]  /*7880*/  IMAD.IADD R8, R8, 0x1, R13 ;  /* 0x0000000108087824 */ /* 0x000fe200078e020d */
[----:B------:R-:W-:-:S04]  /*7890*/  LEA R48, P0, R12, c[0x0][0x288], 0x1 ;  /* 0x0000a2000c307a11 */ /* 0x000fc800078008ff */
[----:B------:R-:W-:Y:S02]  /*78a0*/  LEA.HI.X R49, R12, c[0x0][0x28c], R8, 0x1, P0 ;  /* 0x0000a3000c317a11 */ /* 0x000fe400000f0c08 */
[----:B------:R-:W-:-:S13]  /*78b0*/  ISETP.NE.AND P0, PT, RZ, UR4, PT ;  /* 0x00000004ff007c0c */ /* 0x000fda000bf05270 */
        /* <DEDUP_REMOVED lines=17> */
[C---:B------:R-:W-:Y:S01]  /*79d0*/  ISETP.GE.AND P0, PT, R13.reuse, c[0x0][0x27c], PT ;  /* 0x00009f000d007a0c */ /* 0x040fe20003f06270 */
[----:B------:R-:W-:Y:S01]  /*79e0*/  CS2R R38, SRZ ;  /* 0x0000000000267805 */ /* 0x000fe2000001ff00 */
[----:B------:R-:W-:Y:S01]  /*79f0*/  CS2R R26, SRZ ;  /* 0x00000000001a7805 */ /* 0x000fe2000001ff00 */
[----:B------:R-:W-:-:S10]  /*7a00*/  IADD3 R8, R13, 0x10, RZ ;  /* 0x000000100d087810 */ /* 0x000fd40007ffe0ff */
[----:B------:R-:W-:-:S04]  /*7a10*/  @!P0 IMAD.WIDE R24, R13, 0x2, R40 ;  /* 0x000000020d188825 */ /* 0x000fc800078e0228 */
[----:B------:R-:W-:Y:S01]  /*7a20*/  @!P0 IMAD.WIDE R14, R13, 0x2, R48 ;  /* 0x000000020d0e8825 */ /* 0x000fe200078e0230 */
[----:B------:R1:W5:Y:S04]  /*7a30*/  @!P0 LD.E.64 R38, [R24.64] ;  /* 0x0000000618268980 */ /* 0x000368000c101b00 */
[----:B------:R2:W5:Y:S01]  /*7a40*/  @!P0 LD.E.64 R26, [R14.64] ;  /* 0x000000060e1a8980 */ /* 0x000562000c101b00 */
[----:B------:R-:W-:Y:S01]  /*7a50*/  ISETP.GE.AND P0, PT, R8, c[0x0][0x27c], PT ;  /* 0x00009f0008007a0c */ /* 0x000fe20003f06270 */
[----:B------:R-:W-:Y:S01]  /*7a60*/  CS2R R32, SRZ ;  /* 0x0000000000207805 */ /* 0x000fe2000001ff00 */
[----:B------:R-:W-:-:S11]  /*7a70*/  CS2R R22, SRZ ;  /* 0x0000000000167805 */ /* 0x000fd6000001ff00 */
[----:B------:R-:W-:-:S04]  /*7a80*/  @!P0 SHF.R.S32.HI R9, RZ, 0x1f, R8 ;  /* 0x0000001fff098819 */ /* 0x000fc80000011408 */
[----:B------:R-:W-:-:S04]  /*7a90*/  @!P0 LEA.HI R9, R9, R8, RZ, 0x2 ;  /* 0x0000000809098211 */ /* 0x000fc800078f10ff */
[----:B------:R-:W-:Y:S02]  /*7aa0*/  @!P0 LOP3.LUT R9, R9, 0xfffffffc, RZ, 0xc0, !PT ;  /* 0xfffffffc09098812 */ /* 0x000fe400078ec0ff */
[----:B------:R-:W-:-:S03]  /*7ab0*/  IADD3 R8, R13, 0x20, RZ ;  /* 0x000000200d087810 */ /* 0x000fc60007ffe0ff */
[----:B------:R-:W-:-:S04]  /*7ac0*/  @!P0 IMAD.WIDE R10, R9, 0x2, R40 ;  /* 0x00000002090a8825 */ /* 0x000fc800078e0228 */
[----:B------:R-:W-:Y:S01]  /*7ad0*/  @!P0 IMAD.WIDE R20, R9, 0x2, R48 ;  /* 0x0000000209148825 */ /* 0x000fe200078e0230 */
[----:B------:R3:W5:Y:S04]  /*7ae0*/  @!P0 LD.E.64 R32, [R10.64] ;  /* 0x000000060a208980 */ /* 0x000768000c101b00 */
[----:B------:R4:W5:Y:S01]  /*7af0*/  @!P0 LD.E.64 R22, [R20.64] ;  /* 0x0000000614168980 */ /* 0x000962000c101b00 */
[----:B------:R-:W-:Y:S01]  /*7b00*/  ISETP.GE.AND P0, PT, R8, c[0x0][0x27c], PT ;  /* 0x00009f0008007a0c */ /* 0x000fe20003f06270 */
[----:B------:R-:W-:Y:S01]  /*7b10*/  CS2R R28, SRZ ;  /* 0x00000000001c7805 */ /* 0x000fe2000001ff00 */
[----:B--2---:R-:W-:-:S11]  /*7b20*/  CS2R R14, SRZ ;  /* 0x00000000000e7805 */ /* 0x004fd6000001ff00 */
        /* <DEDUP_REMOVED lines=9> */
[----:B-1----:R-:W-:Y:S01]  /*7bc0*/  CS2R R24, SRZ ;  /* 0x0000000000187805 */ /* 0x002fe2000001ff00 */
[----:B---3--:R-:W-:-:S11]  /*7bd0*/  CS2R R10, SRZ ;  /* 0x00000000000a7805 */ /* 0x008fd6000001ff00 */
[----:B------:R-:W-:-:S04]  /*7be0*/  @!P0 SHF.R.S32.HI R9, RZ, 0x1f, R8 ;  /* 0x0000001fff098819 */ /* 0x000fc80000011408 */
[----:B------:R-:W-:-:S04]  /*7bf0*/  @!P0 LEA.HI R9, R9, R8, RZ, 0x2 ;  /* 0x0000000809098211 */ /* 0x000fc800078f10ff */
[----:B------:R-:W-:Y:S02]  /*7c00*/  @!P0 LOP3.LUT R9, R9, 0xfffffffc, RZ, 0xc0, !PT ;  /* 0xfffffffc09098812 */ /* 0x000fe400078ec0ff */
[----:B------:R-:W-:-:S03]  /*7c10*/  IADD3 R8, R13, 0x40, RZ ;  /* 0x000000400d087810 */ /* 0x000fc60007ffe0ff */
[----:B----4-:R-:W-:-:S04]  /*7c20*/  @!P0 IMAD.WIDE R20, R9, 0x2, R40 ;  /* 0x0000000209148825 */ /* 0x010fc800078e0228 */
[----:B------:R-:W-:Y:S01]  /*7c30*/  @!P0 IMAD.WIDE R30, R9, 0x2, R48 ;  /* 0x00000002091e8825 */ /* 0x000fe200078e0230 */
[----:B------:R1:W5:Y:S04]  /*7c40*/  @!P0 LD.E.64 R24, [R20.64] ;  /* 0x0000000614188980 */ /* 0x000368000c101b00 */
[----:B------:R3:W5:Y:S01]  /*7c50*/  @!P0 LD.E.64 R10, [R30.64] ;  /* 0x000000061e0a8980 */ /* 0x000762000c101b00 */
[----:B------:R-:W-:Y:S01]  /*7c60*/  ISETP.GE.AND P0, PT, R8, c[0x0][0x27c], PT ;  /* 0x00009f0008007a0c */ /* 0x000fe20003f06270 */
[----:B--2---:R-:W-:-:S12]  /*7c70*/  CS2R R34, SRZ ;  /* 0x0000000000227805 */ /* 0x004fd8000001ff00 */
[----:B------:R-:W-:-:S04]  /*7c80*/  @!P0 SHF.R.S32.HI R9, RZ, 0x1f, R8 ;  /* 0x0000001fff098819 */ /* 0x000fc80000011408 */
[----:B------:R-:W-:-:S04]  /*7c90*/  @!P0 LEA.HI R9, R9, R8, RZ, 0x2 ;  /* 0x0000000809098211 */ /* 0x000fc800078f10ff */
[----:B------:R-:W-:Y:S02]  /*7ca0*/  @!P0 LOP3.LUT R12, R9, 0xfffffffc, RZ, 0xc0, !PT ;  /* 0xfffffffc090c8812 */ /* 0x000fe400078ec0ff */
[----:B------:R-:W-:-:S03]  /*7cb0*/  CS2R R8, SRZ ;  /* 0x0000000000087805 */ /* 0x000fc6000001ff00 */
[----:B------:R-:W-:-:S04]  /*7cc0*/  @!P0 IMAD.WIDE R36, R12, 0x2, R40 ;  /* 0x000000020c248825 */ /* 0x000fc800078e0228 */
[----:B------:R-:W-:Y:S01]  /*7cd0*/  @!P0 IMAD.WIDE R44, R12, 0x2, R48 ;  /* 0x000000020c2c8825 */ /* 0x000fe200078e0230 */
[----:B------:R-:W-:Y:S01]  /*7ce0*/  IADD3 R12, R13, 0x50, RZ ;  /* 0x000000500d0c7810 */ /* 0x000fe20007ffe0ff */
[----:B------:R2:W5:Y:S04]  /*7cf0*/  @!P0 LD.E.64 R34, [R36.64] ;  /* 0x0000000624228980 */ /* 0x000568000c101b00 */
[----:B------:R2:W5:Y:S01]  /*7d00*/  @!P0 LD.E.64 R8, [R44.64] ;  /* 0x000000062c088980 */ /* 0x000562000c101b00 */
[----:B------:R-:W-:Y:S01]  /*7d10*/  ISETP.GE.AND P0, PT, R12, c[0x0][0x27c], PT ;  /* 0x00009f000c007a0c */ /* 0x000fe20003f06270 */
[----:B---3--:R-:W-:Y:S01]  /*7d20*/  CS2R R30, SRZ ;  /* 0x00000000001e7805 */ /* 0x008fe2000001ff00 */
[----:B------:R-:W-:-:S11]  /*7d30*/  CS2R R64, SRZ ;  /* 0x0000000000407805 */ /* 0x000fd6000001ff00 */
[----:B-1----:R-:W-:-:S04]  /*7d40*/  @!P0 SHF.R.S32.HI R21, RZ, 0x1f, R12 ;  /* 0x0000001fff158819 */ /* 0x002fc8000001140c */
[----:B------:R-:W-:-:S04]  /*7d50*/  @!P0 LEA.HI R12, R21, R12, RZ, 0x2 ;  /* 0x0000000c150c8211 */ /* 0x000fc800078f10ff */
[----:B------:R-:W-:-:S05]  /*7d60*/  @!P0 LOP3.LUT R12, R12, 0xfffffffc, RZ, 0xc0, !PT ;  /* 0xfffffffc0c0c8812 */ /* 0x000fca00078ec0ff */
[----:B------:R-:W-:-:S04]  /*7d70*/  @!P0 IMAD.WIDE R40, R12, 0x2, R40 ;  /* 0x000000020c288825 */ /* 0x000fc800078e0228 */
[----:B------:R-:W-:Y:S01]  /*7d80*/  @!P0 IMAD.WIDE R48, R12, 0x2, R48 ;  /* 0x000000020c308825 */ /* 0x000fe200078e0230 */
[----:B------:R2:W5:Y:S04]  /*7d90*/  @!P0 LD.E.64 R30, [R40.64] ;  /* 0x00000006281e8980 */ /* 0x000568000c101b00 */
[----:B------:R2:W5:Y:S02]  /*7da0*/  @!P0 LD.E.64 R64, [R48.64] ;  /* 0x0000000630408980 */ /* 0x000564000c101b00 */
.L_x_731:
[----:B------:R-:W-:Y:S05]  /*7db0*/  BSYNC B0 ;  /* 0x0000000000007941 */ /* 0x000fea0003800000 */
.L_x_730:
[----:B------:R-:W-:Y:S01]  /*7dc0*/  SHF.R.S32.HI R21, RZ, 0x1f, R18 ;  /* 0x0000001fff157819 */ /* 0x000fe20000011412 */
[----:B------:R-:W-:Y:S01]  /*7dd0*/  IMAD R43, R91, -0x80, R42 ;  /* 0xffffff805b2b7824 */ /* 0x000fe200078e022a */
[--C-:B--2--5:R-:W-:Y:S01]  /*7de0*/  SHF.R.U64 R37, R32, 0x10, R33.reuse ;  /* 0x0000001020257819 */ /* 0x124fe20000001221 */
[----:B------:R-:W-:Y:S01]  /*7df0*/  IMAD.MOV.U32 R60, RZ, RZ, R32 ;  /* 0x000000ffff3c7224 */ /* 0x000fe200078e0020 */
[----:B------:R-:W-:Y:S01]  /*7e00*/  LEA.HI R21, R21, R18, RZ, 0x3 ;  /* 0x0000001215157211 */ /* 0x000fe200078f18ff */
[----:B------:R-:W-:Y:S01]  /*7e10*/  IMAD.MOV.U32 R61, RZ, RZ, R33 ;  /* 0x000000ffff3d7224 */ /* 0x000fe200078e0021 */
[----:B------:R-:W-:Y:S01]  /*7e20*/  IMNMX R43, R43, 0x80, PT ;  /* 0x000000802b2b7817 */ /* 0x000fe20003800200 */
[----:B------:R-:W-:Y:S01]  /*7e30*/  IMAD.MOV.U32 R58, RZ, RZ, R28 ;  /* 0x000000ffff3a7224 */ /* 0x000fe200078e001c */
[----:B------:R-:W-:Y:S01]  /*7e40*/  LOP3.LUT R21, R21, 0xfffffff8, RZ, 0xc0, !PT ;  /* 0xfffffff815157812 */ /* 0x000fe200078ec0ff */
[----:B------:R-:W-:Y:S01]  /*7e50*/  IMAD.MOV.U32 R59, RZ, RZ, R29 ;  /* 0x000000ffff3b7224 */ /* 0x000fe200078e001d */
[----:B------:R-:W-:Y:S01]  /*7e60*/  SHF.R.U32.HI R36, RZ, 0x10, R33 ;  /* 0x00000010ff247819 */ /* 0x000fe20000011621 */
[----:B------:R-:W-:Y:S01]  /*7e70*/  IMAD.MOV.U32 R62, RZ, RZ, R38 ;  /* 0x000000ffff3e7224 */ /* 0x000fe200078e0026 */
[----:B------:R-:W-:Y:S01]  /*7e80*/  SHF.R.U64 R33, R28, 0x10, R29 ;  /* 0x000000101c217819 */ /* 0x000fe2000000121d */
[----:B------:R-:W-:Y:S01]  /*7e90*/  IMAD.IADD R20, R18, 0x1, -R21 ;  /* 0x0000000112147824 */ /* 0x000fe200078e0a15 */
[----:B------:R-:W-:Y:S01]  /*7ea0*/  SHF.R.U32.HI R32, RZ, 0x10, R29 ;  /* 0x00000010ff207819 */ /* 0x000fe2000001161d */
[--C-:B------:R-:W-:Y:S01]  /*7eb0*/  IMAD.MOV.U32 R63, RZ, RZ, R39.reuse ;  /* 0x000000ffff3f7224 */ /* 0x100fe200078e0027 */
[--C-:B------:R-:W-:Y:S01]  /*7ec0*/  SHF.R.U64 R41, R38, 0x10, R39.reuse ;  /* 0x0000001026297819 */ /* 0x100fe20000001227 */
[C---:B------:R-:W-:Y:S01]  /*7ed0*/  IMAD.SHL.U32 R12, R20.reuse, 0x40, RZ ;  /* 0x00000040140c7824 */ /* 0x040fe200078e00ff */
[----:B------:R-:W-:Y:S01]  /*7ee0*/  LOP3.LUT P0, RZ, R20, 0x4, RZ, 0xc0, !PT ;  /* 0x0000000414ff7812 */ /* 0x000fe2000780c0ff */
[----:B------:R-:W-:Y:S01]  /*7ef0*/  IMAD.MOV.U32 R56, RZ, RZ, R24 ;  /* 0x000000ffff387224 */ /* 0x000fe200078e0018 */
[----:B------:R-:W-:Y:S01]  /*7f00*/  SHF.R.U32.HI R40, RZ, 0x10, R39 ;  /* 0x00000010ff287819 */ /* 0x000fe20000011627 */
[--C-:B------:R-:W-:Y:S01]  /*7f10*/  IMAD.MOV.U32 R57, RZ, RZ, R25.reuse ;  /* 0x000000ffff397224 */ /* 0x100fe200078e0019 */
[----:B------:R-:W-:Y:S01]  /*7f20*/  LOP3.LUT R12, R12, 0x1c0, RZ, 0xc0, !PT ;  /* 0x000001c00c0c7812 */ /* 0x000fe200078ec0ff */
[----:B------:R-:W-:Y:S01]  /*7f30*/  IMAD.MOV.U32 R54, RZ, RZ, R34 ;  /* 0x000000ffff367224 */ /* 0x000fe200078e0022 */
[----:B------:R-:W-:Y:S01]  /*7f40*/  SHF.R.U64 R29, R24, 0x10, R25 ;  /* 0x00000010181d7819 */ /* 0x000fe20000001219 */
[----:B------:R-:W-:Y:S01]  /*7f50*/  IMAD.MOV.U32 R55, RZ, RZ, R35 ;  /* 0x000000ffff377224 */ /* 0x000fe200078e0023 */
[----:B------:R-:W-:Y:S01]  /*7f60*/  LOP3.LUT R19, R12, 0x18, R19, 0xf8, !PT ;  /* 0x000000180c137812 */ /* 0x000fe200078ef813 */
[----:B------:R-:W-:Y:S01]  /*7f70*/  IMAD.MOV.U32 R50, RZ, RZ, R26 ;  /* 0x000000ffff327224 */ /* 0x000fe200078e001a */
[----:B------:R-:W-:Y:S01]  /*7f80*/  SHF.R.U32.HI R12, RZ, 0x3, R12 ;  /* 0x00000003ff0c7819 */ /* 0x000fe2000001160c */
[----:B------:R-:W-:Y:S01]  /*7f90*/  IMAD.MOV.U32 R51, RZ, RZ, R27 ;  /* 0x000000ffff337224 */ /* 0x000fe200078e001b */
[----:B------:R-:W-:Y:S01]  /*7fa0*/  SHF.R.U32.HI R28, RZ, 0x10, R25 ;  /* 0x00000010ff1c7819 */ /* 0x000fe20000011619 */
[----:B------:R-:W-:Y:S01]  /*7fb0*/  IMAD.MOV.U32 R48, RZ, RZ, R22 ;  /* 0x000000ffff307224 */ /* 0x000fe200078e0016 */
[----:B------:R-:W-:Y:S01]  /*7fc0*/  LOP3.LUT R12, R19, R12, RZ, 0x3c, !PT ;  /* 0x0000000c130c7212 */ /* 0x000fe200078e3cff */
[----:B------:R-:W-:Y:S01]  /*7fd0*/  IMAD.MOV.U32 R49, RZ, RZ, R23 ;  /* 0x000000ffff317224 */ /* 0x000fe200078e0017 */
[--C-:B------:R-:W-:Y:S01]  /*7fe0*/  SHF.R.U64 R25, R34, 0x10, R35.reuse ;  /* 0x0000001022197819 */ /* 0x100fe20000001223 */
[----:B------:R-:W-:Y:S01]  /*7ff0*/  IMAD.MOV.U32 R44, RZ, RZ, R10 ;  /* 0x000000ffff2c7224 */ /* 0x000fe200078e000a */
[----:B------:R-:W-:Y:S01]  /*8000*/  SHF.R.U32.HI R24, RZ, 0x10, R35 ;  /* 0x00000010ff187819 */ /* 0x000fe20000011623 */
[----:B------:R-:W-:Y:S01]  /*8010*/  IMAD R21, R47, 0x200, R12 ;  /* 0x000002002f157824 */ /* 0x000fe200078e020c */
[----:B------:R-:W-:Y:S01]  /*8020*/  SHF.R.U64 R39, R26, 0x10, R27 ;  /* 0x000000101a277819 */ /* 0x000fe2000000121b */
[----:B------:R-:W-:Y:S01]  /*8030*/  IMAD.MOV.U32 R45, RZ, RZ, R11 ;  /* 0x000000ffff2d7224 */ /* 0x000fe200078e000b */
[----:B------:R-:W-:Y:S01]  /*8040*/  SHF.R.U32.HI R38, RZ, 0x10, R27 ;  /* 0x00000010ff267819 */ /* 0x000fe2000001161b */
[----:B------:R-:W-:Y:S01]  /*8050*/  IMAD.MOV.U32 R53, RZ, RZ, R30 ;  /* 0x000000ffff357224 */ /* 0x000fe200078e001e */
[C---:B------:R-:W-:Y:S01]  /*8060*/  IADD3 R12, R21.reuse, 0x20, RZ ;  /* 0x00000020150c7810 */ /* 0x040fe20007ffe0ff */
[----:B------:R-:W-:Y:S01]  /*8070*/  IMAD.MOV.U32 R52, RZ, RZ, R31 ;  /* 0x000000ffff347224 */ /* 0x000fe200078e001f */
[----:B------:R-:W-:Y:S01]  /*8080*/  @P0 IADD3 R12, R21, -0x20, RZ ;  /* 0xffffffe0150c0810 */ /* 0x000fe20007ffe0ff */
[----:B------:R-:W-:Y:S01]  /*8090*/  IMAD.MOV.U32 R46, RZ, RZ, R14 ;  /* 0x000000ffff2e7224 */ /* 0x000fe200078e000e */
[----:B------:R-:W-:Y:S01]  /*80a0*/  ISETP.GE.AND P0, PT, R18, R43, PT ;  /* 0x0000002b1200720c */ /* 0x000fe20003f06270 */
[----:B------:R-:W-:Y:S01]  /*80b0*/  IMAD.MOV.U32 R47, RZ, RZ, R15 ;  /* 0x000000ffff2f7224 */ /* 0x000fe200078e000f */
[----:B------:R-:W-:Y:S01]  /*80c0*/  SHF.R.U64 R35, R22, 0x10, R23 ;  /* 0x0000001016237819 */ /* 0x000fe20000001217 */
[----:B------:R-:W-:-:S04]  /*80d0*/  DEPBAR.LE SB0, 0x3 ;  /* 0x000080c00000791a */ /* 0x000fc80000000000 */
[----:B------:R-:W-:Y:S01]  /*80e0*/  SHF.R.U32.HI R34, RZ, 0x10, R23 ;  /* 0x00000010ff227819 */ /* 0x000fe20000011617 */
[----:B------:R-:W-:Y:S01]  /*80f0*/  BSSY B1, `(.L_x_732) ;  /* 0x000012a000017945 */ /* 0x000fe20003800000 */
[--C-:B------:R-:W-:Y:S01]  /*8100*/  SHF.R.U64 R27, R10, 0x10, R11.reuse ;  /* 0x000000100a1b7819 */ /* 0x100fe2000000120b */
[----:B------:R-:W-:Y:S01]  /*8110*/  IMAD.MOV.U32 R10, RZ, RZ, R8 ;  /* 0x000000ffff0a7224 */ /* 0x000fe200078e0008 */
[----:B------:R-:W-:Y:S01]  /*8120*/  SHF.R.U32.HI R26, RZ, 0x10, R11 ;  /* 0x00000010ff1a7819 */ /* 0x000fe2000001160b */
[----:B------:R-:W-:Y:S01]  /*8130*/  IMAD.MOV.U32 R11, RZ, RZ, R9 ;  /* 0x000000ffff0b7224 */ /* 0x000fe200078e0009 */
[--C-:B------:R-:W-:Y:S02]  /*8140*/  SHF.R.U64 R20, R30, 0x10, R31.reuse ;  /* 0x000000101e147819 */ /* 0x100fe4000000121f */
[----:B------:R-:W-:Y:S02]  /*8150*/  SHF.R.U32.HI R19, RZ, 0x10, R31 ;  /* 0x00000010ff137819 */ /* 0x000fe4000001161f */
[--C-:B------:R-:W-:Y:S01]  /*8160*/  SHF.R.U64 R23, R8, 0x10, R9.reuse ;  /* 0x0000001008177819 */ /* 0x100fe20000001209 */
[----:B------:R-:W-:Y:S01]  /*8170*/  IMAD.MOV.U32 R8, RZ, RZ, R64 ;  /* 0x000000ffff087224 */ /* 0x000fe200078e0040 */
[----:B------:R-:W-:Y:S01]  /*8180*/  SHF.R.U32.HI R22, RZ, 0x10, R9 ;  /* 0x00000010ff167819 */ /* 0x000fe20000011609 */
[----:B------:R-:W-:Y:S01]  /*8190*/  IMAD.MOV.U32 R9, RZ, RZ, R65 ;  /* 0x000000ffff097224 */ /* 0x000fe200078e0041 */
[----:B------:R-:W-:-:S02]  /*81a0*/  SHF.R.U64 R31, R14, 0x10, R15 ;  /* 0x000000100e1f7819 */ /* 0x000fc4000000120f */
[----:B------:R-:W-:Y:S02]  /*81b0*/  SHF.R.U32.HI R30, RZ, 0x10, R15 ;  /* 0x00000010ff1e7819 */ /* 0x000fe4000001160f */
[--C-:B------:R-:W-:Y:S02]  /*81c0*/  SHF.R.U64 R15, R64, 0x10, R65.reuse ;  /* 0x00000010400f7819 */ /* 0x100fe40000001241 */
[----:B------:R-:W-:Y:S02]  /*81d0*/  SHF.R.U32.HI R14, RZ, 0x10, R65 ;  /* 0x00000010ff0e7819 */ /* 0x000fe40000011641 */
        /* <DEDUP_REMOVED lines=24> */
[----:B------:R-:W-:Y:S02]  /*8360*/  LEA R21, R21, 0x18100, 0x1 ;  /* 0x0001810015157811 */ /* 0x000fe400078e08ff */
[----:B------:R-:W-:Y:S01]  /*8370*/  LEA R12, R12, 0x18100, 0x1 ;  /* 0x000181000c0c7811 */ /* 0x000fe200078e08ff */
[----:B------:R-:W-:Y:S06]  /*8380*/  BAR.SYNC.DEFER_BLOCKING 0x0 ;  /* 0x0000000000007b1d */ /* 0x000fec0000010000 */
[----:B------:R-:W-:Y:S05]  /*8390*/  @P0 BRA `(.L_x_733) ;  /* 0x00000ff000000947 */ /* 0x000fea0003800000 */
[----:B------:R-:W-:Y:S01]  /*83a0*/  ISETP.GE.AND P0, PT, R13, c[0x0][0x27c], PT ;  /* 0x00009f000d007a0c */ /* 0x000fe20003f06270 */
[----:B------:R-:W-:-:S12]  /*83b0*/  BSSY B0, `(.L_x_734) ;  /* 0x0000028000007945 */ /* 0x000fd80003800000 */
[----:B------:R-:W-:Y:S05]  /*83c0*/  @P0 BRA `(.L_x_735) ;  /* 0x0000026000000947 */ /* 0x000fea0003800000 */
[----:B------:R-:W1:Y:S01]  /*83d0*/  LDS.128 R8, [R21] ;  /* 0x0000000015087984 */ /* 0x000e620000000c00 */
[----:B------:R-:W-:Y:S01]  /*83e0*/  SHF.L.U32 R51, R41, 0x10, RZ ;  /* 0x0000001029337819 */ /* 0x000fe200000006ff */
[C---:B------:R-:W-:Y:S01]  /*83f0*/  IMAD.U32 R47, R39.reuse, 0x10000, RZ ;  /* 0x00010000272f7824 */ /* 0x040fe200078e00ff */
[----:B------:R-:W-:Y:S02]  /*8400*/  LOP3.LUT R45, R39, 0xffff0000, RZ, 0xc0, !PT ;  /* 0xffff0000272d7812 */ /* 0x000fe400078ec0ff */
[----:B------:R-:W-:Y:S02]  /*8410*/  LOP3.LUT R49, R41, 0xffff0000, RZ, 0xc0, !PT ;  /* 0xffff000029317812 */ /* 0x000fe400078ec0ff */
[----:B------:R-:W-:Y:S02]  /*8420*/  SHF.L.U32 R53, R40, 0x10, RZ ;  /* 0x0000001028357819 */ /* 0x000fe400000006ff */
[----:B-1----:R-:W-:Y:S02]  /*8430*/  LOP3.LUT R42, R8, 0xffff0000, RZ, 0xc0, !PT ;  /* 0xffff0000082a7812 */ /* 0x002fe400078ec0ff */
[----:B------:R-:W-:-:S02]  /*8440*/  LOP3.LUT R50, R9, 0xffff0000, RZ, 0xc0, !PT ;  /* 0xffff000009327812 */ /* 0x000fc400078ec0ff */
[----:B------:R-:W-:Y:S02]  /*8450*/  SHF.L.U32 R44, R8, 0x10, RZ ;  /* 0x00000010082c7819 */ /* 0x000fe400000006ff */
[----:B------:R-:W-:Y:S01]  /*8460*/  SHF.L.U32 R8, R9, 0x10, RZ ;  /* 0x0000001009087819 */ /* 0x000fe200000006ff */
[----:B------:R-:W-:Y:S01]  /*8470*/  FMUL.FTZ R9, R42, R47 ;  /* 0x0000002f2a097220 */ /* 0x000fe20000410000 */
[----:B------:R-:W-:Y:S01]  /*8480*/  SHF.L.U32 R48, R10, 0x10, RZ ;  /* 0x000000100a307819 */ /* 0x000fe200000006ff */
[----:B------:R-:W-:Y:S01]  /*8490*/  FMUL.FTZ R42, R42, R51 ;  /* 0x000000332a2a7220 */ /* 0x000fe20000410000 */
[----:B------:R-:W-:Y:S01]  /*84a0*/  LOP3.LUT R46, R10, 0xffff0000, RZ, 0xc0, !PT ;  /* 0xffff00000a2e7812 */ /* 0x000fe200078ec0ff */
[C---:B------:R-:W-:Y:S01]  /*84b0*/  IMAD.U32 R10, R11.reuse, 0x10000, RZ ;  /* 0x000100000b0a7824 */ /* 0x040fe200078e00ff */
[----:B------:R-:W-:Y:S01]  /*84c0*/  LOP3.LUT R52, R11, 0xffff0000, RZ, 0xc0, !PT ;  /* 0xffff00000b347812 */ /* 0x000fe200078ec0ff */
[----:B------:R-:W-:Y:S02]  /*84d0*/  FMUL.FTZ R11, R50, R45 ;  /* 0x0000002d320b7220 */ /* 0x000fe40000410000 */
[----:B------:R-:W-:Y:S01]  /*84e0*/  FFMA.FTZ R42, R44, R47, R42 ;  /* 0x0000002f2c2a7223 */ /* 0x000fe2000001002a */
[----:B------:R-:W-:Y:S01]  /*84f0*/  LOP3.LUT R47, R38, 0xffff0000, RZ, 0xc0, !PT ;  /* 0xffff0000262f7812 */ /* 0x000fe200078ec0ff */
[----:B------:R-:W-:-:S02]  /*8500*/  FMUL.FTZ R50, R50, R49 ;  /* 0x0000003132327220 */ /* 0x000fc40000410000 */
[----:B------:R-:W-:Y:S01]  /*8510*/  FFMA.FTZ R11, R8, R49, -R11 ;  /* 0x00000031080b7223 */ /* 0x000fe2000001080b */
[----:B------:R-:W-:Y:S01]  /*8520*/  SHF.L.U32 R49, R38, 0x10, RZ ;  /* 0x0000001026317819 */ /* 0x000fe200000006ff */
[----:B------:R-:W-:Y:S01]  /*8530*/  FFMA.FTZ R9, R44, R51, -R9 ;  /* 0x000000332c097223 */ /* 0x000fe20000010809 */
[----:B------:R-:W-:Y:S01]  /*8540*/  LOP3.LUT R51, R40, 0xffff0000, RZ, 0xc0, !PT ;  /* 0xffff000028337812 */ /* 0x000fe200078ec0ff */
[----:B------:R-:W-:Y:S02]  /*8550*/  FFMA.FTZ R50, R8, R45, R50 ;  /* 0x0000002d08327223 */ /* 0x000fe40000010032 */
[----:B------:R-:W-:Y:S02]  /*8560*/  FMUL.FTZ R8, R46, R49 ;  /* 0x000000312e087220 */ /* 0x000fe40000410000 */
[----:B------:R-:W-:Y:S02]  /*8570*/  FMUL.FTZ R44, R52, R47 ;  /* 0x0000002f342c7220 */ /* 0x000fe40000410000 */
[----:B------:R-:W-:-:S02]  /*8580*/  FMUL.FTZ R46, R46, R53 ;  /* 0x000000352e2e7220 */ /* 0x000fc40000410000 */
[----:B------:R-:W-:Y:S02]  /*8590*/  FMUL.FTZ R52, R52, R51 ;  /* 0x0000003334347220 */ /* 0x000fe40000410000 */
[----:B------:R-:W-:Y:S01]  /*85a0*/  FFMA.FTZ R53, R48, R53, -R8 ;  /* 0x0000003530357223 */ /* 0x000fe20000010808 */
[----:B------:R-:W-:Y:S01]  /*85b0*/  F2FP.BF16.PACK_AB R8, R42, R9 ;  /* 0x000000092a08723e */ /* 0x000fe200000010ff */
[----:B------:R-:W-:Y:S01]  /*85c0*/  FFMA.FTZ R46, R48, R49, R46 ;  /* 0x00000031302e7223 */ /* 0x000fe2000001002e */
[----:B------:R-:W-:Y:S01]  /*85d0*/  F2FP.BF16.PACK_AB R9, R50, R11 ;  /* 0x0000000b3209723e */ /* 0x000fe200000010ff */
[C---:B------:R-:W-:Y:S02]  /*85e0*/  FFMA.FTZ R44, R10.reuse, R51, -R44 ;  /* 0x000000330a2c7223 */ /* 0x040fe4000001082c */
[----:B------:R-:W-:Y:S01]  /*85f0*/  FFMA.FTZ R47, R10, R47, R52 ;  /* 0x0000002f0a2f7223 */ /* 0x000fe20000010034 */
[----:B------:R-:W-:-:S04]  /*8600*/  F2FP.BF16.PACK_AB R10, R46, R53 ;  /* 0x000000352e0a723e */ /* 0x000fc800000010ff */
[----:B------:R-:W-:-:S05]  /*8610*/  F2FP.BF16.PACK_AB R11, R47, R44 ;  /* 0x0000002c2f0b723e */ /* 0x000fca00000010ff */
[----:B------:R1:W-:Y:S02]  /*8620*/  STS.128 [R21], R8 ;  /* 0x0000000815007388 */ /* 0x0003e40000000c00 */
.L_x_735:
[----:B------:R-:W-:Y:S05]  /*8630*/  BSYNC B0 ;  /* 0x0000000000007941 */ /* 0x000fea0003800000 */
.L_x_734:
[----:B-1----:R-:W-:Y:S01]  /*8640*/  IADD3 R8, R13, 0x10, RZ ;  /* 0x000000100d087810 */ /* 0x002fe20007ffe0ff */
[----:B------:R-:W-:Y:S03]  /*8650*/  BSSY B0, `(.L_x_736) ;  /* 0x0000029000007945 */ /* 0x000fe60003800000 */
[----:B------:R-:W-:-:S13]  /*8660*/  ISETP.GE.AND P0, PT, R8, c[0x0][0x27c], PT ;  /* 0x00009f0008007a0c */ /* 0x000fda0003f06270 */
        /* <DEDUP_REMOVED lines=39> */
.L_x_737:
[----:B------:R-:W-:Y:S05]  /*88e0*/  BSYNC B0 ;  /* 0x0000000000007941 */ /* 0x000fea0003800000 */
.L_x_736:
[----:B-1----:R-:W-:Y:S01]  /*88f0*/  IADD3 R8, R13, 0x20, RZ ;  /* 0x000000200d087810 */ /* 0x002fe20007ffe0ff */
[----:B------:R-:W-:Y:S03]  /*8900*/  BSSY B0, `(.L_x_738) ;  /* 0x0000029000007945 */ /* 0x000fe60003800000 */
[----:B------:R-:W-:-:S13]  /*8910*/  ISETP.GE.AND P0, PT, R8, c[0x0][0x27c], PT ;  /* 0x00009f0008007a0c */ /* 0x000fda0003f06270 */
[----:B------:R-:W-:Y:S05]  /*8920*/  @P0 BRA `(.L_x_739) ;  /* 0x0000026000000947 */ /* 0x000fea0003800000 */
[----:B------:R-:W1:Y:S01]  /*8930*/  LDS.128 R8, [R21+0x4000] ;  /* 0x0040000015087984 */ /* 0x000e620000000c00 */
        /* <DEDUP_REMOVED lines=36> */
[----:B------:R1:W-:Y:S02]  /*8b80*/  STS.128 [R21+0x4000], R8 ;  /* 0x0040000815007388 */ /* 0x0003e40000000c00 */
.L_x_739:
[----:B------:R-:W-:Y:S05]  /*8b90*/  BSYNC B0 ;  /* 0x0000000000007941 */ /* 0x000fea0003800000 */
.L_x_738:
        /* <DEDUP_REMOVED lines=42> */
.L_x_741:
[----:B------:R-:W-:Y:S05]  /*8e40*/  BSYNC B0 ;  /* 0x0000000000007941 */ /* 0x000fea0003800000 */
.L_x_740:
        /* <DEDUP_REMOVED lines=42> */
.L_x_743:
[----:B------:R-:W-:Y:S05]  /*90f0*/  BSYNC B0 ;  /* 0x0000000000007941 */ /* 0x000fea0003800000 */
.L_x_742:
[----:B-1----:R-:W-:-:S04]  /*9100*/  IADD3 R8, R13, 0x50, RZ ;  /* 0x000000500d087810 */ /* 0x002fc80007ffe0ff */
[----:B------:R-:W-:-:S13]  /*9110*/  ISETP.GE.AND P0, PT, R8, c[0x0][0x27c], PT ;  /* 0x00009f0008007a0c */ /* 0x000fda0003f06270 */
[----:B------:R-:W-:Y:S05]  /*9120*/  @P0 BRA `(.L_x_733) ;  /* 0x0000026000000947 */ /* 0x000fea0003800000 */
[----:B------:R-:W1:Y:S01]  /*9130*/  LDS.128 R8, [R12+0x8000] ;  /* 0x008000000c087984 */ /* 0x000e620000000c00 */
[C---:B------:R-:W-:Y:S01]  /*9140*/  SHF.L.U32 R51, R20.reuse, 0x10, RZ ;  /* 0x0000001014337819 */ /* 0x040fe200000006ff */
        /* <DEDUP_REMOVED lines=36> */
.L_x_733:
[----:B------:R-:W-:Y:S05]  /*9390*/  BSYNC B1 ;  /* 0x0000000000017941 */ /* 0x000fea0003800000 */
.L_x_732:
        /* <DEDUP_REMOVED lines=20> */
[-C--:B------:R-:W-:Y:S02]  /*94e0*/  FMUL.FTZ R11, R39, R43.reuse ;  /* 0x0000002b270b7220 */ /* 0x080fe40000410000 */
        /* <DEDUP_REMOVED lines=15> */
[-C--:B------:R-:W-:Y:S01]  /*95e0*/  FFMA.FTZ R18, R18, R47.reuse, -R8 ;  /* 0x0000002f12127223 */ /* 0x080fe20000010808 */
[----:B------:R-:W-:Y:S01]  /*95f0*/  F2FP.BF16.PACK_AB R8, R41, R10 ;  /* 0x0000000a2908723e */ /* 0x000fe200000010ff */
[----:B------:R-:W-:-:S02]  /*9600*/  FFMA.FTZ R11, R11, R47, R46 ;  /* 0x0000002f0b0b7223 */ /* 0x000fc4000001002e */
[-C--:B------:R-:W-:Y:S02]  /*9610*/  FFMA.FTZ R39, R40, R45.reuse, -R39 ;  /* 0x0000002d28277223 */ /* 0x080fe40000010827 */
[----:B------:R-:W-:Y:S01]  /*9620*/  FFMA.FTZ R48, R38, R45, R48 ;  /* 0x0000002d26307223 */ /* 0x000fe20000010030 */
[----:B------:R-:W-:-:S04]  /*9630*/  F2FP.BF16.PACK_AB R10, R11, R18 ;  /* 0x000000120b0a723e */ /* 0x000fc800000010ff */
[----:B------:R-:W-:-:S05]  /*9640*/  F2FP.BF16.PACK_AB R11, R48, R39 ;  /* 0x00000027300b723e */ /* 0x000fca00000010ff */
[----:B------:R1:W-:Y:S02]  /*9650*/  STS.128 [R21+0x2000], R8 ;  /* 0x0020000815007388 */ /* 0x0003e40000000c00 */
.L_x_746:
[----:B------:R-:W-:Y:S05]  /*9660*/  BSYNC B0 ;  /* 0x0000000000007941 */ /* 0x000fea0003800000 */
.L_x_745:
[----:B-1----:R-:W-:Y:S01]  /*9670*/  IADD3 R8, R13, 0x10, RZ ;  /* 0x000000100d087810 */ /* 0x002fe20007ffe0ff */
[----:B------:R-:W-:Y:S03]  /*9680*/  BSSY B0, `(.L_x_747) ;  /* 0x0000029000007945 */ /* 0x000fe60003800000 */
[----:B------:R-:W-:-:S13]  /*9690*/  ISETP.GE.AND P0, PT, R8, c[0x0][0x27c], PT ;  /* 0x00009f0008007a0c */ /* 0x000fda0003f06270 */
[----:B------:R-:W-:Y:S05]  /*96a0*/  @P0 BRA `(.L_x_748) ;  /* 0x0000026000000947 */ /* 0x000fea0003800000 */
[----:B------:R-:W1:Y:S01]  /*96b0*/  LDS.128 R8, [R12+0x2000] ;  /* 0x002000000c087984 */ /* 0x000e620000000c00 */
        /* <DEDUP_REMOVED lines=37> */
.L_x_748:
[----:B------:R-:W-:Y:S05]  /*9910*/  BSYNC B0 ;  /* 0x0000000000007941 */ /* 0x000fea0003800000 */
.L_x_747:
        /* <DEDUP_REMOVED lines=42> */
.L_x_750:
[----:B------:R-:W-:Y:S05]  /*9bc0*/  BSYNC B0 ;  /* 0x0000000000007941 */ /* 0x000fea0003800000 */
.L_x_749:
        /* <DEDUP_REMOVED lines=42> */
.L_x_752:
[----:B------:R-:W-:Y:S05]  /*9e70*/  BSYNC B0 ;  /* 0x0000000000007941 */ /* 0x000fea0003800000 */
.L_x_751:
        /* <DEDUP_REMOVED lines=42> */
.L_x_754:
[----:B------:R-:W-:Y:S05]  /*a120*/  BSYNC B0 ;  /* 0x0000000000007941 */ /* 0x000fea0003800000 */
.L_x_753:
        /* <DEDUP_REMOVED lines=42> */
.L_x_729:
        /* <DEDUP_REMOVED lines=18> */
[----:B------:R-:W-:Y:S01]  /*a4f0*/  CS2R R10, SRZ ;  /* 0x00000000000a7805 */ /* 0x000fe2000001ff00 */
[----:B------:R-:W-:Y:S01]  /*a500*/  CS2R R8, SRZ ;  /* 0x0000000000087805 */ /* 0x000fe2000001ff00 */
[----:B------:R-:W-:-:S08]  /*a510*/  IADD3 R13, R19, 0x20, RZ ;  /* 0x00000020130d7810 */ /* 0x000fd00007ffe0ff */
[----:B------:R-:W-:-:S04]  /*a520*/  @!P0 IMAD.WIDE R22, R19, 0x2, R40 ;  /* 0x0000000213168825 */ /* 0x000fc800078e0228 */
[----:B------:R-:W-:Y:S01]  /*a530*/  @!P0 IMAD.WIDE R24, R19, 0x2, R48 ;  /* 0x0000000213188825 */ /* 0x000fe200078e0230 */
[----:B------:R1:W5:Y:S04]  /*a540*/  @!P0 LD.E.128 R32, [R22.64] ;  /* 0x0000000616208980 */ /* 0x000368000c101d00 */
[----:B------:R2:W5:Y:S01]  /*a550*/  @!P0 LD.E.128 R8, [R24.64] ;  /* 0x0000000618088980 */ /* 0x000562000c101d00 */
[----:B------:R-:W-:Y:S01]  /*a560*/  ISETP.GE.AND P0, PT, R13, c[0x0][0x27c], PT ;  /* 0x00009f000d007a0c */ /* 0x000fe20003f06270 */
[----:B------:R-:W-:Y:S01]  /*a570*/  CS2R R30, SRZ ;  /* 0x00000000001e7805 */ /* 0x000fe2000001ff00 */
[----:B------:R-:W-:Y:S01]  /*a580*/  CS2R R28, SRZ ;  /* 0x00000000001c7805 */ /* 0x000fe2000001ff00 */
[----:B------:R-:W-:-:S10]  /*a590*/  CS2R R14, SRZ ;  /* 0x00000000000e7805 */ /* 0x000fd4000001ff00 */
[----:B------:R-:W-:-:S04]  /*a5a0*/  @!P0 SHF.R.S32.HI R12, RZ, 0x1f, R13 ;  /* 0x0000001fff0c8819 */ /* 0x000fc8000001140d */
[----:B------:R-:W-:-:S04]  /*a5b0*/  @!P0 LEA.HI R12, R12, R13, RZ, 0x3 ;  /* 0x0000000d0c0c8211 */ /* 0x000fc800078f18ff */
[----:B------:R-:W-:Y:S02]  /*a5c0*/  @!P0 LOP3.LUT R20, R12, 0xfffffff8, RZ, 0xc0, !PT ;  /* 0xfffffff80c148812 */ /* 0x000fe400078ec0ff */
[----:B------:R-:W-:Y:S01]  /*a5d0*/  CS2R R12, SRZ ;  /* 0x00000000000c7805 */ /* 0x000fe2000001ff00 */
[----:B------:R-:W-:Y:S02]  /*a5e0*/  IADD3 R21, R19, 0x40, RZ ;  /* 0x0000004013157810 */ /* 0x000fe40007ffe0ff */
[----:B-1----:R-:W-:-:S04]  /*a5f0*/  @!P0 IMAD.WIDE R22, R20, 0x2, R40 ;  /* 0x0000000214168825 */ /* 0x002fc800078e0228 */
[----:B------:R-:W-:Y:S01]  /*a600*/  @!P0 IMAD.WIDE R36, R20, 0x2, R48 ;  /* 0x0000000214248825 */ /* 0x000fe200078e0230 */
[----:B------:R1:W5:Y:S04]  /*a610*/  @!P0 LD.E.128 R28, [R22.64] ;  /* 0x00000006161c8980 */ /* 0x000368000c101d00 */
[----:B------:R3:W5:Y:S01]  /*a620*/  @!P0 LD.E.128 R12, [R36.64] ;  /* 0x00000006240c8980 */ /* 0x000762000c101d00 */
[----:B------:R-:W-:Y:S01]  /*a630*/  ISETP.GE.AND P0, PT, R21, c[0x0][0x27c], PT ;  /* 0x00009f0015007a0c */ /* 0x000fe20003f06270 */
[----:B------:R-:W-:Y:S01]  /*a640*/  CS2R R26, SRZ ;  /* 0x00000000001a7805 */ /* 0x000fe2000001ff00 */
[----:B--2---:R-:W-:-:S11]  /*a650*/  CS2R R24, SRZ ;  /* 0x0000000000187805 */ /* 0x004fd6000001ff00 */
[----:B------:R-:W-:-:S04]  /*a660*/  @!P0 SHF.R.S32.HI R20, RZ, 0x1f, R21 ;  /* 0x0000001fff148819 */ /* 0x000fc80000011415 */
[----:B------:R-:W-:Y:S01]  /*a670*/  @!P0 LEA.HI R20, R20, R21, RZ, 0x3 ;  /* 0x0000001514148211 */ /* 0x000fe200078f18ff */
[----:B-1----:R-:W-:-:S03]  /*a680*/  CS2R R22, SRZ ;  /* 0x0000000000167805 */ /* 0x002fc6000001ff00 */
[----:B------:R-:W-:-:S05]  /*a690*/  @!P0 LOP3.LUT R20, R20, 0xfffffff8, RZ, 0xc0, !PT ;  /* 0xfffffff814148812 */ /* 0x000fca00078ec0ff */
[----:B------:R-:W-:-:S04]  /*a6a0*/  @!P0 IMAD.WIDE R40, R20, 0x2, R40 ;  /* 0x0000000214288825 */ /* 0x000fc800078e0228 */
[----:B------:R-:W-:Y:S01]  /*a6b0*/  @!P0 IMAD.WIDE R48, R20, 0x2, R48 ;  /* 0x0000000214308825 */ /* 0x000fe200078e0230 */
[----:B------:R3:W5:Y:S01]  /*a6c0*/  @!P0 LD.E.128 R24, [R40.64] ;  /* 0x0000000628188980 */ /* 0x000762000c101d00 */
[----:B------:R-:W-:-:S06]  /*a6d0*/  CS2R R20, SRZ ;  /* 0x0000000000147805 */ /* 0x000fcc000001ff00 */
[----:B------:R3:W5:Y:S02]  /*a6e0*/  @!P0 LD.E.128 R20, [R48.64] ;  /* 0x0000000630148980 */ /* 0x000764000c101d00 */
.L_x_756:
[----:B------:R-:W-:Y:S05]  /*a6f0*/  BSYNC B0 ;  /* 0x0000000000007941 */ /* 0x000fea0003800000 */
.L_x_755:
[--C-:B-----5:R-:W-:Y:S01]  /*a700*/  SHF.R.U64 R39, R8, 0x10, R9.reuse ;  /* 0x0000001008277819 */ /* 0x120fe20000001209 */
[--C-:B------:R-:W-:Y:S01]  /*a710*/  IMAD.MOV.U32 R38, RZ, RZ, R9.reuse ;  /* 0x000000ffff267224 */ /* 0x100fe200078e0009 */
[----:B------:R-:W-:Y:S01]  /*a720*/  SHF.R.U32.HI R51, RZ, 0x10, R9 ;  /* 0x00000010ff337819 */ /* 0x000fe20000011609 */
[--C-:B------:R-:W-:Y:S01]  /*a730*/  IMAD.MOV.U32 R66, RZ, RZ, R33.reuse ;  /* 0x000000ffff427224 */ /* 0x100fe200078e0021 */
[--C-:B------:R-:W-:Y:S01]  /*a740*/  SHF.R.U64 R43, R32, 0x10, R33.reuse ;  /* 0x00000010202b7819 */ /* 0x100fe20000001221 */
[----:B------:R-:W-:Y:S01]  /*a750*/  IMAD.MOV.U32 R50, RZ, RZ, R12 ;  /* 0x000000ffff327224 */ /* 0x000fe200078e000c */
[----:B------:R-:W-:Y:S01]  /*a760*/  SHF.R.U32.HI R65, RZ, 0x10, R33 ;  /* 0x00000010ff417819 */ /* 0x000fe20000011621 */
[----:B------:R-:W-:Y:S01]  /*a770*/  IMAD.MOV.U32 R45, RZ, RZ, R20 ;  /* 0x000000ffff2d7224 */ /* 0x000fe200078e0014 */
[----:B------:R-:W-:Y:S01]  /*a780*/  SHF.R.U64 R9, R12, 0x10, R13 ;  /* 0x000000100c097819 */ /* 0x000fe2000000120d */
[--C-:B------:R-:W-:Y:S01]  /*a790*/  IMAD.MOV.U32 R63, RZ, RZ, R35.reuse ;  /* 0x000000ffff3f7224 */ /* 0x100fe200078e0023 */
[--C-:B---3--:R-:W-:Y:S01]  /*a7a0*/  SHF.R.U64 R41, R34, 0x10, R35.reuse ;  /* 0x0000001022297819 */ /* 0x108fe20000001223 */
[----:B------:R-:W-:Y:S01]  /*a7b0*/  IMAD.MOV.U32 R60, RZ, RZ, R30 ;  /* 0x000000ffff3c7224 */ /* 0x000fe200078e001e */
[----:B------:R-:W-:Y:S01]  /*a7c0*/  SHF.R.U32.HI R40, RZ, 0x10, R35 ;  /* 0x00000010ff287819 */ /* 0x000fe20000011623 */
[----:B------:R-:W-:Y:S01]  /*a7d0*/  IMAD R91, R91, -0x80, R42 ;  /* 0xffffff805b5b7824 */ /* 0x000fe200078e022a */
[----:B------:R-:W-:Y:S01]  /*a7e0*/  SHF.R.U64 R33, R30, 0x10, R31 ;  /* 0x000000101e217819 */ /* 0x000fe2000000121f */
[----:B------:R-:W-:Y:S01]  /*a7f0*/  IMAD.MOV.U32 R62, RZ, RZ, R28 ;  /* 0x000000ffff3e7224 */ /* 0x000fe200078e001c */
[----:B------:R-:W-:Y:S01]  /*a800*/  SHF.R.U64 R12, R20, 0x10, R21 ;  /* 0x00000010140c7819 */ /* 0x000fe20000001215 */
[----:B------:R-:W-:Y:S01]  /*a810*/  IMAD.MOV.U32 R46, RZ, RZ, R8 ;  /* 0x000000ffff2e7224 */ /* 0x000fe200078e0008 */
[----:B------:R-:W-:Y:S01]  /*a820*/  SHF.R.U64 R35, R28, 0x10, R29 ;  /* 0x000000101c237819 */ /* 0x000fe2000000121d */
[--C-:B------:R-:W-:Y:S01]  /*a830*/  IMAD.MOV.U32 R36, RZ, RZ, R11.reuse ;  /* 0x000000ffff247224 */ /* 0x100fe200078e000b */
[----:B------:R-:W-:Y:S01]  /*a840*/  SHF.R.U64 R37, R10, 0x10, R11 ;  /* 0x000000100a257819 */ /* 0x000fe2000000120b */
        /* <DEDUP_REMOVED lines=15> */
[----:B------:R-:W-:Y:S01]  /*a940*/  PRMT R23, R45, 0x5410, R12 ;  /* 0x000054102d177816 */ /* 0x000fe2000000000c */
[----:B------:R-:W-:Y:S01]  /*a950*/  IMAD.MOV.U32 R54, RZ, RZ, R24 ;  /* 0x000000ffff367224 */ /* 0x000fe200078e0018 */
[----:B------:R-:W-:Y:S01]  /*a960*/  IMNMX R45, R91, 0x80, PT ;  /* 0x000000805b2d7817 */ /* 0x000fe20003800200 */
[----:B------:R-:W-:Y:S01]  /*a970*/  IMAD.MOV.U32 R48, RZ, RZ, R10 ;  /* 0x000000ffff307224 */ /* 0x000fe200078e000a */
[----:B------:R-:W-:Y:S01]  /*a980*/  SHF.R.U32.HI R34, RZ, 0x10, R29 ;  /* 0x00000010ff227819 */ /* 0x000fe2000001161d */
[----:B------:R-:W-:Y:S01]  /*a990*/  IMAD.MOV.U32 R29, RZ, RZ, R25 ;  /* 0x000000ffff1d7224 */ /* 0x000fe200078e0019 */
[----:B------:R-:W-:Y:S01]  /*a9a0*/  ISETP.GE.AND P0, PT, R18, R45, PT ;  /* 0x0000002d1200720c */ /* 0x000fe20003f06270 */
[----:B------:R-:W-:Y:S01]  /*a9b0*/  IMAD.MOV.U32 R56, RZ, RZ, R26 ;  /* 0x000000ffff387224 */ /* 0x000fe200078e001a */
[----:B------:R-:W-:Y:S01]  /*a9c0*/  SHF.R.U32.HI R32, RZ, 0x10, R31 ;  /* 0x00000010ff207819 */ /* 0x000fe2000001161f */
[----:B------:R-:W-:Y:S01]  /*a9d0*/  IMAD.MOV.U32 R52, RZ, RZ, R14 ;  /* 0x000000ffff347224 */ /* 0x000fe200078e000e */
[----:B------:R-:W-:Y:S01]  /*a9e0*/  SHF.R.U64 R31, R24, 0x10, R25 ;  /* 0x00000010181f7819 */ /* 0x000fe20000001219 */
[----:B------:R-:W-:Y:S01]  /*a9f0*/  IMAD.MOV.U32 R24, RZ, RZ, R27 ;  /* 0x000000ffff187224 */ /* 0x000fe200078e001b */
[----:B------:R-:W-:Y:S01]  /*aa00*/  SHF.R.U32.HI R58, RZ, 0x10, R25 ;  /* 0x00000010ff3a7819 */ /* 0x000fe20000011619 */
[----:B------:R-:W-:Y:S01]  /*aa10*/  IMAD.MOV.U32 R10, RZ, RZ, R22 ;  /* 0x000000ffff0a7224 */ /* 0x000fe200078e0016 */
[----:B------:R-:W-:Y:S01]  /*aa20*/  SHF.R.U64 R25, R26, 0x10, R27 ;  /* 0x000000101a197819 */ /* 0x000fe2000000121b */
[----:B------:R-:W-:-:S04]  /*aa30*/  DEPBAR.LE SB0, 0x3 ;  /* 0x000080c00000791a */ /* 0x000fc80000000000 */
[----:B------:R-:W-:Y:S01]  /*aa40*/  SHF.R.U32.HI R49, RZ, 0x10, R27 ;  /* 0x00000010ff317819 */ /* 0x000fe2000001161b */
[----:B------:R-:W-:Y:S01]  /*aa50*/  BSSY B1, `(.L_x_757) ;  /* 0x0000150000017945 */ /* 0x000fe20003800000 */
        /* <DEDUP_REMOVED lines=84> */
[C---:B------:R-:W-:Y:S01]  /*afa0*/  FFMA.FTZ R56, R49.reuse, R66, -R56 ;  /* 0x0000004231387223 */ /* 0x040fe20000010838 */
        /* <DEDUP_REMOVED lines=9> */
[----:B------:R-:W-:Y:S02]  /*b040*/  IMAD.U32 R64, R36, 0x10000, RZ ;  /* 0x0001000024407824 */ /* 0x000fe400078e00ff */
[----:B------:R-:W-:Y:S02]  /*b050*/  FFMA.FTZ R8, R50, R54, R61 ;  /* 0x0000003632087223 */ /* 0x000fe4000001003d */
[----:B------:R-:W-:Y:S01]  /*b060*/  FFMA.FTZ R54, R52, R59, -R57 ;  /* 0x0000003b34367223 */ /* 0x000fe20000010839 */
        /* <DEDUP_REMOVED lines=25> */
.L_x_760:
[----:B------:R-:W-:Y:S05]  /*b200*/  BSYNC B0 ;  /* 0x0000000000007941 */ /* 0x000fea0003800000 */
.L_x_759:
        /* <DEDUP_REMOVED lines=8> */
[-C--:B------:R-:W-:Y:S01]  /*b290*/  LEA.HI R10, R11, R12.reuse, RZ, 0x3 ;  /* 0x0000000c0b0a7211 */ /* 0x080fe200078f18ff */
        /* <DEDUP_REMOVED lines=45> */
[----:B------:R-:W-:Y:S01]  /*b570*/  SHF.L.U32 R9, R11, 0x10, RZ ;  /* 0x000000100b097819 */ /* 0x000fe200000006ff */
        /* <DEDUP_REMOVED lines=14> */
[C---:B------:R-:W-:Y:S01]  /*b660*/  FFMA.FTZ R56, R51.reuse, R56, -R61 ;  /* 0x0000003833387223 */ /* 0x040fe2000001083d */
[----:B------:R-:W-:Y:S01]  /*b670*/  SHF.L.U32 R11, R30, 0x10, RZ ;  /* 0x000000101e0b7819 */ /* 0x000fe200000006ff */
[----:B------:R-:W-:Y:S01]  /*b680*/  FFMA.FTZ R51, R51, R54, R57 ;  /* 0x0000003633337223 */ /* 0x000fe20000010039 */
[----:B------:R-:W-:Y:S01]  /*b690*/  F2FP.BF16.PACK_AB R8, R8, R49 ;  /* 0x000000310808723e */ /* 0x000fe200000010ff */
[C---:B------:R-:W-:Y:S02]  /*b6a0*/  FMUL.FTZ R57, R59.reuse, R10 ;  /* 0x0000000a3b397220 */ /* 0x040fe40000410000 */
        /* <DEDUP_REMOVED lines=32> */
.L_x_762:
[----:B------:R-:W-:Y:S05]  /*b8b0*/  BSYNC B0 ;  /* 0x0000000000007941 */ /* 0x000fea0003800000 */
.L_x_761:
[----:B-1----:R-:W-:-:S04]  /*b8c0*/  IADD3 R12, R19, 0x40, RZ ;  /* 0x00000040130c7810 */ /* 0x002fc80007ffe0ff */
        /* <DEDUP_REMOVED lines=8> */
[----:B------:R-:W-:Y:S02]  /*b950*/  LEA.HI R11, R11, R12, RZ, 0x6 ;  /* 0x0000000c0b0b7211 */ /* 0x000fe400078f30ff */
[----:B------:R-:W-:Y:S02]  /*b960*/  SHF.R.S32.HI R13, RZ, 0x3, R10 ;  /* 0x00000003ff0d7819 */ /* 0x000fe4000001140a */
[----:B------:R-:W-:-:S02]  /*b970*/  LOP3.LUT R9, R9, 0x1c0, RZ, 0xc0, !PT ;  /* 0x000001c009097812 */ /* 0x000fc400078ec0ff */
[----:B------:R-:W-:Y:S02]  /*b980*/  LEA.HI R8, R8, R13, RZ, 0x1d ;  /* 0x0000000d08087211 */ /* 0x000fe400078fe8ff */
[----:B------:R-:W-:Y:S02]  /*b990*/  LOP3.LUT R15, R9, 0x38, R10, 0xf8, !PT ;  /* 0x00000038090f7812 */ /* 0x000fe400078ef80a */
[----:B------:R-:W-:Y:S02]  /*b9a0*/  SHF.R.S32.HI R13, RZ, 0x1f, R8 ;  /* 0x0000001fff0d7819 */ /* 0x000fe40000011408 */
[----:B------:R-:W-:Y:S02]  /*b9b0*/  SHF.R.U32.HI R10, RZ, 0x3, R9 ;  /* 0x00000003ff0a7819 */ /* 0x000fe40000011609 */
[----:B------:R-:W-:Y:S01]  /*b9c0*/  LEA.HI R13, R13, R8, RZ, 0x3 ;  /* 0x000000080d0d7211 */ /* 0x000fe200078f18ff */
[----:B------:R-:W-:Y:S01]  /*b9d0*/  IMAD.SHL.U32 R8, R8, 0x8, RZ ;  /* 0x0000000808087824 */ /* 0x000fe200078e00ff */
[----:B------:R-:W-:-:S02]  /*b9e0*/  SHF.L.U32 R11, R11, 0x7, RZ ;  /* 0x000000070b0b7819 */ /* 0x000fc400000006ff */
[----:B------:R-:W-:Y:S02]  /*b9f0*/  SHF.L.U32 R13, R13, 0xa, RZ ;  /* 0x0000000a0d0d7819 */ /* 0x000fe400000006ff */
[----:B------:R-:W-:Y:S02]  /*ba00*/  LOP3.LUT R9, R9, 0x38, R8, 0xf8, !PT ;  /* 0x0000003809097812 */ /* 0x000fe400078ef808 */
[----:B------:R-:W-:Y:S02]  /*ba10*/  LOP3.LUT R8, R13, 0x7fffe000, RZ, 0xc0, !PT ;  /* 0x7fffe0000d087812 */ /* 0x000fe400078ec0ff */
[----:B------:R-:W-:Y:S02]  /*ba20*/  LOP3.LUT R12, R11, 0x7fffe000, RZ, 0xc0, !PT ;  /* 0x7fffe0000b0c7812 */ /* 0x000fe400078ec0ff */
[----:B------:R-:W-:Y:S02]  /*ba30*/  LOP3.LUT R9, R9, R10, RZ, 0x3c, !PT ;  /* 0x0000000a09097212 */ /* 0x000fe400078e3cff */
[C---:B------:R-:W-:Y:S01]  /*ba40*/  LEA R8, R47.reuse, R8, 0x9 ;  /* 0x000000082f087211 */ /* 0x040fe200078e48ff */
[----:B------:R-:W-:Y:S01]  /*ba50*/  IMAD R12, R47, 0x200, R12 ;  /* 0x000002002f0c7824 */ /* 0x000fe200078e020c */
[----:B------:R-:W-:-:S02]  /*ba60*/  LOP3.LUT R15, R15, R10, RZ, 0x3c, !PT ;  /* 0x0000000a0f0f7212 */ /* 0x000fc400078e3cff */
[----:B------:R-:W-:Y:S01]  /*ba70*/  LOP3.LUT R57, R23, 0xffff0000, RZ, 0xc0, !PT ;  /* 0xffff000017397812 */ /* 0x000fe200078ec0ff */
[----:B------:R-:W-:Y:S01]  /*ba80*/  IMAD.IADD R47, R8, 0x1, R9 ;  /* 0x00000001082f7824 */ /* 0x000fe200078e0209 */
[----:B------:R-:W-:Y:S01]  /*ba90*/  SHF.L.U32 R64, R24, 0x10, RZ ;  /* 0x0000001018407819 */ /* 0x000fe200000006ff */
[----:B------:R-:W-:Y:S02]  /*baa0*/  IMAD.IADD R12, R12, 0x1, R15 ;  /* 0x000000010c0c7824 */ /* 0x000fe400078e020f */
[----:B------:R-:W-:Y:S02]  /*bab0*/  IMAD.SHL.U32 R47, R47, 0x2, RZ ;  /* 0x000000022f2f7824 */ /* 0x000fe400078e00ff */
[----:B------:R-:W-:-:S03]  /*bac0*/  IMAD.SHL.U32 R46, R12, 0x2, RZ ;  /* 0x000000020c2e7824 */ /* 0x000fc600078e00ff */
[----:B------:R-:W1:Y:S04]  /*bad0*/  LDS.128 R8, [R47+0x18100] ;  /* 0x018100002f087984 */ /* 0x000e680000000c00 */
[----:B------:R-:W2:Y:S01]  /*bae0*/  LDS.128 R12, [R46+0x18100] ;  /* 0x018100002e0c7984 */ /* 0x000ea20000000c00 */
[----:B-1----:R-:W-:Y:S01]  /*baf0*/  IMAD.U32 R55, R8, 0x10000, RZ ;  /* 0x0001000008377824 */ /* 0x002fe200078e00ff */
[C---:B------:R-:W-:Y:S01]  /*bb00*/  LOP3.LUT R59, R10.reuse, 0xffff0000, RZ, 0xc0, !PT ;  /* 0xffff00000a3b7812 */ /* 0x040fe200078ec0ff */
[----:B------:R-:W-:Y:S01]  /*bb10*/  IMAD.U32 R53, R10, 0x10000, RZ ;  /* 0x000100000a357824 */ /* 0x000fe200078e00ff */
[----:B------:R-:W-:Y:S01]  /*bb20*/  LOP3.LUT R8, R8, 0xffff0000, RZ, 0xc0, !PT ;  /* 0xffff000008087812 */ /* 0x000fe200078ec0ff */
[----:B------:R-:W-:Y:S01]  /*bb30*/  FMUL.FTZ R56, R55, R54 ;  /* 0x0000003637387220 */ /* 0x000fe20000410000 */
[C---:B--2---:R-:W-:Y:S01]  /*bb40*/  SHF.L.U32 R49, R12.reuse, 0x10, RZ ;  /* 0x000000100c317819 */ /* 0x044fe200000006ff */
[C---:B------:R-:W-:Y:S01]  /*bb50*/  IMAD.U32 R50, R13.reuse, 0x10000, RZ ;  /* 0x000100000d327824 */ /* 0x040fe200078e00ff */
[----:B------:R-:W-:Y:S01]  /*bb60*/  LOP3.LUT R52, R12, 0xffff0000, RZ, 0xc0, !PT ;  /* 0xffff00000c347812 */ /* 0x000fe200078ec0ff */
[C---:B------:R-:W-:Y:S01]  /*bb70*/  IMAD.U32 R51, R14.reuse, 0x10000, RZ ;  /* 0x000100000e337824 */ /* 0x040fe200078e00ff */
[----:B------:R-:W-:Y:S01]  /*bb80*/  LOP3.LUT R12, R13, 0xffff0000, RZ, 0xc0, !PT ;  /* 0xffff00000d0c7812 */ /* 0x000fe200078ec0ff */
[-C--:B------:R-:W-:Y:S01]  /*bb90*/  FMUL.FTZ R10, R55, R62.reuse ;  /* 0x0000003e370a7220 */ /* 0x080fe20000410000 */
[----:B------:R-:W-:Y:S01]  /*bba0*/  LOP3.LUT R48, R14, 0xffff0000, RZ, 0xc0, !PT ;  /* 0xffff00000e307812 */ /* 0x000fe200078ec0ff */
[----:B------:R-:W-:Y:S01]  /*bbb0*/  FFMA.FTZ R56, R49, R62, -R56 ;  /* 0x0000003e31387223 */ /* 0x000fe20000010838 */
[----:B------:R-:W-:Y:S01]  /*bbc0*/  SHF.L.U32 R13, R15, 0x10, RZ ;  /* 0x000000100f0d7819 */ /* 0x000fe200000006ff */
[----:B------:R-:W-:Y:S01]  /*bbd0*/  FFMA.FTZ R49, R49, R54, R10 ;  /* 0x0000003631317223 */ /* 0x000fe2000001000a */
[----:B------:R-:W-:Y:S01]  /*bbe0*/  LOP3.LUT R14, R15, 0xffff0000, RZ, 0xc0, !PT ;  /* 0xffff00000f0e7812 */ /* 0x000fe200078ec0ff */
[----:B------:R-:W-:Y:S01]  /*bbf0*/  IMAD.U32 R62, R21, 0x10000, RZ ;  /* 0x00010000153e7824 */ /* 0x000fe200078e00ff */
[C---:B------:R-:W-:Y:S01]  /*bc00*/  SHF.L.U32 R15, R9.reuse, 0x10, RZ ;  /* 0x00000010090f7819 */ /* 0x040fe200000006ff */
[----:B------:R-:W-:Y:S01]  /*bc10*/  FMUL.FTZ R55, R8, R57 ;  /* 0x0000003908377220 */ /* 0x000fe20000410000 */
[----:B------:R-:W-:Y:S01]  /*bc20*/  LOP3.LUT R60, R9, 0xffff0000, RZ, 0xc0, !PT ;  /* 0xffff0000093c7812 */ /* 0x000fe200078ec0ff */
[----:B------:R-:W-:Y:S01]  /*bc30*/  FMUL.FTZ R61, R53, R62 ;  /* 0x0000003e353d7220 */ /* 0x000fe20000410000 */
[----:B------:R-:W-:-:S02]  /*bc40*/  SHF.L.U32 R9, R11, 0x10, RZ ;  /* 0x000000100b097819 */ /* 0x000fc400000006ff */
[----:B------:R-:W-:Y:S02]  /*bc50*/  LOP3.LUT R58, R11, 0xffff0000, RZ, 0xc0, !PT ;  /* 0xffff00000b3a7812 */ /* 0x000fe400078ec0ff */
[----:B------:R-:W-:Y:S02]  /*bc60*/  LOP3.LUT R11, R27, 0xffff0000, RZ, 0xc0, !PT ;  /* 0xffff00001b0b7812 */ /* 0x000fe400078ec0ff */
[----:B------:R-:W-:Y:S02]  /*bc70*/  SHF.L.U32 R54, R25, 0x10, RZ ;  /* 0x0000001019367819 */ /* 0x000fe400000006ff */
[----:B------:R-:W-:Y:S01]  /*bc80*/  LOP3.LUT R10, R21, 0xffff0000, RZ, 0xc0, !PT ;  /* 0xffff0000150a7812 */ /* 0x000fe200078ec0ff */
[-C--:B------:R-:W-:Y:S02]  /*bc90*/  FMUL.FTZ R8, R8, R11.reuse ;  /* 0x0000000b08087220 */ /* 0x080fe40000410000 */
[----:B------:R-:W-:Y:S02]  /*bca0*/  FFMA.FTZ R55, R52, R11, -R55 ;  /* 0x0000000b34377223 */ /* 0x000fe40000010837 */
[-C--:B------:R-:W-:Y:S01]  /*bcb0*/  FMUL.FTZ R11, R53, R54.reuse ;  /* 0x00000036350b7220 */ /* 0x080fe20000410000 */
[----:B------:R-:W-:Y:S01]  /*bcc0*/  LOP3.LUT R53, R25, 0xffff0000, RZ, 0xc0, !PT ;  /* 0xffff000019357812 */ /* 0x000fe200078ec0ff */
[----:B------:R-:W-:Y:S01]  /*bcd0*/  FFMA.FTZ R54, R51, R54, -R61 ;  /* 0x0000003633367223 */ /* 0x000fe2000001083d */
[----:B------:R-:W-:Y:S01]  /*bce0*/  LOP3.LUT R61, R26, 0xffff0000, RZ, 0xc0, !PT ;  /* 0xffff00001a3d7812 */ /* 0x000fe200078ec0ff */
[----:B------:R-:W-:-:S02]  /*bcf0*/  FFMA.FTZ R8, R52, R57, R8 ;  /* 0x0000003934087223 */ /* 0x000fc40000010008 */
[----:B------:R-:W-:Y:S01]  /*bd00*/  FFMA.FTZ R51, R51, R62, R11 ;  /* 0x0000003e33337223 */ /* 0x000fe2000001000b */
[----:B------:R-:W-:Y:S01]  /*bd10*/  SHF.L.U32 R11, R22, 0x10, RZ ;  /* 0x00000010160b7819 */ /* 0x000fe200000006ff */
[C---:B------:R-:W-:Y:S01]  /*bd20*/  FMUL.FTZ R57, R59.reuse, R10 ;  /* 0x0000000a3b397220 */ /* 0x040fe20000410000 */
[----:B------:R-:W-:Y:S01]  /*bd30*/  F2FP.BF16.PACK_AB R8, R8, R49 ;  /* 0x000000310808723e */ /* 0x000fe200000010ff */
[----:B------:R-:W-:Y:S02]  /*bd40*/  IMAD.U32 R52, R26, 0x10000, RZ ;  /* 0x000100001a347824 */ /* 0x000fe400078e00ff */
[-C--:B------:R-:W-:Y:S02]  /*bd50*/  FMUL.FTZ R59, R59, R53.reuse ;  /* 0x000000353b3b7220 */ /* 0x080fe40000410000 */
[----:B------:R-:W-:Y:S02]  /*bd60*/  FFMA.FTZ R53, R48, R53, -R57 ;  /* 0x0000003530357223 */ /* 0x000fe40000010839 */
[----:B------:R-:W-:-:S02]  /*bd70*/  FMUL.FTZ R57, R15, R11 ;  /* 0x0000000b0f397220 */ /* 0x000fc40000410000 */
[-C--:B------:R-:W-:Y:S02]  /*bd80*/  FMUL.FTZ R15, R15, R52.reuse ;  /* 0x000000340f0f7220 */ /* 0x080fe40000410000 */
[----:B------:R-:W-:Y:S02]  /*bd90*/  IMAD.U32 R62, R20, 0x10000, RZ ;  /* 0x00010000143e7824 */ /* 0x000fe400078e00ff */
        /* <DEDUP_REMOVED lines=11> */
[----:B------:R-:W-:Y:S02]  /*be50*/  FMUL.FTZ R13, R60, R9 ;  /* 0x000000093c0d7220 */ /* 0x000fe40000410000 */
[----:B------:R-:W-:Y:S02]  /*be60*/  FMUL.FTZ R59, R58, R57 ;  /* 0x000000393a3b7220 */ /* 0x000fe40000410000 */
[----:B------:R-:W-:Y:S02]  /*be70*/  FMUL.FTZ R60, R60, R61 ;  /* 0x0000003d3c3c7220 */ /* 0x000fe40000410000 */
        /* <DEDUP_REMOVED lines=13> */
.L_x_758:
[----:B------:R-:W-:Y:S05]  /*bf50*/  BSYNC B1 ;  /* 0x0000000000017941 */ /* 0x000fea0003800000 */
.L_x_757:
        /* <DEDUP_REMOVED lines=8> */
[----:B------:R-:W-:-:S03]  /*bfe0*/  IMAD.SHL.U32 R10, R18, 0x40, RZ ;  /* 0x00000040120a7824 */ /* 0x000fc600078e00ff */
[----:B------:R-:W-:Y:S02]  /*bff0*/  LEA.HI R44, R9, R44, RZ, 0x1d ;  /* 0x0000002c092c7211 */ /* 0x000fe400078fe8ff */
[----:B------:R-:W-:Y:S02]  /*c000*/  LEA.HI R8, R11, R18, RZ, 0x3 ;  /* 0x000000120b087211 */ /* 0x000fe400078f18ff */
[----:B------:R-:W-:Y:S01]  /*c010*/  SHF.R.S32.HI R9, RZ, 0x1f, R44 ;  /* 0x0000001fff097819 */ /* 0x000fe2000001142c */
[----:B------:R-:W-:Y:S01]  /*c020*/  IMAD.SHL.U32 R11, R44, 0x8, RZ ;  /* 0x000000082c0b7824 */ /* 0x000fe200078e00ff */
[----:B------:R-:W-:Y:S02]  /*c030*/  LOP3.LUT R10, R10, 0x1c0, RZ, 0xc0, !PT ;  /* 0x000001c00a0a7812 */ /* 0x000fe400078ec0ff */
[----:B------:R-:W-:Y:S02]  /*c040*/  LEA.HI R9, R9, R44, RZ, 0x3 ;  /* 0x0000002c09097211 */ /* 0x000fe400078f18ff */
[----:B------:R-:W-:-:S02]  /*c050*/  SHF.L.U32 R8, R8, 0x6, RZ ;  /* 0x0000000608087819 */ /* 0x000fc400000006ff */
[----:B------:R-:W-:Y:S01]  /*c060*/  LOP3.LUT R12, R10, 0x38, R19, 0xf8, !PT ;  /* 0x000000380a0c7812 */ /* 0x000fe200078ef813 */
[----:B------:R-:W-:Y:S01]  /*c070*/  IMAD.SHL.U32 R9, R9, 0x400, RZ ;  /* 0x0000040009097824 */ /* 0x000fe200078e00ff */
[----:B------:R-:W-:Y:S02]  /*c080*/  SHF.R.U32.HI R13, RZ, 0x3, R10 ;  /* 0x00000003ff0d7819 */ /* 0x000fe4000001160a */
[----:B------:R-:W-:Y:S02]  /*c090*/  LOP3.LUT R8, R8, 0xfffffe00, RZ, 0xc0, !PT ;  /* 0xfffffe0008087812 */ /* 0x000fe400078ec0ff */
[----:B------:R-:W-:Y:S02]  /*c0a0*/  LOP3.LUT R10, R10, 0x38, R11, 0xf8, !PT ;  /* 0x000000380a0a7812 */ /* 0x000fe400078ef80b */
[----:B------:R-:W-:Y:S02]  /*c0b0*/  LOP3.LUT R12, R8, R12, R13, 0xf6, !PT ;  /* 0x0000000c080c7212 */ /* 0x000fe400078ef60d */
[----:B------:R-:W-:-:S02]  /*c0c0*/  LOP3.LUT R13, R10, R13, RZ, 0x3c, !PT ;  /* 0x0000000d0a0d7212 */ /* 0x000fc400078e3cff */
[----:B------:R-:W-:Y:S02]  /*c0d0*/  LOP3.LUT R9, R9, 0x7fffe000, RZ, 0xc0, !PT ;  /* 0x7fffe00009097812 */ /* 0x000fe400078ec0ff */
[----:B------:R-:W-:Y:S02]  /*c0e0*/  SHF.L.U32 R45, R12, 0x1, RZ ;  /* 0x000000010c2d7819 */ /* 0x000fe400000006ff */
[----:B------:R-:W-:-:S03]  /*c0f0*/  IADD3 R44, R13, R9, R8 ;  /* 0x000000090d2c7210 */ /* 0x000fc60007ffe008 */
[----:B------:R-:W1:Y:S02]  /*c100*/  LDS.128 R12, [R45+0x18100] ;  /* 0x018100002d0c7984 */ /* 0x000e640000000c00 */
[----:B------:R-:W-:-:S05]  /*c110*/  IMAD.SHL.U32 R44, R44, 0x2, RZ ;  /* 0x000000022c2c7824 */ /* 0x000fca00078e00ff */
[----:B------:R-:W2:Y:S01]  /*c120*/  LDS.128 R8, [R44+0x18100] ;  /* 0x018100002c087984 */ /* 0x000ea20000000c00 */
[C---:B-1----:R-:W-:Y:S01]  /*c130*/  IMAD.U32 R47, R12.reuse, 0x10000, RZ ;  /* 0x000100000c2f7824 */ /* 0x042fe200078e00ff */
[----:B------:R-:W-:Y:S01]  /*c140*/  LOP3.LUT R46, R12, 0xffff0000, RZ, 0xc0, !PT ;  /* 0xffff00000c2e7812 */ /* 0x000fe200078ec0ff */
[----:B------:R-:W-:Y:S01]  /*c150*/  IMAD.U32 R48, R14, 0x10000, RZ ;  /* 0x000100000e307824 */ /* 0x000fe200078e00ff */
[C---:B------:R-:W-:Y:S02]  /*c160*/  SHF.L.U32 R12, R13.reuse, 0x10, RZ ;  /* 0x000000100d0c7819 */ /* 0x040fe400000006ff */
[----:B------:R-:W-:Y:S02]  /*c170*/  LOP3.LUT R49, R13, 0xffff0000, RZ, 0xc0, !PT ;  /* 0xffff00000d317812 */ /* 0x000fe400078ec0ff */
[C---:B------:R-:W-:Y:S01]  /*c180*/  SHF.L.U32 R13, R15.reuse, 0x10, RZ ;  /* 0x000000100f0d7819 */ /* 0x040fe200000006ff */
[----:B--2---:R-:W-:Y:S01]  /*c190*/  IMAD.U32 R52, R8, 0x10000, RZ ;  /* 0x0001000008347824 */ /* 0x004fe200078e00ff */
[----:B------:R-:W-:Y:S01]  /*c1a0*/  LOP3.LUT R53, R15, 0xffff0000, RZ, 0xc0, !PT ;  /* 0xffff00000f357812 */ /* 0x000fe200078ec0ff */
[----:B------:R-:W-:Y:S01]  /*c1b0*/  IMAD.U32 R15, R37, 0x10000, RZ ;  /* 0x00010000250f7824 */ /* 0x000fe200078e00ff */
[----:B------:R-:W-:-:S02]  /*c1c0*/  SHF.L.U32 R50, R10, 0x10, RZ ;  /* 0x000000100a327819 */ /* 0x000fc400000006ff */
[----:B------:R-:W-:Y:S02]  /*c1d0*/  LOP3.LUT R51, R8, 0xffff0000, RZ, 0xc0, !PT ;  /* 0xffff000008337812 */ /* 0x000fe400078ec0ff */
[C---:B------:R-:W-:Y:S02]  /*c1e0*/  SHF.L.U32 R8, R9.reuse, 0x10, RZ ;  /* 0x0000001009087819 */ /* 0x040fe400000006ff */
[----:B------:R-:W-:Y:S01]  /*c1f0*/  LOP3.LUT R56, R9, 0xffff0000, RZ, 0xc0, !PT ;  /* 0xffff000009387812 */ /* 0x000fe200078ec0ff */
[----:B------:R-:W-:Y:S01]  /*c200*/  IMAD.U32 R9, R41, 0x10000, RZ ;  /* 0x0001000029097824 */ /* 0x000fe200078e00ff */
        /* <DEDUP_REMOVED lines=11> */
[-C--:B------:R-:W-:Y:S01]  /*c2c0*/  FMUL.FTZ R57, R37, R55.reuse ;  /* 0x0000003725397220 */ /* 0x080fe20000410000 */
[----:B------:R-:W-:Y:S01]  /*c2d0*/  LOP3.LUT R43, R43, 0xffff0000, RZ, 0xc0, !PT ;  /* 0xffff00002b2b7812 */ /* 0x000fe200078ec0ff */
[-C--:B------:R-:W-:Y:S01]  /*c2e0*/  FMUL.FTZ R48, R9, R52.reuse ;  /* 0x0000003409307220 */ /* 0x080fe20000410000 */
[----:B------:R-:W-:Y:S01]  /*c2f0*/  SHF.L.U32 R54, R11, 0x10, RZ ;  /* 0x000000100b367819 */ /* 0x000fe200000006ff */
[----:B------:R-:W-:Y:S01]  /*c300*/  FMUL.FTZ R55, R41, R55 ;  /* 0x0000003729377220 */ /* 0x000fe20000410000 */
[----:B------:R-:W-:Y:S01]  /*c310*/  LOP3.LUT R11, R11, 0xffff0000, RZ, 0xc0, !PT ;  /* 0xffff00000b0b7812 */ /* 0x000fe200078ec0ff */
[----:B------:R-:W-:-:S02]  /*c320*/  FMUL.FTZ R52, R15, R52 ;  /* 0x000000340f347220 */ /* 0x000fc40000410000 */
[-C--:B------:R-:W-:Y:S02]  /*c330*/  FFMA.FTZ R57, R41, R14.reuse, -R57 ;  /* 0x0000000e29397223 */ /* 0x080fe40000010839 */
[----:B------:R-:W-:Y:S01]  /*c340*/  FFMA.FTZ R55, R37, R14, R55 ;  /* 0x0000000e25377223 */ /* 0x000fe20000010037 */
[----:B------:R-:W-:Y:S01]  /*c350*/  SHF.L.U32 R37, R40, 0x10, RZ ;  /* 0x0000001028257819 */ /* 0x000fe200000006ff */
[----:B------:R-:W-:Y:S01]  /*c360*/  FFMA.FTZ R52, R9, R47, R52 ;  /* 0x0000002f09347223 */ /* 0x000fe20000010034 */
[C---:B------:R-:W-:Y:S01]  /*c370*/  SHF.L.U32 R9, R38.reuse, 0x10, RZ ;  /* 0x0000001026097819 */ /* 0x040fe200000006ff */
[----:B------:R-:W-:Y:S01]  /*c380*/  FMUL.FTZ R14, R39, R51 ;  /* 0x00000033270e7220 */ /* 0x000fe20000410000 */
[----:B------:R-:W-:Y:S01]  /*c390*/  LOP3.LUT R38, R38, 0xffff0000, RZ, 0xc0, !PT ;  /* 0xffff000026267812 */ /* 0x000fe200078ec0ff */
[----:B------:R-:W-:Y:S01]  /*c3a0*/  FFMA.FTZ R48, R15, R47, -R48 ;  /* 0x0000002f0f307223 */ /* 0x000fe20000010830 */
[----:B------:R-:W-:Y:S01]  /*c3b0*/  LOP3.LUT R40, R40, 0xffff0000, RZ, 0xc0, !PT ;  /* 0xffff000028287812 */ /* 0x000fe200078ec0ff */
[C---:B------:R-:W-:Y:S01]  /*c3c0*/  IMAD.U32 R15, R42.reuse, 0x10000, RZ ;  /* 0x000100002a0f7824 */ /* 0x040fe200078e00ff */
[----:B------:R-:W-:Y:S01]  /*c3d0*/  LOP3.LUT R42, R42, 0xffff0000, RZ, 0xc0, !PT ;  /* 0xffff00002a2a7812 */ /* 0x000fe200078ec0ff */
[----:B------:R-:W-:-:S02]  /*c3e0*/  FMUL.FTZ R51, R43, R51 ;  /* 0x000000332b337220 */ /* 0x000fc40000410000 */
[----:B------:R-:W-:Y:S02]  /*c3f0*/  FFMA.FTZ R43, R43, R46, -R14 ;  /* 0x0000002e2b2b7223 */ /* 0x000fe4000001080e */
[C---:B------:R-:W-:Y:S01]  /*c400*/  IMAD.U32 R14, R36.reuse, 0x10000, RZ ;  /* 0x00010000240e7824 */ /* 0x040fe200078e00ff */
[----:B------:R-:W-:Y:S01]  /*c410*/  LOP3.LUT R36, R36, 0xffff0000, RZ, 0xc0, !PT ;  /* 0xffff000024247812 */ /* 0x000fe200078ec0ff */
[-C--:B------:R-:W-:Y:S02]  /*c420*/  FMUL.FTZ R41, R9, R8.reuse ;  /* 0x0000000809297220 */ /* 0x080fe40000410000 */
[----:B------:R-:W-:Y:S02]  /*c430*/  FMUL.FTZ R8, R15, R8 ;  /* 0x000000080f087220 */ /* 0x000fe40000410000 */
[----:B------:R-:W-:Y:S02]  /*c440*/  FFMA.FTZ R51, R39, R46, R51 ;  /* 0x0000002e27337223 */ /* 0x000fe40000010033 */
[----:B------:R-:W-:-:S02]  /*c450*/  FFMA.FTZ R41, R15, R12, -R41 ;  /* 0x0000000c0f297223 */ /* 0x000fc40000010829 */
[----:B------:R-:W-:Y:S02]  /*c460*/  FFMA.FTZ R9, R9, R12, R8 ;  /* 0x0000000c09097223 */ /* 0x000fe40000010008 */
[----:B------:R-:W-:Y:S02]  /*c470*/  FMUL.FTZ R46, R14, R54 ;  /* 0x000000360e2e7220 */ /* 0x000fe40000410000 */
[----:B------:R-:W-:Y:S02]  /*c480*/  FMUL.FTZ R12, R38, R56 ;  /* 0x00000038260c7220 */ /* 0x000fe40000410000 */
[----:B------:R-:W-:Y:S02]  /*c490*/  FMUL.FTZ R8, R36, R11 ;  /* 0x0000000b24087220 */ /* 0x000fe40000410000 */
[----:B------:R-:W-:Y:S02]  /*c4a0*/  FMUL.FTZ R54, R37, R54 ;  /* 0x0000003625367220 */ /* 0x000fe40000410000 */
[----:B------:R-:W-:-:S02]  /*c4b0*/  FMUL.FTZ R56, R42, R56 ;  /* 0x000000382a387220 */ /* 0x000fc40000410000 */
[----:B------:R-:W-:Y:S02]  /*c4c0*/  FMUL.FTZ R11, R40, R11 ;  /* 0x0000000b280b7220 */ /* 0x000fe40000410000 */
[----:B------:R-:W-:Y:S02]  /*c4d0*/  FFMA.FTZ R15, R37, R13, -R46 ;  /* 0x0000000d250f7223 */ /* 0x000fe4000001082e */
[----:B------:R-:W-:Y:S01]  /*c4e0*/  FFMA.FTZ R42, R42, R49, -R12 ;  /* 0x000000312a2a7223 */ /* 0x000fe2000001080c */
[----:B------:R-:W-:Y:S01]  /*c4f0*/  F2FP.BF16.PACK_AB R12, R43, R48 ;  /* 0x000000302b0c723e */ /* 0x000fe200000010ff */
        /* <DEDUP_REMOVED lines=13> */
.L_x_764:
[----:B------:R-:W-:Y:S05]  /*c5d0*/  BSYNC B0 ;  /* 0x0000000000007941 */ /* 0x000fea0003800000 */
.L_x_763:
        /* <DEDUP_REMOVED lines=27> */
[----:B------:R-:W-:Y:S02]  /*c790*/  IADD3 R12, R15, R12, R9 ;  /* 0x0000000c0f0c7210 */ /* 0x000fe40007ffe009 */
[----:B------:R-:W-:Y:S02]  /*c7a0*/  LOP3.LUT R36, R11, R8, RZ, 0x3c, !PT ;  /* 0x000000080b247212 */ /* 0x000fe400078e3cff */
[----:B------:R-:W-:Y:S01]  /*c7b0*/  LOP3.LUT R10, R10, 0x7fffe000, RZ, 0xc0, !PT ;  /* 0x7fffe0000a0a7812 */ /* 0x000fe200078ec0ff */
[----:B------:R-:W-:-:S03]  /*c7c0*/  IMAD.SHL.U32 R37, R12, 0x2, RZ ;  /* 0x000000020c257824 */ /* 0x000fc600078e00ff */
[----:B------:R-:W-:Y:S02]  /*c7d0*/  IADD3 R36, R36, R10, R9 ;  /* 0x0000000a24247210 */ /* 0x000fe40007ffe009 */
[----:B------:R-:W1:Y:S02]  /*c7e0*/  LDS.128 R12, [R37+0x18100] ;  /* 0x01810000250c7984 */ /* 0x000e640000000c00 */
[----:B------:R-:W-:-:S05]  /*c7f0*/  SHF.L.U32 R36, R36, 0x1, RZ ;  /* 0x0000000124247819 */ /* 0x000fca00000006ff */
[----:B------:R-:W2:Y:S01]  /*c800*/  LDS.128 R8, [R36+0x18100] ;  /* 0x0181000024087984 */ /* 0x000ea20000000c00 */
        /* <DEDUP_REMOVED lines=16> */
[----:B------:R-:W-:Y:S01]  /*c910*/  FMUL.FTZ R42, R44, R42 ;  /* 0x0000002a2c2a7220 */ /* 0x000fe20000410000 */
[----:B------:R-:W-:Y:S01]  /*c920*/  SHF.L.U32 R40, R14, 0x10, RZ ;  /* 0x000000100e287819 */ /* 0x000fe200000006ff */
        /* <DEDUP_REMOVED lines=8> */
[----:B------:R-:W-:Y:S01]  /*c9b0*/  FMUL.FTZ R15, R44, R15 ;  /* 0x0000000f2c0f7220 */ /* 0x000fe20000410000 */
[----:B------:R-:W-:Y:S01]  /*c9c0*/  LOP3.LUT R14, R14, 0xffff0000, RZ, 0xc0, !PT ;  /* 0xffff00000e0e7812 */ /* 0x000fe200078ec0ff */
[-C--:B------:R-:W-:Y:S01]  /*c9d0*/  FMUL.FTZ R39, R35, R47.reuse ;  /* 0x0000002f23277220 */ /* 0x080fe20000410000 */
[----:B------:R-:W-:Y:S01]  /*c9e0*/  LOP3.LUT R11, R11, 0xffff0000, RZ, 0xc0, !PT ;  /* 0xffff00000b0b7812 */ /* 0x000fe200078ec0ff */
[----:B------:R-:W-:-:S02]  /*c9f0*/  FMUL.FTZ R47, R9, R47 ;  /* 0x0000002f092f7220 */ /* 0x000fc40000410000 */
[-C--:B------:R-:W-:Y:S02]  /*ca00*/  FFMA.FTZ R49, R44, R38.reuse, -R49 ;  /* 0x000000262c317223 */ /* 0x080fe40000010831 */
[----:B------:R-:W-:Y:S02]  /*ca10*/  FFMA.FTZ R15, R31, R38, R15 ;  /* 0x000000261f0f7223 */ /* 0x000fe4000001000f */
[-C--:B------:R-:W-:Y:S02]  /*ca20*/  FFMA.FTZ R39, R9, R40.reuse, -R39 ;  /* 0x0000002809277223 */ /* 0x080fe40000010827 */
[----:B------:R-:W-:Y:S01]  /*ca30*/  FFMA.FTZ R47, R35, R40, R47 ;  /* 0x00000028232f7223 */ /* 0x000fe2000001002f */
[C---:B------:R-:W-:Y:S01]  /*ca40*/  SHF.L.U32 R40, R28.reuse, 0x10, RZ ;  /* 0x000000101c287819 */ /* 0x040fe200000006ff */
[-C--:B------:R-:W-:Y:S01]  /*ca50*/  FMUL.FTZ R38, R29, R46.reuse ;  /* 0x0000002e1d267220 */ /* 0x080fe20000410000 */
[----:B------:R-:W-:Y:S01]  /*ca60*/  LOP3.LUT R28, R28, 0xffff0000, RZ, 0xc0, !PT ;  /* 0xffff00001c1c7812 */ /* 0x000fe200078ec0ff */
[----:B------:R-:W-:-:S02]  /*ca70*/  FMUL.FTZ R46, R33, R46 ;  /* 0x0000002e212e7220 */ /* 0x000fc40000410000 */
[C---:B------:R-:W-:Y:S01]  /*ca80*/  IMAD.U32 R9, R30.reuse, 0x10000, RZ ;  /* 0x000100001e097824 */ /* 0x040fe200078e00ff */
[----:B------:R-:W-:Y:S01]  /*ca90*/  LOP3.LUT R30, R30, 0xffff0000, RZ, 0xc0, !PT ;  /* 0xffff00001e1e7812 */ /* 0x000fe200078ec0ff */
[C---:B------:R-:W-:Y:S01]  /*caa0*/  IMAD.U32 R31, R34.reuse, 0x10000, RZ ;  /* 0x00010000221f7824 */ /* 0x040fe200078e00ff */
[----:B------:R-:W-:Y:S01]  /*cab0*/  LOP3.LUT R34, R34, 0xffff0000, RZ, 0xc0, !PT ;  /* 0xffff000022227812 */ /* 0x000fe200078ec0ff */
[C---:B------:R-:W-:Y:S01]  /*cac0*/  IMAD.U32 R44, R32.reuse, 0x10000, RZ ;  /* 0x00010000202c7824 */ /* 0x040fe200078e00ff */
[----:B------:R-:W-:Y:S01]  /*cad0*/  LOP3.LUT R32, R32, 0xffff0000, RZ, 0xc0, !PT ;  /* 0xffff000020207812 */ /* 0x000fe200078ec0ff */
[-C--:B------:R-:W-:Y:S02]  /*cae0*/  FFMA.FTZ R38, R33, R14.reuse, -R38 ;  /* 0x0000000e21267223 */ /* 0x080fe40000010826 */
[----:B------:R-:W-:Y:S02]  /*caf0*/  FFMA.FTZ R46, R29, R14, R46 ;  /* 0x0000000e1d2e7223 */ /* 0x000fe4000001002e */
[----:B------:R-:W-:-:S02]  /*cb00*/  FMUL.FTZ R33, R9, R8 ;  /* 0x0000000809217220 */ /* 0x000fc40000410000 */
[-C--:B------:R-:W-:Y:S02]  /*cb10*/  FMUL.FTZ R14, R40, R45.reuse ;  /* 0x0000002d280e7220 */ /* 0x080fe40000410000 */
[C---:B------:R-:W-:Y:S02]  /*cb20*/  FMUL.FTZ R8, R31.reuse, R8 ;  /* 0x000000081f087220 */ /* 0x040fe40000410000 */
[C---:B------:R-:W-:Y:S02]  /*cb30*/  FMUL.FTZ R45, R44.reuse, R45 ;  /* 0x0000002d2c2d7220 */ /* 0x040fe40000410000 */
[-C--:B------:R-:W-:Y:S02]  /*cb40*/  FFMA.FTZ R33, R31, R12.reuse, -R33 ;  /* 0x0000000c1f217223 */ /* 0x080fe40000010821 */
[----:B------:R-:W-:Y:S02]  /*cb50*/  FFMA.FTZ R9, R9, R12, R8 ;  /* 0x0000000c09097223 */ /* 0x000fe40000010008 */
[----:B------:R-:W-:Y:S01]  /*cb60*/  FFMA.FTZ R44, R44, R13, -R14 ;  /* 0x0000000d2c2c7223 */ /* 0x000fe2000001080e */
[----:B------:R-:W-:Y:S01]  /*cb70*/  F2FP.BF16.PACK_AB R14, R38, R39 ;  /* 0x00000027260e723e */ /* 0x000fe200000010ff */
[----:B------:R-:W-:-:S02]  /*cb80*/  FFMA.FTZ R45, R40, R13, R45 ;  /* 0x0000000d282d7223 */ /* 0x000fc4000001002d */
[-C--:B------:R-:W-:Y:S02]  /*cb90*/  FMUL.FTZ R13, R30, R48.reuse ;  /* 0x000000301e0d7220 */ /* 0x080fe40000410000 */
[-C--:B------:R-:W-:Y:S02]  /*cba0*/  FMUL.FTZ R12, R28, R11.reuse ;  /* 0x0000000b1c0c7220 */ /* 0x080fe40000410000 */
        /* <DEDUP_REMOVED lines=15> */
.L_x_766:
[----:B------:R-:W-:Y:S05]  /*cca0*/  BSYNC B0 ;  /* 0x0000000000007941 */ /* 0x000fea0003800000 */
.L_x_765:
        /* <DEDUP_REMOVED lines=13> */
[----:B------:R-:W-:Y:S02]  /*cd80*/  LOP3.LUT R12, R12, 0x1c0, RZ, 0xc0, !PT ;  /* 0x000001c00c0c7812 */ /* 0x000fe400078ec0ff */
        /* <DEDUP_REMOVED lines=12> */
[----:B------:R-:W-:Y:S02]  /*ce50*/  LOP3.LUT R9, R11, 0x7fffe000, RZ, 0xc0, !PT ;  /* 0x7fffe0000b097812 */ /* 0x000fe400078ec0ff */
[----:B------:R-:W-:-:S02]  /*ce60*/  IADD3 R13, R14, R13, R8 ;  /* 0x0000000d0e0d7210 */ /* 0x000fc40007ffe008 */
[----:B------:R-:W-:-:S03]  /*ce70*/  IADD3 R9, R10, R9, R8 ;  /* 0x000000090a097210 */ /* 0x000fc60007ffe008 */
[----:B------:R-:W-:Y:S01]  /*ce80*/  IMAD.SHL.U32 R19, R13, 0x2, RZ ;  /* 0x000000020d137824 */ /* 0x000fe200078e00ff */
[----:B------:R-:W-:-:S04]  /*ce90*/  SHF.L.U32 R18, R9, 0x1, RZ ;  /* 0x0000000109127819 */ /* 0x000fc800000006ff */
[----:B------:R-:W1:Y:S04]  /*cea0*/  LDS.128 R12, [R19+0x18100] ;  /* 0x01810000130c7984 */ /* 0x000e680000000c00 */
[----:B------:R-:W2:Y:S01]  /*ceb0*/  LDS.128 R8, [R18+0x18100] ;  /* 0x0181000012087984 */ /* 0x000ea20000000c00 */
[C---:B-1----:R-:W-:Y:S01]  /*cec0*/  IMAD.U32 R29, R12.reuse, 0x10000, RZ ;  /* 0x000100000c1d7824 */ /* 0x042fe200078e00ff */
        /* <DEDUP_REMOVED lines=8> */
[----:B------:R-:W-:Y:S01]  /*cf50*/  SHF.L.U32 R32, R10, 0x10, RZ ;  /* 0x000000100a207819 */ /* 0x000fe200000006ff */
[----:B------:R-:W-:Y:S01]  /*cf60*/  IMAD.U32 R15, R21, 0x10000, RZ ;  /* 0x00010000150f7824 */ /* 0x000fe200078e00ff */
[----:B------:R-:W-:Y:S01]  /*cf70*/  LOP3.LUT R38, R9, 0xffff0000, RZ, 0xc0, !PT ;  /* 0xffff000009267812 */ /* 0x000fe200078ec0ff */
[----:B------:R-:W-:Y:S01]  /*cf80*/  IMAD.U32 R36, R11, 0x10000, RZ ;  /* 0x000100000b247824 */ /* 0x000fe200078e00ff */
[----:B------:R-:W-:-:S02]  /*cf90*/  SHF.L.U32 R9, R25, 0x10, RZ ;  /* 0x0000001019097819 */ /* 0x000fc400000006ff */
[----:B------:R-:W-:Y:S01]  /*cfa0*/  LOP3.LUT R37, R10, 0xffff0000, RZ, 0xc0, !PT ;  /* 0xffff00000a257812 */ /* 0x000fe200078ec0ff */
[-C--:B------:R-:W-:Y:S01]  /*cfb0*/  FMUL.FTZ R10, R15, R32.reuse ;  /* 0x000000200f0a7220 */ /* 0x080fe20000410000 */
[C---:B------:R-:W-:Y:S01]  /*cfc0*/  SHF.L.U32 R30, R14.reuse, 0x10, RZ ;  /* 0x000000100e1e7819 */ /* 0x040fe200000006ff */
[----:B------:R-:W-:Y:S01]  /*cfd0*/  FMUL.FTZ R32, R9, R32 ;  /* 0x0000002009207220 */ /* 0x000fe20000410000 */
[----:B------:R-:W-:Y:S02]  /*cfe0*/  LOP3.LUT R21, R21, 0xffff0000, RZ, 0xc0, !PT ;  /* 0xffff000015157812 */ /* 0x000fe400078ec0ff */
        /* <DEDUP_REMOVED lines=11> */
[----:B------:R-:W-:-:S02]  /*d0a0*/  FMUL.FTZ R30, R9, R34 ;  /* 0x00000022091e7220 */ /* 0x000fc40000410000 */
[----:B------:R-:W-:Y:S02]  /*d0b0*/  FMUL.FTZ R34, R15, R34 ;  /* 0x000000220f227220 */ /* 0x000fe40000410000 */
[-C--:B------:R-:W-:Y:S02]  /*d0c0*/  FFMA.FTZ R39, R25, R14.reuse, -R39 ;  /* 0x0000000e19277223 */ /* 0x080fe40000010827 */
[----:B------:R-:W-:Y:S02]  /*d0d0*/  FFMA.FTZ R37, R21, R14, R37 ;  /* 0x0000000e15257223 */ /* 0x000fe40000010025 */
[----:B------:R-:W-:Y:S02]  /*d0e0*/  FFMA.FTZ R34, R9, R29, R34 ;  /* 0x0000001d09227223 */ /* 0x000fe40000010022 */
[----:B------:R-:W-:Y:S02]  /*d0f0*/  FMUL.FTZ R14, R23, R33 ;  /* 0x00000021170e7220 */ /* 0x000fe40000410000 */
[----:B------:R-:W-:-:S02]  /*d100*/  FFMA.FTZ R30, R15, R29, -R30 ;  /* 0x0000001d0f1e7223 */ /* 0x000fc4000001081e */
[C---:B------:R-:W-:Y:S01]  /*d110*/  IMAD.U32 R9, R22.reuse, 0x10000, RZ ;  /* 0x0001000016097824 */ /* 0x040fe200078e00ff */
[----:B------:R-:W-:Y:S01]  /*d120*/  LOP3.LUT R22, R22, 0xffff0000, RZ, 0xc0, !PT ;  /* 0xffff000016167812 */ /* 0x000fe200078ec0ff */
[C---:B------:R-:W-:Y:S01]  /*d130*/  IMAD.U32 R15, R26.reuse, 0x10000, RZ ;  /* 0x000100001a0f7824 */ /* 0x040fe200078e00ff */
[----:B------:R-:W-:Y:S01]  /*d140*/  LOP3.LUT R26, R26, 0xffff0000, RZ, 0xc0, !PT ;  /* 0xffff00001a1a7812 */ /* 0x000fe200078ec0ff */
[C---:B------:R-:W-:Y:S02]  /*d150*/  FMUL.FTZ R33, R27.reuse, R33 ;  /* 0x000000211b217220 */ /* 0x040fe40000410000 */
[----:B------:R-:W-:Y:S01]  /*d160*/  FFMA.FTZ R27, R27, R28, -R14 ;  /* 0x0000001c1b1b7223 */ /* 0x000fe2000001080e */
[C---:B------:R-:W-:Y:S01]  /*d170*/  SHF.L.U32 R14, R20.reuse, 0x10, RZ ;  /* 0x00000010140e7819 */ /* 0x040fe200000006ff */
[-C--:B------:R-:W-:Y:S01]  /*d180*/  FMUL.FTZ R25, R9, R8.reuse ;  /* 0x0000000809197220 */ /* 0x080fe20000410000 */
[----:B------:R-:W-:Y:S01]  /*d190*/  LOP3.LUT R20, R20, 0xffff0000, RZ, 0xc0, !PT ;  /* 0xffff000014147812 */ /* 0x000fe200078ec0ff */
[C---:B------:R-:W-:Y:S01]  /*d1a0*/  IMAD.U32 R21, R24.reuse, 0x10000, RZ ;  /* 0x0001000018157824 */ /* 0x040fe200078e00ff */
[----:B------:R-:W-:Y:S01]  /*d1b0*/  LOP3.LUT R24, R24, 0xffff0000, RZ, 0xc0, !PT ;  /* 0xffff000018187812 */ /* 0x000fe200078ec0ff */
[----:B------:R-:W-:-:S02]  /*d1c0*/  FMUL.FTZ R8, R15, R8 ;  /* 0x000000080f087220 */ /* 0x000fc40000410000 */
[----:B------:R-:W-:Y:S02]  /*d1d0*/  FFMA.FTZ R33, R23, R28, R33 ;  /* 0x0000001c17217223 */ /* 0x000fe40000010021 */
[-C--:B------:R-:W-:Y:S02]  /*d1e0*/  FFMA.FTZ R25, R15, R12.reuse, -R25 ;  /* 0x0000000c0f197223 */ /* 0x080fe40000010819 */
[----:B------:R-:W-:Y:S02]  /*d1f0*/  FFMA.FTZ R9, R9, R12, R8 ;  /* 0x0000000c09097223 */ /* 0x000fe40000010008 */
[----:B------:R-:W-:Y:S02]  /*d200*/  FMUL.FTZ R28, R14, R36 ;  /* 0x000000240e1c7220 */ /* 0x000fe40000410000 */
[----:B------:R-:W-:Y:S02]  /*d210*/  FMUL.FTZ R12, R22, R38 ;  /* 0x00000026160c7220 */ /* 0x000fe40000410000 */
[----:B------:R-:W-:-:S02]  /*d220*/  FMUL.FTZ R8, R20, R11 ;  /* 0x0000000b14087220 */ /* 0x000fc40000410000 */
[C---:B------:R-:W-:Y:S02]  /*d230*/  FMUL.FTZ R36, R21.reuse, R36 ;  /* 0x0000002415247220 */ /* 0x040fe40000410000 */
[----:B------:R-:W-:Y:S02]  /*d240*/  FMUL.FTZ R38, R26, R38 ;  /* 0x000000261a267220 */ /* 0x000fe40000410000 */
        /* <DEDUP_REMOVED lines=17> */
.L_x_744:
[----:B------:R-:W-:Y:S05]  /*d360*/  BSYNC B2 ;  /* 0x0000000000027941 */ /* 0x000fea0003800000 */
.L_x_728:
[----:B------:R-:W-:-:S04]  /*d370*/  DEPBAR.LE SB0, 0x2 ;  /* 0x000080800000791a */ /* 0x000fc80000000000 */
[----:B------:R-:W-:Y:S01]  /*d380*/  IMAD.SHL.U32 R32, R0, 0x2, RZ ;  /* 0x0000000200207824 */ /* 0x000fe200078e00ff */
[----:B------:R-:W-:Y:S01]  /*d390*/  BAR.SYNC.DEFER_BLOCKING 0x0 ;  /* 0x0000000000007b1d */ /* 0x000fe20000010000 */
[----:B------:R-:W-:Y:S01]  /*d3a0*/  IMAD.SHL.U32 R191, R4, 0x2, RZ ;  /* 0x0000000204bf7824 */ /* 0x000fe200078e00ff */
[----:B------:R-:W-:Y:S01]  /*d3b0*/  LEA R190, R0, 0x18100, 0x1 ;  /* 0x0001810000be7811 */ /* 0x000fe200078e08ff */
[----:B------:R-:W-:Y:S01]  /*d3c0*/  IMAD.MOV.U32 R4, RZ, RZ, 0x20 ;  /* 0x00000020ff047424 */ /* 0x000fe200078e00ff */
[----:B-1----:R-:W-:Y:S01]  /*d3d0*/  @P3 LEA.HI.SX32 R9, R133, 0xfffffffe, 0x1a ;  /* 0xfffffffe85093811 */ /* 0x002fe200078fd2ff */
[----:B------:R-:W-:Y:S01]  /*d3e0*/  IMAD.SHL.U32 R189, R3, 0x2, RZ ;  /* 0x0000000203bd7824 */ /* 0x000fe200078e00ff */
[----:B------:R-:W-:Y:S01]  /*d3f0*/  P2R R135, PR, RZ, 0x2 ;  /* 0x00000002ff877803 */ /* 0x000fe20000000000 */
[----:B------:R-:W-:Y:S01]  /*d400*/  IMAD R95, R95, -0x40, R89 ;  /* 0xffffffc05f5f7824 */ /* 0x000fe200078e0259 */
[----:B------:R-:W-:Y:S01]  /*d410*/  SEL R0, R4, 0xffffffe0, !P1 ;  /* 0xffffffe004007807 */ /* 0x000fe20004800000 */
[----:B------:R-:W-:Y:S01]  /*d420*/  IMAD.IADD R3, R190, 0x1, R189 ;  /* 0x00000001be037824 */ /* 0x000fe200078e02bd */
[----:B------:R-:W-:Y:S01]  /*d430*/  @P3 SHF.R.S32.HI R8, RZ, 0x1f, R9 ;  /* 0x0000001fff083819 */ /* 0x000fe20000011409 */
[----:B------:R-:W-:Y:S01]  /*d440*/  @P3 IMAD R16, R16, R9, RZ ;  /* 0x0000000910103224 */ /* 0x000fe200078e02ff */
[----:B------:R-:W-:Y:S01]  /*d450*/  LOP3.LUT P1, RZ, R194, 0x1, RZ, 0xc0, !PT ;  /* 0x00000001c2ff7812 */ /* 0x000fe2000782c0ff */
[----:B------:R-:W-:Y:S01]  /*d460*/  IMAD.IADD R91, R191, 0x1, R0 ;  /* 0x00000001bf5b7824 */ /* 0x000fe200078e0200 */
[----:B------:R-:W-:Y:S01]  /*d470*/  LOP3.LUT P4, RZ, R7, 0x4, RZ, 0xc0, !PT ;  /* 0x0000000407ff7812 */ /* 0x000fe2000788c0ff */
[----:B------:R-:W-:Y:S01]  /*d480*/  @P3 IMAD.WIDE.U32 R10, R9, R17, R206 ;  /* 0x00000011090a3225 */ /* 0x000fe200078e00ce */
[----:B------:R-:W-:-:S03]  /*d490*/  LOP3.LUT R93, R93, 0xffffffe0, RZ, 0xc0, !PT ;  /* 0xffffffe05d5d7812 */ /* 0x000fc600078ec0ff */
[----:B------:R-:W-:Y:S01]  /*d4a0*/  @P3 IMAD R8, R8, R17, R16 ;  /* 0x0000001108083224 */ /* 0x000fe200078e0210 */
[----:B------:R-:W-:Y:S01]  /*d4b0*/  @P3 LEA R60, P0, R10, c[0x0][0x1f8], 0x1 ;  /* 0x00007e000a3c3a11 */ /* 0x000fe200078008ff */
[----:B------:R-:W-:Y:S02]  /*d4c0*/  IMAD.MOV.U32 R4, RZ, RZ, 0x40 ;  /* 0x00000040ff047424 */ /* 0x000fe400078e00ff */
[----:B------:R-:W-:Y:S01]  /*d4d0*/  @P3 IMAD.IADD R8, R11, 0x1, R8 ;  /* 0x000000010b083824 */ /* 0x000fe200078e0208 */
[----:B------:R-:W-:Y:S01]  /*d4e0*/  LDSM.16.M88.4 R32, [R32+0x18100] ;  /* 0x018100002020783b */ /* 0x000fe20000000200 */
[----:B------:R-:W-:Y:S01]  /*d4f0*/  IMAD.IADD R90, R90, 0x1, -R93 ;  /* 0x000000015a5a7824 */ /* 0x000fe200078e0a5d */
[----:B------:R-:W-:Y:S01]  /*d500*/  SEL R0, R4, 0xffffffc0, !P4 ;  /* 0xffffffc004007807 */ /* 0x000fe20006000000 */
[----:B------:R-:W-:Y:S01]  /*d510*/  IMAD.SHL.U32 R185, R2, 0x2, RZ ;  /* 0x0000000202b97824 */ /* 0x000fe200078e00ff */
[----:B------:R-:W1:Y:S01]  /*d520*/  LDSM.16.M88.4 R20, [R191+0xc100] ;  /* 0x00c10000bf14783b */ /* 0x000e620000000200 */
[----:B------:R-:W-:-:S02]  /*d530*/  @P3 LEA.HI.X R61, R10, c[0x0][0x1fc], R8, 0x1, P0 ;  /* 0x00007f000a3d3a11 */ /* 0x000fc400000f0c08 */
[----:B------:R-:W-:Y:S01]  /*d540*/  @P3 IADD3 R72, P0, R6, R60, RZ ;  /* 0x0000003c06483210 */ /* 0x000fe20007f1e0ff */
[----:B------:R-:W2:Y:S01]  /*d550*/  LDSM.16.M88.4 R48, [R191+0xc900] ;  /* 0x00c90000bf30783b */ /* 0x000ea20000000200 */
[----:B------:R-:W-:Y:S01]  /*d560*/  SEL R188, R4, 0xffffffc0, !P2 ;  /* 0xffffffc004bc7807 */ /* 0x000fe20005000000 */
[----:B------:R-:W-:Y:S02]  /*d570*/  IMAD.IADD R187, R190, 0x1, R0 ;  /* 0x00000001bebb7824 */ /* 0x000fe400078e0200 */
[----:B------:R-:W3:Y:S01]  /*d580*/  LDSM.16.M88.4 R64, [R191+0xd100] ;  /* 0x00d10000bf40783b */ /* 0x000ee20000000200 */
[----:B------:R-:W-:Y:S02]  /*d590*/  @P3 IMAD.X R73, R5, 0x1, R61, P0 ;  /* 0x0000000105493824 */ /* 0x000fe400000e063d */
[----:B------:R-:W-:Y:S01]  /*d5a0*/  IMAD.IADD R94, R191, 0x1, R188 ;  /* 0x00000001bf5e7824 */ /* 0x000fe200078e02bc */
[----:B------:R-:W-:Y:S01]  /*d5b0*/  LDSM.16.M88.4 R56, [R3] ;  /* 0x000000000338783b */ /* 0x000fe20000000200 */
[----:B------:R-:W-:-:S02]  /*d5c0*/  IMAD.IADD R186, R3, 0x1, R0 ;  /* 0x0000000103ba7824 */ /* 0x000fc400078e0200 */
[----:B------:R-:W-:Y:S01]  /*d5d0*/  IMAD.IADD R92, R188, 0x1, R91 ;  /* 0x00000001bc5c7824 */ /* 0x000fe200078e025b */
[----:B------:R-:W4:Y:S01]  /*d5e0*/  LDSM.16.M88.4 R44, [R91+0xc100] ;  /* 0x00c100005b2c783b */ /* 0x000f220000000200 */
[C-C-:B------:R-:W-:Y:S02]  /*d5f0*/  IMAD.IADD R175, R189.reuse, 0x1, R185.reuse ;  /* 0x00000001bdaf7824 */ /* 0x140fe400078e02b9 */
[C---:B------:R-:W-:Y:S01]  /*d600*/  IMAD.IADD R184, R0.reuse, 0x1, R185 ;  /* 0x0000000100b87824 */ /* 0x040fe200078e02b9 */
[----:B------:R-:W5:Y:S01]  /*d610*/  LDSM.16.M88.4 R12, [R91+0xc900] ;  /* 0x00c900005b0c783b */ /* 0x000f620000000200 */
[----:B------:R-:W-:Y:S02]  /*d620*/  IMAD.IADD R0, R0, 0x1, R175 ;  /* 0x0000000100007824 */ /* 0x000fe400078e02af */
[----:B------:R-:W-:Y:S01]  /*d630*/  IMAD.IADD R162, R189, 0x1, R184 ;  /* 0x00000001bda27824 */ /* 0x000fe200078e02b8 */
[----:B------:R-:W3:Y:S04]  /*d640*/  LDSM.16.M88.4 R52, [R191+0xd900] ;  /* 0x00d90000bf34783b */ /* 0x000ee80000000200 */
[----:B------:R-:W3:Y:S04]  /*d650*/  LDSM.16.M88.4 R8, [R91+0xd100] ;  /* 0x00d100005b08783b */ /* 0x000ee80000000200 */
[----:B------:R-:W-:Y:S04]  /*d660*/  LDSM.16.M88.4 R40, [R91+0xd900] ;  /* 0x00d900005b28783b */ /* 0x000fe80000000200 */
[----:B------:R-:W-:Y:S01]  /*d670*/  @!PT LDS RZ, [RZ] ;  /* 0x00000000fffff984 */ /* 0x000fe20000000800 */
[----:B------:R-:W-:Y:S01]  /*d680*/  @!PT LDS RZ, [RZ] ;  /* 0x00000000fffff984 */ /* 0x000fe20000000800 */
[----:B------:R-:W-:Y:S01]  /*d690*/  @!PT LDS RZ, [RZ] ;  /* 0x00000000fffff984 */ /* 0x000fe20000000800 */
[----:B------:R3:W-:Y:S01]  /*d6a0*/  @P3 LDGSTS.E.BYPASS.LTC128B.128 [R134+0x6100], [R60.64], !P6 ;  /* 0x061000003c863fae */ /* 0x0007e2000f101d46 */
[C---:B-1----:R-:W-:Y:S03]  /*d6b0*/  HMMA.16816.F32.BF16 R24, R32.reuse, R20, RZ ;  /* 0x000000142018723c */ /* 0x042fe600000418ff */
[----:B------:R1:W-:Y:S04]  /*d6c0*/  @P3 LDGSTS.E.BYPASS.LTC128B.128 [R134+0x8100], [R60.64+0x80], !P5 ;  /* 0x081000803c863fae */ /* 0x0003e8000e901d46 */
[----:B------:R1:W-:Y:S01]  /*d6d0*/  @P3 LDGSTS.E.BYPASS.LTC128B.128 [R134+0xa100], [R60.64+0x100], !P1 ;  /* 0x0a1001003c863fae */ /* 0x0003e2000c901d46 */
[C---:B------:R-:W-:Y:S03]  /*d6e0*/  HMMA.16816.F32.BF16 R20, R32.reuse, R22, RZ ;  /* 0x000000162014723c */ /* 0x040fe600000418ff */
[----:B------:R1:W-:Y:S04]  /*d6f0*/  @P3 LDGSTS.E.BYPASS.LTC128B.128 [R134+0x7100], [R72.64], !P6 ;  /* 0x0710000048863fae */ /* 0x0003e8000f101d46 */
[----:B------:R1:W-:Y:S01]  /*d700*/  @P3 LDGSTS.E.BYPASS.LTC128B.128 [R134+0x9100], [R72.64+0x80], !P5 ;  /* 0x0910008048863fae */ /* 0x0003e2000e901d46 */
[C---:B--2---:R-:W-:Y:S03]  /*d710*/  HMMA.16816.F32.BF16 R36, R32.reuse, R48, RZ ;  /* 0x000000302024723c */ /* 0x044fe600000418ff */
[----:B------:R1:W-:Y:S04]  /*d720*/  @P3 LDGSTS.E.BYPASS.LTC128B.128 [R134+0xb100], [R72.64+0x100], !P1 ;  /* 0x0b10010048863fae */ /* 0x0003e8000c901d46 */
[----:B------:R-:W-:Y:S01]  /*d730*/  LDSM.16.M88.4 R4, [R187] ;  /* 0x00000000bb04783b */ /* 0x000fe20000000200 */
[C---:B------:R-:W-:Y:S03]  /*d740*/  HMMA.16816.F32.BF16 R48, R32.reuse, R50, RZ ;  /* 0x000000322030723c */ /* 0x040fe600000418ff */
[----:B------:R-:W2:Y:S04]  /*d750*/  LDSM.16.M88.4 R16, [R94+0xc100] ;  /* 0x00c100005e10783b */ /* 0x000ea80000000200 */
[----:B------:R-:W2:Y:S01]  /*d760*/  LDSM.16.M88.4 R28, [R94+0xc900] ;  /* 0x00c900005e1c783b */ /* 0x000ea20000000200 */
[C---:B---3--:R-:W-:Y:S03]  /*d770*/  HMMA.16816.F32.BF16 R68, R32.reuse, R64, RZ ;  /* 0x000000402044723c */ /* 0x048fe600000418ff */
[----:B------:R-:W-:Y:S04]  /*d780*/  LDSM.16.M88.4 R76, [R91+0xe100] ;  /* 0x00e100005b4c783b */ /* 0x000fe80000000200 */
[----:B------:R-:W-:Y:S01]  /*d790*/  LDSM.16.M88.4 R84, [R92+0xe900] ;  /* 0x00e900005c54783b */ /* 0x000fe20000000200 */
[----:B------:R-:W-:Y:S03]  /*d7a0*/  HMMA.16816.F32.BF16 R64, R32, R66, RZ ;  /* 0x000000422040723c */ /* 0x000fe600000418ff */
[----:B------:R-:W-:Y:S04]  /*d7b0*/  LDSM.16.M88.4 R80, [R191+0x10900] ;  /* 0x01090000bf50783b */ /* 0x000fe80000000200 */
[----:B-1----:R-:W-:Y:S01]  /*d7c0*/  LDSM.16.M88.4 R72, [R92+0xe100] ;  /* 0x00e100005c48783b */ /* 0x002fe20000000200 */
[C---:B----4-:R-:W-:Y:S03]  /*d7d0*/  HMMA.16816.F32.BF16 R24, R56.reuse, R44, R24 ;  /* 0x0000002c3818723c */ /* 0x050fe60000041818 */
[----:B------:R-:W0:Y:S05]  /*d7e0*/  LDGDEPBAR ;  /* 0x00000000000079af */ /* 0x000e2a0000000000 */
[C---:B------:R-:W-:Y:S01]  /*d7f0*/  HMMA.16816.F32.BF16 R20, R56.reuse, R46, R20 ;  /* 0x0000002e3814723c */ /* 0x040fe20000041814 */
[----:B------:R-:W-:Y:S07]  /*d800*/  LDSM.16.M88.4 R44, [R92+0xc900] ;  /* 0x00c900005c2c783b */ /* 0x000fee0000000200 */
[C---:B-----5:R-:W-:Y:S08]  /*d810*/  HMMA.16816.F32.BF16 R36, R56.reuse, R12, R36 ;  /* 0x0000000c3824723c */ /* 0x060ff00000041824 */
[----:B------:R-:W-:Y:S01]  /*d820*/  HMMA.16816.F32.BF16 R48, R56, R14, R48 ;  /* 0x0000000e3830723c */ /* 0x000fe20000041830 */
[----:B------:R-:W1:Y:S07]  /*d830*/  LDSM.16.M88.4 R12, [R94+0xd100] ;  /* 0x00d100005e0c783b */ /* 0x000e6e0000000200 */
[C---:B------:R-:W-:Y:S08]  /*d840*/  HMMA.16816.F32.BF16 R60, R32.reuse, R52, RZ ;  /* 0x00000034203c723c */ /* 0x040ff000000418ff */
[----:B------:R-:W-:Y:S01]  /*d850*/  HMMA.16816.F32.BF16 R32, R32, R54, RZ ;  /* 0x000000362020723c */ /* 0x000fe200000418ff */
[----:B------:R-:W-:Y:S07]  /*d860*/  LDSM.16.M88.4 R52, [R92+0xc100] ;  /* 0x00c100005c34783b */ /* 0x000fee0000000200 */
[C---:B------:R-:W-:Y:S08]  /*d870*/  HMMA.16816.F32.BF16 R68, R56.reuse, R8, R68 ;  /* 0x000000083844723c */ /* 0x040ff00000041844 */
[----:B------:R-:W-:Y:S01]  /*d880*/  HMMA.16816.F32.BF16 R64, R56, R10, R64 ;  /* 0x0000000a3840723c */ /* 0x000fe20000041840 */
[----:B------:R-:W3:Y:S07]  /*d890*/  LDSM.16.M88.4 R8, [R94+0xd900] ;  /* 0x00d900005e08783b */ /* 0x000eee0000000200 */
[C---:B--2---:R-:W-:Y:S08]  /*d8a0*/  HMMA.16816.F32.BF16 R24, R4.reuse, R16, R24 ;  /* 0x000000100418723c */ /* 0x044ff00000041818 */
[----:B------:R-:W-:Y:S01]  /*d8b0*/  HMMA.16816.F32.BF16 R20, R4, R18, R20 ;  /* 0x000000120414723c */ /* 0x000fe20000041814 */
[----:B------:R-:W2:Y:S07]  /*d8c0*/  LDSM.16.M88.4 R16, [R186] ;  /* 0x00000000ba10783b */ /* 0x000eae0000000200 */
[C---:B------:R-:W-:Y:S08]  /*d8d0*/  HMMA.16816.F32.BF16 R60, R56.reuse, R40, R60 ;  /* 0x00000028383c723c */ /* 0x040ff0000004183c */
[----:B------:R-:W-:Y:S01]  /*d8e0*/  HMMA.16816.F32.BF16 R56, R56, R42, R32 ;  /* 0x0000002a3838723c */ /* 0x000fe20000041820 */
[----:B------:R-:W-:Y:S04]  /*d8f0*/  LDSM.16.M88.4 R32, [R190+0x4000] ;  /* 0x00400000be20783b */ /* 0x000fe80000000200 */
[----:B------:R-:W-:Y:S03]  /*d900*/  LDSM.16.M88.4 R40, [R92+0xd100] ;  /* 0x00d100005c28783b */ /* 0x000fe60000000200 */
[C---:B------:R-:W-:Y:S08]  /*d910*/  HMMA.16816.F32.BF16 R36, R4.reuse, R28, R36 ;  /* 0x0000001c0424723c */ /* 0x040ff00000041824 */
[C---:B------:R-:W-:Y:S01]  /*d920*/  HMMA.16816.F32.BF16 R48, R4.reuse, R30, R48 ;  /* 0x0000001e0430723c */ /* 0x040fe20000041830 */
[----:B------:R-:W-:Y:S07]  /*d930*/  LDSM.16.M88.4 R28, [R92+0xd900] ;  /* 0x00d900005c1c783b */ /* 0x000fee0000000200 */
[C---:B-1----:R-:W-:Y:S08]  /*d940*/  HMMA.16816.F32.BF16 R68, R4.reuse, R12, R68 ;  /* 0x0000000c0444723c */ /* 0x042ff00000041844 */
[C---:B------:R-:W-:Y:S01]  /*d950*/  HMMA.16816.F32.BF16 R64, R4.reuse, R14, R64 ;  /* 0x0000000e0440723c */ /* 0x040fe20000041840 */
[----:B------:R-:W1:Y:S07]  /*d960*/  LDSM.16.M88.4 R12, [R191+0xe100] ;  /* 0x00e10000bf0c783b */ /* 0x000e6e0000000200 */
[C---:B---3--:R-:W-:Y:S08]  /*d970*/  HMMA.16816.F32.BF16 R60, R4.reuse, R8, R60 ;  /* 0x00000008043c723c */ /* 0x048ff0000004183c */
[----:B------:R-:W-:Y:S01]  /*d980*/  HMMA.16816.F32.BF16 R56, R4, R10, R56 ;  /* 0x0000000a0438723c */ /* 0x000fe20000041838 */
[----:B------:R-:W3:Y:S04]  /*d990*/  LDSM.16.M88.4 R4, [R191+0xe900] ;  /* 0x00e90000bf04783b */ /* 0x000ee80000000200 */
[----:B------:R-:W-:Y:S03]  /*d9a0*/  LDSM.16.M88.4 R8, [R191+0xf100] ;  /* 0x00f10000bf08783b */ /* 0x000fe60000000200 */
[C---:B--2---:R-:W-:Y:S08]  /*d9b0*/  HMMA.16816.F32.BF16 R24, R16.reuse, R52, R24 ;  /* 0x000000341018723c */ /* 0x044ff00000041818 */
[C---:B------:R-:W-:Y:S01]  /*d9c0*/  HMMA.16816.F32.BF16 R20, R16.reuse, R54, R20 ;  /* 0x000000361014723c */ /* 0x040fe20000041814 */
[----:B------:R-:W-:Y:S07]  /*d9d0*/  LDSM.16.M88.4 R52, [R91+0xf900] ;  /* 0x00f900005b34783b */ /* 0x000fee0000000200 */
[C---:B------:R-:W-:Y:S08]  /*d9e0*/  HMMA.16816.F32.BF16 R36, R16.reuse, R44, R36 ;  /* 0x0000002c1024723c */ /* 0x040ff00000041824 */
[----:B------:R-:W-:Y:S01]  /*d9f0*/  HMMA.16816.F32.BF16 R48, R16, R46, R48 ;  /* 0x0000002e1030723c */ /* 0x000fe20000041830 */
[----:B------:R-:W2:Y:S07]  /*da00*/  LDSM.16.M88.4 R44, [R3+0x4000] ;  /* 0x00400000032c783b */ /* 0x000eae0000000200 */
[C---:B-1----:R-:W-:Y:S08]  /*da10*/  HMMA.16816.F32.BF16 R24, R32.reuse, R12, R24 ;  /* 0x0000000c2018723c */ /* 0x042ff00000041818 */
[----:B------:R-:W-:Y:S01]  /*da20*/  HMMA.16816.F32.BF16 R20, R32, R14, R20 ;  /* 0x0000000e2014723c */ /* 0x000fe20000041814 */
[----:B------:R-:W-:Y:S07]  /*da30*/  LDSM.16.M88.4 R12, [R187+0x4000] ;  /* 0x00400000bb0c783b */ /* 0x000fee0000000200 */
[C---:B------:R-:W-:Y:S08]  /*da40*/  HMMA.16816.F32.BF16 R68, R16.reuse, R40, R68 ;  /* 0x000000281044723c */ /* 0x040ff00000041844 */
[C---:B------:R-:W-:Y:S01]  /*da50*/  HMMA.16816.F32.BF16 R64, R16.reuse, R42, R64 ;  /* 0x0000002a1040723c */ /* 0x040fe20000041840 */
[----:B------:R-:W-:Y:S07]  /*da60*/  LDSM.16.M88.4 R40, [R191+0xf900] ;  /* 0x00f90000bf28783b */ /* 0x000fee0000000200 */
[C---:B------:R-:W-:Y:S08]  /*da70*/  HMMA.16816.F32.BF16 R60, R16.reuse, R28, R60 ;  /* 0x0000001c103c723c */ /* 0x040ff0000004183c */
[----:B------:R-:W-:Y:S01]  /*da80*/  HMMA.16816.F32.BF16 R56, R16, R30, R56 ;  /* 0x0000001e1038723c */ /* 0x000fe20000041838 */
[----:B------:R-:W1:Y:S04]  /*da90*/  LDSM.16.M88.4 R16, [R94+0xe100] ;  /* 0x00e100005e10783b */ /* 0x000e680000000200 */
[----:B------:R-:W-:Y:S03]  /*daa0*/  LDSM.16.M88.4 R28, [R91+0xe900] ;  /* 0x00e900005b1c783b */ /* 0x000fe60000000200 */
[C---:B---3--:R-:W-:Y:S08]  /*dab0*/  HMMA.16816.F32.BF16 R36, R32.reuse, R4, R36 ;  /* 0x000000042024723c */ /* 0x048ff00000041824 */
[----:B------:R-:W-:Y:S01]  /*dac0*/  HMMA.16816.F32.BF16 R48, R32, R6, R48 ;  /* 0x000000062030723c */ /* 0x000fe20000041830 */
[----:B------:R-:W3:Y:S07]  /*dad0*/  LDSM.16.M88.4 R4, [R91+0xf100] ;  /* 0x00f100005b04783b */ /* 0x000eee0000000200 */
[C---:B--2---:R-:W-:Y:S08]  /*dae0*/  HMMA.16816.F32.BF16 R24, R44.reuse, R76, R24 ;  /* 0x0000004c2c18723c */ /* 0x044ff00000041818 */
[----:B------:R-:W-:Y:S01]  /*daf0*/  HMMA.16816.F32.BF16 R20, R44, R78, R20 ;  /* 0x0000004e2c14723c */ /* 0x000fe20000041814 */
        /* <DEDUP_REMOVED lines=8> */
[----:B------:R-:W-:Y:S01]  /*db80*/  HMMA.16816.F32.BF16 R56, R32, R42, R56 ;  /* 0x0000002a2038723c */ /* 0x000fe20000041838 */
[----:B------:R-:W-:Y:S04]  /*db90*/  LDSM.16.M88.4 R40, [R191+0x10100] ;  /* 0x01010000bf28783b */ /* 0x000fe80000000200 */
[----:B------:R-:W-:Y:S03]  /*dba0*/  LDSM.16.M88.4 R32, [R94+0xe900] ;  /* 0x00e900005e20783b */ /* 0x000fe60000000200 */
[C---:B---3--:R-:W-:Y:S08]  /*dbb0*/  HMMA.16816.F32.BF16 R68, R44.reuse, R4, R68 ;  /* 0x000000042c44723c */ /* 0x048ff00000041844 */
[C---:B------:R-:W-:Y:S01]  /*dbc0*/  HMMA.16816.F32.BF16 R64, R44.reuse, R6, R64 ;  /* 0x000000062c40723c */ /* 0x040fe20000041840 */
[----:B------:R-:W1:Y:S07]  /*dbd0*/  LDSM.16.M88.4 R4, [R190+0x8000] ;  /* 0x00800000be04783b */ /* 0x000e6e0000000200 */
[C---:B------:R-:W-:Y:S08]  /*dbe0*/  HMMA.16816.F32.BF16 R36, R44.reuse, R28, R36 ;  /* 0x0000001c2c24723c */ /* 0x040ff00000041824 */
[----:B------:R-:W-:Y:S01]  /*dbf0*/  HMMA.16816.F32.BF16 R48, R44, R30, R48 ;  /* 0x0000001e2c30723c */ /* 0x000fe20000041830 */
[----:B------:R-:W3:Y:S07]  /*dc00*/  LDSM.16.M88.4 R28, [R94+0xf100] ;  /* 0x00f100005e1c783b */ /* 0x000eee0000000200 */
[C---:B--2---:R-:W-:Y:S08]  /*dc10*/  HMMA.16816.F32.BF16 R24, R8.reuse, R72, R24 ;  /* 0x000000480818723c */ /* 0x044ff00000041818 */
[----:B------:R-:W-:Y:S01]  /*dc20*/  HMMA.16816.F32.BF16 R20, R8, R74, R20 ;  /* 0x0000004a0814723c */ /* 0x000fe20000041814 */
[----:B------:R-:W-:Y:S07]  /*dc30*/  LDSM.16.M88.4 R72, [R92+0xf900] ;  /* 0x00f900005c48783b */ /* 0x000fee0000000200 */
[C---:B------:R-:W-:Y:S08]  /*dc40*/  HMMA.16816.F32.BF16 R60, R44.reuse, R52, R60 ;  /* 0x000000342c3c723c */ /* 0x040ff0000004183c */
[----:B------:R-:W-:Y:S01]  /*dc50*/  HMMA.16816.F32.BF16 R56, R44, R54, R56 ;  /* 0x000000362c38723c */ /* 0x000fe20000041838 */
[----:B------:R-:W-:Y:S04]  /*dc60*/  LDSM.16.M88.4 R44, [R3+0x8000] ;  /* 0x00800000032c783b */ /* 0x000fe80000000200 */
[----:B------:R-:W2:Y:S03]  /*dc70*/  LDSM.16.M88.4 R52, [R91+0x10100] ;  /* 0x010100005b34783b */ /* 0x000ea60000000200 */
[C---:B-1----:R-:W-:Y:S08]  /*dc80*/  HMMA.16816.F32.BF16 R24, R4.reuse, R40, R24 ;  /* 0x000000280418723c */ /* 0x042ff00000041818 */
[----:B------:R-:W-:Y:S01]  /*dc90*/  HMMA.16816.F32.BF16 R20, R4, R42, R20 ;  /* 0x0000002a0414723c */ /* 0x000fe20000041814 */
[----:B------:R-:W-:Y:S07]  /*dca0*/  LDSM.16.M88.4 R40, [R91+0x10900] ;  /* 0x010900005b28783b */ /* 0x000fee0000000200 */
[C---:B------:R-:W-:Y:S08]  /*dcb0*/  HMMA.16816.F32.BF16 R36, R12.reuse, R32, R36 ;  /* 0x000000200c24723c */ /* 0x040ff00000041824 */
[C---:B------:R-:W-:Y:S01]  /*dcc0*/  HMMA.16816.F32.BF16 R48, R12.reuse, R34, R48 ;  /* 0x000000220c30723c */ /* 0x040fe20000041830 */
[----:B------:R-:W-:Y:S07]  /*dcd0*/  LDSM.16.M88.4 R32, [R187+0x8000] ;  /* 0x00800000bb20783b */ /* 0x000fee0000000200 */
[C---:B---3--:R-:W-:Y:S08]  /*dce0*/  HMMA.16816.F32.BF16 R68, R12.reuse, R28, R68 ;  /* 0x0000001c0c44723c */ /* 0x048ff00000041844 */
[----:B------:R-:W-:Y:S01]  /*dcf0*/  HMMA.16816.F32.BF16 R64, R12, R30, R64 ;  /* 0x0000001e0c40723c */ /* 0x000fe20000041840 */
[----:B------:R-:W1:Y:S07]  /*dd00*/  LDSM.16.M88.4 R28, [R94+0x10100] ;  /* 0x010100005e1c783b */ /* 0x000e6e0000000200 */
[C---:B--2---:R-:W-:Y:S08]  /*dd10*/  HMMA.16816.F32.BF16 R24, R44.reuse, R52, R24 ;  /* 0x000000342c18723c */ /* 0x044ff00000041818 */
[----:B------:R-:W-:Y:S01]  /*dd20*/  HMMA.16816.F32.BF16 R20, R44, R54, R20 ;  /* 0x000000362c14723c */ /* 0x000fe20000041814 */
[----:B------:R-:W2:Y:S07]  /*dd30*/  LDSM.16.M88.4 R52, [R191+0x11100] ;  /* 0x01110000bf34783b */ /* 0x000eae0000000200 */
[C---:B------:R-:W-:Y:S08]  /*dd40*/  HMMA.16816.F32.BF16 R60, R12.reuse, R16, R60 ;  /* 0x000000100c3c723c */ /* 0x040ff0000004183c */
[----:B------:R-:W-:Y:S01]  /*dd50*/  HMMA.16816.F32.BF16 R56, R12, R18, R56 ;  /* 0x000000120c38723c */ /* 0x000fe20000041838 */
[----:B------:R-:W-:Y:S04]  /*dd60*/  LDSM.16.M88.4 R16, [R186+0x8000] ;  /* 0x00800000ba10783b */ /* 0x000fe80000000200 */
[----:B------:R-:W3:Y:S03]  /*dd70*/  LDSM.16.M88.4 R12, [R92+0x10100] ;  /* 0x010100005c0c783b */ /* 0x000ee60000000200 */
[C---:B------:R-:W-:Y:S08]  /*dd80*/  HMMA.16816.F32.BF16 R36, R8.reuse, R84, R36 ;  /* 0x000000540824723c */ /* 0x040ff00000041824 */
[C---:B------:R-:W-:Y:S08]  /*dd90*/  HMMA.16816.F32.BF16 R48, R8.reuse, R86, R48 ;  /* 0x000000560830723c */ /* 0x040ff00000041830 */
[----:B------:R-:W-:Y:S01]  /*dda0*/  HMMA.16816.F32.BF16 R84, R8, R76, R68 ;  /* 0x0000004c0854723c */ /* 0x000fe20000041844 */
[----:B------:R-:W-:Y:S07]  /*ddb0*/  LDSM.16.M88.4 R68, [R94+0x10900] ;  /* 0x010900005e44783b */ /* 0x000fee0000000200 */
[C---:B-1----:R-:W-:Y:S08]  /*ddc0*/  HMMA.16816.F32.BF16 R24, R32.reuse, R28, R24 ;  /* 0x0000001c2018723c */ /* 0x042ff00000041818 */
[----:B------:R-:W-:Y:S01]  /*ddd0*/  HMMA.16816.F32.BF16 R20, R32, R30, R20 ;  /* 0x0000001e2014723c */ /* 0x000fe20000041814 */
[----:B------:R-:W1:Y:S07]  /*dde0*/  LDSM.16.M88.4 R28, [R91+0x11100] ;  /* 0x011100005b1c783b */ /* 0x000e6e0000000200 */
[----:B--2---:R-:W-:Y:S08]  /*ddf0*/  HMMA.16816.F32.BF16 R84, R4, R52, R84 ;  /* 0x000000340454723c */ /* 0x004ff00000041854 */
[----:B------:R-:W-:Y:S08]  /*de00*/  HMMA.16816.F32.BF16 R60, R8, R72, R60 ;  /* 0x00000048083c723c */ /* 0x000ff0000004183c */
[----:B---3--:R-:W-:Y:S08]  /*de10*/  HMMA.16816.F32.BF16 R24, R16, R12, R24 ;  /* 0x0000000c1018723c */ /* 0x008ff00000041818 */
[----:B------:R-:W-:Y:S01]  /*de20*/  HMMA.16816.F32.BF16 R56, R8, R74, R56 ;  /* 0x0000004a0838723c */ /* 0x000fe20000041838 */
[----:B------:R-:W2:Y:S07]  /*de30*/  LDSM.16.M88.4 R72, [R191+0x11900] ;  /* 0x01190000bf48783b */ /* 0x000eae0000000200 */
[C---:B------:R-:W-:Y:S08]  /*de40*/  HMMA.16816.F32.BF16 R36, R4.reuse, R80, R36 ;  /* 0x000000500424723c */ /* 0x040ff00000041824 */
[----:B------:R-:W-:Y:S01]  /*de50*/  HMMA.16816.F32.BF16 R48, R4, R82, R48 ;  /* 0x000000520430723c */ /* 0x000fe20000041830 */
[----:B------:R-:W-:-:S02]  /*de60*/  FMUL.FTZ R3, R24, c[0x0][0x320] ;  /* 0x0000c80018037a20 */ /* 0x000fc40000410000 */
[----:B------:R-:W-:-:S04]  /*de70*/  FMUL.FTZ R52, R25, c[0x0][0x320] ;  /* 0x0000c80019347a20 */ /* 0x000fc80000410000 */
[----:B------:R-:W-:Y:S01]  /*de80*/  MUFU.TANH R3, R3 ;  /* 0x0000000300037308 */ /* 0x000fe20000002400 */
[----:B------:R-:W-:Y:S01]  /*de90*/  HMMA.16816.F32.BF16 R64, R8, R78, R64 ;  /* 0x0000004e0840723c */ /* 0x000fe20000041840 */
[----:B------:R-:W-:Y:S06]  /*dea0*/  LDSM.16.M88.4 R8, [R92+0x10900] ;  /* 0x010900005c08783b */ /* 0x000fec0000000200 */
[----:B------:R-:W-:Y:S01]  /*deb0*/  MUFU.TANH R52, R52 ;  /* 0x0000003400347308 */ /* 0x000fe20000002400 */
[C---:B-1----:R-:W-:Y:S07]  /*dec0*/  HMMA.16816.F32.BF16 R84, R44.reuse, R28, R84 ;  /* 0x0000001c2c54723c */ /* 0x042fee0000041854 */
[----:B------:R-:W-:Y:S01]  /*ded0*/  FMUL.FTZ R28, R26, c[0x0][0x320] ;  /* 0x0000c8001a1c7a20 */ /* 0x000fe20000410000 */
[----:B------:R-:W-:Y:S01]  /*dee0*/  HMMA.16816.F32.BF16 R36, R44, R40, R36 ;  /* 0x000000282c24723c */ /* 0x000fe20000041824 */
[----:B------:R-:W-:-:S02]  /*def0*/  FMUL.FTZ R29, R27, c[0x0][0x320] ;  /* 0x0000c8001b1d7a20 */ /* 0x000fc40000410000 */
[----:B------:R-:W1:Y:S02]  /*df00*/  LDSM.16.M88.4 R24, [R91+0x11900] ;  /* 0x011900005b18783b */ /* 0x000e640000000200 */
[----:B------:R-:W3:Y:S03]  /*df10*/  MUFU.TANH R28, R28 ;  /* 0x0000001c001c7308 */ /* 0x000ee60000002400 */
[----:B------:R-:W-:Y:S01]  /*df20*/  HMMA.16816.F32.BF16 R48, R44, R42, R48 ;  /* 0x0000002a2c30723c */ /* 0x000fe20000041830 */
[----:B------:R-:W-:Y:S04]  /*df30*/  LDSM.16.M88.4 R40, [R92+0x11100] ;  /* 0x011100005c28783b */ /* 0x000fe80000000200 */
[----:B------:R-:W4:Y:S03]  /*df40*/  MUFU.TANH R29, R29 ;  /* 0x0000001d001d7308 */ /* 0x000f260000002400 */
[----:B------:R-:W-:Y:S01]  /*df50*/  HMMA.16816.F32.BF16 R20, R16, R14, R20 ;  /* 0x0000000e1014723c */ /* 0x000fe20000041814 */
[----:B------:R-:W5:Y:S07]  /*df60*/  LDSM.16.M88.4 R12, [R94+0x11100] ;  /* 0x011100005e0c783b */ /* 0x000f6e0000000200 */
[C---:B------:R-:W-:Y:S08]  /*df70*/  HMMA.16816.F32.BF16 R64, R4.reuse, R54, R64 ;  /* 0x000000360440723c */ /* 0x040ff00000041840 */
[C---:B--2---:R-:W-:Y:S08]  /*df80*/  HMMA.16816.F32.BF16 R60, R4.reuse, R72, R60 ;  /* 0x00000048043c723c */ /* 0x044ff0000004183c */
[----:B------:R-:W-:Y:S01]  /*df90*/  HMMA.16816.F32.BF16 R56, R4, R74, R56 ;  /* 0x0000004a0438723c */ /* 0x000fe20000041838 */
[----:B------:R-:W2:Y:S01]  /*dfa0*/  LDSM.16.M88.4 R4, [R94+0x11900] ;  /* 0x011900005e04783b */ /* 0x000ea20000000200 */
[----:B------:R-:W-:-:S02]  /*dfb0*/  FMUL.FTZ R20, R20, c[0x0][0x320] ;  /* 0x0000c80014147a20 */ /* 0x000fc40000410000 */
[----:B------:R-:W-:Y:S02]  /*dfc0*/  FMUL.FTZ R22, R22, c[0x0][0x320] ;  /* 0x0000c80016167a20 */ /* 0x000fe40000410000 */
[----:B------:R-:W-:Y:S02]  /*dfd0*/  FMUL.FTZ R21, R21, c[0x0][0x320] ;  /* 0x0000c80015157a20 */ /* 0x000fe40000410000 */
[C---:B------:R-:W-:Y:S01]  /*dfe0*/  HMMA.16816.F32.BF16 R36, R32.reuse, R68, R36 ;  /* 0x000000442024723c */ /* 0x040fe20000041824 */
[----:B------:R-:W1:Y:S07]  /*dff0*/  MUFU.TANH R20, R20 ;  /* 0x0000001400147308 */ /* 0x000e6e0000002400 */
[----:B------:R-:W-:Y:S01]  /*e000*/  HMMA.16816.F32.BF16 R48, R32, R70, R48 ;  /* 0x000000462030723c */ /* 0x000fe20000041830 */
[----:B------:R-:W2:Y:S07]  /*e010*/  MUFU.TANH R22, R22 ;  /* 0x0000001600167308 */ /* 0x000eae0000002400 */
[C---:B------:R-:W-:Y:S01]  /*e020*/  HMMA.16816.F32.BF16 R64, R44.reuse, R30, R64 ;  /* 0x0000001e2c40723c */ /* 0x040fe20000041840 */
[----:B------:R-:W2:Y:S07]  /*e030*/  MUFU.TANH R21, R21 ;  /* 0x0000001500157308 */ /* 0x000eae0000002400 */
[----:B-1----:R-:W-:Y:S08]  /*e040*/  HMMA.16816.F32.BF16 R60, R44, R24, R60 ;  /* 0x000000182c3c723c */ /* 0x002ff0000004183c */
[C---:B------:R-:W-:Y:S08]  /*e050*/  HMMA.16816.F32.BF16 R36, R16.reuse, R8, R36 ;  /* 0x000000081024723c */ /* 0x040ff00000041824 */
[----:B------:R-:W-:Y:S01]  /*e060*/  HMMA.16816.F32.BF16 R48, R16, R10, R48 ;  /* 0x0000000a1030723c */ /* 0x000fe20000041830 */
[----:B------:R-:W1:Y:S01]  /*e070*/  LDSM.16.M88.4 R8, [R92+0x11900] ;  /* 0x011900005c08783b */ /* 0x000e620000000200 */
[----:B------:R-:W-:-:S04]  /*e080*/  DEPBAR.LE SB0, 0x2 ;  /* 0x000080800000791a */ /* 0x000fc80000000000 */
[----:B------:R-:W-:Y:S02]  /*e090*/  BAR.SYNC.DEFER_BLOCKING 0x0 ;  /* 0x0000000000007b1d */ /* 0x000fe40000010000 */
[----:B-----5:R-:W-:Y:S07]  /*e0a0*/  HMMA.16816.F32.BF16 R84, R32, R12, R84 ;  /* 0x0000000c2054723c */ /* 0x020fee0000041854 */
[----:B------:R-:W-:Y:S01]  /*e0b0*/  FMUL.FTZ R12, R23, c[0x0][0x320] ;  /* 0x0000c800170c7a20 */ /* 0x000fe20000410000 */
[----:B------:R-:W-:Y:S01]  /*e0c0*/  HMMA.16816.F32.BF16 R56, R44, R26, R56 ;  /* 0x0000001a2c38723c */ /* 0x000fe20000041838 */
[----:B------:R-:W-:-:S02]  /*e0d0*/  FMUL.FTZ R13, R36, c[0x0][0x320] ;  /* 0x0000c800240d7a20 */ /* 0x000fc40000410000 */
[----:B------:R-:W-:Y:S02]  /*e0e0*/  FMUL.FTZ R30, R38, c[0x0][0x320] ;  /* 0x0000c800261e7a20 */ /* 0x000fe40000410000 */
[----:B------:R-:W-:Y:S01]  /*e0f0*/  FMUL.FTZ R23, R37, c[0x0][0x320] ;  /* 0x0000c80025177a20 */ /* 0x000fe20000410000 */
[----:B------:R-:W5:Y:S01]  /*e100*/  MUFU.TANH R12, R12 ;  /* 0x0000000c000c7308 */ /* 0x000f620000002400 */
[----:B------:R-:W-:Y:S01]  /*e110*/  FMUL.FTZ R24, R39, c[0x0][0x320] ;  /* 0x0000c80027187a20 */ /* 0x000fe20000410000 */
[C---:B------:R-:W-:Y:S01]  /*e120*/  HMMA.16816.F32.BF16 R64, R32.reuse, R14, R64 ;  /* 0x0000000e2040723c */ /* 0x040fe20000041840 */
[----:B------:R-:W-:Y:S02]  /*e130*/  FMUL.FTZ R25, R48, c[0x0][0x320] ;  /* 0x0000c80030197a20 */ /* 0x000fe40000410000 */
[----:B------:R-:W-:Y:S02]  /*e140*/  FMUL.FTZ R49, R49, c[0x0][0x320] ;  /* 0x0000c80031317a20 */ /* 0x000fe40000410000 */
[----:B------:R-:W-:Y:S01]  /*e150*/  FMUL.FTZ R26, R51, c[0x0][0x320] ;  /* 0x0000c800331a7a20 */ /* 0x000fe20000410000 */
[----:B------:R-:W1:Y:S01]  /*e160*/  MUFU.TANH R13, R13 ;  /* 0x0000000d000d7308 */ /* 0x000e620000002400 */
[----:B------:R-:W-:Y:S01]  /*e170*/  FMUL.FTZ R15, R50, c[0x0][0x320] ;  /* 0x0000c800320f7a20 */ /* 0x000fe20000410000 */
[----:B--2---:R-:W-:Y:S01]  /*e180*/  HMMA.16816.F32.BF16 R60, R32, R4, R60 ;  /* 0x00000004203c723c */ /* 0x004fe2000004183c */
[----:B------:R-:W-:Y:S04]  /*e190*/  LDSM.16.MT88.4 R124, [R185+0x100] ;  /* 0x00010000b97c783b */ /* 0x000fe80000004200 */
[----:B------:R-:W-:Y:S01]  /*e1a0*/  LDSM.16.MT88.4 R116, [R175+0x100] ;  /* 0x00010000af74783b */ /* 0x000fe20000004200 */
[----:B------:R-:W2:Y:S01]  /*e1b0*/  MUFU.TANH R30, R30 ;  /* 0x0000001e001e7308 */ /* 0x000ea20000002400 */
[----:B------:R-:W-:Y:S01]  /*e1c0*/  SHF.R.S32.HI R5, RZ, 0x1f, R90 ;  /* 0x0000001fff057819 */ /* 0x000fe2000001145a */
[----:B------:R-:W-:Y:S01]  /*e1d0*/  HMMA.16816.F32.BF16 R84, R16, R40, R84 ;  /* 0x000000281054723c */ /* 0x000fe20000041854 */
[----:B------:R-:W-:Y:S02]  /*e1e0*/  LDSM.16.MT88.4 R108, [R184+0x100] ;  /* 0x00010000b86c783b */ /* 0x000fe40000004200 */
[----:B------:R-:W-:-:S02]  /*e1f0*/  LEA.HI R5, R5, R90, RZ, 0x2 ;  /* 0x0000005a05057211 */ /* 0x000fc400078f10ff */
[----:B------:R-:W-:Y:S01]  /*e200*/  LDSM.16.MT88.4 R100, [R0+0x100] ;  /* 0x000100000064783b */ /* 0x000fe20000004200 */
[----:B------:R-:W1:Y:S01]  /*e210*/  MUFU.TANH R23, R23 ;  /* 0x0000001700177308 */ /* 0x000e620000002400 */
[----:B------:R-:W-:Y:S01]  /*e220*/  LOP3.LUT R5, R5, 0x7ffffffc, RZ, 0xc0, !PT ;  /* 0x7ffffffc05057812 */ /* 0x000fe200078ec0ff */
[----:B------:R-:W-:Y:S01]  /*e230*/  HMMA.16816.F32.BF16 R56, R32, R6, R56 ;  /* 0x000000062038723c */ /* 0x000fe20000041838 */
[----:B------:R-:W-:Y:S03]  /*e240*/  LDSM.16.MT88.4 R72, [R185+0x4100] ;  /* 0x00410000b948783b */ /* 0x000fe60000004200 */
[----:B------:R-:W-:Y:S01]  /*e250*/  IMAD.IADD R4, R90, 0x1, -R5 ;  /* 0x000000015a047824 */ /* 0x000fe200078e0a05 */
[----:B------:R-:W-:Y:S01]  /*e260*/  LDSM.16.MT88.4 R80, [R175+0x4100] ;  /* 0x00410000af50783b */ /* 0x000fe20000004200 */
[----:B------:R-:W2:Y:S02]  /*e270*/  MUFU.TANH R24, R24 ;  /* 0x0000001800187308 */ /* 0x000ea40000002400 */
[----:B------:R-:W-:Y:S01]  /*e280*/  IMAD R4, R4, -0x2, R95 ;  /* 0xfffffffe04047824 */ /* 0x000fe200078e025f */
[C---:B------:R-:W-:Y:S01]  /*e290*/  HMMA.16816.F32.BF16 R64, R16.reuse, R42, R64 ;  /* 0x0000002a1040723c */ /* 0x040fe20000041840 */
[----:B------:R-:W-:Y:S03]  /*e2a0*/  LDSM.16.MT88.4 R40, [R185+0x2100] ;  /* 0x00210000b928783b */ /* 0x000fe60000004200 */
[C---:B------:R-:W-:Y:S01]  /*e2b0*/  ISETP.GT.AND P0, PT, R4.reuse, RZ, PT ;  /* 0x000000ff0400720c */ /* 0x040fe20003f04270 */
[----:B------:R-:W2:Y:S01]  /*e2c0*/  MUFU.TANH R25, R25 ;  /* 0x0000001900197308 */ /* 0x000ea20000002400 */
[----:B------:R-:W-:Y:S01]  /*e2d0*/  ISETP.GT.AND P2, PT, R4, 0x1, PT ;  /* 0x000000010400780c */ /* 0x000fe20003f44270 */
[----:B------:R-:W-:Y:S01]  /*e2e0*/  FMUL.FTZ R84, R84, c[0x0][0x320] ;  /* 0x0000c80054547a20 */ /* 0x000fe20000410000 */
[----:B---3--:R-:W-:Y:S01]  /*e2f0*/  FSEL R28, R28, -INF , P0 ;  /* 0xff8000001c1c7808 */ /* 0x008fe20000000000 */
[C---:B-1----:R-:W-:Y:S01]  /*e300*/  HMMA.16816.F32.BF16 R60, R16.reuse, R8, R60 ;  /* 0x00000008103c723c */ /* 0x042fe2000004183c */
[----:B------:R-:W-:Y:S01]  /*e310*/  FSEL R3, R3, -INF , P0 ;  /* 0xff80000003037808 */ /* 0x000fe20000000000 */
[----:B------:R-:W-:Y:S01]  /*e320*/  FMUL.FTZ R86, R86, c[0x0][0x320] ;  /* 0x0000c80056567a20 */ /* 0x000fe20000410000 */
[----:B------:R-:W-:Y:S01]  /*e330*/  ISETP.GT.AND P0, PT, R4, 0x8, PT ;  /* 0x000000080400780c */ /* 0x000fe20003f04270 */
[----:B------:R-:W1:Y:S01]  /*e340*/  MUFU.TANH R15, R15 ;  /* 0x0000000f000f7308 */ /* 0x000e620000002400 */
[----:B------:R-:W-:Y:S01]  /*e350*/  FSEL R52, R52, -INF , P2 ;  /* 0xff80000034347808 */ /* 0x000fe20001000000 */
[----:B------:R-:W-:Y:S01]  /*e360*/  FMUL.FTZ R85, R85, c[0x0][0x320] ;  /* 0x0000c80055557a20 */ /* 0x000fe20000410000 */
[----:B----4-:R-:W-:Y:S01]  /*e370*/  FSEL R31, R29, -INF , P2 ;  /* 0xff8000001d1f7808 */ /* 0x010fe20001000000 */
[----:B------:R-:W-:Y:S01]  /*e380*/  HMMA.16816.F32.BF16 R56, R16, R10, R56 ;  /* 0x0000000a1038723c */ /* 0x000fe20000041838 */
[----:B------:R-:W-:Y:S01]  /*e390*/  ISETP.GT.AND P2, PT, R4, 0x9, PT ;  /* 0x000000090400780c */ /* 0x000fe20003f44270 */
[----:B------:R-:W-:Y:S01]  /*e3a0*/  FMUL.FTZ R87, R87, c[0x0][0x320] ;  /* 0x0000c80057577a20 */ /* 0x000fe20000410000 */
[----:B------:R-:W-:Y:S01]  /*e3b0*/  FSEL R33, R20, -INF , P0 ;  /* 0xff80000014217808 */ /* 0x000fe20000000000 */
[----:B------:R3:W4:Y:S01]  /*e3c0*/  MUFU.TANH R14, R49 ;  /* 0x00000031000e7308 */ /* 0x0007220000002400 */
[----:B------:R-:W-:Y:S01]  /*e3d0*/  FMNMX.FTZ R6, R3, R52, !PT ;  /* 0x0000003403067209 */ /* 0x000fe20007810000 */
[----:B------:R-:W-:Y:S01]  /*e3e0*/  LDSM.16.MT88.4 R140, [R175+0x900] ;  /* 0x00090000af8c783b */ /* 0x000fe20000004200 */
[----:B------:R-:W-:Y:S01]  /*e3f0*/  FSEL R29, R22, -INF , P0 ;  /* 0xff800000161d7808 */ /* 0x000fe20000000000 */
[----:B------:R-:W-:Y:S01]  /*e400*/  FMUL.FTZ R64, R64, c[0x0][0x320] ;  /* 0x0000c80040407a20 */ /* 0x000fe20000410000 */
[----:B------:R-:W-:Y:S01]  /*e410*/  ISETP.GT.AND P0, PT, R4, 0x10, PT ;  /* 0x000000100400780c */ /* 0x000fe20003f04270 */
[----:B------:R-:W-:Y:S01]  /*e420*/  FMUL.FTZ R66, R66, c[0x0][0x320] ;  /* 0x0000c80042427a20 */ /* 0x000fe20000410000 */
[----:B------:R-:W-:Y:S01]  /*e430*/  FSEL R21, R21, -INF , P2 ;  /* 0xff80000015157808 */ /* 0x000fe20001000000 */
[----:B------:R-:W1:Y:S01]  /*e440*/  MUFU.TANH R26, R26 ;  /* 0x0000001a001a7308 */ /* 0x000e620000002400 */
[----:B------:R-:W-:Y:S01]  /*e450*/  FMNMX.FTZ R6, R33, R6, !PT ;  /* 0x0000000621067209 */ /* 0x000fe20007810000 */
[----:B------:R-:W-:Y:S01]  /*e460*/  FMUL.FTZ R65, R65, c[0x0][0x320] ;  /* 0x0000c80041417a20 */ /* 0x000fe20000410000 */
[----:B-----5:R-:W-:Y:S01]  /*e470*/  FSEL R27, R12, -INF , P2 ;  /* 0xff8000000c1b7808 */ /* 0x020fe20001000000 */
[----:B------:R-:W-:Y:S01]  /*e480*/  FMUL.FTZ R60, R60, c[0x0][0x320] ;  /* 0x0000c8003c3c7a20 */ /* 0x000fe20000410000 */
[----:B------:R-:W-:Y:S01]  /*e490*/  ISETP.GT.AND P2, PT, R4, 0x11, PT ;  /* 0x000000110400780c */ /* 0x000fe20003f44270 */
[----:B------:R-:W-:Y:S01]  /*e4a0*/  FMUL.FTZ R61, R61, c[0x0][0x320] ;  /* 0x0000c8003d3d7a20 */ /* 0x000fe20000410000 */
[----:B------:R-:W-:Y:S01]  /*e4b0*/  FSEL R11, R13, -INF , P0 ;  /* 0xff8000000d0b7808 */ /* 0x000fe20000000000 */
[----:B------:R-:W5:Y:S01]  /*e4c0*/  MUFU.TANH R217, R84 ;  /* 0x0000005400d97308 */ /* 0x000f620000002400 */
[----:B------:R-:W-:Y:S01]  /*e4d0*/  FMNMX.FTZ R6, R21, R6, !PT ;  /* 0x0000000615067209 */ /* 0x000fe20007810000 */
[----:B------:R-:W-:Y:S01]  /*e4e0*/  FMUL.FTZ R67, R67, c[0x0][0x320] ;  /* 0x0000c80043437a20 */ /* 0x000fe20000410000 */
[----:B--2---:R-:W-:Y:S01]  /*e4f0*/  FSEL R19, R30, -INF , P0 ;  /* 0xff8000001e137808 */ /* 0x004fe20000000000 */
[----:B------:R-:W-:Y:S01]  /*e500*/  FMUL.FTZ R62, R62, c[0x0][0x320] ;  /* 0x0000c8003e3e7a20 */ /* 0x000fe20000410000 */
[----:B------:R-:W-:Y:S01]  /*e510*/  ISETP.GT.AND P0, PT, R4, 0x18, PT ;  /* 0x000000180400780c */ /* 0x000fe20003f04270 */
[----:B------:R-:W-:Y:S01]  /*e520*/  FMUL.FTZ R56, R56, c[0x0][0x320] ;  /* 0x0000c80038387a20 */ /* 0x000fe20000410000 */
[----:B------:R-:W-:Y:S01]  /*e530*/  FSEL R9, R23, -INF , P2 ;  /* 0xff80000017097808 */ /* 0x000fe20001000000 */
[----:B------:R-:W2:Y:S01]  /*e540*/  MUFU.TANH R213, R86 ;  /* 0x0000005600d57308 */ /* 0x000ea20000002400 */
[----:B------:R-:W-:Y:S01]  /*e550*/  FMNMX.FTZ R6, R11, R6, !PT ;  /* 0x000000060b067209 */ /* 0x000fe20007810000 */
[----:B------:R-:W-:Y:S01]  /*e560*/  FMUL.FTZ R57, R57, c[0x0][0x320] ;  /* 0x0000c80039397a20 */ /* 0x000fe20000410000 */
[----:B------:R-:W-:Y:S01]  /*e570*/  FSEL R17, R24, -INF , P2 ;  /* 0xff80000018117808 */ /* 0x000fe20001000000 */
[----:B------:R-:W-:Y:S01]  /*e580*/  FMUL.FTZ R63, R63, c[0x0][0x320] ;  /* 0x0000c8003f3f7a20 */ /* 0x000fe20000410000 */
[----:B------:R-:W-:Y:S01]  /*e590*/  ISETP.GT.AND P2, PT, R4, 0x19, PT ;  /* 0x000000190400780c */ /* 0x000fe20003f44270 */
[----:B------:R-:W-:Y:S01]  /*e5a0*/  FMUL.FTZ R58, R58, c[0x0][0x320] ;  /* 0x0000c8003a3a7a20 */ /* 0x000fe20000410000 */
[----:B------:R-:W-:Y:S01]  /*e5b0*/  FSEL R7, R25, -INF , P0 ;  /* 0xff80000019077808 */ /* 0x000fe20000000000 */
[----:B------:R-:W2:Y:S01]  /*e5c0*/  MUFU.TANH R171, R85 ;  /* 0x0000005500ab7308 */ /* 0x000ea20000002400 */
[----:B------:R-:W-:Y:S01]  /*e5d0*/  FMNMX.FTZ R6, R9, R6, !PT ;  /* 0x0000000609067209 */ /* 0x000fe20007810000 */
[----:B------:R-:W-:Y:S01]  /*e5e0*/  FMUL.FTZ R59, R59, c[0x0][0x320] ;  /* 0x0000c8003b3b7a20 */ /* 0x000fe20000410000 */
[----:B-1----:R-:W-:Y:S01]  /*e5f0*/  FSEL R15, R15, -INF , P0 ;  /* 0xff8000000f0f7808 */ /* 0x002fe20000000000 */
[----:B---3--:R-:W-:Y:S01]  /*e600*/  LDSM.16.MT88.4 R48, [R175+0x2100] ;  /* 0x00210000af30783b */ /* 0x008fe20000004200 */
[----:B------:R-:W-:-:S02]  /*e610*/  ISETP.GT.AND P0, PT, R4, 0x20, PT ;  /* 0x000000200400780c */ /* 0x000fc40003f04270 */
[----:B----4-:R-:W-:Y:S01]  /*e620*/  FSEL R5, R14, -INF , P2 ;  /* 0xff8000000e057808 */ /* 0x010fe20001000000 */
[----:B------:R-:W1:Y:S01]  /*e630*/  MUFU.TANH R177, R87 ;  /* 0x0000005700b17308 */ /* 0x000e620000002400 */
[----:B------:R-:W-:Y:S01]  /*e640*/  FMNMX.FTZ R6, R7, R6, !PT ;  /* 0x0000000607067209 */ /* 0x000fe20007810000 */
[----:B------:R-:W-:Y:S01]  /*e650*/  LDSM.16.MT88.4 R136, [R184+0x900] ;  /* 0x00090000b888783b */ /* 0x000fe20000004200 */
[----:B------:R-:W-:Y:S02]  /*e660*/  FMNMX.FTZ R8, R28, R31, !PT ;  /* 0x0000001f1c087209 */ /* 0x000fe40007810000 */
[----:B------:R-:W-:Y:S02]  /*e670*/  FSEL R13, R26, -INF , P2 ;  /* 0xff8000001a0d7808 */ /* 0x000fe40001000000 */
[----:B------:R-:W-:Y:S01]  /*e680*/  ISETP.GT.AND P2, PT, R4, 0x21, PT ;  /* 0x000000210400780c */ /* 0x000fe20003f44270 */
[----:B------:R-:W3:Y:S01]  /*e690*/  MUFU.TANH R215, R64 ;  /* 0x0000004000d77308 */ /* 0x000ee20000002400 */
[----:B-----5:R-:W-:-:S02]  /*e6a0*/  FSEL R217, R217, -INF , P0 ;  /* 0xff800000d9d97808 */ /* 0x020fc40000000000 */
[----:B------:R-:W-:Y:S02]  /*e6b0*/  FMNMX.FTZ R6, R5, R6, !PT ;  /* 0x0000000605067209 */ /* 0x000fe40007810000 */
[----:B------:R-:W-:Y:S02]  /*e6c0*/  FMNMX.FTZ R8, R29, R8, !PT ;  /* 0x000000081d087209 */ /* 0x000fe40007810000 */
[----:B--2---:R-:W-:Y:S01]  /*e6d0*/  FSEL R213, R213, -INF , P0 ;  /* 0xff800000d5d57808 */ /* 0x004fe20000000000 */
[----:B------:R-:W2:Y:S01]  /*e6e0*/  MUFU.TANH R211, R66 ;  /* 0x0000004200d37308 */ /* 0x000ea20000002400 */
[----:B------:R-:W-:Y:S02]  /*e6f0*/  ISETP.GT.AND P0, PT, R4, 0x28, PT ;  /* 0x000000280400780c */ /* 0x000fe40003f04270 */
[----:B------:R-:W-:Y:S02]  /*e700*/  FSEL R171, R171, -INF , P2 ;  /* 0xff800000abab7808 */ /* 0x000fe40001000000 */
[----:B------:R-:W-:-:S02]  /*e710*/  FMNMX.FTZ R6, R217, R6, !PT ;  /* 0x00000006d9067209 */ /* 0x000fc40007810000 */
[----:B------:R-:W-:Y:S01]  /*e720*/  FMNMX.FTZ R8, R27, R8, !PT ;  /* 0x000000081b087209 */ /* 0x000fe20007810000 */
[----:B------:R-:W4:Y:S01]  /*e730*/  MUFU.TANH R169, R65 ;  /* 0x0000004100a97308 */ /* 0x000f220000002400 */
[----:B-1----:R-:W-:Y:S02]  /*e740*/  FSEL R177, R177, -INF , P2 ;  /* 0xff800000b1b17808 */ /* 0x002fe40001000000 */
[----:B------:R-:W-:Y:S02]  /*e750*/  ISETP.GT.AND P2, PT, R4, 0x29, PT ;  /* 0x000000290400780c */ /* 0x000fe40003f44270 */
[----:B---3--:R-:W-:Y:S02]  /*e760*/  FSEL R215, R215, -INF , P0 ;  /* 0xff800000d7d77808 */ /* 0x008fe40000000000 */
[----:B------:R-:W-:Y:S01]  /*e770*/  FMNMX.FTZ R6, R171, R6, !PT ;  /* 0x00000006ab067209 */ /* 0x000fe20007810000 */
[----:B------:R-:W1:Y:S01]  /*e780*/  MUFU.TANH R193, R60 ;  /* 0x0000003c00c17308 */ /* 0x000e620000002400 */
[----:B------:R-:W-:-:S02]  /*e790*/  FMNMX.FTZ R8, R19, R8, !PT ;  /* 0x0000000813087209 */ /* 0x000fc40007810000 */
[----:B--2---:R-:W-:Y:S02]  /*e7a0*/  FSEL R211, R211, -INF , P0 ;  /* 0xff800000d3d37808 */ /* 0x004fe40000000000 */
[C---:B------:R-:W-:Y:S02]  /*e7b0*/  ISETP.GT.AND P0, PT, R4.reuse, 0x30, PT ;  /* 0x000000300400780c */ /* 0x040fe40003f04270 */
[----:B------:R-:W-:Y:S01]  /*e7c0*/  FMNMX.FTZ R6, R215, R6, !PT ;  /* 0x00000006d7067209 */ /* 0x000fe20007810000 */
[----:B------:R-:W2:Y:S01]  /*e7d0*/  MUFU.TANH R179, R67 ;  /* 0x0000004300b37308 */ /* 0x000ea20000002400 */
[----:B----4-:R-:W-:Y:S02]  /*e7e0*/  FSEL R169, R169, -INF , P2 ;  /* 0xff800000a9a97808 */ /* 0x010fe40001000000 */
[----:B------:R-:W-:Y:S02]  /*e7f0*/  FMNMX.FTZ R8, R17, R8, !PT ;  /* 0x0000000811087209 */ /* 0x000fe40007810000 */
[----:B------:R-:W-:-:S02]  /*e800*/  ISETP.GT.AND P4, PT, R4, 0x31, PT ;  /* 0x000000310400780c */ /* 0x000fc40003f84270 */
[----:B------:R-:W-:Y:S01]  /*e810*/  FMNMX.FTZ R6, R169, R6, !PT ;  /* 0x00000006a9067209 */ /* 0x000fe20007810000 */
[----:B------:R-:W3:Y:S01]  /*e820*/  MUFU.TANH R61, R61 ;  /* 0x0000003d003d7308 */ /* 0x000ee20000002400 */
[----:B-1----:R-:W-:Y:S02]  /*e830*/  FSEL R193, R193, -INF , P0 ;  /* 0xff800000c1c17808 */ /* 0x002fe40000000000 */
[----:B------:R-:W-:Y:S02]  /*e840*/  FMNMX.FTZ R8, R15, R8, !PT ;  /* 0x000000080f087209 */ /* 0x000fe40007810000 */
[----:B------:R-:W-:Y:S02]  /*e850*/  FMNMX.FTZ R6, R193, R6, !PT ;  /* 0x00000006c1067209 */ /* 0x000fe40007810000 */
[----:B------:R-:W-:Y:S01]  /*e860*/  FMNMX.FTZ R8, R13, R8, !PT ;  /* 0x000000080d087209 */ /* 0x000fe20007810000 */
[----:B------:R-:W1:Y:S01]  /*e870*/  MUFU.TANH R181, R56 ;  /* 0x0000003800b57308 */ /* 0x000e620000002400 */
[----:B--2---:R-:W-:Y:S01]  /*e880*/  FSEL R179, R179, -INF , P2 ;  /* 0xff800000b3b37808 */ /* 0x004fe20001000000 */
[----:B------:R-:W-:Y:S01]  /*e890*/  LDSM.16.MT88.4 R64, [R162+0x2100] ;  /* 0x00210000a240783b */ /* 0x000fe20000004200 */
[----:B------:R-:W-:-:S02]  /*e8a0*/  ISETP.GT.AND P2, PT, R4, 0x38, PT ;  /* 0x000000380400780c */ /* 0x000fc40003f44270 */
[----:B------:R-:W-:-:S03]  /*e8b0*/  FMNMX.FTZ R8, R213, R8, !PT ;  /* 0x00000008d5087209 */ /* 0x000fc60007810000 */
[----:B------:R-:W2:Y:S01]  /*e8c0*/  MUFU.TANH R62, R62 ;  /* 0x0000003e003e7308 */ /* 0x000ea20000002400 */
[----:B---3--:R-:W-:-:S04]  /*e8d0*/  FSEL R183, R61, -INF , P4 ;  /* 0xff8000003db77808 */ /* 0x008fc80002000000 */
[----:B------:R-:W-:-:S03]  /*e8e0*/  FMNMX.FTZ R6, R183, R6, !PT ;  /* 0x00000006b7067209 */ /* 0x000fc60007810000 */
[----:B------:R-:W3:Y:S01]  /*e8f0*/  MUFU.TANH R151, R57 ;  /* 0x0000003900977308 */ /* 0x000ee20000002400 */
[----:B-1----:R-:W-:-:S07]  /*e900*/  FSEL R181, R181, -INF , P2 ;  /* 0xff800000b5b57808 */ /* 0x002fce0001000000 */
[----:B------:R-:W1:Y:S01]  /*e910*/  MUFU.TANH R63, R63 ;  /* 0x0000003f003f7308 */ /* 0x000e620000002400 */
[----:B--2---:R-:W-:Y:S02]  /*e920*/  FSEL R149, R62, -INF , P0 ;  /* 0xff8000003e957808 */ /* 0x004fe40000000000 */
[----:B------:R-:W-:Y:S02]  /*e930*/  ISETP.GT.AND P0, PT, R4, 0x39, PT ;  /* 0x000000390400780c */ /* 0x000fe40003f04270 */
[----:B------:R-:W-:Y:S02]  /*e940*/  FMNMX.FTZ R4, R181, R6, !PT ;  /* 0x00000006b5047209 */ /* 0x000fe40007810000 */
[----:B------:R-:W-:Y:S01]  /*e950*/  FMNMX.FTZ R6, R177, R8, !PT ;  /* 0x00000008b1067209 */ /* 0x000fe20007810000 */
[----:B------:R-:W2:Y:S01]  /*e960*/  MUFU.TANH R145, R58 ;  /* 0x0000003a00917308 */ /* 0x000ea20000002400 */
[----:B---3--:R-:W-:Y:S02]  /*e970*/  FSEL R151, R151, -INF , P0 ;  /* 0xff80000097977808 */ /* 0x008fe40000000000 */
[----:B------:R-:W-:-:S02]  /*e980*/  FMNMX.FTZ R6, R211, R6, !PT ;  /* 0x00000006d3067209 */ /* 0x000fc40007810000 */
[----:B------:R-:W-:Y:S02]  /*e990*/  FMNMX.FTZ R4, R151, R4, !PT ;  /* 0x0000000497047209 */ /* 0x000fe40007810000 */
[----:B------:R-:W-:Y:S01]  /*e9a0*/  FMNMX.FTZ R6, R179, R6, !PT ;  /* 0x00000006b3067209 */ /* 0x000fe20007810000 */
[----:B------:R-:W3:Y:S01]  /*e9b0*/  MUFU.TANH R173, R59 ;  /* 0x0000003b00ad7308 */ /* 0x000ee20000002400 */
[----:B-1----:R-:W-:Y:S01]  /*e9c0*/  FSEL R147, R63, -INF , P4 ;  /* 0xff8000003f937808 */ /* 0x002fe20002000000 */
[----:B------:R-:W1:Y:S01]  /*e9d0*/  SHFL.BFLY PT, R25, R4, 0x2, 0x1f ;  /* 0x0c401f0004197f89 */ /* 0x000e6200000e0000 */
[----:B------:R-:W-:-:S04]  /*e9e0*/  FMNMX.FTZ R6, R149, R6, !PT ;  /* 0x0000000695067209 */ /* 0x000fc80007810000 */
[----:B------:R-:W-:Y:S02]  /*e9f0*/  FMNMX.FTZ R6, R147, R6, !PT ;  /* 0x0000000693067209 */ /* 0x000fe40007810000 */
[----:B--2---:R-:W-:-:S04]  /*ea00*/  FSEL R145, R145, -INF , P2 ;  /* 0xff80000091917808 */ /* 0x004fc80001000000 */
[----:B------:R-:W-:Y:S02]  /*ea10*/  FMNMX.FTZ R6, R145, R6, !PT ;  /* 0x0000000691067209 */ /* 0x000fe40007810000 */
[----:B---3--:R-:W-:Y:S01]  /*ea20*/  FSEL R173, R173, -INF , P0 ;  /* 0xff800000adad7808 */ /* 0x008fe20000000000 */
[----:B------:R-:W-:Y:S03]  /*ea30*/  LDSM.16.MT88.4 R56, [R184+0x2100] ;  /* 0x00210000b838783b */ /* 0x000fe60000004200 */
        /* <DEDUP_REMOVED lines=8> */
[----:B------:R-:W-:-:S05]  /*eac0*/  FMUL.FTZ R144, R132, c[0x0][0x2d0] ;  /* 0x0000b40084907a20 */ /* 0x000fca0000410000 */
[----:B------:R-:W-:-:S05]  /*ead0*/  FSEL R144, R144, RZ, P0 ;  /* 0x000000ff90907208 */ /* 0x000fca0000000000 */
[--C-:B------:R-:W-:Y:S02]  /*eae0*/  FFMA.FTZ R165, R3, c[0x0][0x2d0], -R144.reuse ;  /* 0x0000b40003a57a23 */ /* 0x100fe40000010890 */
[--C-:B------:R-:W-:Y:S02]  /*eaf0*/  FFMA.FTZ R158, R52, c[0x0][0x2d0], -R144.reuse ;  /* 0x0000b400349e7a23 */ /* 0x100fe40000010890 */
[--C-:B------:R-:W-:Y:S02]  /*eb00*/  FFMA.FTZ R161, R33, c[0x0][0x2d0], -R144.reuse ;  /* 0x0000b40021a17a23 */ /* 0x100fe40000010890 */
[--C-:B------:R-:W-:Y:S01]  /*eb10*/  FFMA.FTZ R154, R21, c[0x0][0x2d0], -R144.reuse ;  /* 0x0000b400159a7a23 */ /* 0x100fe20000010890 */
[----:B------:R-:W-:Y:S01]  /*eb20*/  MUFU.EX2 R165, R165 ;  /* 0x000000a500a57308 */ /* 0x000fe20000000800 */
[----:B--2---:R-:W-:Y:S01]  /*eb30*/  FMNMX.FTZ R3, R23, R4, !PT ;  /* 0x0000000417037209 */ /* 0x004fe20007810000 */
[--C-:B------:R-:W-:Y:S01]  /*eb40*/  FFMA.FTZ R159, R11, c[0x0][0x2d0], -R144.reuse ;  /* 0x0000b4000b9f7a23 */ /* 0x100fe20000010890 */
[----:B------:R-:W-:Y:S01]  /*eb50*/  LDSM.16.MT88.4 R20, [R162+0x2900] ;  /* 0x00290000a214783b */ /* 0x000fe20000004200 */
[--C-:B------:R-:W-:Y:S01]  /*eb60*/  FFMA.FTZ R152, R9, c[0x0][0x2d0], -R144.reuse ;  /* 0x0000b40009987a23 */ /* 0x100fe20000010890 */
[C---:B------:R-:W-:Y:S01]  /*eb70*/  FSETP.NEU.FTZ.AND P0, PT, R3.reuse, -INF , PT ;  /* 0xff8000000300780b */ /* 0x040fe20003f1d000 */
[----:B------:R-:W-:Y:S01]  /*eb80*/  FMUL.FTZ R168, R3, c[0x0][0x2d0] ;  /* 0x0000b40003a87a20 */ /* 0x000fe20000410000 */
[----:B------:R-:W1:Y:S01]  /*eb90*/  LDSM.16.MT88.4 R8, [R184+0x4100] ;  /* 0x00410000b808783b */ /* 0x000e620000004200 */
[--C-:B------:R-:W-:Y:S01]  /*eba0*/  FFMA.FTZ R155, R7, c[0x0][0x2d0], -R144.reuse ;  /* 0x0000b400079b7a23 */ /* 0x100fe20000010890 */
[----:B------:R-:W2:Y:S01]  /*ebb0*/  MUFU.EX2 R158, R158 ;  /* 0x0000009e009e7308 */ /* 0x000ea20000000800 */
[--C-:B------:R-:W-:Y:S01]  /*ebc0*/  FFMA.FTZ R90, R5, c[0x0][0x2d0], -R144.reuse ;  /* 0x0000b400055a7a23 */ /* 0x100fe20000010890 */
[----:B------:R-:W-:Y:S01]  /*ebd0*/  FSEL R168, R168, RZ, P0 ;  /* 0x000000ffa8a87208 */ /* 0x000fe20000000000 */
[----:B------:R3:W4:Y:S01]  /*ebe0*/  LDSM.16.MT88.4 R4, [R0+0x4100] ;  /* 0x004100000004783b */ /* 0x0007220000004200 */
[--C-:B------:R-:W-:Y:S01]  /*ebf0*/  FFMA.FTZ R166, R217, c[0x0][0x2d0], -R144.reuse ;  /* 0x0000b400d9a67a23 */ /* 0x100fe20000010890 */
[----:B------:R-:W-:Y:S01]  /*ec00*/  ISETP.GE.AND P0, PT, R89, 0x81, PT ;  /* 0x000000815900780c */ /* 0x000fe20003f06270 */
[----:B------:R-:W-:Y:S01]  /*ec10*/  FFMA.FTZ R171, R171, c[0x0][0x2d0], -R144 ;  /* 0x0000b400abab7a23 */ /* 0x000fe20000010890 */
[----:B------:R-:W-:Y:S01]  /*ec20*/  LDSM.16.MT88.4 R32, [R162+0x900] ;  /* 0x00090000a220783b */ /* 0x000fe20000004200 */
[--C-:B------:R-:W-:Y:S01]  /*ec30*/  FFMA.FTZ R167, R28, c[0x0][0x2d0], -R168.reuse ;  /* 0x0000b4001ca77a23 */ /* 0x100fe200000108a8 */
[----:B------:R-:W-:Y:S01]  /*ec40*/  MUFU.EX2 R161, R161 ;  /* 0x000000a100a17308 */ /* 0x000fe20000000800 */
[----:B------:R-:W-:-:S02]  /*ec50*/  FFMA.FTZ R160, R31, c[0x0][0x2d0], -R168 ;  /* 0x0000b4001fa07a23 */ /* 0x000fc400000108a8 */
[--C-:B------:R-:W-:Y:S02]  /*ec60*/  FFMA.FTZ R163, R29, c[0x0][0x2d0], -R168.reuse ;  /* 0x0000b4001da37a23 */ /* 0x100fe400000108a8 */
[--C-:B------:R-:W-:Y:S01]  /*ec70*/  FFMA.FTZ R156, R27, c[0x0][0x2d0], -R168.reuse ;  /* 0x0000b4001b9c7a23 */ /* 0x100fe200000108a8 */
[----:B------:R-:W-:Y:S01]  /*ec80*/  LDSM.16.MT88.4 R28, [R175+0x2900] ;  /* 0x00290000af1c783b */ /* 0x000fe20000004200 */
[--C-:B------:R-:W-:Y:S01]  /*ec90*/  FFMA.FTZ R91, R15, c[0x0][0x2d0], -R168.reuse ;  /* 0x0000b4000f5b7a23 */ /* 0x100fe200000108a8 */
[----:B------:R-:W5:Y:S01]  /*eca0*/  MUFU.EX2 R154, R154 ;  /* 0x0000009a009a7308 */ /* 0x000f620000000800 */
[----:B--2---:R-:W-:Y:S01]  /*ecb0*/  F2FP.BF16.PACK_AB R96, R158, R165 ;  /* 0x000000a59e60723e */ /* 0x004fe200000010ff */
[--C-:B------:R-:W-:Y:S01]  /*ecc0*/  FFMA.FTZ R157, R19, c[0x0][0x2d0], -R168.reuse ;  /* 0x0000b400139d7a23 */ /* 0x100fe200000108a8 */
[----:B------:R-:W-:Y:S01]  /*ecd0*/  LDSM.16.MT88.4 R24, [R185+0x900] ;  /* 0x00090000b918783b */ /* 0x000fe20000004200 */
[----:B------:R-:W-:Y:S02]  /*ece0*/  FFMA.FTZ R2, R17, c[0x0][0x2d0], -R168 ;  /* 0x0000b40011027a23 */ /* 0x000fe400000108a8 */
[----:B------:R-:W-:Y:S01]  /*ecf0*/  FFMA.FTZ R164, R215, c[0x0][0x2d0], -R144 ;  /* 0x0000b400d7a47a23 */ /* 0x000fe20000010890 */
[----:B------:R-:W-:Y:S01]  /*ed00*/  LDSM.16.MT88.4 R16, [R184+0x2900] ;  /* 0x00290000b810783b */ /* 0x000fe20000004200 */
[----:B------:R-:W-:Y:S01]  /*ed10*/  MUFU.EX2 R167, R167 ;  /* 0x000000a700a77308 */ /* 0x000fe20000000800 */
[----:B---3--:R-:W-:-:S02]  /*ed20*/  FFMA.FTZ R0, R13, c[0x0][0x2d0], -R168 ;  /* 0x0000b4000d007a23 */ /* 0x008fc400000108a8 */
[----:B------:R-:W2:Y:S01]  /*ed30*/  LDSM.16.MT88.4 R12, [R185+0x2900] ;  /* 0x00290000b90c783b */ /* 0x000ea20000004200 */
[----:B------:R-:W-:Y:S02]  /*ed40*/  FFMA.FTZ R169, R169, c[0x0][0x2d0], -R144 ;  /* 0x0000b400a9a97a23 */ /* 0x000fe40000010890 */
[--C-:B------:R-:W-:Y:S02]  /*ed50*/  FFMA.FTZ R170, R213, c[0x0][0x2d0], -R168.reuse ;  /* 0x0000b400d5aa7a23 */ /* 0x100fe400000108a8 */
[----:B------:R-:W3:Y:S01]  /*ed60*/  MUFU.EX2 R160, R160 ;  /* 0x000000a000a07308 */ /* 0x000ee20000000800 */
[----:B-----5:R-:W-:Y:S01]  /*ed70*/  F2FP.BF16.PACK_AB R98, R154, R161 ;  /* 0x000000a19a62723e */ /* 0x020fe200000010ff */
[--C-:B------:R-:W-:Y:S02]  /*ed80*/  FFMA.FTZ R177, R177, c[0x0][0x2d0], -R168.reuse ;  /* 0x0000b400b1b17a23 */ /* 0x100fe400000108a8 */
[--C-:B------:R-:W-:Y:S02]  /*ed90*/  FFMA.FTZ R172, R211, c[0x0][0x2d0], -R168.reuse ;  /* 0x0000b400d3ac7a23 */ /* 0x100fe400000108a8 */
[----:B------:R-:W-:-:S02]  /*eda0*/  FFMA.FTZ R179, R179, c[0x0][0x2d0], -R168 ;  /* 0x0000b400b3b37a23 */ /* 0x000fc400000108a8 */
[----:B------:R-:W-:Y:S01]  /*edb0*/  MUFU.EX2 R163, R163 ;  /* 0x000000a300a37308 */ /* 0x000fe20000000800 */
[--C-:B------:R-:W-:Y:S02]  /*edc0*/  FFMA.FTZ R176, R181, c[0x0][0x2d0], -R144.reuse ;  /* 0x0000b400b5b07a23 */ /* 0x100fe40000010890 */
[--C-:B------:R-:W-:Y:S02]  /*edd0*/  FFMA.FTZ R174, R193, c[0x0][0x2d0], -R144.reuse ;  /* 0x0000b400c1ae7a23 */ /* 0x100fe40000010890 */
[--C-:B------:R-:W-:Y:S02]  /*ede0*/  FFMA.FTZ R183, R183, c[0x0][0x2d0], -R144.reuse ;  /* 0x0000b400b7b77a23 */ /* 0x100fe40000010890 */
[----:B------:R-:W-:Y:S01]  /*edf0*/  FFMA.FTZ R223, R151, c[0x0][0x2d0], -R144 ;  /* 0x0000b40097df7a23 */ /* 0x000fe20000010890 */
[----:B------:R-:W5:Y:S01]  /*ee00*/  MUFU.EX2 R156, R156 ;  /* 0x0000009c009c7308 */ /* 0x000f620000000800 */
[----:B---3--:R-:W-:Y:S01]  /*ee10*/  F2FP.BF16.PACK_AB R97, R160, R167 ;  /* 0x000000a7a061723e */ /* 0x008fe200000010ff */
[----:B------:R-:W-:-:S02]  /*ee20*/  FFMA.FTZ R178, R149, c[0x0][0x2d0], -R168 ;  /* 0x0000b40095b27a23 */ /* 0x000fc400000108a8 */
[--C-:B------:R-:W-:Y:S01]  /*ee30*/  FFMA.FTZ R181, R147, c[0x0][0x2d0], -R168.reuse ;  /* 0x0000b40093b57a23 */ /* 0x100fe200000108a8 */
[----:B------:R-:W-:Y:S01]  /*ee40*/  LDSM.16.MT88.4 R148, [R175+0x1900] ;  /* 0x00190000af94783b */ /* 0x000fe20000004200 */
[--C-:B------:R-:W-:Y:S02]  /*ee50*/  FFMA.FTZ R180, R145, c[0x0][0x2d0], -R168.reuse ;  /* 0x0000b40091b47a23 */ /* 0x100fe400000108a8 */
[----:B------:R-:W-:Y:S01]  /*ee60*/  MUFU.EX2 R159, R159 ;  /* 0x0000009f009f7308 */ /* 0x000fe20000000800 */
[----:B------:R-:W-:Y:S01]  /*ee70*/  FFMA.FTZ R221, R173, c[0x0][0x2d0], -R168 ;  /* 0x0000b400addd7a23 */ /* 0x000fe200000108a8 */
[----:B------:R-:W-:Y:S01]  /*ee80*/  LDSM.16.MT88.4 R144, [R175+0x3900] ;  /* 0x00390000af90783b */ /* 0x000fe20000004200 */
[----:B------:R-:W-:Y:S02]  /*ee90*/  FADD.FTZ R158, R165, R158 ;  /* 0x0000009ea59e7221 */ /* 0x000fe40000010000 */
[----:B------:R-:W-:Y:S02]  /*eea0*/  FADD.FTZ R160, R167, R160 ;  /* 0x000000a0a7a07221 */ /* 0x000fe40000010000 */
[----:B------:R-:W-:Y:S01]  /*eeb0*/  FADD.FTZ R161, R161, R158 ;  /* 0x0000009ea1a17221 */ /* 0x000fe20000010000 */
[----:B-----5:R-:W-:Y:S01]  /*eec0*/  F2FP.BF16.PACK_AB R99, R156, R163 ;  /* 0x000000a39c63723e */ /* 0x020fe200000010ff */
[----:B------:R-:W3:Y:S01]  /*eed0*/  MUFU.EX2 R152, R152 ;  /* 0x0000009800987308 */ /* 0x000ee20000000800 */
[----:B------:R-:W-:-:S02]  /*eee0*/  FADD.FTZ R163, R163, R160 ;  /* 0x000000a0a3a37221 */ /* 0x000fc40000010000 */
        /* <DEDUP_REMOVED lines=21> */
[----:B------:R-:W2:Y:S06]  /*f040*/  MUFU.EX2 R169, R169 ;  /* 0x000000a900a97308 */ /* 0x000eac0000000800 */
[C---:B------:R-:W-:Y:S02]  /*f050*/  HMMA.16816.F32.BF16 R76, R96.reuse, R80, RZ ;  /* 0x00000050604c723c */ /* 0x040fe400000418ff */
[----:B------:R-:W-:Y:S06]  /*f060*/  MUFU.EX2 R170, R170 ;  /* 0x000000aa00aa7308 */ /* 0x000fec0000000800 */
[C---:B-1----:R-:W-:Y:S02]  /*f070*/  HMMA.16816.F32.BF16 R84, R96.reuse, R8, RZ ;  /* 0x000000086054723c */ /* 0x042fe400000418ff */
        /* <DEDUP_REMOVED lines=21> */
[C---:B----4-:R-:W-:Y:S07]  /*f1d0*/  HMMA.16816.F32.BF16 R92, R96.reuse, R4, RZ ;  /* 0x00000004605c723c */ /* 0x050fee00000418ff */
[----:B---3--:R-:W-:Y:S01]  /*f1e0*/  F2FP.BF16.PACK_AB R4, R152, R159 ;  /* 0x0000009f9804723e */ /* 0x008fe200000010ff */
[----:B------:R-:W-:Y:S01]  /*f1f0*/  HMMA.16816.F32.BF16 R96, R96, R6, RZ ;  /* 0x000000066060723c */ /* 0x000fe200000418ff */
[----:B-----5:R-:W-:Y:S01]  /*f200*/  F2FP.BF16.PACK_AB R5, R2, R157 ;  /* 0x0000009d0205723e */ /* 0x020fe200000010ff */
[----:B------:R-:W-:-:S02]  /*f210*/  FADD.FTZ R159, R159, R154 ;  /* 0x0000009a9f9f7221 */ /* 0x000fc40000010000 */
[----:B------:R-:W-:Y:S02]  /*f220*/  FADD.FTZ R157, R157, R156 ;  /* 0x0000009c9d9d7221 */ /* 0x000fe40000010000 */
[----:B------:R-:W-:Y:S01]  /*f230*/  FADD.FTZ R152, R152, R159 ;  /* 0x0000009f98987221 */ /* 0x000fe20000010000 */
[----:B------:R-:W-:Y:S01]  /*f240*/  F2FP.BF16.PACK_AB R6, R90, R155 ;  /* 0x0000009b5a06723e */ /* 0x000fe200000010ff */
[----:B------:R-:W-:Y:S01]  /*f250*/  FADD.FTZ R2, R2, R157 ;  /* 0x0000009d02027221 */ /* 0x000fe20000010000 */
[----:B------:R-:W-:Y:S01]  /*f260*/  F2FP.BF16.PACK_AB R7, R0, R91 ;  /* 0x0000005b0007723e */ /* 0x000fe200000010ff */
[----:B------:R-:W-:Y:S02]  /*f270*/  FADD.FTZ R155, R155, R152 ;  /* 0x000000989b9b7221 */ /* 0x000fe40000010000 */
[----:B------:R-:W-:Y:S02]  /*f280*/  FADD.FTZ R91, R91, R2 ;  /* 0x000000025b5b7221 */ /* 0x000fe40000010000 */
[----:B------:R-:W-:-:S02]  /*f290*/  FADD.FTZ R155, R90, R155 ;  /* 0x0000009b5a9b7221 */ /* 0x000fc40000010000 */
[C---:B--2---:R-:W-:Y:S08]  /*f2a0*/  HMMA.16816.F32.BF16 R36, R4.reuse, R12, R36 ;  /* 0x0000000c0424723c */ /* 0x044ff00000041824 */
        /* <DEDUP_REMOVED lines=8> */
[C---:B------:R-:W-:Y:S08]  /*f330*/  HMMA.16816.F32.BF16 R60, R4.reuse, R20, R60 ;  /* 0x00000014043c723c */ /* 0x040ff0000004183c */
[C---:B------:R-:W-:Y:S01]  /*f340*/  HMMA.16816.F32.BF16 R64, R4.reuse, R22, R64 ;  /* 0x000000160440723c */ /* 0x040fe20000041840 */
[----:B------:R-:W5:Y:S07]  /*f350*/  LDSM.16.MT88.4 R20, [R162+0x4900] ;  /* 0x00490000a214783b */ /* 0x000f6e0000004200 */
        /* <DEDUP_REMOVED lines=18> */
[C---:B----4-:R-:W-:Y:S08]  /*f480*/  HMMA.16816.F32.BF16 R68, R4.reuse, R24, R68 ;  /* 0x000000180444723c */ /* 0x050ff00000041844 */
[C---:B------:R-:W-:Y:S01]  /*f490*/  HMMA.16816.F32.BF16 R72, R4.reuse, R26, R72 ;  /* 0x0000001a0448723c */ /* 0x040fe20000041848 */
[----:B------:R-:W-:Y:S07]  /*f4a0*/  LDSM.16.MT88.4 R24, [R185+0x5100] ;  /* 0x00510000b918783b */ /* 0x000fee0000004200 */
[C---:B-----5:R-:W-:Y:S08]  /*f4b0*/  HMMA.16816.F32.BF16 R92, R4.reuse, R20, R92 ;  /* 0x00000014045c723c */ /* 0x060ff0000004185c */
[----:B------:R-:W-:Y:S01]  /*f4c0*/  HMMA.16816.F32.BF16 R96, R4, R22, R96 ;  /* 0x000000160460723c */ /* 0x000fe20000041860 */
[----:B------:R-:W4:Y:S06]  /*f4d0*/  LDSM.16.MT88.4 R20, [R185+0x3100] ;  /* 0x00310000b914783b */ /* 0x000f2c0000004200 */
[----:B------:R-:W-:Y:S01]  /*f4e0*/  F2FP.BF16.PACK_AB R4, R171, R166 ;  /* 0x000000a6ab04723e */ /* 0x000fe200000010ff */
[----:B------:R-:W-:Y:S01]  /*f4f0*/  FADD.FTZ R166, R166, R155 ;  /* 0x0000009ba6a67221 */ /* 0x000fe20000010000 */
[----:B------:R-:W-:-:S02]  /*f500*/  F2FP.BF16.PACK_AB R6, R169, R164 ;  /* 0x000000a4a906723e */ /* 0x000fc400000010ff */
[----:B-1----:R-:W-:Y:S01]  /*f510*/  F2FP.BF16.PACK_AB R5, R177, R170 ;  /* 0x000000aab105723e */ /* 0x002fe200000010ff */
[----:B------:R-:W-:Y:S01]  /*f520*/  FADD.FTZ R171, R171, R166 ;  /* 0x000000a6abab7221 */ /* 0x000fe20000010000 */
[----:B------:R-:W-:-:S03]  /*f530*/  F2FP.BF16.PACK_AB R7, R179, R172 ;  /* 0x000000acb307723e */ /* 0x000fc600000010ff */
[----:B------:R-:W-:-:S04]  /*f540*/  FADD.FTZ R164, R164, R171 ;  /* 0x000000aba4a47221 */ /* 0x000fc80000010000 */
[----:B--2---:R-:W-:Y:S01]  /*f550*/  HMMA.16816.F32.BF16 R128, R4, R12, R128 ;  /* 0x0000000c0480723c */ /* 0x004fe20000041880 */
[----:B------:R-:W-:-:S07]  /*f560*/  FADD.FTZ R169, R169, R164 ;  /* 0x000000a4a9a97221 */ /* 0x000fce0000010000 */
[C---:B------:R-:W-:Y:S01]  /*f570*/  HMMA.16816.F32.BF16 R124, R4.reuse, R14, R124 ;  /* 0x0000000e047c723c */ /* 0x040fe2000004187c */
[----:B------:R-:W1:Y:S07]  /*f580*/  LDSM.16.MT88.4 R12, [R184+0x3100] ;  /* 0x00310000b80c783b */ /* 0x000e6e0000004200 */
[C---:B---3--:R-:W-:Y:S08]  /*f590*/  HMMA.16816.F32.BF16 R120, R4.reuse, R16, R120 ;  /* 0x000000100478723c */ /* 0x048ff00000041878 */
[C---:B------:R-:W-:Y:S01]  /*f5a0*/  HMMA.16816.F32.BF16 R116, R4.reuse, R18, R116 ;  /* 0x000000120474723c */ /* 0x040fe20000041874 */
[----:B------:R-:W2:Y:S07]  /*f5b0*/  LDSM.16.MT88.4 R16, [R162+0x3100] ;  /* 0x00310000a210783b */ /* 0x000eae0000004200 */
[C---:B----4-:R-:W-:Y:S08]  /*f5c0*/  HMMA.16816.F32.BF16 R36, R4.reuse, R20, R36 ;  /* 0x000000140424723c */ /* 0x050ff00000041824 */
        /* <DEDUP_REMOVED lines=11> */
[----:B------:R-:W-:Y:S07]  /*f680*/  LDSM.16.MT88.4 R20, [R162+0x3900] ;  /* 0x00390000a214783b */ /* 0x000fee0000004200 */
        /* <DEDUP_REMOVED lines=28> */
[C---:B------:R-:W-:Y:S08]  /*f850*/  HMMA.16816.F32.BF16 R60, R4.reuse, R20, R60 ;  /* 0x00000014043c723c */ /* 0x040ff0000004183c */
[C---:B------:R-:W-:Y:S01]  /*f860*/  HMMA.16816.F32.BF16 R64, R4.reuse, R22, R64 ;  /* 0x000000160440723c */ /* 0x040fe20000041840 */
[----:B------:R-:W3:Y:S07]  /*f870*/  LDSM.16.MT88.4 R20, [R162+0x5900] ;  /* 0x00590000a214783b */ /* 0x000eee0000004200 */
[C---:B--2---:R-:W-:Y:S07]  /*f880*/  HMMA.16816.F32.BF16 R68, R4.reuse, R16, R68 ;  /* 0x000000100444723c */ /* 0x044fee0000041844 */
[----:B------:R-:W-:Y:S01]  /*f890*/  @P0 LEA.HI.SX32 R17, R133, 0xfffffffd, 0x1a ;  /* 0xfffffffd85110811 */ /* 0x000fe200078fd2ff */
[----:B------:R-:W-:Y:S03]  /*f8a0*/  HMMA.16816.F32.BF16 R72, R4, R18, R72 ;  /* 0x000000120448723c */ /* 0x000fe60000041848 */
[----:B------:R-:W-:Y:S01]  /*f8b0*/  @P0 SHF.R.S32.HI R16, RZ, 0x1f, R17 ;  /* 0x0000001fff100819 */ /* 0x000fe20000011411 */
[----:B------:R-:W-:-:S03]  /*f8c0*/  @P0 IMAD R88, R88, R17, RZ ;  /* 0x0000001158580224 */ /* 0x000fc600078e02ff */
[-C--:B------:R-:W-:Y:S01]  /*f8d0*/  @P0 IMAD.WIDE.U32 R18, R17, R153.reuse, R208 ;  /* 0x0000009911120225 */ /* 0x080fe200078e00d0 */
[C---:B------:R-:W-:Y:S03]  /*f8e0*/  HMMA.16816.F32.BF16 R120, R4.reuse, R148, R120 ;  /* 0x000000940478723c */ /* 0x040fe60000041878 */
[----:B------:R-:W-:Y:S02]  /*f8f0*/  FADD.FTZ R17, R0, R91 ;  /* 0x0000005b00117221 */ /* 0x000fe40000010000 */
[----:B------:R-:W-:Y:S02]  /*f900*/  @P0 IMAD R153, R16, R153, R88 ;  /* 0x0000009910990224 */ /* 0x000fe400078e0258 */
[----:B------:R-:W-:Y:S01]  /*f910*/  FADD.FTZ R170, R170, R17 ;  /* 0x00000011aaaa7221 */ /* 0x000fe20000010000 */
[----:B-1----:R-:W-:Y:S01]  /*f920*/  HMMA.16816.F32.BF16 R84, R4, R12, R84 ;  /* 0x0000000c0454723c */ /* 0x002fe20000041854 */
[----:B------:R-:W-:-:S02]  /*f930*/  @P0 IMAD.IADD R153, R19, 0x1, R153 ;  /* 0x0000000113990824 */ /* 0x000fc400078e0299 */
[----:B------:R-:W-:-:S04]  /*f940*/  FADD.FTZ R177, R177, R170 ;  /* 0x000000aab1b17221 */ /* 0x000fc80000010000 */
[----:B------:R-:W-:Y:S01]  /*f950*/  @P0 LEA R12, P2, R18, c[0x0][0x1c8], 0x1 ;  /* 0x00007200120c0a11 */ /* 0x000fe200078408ff */
[----:B------:R-:W-:Y:S01]  /*f960*/  FADD.FTZ R172, R172, R177 ;  /* 0x000000b1acac7221 */ /* 0x000fe20000010000 */
[----:B------:R-:W-:Y:S02]  /*f970*/  HMMA.16816.F32.BF16 R88, R4, R14, R8 ;  /* 0x0000000e0458723c */ /* 0x000fe40000041808 */
[----:B------:R-:W-:Y:S01]  /*f980*/  @P0 LEA.HI.X R13, R18, c[0x0][0x1cc], R153, 0x1, P2 ;  /* 0x00007300120d0a11 */ /* 0x000fe200010f0c99 */
[----:B------:R-:W-:-:S04]  /*f990*/  FADD.FTZ R179, R179, R172 ;  /* 0x000000acb3b37221 */ /* 0x000fc80000010000 */
[C---:B------:R-:W-:Y:S01]  /*f9a0*/  @P0 LEA R8, P2, R197.reuse, R12, 0x1 ;  /* 0x0000000cc5080211 */ /* 0x040fe200078408ff */
[----:B------:R-:W-:Y:S01]  /*f9b0*/  FADD.FTZ R178, R178, R179 ;  /* 0x000000b3b2b27221 */ /* 0x000fe20000010000 */
[----:B------:R-:W-:Y:S01]  /*f9c0*/  @!PT LDS RZ, [RZ] ;  /* 0x00000000fffff984 */ /* 0x000fe20000000800 */
[----:B------:R-:W-:Y:S01]  /*f9d0*/  @!PT LDS RZ, [RZ] ;  /* 0x00000000fffff984 */ /* 0x000fe20000000800 */
[----:B------:R-:W-:Y:S01]  /*f9e0*/  @!PT LDS RZ, [RZ] ;  /* 0x00000000fffff984 */ /* 0x000fe20000000800 */
[----:B------:R1:W-:Y:S01]  /*f9f0*/  @P0 LDGSTS.E.BYPASS.LTC128B.128 [R134+0xc100], [R12.64], !P6 ;  /* 0x0c1000000c860fae */ /* 0x0003e2000f101d46 */
[C---:B------:R-:W-:Y:S01]  /*fa00*/  HMMA.16816.F32.BF16 R116, R4.reuse, R150, R116 ;  /* 0x000000960474723c */ /* 0x040fe20000041874 */
[----:B------:R-:W-:Y:S01]  /*fa10*/  @P0 LEA.HI.X R9, R197, R13, R196, 0x1, P2 ;  /* 0x0000000dc5090211 */ /* 0x000fe200010f0cc4 */
[----:B------:R-:W-:Y:S01]  /*fa20*/  FADD.FTZ R181, R181, R178 ;  /* 0x000000b2b5b57221 */ /* 0x000fe20000010000 */
[----:B------:R1:W-:Y:S03]  /*fa30*/  @P0 LDGSTS.E.BYPASS.LTC128B.128 [R134+0xe100], [R12.64+0x80], !P5 ;  /* 0x0e1000800c860fae */ /* 0x0003e6000e901d46 */
[----:B------:R-:W-:Y:S01]  /*fa40*/  FADD.FTZ R180, R180, R181 ;  /* 0x000000b5b4b47221 */ /* 0x000fe20000010000 */
[----:B------:R1:W-:Y:S01]  /*fa50*/  @P0 LDGSTS.E.BYPASS.LTC128B.128 [R134+0x10100], [R12.64+0x100], !P1 ;  /* 0x101001000c860fae */ /* 0x0003e2000c901d46 */
[C---:B------:R-:W-:Y:S02]  /*fa60*/  HMMA.16816.F32.BF16 R44, R4.reuse, R144, R44 ;  /* 0x00000090042c723c */ /* 0x040fe4000004182c */
[----:B------:R-:W-:Y:S01]  /*fa70*/  FADD.FTZ R221, R221, R180 ;  /* 0x000000b4dddd7221 */ /* 0x000fe20000010000 */
[----:B------:R1:W-:Y:S04]  /*fa80*/  @P0 LDGSTS.E.BYPASS.LTC128B.128 [R134+0xd100], [R8.64], !P6 ;  /* 0x0d10000008860fae */ /* 0x0003e8000f101d46 */
[----:B------:R1:W-:Y:S01]  /*fa90*/  @P0 LDGSTS.E.BYPASS.LTC128B.128 [R134+0xf100], [R8.64+0x80], !P5 ;  /* 0x0f10008008860fae */ /* 0x0003e2000e901d46 */
[----:B------:R-:W-:Y:S03]  /*faa0*/  HMMA.16816.F32.BF16 R48, R4, R146, R48 ;  /* 0x000000920430723c */ /* 0x000fe60000041830 */
[----:B------:R1:W-:Y:S01]  /*fab0*/  @P0 LDGSTS.E.BYPASS.LTC128B.128 [R134+0x11100], [R8.64+0x100], !P1 ;  /* 0x1110010008860fae */ /* 0x0003e2000c901d46 */
[----:B------:R-:W-:-:S03]  /*fac0*/  ISETP.NE.AND P1, PT, R135, RZ, PT ;  /* 0x000000ff8700720c */ /* 0x000fc60003f25270 */
[----:B------:R-:W0:Y:S01]  /*fad0*/  LDGDEPBAR ;  /* 0x00000000000079af */ /* 0x000e220000000000 */
        /* <DEDUP_REMOVED lines=11> */
[----:B------:R-:W-:Y:S01]  /*fb90*/  HMMA.16816.F32.BF16 R96, R4, R22, R96 ;  /* 0x000000160460723c */ /* 0x000fe20000041860 */
[----:B------:R-:W-:Y:S07]  /*fba0*/  @!P3 BRA `(.L_x_767) ;  /* 0x00002f400000b947 */ /* 0x000fee0003800000 */
[C---:B-1----:R-:W-:Y:S01]  /*fbb0*/  IADD3 R217, P0, R202.reuse, 0x40, RZ ;  /* 0x00000040cad97810 */ /* 0x042fe20007f1e0ff */
[----:B------:R-:W-:Y:S01]  /*fbc0*/  IMAD.MOV.U32 R135, RZ, RZ, 0x20 ;  /* 0x00000020ff877424 */ /* 0x000fe200078e00ff */
[----:B------:R-:W-:Y:S01]  /*fbd0*/  IADD3 R215, P3, R202, 0x80, RZ ;  /* 0x00000080cad77810 */ /* 0x000fe20007f7e0ff */
[----:B------:R-:W-:Y:S01]  /*fbe0*/  IMAD.MOV.U32 R0, RZ, RZ, R3 ;  /* 0x000000ffff007224 */ /* 0x000fe200078e0003 */
[C---:B------:R-:W-:Y:S01]  /*fbf0*/  IADD3 R213, P2, R204.reuse, 0x40, RZ ;  /* 0x00000040ccd57810 */ /* 0x040fe20007f5e0ff */
[--C-:B------:R-:W-:Y:S01]  /*fc00*/  IMAD.X R216, RZ, RZ, R207.reuse, P0 ;  /* 0x000000ffffd87224 */ /* 0x100fe200000e06cf */
[----:B------:R-:W-:Y:S01]  /*fc10*/  IADD3 R211, P0, R204, 0x80, RZ ;  /* 0x00000080ccd37810 */ /* 0x000fe20007f1e0ff */
[----:B------:R-:W-:Y:S01]  /*fc20*/  IMAD.X R214, RZ, RZ, R207, P3 ;  /* 0x000000ffffd67224 */ /* 0x000fe200018e06cf */
[----:B------:R-:W-:Y:S01]  /*fc30*/  LEA.HI.SX32 R219, R133, 0xfffffffe, 0x1a ;  /* 0xfffffffe85db7811 */ /* 0x000fe200078fd2ff */
[----:B------:R-:W-:Y:S01]  /*fc40*/  IMAD.MOV.U32 R133, RZ, RZ, R132 ;  /* 0x000000ffff857224 */ /* 0x000fe200078e0084 */
[----:B------:R-:W-:Y:S01]  /*fc50*/  MOV R218, RZ ;  /* 0x000000ff00da7202 */ /* 0x000fe20000000f00 */
[----:B------:R-:W-:Y:S01]  /*fc60*/  IMAD.X R212, RZ, RZ, R209, P2 ;  /* 0x000000ffffd47224 */ /* 0x000fe200010e06d1 */
[----:B------:R-:W-:Y:S01]  /*fc70*/  IADD3.X R210, RZ, R209, RZ, P0, !PT ;  /* 0x000000d1ffd27210 */ /* 0x000fe200007fe4ff */
[----:B------:R-:W-:Y:S01]  /*fc80*/  UMOV UR5, 0x1 ;  /* 0x0000000100057882 */ /* 0x000fe20000000000 */
[----:B------:R-:W-:-:S02]  /*fc90*/  IADD3 R134, R190, R189, RZ ;  /* 0x000000bdbe867210 */ /* 0x000fc40007ffe0ff */
[----:B------:R-:W-:Y:S02]  /*fca0*/  SEL R135, R135, 0xffffffe0, !P1 ;  /* 0xffffffe087877807 */ /* 0x000fe40004800000 */
.L_x_768:
[----:B------:R-:W-:Y:S04]  /*fcb0*/  DEPBAR.LE SB0, 0x2 ;  /* 0x000080800000791a */ /* 0x000fe80000000000 */
[----:B------:R-:W-:Y:S01]  /*fcc0*/  BAR.SYNC.DEFER_BLOCKING 0x0 ;  /* 0x0000000000007b1d */ /* 0x000fe20000010000 */
[----:B------:R-:W-:Y:S01]  /*fcd0*/  UIMAD UR4, UR5, 0x6000, URZ ;  /* 0x00006000050478a4 */ /* 0x000fe2000f8e023f */
[C---:B------:R-:W-:Y:S01]  /*fce0*/  ISETP.NE.AND P0, PT, R219.reuse, RZ, PT ;  /* 0x000000ffdb00720c */ /* 0x040fe20003f05270 */
[----:B------:R-:W-:Y:S01]  /*fcf0*/  UIADD3 UR8, UR5, 0x1, URZ ;  /* 0x0000000105087890 */ /* 0x000fe2000fffe03f */
[----:B------:R-:W-:Y:S01]  /*fd00*/  IADD3 R220, R219, -0x1, RZ ;  /* 0xffffffffdbdc7810 */ /* 0x000fe20007ffe0ff */
[----:B------:R-:W-:Y:S02]  /*fd10*/  UISETP.GE.AND UP0, UPT, UR5, 0x1, UPT ;  /* 0x000000010500788c */ /* 0x000fe4000bf06270 */
[----:B------:R-:W-:Y:S02]  /*fd20*/  IADD3 R132, R191, UR4, RZ ;  /* 0x00000004bf847c10 */ /* 0x000fe4000fffe0ff */
[----:B------:R-:W-:Y:S02]  /*fd30*/  USEL UR5, UR8, URZ, !UP0 ;  /* 0x0000003f08057287 */ /* 0x000fe4000c000000 */
[----:B------:R-:W-:Y:S04]  /*fd40*/  IADD3 R193, R135, R132, RZ ;  /* 0x0000008487c17210 */ /* 0x000fe80007ffe0ff */
[----:B------:R-:W-:Y:S01]  /*fd50*/  @P0 SHF.R.S32.HI R2, RZ, 0x1f, R220 ;  /* 0x0000001fff020819 */ /* 0x000fe200000114dc */
[----:B------:R-:W-:Y:S04]  /*fd60*/  @P0 IMAD.WIDE.U32 R12, R220, c[0x0][0x208], RZ ;  /* 0x00008200dc0c0a25 */ /* 0x000fe800078e00ff */
[----:B------:R-:W-:Y:S01]  /*fd70*/  @P0 IMAD R2, R2, c[0x0][0x208], RZ ;  /* 0x0000820002020a24 */ /* 0x000fe200078e02ff */
[----:B------:R-:W-:Y:S01]  /*fd80*/  @P0 SHF.L.U32 R28, R12, 0x6, RZ ;  /* 0x000000060c1c0819 */ /* 0x000fe200000006ff */
[----:B------:R-:W-:Y:S02]  /*fd90*/  LDSM.16.M88.4 R136, [R190] ;  /* 0x00000000be88783b */ /* 0x000fe40000000200 */
[----:B------:R-:W-:Y:S01]  /*fda0*/  @P0 IMAD R2, R220, c[0x0][0x20c], R2 ;  /* 0x00008300dc020a24 */ /* 0x000fe200078e0202 */
[C---:B------:R-:W-:Y:S02]  /*fdb0*/  @P0 IADD3 R16, P1, R28.reuse, R202, RZ ;  /* 0x000000ca1c100210 */ /* 0x040fe40007f3e0ff */
[----:B------:R-:W-:Y:S02]  /*fdc0*/  @P0 IADD3 R3, P2, R28, R217, RZ ;  /* 0x000000d91c030210 */ /* 0x000fe40007f5e0ff */
[----:B------:R-:W-:Y:S01]  /*fdd0*/  @P0 IADD3 R2, R13, R2, RZ ;  /* 0x000000020d020210 */ /* 0x000fe20007ffe0ff */
[----:B-1----:R-:W1:Y:S01]  /*fde0*/  LDSM.16.M88.4 R140, [R191+UR4+0xc100] ;  /* 0x00c10004bf8c783b */ /* 0x002e620008000200 */
[----:B------:R-:W-:Y:S02]  /*fdf0*/  @P0 LEA R170, P3, R16, c[0x0][0x1f8], 0x1 ;  /* 0x00007e0010aa0a11 */ /* 0x000fe400078608ff */
[----:B------:R-:W-:Y:S04]  /*fe00*/  @P0 SHF.L.U64.HI R31, R12, 0x6, R2 ;  /* 0x000000060c1f0819 */ /* 0x000fe80000010202 */
[----:B------:R-:W-:Y:S01]  /*fe10*/  @P0 IADD3.X R17, R31, R207, RZ, P1, !PT ;  /* 0x000000cf1f110210 */ /* 0x000fe20000ffe4ff */
[----:B------:R-:W2:Y:S01]  /*fe20*/  LDSM.16.M88.4 R144, [R191+UR4+0xc900] ;  /* 0x00c90004bf90783b */ /* 0x000ea20008000200 */
[----:B------:R-:W-:Y:S02]  /*fe30*/  @P0 LEA R164, P1, R3, c[0x0][0x1f8], 0x1 ;  /* 0x00007e0003a40a11 */ /* 0x000fe400078208ff */
[----:B------:R-:W-:Y:S02]  /*fe40*/  @P0 LEA.HI.X R171, R16, c[0x0][0x1fc], R17, 0x1, P3 ;  /* 0x00007f0010ab0a11 */ /* 0x000fe400018f0c11 */
[----:B------:R-:W-:Y:S02]  /*fe50*/  @P0 IADD3.X R2, R31, R216, RZ, P2, !PT ;  /* 0x000000d81f020210 */ /* 0x000fe400017fe4ff */
[----:B------:R-:W-:Y:S01]  /*fe60*/  @P0 IADD3 R30, P2, R199, R28, RZ ;  /* 0x0000001cc71e0210 */ /* 0x000fe20007f5e0ff */
[----:B------:R-:W3:Y:S01]  /*fe70*/  LDSM.16.M88.4 R148, [R191+UR4+0xd100] ;  /* 0x00d10004bf94783b */ /* 0x000ee20008000200 */
[----:B------:R-:W-:Y:S02]  /*fe80*/  @P0 LEA.HI.X R165, R3, c[0x0][0x1fc], R2, 0x1, P1 ;  /* 0x00007f0003a50a11 */ /* 0x000fe400008f0c02 */
[----:B------:R-:W-:Y:S02]  /*fe90*/  @P0 IADD3 R28, P3, R28, R215, RZ ;  /* 0x000000d71c1c0210 */ /* 0x000fe40007f7e0ff */
[----:B------:R-:W-:Y:S02]  /*fea0*/  @P0 IADD3 R32, P1, R30, R202, RZ ;  /* 0x000000ca1e200210 */ /* 0x000fe40007f3e0ff */
[----:B------:R-:W-:Y:S01]  /*feb0*/  @P0 IADD3.X R3, R198, R31, RZ, P2, !PT ;  /* 0x0000001fc6030210 */ /* 0x000fe200017fe4ff */
[----:B------:R-:W4:Y:S01]  /*fec0*/  LDSM.16.M88.4 R152, [R191+UR4+0xd900] ;  /* 0x00d90004bf98783b */ /* 0x000f220008000200 */
[----:B------:R-:W-:Y:S02]  /*fed0*/  @P0 LEA R168, P2, R28, c[0x0][0x1f8], 0x1 ;  /* 0x00007e001ca80a11 */ /* 0x000fe400078408ff */
[----:B------:R-:W-:Y:S02]  /*fee0*/  @P0 IADD3.X R31, R31, R214, RZ, P3, !PT ;  /* 0x000000d61f1f0210 */ /* 0x000fe40001ffe4ff */
[----:B------:R-:W-:Y:S02]  /*fef0*/  @P0 IADD3 R2, P4, R30, R217, RZ ;  /* 0x000000d91e020210 */ /* 0x000fe40007f9e0ff */
[----:B------:R-:W-:Y:S01]  /*ff00*/  @P0 LEA.HI.X R169, R28, c[0x0][0x1fc], R31, 0x1, P2 ;  /* 0x00007f001ca90a11 */ /* 0x000fe200010f0c1f */
[----:B------:R-:W-:Y:S01]  /*ff10*/  LDSM.16.M88.4 R156, [R193+0xc900] ;  /* 0x00c90000c19c783b */ /* 0x000fe20000000200 */
[----:B------:R-:W-:Y:S02]  /*ff20*/  @P0 LEA R174, P2, R2, c[0x0][0x1f8], 0x1 ;  /* 0x00007e0002ae0a11 */ /* 0x000fe400078408ff */
[----:B------:R-:W-:Y:S02]  /*ff30*/  @P0 IADD3.X R29, R3, R207, RZ, P1, !PT ;  /* 0x000000cf031d0210 */ /* 0x000fe40000ffe4ff */
[----:B------:R-:W-:Y:S02]  /*ff40*/  @P0 LEA R166, P1, R32, c[0x0][0x1f8], 0x1 ;  /* 0x00007e0020a60a11 */ /* 0x000fe400078208ff */
[----:B------:R-:W-:Y:S01]  /*ff50*/  @P0 IADD3 R35, P3, R30, R215, RZ ;  /* 0x000000d71e230210 */ /* 0x000fe20007f7e0ff */
[C---:B-1----:R-:W-:Y:S01]  /*ff60*/  HMMA.16816.F32.BF16 R4, R136.reuse, R140, RZ ;  /* 0x0000008c8804723c */ /* 0x042fe200000418ff */
[----:B------:R-:W-:Y:S02]  /*ff70*/  LDSM.16.M88.4 R160, [R193+0xd900] ;  /* 0x00d90000c1a0783b */ /* 0x000fe40000000200 */
[----:B------:R-:W-:Y:S02]  /*ff80*/  @P0 LEA.HI.X R167, R32, c[0x0][0x1fc], R29, 0x1, P1 ;  /* 0x00007f0020a70a11 */ /* 0x000fe400008f0c1d */
[----:B------:R-:W-:Y:S02]  /*ff90*/  @P0 LEA R172, P1, R35, c[0x0][0x1f8], 0x1 ;  /* 0x00007e0023ac0a11 */ /* 0x000fe400078208ff */
[----:B------:R-:W-:Y:S01]  /*ffa0*/  @P0 IADD3.X R33, R3, R216, RZ, P4, !PT ;  /* 0x000000d803210210 */ /* 0x000fe200027fe4ff */
[C---:B------:R-:W-:Y:S01]  /*ffb0*/  HMMA.16816.F32.BF16 R8, R136.reuse, R142, RZ ;  /* 0x0000008e8808723c */ /* 0x040fe200000418ff */
[----:B------:R-:W-:Y:S01]  /*ffc0*/  LDSM.16.M88.4 R140, [R134] ;  /* 0x00000000868c783b */ /* 0x000fe20000000200 */
[----:B------:R-:W-:Y:S02]  /*ffd0*/  LOP3.LUT P4, RZ, R194, 0x1, RZ, 0xc0, !PT ;  /* 0x00000001c2ff7812 */ /* 0x000fe4000788c0ff */
[----:B------:R-:W-:Y:S02]  /*ffe0*/  @P0 LEA.HI.X R175, R2, c[0x0][0x1fc], R33, 0x1, P2 ;  /* 0x00007f0002af0a11 */ /* 0x000fe400010f0c21 */
[-C--:B------:R-:W-:Y:S02]  /*fff0*/  IADD3 R2, R188, R132.reuse, RZ ;  /* 0x00000084bc027210 */ /* 0x080fe40007ffe0ff */
[C---:B--2---:R-:W-:Y:S01]  /*10000*/  HMMA.16816.F32.BF16 R12, R136.reuse, R144, RZ ;  /* 0x00000090880c723c */ /* 0x044fe200000418ff */
[----:B------:R-:W-:Y:S03]  /*10010*/  IADD3 R132, R135, R132, R188 ;  /* 0x0000008487847210 */ /* 0x000fe60007ffe0bc */
[----:B------:R-:W-:Y:S01]  /*10020*/  @P0 IADD3.X R32, R3, R214, RZ, P3, !PT ;  /* 0x000000d603200210 */ /* 0x000fe20001ffe4ff */
[----:B------:R-:W-:Y:S03]  /*10030*/  @P0 IMAD R3, R218, 0x6000, R200 ;  /* 0x00006000da030824 */ /* 0x000fe600078e02c8 */
[C---:B------:R-:W-:Y:S01]  /*10040*/  HMMA.16816.F32.BF16 R16, R136.reuse, R146, RZ ;  /* 0x000000928810723c */ /* 0x040fe200000418ff */
[----:B------:R-:W1:Y:S03]  /*10050*/  LDSM.16.M88.4 R144, [R193+0xc100] ;  /* 0x00c10000c190783b */ /* 0x000e660000000200 */
[----:B------:R-:W-:Y:S04]  /*10060*/  @P0 LEA.HI.X R173, R35, c[0x0][0x1fc], R32, 0x1, P1 ;  /* 0x00007f0023ad0a11 */ /* 0x000fe800008f0c20 */
[C---:B---3--:R-:W-:Y:S08]  /*10070*/  HMMA.16816.F32.BF16 R20, R136.reuse, R148, RZ ;  /* 0x000000948814723c */ /* 0x048ff000000418ff */
[C---:B------:R-:W-:Y:S01]  /*10080*/  HMMA.16816.F32.BF16 R24, R136.reuse, R150, RZ ;  /* 0x000000968818723c */ /* 0x040fe200000418ff */
[----:B------:R-:W2:Y:S07]  /*10090*/  LDSM.16.M88.4 R148, [R193+0xd100] ;  /* 0x00d10000c194783b */ /* 0x000eae0000000200 */
[C---:B----4-:R-:W-:Y:S01]  /*100a0*/  HMMA.16816.F32.BF16 R28, R136.reuse, R152, RZ ;  /* 0x00000098881c723c */ /* 0x050fe200000418ff */
[----:B------:R-:W-:Y:S01]  /*100b0*/  @!PT LDS RZ, [RZ] ;  /* 0x00000000fffff984 */ /* 0x000fe20000000800 */
[----:B------:R-:W-:Y:S01]  /*100c0*/  @!PT LDS RZ, [RZ] ;  /* 0x00000000fffff984 */ /* 0x000fe20000000800 */
[----:B------:R-:W-:Y:S01]  /*100d0*/  @!PT LDS RZ, [RZ] ;  /* 0x00000000fffff984 */ /* 0x000fe20000000800 */
[----:B------:R3:W-:Y:S07]  /*100e0*/  @P0 LDGSTS.E.BYPASS.LTC128B.128 [R3], [R170.64], !P6 ;  /* 0x00000000aa030fae */ /* 0x0007ee000f101d46 */
[----:B------:R-:W-:Y:S01]  /*100f0*/  HMMA.16816.F32.BF16 R32, R136, R154, RZ ;  /* 0x0000009a8820723c */ /* 0x000fe200000418ff */
[----:B------:R3:W-:Y:S07]  /*10100*/  @P0 LDGSTS.E.BYPASS.LTC128B.128 [R3+0x2000], [R164.64], !P5 ;  /* 0x02000000a4030fae */ /* 0x0007ee000e901d46 */
[C---:B-1----:R-:W-:Y:S01]  /*10110*/  HMMA.16816.F32.BF16 R4, R140.reuse, R144, R4 ;  /* 0x000000908c04723c */ /* 0x042fe20000041804 */
[----:B------:R3:W-:Y:S07]  /*10120*/  @P0 LDGSTS.E.BYPASS.LTC128B.128 [R3+0x4000], [R168.64], !P4 ;  /* 0x04000000a8030fae */ /* 0x0007ee000e101d46 */
[C---:B------:R-:W-:Y:S01]  /*10130*/  HMMA.16816.F32.BF16 R8, R140.reuse, R146, R8 ;  /* 0x000000928c08723c */ /* 0x040fe20000041808 */
[----:B------:R3:W-:Y:S07]  /*10140*/  @P0 LDGSTS.E.BYPASS.LTC128B.128 [R3+0x1000], [R166.64], !P6 ;  /* 0x01000000a6030fae */ /* 0x0007ee000f101d46 */
[C---:B------:R-:W-:Y:S01]  /*10150*/  HMMA.16816.F32.BF16 R12, R140.reuse, R156, R12 ;  /* 0x0000009c8c0c723c */ /* 0x040fe2000004180c */
[----:B------:R3:W-:Y:S07]  /*10160*/  @P0 LDGSTS.E.BYPASS.LTC128B.128 [R3+0x3000], [R174.64], !P5 ;  /* 0x03000000ae030fae */ /* 0x0007ee000e901d46 */
[C---:B------:R-:W-:Y:S01]  /*10170*/  HMMA.16816.F32.BF16 R16, R140.reuse, R158, R16 ;  /* 0x0000009e8c10723c */ /* 0x040fe20000041810 */
[----:B------:R3:W-:Y:S02]  /*10180*/  @P0 LDGSTS.E.BYPASS.LTC128B.128 [R3+0x5000], [R172.64], !P4 ;  /* 0x05000000ac030fae */ /* 0x0007e4000e101d46 */
[----:B------:R-:W-:Y:S05]  /*10190*/  ISETP.GE.AND P0, PT, R219, 0x2, PT ;  /* 0x00000002db00780c */ /* 0x000fea0003f06270 */
[C---:B--2---:R-:W-:Y:S01]  /*101a0*/  HMMA.16816.F32.BF16 R20, R140.reuse, R148, R20 ;  /* 0x000000948c14723c */ /* 0x044fe20000041814 */
[----:B------:R-:W-:Y:S07]  /*101b0*/  LDSM.16.M88.4 R136, [R187] ;  /* 0x00000000bb88783b */ /* 0x000fee0000000200 */
[C---:B------:R-:W-:Y:S01]  /*101c0*/  HMMA.16816.F32.BF16 R24, R140.reuse, R150, R24 ;  /* 0x000000968c18723c */ /* 0x040fe20000041818 */
[----:B------:R-:W1:Y:S07]  /*101d0*/  LDSM.16.M88.4 R152, [R2+0xc100] ;  /* 0x00c100000298783b */ /* 0x000e6e0000000200 */
[C---:B------:R-:W-:Y:S01]  /*101e0*/  HMMA.16816.F32.BF16 R28, R140.reuse, R160, R28 ;  /* 0x000000a08c1c723c */ /* 0x040fe2000004181c */
[----:B------:R-:W2:Y:S03]  /*101f0*/  LDSM.16.M88.4 R144, [R2+0xc900] ;  /* 0x00c900000290783b */ /* 0x000ea60000000200 */
[----:B---3--:R-:W-:Y:S04]  /*10200*/  IADD3 R3, R188, R193, RZ ;  /* 0x000000c1bc037210 */ /* 0x008fe80007ffe0ff */
[----:B------:R-:W-:Y:S01]  /*10210*/  HMMA.16816.F32.BF16 R32, R140, R162, R32 ;  /* 0x000000a28c20723c */ /* 0x000fe20000041820 */
[----:B------:R-:W3:Y:S08]  /*10220*/  LDSM.16.M88.4 R156, [R2+0xd100] ;  /* 0x00d10000029c783b */ /* 0x000ef00000000200 */
[----:B------:R-:W0:Y:S08]  /*10230*/  LDGDEPBAR ;  /* 0x00000000000079af */ /* 0x000e300000000000 */
[----:B------:R-:W4:Y:S01]  /*10240*/  LDSM.16.M88.4 R148, [R2+0xd900] ;  /* 0x00d900000294783b */ /* 0x000f220000000200 */
[C---:B-1----:R-:W-:Y:S07]  /*10250*/  HMMA.16816.F32.BF16 R4, R136.reuse, R152, R4 ;  /* 0x000000988804723c */ /* 0x042fee0000041804 */
[----:B------:R-:W-:Y:S01]  /*10260*/  LDSM.16.M88.4 R164, [R186] ;  /* 0x00000000baa4783b */ /* 0x000fe20000000200 */
[C---:B------:R-:W-:Y:S07]  /*10270*/  HMMA.16816.F32.BF16 R8, R136.reuse, R154, R8 ;  /* 0x0000009a8808723c */ /* 0x040fee0000041808 */
[----:B------:R-:W1:Y:S01]  /*10280*/  LDSM.16.M88.4 R168, [R3+0xc100] ;  /* 0x00c1000003a8783b */ /* 0x000e620000000200 */
[C---:B--2---:R-:W-:Y:S07]  /*10290*/  HMMA.16816.F32.BF16 R12, R136.reuse, R144, R12 ;  /* 0x00000090880c723c */ /* 0x044fee000004180c */
[----:B------:R-:W2:Y:S01]  /*102a0*/  LDSM.16.M88.4 R140, [R3+0xc900] ;  /* 0x00c90000038c783b */ /* 0x000ea20000000200 */
[C---:B------:R-:W-:Y:S07]  /*102b0*/  HMMA.16816.F32.BF16 R16, R136.reuse, R146, R16 ;  /* 0x000000928810723c */ /* 0x040fee0000041810 */
[----:B------:R-:W5:Y:S01]  /*102c0*/  LDSM.16.M88.4 R152, [R3+0xd100] ;  /* 0x00d100000398783b */ /* 0x000f620000000200 */
[C---:B---3--:R-:W-:Y:S07]  /*102d0*/  HMMA.16816.F32.BF16 R20, R136.reuse, R156, R20 ;  /* 0x0000009c8814723c */ /* 0x048fee0000041814 */
[----:B------:R-:W3:Y:S01]  /*102e0*/  LDSM.16.M88.4 R144, [R3+0xd900] ;  /* 0x00d900000390783b */ /* 0x000ee20000000200 */
[C---:B------:R-:W-:Y:S07]  /*102f0*/  HMMA.16816.F32.BF16 R24, R136.reuse, R158, R24 ;  /* 0x0000009e8818723c */ /* 0x040fee0000041818 */
[----:B------:R-:W-:Y:S01]  /*10300*/  LDSM.16.M88.4 R156, [R191+UR4+0xe900] ;  /* 0x00e90004bf9c783b */ /* 0x000fe20008000200 */
[C---:B----4-:R-:W-:Y:S07]  /*10310*/  HMMA.16816.F32.BF16 R28, R136.reuse, R148, R28 ;  /* 0x00000094881c723c */ /* 0x050fee000004181c */
[----:B------:R-:W-:Y:S01]  /*10320*/  LDSM.16.M88.4 R160, [R191+UR4+0xf900] ;  /* 0x00f90004bfa0783b */ /* 0x000fe20008000200 */
[----:B------:R-:W-:Y:S07]  /*10330*/  HMMA.16816.F32.BF16 R32, R136, R150, R32 ;  /* 0x000000968820723c */ /* 0x000fee0000041820 */
[----:B------:R-:W-:Y:S01]  /*10340*/  LDSM.16.M88.4 R136, [R190+0x4000] ;  /* 0x00400000be88783b */ /* 0x000fe20000000200 */
[C---:B-1----:R-:W-:Y:S07]  /*10350*/  HMMA.16816.F32.BF16 R4, R164.reuse, R168, R4 ;  /* 0x000000a8a404723c */ /* 0x042fee0000041804 */
[----:B------:R-:W1:Y:S01]  /*10360*/  LDSM.16.M88.4 R148, [R191+UR4+0xe100] ;  /* 0x00e10004bf94783b */ /* 0x000e620008000200 */
[C---:B------:R-:W-:Y:S07]  /*10370*/  HMMA.16816.F32.BF16 R8, R164.reuse, R170, R8 ;  /* 0x000000aaa408723c */ /* 0x040fee0000041808 */
[----:B------:R-:W-:Y:S01]  /*10380*/  LDSM.16.M88.4 R168, [R193+0xe100] ;  /* 0x00e10000c1a8783b */ /* 0x000fe20000000200 */
[C---:B--2---:R-:W-:Y:S07]  /*10390*/  HMMA.16816.F32.BF16 R12, R164.reuse, R140, R12 ;  /* 0x0000008ca40c723c */ /* 0x044fee000004180c */
[----:B------:R-:W-:Y:S01]  /*103a0*/  LDSM.16.M88.4 R172, [R193+0xe900] ;  /* 0x00e90000c1ac783b */ /* 0x000fe20000000200 */
[C---:B------:R-:W-:Y:S07]  /*103b0*/  HMMA.16816.F32.BF16 R16, R164.reuse, R142, R16 ;  /* 0x0000008ea410723c */ /* 0x040fee0000041810 */
[----:B------:R-:W2:Y:S01]  /*103c0*/  LDSM.16.M88.4 R140, [R191+UR4+0xf100] ;  /* 0x00f10004bf8c783b */ /* 0x000ea20008000200 */
[C---:B-----5:R-:W-:Y:S07]  /*103d0*/  HMMA.16816.F32.BF16 R20, R164.reuse, R152, R20 ;  /* 0x00000098a414723c */ /* 0x060fee0000041814 */
[----:B------:R-:W-:Y:S01]  /*103e0*/  LDSM.16.M88.4 R176, [R2+0xe100] ;  /* 0x00e1000002b0783b */ /* 0x000fe20000000200 */
[C---:B------:R-:W-:Y:S07]  /*103f0*/  HMMA.16816.F32.BF16 R24, R164.reuse, R154, R24 ;  /* 0x0000009aa418723c */ /* 0x040fee0000041818 */
[----:B------:R-:W4:Y:S01]  /*10400*/  LDSM.16.M88.4 R152, [R134+0x4000] ;  /* 0x004000008698783b */ /* 0x000f220000000200 */
[C---:B---3--:R-:W-:Y:S07]  /*10410*/  HMMA.16816.F32.BF16 R28, R164.reuse, R144, R28 ;  /* 0x00000090a41c723c */ /* 0x048fee000004181c */
[----:B------:R-:W-:Y:S01]  /*10420*/  LDSM.16.M88.4 R180, [R191+UR4+0x10100] ;  /* 0x01010004bfb4783b */ /* 0x000fe20008000200 */
[----:B------:R-:W-:Y:S07]  /*10430*/  HMMA.16816.F32.BF16 R32, R164, R146, R32 ;  /* 0x00000092a420723c */ /* 0x000fee0000041820 */
[----:B------:R-:W3:Y:S01]  /*10440*/  LDSM.16.M88.4 R144, [R193+0xf100] ;  /* 0x00f10000c190783b */ /* 0x000ee20000000200 */
[C---:B-1----:R-:W-:Y:S07]  /*10450*/  HMMA.16816.F32.BF16 R4, R136.reuse, R148, R4 ;  /* 0x000000948804723c */ /* 0x042fee0000041804 */
[----:B------:R-:W-:Y:S01]  /*10460*/  LDSM.16.M88.4 R164, [R187+0x4000] ;  /* 0x00400000bba4783b */ /* 0x000fe20000000200 */
[C---:B------:R-:W-:Y:S07]  /*10470*/  HMMA.16816.F32.BF16 R8, R136.reuse, R150, R8 ;  /* 0x000000968808723c */ /* 0x040fee0000041808 */
[----:B------:R-:W1:Y:S01]  /*10480*/  LDSM.16.M88.4 R148, [R193+0xf900] ;  /* 0x00f90000c194783b */ /* 0x000e620000000200 */
[C---:B------:R-:W-:Y:S08]  /*10490*/  HMMA.16816.F32.BF16 R12, R136.reuse, R156, R12 ;  /* 0x0000009c880c723c */ /* 0x040ff0000004180c */
[C---:B------:R-:W-:Y:S01]  /*104a0*/  HMMA.16816.F32.BF16 R16, R136.reuse, R158, R16 ;  /* 0x0000009e8810723c */ /* 0x040fe20000041810 */
[----:B------:R-:W-:Y:S07]  /*104b0*/  LDSM.16.M88.4 R156, [R2+0xf900] ;  /* 0x00f90000029c783b */ /* 0x000fee0000000200 */
[C---:B--2---:R-:W-:Y:S08]  /*104c0*/  HMMA.16816.F32.BF16 R20, R136.reuse, R140, R20 ;  /* 0x0000008c8814723c */ /* 0x044ff00000041814 */
[C---:B------:R-:W-:Y:S01]  /*104d0*/  HMMA.16816.F32.BF16 R24, R136.reuse, R142, R24 ;  /* 0x0000008e8818723c */ /* 0x040fe20000041818 */
[----:B------:R-:W-:Y:S07]  /*104e0*/  LDSM.16.M88.4 R140, [R2+0xf100] ;  /* 0x00f10000028c783b */ /* 0x000fee0000000200 */
[C---:B------:R-:W-:Y:S08]  /*104f0*/  HMMA.16816.F32.BF16 R28, R136.reuse, R160, R28 ;  /* 0x000000a0881c723c */ /* 0x040ff0000004181c */
[----:B------:R-:W-:Y:S01]  /*10500*/  HMMA.16816.F32.BF16 R32, R136, R162, R32 ;  /* 0x000000a28820723c */ /* 0x000fe20000041820 */
[----:B------:R-:W2:Y:S07]  /*10510*/  LDSM.16.M88.4 R136, [R2+0xe900] ;  /* 0x00e900000288783b */ /* 0x000eae0000000200 */
[C---:B----4-:R-:W-:Y:S01]  /*10520*/  HMMA.16816.F32.BF16 R4, R152.reuse, R168, R4 ;  /* 0x000000a89804723c */ /* 0x050fe20000041804 */
[----:B------:R-:W-:Y:S07]  /*10530*/  LDSM.16.M88.4 R160, [R186+0x4000] ;  /* 0x00400000baa0783b */ /* 0x000fee0000000200 */
[C---:B------:R-:W-:Y:S01]  /*10540*/  HMMA.16816.F32.BF16 R8, R152.reuse, R170, R8 ;  /* 0x000000aa9808723c */ /* 0x040fe20000041808 */
[----:B------:R-:W4:Y:S07]  /*10550*/  LDSM.16.M88.4 R168, [R3+0xe100] ;  /* 0x00e1000003a8783b */ /* 0x000f2e0000000200 */
        /* <DEDUP_REMOVED lines=9> */
[C---:B------:R-:W-:Y:S01]  /*105f0*/  HMMA.16816.F32.BF16 R4, R164.reuse, R176, R4 ;  /* 0x000000b0a404723c */ /* 0x040fe20000041804 */
[----:B------:R-:W5:Y:S07]  /*10600*/  LDSM.16.M88.4 R152, [R132+0xf900] ;  /* 0x00f900008498783b */ /* 0x000f6e0000000200 */
[C---:B------:R-:W-:Y:S01]  /*10610*/  HMMA.16816.F32.BF16 R8, R164.reuse, R178, R8 ;  /* 0x000000b2a408723c */ /* 0x040fe20000041808 */
[----:B------:R-:W-:Y:S07]  /*10620*/  LDSM.16.M88.4 R176, [R193+0x10100] ;  /* 0x01010000c1b0783b */ /* 0x000fee0000000200 */
[C---:B--2---:R-:W-:Y:S08]  /*10630*/  HMMA.16816.F32.BF16 R12, R164.reuse, R136, R12 ;  /* 0x00000088a40c723c */ /* 0x044ff0000004180c */
[C---:B------:R-:W-:Y:S01]  /*10640*/  HMMA.16816.F32.BF16 R16, R164.reuse, R138, R16 ;  /* 0x0000008aa410723c */ /* 0x040fe20000041810 */
[----:B------:R-:W2:Y:S07]  /*10650*/  LDSM.16.M88.4 R136, [R191+UR4+0x10900] ;  /* 0x01090004bf88783b */ /* 0x000eae0008000200 */
[C---:B------:R-:W-:Y:S08]  /*10660*/  HMMA.16816.F32.BF16 R20, R164.reuse, R140, R20 ;  /* 0x0000008ca414723c */ /* 0x040ff00000041814 */
[C---:B------:R-:W-:Y:S01]  /*10670*/  HMMA.16816.F32.BF16 R24, R164.reuse, R142, R24 ;  /* 0x0000008ea418723c */ /* 0x040fe20000041818 */
[----:B------:R-:W1:Y:S07]  /*10680*/  LDSM.16.M88.4 R140, [R191+UR4+0x11100] ;  /* 0x01110004bf8c783b */ /* 0x000e6e0008000200 */
[C---:B------:R-:W-:Y:S08]  /*10690*/  HMMA.16816.F32.BF16 R28, R164.reuse, R156, R28 ;  /* 0x0000009ca41c723c */ /* 0x040ff0000004181c */
[----:B------:R-:W-:Y:S01]  /*106a0*/  HMMA.16816.F32.BF16 R32, R164, R158, R32 ;  /* 0x0000009ea420723c */ /* 0x000fe20000041820 */
[----:B------:R-:W2:Y:S07]  /*106b0*/  LDSM.16.M88.4 R156, [R191+UR4+0x11900] ;  /* 0x01190004bf9c783b */ /* 0x000eae0008000200 */
[C---:B----4-:R-:W-:Y:S01]  /*106c0*/  HMMA.16816.F32.BF16 R4, R160.reuse, R168, R4 ;  /* 0x000000a8a004723c */ /* 0x050fe20000041804 */
[----:B------:R-:W4:Y:S07]  /*106d0*/  LDSM.16.M88.4 R164, [R134+0x8000] ;  /* 0x0080000086a4783b */ /* 0x000f2e0000000200 */
[C---:B------:R-:W-:Y:S01]  /*106e0*/  HMMA.16816.F32.BF16 R8, R160.reuse, R170, R8 ;  /* 0x000000aaa008723c */ /* 0x040fe20000041808 */
[----:B------:R-:W-:Y:S07]  /*106f0*/  LDSM.16.M88.4 R168, [R2+0x10100] ;  /* 0x0101000002a8783b */ /* 0x000fee0000000200 */
[C---:B---3--:R-:W-:Y:S08]  /*10700*/  HMMA.16816.F32.BF16 R12, R160.reuse, R144, R12 ;  /* 0x00000090a00c723c */ /* 0x048ff0000004180c */
[C---:B------:R-:W-:Y:S01]  /*10710*/  HMMA.16816.F32.BF16 R16, R160.reuse, R146, R16 ;  /* 0x00000092a010723c */ /* 0x040fe20000041810 */
[----:B------:R-:W3:Y:S07]  /*10720*/  LDSM.16.M88.4 R144, [R193+0x10900] ;  /* 0x01090000c190783b */ /* 0x000eee0000000200 */
[C---:B-1----:R-:W-:Y:S08]  /*10730*/  HMMA.16816.F32.BF16 R20, R160.reuse, R148, R20 ;  /* 0x00000094a014723c */ /* 0x042ff00000041814 */
[C---:B------:R-:W-:Y:S01]  /*10740*/  HMMA.16816.F32.BF16 R24, R160.reuse, R150, R24 ;  /* 0x00000096a018723c */ /* 0x040fe20000041818 */
[----:B------:R-:W1:Y:S07]  /*10750*/  LDSM.16.M88.4 R148, [R193+0x11100] ;  /* 0x01110000c194783b */ /* 0x000e6e0000000200 */
[C---:B-----5:R-:W-:Y:S08]  /*10760*/  HMMA.16816.F32.BF16 R28, R160.reuse, R152, R28 ;  /* 0x00000098a01c723c */ /* 0x060ff0000004181c */
[----:B------:R-:W-:Y:S01]  /*10770*/  HMMA.16816.F32.BF16 R32, R160, R154, R32 ;  /* 0x0000009aa020723c */ /* 0x000fe20000041820 */
[----:B------:R-:W5:Y:S07]  /*10780*/  LDSM.16.M88.4 R152, [R193+0x11900] ;  /* 0x01190000c198783b */ /* 0x000f6e0000000200 */
        /* <DEDUP_REMOVED lines=15> */
[C---:B------:R-:W-:Y:S08]  /*10880*/  HMMA.16816.F32.BF16 R8, R164.reuse, R178, R8 ;  /* 0x000000b2a408723c */ /* 0x040ff00000041808 */
[C---:B---3--:R-:W-:Y:S08]  /*10890*/  HMMA.16816.F32.BF16 R12, R164.reuse, R144, R12 ;  /* 0x00000090a40c723c */ /* 0x048ff0000004180c */
[C---:B------:R-:W-:Y:S08]  /*108a0*/  HMMA.16816.F32.BF16 R16, R164.reuse, R146, R16 ;  /* 0x00000092a410723c */ /* 0x040ff00000041810 */
[C---:B-1----:R-:W-:Y:S08]  /*108b0*/  HMMA.16816.F32.BF16 R20, R164.reuse, R148, R20 ;  /* 0x00000094a414723c */ /* 0x042ff00000041814 */
[C---:B------:R-:W-:Y:S08]  /*108c0*/  HMMA.16816.F32.BF16 R24, R164.reuse, R150, R24 ;  /* 0x00000096a418723c */ /* 0x040ff00000041818 */
[C---:B-----5:R-:W-:Y:S08]  /*108d0*/  HMMA.16816.F32.BF16 R28, R164.reuse, R152, R28 ;  /* 0x00000098a41c723c */ /* 0x060ff0000004181c */
[----:B------:R-:W-:Y:S08]  /*108e0*/  HMMA.16816.F32.BF16 R32, R164, R154, R32 ;  /* 0x0000009aa420723c */ /* 0x000ff00000041820 */
[C---:B------:R-:W-:Y:S08]  /*108f0*/  HMMA.16816.F32.BF16 R4, R160.reuse, R168, R4 ;  /* 0x000000a8a004723c */ /* 0x040ff00000041804 */
[C---:B------:R-:W-:Y:S08]  /*10900*/  HMMA.16816.F32.BF16 R8, R160.reuse, R170, R8 ;  /* 0x000000aaa008723c */ /* 0x040ff00000041808 */
[C---:B--2---:R-:W-:Y:S08]  /*10910*/  HMMA.16816.F32.BF16 R12, R160.reuse, R136, R12 ;  /* 0x00000088a00c723c */ /* 0x044ff0000004180c */
[C---:B------:R-:W-:Y:S01]  /*10920*/  HMMA.16816.F32.BF16 R16, R160.reuse, R138, R16 ;  /* 0x0000008aa010723c */ /* 0x040fe20000041810 */
[----:B------:R-:W1:Y:S07]  /*10930*/  LDSM.16.M88.4 R136, [R132+0x10900] ;  /* 0x010900008488783b */ /* 0x000e6e0000000200 */
[C---:B------:R-:W-:Y:S08]  /*10940*/  HMMA.16816.F32.BF16 R20, R160.reuse, R140, R20 ;  /* 0x0000008ca014723c */ /* 0x040ff00000041814 */
[C---:B------:R-:W-:Y:S01]  /*10950*/  HMMA.16816.F32.BF16 R24, R160.reuse, R142, R24 ;  /* 0x0000008ea018723c */ /* 0x040fe20000041818 */
[----:B------:R-:W2:Y:S07]  /*10960*/  LDSM.16.M88.4 R140, [R132+0x11100] ;  /* 0x01110000848c783b */ /* 0x000eae0000000200 */
[C---:B------:R-:W-:Y:S08]  /*10970*/  HMMA.16816.F32.BF16 R28, R160.reuse, R156, R28 ;  /* 0x0000009ca01c723c */ /* 0x040ff0000004181c */
[----:B------:R-:W-:Y:S08]  /*10980*/  HMMA.16816.F32.BF16 R32, R160, R158, R32 ;  /* 0x0000009ea020723c */ /* 0x000ff00000041820 */
[C---:B----4-:R-:W-:Y:S08]  /*10990*/  HMMA.16816.F32.BF16 R4, R172.reuse, R180, R4 ;  /* 0x000000b4ac04723c */ /* 0x050ff00000041804 */
[C---:B------:R-:W-:Y:S08]  /*109a0*/  HMMA.16816.F32.BF16 R8, R172.reuse, R182, R8 ;  /* 0x000000b6ac08723c */ /* 0x040ff00000041808 */
[C---:B-1----:R-:W-:Y:S08]  /*109b0*/  HMMA.16816.F32.BF16 R12, R172.reuse, R136, R12 ;  /* 0x00000088ac0c723c */ /* 0x042ff0000004180c */
[C---:B------:R-:W-:Y:S04]  /*109c0*/  HMMA.16816.F32.BF16 R16, R172.reuse, R138, R16 ;  /* 0x0000008aac10723c */ /* 0x040fe80000041810 */
[----:B------:R-:W-:Y:S02]  /*109d0*/  FMUL.FTZ R162, R4, c[0x0][0x320] ;  /* 0x0000c80004a27a20 */ /* 0x000fe40000410000 */
[----:B------:R-:W-:Y:S02]  /*109e0*/  FMUL.FTZ R157, R5, c[0x0][0x320] ;  /* 0x0000c800059d7a20 */ /* 0x000fe40000410000 */
[C---:B--2---:R-:W-:Y:S02]  /*109f0*/  HMMA.16816.F32.BF16 R20, R172.reuse, R140, R20 ;  /* 0x0000008cac14723c */ /* 0x044fe40000041814 */
[----:B------:R-:W1:Y:S02]  /*10a00*/  MUFU.TANH R162, R162 ;  /* 0x000000a200a27308 */ /* 0x000e640000002400 */
[----:B------:R-:W-:Y:S02]  /*10a10*/  FMUL.FTZ R9, R9, c[0x0][0x320] ;  /* 0x0000c80009097a20 */ /* 0x000fe40000410000 */
[----:B------:R-:W-:Y:S02]  /*10a20*/  FMUL.FTZ R10, R10, c[0x0][0x320] ;  /* 0x0000c8000a0a7a20 */ /* 0x000fe40000410000 */
[C---:B------:R-:W-:Y:S04]  /*10a30*/  HMMA.16816.F32.BF16 R24, R172.reuse, R142, R24 ;  /* 0x0000008eac18723c */ /* 0x040fe80000041818 */
[----:B------:R-:W-:Y:S01]  /*10a40*/  FMUL.FTZ R11, R11, c[0x0][0x320] ;  /* 0x0000c8000b0b7a20 */ /* 0x000fe20000410000 */
[----:B------:R-:W-:Y:S01]  /*10a50*/  MUFU.TANH R165, R9 ;  /* 0x0000000900a57308 */ /* 0x000fe20000002400 */
[----:B------:R-:W-:Y:S02]  /*10a60*/  FMUL.FTZ R163, R8, c[0x0][0x320] ;  /* 0x0000c80008a37a20 */ /* 0x000fe40000410000 */
[----:B------:R-:W-:Y:S04]  /*10a70*/  FMUL.FTZ R161, R6, c[0x0][0x320] ;  /* 0x0000c80006a17a20 */ /* 0x000fe80000410000 */
[----:B------:R-:W-:Y:S02]  /*10a80*/  FMUL.FTZ R160, R7, c[0x0][0x320] ;  /* 0x0000c80007a07a20 */ /* 0x000fe40000410000 */
[----:B------:R-:W-:Y:S01]  /*10a90*/  FMUL.FTZ R169, R12, c[0x0][0x320] ;  /* 0x0000c8000ca97a20 */ /* 0x000fe20000410000 */
[----:B------:R-:W-:Y:S01]  /*10aa0*/  MUFU.TANH R234, R10 ;  /* 0x0000000a00ea7308 */ /* 0x000fe20000002400 */
[----:B------:R-:W-:Y:S02]  /*10ab0*/  FMUL.FTZ R13, R13, c[0x0][0x320] ;  /* 0x0000c8000d0d7a20 */ /* 0x000fe40000410000 */
[----:B------:R-:W-:Y:S01]  /*10ac0*/  FMUL.FTZ R14, R14, c[0x0][0x320] ;  /* 0x0000c8000e0e7a20 */ /* 0x000fe20000410000 */
[----:B-1----:R-:W-:Y:S01]  /*10ad0*/  FMNMX.FTZ R2, R162, R133, !PT ;  /* 0x00000085a2027209 */ /* 0x002fe20007810000 */
[----:B------:R-:W-:Y:S02]  /*10ae0*/  FMUL.FTZ R15, R15, c[0x0][0x320] ;  /* 0x0000c8000f0f7a20 */ /* 0x000fe40000410000 */
[----:B------:R-:W-:Y:S02]  /*10af0*/  FMUL.FTZ R16, R16, c[0x0][0x320] ;  /* 0x0000c80010107a20 */ /* 0x000fe40000410000 */
[----:B------:R-:W-:Y:S01]  /*10b00*/  FMUL.FTZ R17, R17, c[0x0][0x320] ;  /* 0x0000c80011117a20 */ /* 0x000fe20000410000 */
[----:B------:R1:W-:Y:S01]  /*10b10*/  MUFU.TANH R176, R11 ;  /* 0x0000000b00b07308 */ /* 0x0003e20000002400 */
        /* <DEDUP_REMOVED lines=12> */
[----:B-1----:R-:W1:Y:S01]  /*10be0*/  LDSM.16.M88.4 R8, [R132+0x11900] ;  /* 0x011900008408783b */ /* 0x002e620000000200 */
[----:B------:R-:W-:Y:S08]  /*10bf0*/  DEPBAR.LE SB0, 0x2 ;  /* 0x000080800000791a */ /* 0x000ff00000000000 */
[----:B------:R-:W4:Y:S01]  /*10c00*/  MUFU.TANH R160, R160 ;  /* 0x000000a000a07308 */ /* 0x000f220000002400 */
[----:B------:R-:W-:Y:S01]  /*10c10*/  BAR.SYNC.DEFER_BLOCKING 0x0 ;  /* 0x0000000000007b1d */ /* 0x000fe20000010000 */
[----:B--2---:R-:W-:Y:S02]  /*10c20*/  FMNMX.FTZ R2, R157, R2, !PT ;  /* 0x000000029d027209 */ /* 0x004fe40007810000 */
[----:B---3--:R-:W-:Y:S04]  /*10c30*/  FMNMX.FTZ R3, R161, R0, !PT ;  /* 0x00000000a1037209 */ /* 0x008fe80007810000 */
[----:B----4-:R-:W-:Y:S01]  /*10c40*/  FMNMX.FTZ R3, R160, R3, !PT ;  /* 0x00000003a0037209 */ /* 0x010fe20007810000 */
[----:B------:R-:W-:Y:S01]  /*10c50*/  LDSM.16.MT88.4 R140, [R184+UR4+0x2900] ;  /* 0x00290004b88c783b */ /* 0x000fe20008004200 */
[----:B------:R-:W2:Y:S02]  /*10c60*/  MUFU.TANH R163, R163 ;  /* 0x000000a300a37308 */ /* 0x000ea40000002400 */
[----:B------:R-:W-:Y:S04]  /*10c70*/  FMNMX.FTZ R3, R234, R3, !PT ;  /* 0x00000003ea037209 */ /* 0x000fe80007810000 */
[----:B------:R-:W-:Y:S01]  /*10c80*/  FMNMX.FTZ R3, R176, R3, !PT ;  /* 0x00000003b0037209 */ /* 0x000fe20007810000 */
[C---:B-1----:R-:W-:Y:S01]  /*10c90*/  HMMA.16816.F32.BF16 R28, R172.reuse, R8, R28 ;  /* 0x00000008ac1c723c */ /* 0x042fe2000004181c */
[----:B------:R-:W-:Y:S02]  /*10ca0*/  LDSM.16.MT88.4 R148, [R185+UR4+0x3900] ;  /* 0x00390004b994783b */ /* 0x000fe40008004200 */
[----:B------:R-:W1:Y:S05]  /*10cb0*/  MUFU.TANH R169, R169 ;  /* 0x000000a900a97308 */ /* 0x000e6a0000002400 */
[----:B------:R-:W-:Y:S05]  /*10cc0*/  HMMA.16816.F32.BF16 R32, R172, R10, R32 ;  /* 0x0000000aac20723c */ /* 0x000fea0000041820 */
[----:B------:R-:W3:Y:S01]  /*10cd0*/  MUFU.TANH R181, R13 ;  /* 0x0000000d00b57308 */ /* 0x000ee20000002400 */
[----:B--2---:R-:W-:Y:S06]  /*10ce0*/  FMNMX.FTZ R2, R163, R2, !PT ;  /* 0x00000002a3027209 */ /* 0x004fec0007810000 */
[----:B------:R-:W-:Y:S03]  /*10cf0*/  FMNMX.FTZ R2, R165, R2, !PT ;  /* 0x00000002a5027209 */ /* 0x000fe60007810000 */
        /* <DEDUP_REMOVED lines=15> */
[----:B-1----:R-:W-:Y:S01]  /*10df0*/  FMNMX.FTZ R3, R180, R3, !PT ;  /* 0x00000003b4037209 */ /* 0x002fe20007810000 */
[----:B------:R-:W-:Y:S08]  /*10e00*/  LDSM.16.MT88.4 R12, [R185+UR4+0x100] ;  /* 0x00010004b90c783b */ /* 0x000ff00008004200 */
[----:B------:R-:W1:Y:S01]  /*10e10*/  MUFU.TANH R230, R18 ;  /* 0x0000001200e67308 */ /* 0x000e620000002400 */
[----:B---3--:R-:W-:Y:S02]  /*10e20*/  FMNMX.FTZ R2, R171, R2, !PT ;  /* 0x00000002ab027209 */ /* 0x008fe40007810000 */
[----:B------:R-:W-:Y:S07]  /*10e30*/  IADD3 R16, R184, UR4, RZ ;  /* 0x00000004b8107c10 */ /* 0x000fee000fffe0ff */
        /* <DEDUP_REMOVED lines=30> */
[----:B------:R-:W-:Y:S08]  /*11020*/  LDSM.16.MT88.4 R28, [R184+UR4+0x100] ;  /* 0x00010004b81c783b */ /* 0x000ff00008004200 */
[----:B------:R-:W3:Y:S01]  /*11030*/  MUFU.TANH R158, R34 ;  /* 0x00000022009e7308 */ /* 0x000ee20000002400 */
[----:B--2---:R-:W-:Y:S09]  /*11040*/  FMNMX.FTZ R2, R173, R2, !PT ;  /* 0x00000002ad027209 */ /* 0x004ff20007810000 */
[----:B------:R-:W2:Y:S01]  /*11050*/  MUFU.TANH R156, R35 ;  /* 0x00000023009c7308 */ /* 0x000ea20000002400 */
[----:B-1----:R-:W-:Y:S05]  /*11060*/  FMNMX.FTZ R11, R159, R2, !PT ;  /* 0x000000029f0b7209 */ /* 0x002fea0007810000 */
[----:B------:R-:W1:Y:S01]  /*11070*/  SHFL.BFLY PT, R2, R11, 0x2, 0x1f ;  /* 0x0c401f000b027f89 */ /* 0x000e6200000e0000 */
[----:B---3--:R-:W-:Y:S04]  /*11080*/  FMNMX.FTZ R3, R158, R3, !PT ;  /* 0x000000039e037209 */ /* 0x008fe80007810000 */
[----:B--2---:R-:W-:Y:S05]  /*11090*/  FMNMX.FTZ R10, R156, R3, !PT ;  /* 0x000000039c0a7209 */ /* 0x004fea0007810000 */
[----:B------:R-:W2:Y:S01]  /*110a0*/  SHFL.BFLY PT, R3, R10, 0x2, 0x1f ;  /* 0x0c401f000a037f89 */ /* 0x000ea200000e0000 */
[----:B-1----:R-:W-:Y:S07]  /*110b0*/  FMNMX.FTZ R9, R11, R2, !PT ;  /* 0x000000020b097209 */ /* 0x002fee0007810000 */
[----:B------:R-:W1:Y:S01]  /*110c0*/  SHFL.BFLY PT, R132, R9, 0x1, 0x1f ;  /* 0x0c201f0009847f89 */ /* 0x000e6200000e0000 */
[----:B--2---:R-:W-:Y:S07]  /*110d0*/  FMNMX.FTZ R8, R10, R3, !PT ;  /* 0x000000030a087209 */ /* 0x004fee0007810000 */
[----:B------:R-:W2:Y:S01]  /*110e0*/  SHFL.BFLY PT, R3, R8, 0x1, 0x1f ;  /* 0x0c201f0008037f89 */ /* 0x000ea200000e0000 */
[----:B-1----:R-:W-:Y:S05]  /*110f0*/  FMNMX.FTZ R132, R9, R132, !PT ;  /* 0x0000008409847209 */ /* 0x002fea0007810000 */
[C---:B------:R-:W-:Y:S02]  /*11100*/  FADD.FTZ R4, -R132.reuse, R133 ;  /* 0x0000008584047221 */ /* 0x040fe40000010100 */
[----:B------:R-:W-:Y:S02]  /*11110*/  FMUL.FTZ R178, R132, c[0x0][0x2d0] ;  /* 0x0000b40084b27a20 */ /* 0x000fe40000410000 */
[----:B------:R-:W-:Y:S02]  /*11120*/  FMUL.FTZ R2, R4, c[0x0][0x2d0] ;  /* 0x0000b40004027a20 */ /* 0x000fe40000410000 */
[--C-:B------:R-:W-:Y:S02]  /*11130*/  FFMA.FTZ R167, R157, c[0x0][0x2d0], -R178.reuse ;  /* 0x0000b4009da77a23 */ /* 0x100fe400000108b2 */
[--C-:B------:R-:W-:Y:S02]  /*11140*/  FFMA.FTZ R168, R162, c[0x0][0x2d0], -R178.reuse ;  /* 0x0000b400a2a87a23 */ /* 0x100fe400000108b2 */
[--C-:B------:R-:W-:Y:S01]  /*11150*/  FFMA.FTZ R166, R163, c[0x0][0x2d0], -R178.reuse ;  /* 0x0000b400a3a67a23 */ /* 0x100fe200000108b2 */
[----:B------:R-:W1:Y:S01]  /*11160*/  MUFU.EX2 R2, R2 ;  /* 0x0000000200027308 */ /* 0x000e620000000800 */
[--C-:B------:R-:W-:Y:S02]  /*11170*/  FFMA.FTZ R163, R165, c[0x0][0x2d0], -R178.reuse ;  /* 0x0000b400a5a37a23 */ /* 0x100fe400000108b2 */
[--C-:B------:R-:W-:Y:S01]  /*11180*/  FFMA.FTZ R169, R169, c[0x0][0x2d0], -R178.reuse ;  /* 0x0000b400a9a97a23 */ /* 0x100fe200000108b2 */
[----:B--2---:R-:W-:Y:S01]  /*11190*/  FMNMX.FTZ R3, R8, R3, !PT ;  /* 0x0000000308037209 */ /* 0x004fe20007810000 */
[--C-:B------:R-:W-:Y:S01]  /*111a0*/  FFMA.FTZ R174, R181, c[0x0][0x2d0], -R178.reuse ;  /* 0x0000b400b5ae7a23 */ /* 0x100fe200000108b2 */
[----:B------:R-:W-:Y:S01]  /*111b0*/  IADD3 R8, R185, UR4, RZ ;  /* 0x00000004b9087c10 */ /* 0x000fe2000fffe0ff */
[----:B------:R-:W-:Y:S02]  /*111c0*/  FFMA.FTZ R171, R171, c[0x0][0x2d0], -R178 ;  /* 0x0000b400abab7a23 */ /* 0x000fe400000108b2 */
[C---:B------:R-:W-:Y:S01]  /*111d0*/  FMUL.FTZ R157, R3.reuse, c[0x0][0x2d0] ;  /* 0x0000b400039d7a20 */ /* 0x040fe20000410000 */
[----:B------:R-:W-:Y:S01]  /*111e0*/  MUFU.EX2 R168, R168 ;  /* 0x000000a800a87308 */ /* 0x000fe20000000800 */
[----:B------:R-:W-:Y:S01]  /*111f0*/  FADD.FTZ R4, -R3, R0 ;  /* 0x0000000003047221 */ /* 0x000fe20000010100 */
[----:B------:R-:W-:Y:S01]  /*11200*/  IADD3 R133, R189, R8, RZ ;  /* 0x00000008bd857210 */ /* 0x000fe20007ffe0ff */
[--C-:B------:R-:W-:Y:S02]  /*11210*/  FFMA.FTZ R165, R161, c[0x0][0x2d0], -R157.reuse ;  /* 0x0000b400a1a57a23 */ /* 0x100fe4000001089d */
[--C-:B------:R-:W-:Y:S01]  /*11220*/  FFMA.FTZ R164, R160, c[0x0][0x2d0], -R157.reuse ;  /* 0x0000b400a0a47a23 */ /* 0x100fe2000001089d */
[----:B------:R-:W-:Y:S01]  /*11230*/  IADD3 R160, R189, R16, RZ ;  /* 0x00000010bda07210 */ /* 0x000fe20007ffe0ff */
[--C-:B------:R-:W-:Y:S01]  /*11240*/  FFMA.FTZ R162, R234, c[0x0][0x2d0], -R157.reuse ;  /* 0x0000b400eaa27a23 */ /* 0x100fe2000001089d */
[----:B------:R-:W2:Y:S01]  /*11250*/  LDSM.16.MT88.4 R20, [R133+0x100] ;  /* 0x000100008514783b */ /* 0x000ea20000004200 */
[--C-:B------:R-:W-:Y:S01]  /*11260*/  FFMA.FTZ R161, R176, c[0x0][0x2d0], -R157.reuse ;  /* 0x0000b400b0a17a23 */ /* 0x100fe2000001089d */
[----:B------:R-:W3:Y:S01]  /*11270*/  MUFU.EX2 R167, R167 ;  /* 0x000000a700a77308 */ /* 0x000ee20000000800 */
[----:B------:R-:W-:Y:S02]  /*11280*/  FMUL.FTZ R0, R4, c[0x0][0x2d0] ;  /* 0x0000b40004007a20 */ /* 0x000fe40000410000 */
[--C-:B------:R-:W-:Y:S02]  /*11290*/  FFMA.FTZ R176, R179, c[0x0][0x2d0], -R178.reuse ;  /* 0x0000b400b3b07a23 */ /* 0x100fe400000108b2 */
[C---:B-1----:R-:W-:Y:S01]  /*112a0*/  FMUL.FTZ R4, R2.reuse, R128 ;  /* 0x0000008002047220 */ /* 0x042fe20000410000 */
[----:B------:R-:W-:Y:S01]  /*112b0*/  LDSM.16.MT88.4 R136, [R133+0x2900] ;  /* 0x002900008588783b */ /* 0x000fe20000004200 */
[C---:B------:R-:W-:Y:S02]  /*112c0*/  FMUL.FTZ R5, R2.reuse, R129 ;  /* 0x0000008102057220 */ /* 0x040fe40000410000 */
[C---:B------:R-:W-:Y:S01]  /*112d0*/  FMUL.FTZ R8, R2.reuse, R124 ;  /* 0x0000007c02087220 */ /* 0x040fe20000410000 */
[----:B------:R-:W1:Y:S01]  /*112e0*/  MUFU.EX2 R0, R0 ;  /* 0x0000000000007308 */ /* 0x000e620000000800 */
[C---:B------:R-:W-:Y:S02]  /*112f0*/  FMUL.FTZ R9, R2.reuse, R125 ;  /* 0x0000007d02097220 */ /* 0x040fe40000410000 */
[C---:B------:R-:W-:Y:S01]  /*11300*/  FMUL.FTZ R16, R2.reuse, R116 ;  /* 0x0000007402107220 */ /* 0x040fe20000410000 */
[----:B------:R-:W-:Y:S01]  /*11310*/  LDSM.16.MT88.4 R144, [R160+0x1900] ;  /* 0x00190000a090783b */ /* 0x000fe20000004200 */
[C---:B------:R-:W-:Y:S02]  /*11320*/  FMUL.FTZ R17, R2.reuse, R117 ;  /* 0x0000007502117220 */ /* 0x040fe40000410000 */
[C---:B------:R-:W-:Y:S02]  /*11330*/  FMUL.FTZ R24, R2.reuse, R108 ;  /* 0x0000006c02187220 */ /* 0x040fe40000410000 */
[C---:B------:R-:W-:Y:S01]  /*11340*/  FMUL.FTZ R25, R2.reuse, R109 ;  /* 0x0000006d02197220 */ /* 0x040fe20000410000 */
[----:B------:R-:W-:Y:S01]  /*11350*/  MUFU.EX2 R166, R166 ;  /* 0x000000a600a67308 */ /* 0x000fe20000000800 */
[C---:B------:R-:W-:Y:S01]  /*11360*/  FMUL.FTZ R32, R2.reuse, R100 ;  /* 0x0000006402207220 */ /* 0x040fe20000410000 */
[----:B------:R-:W-:Y:S01]  /*11370*/  LDSM.16.MT88.4 R152, [R133+0x3900] ;  /* 0x003900008598783b */ /* 0x000fe20000004200 */
[C---:B------:R-:W-:Y:S01]  /*11380*/  FMUL.FTZ R33, R2.reuse, R101 ;  /* 0x0000006502217220 */ /* 0x040fe20000410000 */
[----:B---3--:R-:W-:Y:S01]  /*11390*/  F2FP.BF16.PACK_AB R128, R167, R168 ;  /* 0x000000a8a780723e */ /* 0x008fe200000010ff */
[C---:B------:R-:W-:Y:S02]  /*113a0*/  FMUL.FTZ R36, R2.reuse, R36 ;  /* 0x0000002402247220 */ /* 0x040fe40000410000 */
[C---:B------:R-:W-:Y:S02]  /*113b0*/  FMUL.FTZ R37, R2.reuse, R37 ;  /* 0x0000002502257220 */ /* 0x040fe40000410000 */
[C---:B------:R-:W-:Y:S01]  /*113c0*/  FMUL.FTZ R40, R2.reuse, R40 ;  /* 0x0000002802287220 */ /* 0x040fe20000410000 */
[----:B------:R-:W3:Y:S01]  /*113d0*/  MUFU.EX2 R163, R163 ;  /* 0x000000a300a37308 */ /* 0x000ee20000000800 */
[C---:B------:R-:W-:Y:S02]  /*113e0*/  FMUL.FTZ R41, R2.reuse, R41 ;  /* 0x0000002902297220 */ /* 0x040fe40000410000 */
[----:B------:R-:W-:Y:S02]  /*113f0*/  FMUL.FTZ R44, R2, R44 ;  /* 0x0000002c022c7220 */ /* 0x000fe40000410000 */
[C---:B-1----:R-:W-:Y:S02]  /*11400*/  FMUL.FTZ R6, R0.reuse, R130 ;  /* 0x0000008200067220 */ /* 0x042fe40000410000 */
[C---:B------:R-:W-:Y:S02]  /*11410*/  FMUL.FTZ R7, R0.reuse, R131 ;  /* 0x0000008300077220 */ /* 0x040fe40000410000 */
[C---:B------:R-:W-:Y:S01]  /*11420*/  FMUL.FTZ R10, R0.reuse, R126 ;  /* 0x0000007e000a7220 */ /* 0x040fe20000410000 */
[----:B------:R-:W-:Y:S01]  /*11430*/  MUFU.EX2 R165, R165 ;  /* 0x000000a500a57308 */ /* 0x000fe20000000800 */
[C---:B------:R-:W-:Y:S02]  /*11440*/  FMUL.FTZ R11, R0.reuse, R127 ;  /* 0x0000007f000b7220 */ /* 0x040fe40000410000 */
[C---:B------:R-:W-:Y:S01]  /*11450*/  FMUL.FTZ R18, R0.reuse, R118 ;  /* 0x0000007600127220 */ /* 0x040fe20000410000 */
[----:B------:R-:W-:Y:S01]  /*11460*/  LDSM.16.MT88.4 R124, [R185+UR4+0x2900] ;  /* 0x00290004b97c783b */ /* 0x000fe20008004200 */
[C---:B------:R-:W-:Y:S02]  /*11470*/  FMUL.FTZ R19, R0.reuse, R119 ;  /* 0x0000007700137220 */ /* 0x040fe40000410000 */
[C---:B------:R-:W-:Y:S02]  /*11480*/  FMUL.FTZ R26, R0.reuse, R110 ;  /* 0x0000006e001a7220 */ /* 0x040fe40000410000 */
[C---:B------:R-:W-:Y:S01]  /*11490*/  FMUL.FTZ R27, R0.reuse, R111 ;  /* 0x0000006f001b7220 */ /* 0x040fe20000410000 */
[----:B------:R-:W1:Y:S01]  /*114a0*/  MUFU.EX2 R164, R164 ;  /* 0x000000a400a47308 */ /* 0x000e620000000800 */
[C---:B------:R-:W-:Y:S01]  /*114b0*/  FMUL.FTZ R34, R0.reuse, R102 ;  /* 0x0000006600227220 */ /* 0x040fe20000410000 */
[----:B------:R-:W-:Y:S01]  /*114c0*/  LDSM.16.MT88.4 R108, [R160+0x2100] ;  /* 0x00210000a06c783b */ /* 0x000fe20000004200 */
[C---:B------:R-:W-:Y:S01]  /*114d0*/  FMUL.FTZ R35, R0.reuse, R103 ;  /* 0x0000006700237220 */ /* 0x040fe20000410000 */
[----:B---3--:R-:W-:Y:S01]  /*114e0*/  F2FP.BF16.PACK_AB R130, R163, R166 ;  /* 0x000000a6a382723e */ /* 0x008fe200000010ff */
[C---:B------:R-:W-:Y:S02]  /*114f0*/  FMUL.FTZ R38, R0.reuse, R38 ;  /* 0x0000002600267220 */ /* 0x040fe40000410000 */
[C---:B------:R-:W-:Y:S02]  /*11500*/  FMUL.FTZ R39, R0.reuse, R39 ;  /* 0x0000002700277220 */ /* 0x040fe40000410000 */
[C---:B------:R-:W-:Y:S01]  /*11510*/  FMUL.FTZ R42, R0.reuse, R42 ;  /* 0x0000002a002a7220 */ /* 0x040fe20000410000 */
[----:B------:R-:W-:Y:S01]  /*11520*/  MUFU.EX2 R162, R162 ;  /* 0x000000a200a27308 */ /* 0x000fe20000000800 */
[----:B------:R-:W-:Y:S01]  /*11530*/  LDSM.16.MT88.4 R100, [R184+UR4+0x2100] ;  /* 0x00210004b864783b */ /* 0x000fe20008004200 */
[----:B------:R-:W-:Y:S02]  /*11540*/  FMUL.FTZ R43, R0, R43 ;  /* 0x0000002b002b7220 */ /* 0x000fe40000410000 */
[----:B------:R-:W-:Y:S02]  /*11550*/  FMUL.FTZ R45, R2, R45 ;  /* 0x0000002d022d7220 */ /* 0x000fe40000410000 */
[C---:B------:R-:W-:Y:S02]  /*11560*/  FMUL.FTZ R46, R0.reuse, R46 ;  /* 0x0000002e002e7220 */ /* 0x040fe40000410000 */
[----:B------:R-:W-:Y:S01]  /*11570*/  FMUL.FTZ R47, R0, R47 ;  /* 0x0000002f002f7220 */ /* 0x000fe20000410000 */
[----:B------:R-:W-:Y:S01]  /*11580*/  LDSM.16.MT88.4 R116, [R133+0x900] ;  /* 0x000900008574783b */ /* 0x000fe20000004200 */
[----:B------:R-:W3:Y:S01]  /*11590*/  MUFU.EX2 R161, R161 ;  /* 0x000000a100a17308 */ /* 0x000ee20000000800 */
[C---:B------:R-:W-:Y:S02]  /*115a0*/  FMUL.FTZ R48, R2.reuse, R48 ;  /* 0x0000003002307220 */ /* 0x040fe40000410000 */
[----:B------:R-:W-:Y:S01]  /*115b0*/  FMUL.FTZ R49, R2, R49 ;  /* 0x0000003102317220 */ /* 0x000fe20000410000 */
[----:B-1----:R-:W-:Y:S01]  /*115c0*/  F2FP.BF16.PACK_AB R129, R164, R165 ;  /* 0x000000a5a481723e */ /* 0x002fe200000010ff */
[C---:B------:R-:W-:Y:S02]  /*115d0*/  FMUL.FTZ R50, R0.reuse, R50 ;  /* 0x0000003200327220 */ /* 0x040fe40000410000 */
[----:B------:R-:W-:Y:S02]  /*115e0*/  FMUL.FTZ R51, R0, R51 ;  /* 0x0000003300337220 */ /* 0x000fe40000410000 */
[C---:B------:R-:W-:Y:S01]  /*115f0*/  FMUL.FTZ R52, R2.reuse, R52 ;  /* 0x0000003402347220 */ /* 0x040fe20000410000 */
[----:B------:R-:W-:Y:S01]  /*11600*/  MUFU.EX2 R169, R169 ;  /* 0x000000a900a97308 */ /* 0x000fe20000000800 */
[----:B------:R-:W-:Y:S02]  /*11610*/  FMUL.FTZ R53, R2, R53 ;  /* 0x0000003502357220 */ /* 0x000fe40000410000 */
[C---:B------:R-:W-:Y:S02]  /*11620*/  FMUL.FTZ R54, R0.reuse, R54 ;  /* 0x0000003600367220 */ /* 0x040fe40000410000 */
[----:B------:R-:W-:Y:S02]  /*11630*/  FMUL.FTZ R55, R0, R55 ;  /* 0x0000003700377220 */ /* 0x000fe40000410000 */
[C---:B------:R-:W-:Y:S02]  /*11640*/  FMUL.FTZ R56, R2.reuse, R56 ;  /* 0x0000003802387220 */ /* 0x040fe40000410000 */
[----:B------:R-:W-:Y:S01]  /*11650*/  FMUL.FTZ R57, R2, R57 ;  /* 0x0000003902397220 */ /* 0x000fe20000410000 */
[----:B------:R-:W1:Y:S01]  /*11660*/  MUFU.EX2 R174, R174 ;  /* 0x000000ae00ae7308 */ /* 0x000e620000000800 */
[C---:B------:R-:W-:Y:S02]  /*11670*/  FMUL.FTZ R58, R0.reuse, R58 ;  /* 0x0000003a003a7220 */ /* 0x040fe40000410000 */
[----:B------:R-:W-:Y:S01]  /*11680*/  FMUL.FTZ R59, R0, R59 ;  /* 0x0000003b003b7220 */ /* 0x000fe20000410000 */
[----:B---3--:R-:W-:Y:S01]  /*11690*/  F2FP.BF16.PACK_AB R131, R161, R162 ;  /* 0x000000a2a183723e */ /* 0x008fe200000010ff */
[C---:B------:R-:W-:Y:S02]  /*116a0*/  FMUL.FTZ R60, R2.reuse, R60 ;  /* 0x0000003c023c7220 */ /* 0x040fe40000410000 */
[----:B------:R-:W-:Y:S02]  /*116b0*/  FMUL.FTZ R61, R2, R61 ;  /* 0x0000003d023d7220 */ /* 0x000fe40000410000 */
[C---:B------:R-:W-:Y:S01]  /*116c0*/  FMUL.FTZ R62, R0.reuse, R62 ;  /* 0x0000003e003e7220 */ /* 0x040fe20000410000 */
[----:B------:R-:W-:Y:S01]  /*116d0*/  MUFU.EX2 R171, R171 ;  /* 0x000000ab00ab7308 */ /* 0x000fe20000000800 */
[C---:B------:R-:W-:Y:S05]  /*116e0*/  HMMA.16816.F32.BF16 R4, R128.reuse, R12, R4 ;  /* 0x0000000c8004723c */ /* 0x040fea0000041804 */
[----:B------:R-:W-:Y:S02]  /*116f0*/  FMUL.FTZ R63, R0, R63 ;  /* 0x0000003f003f7220 */ /* 0x000fe40000410000 */
[C---:B------:R-:W-:Y:S01]  /*11700*/  FMUL.FTZ R12, R2.reuse, R120 ;  /* 0x00000078020c7220 */ /* 0x040fe20000410000 */
[C---:B------:R-:W-:Y:S01]  /*11710*/  HMMA.16816.F32.BF16 R8, R128.reuse, R14, R8 ;  /* 0x0000000e8008723c */ /* 0x040fe20000041808 */
[----:B------:R-:W-:Y:S03]  /*11720*/  MUFU.EX2 R176, R176 ;  /* 0x000000b000b07308 */ /* 0x000fe60000000800 */
[C---:B------:R-:W-:Y:S02]  /*11730*/  FMUL.FTZ R13, R2.reuse, R121 ;  /* 0x00000079020d7220 */ /* 0x040fe40000410000 */
[----:B------:R-:W-:Y:S02]  /*11740*/  FMUL.FTZ R64, R2, R64 ;  /* 0x0000004002407220 */ /* 0x000fe40000410000 */
[C---:B------:R-:W-:Y:S04]  /*11750*/  FMUL.FTZ R14, R0.reuse, R122 ;  /* 0x0000007a000e7220 */ /* 0x040fe80000410000 */
[----:B------:R-:W-:Y:S02]  /*11760*/  FMUL.FTZ R15, R0, R123 ;  /* 0x0000007b000f7220 */ /* 0x000fe40000410000 */
[----:B------:R-:W3:Y:S01]  /*11770*/  LDSM.16.MT88.4 R120, [R160+0x100] ;  /* 0x00010000a078783b */ /* 0x000ee20000004200 */
[----:B------:R-:W-:Y:S02]  /*11780*/  FMUL.FTZ R65, R2, R65 ;  /* 0x0000004102417220 */ /* 0x000fe40000410000 */
[C---:B------:R-:W-:Y:S02]  /*11790*/  FMUL.FTZ R66, R0.reuse, R66 ;  /* 0x0000004200427220 */ /* 0x040fe40000410000 */
[C---:B--2---:R-:W-:Y:S03]  /*117a0*/  HMMA.16816.F32.BF16 R12, R128.reuse, R20, R12 ;  /* 0x00000014800c723c */ /* 0x044fe6000004180c */
        /* <DEDUP_REMOVED lines=8> */
[----:B------:R-:W2:Y:S01]  /*11830*/  LDSM.16.MT88.4 R112, [R185+UR4+0x2100] ;  /* 0x00210004b970783b */ /* 0x000ea20008004200 */
[C---:B------:R-:W-:Y:S02]  /*11840*/  FMUL.FTZ R70, R0.reuse, R70 ;  /* 0x0000004600467220 */ /* 0x040fe40000410000 */
[----:B------:R-:W-:Y:S02]  /*11850*/  FMUL.FTZ R71, R0, R71 ;  /* 0x0000004700477220 */ /* 0x000fe40000410000 */
[C---:B------:R-:W-:Y:S03]  /*11860*/  HMMA.16816.F32.BF16 R20, R128.reuse, R28, R20 ;  /* 0x0000001c8014723c */ /* 0x040fe60000041814 */
[C---:B------:R-:W-:Y:S02]  /*11870*/  FMUL.FTZ R72, R2.reuse, R72 ;  /* 0x0000004802487220 */ /* 0x040fe40000410000 */
[C---:B------:R-:W-:Y:S02]  /*11880*/  FMUL.FTZ R73, R2.reuse, R73 ;  /* 0x0000004902497220 */ /* 0x040fe40000410000 */
[C---:B------:R-:W-:Y:S01]  /*11890*/  FMUL.FTZ R28, R2.reuse, R104 ;  /* 0x00000068021c7220 */ /* 0x040fe20000410000 */
[C---:B------:R-:W-:Y:S04]  /*118a0*/  HMMA.16816.F32.BF16 R24, R128.reuse, R30, R24 ;  /* 0x0000001e8018723c */ /* 0x040fe80000041818 */
[----:B------:R-:W-:Y:S02]  /*118b0*/  FMUL.FTZ R29, R2, R105 ;  /* 0x00000069021d7220 */ /* 0x000fe40000410000 */
[C---:B------:R-:W-:Y:S02]  /*118c0*/  FMUL.FTZ R74, R0.reuse, R74 ;  /* 0x0000004a004a7220 */ /* 0x040fe40000410000 */
[C---:B------:R-:W-:Y:S04]  /*118d0*/  FMUL.FTZ R30, R0.reuse, R106 ;  /* 0x0000006a001e7220 */ /* 0x040fe80000410000 */
[C---:B------:R-:W-:Y:S02]  /*118e0*/  FMUL.FTZ R31, R0.reuse, R107 ;  /* 0x0000006b001f7220 */ /* 0x040fe40000410000 */
[----:B------:R-:W4:Y:S01]  /*118f0*/  LDSM.16.MT88.4 R104, [R133+0x2100] ;  /* 0x002100008568783b */ /* 0x000f220000004200 */
[----:B------:R-:W-:Y:S02]  /*11900*/  FMUL.FTZ R75, R0, R75 ;  /* 0x0000004b004b7220 */ /* 0x000fe40000410000 */
[C---:B------:R-:W-:Y:S02]  /*11910*/  FMUL.FTZ R84, R2.reuse, R84 ;  /* 0x0000005402547220 */ /* 0x040fe40000410000 */
[C---:B---3--:R-:W-:Y:S03]  /*11920*/  HMMA.16816.F32.BF16 R28, R128.reuse, R120, R28 ;  /* 0x00000078801c723c */ /* 0x048fe6000004181c */
[----:B------:R-:W-:Y:S02]  /*11930*/  FMUL.FTZ R85, R2, R85 ;  /* 0x0000005502557220 */ /* 0x000fe40000410000 */
[C---:B------:R-:W-:Y:S02]  /*11940*/  FMUL.FTZ R86, R0.reuse, R86 ;  /* 0x0000005600567220 */ /* 0x040fe40000410000 */
[----:B------:R-:W-:Y:S01]  /*11950*/  FMUL.FTZ R87, R0, R87 ;  /* 0x0000005700577220 */ /* 0x000fe20000410000 */
[C---:B------:R-:W-:Y:S01]  /*11960*/  HMMA.16816.F32.BF16 R32, R128.reuse, R122, R32 ;  /* 0x0000007a8020723c */ /* 0x040fe20000041820 */
[----:B------:R-:W-:Y:S03]  /*11970*/  LDSM.16.MT88.4 R120, [R160+0x900] ;  /* 0x00090000a078783b */ /* 0x000fe60000004200 */
[--C-:B------:R-:W-:Y:S02]  /*11980*/  FFMA.FTZ R179, R232, c[0x0][0x2d0], -R157.reuse ;  /* 0x0000b400e8b37a23 */ /* 0x100fe4000001089d */
[--C-:B------:R-:W-:Y:S02]  /*11990*/  FFMA.FTZ R180, R180, c[0x0][0x2d0], -R157.reuse ;  /* 0x0000b400b4b47a23 */ /* 0x100fe4000001089d */
[C---:B--2---:R-:W-:Y:S02]  /*119a0*/  HMMA.16816.F32.BF16 R36, R128.reuse, R112, R36 ;  /* 0x000000708024723c */ /* 0x044fe40000041824 */
[----:B------:R-:W-:Y:S02]  /*119b0*/  MUFU.EX2 R179, R179 ;  /* 0x000000b300b37308 */ /* 0x000fe40000000800 */
[--C-:B------:R-:W-:Y:S02]  /*119c0*/  FFMA.FTZ R181, R230, c[0x0][0x2d0], -R157.reuse ;  /* 0x0000b400e6b57a23 */ /* 0x100fe4000001089d */
[--C-:B------:R-:W-:Y:S02]  /*119d0*/  FFMA.FTZ R182, R182, c[0x0][0x2d0], -R157.reuse ;  /* 0x0000b400b6b67a23 */ /* 0x100fe4000001089d */
[C---:B------:R-:W-:Y:S01]  /*119e0*/  HMMA.16816.F32.BF16 R40, R128.reuse, R114, R40 ;  /* 0x000000728028723c */ /* 0x040fe20000041828 */
[----:B------:R-:W-:Y:S03]  /*119f0*/  LDSM.16.MT88.4 R112, [R185+UR4+0x900] ;  /* 0x00090004b970783b */ /* 0x000fe60008004200 */
[C---:B------:R-:W-:Y:S01]  /*11a00*/  FMUL.FTZ R88, R2.reuse, R88 ;  /* 0x0000005802587220 */ /* 0x040fe20000410000 */
[----:B------:R-:W2:Y:S01]  /*11a10*/  MUFU.EX2 R180, R180 ;  /* 0x000000b400b47308 */ /* 0x000ea20000000800 */
[----:B------:R-:W-:Y:S02]  /*11a20*/  FMUL.FTZ R89, R2, R89 ;  /* 0x0000005902597220 */ /* 0x000fe40000410000 */
[C---:B------:R-:W-:Y:S01]  /*11a30*/  FMUL.FTZ R90, R0.reuse, R90 ;  /* 0x0000005a005a7220 */ /* 0x040fe20000410000 */
[C---:B----4-:R-:W-:Y:S03]  /*11a40*/  HMMA.16816.F32.BF16 R44, R128.reuse, R104, R44 ;  /* 0x00000068802c723c */ /* 0x050fe6000004182c */
[----:B------:R-:W-:Y:S03]  /*11a50*/  FMUL.FTZ R91, R0, R91 ;  /* 0x0000005b005b7220 */ /* 0x000fe60000410000 */
[----:B------:R-:W-:Y:S01]  /*11a60*/  MUFU.EX2 R181, R181 ;  /* 0x000000b500b57308 */ /* 0x000fe20000000800 */
[C---:B------:R-:W-:Y:S02]  /*11a70*/  FMUL.FTZ R92, R2.reuse, R92 ;  /* 0x0000005c025c7220 */ /* 0x040fe40000410000 */
[----:B------:R-:W-:Y:S01]  /*11a80*/  FMUL.FTZ R93, R2, R93 ;  /* 0x0000005d025d7220 */ /* 0x000fe20000410000 */
[C---:B------:R-:W-:Y:S01]  /*11a90*/  HMMA.16816.F32.BF16 R48, R128.reuse, R106, R48 ;  /* 0x0000006a8030723c */ /* 0x040fe20000041830 */
[----:B------:R-:W3:Y:S02]  /*11aa0*/  LDSM.16.MT88.4 R104, [R185+UR4+0x4100] ;  /* 0x00410004b968783b */ /* 0x000ee40008004200 */
[C---:B------:R-:W-:Y:S02]  /*11ab0*/  FMUL.FTZ R94, R0.reuse, R94 ;  /* 0x0000005e005e7220 */ /* 0x040fe40000410000 */
[----:B------:R-:W-:Y:S01]  /*11ac0*/  FMUL.FTZ R95, R0, R95 ;  /* 0x0000005f005f7220 */ /* 0x000fe20000410000 */
[----:B------:R-:W4:Y:S02]  /*11ad0*/  MUFU.EX2 R182, R182 ;  /* 0x000000b600b67308 */ /* 0x000f240000000800 */
[C---:B------:R-:W-:Y:S04]  /*11ae0*/  HMMA.16816.F32.BF16 R52, R128.reuse, R100, R52 ;  /* 0x000000648034723c */ /* 0x040fe80000041834 */
[C---:B------:R-:W-:Y:S02]  /*11af0*/  FMUL.FTZ R96, R2.reuse, R96 ;  /* 0x0000006002607220 */ /* 0x040fe40000410000 */
[----:B------:R-:W-:Y:S02]  /*11b00*/  FMUL.FTZ R97, R2, R97 ;  /* 0x0000006102617220 */ /* 0x000fe40000410000 */
[C---:B------:R-:W-:Y:S01]  /*11b10*/  HMMA.16816.F32.BF16 R56, R128.reuse, R102, R56 ;  /* 0x000000668038723c */ /* 0x040fe20000041838 */
[----:B------:R-:W5:Y:S03]  /*11b20*/  LDSM.16.MT88.4 R100, [R133+0x4100] ;  /* 0x004100008564783b */ /* 0x000f660000004200 */
[C---:B------:R-:W-:Y:S02]  /*11b30*/  FMUL.FTZ R98, R0.reuse, R98 ;  /* 0x0000006200627220 */ /* 0x040fe40000410000 */
[----:B------:R-:W-:Y:S02]  /*11b40*/  FMUL.FTZ R99, R0, R99 ;  /* 0x0000006300637220 */ /* 0x000fe40000410000 */
[C---:B------:R-:W-:Y:S04]  /*11b50*/  HMMA.16816.F32.BF16 R60, R128.reuse, R108, R60 ;  /* 0x0000006c803c723c */ /* 0x040fe8000004183c */
[--C-:B------:R-:W-:Y:S02]  /*11b60*/  FFMA.FTZ R227, R227, c[0x0][0x2d0], -R178.reuse ;  /* 0x0000b400e3e37a23 */ /* 0x100fe400000108b2 */
[--C-:B------:R-:W-:Y:S02]  /*11b70*/  FFMA.FTZ R230, R183, c[0x0][0x2d0], -R178.reuse ;  /* 0x0000b400b7e67a23 */ /* 0x100fe400000108b2 */
[C---:B------:R-:W-:Y:S01]  /*11b80*/  HMMA.16816.F32.BF16 R64, R128.reuse, R110, R64 ;  /* 0x0000006e8040723c */ /* 0x040fe20000041840 */
[----:B------:R-:W1:Y:S01]  /*11b90*/  LDSM.16.MT88.4 R108, [R184+UR4+0x4100] ;  /* 0x00410004b86c783b */ /* 0x000e620008004200 */
[----:B------:R-:W-:Y:S02]  /*11ba0*/  MUFU.EX2 R227, R227 ;  /* 0x000000e300e37308 */ /* 0x000fe40000000800 */
[--C-:B------:R-:W-:Y:S02]  /*11bb0*/  FFMA.FTZ R183, R225, c[0x0][0x2d0], -R178.reuse ;  /* 0x0000b400e1b77a23 */ /* 0x100fe400000108b2 */
[--C-:B------:R-:W-:Y:S02]  /*11bc0*/  FFMA.FTZ R232, R193, c[0x0][0x2d0], -R178.reuse ;  /* 0x0000b400c1e87a23 */ /* 0x100fe400000108b2 */
[--C-:B------:R-:W-:Y:S01]  /*11bd0*/  FFMA.FTZ R193, R226, c[0x0][0x2d0], -R157.reuse ;  /* 0x0000b400e2c17a23 */ /* 0x100fe2000001089d */
[C---:B---3--:R-:W-:Y:S03]  /*11be0*/  HMMA.16816.F32.BF16 R68, R128.reuse, R104, R68 ;  /* 0x000000688044723c */ /* 0x048fe60000041844 */
[--C-:B------:R-:W-:Y:S01]  /*11bf0*/  FFMA.FTZ R224, R224, c[0x0][0x2d0], -R157.reuse ;  /* 0x0000b400e0e07a23 */ /* 0x100fe2000001089d */
[----:B------:R-:W-:Y:S01]  /*11c00*/  MUFU.EX2 R230, R230 ;  /* 0x000000e600e67308 */ /* 0x000fe20000000800 */
[--C-:B------:R-:W-:Y:S02]  /*11c10*/  FFMA.FTZ R225, R228, c[0x0][0x2d0], -R157.reuse ;  /* 0x0000b400e4e17a23 */ /* 0x100fe4000001089d */
[--C-:B------:R-:W-:Y:S01]  /*11c20*/  FFMA.FTZ R222, R222, c[0x0][0x2d0], -R157.reuse ;  /* 0x0000b400dede7a23 */ /* 0x100fe2000001089d */
[C---:B------:R-:W-:Y:S01]  /*11c30*/  HMMA.16816.F32.BF16 R72, R128.reuse, R106, R72 ;  /* 0x0000006a8048723c */ /* 0x040fe20000041848 */
[----:B------:R-:W3:Y:S03]  /*11c40*/  LDSM.16.MT88.4 R104, [R160+0x4100] ;  /* 0x00410000a068783b */ /* 0x000ee60000004200 */
[C---:B------:R-:W-:Y:S02]  /*11c50*/  FMUL.FTZ R76, R2.reuse, R76 ;  /* 0x0000004c024c7220 */ /* 0x040fe40000410000 */
[----:B------:R-:W-:Y:S01]  /*11c60*/  FMUL.FTZ R77, R2, R77 ;  /* 0x0000004d024d7220 */ /* 0x000fe20000410000 */
[----:B------:R-:W-:Y:S01]  /*11c70*/  MUFU.EX2 R183, R183 ;  /* 0x000000b700b77308 */ /* 0x000fe20000000800 */
[C---:B------:R-:W-:Y:S04]  /*11c80*/  FMUL.FTZ R78, R0.reuse, R78 ;  /* 0x0000004e004e7220 */ /* 0x040fe80000410000 */
[----:B------:R-:W-:Y:S02]  /*11c90*/  FMUL.FTZ R79, R0, R79 ;  /* 0x0000004f004f7220 */ /* 0x000fe40000410000 */
[--C-:B------:R-:W-:Y:S02]  /*11ca0*/  FFMA.FTZ R177, R177, c[0x0][0x2d0], -R178.reuse ;  /* 0x0000b400b1b17a23 */ /* 0x100fe400000108b2 */
[--C-:B------:R-:W-:Y:S01]  /*11cb0*/  FFMA.FTZ R226, R175, c[0x0][0x2d0], -R178.reuse ;  /* 0x0000b400afe27a23 */ /* 0x100fe200000108b2 */
[----:B------:R-:W-:Y:S01]  /*11cc0*/  MUFU.EX2 R232, R232 ;  /* 0x000000e800e87308 */ /* 0x000fe20000000800 */
[--C-:B------:R-:W-:Y:S01]  /*11cd0*/  FFMA.FTZ R173, R173, c[0x0][0x2d0], -R178.reuse ;  /* 0x0000b400adad7a23 */ /* 0x100fe200000108b2 */
[C---:B-----5:R-:W-:Y:S03]  /*11ce0*/  HMMA.16816.F32.BF16 R76, R128.reuse, R100, R76 ;  /* 0x00000064804c723c */ /* 0x060fe6000004184c */
[C---:B------:R-:W-:Y:S02]  /*11cf0*/  FMUL.FTZ R80, R2.reuse, R80 ;  /* 0x0000005002507220 */ /* 0x040fe40000410000 */
[----:B------:R-:W-:Y:S02]  /*11d00*/  FMUL.FTZ R81, R2, R81 ;  /* 0x0000005102517220 */ /* 0x000fe40000410000 */
[----:B------:R-:W-:Y:S01]  /*11d10*/  FMUL.FTZ R82, R0, R82 ;  /* 0x0000005200527220 */ /* 0x000fe20000410000 */
[----:B-1----:R-:W-:Y:S01]  /*11d20*/  F2FP.BF16.PACK_AB R100, R174, R169 ;  /* 0x000000a9ae64723e */ /* 0x002fe200000010ff */
[----:B------:R-:W-:Y:S01]  /*11d30*/  FMUL.FTZ R83, R0, R83 ;  /* 0x0000005300537220 */ /* 0x000fe20000410000 */
[----:B------:R-:W-:Y:S02]  /*11d40*/  MUFU.EX2 R193, R193 ;  /* 0x000000c100c17308 */ /* 0x000fe40000000800 */
[----:B------:R-:W-:Y:S01]  /*11d50*/  FFMA.FTZ R178, R159, c[0x0][0x2d0], -R178 ;  /* 0x0000b4009fb27a23 */ /* 0x000fe200000108b2 */
[----:B--2---:R-:W-:Y:S01]  /*11d60*/  F2FP.BF16.PACK_AB R101, R180, R179 ;  /* 0x000000b3b465723e */ /* 0x004fe200000010ff */
[--C-:B------:R-:W-:Y:S02]  /*11d70*/  FFMA.FTZ R172, R172, c[0x0][0x2d0], -R157.reuse ;  /* 0x0000b400acac7a23 */ /* 0x100fe4000001089d */
[C---:B------:R-:W-:Y:S03]  /*11d80*/  HMMA.16816.F32.BF16 R80, R128.reuse, R102, R80 ;  /* 0x000000668050723c */ /* 0x040fe60000041850 */
[--C-:B------:R-:W-:Y:S01]  /*11d90*/  FFMA.FTZ R175, R170, c[0x0][0x2d0], -R157.reuse ;  /* 0x0000b400aaaf7a23 */ /* 0x100fe2000001089d */
[----:B------:R-:W-:Y:S01]  /*11da0*/  MUFU.EX2 R224, R224 ;  /* 0x000000e000e07308 */ /* 0x000fe20000000800 */
[--C-:B------:R-:W-:Y:S02]  /*11db0*/  FFMA.FTZ R170, R158, c[0x0][0x2d0], -R157.reuse ;  /* 0x0000b4009eaa7a23 */ /* 0x100fe4000001089d */
[----:B------:R-:W-:Y:S01]  /*11dc0*/  FFMA.FTZ R157, R156, c[0x0][0x2d0], -R157 ;  /* 0x0000b4009c9d7a23 */ /* 0x000fe2000001089d */
[C---:B------:R-:W-:Y:S04]  /*11dd0*/  HMMA.16816.F32.BF16 R84, R128.reuse, R108, R84 ;  /* 0x0000006c8054723c */ /* 0x040fe80000041854 */
[----:B------:R-:W-:Y:S01]  /*11de0*/  F2FP.BF16.PACK_AB R102, R176, R171 ;  /* 0x000000abb066723e */ /* 0x000fe200000010ff */
[----:B------:R-:W-:Y:S01]  /*11df0*/  FFMA.FTZ R168, R2, R223, R168 ;  /* 0x000000df02a87223 */ /* 0x000fe200000100a8 */
[----:B------:R1:W-:Y:S01]  /*11e00*/  MUFU.EX2 R229, R157 ;  /* 0x0000009d00e57308 */ /* 0x0003e20000000800 */
[----:B----4-:R-:W-:Y:S01]  /*11e10*/  F2FP.BF16.PACK_AB R103, R182, R181 ;  /* 0x000000b5b667723e */ /* 0x010fe200000010ff */
[C---:B------:R-:W-:Y:S01]  /*11e20*/  HMMA.16816.F32.BF16 R88, R128.reuse, R110, R88 ;  /* 0x0000006e8058723c */ /* 0x040fe20000041858 */
[----:B------:R-:W2:Y:S03]  /*11e30*/  LDSM.16.MT88.4 R108, [R184+UR4+0x900] ;  /* 0x00090004b86c783b */ /* 0x000ea60008004200 */
[----:B------:R-:W-:Y:S02]  /*11e40*/  FFMA.FTZ R165, R0, R221, R165 ;  /* 0x000000dd00a57223 */ /* 0x000fe400000100a5 */
[----:B------:R-:W-:Y:S02]  /*11e50*/  FADD.FTZ R167, R167, R168 ;  /* 0x000000a8a7a77221 */ /* 0x000fe40000010000 */
[C---:B---3--:R-:W-:Y:S01]  /*11e60*/  HMMA.16816.F32.BF16 R92, R128.reuse, R104, R92 ;  /* 0x00000068805c723c */ /* 0x048fe2000004185c */
[----:B------:R-:W-:Y:S03]  /*11e70*/  MUFU.EX2 R225, R225 ;  /* 0x000000e100e17308 */ /* 0x000fe60000000800 */
[----:B------:R-:W-:Y:S02]  /*11e80*/  FADD.FTZ R165, R164, R165 ;  /* 0x000000a5a4a57221 */ /* 0x000fe40000010000 */
[----:B------:R-:W-:Y:S02]  /*11e90*/  FADD.FTZ R166, R166, R167 ;  /* 0x000000a7a6a67221 */ /* 0x000fe40000010000 */
[----:B------:R-:W-:Y:S01]  /*11ea0*/  HMMA.16816.F32.BF16 R96, R128, R106, R96 ;  /* 0x0000006a8060723c */ /* 0x000fe20000041860 */
[----:B------:R-:W3:Y:S02]  /*11eb0*/  LDSM.16.MT88.4 R104, [R160+0x2900] ;  /* 0x00290000a068783b */ /* 0x000ee40000004200 */
[----:B------:R-:W-:Y:S01]  /*11ec0*/  MUFU.EX2 R222, R222 ;  /* 0x000000de00de7308 */ /* 0x000fe20000000800 */
[----:B------:R-:W-:Y:S04]  /*11ed0*/  FADD.FTZ R166, R163, R166 ;  /* 0x000000a6a3a67221 */ /* 0x000fe80000010000 */
[C---:B------:R-:W-:Y:S01]  /*11ee0*/  HMMA.16816.F32.BF16 R4, R100.reuse, R112, R4 ;  /* 0x000000706404723c */ /* 0x040fe20000041804 */
[----:B-1----:R-:W-:Y:S04]  /*11ef0*/  LDSM.16.MT88.4 R156, [R184+UR4+0x3900] ;  /* 0x00390004b89c783b */ /* 0x002fe80008004200 */
[----:B------:R-:W-:Y:S01]  /*11f00*/  MUFU.EX2 R177, R177 ;  /* 0x000000b100b17308 */ /* 0x000fe20000000800 */
[----:B------:R-:W-:Y:S02]  /*11f10*/  FADD.FTZ R169, R169, R166 ;  /* 0x000000a6a9a97221 */ /* 0x000fe40000010000 */
[C---:B------:R-:W-:Y:S01]  /*11f20*/  HMMA.16816.F32.BF16 R8, R100.reuse, R114, R8 ;  /* 0x000000726408723c */ /* 0x040fe20000041808 */
[----:B------:R-:W-:Y:S03]  /*11f30*/  LDSM.16.MT88.4 R112, [R133+0x4900] ;  /* 0x004900008570783b */ /* 0x000fe60000004200 */
[----:B------:R-:W-:Y:S03]  /*11f40*/  FADD.FTZ R174, R174, R169 ;  /* 0x000000a9aeae7221 */ /* 0x000fe60000010000 */
[----:B------:R-:W1:Y:S01]  /*11f50*/  MUFU.EX2 R226, R226 ;  /* 0x000000e200e27308 */ /* 0x000e620000000800 */
[C---:B------:R-:W-:Y:S04]  /*11f60*/  HMMA.16816.F32.BF16 R12, R100.reuse, R116, R12 ;  /* 0x00000074640c723c */ /* 0x040fe8000004180c */
[----:B------:R-:W-:Y:S04]  /*11f70*/  FADD.FTZ R171, R171, R174 ;  /* 0x000000aeabab7221 */ /* 0x000fe80000010000 */
[C---:B------:R-:W-:Y:S01]  /*11f80*/  HMMA.16816.F32.BF16 R16, R100.reuse, R118, R16 ;  /* 0x000000766410723c */ /* 0x040fe20000041810 */
[----:B------:R-:W-:Y:S01]  /*11f90*/  LDSM.16.MT88.4 R116, [R184+UR4+0x4900] ;  /* 0x00490004b874783b */ /* 0x000fe20008004200 */
[----:B------:R-:W-:Y:S02]  /*11fa0*/  MUFU.EX2 R173, R173 ;  /* 0x000000ad00ad7308 */ /* 0x000fe40000000800 */
[----:B------:R-:W-:Y:S04]  /*11fb0*/  FADD.FTZ R176, R176, R171 ;  /* 0x000000abb0b07221 */ /* 0x000fe80000010000 */
[C---:B--2---:R-:W-:Y:S04]  /*11fc0*/  HMMA.16816.F32.BF16 R20, R100.reuse, R108, R20 ;  /* 0x0000006c6414723c */ /* 0x044fe80000041814 */
[----:B------:R-:W-:Y:S04]  /*11fd0*/  MUFU.EX2 R178, R178 ;  /* 0x000000b200b27308 */ /* 0x000fe80000000800 */
[C---:B------:R-:W-:Y:S01]  /*11fe0*/  HMMA.16816.F32.BF16 R24, R100.reuse, R110, R24 ;  /* 0x0000006e6418723c */ /* 0x040fe20000041818 */
[----:B------:R-:W2:Y:S05]  /*11ff0*/  LDSM.16.MT88.4 R108, [R185+UR4+0x4900] ;  /* 0x00490004b96c783b */ /* 0x000eaa0008004200 */
[----:B------:R-:W-:Y:S02]  /*12000*/  MUFU.EX2 R172, R172 ;  /* 0x000000ac00ac7308 */ /* 0x000fe40000000800 */
[C---:B------:R-:W-:Y:S08]  /*12010*/  HMMA.16816.F32.BF16 R28, R100.reuse, R120, R28 ;  /* 0x00000078641c723c */ /* 0x040ff0000004181c */
[C---:B------:R-:W-:Y:S01]  /*12020*/  HMMA.16816.F32.BF16 R32, R100.reuse, R122, R32 ;  /* 0x0000007a6420723c */ /* 0x040fe20000041820 */
[----:B------:R-:W-:Y:S01]  /*12030*/  LDSM.16.MT88.4 R120, [R160+0x1100] ;  /* 0x00110000a078783b */ /* 0x000fe20000004200 */
[----:B------:R-:W4:Y:S06]  /*12040*/  MUFU.EX2 R175, R175 ;  /* 0x000000af00af7308 */ /* 0x000f2c0000000800 */
[C---:B------:R-:W-:Y:S04]  /*12050*/  HMMA.16816.F32.BF16 R36, R100.reuse, R124, R36 ;  /* 0x0000007c6424723c */ /* 0x040fe80000041824 */
[----:B------:R-:W5:Y:S04]  /*12060*/  MUFU.EX2 R170, R170 ;  /* 0x000000aa00aa7308 */ /* 0x000f680000000800 */
[C---:B------:R-:W-:Y:S01]  /*12070*/  HMMA.16816.F32.BF16 R40, R100.reuse, R126, R40 ;  /* 0x0000007e6428723c */ /* 0x040fe20000041828 */
[----:B------:R-:W-:Y:S07]  /*12080*/  LDSM.16.MT88.4 R124, [R185+UR4+0x3100] ;  /* 0x00310004b97c783b */ /* 0x000fee0008004200 */
[C---:B------:R-:W-:Y:S07]  /*12090*/  HMMA.16816.F32.BF16 R44, R100.reuse, R136, R44 ;  /* 0x00000088642c723c */ /* 0x040fee000004182c */
[----:B-1----:R-:W-:Y:S01]  /*120a0*/  F2FP.BF16.PACK_AB R136, R226, R177 ;  /* 0x000000b1e288723e */ /* 0x002fe200000010ff */
[C---:B------:R-:W-:Y:S04]  /*120b0*/  HMMA.16816.F32.BF16 R48, R100.reuse, R138, R48 ;  /* 0x0000008a6430723c */ /* 0x040fe80000041830 */
[----:B----4-:R-:W-:Y:S03]  /*120c0*/  F2FP.BF16.PACK_AB R137, R175, R172 ;  /* 0x000000acaf89723e */ /* 0x010fe600000010ff */
[----:B------:R-:W-:Y:S01]  /*120d0*/  F2FP.BF16.PACK_AB R138, R178, R173 ;  /* 0x000000adb28a723e */ /* 0x000fe200000010ff */
[C---:B------:R-:W-:Y:S04]  /*120e0*/  HMMA.16816.F32.BF16 R52, R100.reuse, R140, R52 ;  /* 0x0000008c6434723c */ /* 0x040fe80000041834 */
[----:B-----5:R-:W-:Y:S04]  /*120f0*/  F2FP.BF16.PACK_AB R139, R229, R170 ;  /* 0x000000aae58b723e */ /* 0x020fe800000010ff */
[C---:B------:R-:W-:Y:S01]  /*12100*/  HMMA.16816.F32.BF16 R56, R100.reuse, R142, R56 ;  /* 0x0000008e6438723c */ /* 0x040fe20000041838 */
[----:B------:R-:W-:Y:S07]  /*12110*/  LDSM.16.MT88.4 R140, [R184+UR4+0x1900] ;  /* 0x00190004b88c783b */ /* 0x000fee0008004200 */
[C---:B---3--:R-:W-:Y:S08]  /*12120*/  HMMA.16816.F32.BF16 R60, R100.reuse, R104, R60 ;  /* 0x00000068643c723c */ /* 0x048ff0000004183c */
[C---:B------:R-:W-:Y:S01]  /*12130*/  HMMA.16816.F32.BF16 R64, R100.reuse, R106, R64 ;  /* 0x0000006a6440723c */ /* 0x040fe20000041840 */
[----:B------:R-:W1:Y:S07]  /*12140*/  LDSM.16.MT88.4 R104, [R160+0x4900] ;  /* 0x00490000a068783b */ /* 0x000e6e0000004200 */
[C---:B--2---:R-:W-:Y:S08]  /*12150*/  HMMA.16816.F32.BF16 R68, R100.reuse, R108, R68 ;  /* 0x0000006c6444723c */ /* 0x044ff00000041844 */
[C---:B------:R-:W-:Y:S01]  /*12160*/  HMMA.16816.F32.BF16 R72, R100.reuse, R110, R72 ;  /* 0x0000006e6448723c */ /* 0x040fe20000041848 */
[----:B------:R-:W2:Y:S07]  /*12170*/  LDSM.16.MT88.4 R108, [R185+UR4+0x1100] ;  /* 0x00110004b96c783b */ /* 0x000eae0008004200 */
[C---:B------:R-:W-:Y:S08]  /*12180*/  HMMA.16816.F32.BF16 R76, R100.reuse, R112, R76 ;  /* 0x00000070644c723c */ /* 0x040ff0000004184c */
[C---:B------:R-:W-:Y:S01]  /*12190*/  HMMA.16816.F32.BF16 R80, R100.reuse, R114, R80 ;  /* 0x000000726450723c */ /* 0x040fe20000041850 */
[----:B------:R-:W3:Y:S07]  /*121a0*/  LDSM.16.MT88.4 R112, [R133+0x1100] ;  /* 0x001100008570783b */ /* 0x000eee0000004200 */
[C---:B------:R-:W-:Y:S08]  /*121b0*/  HMMA.16816.F32.BF16 R84, R100.reuse, R116, R84 ;  /* 0x000000746454723c */ /* 0x040ff00000041854 */
[C---:B------:R-:W-:Y:S01]  /*121c0*/  HMMA.16816.F32.BF16 R88, R100.reuse, R118, R88 ;  /* 0x000000766458723c */ /* 0x040fe20000041858 */
[----:B------:R-:W4:Y:S07]  /*121d0*/  LDSM.16.MT88.4 R116, [R184+UR4+0x1100] ;  /* 0x00110004b874783b */ /* 0x000f2e0008004200 */
[C---:B-1----:R-:W-:Y:S08]  /*121e0*/  HMMA.16816.F32.BF16 R92, R100.reuse, R104, R92 ;  /* 0x00000068645c723c */ /* 0x042ff0000004185c */
[----:B------:R-:W-:Y:S01]  /*121f0*/  HMMA.16816.F32.BF16 R96, R100, R106, R96 ;  /* 0x0000006a6460723c */ /* 0x000fe20000041860 */
[----:B------:R-:W1:Y:S06]  /*12200*/  LDSM.16.MT88.4 R104, [R133+0x3100] ;  /* 0x003100008568783b */ /* 0x000e6c0000004200 */
        /* <DEDUP_REMOVED lines=11> */
[----:B------:R-:W2:Y:S03]  /*122c0*/  LDSM.16.MT88.4 R108, [R184+UR4+0x3100] ;  /* 0x00310004b86c783b */ /* 0x000ea60008004200 */
[----:B------:R-:W-:Y:S04]  /*122d0*/  FADD.FTZ R226, R226, R177 ;  /* 0x000000b1e2e27221 */ /* 0x000fe80000010000 */
[C---:B---3--:R-:W-:Y:S04]  /*122e0*/  HMMA.16816.F32.BF16 R12, R100.reuse, R112, R12 ;  /* 0x00000070640c723c */ /* 0x048fe8000004180c */
[----:B------:R-:W-:Y:S04]  /*122f0*/  FADD.FTZ R173, R173, R226 ;  /* 0x000000e2adad7221 */ /* 0x000fe80000010000 */
[C---:B------:R-:W-:Y:S01]  /*12300*/  HMMA.16816.F32.BF16 R16, R100.reuse, R114, R16 ;  /* 0x000000726410723c */ /* 0x040fe20000041810 */
[----:B------:R-:W3:Y:S03]  /*12310*/  LDSM.16.MT88.4 R112, [R160+0x3100] ;  /* 0x00310000a070783b */ /* 0x000ee60000004200 */
[----:B------:R-:W-:Y:S04]  /*12320*/  FADD.FTZ R223, R178, R173 ;  /* 0x000000adb2df7221 */ /* 0x000fe80000010000 */
[C---:B----4-:R-:W-:Y:S08]  /*12330*/  HMMA.16816.F32.BF16 R20, R100.reuse, R116, R20 ;  /* 0x000000746414723c */ /* 0x050ff00000041814 */
[C---:B------:R-:W-:Y:S01]  /*12340*/  HMMA.16816.F32.BF16 R24, R100.reuse, R118, R24 ;  /* 0x000000766418723c */ /* 0x040fe20000041818 */
[----:B------:R-:W4:Y:S07]  /*12350*/  LDSM.16.MT88.4 R116, [R185+UR4+0x5100] ;  /* 0x00510004b974783b */ /* 0x000f2e0008004200 */
[C---:B------:R-:W-:Y:S08]  /*12360*/  HMMA.16816.F32.BF16 R28, R100.reuse, R120, R28 ;  /* 0x00000078641c723c */ /* 0x040ff0000004181c */
[C---:B------:R-:W-:Y:S01]  /*12370*/  HMMA.16816.F32.BF16 R32, R100.reuse, R122, R32 ;  /* 0x0000007a6420723c */ /* 0x040fe20000041820 */
[----:B------:R-:W-:Y:S07]  /*12380*/  LDSM.16.MT88.4 R120, [R160+0x5100] ;  /* 0x00510000a078783b */ /* 0x000fee0000004200 */
[C---:B------:R-:W-:Y:S08]  /*12390*/  HMMA.16816.F32.BF16 R36, R100.reuse, R124, R36 ;  /* 0x0000007c6424723c */ /* 0x040ff00000041824 */
[C---:B------:R-:W-:Y:S01]  /*123a0*/  HMMA.16816.F32.BF16 R40, R100.reuse, R126, R40 ;  /* 0x0000007e6428723c */ /* 0x040fe20000041828 */
[----:B------:R-:W-:Y:S07]  /*123b0*/  LDSM.16.MT88.4 R124, [R185+UR4+0x1900] ;  /* 0x00190004b97c783b */ /* 0x000fee0008004200 */
[C---:B-1----:R-:W-:Y:S08]  /*123c0*/  HMMA.16816.F32.BF16 R44, R100.reuse, R104, R44 ;  /* 0x00000068642c723c */ /* 0x042ff0000004182c */
[C---:B------:R-:W-:Y:S01]  /*123d0*/  HMMA.16816.F32.BF16 R48, R100.reuse, R106, R48 ;  /* 0x0000006a6430723c */ /* 0x040fe20000041830 */
[----:B------:R-:W1:Y:S07]  /*123e0*/  LDSM.16.MT88.4 R104, [R133+0x5100] ;  /* 0x005100008568783b */ /* 0x000e6e0000004200 */
[C---:B--2---:R-:W-:Y:S08]  /*123f0*/  HMMA.16816.F32.BF16 R52, R100.reuse, R108, R52 ;  /* 0x0000006c6434723c */ /* 0x044ff00000041834 */
[C---:B------:R-:W-:Y:S01]  /*12400*/  HMMA.16816.F32.BF16 R56, R100.reuse, R110, R56 ;  /* 0x0000006e6438723c */ /* 0x040fe20000041838 */
[----:B------:R-:W2:Y:S07]  /*12410*/  LDSM.16.MT88.4 R108, [R184+UR4+0x5100] ;  /* 0x00510004b86c783b */ /* 0x000eae0008004200 */
[C---:B---3--:R-:W-:Y:S08]  /*12420*/  HMMA.16816.F32.BF16 R60, R100.reuse, R112, R60 ;  /* 0x00000070643c723c */ /* 0x048ff0000004183c */
[C---:B------:R-:W-:Y:S08]  /*12430*/  HMMA.16816.F32.BF16 R64, R100.reuse, R114, R64 ;  /* 0x000000726440723c */ /* 0x040ff00000041840 */
[C---:B----4-:R-:W-:Y:S08]  /*12440*/  HMMA.16816.F32.BF16 R68, R100.reuse, R116, R68 ;  /* 0x000000746444723c */ /* 0x050ff00000041844 */
[C---:B------:R-:W-:Y:S01]  /*12450*/  HMMA.16816.F32.BF16 R72, R100.reuse, R118, R72 ;  /* 0x000000766448723c */ /* 0x040fe20000041848 */
[----:B------:R-:W3:Y:S07]  /*12460*/  LDSM.16.MT88.4 R116, [R133+0x1900] ;  /* 0x001900008574783b */ /* 0x000eee0000004200 */
[C---:B-1----:R-:W-:Y:S08]  /*12470*/  HMMA.16816.F32.BF16 R76, R100.reuse, R104, R76 ;  /* 0x00000068644c723c */ /* 0x042ff0000004184c */
[C---:B------:R-:W-:Y:S08]  /*12480*/  HMMA.16816.F32.BF16 R80, R100.reuse, R106, R80 ;  /* 0x0000006a6450723c */ /* 0x040ff00000041850 */
[C---:B--2---:R-:W-:Y:S08]  /*12490*/  HMMA.16816.F32.BF16 R84, R100.reuse, R108, R84 ;  /* 0x0000006c6454723c */ /* 0x044ff00000041854 */
[C---:B------:R-:W-:Y:S08]  /*124a0*/  HMMA.16816.F32.BF16 R88, R100.reuse, R110, R88 ;  /* 0x0000006e6458723c */ /* 0x040ff00000041858 */
[C---:B------:R-:W-:Y:S08]  /*124b0*/  HMMA.16816.F32.BF16 R92, R100.reuse, R120, R92 ;  /* 0x00000078645c723c */ /* 0x040ff0000004185c */
[----:B------:R-:W-:Y:S08]  /*124c0*/  HMMA.16816.F32.BF16 R96, R100, R122, R96 ;  /* 0x0000007a6460723c */ /* 0x000ff00000041860 */
[C---:B------:R-:W-:Y:S08]  /*124d0*/  HMMA.16816.F32.BF16 R128, R136.reuse, R124, R4 ;  /* 0x0000007c8880723c */ /* 0x040ff00000041804 */
[C---:B------:R-:W-:Y:S01]  /*124e0*/  HMMA.16816.F32.BF16 R124, R136.reuse, R126, R8 ;  /* 0x0000007e887c723c */ /* 0x040fe20000041808 */
[----:B------:R-:W1:Y:S07]  /*124f0*/  LDSM.16.MT88.4 R8, [R160+0x3900] ;  /* 0x00390000a008783b */ /* 0x000e6e0000004200 */
[C---:B---3--:R-:W-:Y:S01]  /*12500*/  HMMA.16816.F32.BF16 R120, R136.reuse, R116, R12 ;  /* 0x000000748878723c */ /* 0x048fe2000004180c */
[----:B------:R-:W2:Y:S07]  /*12510*/  LDSM.16.MT88.4 R12, [R185+UR4+0x5900] ;  /* 0x00590004b90c783b */ /* 0x000eae0008004200 */
[C---:B------:R-:W-:Y:S01]  /*12520*/  HMMA.16816.F32.BF16 R116, R136.reuse, R118, R16 ;  /* 0x000000768874723c */ /* 0x040fe20000041810 */
[----:B------:R3:W4:Y:S07]  /*12530*/  LDSM.16.MT88.4 R16, [R133+0x5900] ;  /* 0x005900008510783b */ /* 0x00072e0000004200 */
[C---:B------:R-:W-:Y:S07]  /*12540*/  HMMA.16816.F32.BF16 R112, R136.reuse, R140, R20 ;  /* 0x0000008c8870723c */ /* 0x040fee0000041814 */
[----:B------:R-:W-:Y:S01]  /*12550*/  @P0 IADD3 R20, R219, -0x2, RZ ;  /* 0xfffffffedb140810 */ /* 0x000fe20007ffe0ff */
[C---:B------:R-:W-:Y:S04]  /*12560*/  HMMA.16816.F32.BF16 R108, R136.reuse, R142, R24 ;  /* 0x0000008e886c723c */ /* 0x040fe80000041818 */
[----:B------:R-:W-:Y:S01]  /*12570*/  @P0 SHF.R.S32.HI R21, RZ, 0x1f, R20 ;  /* 0x0000001fff150819 */ /* 0x000fe20000011414 */
[----:B------:R-:W-:Y:S03]  /*12580*/  @P0 IMAD.WIDE.U32 R22, R20, c[0x0][0x1e0], RZ ;  /* 0x0000780014160a25 */ /* 0x000fe600078e00ff */
[C---:B------:R-:W-:Y:S04]  /*12590*/  HMMA.16816.F32.BF16 R104, R136.reuse, R144, R28 ;  /* 0x000000908868723c */ /* 0x040fe8000004181c */
[----:B------:R-:W-:Y:S01]  /*125a0*/  @P0 SHF.L.U32 R26, R22, 0x6, RZ ;  /* 0x00000006161a0819 */ /* 0x000fe200000006ff */
[----:B------:R-:W-:Y:S01]  /*125b0*/  @P0 IMAD R21, R21, c[0x0][0x1e0], RZ ;  /* 0x0000780015150a24 */ /* 0x000fe200078e02ff */
[----:B---3--:R-:W-:Y:S02]  /*125c0*/  MOV R133, R132 ;  /* 0x0000008400857202 */ /* 0x008fe40000000f00 */
[C---:B------:R-:W-:Y:S04]  /*125d0*/  HMMA.16816.F32.BF16 R100, R136.reuse, R146, R32 ;  /* 0x000000928864723c */ /* 0x040fe80000041820 */
[----:B------:R-:W-:Y:S04]  /*125e0*/  @P0 IMAD R21, R20, c[0x0][0x1e4], R21 ;  /* 0x0000790014150a24 */ /* 0x000fe800078e0215 */
[C---:B------:R-:W-:Y:S04]  /*125f0*/  HMMA.16816.F32.BF16 R36, R136.reuse, R148, R36 ;  /* 0x000000948824723c */ /* 0x040fe80000041824 */
[----:B------:R-:W-:Y:S04]  /*12600*/  @P0 IADD3 R21, R23, R21, RZ ;  /* 0x0000001517150210 */ /* 0x000fe80007ffe0ff */
[C---:B------:R-:W-:Y:S04]  /*12610*/  HMMA.16816.F32.BF16 R40, R136.reuse, R150, R40 ;  /* 0x000000968828723c */ /* 0x040fe80000041828 */
[----:B------:R-:W-:Y:S04]  /*12620*/  @P0 SHF.L.U64.HI R25, R22, 0x6, R21 ;  /* 0x0000000616190819 */ /* 0x000fe80000010215 */
[C---:B------:R-:W-:Y:S08]  /*12630*/  HMMA.16816.F32.BF16 R44, R136.reuse, R152, R44 ;  /* 0x00000098882c723c */ /* 0x040ff0000004182c */
[C---:B------:R-:W-:Y:S08]  /*12640*/  HMMA.16816.F32.BF16 R48, R136.reuse, R154, R48 ;  /* 0x0000009a8830723c */ /* 0x040ff00000041830 */
[C---:B------:R-:W-:Y:S08]  /*12650*/  HMMA.16816.F32.BF16 R52, R136.reuse, R156, R52 ;  /* 0x0000009c8834723c */ /* 0x040ff00000041834 */
[C---:B------:R-:W-:Y:S08]  /*12660*/  HMMA.16816.F32.BF16 R56, R136.reuse, R158, R56 ;  /* 0x0000009e8838723c */ /* 0x040ff00000041838 */
[C---:B-1----:R-:W-:Y:S07]  /*12670*/  HMMA.16816.F32.BF16 R60, R136.reuse, R8, R60 ;  /* 0x00000008883c723c */ /* 0x042fee000004183c */
[----:B------:R-:W-:Y:S01]  /*12680*/  @P0 IADD3 R8, P1, R26, R204, RZ ;  /* 0x000000cc1a080210 */ /* 0x000fe20007f3e0ff */
[C---:B------:R-:W-:Y:S04]  /*12690*/  HMMA.16816.F32.BF16 R64, R136.reuse, R10, R64 ;  /* 0x0000000a8840723c */ /* 0x040fe80000041840 */
[----:B------:R-:W-:Y:S02]  /*126a0*/  @P0 IADD3.X R9, R25, R209, RZ, P1, !PT ;  /* 0x000000d119090210 */ /* 0x000fe40000ffe4ff */
[----:B------:R-:W-:Y:S02]  /*126b0*/  @P0 LEA R22, P3, R8, c[0x0][0x1c8], 0x1 ;  /* 0x0000720008160a11 */ /* 0x000fe400078608ff */
[----:B------:R-:W-:Y:S01]  /*126c0*/  @P0 IADD3 R11, P2, R26, R213, RZ ;  /* 0x000000d51a0b0210 */ /* 0x000fe20007f5e0ff */
[C---:B--2---:R-:W-:Y:S03]  /*126d0*/  HMMA.16816.F32.BF16 R68, R136.reuse, R12, R68 ;  /* 0x0000000c8844723c */ /* 0x044fe60000041844 */
[----:B------:R-:W-:Y:S02]  /*126e0*/  @P0 LEA R20, P1, R11, c[0x0][0x1c8], 0x1 ;  /* 0x000072000b140a11 */ /* 0x000fe400078208ff */
[----:B------:R-:W-:Y:S02]  /*126f0*/  @P0 IADD3.X R10, R25, R212, RZ, P2, !PT ;  /* 0x000000d4190a0210 */ /* 0x000fe400017fe4ff */
[----:B------:R-:W-:Y:S01]  /*12700*/  @P0 LEA.HI.X R23, R8, c[0x0][0x1cc], R9, 0x1, P3 ;  /* 0x0000730008170a11 */ /* 0x000fe200018f0c09 */
[C---:B------:R-:W-:Y:S04]  /*12710*/  HMMA.16816.F32.BF16 R72, R136.reuse, R14, R72 ;  /* 0x0000000e8848723c */ /* 0x040fe80000041848 */
[----:B------:R-:W-:Y:S02]  /*12720*/  @P0 LEA.HI.X R21, R11, c[0x0][0x1cc], R10, 0x1, P1 ;  /* 0x000073000b150a11 */ /* 0x000fe400008f0c0a */
[----:B------:R-:W1:Y:S01]  /*12730*/  LDSM.16.MT88.4 R8, [R184+UR4+0x5900] ;  /* 0x00590004b808783b */ /* 0x000e620008004200 */
[----:B------:R-:W-:Y:S01]  /*12740*/  @P0 IADD3 R24, P1, R197, R26, RZ ;  /* 0x0000001ac5180210 */ /* 0x000fe20007f3e0ff */
[C---:B----4-:R-:W-:Y:S04]  /*12750*/  HMMA.16816.F32.BF16 R76, R136.reuse, R16, R76 ;  /* 0x00000010884c723c */ /* 0x050fe8000004184c */
[----:B------:R-:W-:Y:S02]  /*12760*/  @P0 IADD3 R12, P4, R24, R204, RZ ;  /* 0x000000cc180c0210 */ /* 0x000fe40007f9e0ff */
[----:B------:R-:W-:Y:S02]  /*12770*/  @P0 IADD3.X R29, R196, R25, RZ, P1, !PT ;  /* 0x00000019c41d0210 */ /* 0x000fe40000ffe4ff */
[----:B------:R-:W-:Y:S01]  /*12780*/  @P0 LEA R30, P1, R12, c[0x0][0x1c8], 0x1 ;  /* 0x000072000c1e0a11 */ /* 0x000fe200078208ff */
[C---:B------:R-:W-:Y:S03]  /*12790*/  HMMA.16816.F32.BF16 R80, R136.reuse, R18, R80 ;  /* 0x000000128850723c */ /* 0x040fe60000041850 */
[----:B------:R-:W-:Y:S02]  /*127a0*/  @P0 IADD3.X R13, R29, R209, RZ, P4, !PT ;  /* 0x000000d11d0d0210 */ /* 0x000fe400027fe4ff */
[----:B------:R-:W-:Y:S02]  /*127b0*/  @P0 IADD3 R2, P3, R26, R211, RZ ;  /* 0x000000d31a020210 */ /* 0x000fe40007f7e0ff */
[----:B------:R-:W-:Y:S02]  /*127c0*/  @P0 LEA.HI.X R31, R12, c[0x0][0x1cc], R13, 0x1, P1 ;  /* 0x000073000c1f0a11 */ /* 0x000fe400008f0c0d */
[----:B------:R-:W2:Y:S01]  /*127d0*/  LDSM.16.MT88.4 R12, [R160+0x5900] ;  /* 0x00590000a00c783b */ /* 0x000ea20000004200 */
[C---:B------:R-:W-:Y:S02]  /*127e0*/  ISETP.GE.AND P1, PT, R218.reuse, 0x1, PT ;  /* 0x00000001da00780c */ /* 0x040fe40003f26270 */
[----:B------:R-:W-:Y:S02]  /*127f0*/  IADD3 R218, R218, 0x1, RZ ;  /* 0x00000001dada7810 */ /* 0x000fe40007ffe0ff */
[----:B------:R-:W-:Y:S02]  /*12800*/  @P0 LEA R26, P2, R2, c[0x0][0x1c8], 0x1 ;  /* 0x00007200021a0a11 */ /* 0x000fe400078408ff */
[----:B------:R-:W-:Y:S02]  /*12810*/  SEL R218, R218, RZ, !P1 ;  /* 0x000000ffdada7207 */ /* 0x000fe40004800000 */
[----:B------:R-:W-:Y:S02]  /*12820*/  @P0 IADD3.X R25, R25, R210, RZ, P3, !PT ;  /* 0x000000d219190210 */ /* 0x000fe40001ffe4ff */
[----:B------:R-:W-:Y:S01]  /*12830*/  @P0 IADD3 R0, P4, R24, R213, RZ ;  /* 0x000000d518000210 */ /* 0x000fe20007f9e0ff */
[----:B------:R-:W-:Y:S01]  /*12840*/  @P0 IMAD R28, R218, 0x3000, R201 ;  /* 0x00003000da1c0824 */ /* 0x000fe200078e02c9 */
[----:B------:R-:W-:Y:S01]  /*12850*/  @P0 LEA.HI.X R27, R2, c[0x0][0x1cc], R25, 0x1, P2 ;  /* 0x00007300021b0a11 */ /* 0x000fe200010f0c19 */
[----:B------:R-:W-:Y:S01]  /*12860*/  FADD.FTZ R2, R162, R165 ;  /* 0x000000a5a2027221 */ /* 0x000fe20000010000 */
[----:B------:R-:W-:Y:S02]  /*12870*/  @P0 IADD3 R16, P2, R24, R211, RZ ;  /* 0x000000d318100210 */ /* 0x000fe40007f5e0ff */
[C---:B------:R-:W-:Y:S01]  /*12880*/  @P0 LEA R24, P3, R0.reuse, c[0x0][0x1c8], 0x1 ;  /* 0x0000720000180a11 */ /* 0x040fe200078608ff */
[----:B------:R-:W-:Y:S01]  /*12890*/  FADD.FTZ R2, R161, R2 ;  /* 0x00000002a1027221 */ /* 0x000fe20000010000 */
[----:B------:R-:W-:Y:S01]  /*128a0*/  @P0 IADD3.X R17, R29, R212, RZ, P4, !PT ;  /* 0x000000d41d110210 */ /* 0x000fe200027fe4ff */
[C---:B-1----:R-:W-:Y:S03]  /*128b0*/  HMMA.16816.F32.BF16 R84, R136.reuse, R8, R84 ;  /* 0x000000088854723c */ /* 0x042fe60000041854 */
[----:B------:R-:W-:Y:S01]  /*128c0*/  @P0 LEA.HI.X R25, R0, c[0x0][0x1cc], R17, 0x1, P3 ;  /* 0x0000730000190a11 */ /* 0x000fe200018f0c11 */
[----:B------:R-:W-:Y:S01]  /*128d0*/  FADD.FTZ R179, R179, R2 ;  /* 0x00000002b3b37221 */ /* 0x000fe20000010000 */
[----:B------:R-:W-:Y:S02]  /*128e0*/  @P0 SHF.L.U32 R17, R28, 0x1, RZ ;  /* 0x000000011c110819 */ /* 0x000fe400000006ff */
[----:B------:R-:W-:Y:S01]  /*128f0*/  LOP3.LUT P4, RZ, R194, 0x1, RZ, 0xc0, !PT ;  /* 0x00000001c2ff7812 */ /* 0x000fe2000788c0ff */
[----:B------:R-:W-:Y:S01]  /*12900*/  FADD.FTZ R180, R180, R179 ;  /* 0x000000b3b4b47221 */ /* 0x000fe20000010000 */
[C---:B------:R-:W-:Y:S01]  /*12910*/  @P0 LEA R18, P1, R16.reuse, c[0x0][0x1c8], 0x1 ;  /* 0x0000720010120a11 */ /* 0x040fe200078208ff */
[----:B------:R-:W-:Y:S01]  /*12920*/  @!PT LDS RZ, [RZ] ;  /* 0x00000000fffff984 */ /* 0x000fe20000000800 */
[----:B------:R-:W-:Y:S01]  /*12930*/  @!PT LDS RZ, [RZ] ;  /* 0x00000000fffff984 */ /* 0x000fe20000000800 */
[----:B------:R-:W-:Y:S01]  /*12940*/  @!PT LDS RZ, [RZ] ;  /* 0x00000000fffff984 */ /* 0x000fe20000000800 */
[----:B------:R1:W-:Y:S01]  /*12950*/  @P0 LDGSTS.E.BYPASS.LTC128B.128 [R17+0xc100], [R22.64], !P6 ;  /* 0x0c10000016110fae */ /* 0x0003e2000f101d46 */
[C---:B------:R-:W-:Y:S03]  /*12960*/  HMMA.16816.F32.BF16 R88, R136.reuse, R10, R88 ;  /* 0x0000000a8858723c */ /* 0x040fe60000041858 */
[----:B------:R-:W-:Y:S01]  /*12970*/  @P0 IADD3.X R29, R29, R210, RZ, P2, !PT ;  /* 0x000000d21d1d0210 */ /* 0x000fe200017fe4ff */
[----:B------:R-:W-:Y:S01]  /*12980*/  FADD.FTZ R181, R181, R180 ;  /* 0x000000b4b5b57221 */ /* 0x000fe20000010000 */
[----:B------:R-:W-:Y:S02]  /*12990*/  MOV R0, R3 ;  /* 0x0000000300007202 */ /* 0x000fe40000000f00 */
[----:B------:R1:W-:Y:S01]  /*129a0*/  @P0 LDGSTS.E.BYPASS.LTC128B.128 [R17+0xe100], [R20.64], !P5 ;  /* 0x0e10000014110fae */ /* 0x0003e2000e901d46 */
[----:B------:R-:W-:Y:S01]  /*129b0*/  @P0 LEA.HI.X R19, R16, c[0x0][0x1cc], R29, 0x1, P1 ;  /* 0x0000730010130a11 */ /* 0x000fe200008f0c1d */
[----:B------:R-:W-:Y:S01]  /*129c0*/  FADD.FTZ R182, R182, R181 ;  /* 0x000000b5b6b67221 */ /* 0x000fe20000010000 */
[C---:B--2---:R-:W-:Y:S03]  /*129d0*/  HMMA.16816.F32.BF16 R92, R136.reuse, R12, R92 ;  /* 0x0000000c885c723c */ /* 0x044fe6000004185c */
[----:B------:R-:W-:Y:S02]  /*129e0*/  FADD.FTZ R193, R193, R182 ;  /* 0x000000b6c1c17221 */ /* 0x000fe40000010000 */
[----:B------:R1:W-:Y:S02]  /*129f0*/  @P0 LDGSTS.E.BYPASS.LTC128B.128 [R17+0x10100], [R26.64], !P4 ;  /* 0x101000001a110fae */ /* 0x0003e4000e101d46 */
[----:B------:R-:W-:Y:S01]  /*12a00*/  FADD.FTZ R224, R224, R193 ;  /* 0x000000c1e0e07221 */ /* 0x000fe20000010000 */
[----:B------:R-:W-:Y:S04]  /*12a10*/  HMMA.16816.F32.BF16 R96, R136, R14, R96 ;  /* 0x0000000e8860723c */ /* 0x000fe80000041860 */
[----:B------:R-:W-:Y:S01]  /*12a20*/  FADD.FTZ R225, R225, R224 ;  /* 0x000000e0e1e17221 */ /* 0x000fe20000010000 */
[----:B------:R1:W-:Y:S03]  /*12a30*/  @P0 LDGSTS.E.BYPASS.LTC128B.128 [R17+0xd100], [R30.64], !P6 ;  /* 0x0d1000001e110fae */ /* 0x0003e6000f101d46 */
[----:B------:R-:W-:Y:S04]  /*12a40*/  FADD.FTZ R225, R222, R225 ;  /* 0x000000e1dee17221 */ /* 0x000fe80000010000 */
[----:B------:R-:W-:Y:S01]  /*12a50*/  FADD.FTZ R172, R172, R225 ;  /* 0x000000e1acac7221 */ /* 0x000fe20000010000 */
[----:B------:R1:W-:Y:S03]  /*12a60*/  @P0 LDGSTS.E.BYPASS.LTC128B.128 [R17+0xf100], [R24.64], !P5 ;  /* 0x0f10000018110fae */ /* 0x0003e6000e901d46 */
[----:B------:R-:W-:Y:S04]  /*12a70*/  FADD.FTZ R175, R175, R172 ;  /* 0x000000acafaf7221 */ /* 0x000fe80000010000 */
[----:B------:R-:W-:Y:S01]  /*12a80*/  FADD.FTZ R170, R170, R175 ;  /* 0x000000afaaaa7221 */ /* 0x000fe20000010000 */
[----:B------:R1:W-:Y:S01]  /*12a90*/  @P0 LDGSTS.E.BYPASS.LTC128B.128 [R17+0x11100], [R18.64], !P4 ;  /* 0x1110000012110fae */ /* 0x0003e2000e101d46 */
[----:B------:R-:W-:Y:S02]  /*12aa0*/  ISETP.GT.AND P0, PT, R219, RZ, PT ;  /* 0x000000ffdb00720c */ /* 0x000fe40003f04270 */
[----:B------:R-:W-:Y:S01]  /*12ab0*/  FADD.FTZ R221, R229, R170 ;  /* 0x000000aae5dd7221 */ /* 0x000fe20000010000 */
[----:B------:R-:W-:Y:S04]  /*12ac0*/  MOV R219, R220 ;  /* 0x000000dc00db7202 */ /* 0x000fe80000000f00 */
[----:B------:R-:W0:Y:S06]  /*12ad0*/  LDGDEPBAR ;  /* 0x00000000000079af */ /* 0x000e2c0000000000 */
[----:B------:R-:W-:-:S05]  /*12ae0*/  @P0 BRA `(.L_x_768) ;  /* 0xffffd1c000000947 */ /* 0x000fca000383ffff */
.L_x_767:
[----:B-1----:R-:W1:Y:S01]  /*12af0*/  SHFL.BFLY PT, R6, R223, 0x2, 0x1f ;  /* 0x0c401f00df067f89 */ /* 0x002e6200000e0000 */
[----:B------:R-:W-:-:S02]  /*12b00*/  MOV R4, RZ ;  /* 0x000000ff00047202 */ /* 0x000fc40000000f00 */
[----:B------:R-:W-:Y:S01]  /*12b10*/  MOV R2, RZ ;  /* 0x000000ff00027202 */ /* 0x000fe20000000f00 */
[----:B------:R-:W2:Y:S01]  /*12b20*/  SHFL.BFLY PT, R0, R221, 0x2, 0x1f ;  /* 0x0c401f00dd007f89 */ /* 0x000ea200000e0000 */
        /* <DEDUP_REMOVED lines=14> */
[----:B------:R-:W2:Y:S08]  /*12c10*/  @P0 MUFU.LG2 R12, R0 ;  /* 0x00000000000c0308 */ /* 0x000eb00000000c00 */
[----:B------:R-:W3:Y:S01]  /*12c20*/  @P1 MUFU.LG2 R5, R5 ;  /* 0x0000000500051308 */ /* 0x000ee20000000c00 */
[----:B-1----:R-:W-:-:S02]  /*12c30*/  FMUL.FTZ R128, R4, R128 ;  /* 0x0000008004807220 */ /* 0x002fc40000410000 */
[C---:B------:R-:W-:Y:S02]  /*12c40*/  FMUL.FTZ R129, R4.reuse, R129 ;  /* 0x0000008104817220 */ /* 0x040fe40000410000 */
[C---:B------:R-:W-:Y:S02]  /*12c50*/  FMUL.FTZ R124, R4.reuse, R124 ;  /* 0x0000007c047c7220 */ /* 0x040fe40000410000 */
[----:B------:R-:W-:Y:S01]  /*12c60*/  FMUL.FTZ R125, R4, R125 ;  /* 0x0000007d047d7220 */ /* 0x000fe20000410000 */
[----:B------:R1:W4:Y:S01]  /*12c70*/  @P0 MUFU.RCP R2, R0 ;  /* 0x0000000000020308 */ /* 0x0003220000001000 */
[----:B--2---:R-:W-:Y:S02]  /*12c80*/  @P0 FMUL.FTZ R15, R12, 0.69314718246459960938 ;  /* 0x3f3172180c0f0820 */ /* 0x004fe40000410000 */
[----:B------:R-:W-:Y:S02]  /*12c90*/  @P0 FMUL.FTZ R12, R16, c[0x0][0x2d0] ;  /* 0x0000b400100c0a20 */ /* 0x000fe40000410000 */
[----:B------:R-:W-:-:S02]  /*12ca0*/  FMUL.FTZ R120, R4, R120 ;  /* 0x0000007804787220 */ /* 0x000fc40000410000 */
[C---:B------:R-:W-:Y:S02]  /*12cb0*/  FMUL.FTZ R121, R4.reuse, R121 ;  /* 0x0000007904797220 */ /* 0x040fe40000410000 */
[----:B---3--:R-:W-:Y:S02]  /*12cc0*/  @P1 FMUL.FTZ R5, R5, 0.69314718246459960938 ;  /* 0x3f31721805051820 */ /* 0x008fe40000410000 */
[C---:B------:R-:W-:Y:S02]  /*12cd0*/  FMUL.FTZ R116, R4.reuse, R116 ;  /* 0x0000007404747220 */ /* 0x040fe40000410000 */
[C---:B------:R-:W-:Y:S02]  /*12ce0*/  FMUL.FTZ R117, R4.reuse, R117 ;  /* 0x0000007504757220 */ /* 0x040fe40000410000 */
[C---:B------:R-:W-:Y:S01]  /*12cf0*/  FMUL.FTZ R112, R4.reuse, R112 ;  /* 0x0000007004707220 */ /* 0x040fe20000410000 */
[----:B-1----:R-:W-:Y:S01]  /*12d00*/  MOV R0, 0xff800000 ;  /* 0xff80000000007802 */ /* 0x002fe20000000f00 */
        /* <DEDUP_REMOVED lines=39> */
[C---:B----4-:R-:W-:Y:S02]  /*12f80*/  FMUL.FTZ R130, R2.reuse, R130 ;  /* 0x0000008202827220 */ /* 0x050fe40000410000 */
        /* <DEDUP_REMOVED lines=49> */
.L_x_720:
[----:B------:R-:W-:Y:S01]  /*132a0*/  SHF.R.S32.HI R2, RZ, 0x1f, R195 ;  /* 0x0000001fff027819 */ /* 0x000fe200000114c3 */
[----:B------:R-:W-:Y:S05]  /*132b0*/  @P2 BRA `(.L_x_769) ;  /* 0x0000168000002947 */ /* 0x000fea0003800000 */
[----:B------:R-:W1:Y:S01]  /*132c0*/  S2R R3, SR_TID.X ;  /* 0x0000000000037919 */ /* 0x000e620000002100 */
[----:B------:R-:W-:Y:S02]  /*132d0*/  F2FP.BF16.PACK_AB R96, R11, R96 ;  /* 0x000000600b60723e */ /* 0x000fe400000010ff */
[----:B------:R-:W-:Y:S01]  /*132e0*/  F2FP.BF16.PACK_AB R4, R13, R4 ;  /* 0x000000040d04723e */ /* 0x000fe200000010ff */
[----:B------:R-:W-:Y:S01]  /*132f0*/  BAR.SYNC.DEFER_BLOCKING 0x1, 0x100 ;  /* 0x0044000000007b1d */ /* 0x000fe20000010000 */
[----:B------:R-:W-:Y:S01]  /*13300*/  F2FP.BF16.PACK_AB R6, R9, R6 ;  /* 0x000000060906723e */ /* 0x000fe200000010ff */
[----:B------:R-:W-:Y:S01]  /*13310*/  IMAD.MOV.U32 R13, RZ, RZ, 0x20 ;  /* 0x00000020ff0d7424 */ /* 0x000fe200078e00ff */
        /* <DEDUP_REMOVED lines=9> */
[----:B-1----:R-:W-:Y:S02]  /*133b0*/  SHF.R.S32.HI R12, RZ, 0x1f, R3 ;  /* 0x0000001fff0c7819 */ /* 0x002fe40000011403 */
[----:B------:R-:W-:Y:S02]  /*133c0*/  F2FP.BF16.PACK_AB R114, R115, R114 ;  /* 0x000000727372723e */ /* 0x000fe400000010ff */
[----:B------:R-:W-:Y:S02]  /*133d0*/  LEA.HI R5, R12, R3, RZ, 0x2 ;  /* 0x000000030c057211 */ /* 0x000fe400078f10ff */
[----:B------:R-:W-:-:S02]  /*133e0*/  F2FP.BF16.PACK_AB R108, R109, R108 ;  /* 0x0000006c6d6c723e */ /* 0x000fc400000010ff */
        /* <DEDUP_REMOVED lines=19> */
[----:B------:R-:W-:Y:S02]  /*13520*/  R2P PR, R15, 0x6 ;  /* 0x000000060f007804 */ /* 0x000fe40000000000 */
[----:B------:R-:W-:Y:S01]  /*13530*/  F2FP.BF16.PACK_AB R102, R103, R102 ;  /* 0x000000666766723e */ /* 0x000fe200000010ff */
[----:B------:R-:W-:Y:S01]  /*13540*/  IMAD.U32 R17, R18, 0x2, R17 ;  /* 0x0000000212117824 */ /* 0x000fe200078e0011 */
[----:B------:R-:W-:-:S02]  /*13550*/  F2FP.BF16.PACK_AB R36, R37, R36 ;  /* 0x000000242524723e */ /* 0x000fc400000010ff */
[----:B------:R-:W-:Y:S01]  /*13560*/  SEL R18, R13, 0xffffffe0, !P1 ;  /* 0xffffffe00d127807 */ /* 0x000fe20004800000 */
[----:B------:R-:W-:Y:S01]  /*13570*/  IMAD.SHL.U32 R17, R17, 0x2, RZ ;  /* 0x0000000211117824 */ /* 0x000fe200078e00ff */
[----:B------:R-:W-:Y:S02]  /*13580*/  F2FP.BF16.PACK_AB R38, R39, R38 ;  /* 0x000000262726723e */ /* 0x000fe400000010ff */
[----:B------:R-:W-:Y:S01]  /*13590*/  F2FP.BF16.PACK_AB R40, R41, R40 ;  /* 0x000000282928723e */ /* 0x000fe200000010ff */
[C---:B------:R-:W-:Y:S01]  /*135a0*/  IMAD.IADD R13, R17.reuse, 0x1, R18 ;  /* 0x00000001110d7824 */ /* 0x040fe200078e0212 */
[C---:B------:R-:W-:Y:S01]  /*135b0*/  IADD3 R11, R17.reuse, 0x80, RZ ;  /* 0x00000080110b7810 */ /* 0x040fe20007ffe0ff */
[----:B------:R-:W-:Y:S01]  /*135c0*/  STS [R17+0x80], R128 ;  /* 0x0000808011007388 */ /* 0x000fe20000000800 */
[----:B------:R-:W-:Y:S02]  /*135d0*/  IADD3 R9, R17, 0x70, RZ ;  /* 0x0000007011097810 */ /* 0x000fe40007ffe0ff */
[----:B------:R-:W-:Y:S01]  /*135e0*/  @P0 IADD3 R9, R11, 0x10, RZ ;  /* 0x000000100b090810 */ /* 0x000fe20007ffe0ff */
[----:B------:R-:W-:Y:S01]  /*135f0*/  IMAD.MOV.U32 R11, RZ, RZ, 0x40 ;  /* 0x00000040ff0b7424 */ /* 0x000fe200078e00ff */
[----:B------:R-:W-:Y:S01]  /*13600*/  STS [R17+0x480], R130 ;  /* 0x0004808211007388 */ /* 0x000fe20000000800 */
[----:B------:R-:W-:-:S02]  /*13610*/  F2FP.BF16.PACK_AB R42, R43, R42 ;  /* 0x0000002a2b2a723e */ /* 0x000fc400000010ff */
        /* <DEDUP_REMOVED lines=73> */
[----:B-1----:R-:W-:-:S03]  /*13ab0*/  IMAD.MOV.U32 R17, RZ, RZ, 0x4 ;  /* 0x00000004ff117424 */ /* 0x002fc600078e00ff */
[----:B------:R1:W-:Y:S01]  /*13ac0*/  STS [R15+0x8080], R84 ;  /* 0x008080540f007388 */ /* 0x0003e20000000800 */
[----:B------:R-:W-:-:S03]  /*13ad0*/  IMAD.WIDE R26, R192, R17, c[0x0][0x500] ;  /* 0x00014000c01a7625 */ /* 0x000fc600078e0211 */
        /* <DEDUP_REMOVED lines=8> */
[----:B--2---:R-:W-:-:S02]  /*13b60*/  IMAD.MOV.U32 R11, RZ, RZ, c[0x0][0x388] ;  /* 0x0000e200ff0b7624 */ /* 0x004fc400078e00ff */
[----:B------:R-:W-:-:S03]  /*13b70*/  @P1 IMAD.WIDE R28, R192, R17, c[0x0][0x508] ;  /* 0x00014200c01c1625 */ /* 0x000fc600078e0211 */
        /* <DEDUP_REMOVED lines=10> */
.L_x_770:
[----:B-1----:R-:W-:Y:S01]  /*13c20*/  LOP3.LUT R6, R14, 0xffffffe0, RZ, 0xc0, !PT ;  /* 0xffffffe00e067812 */ /* 0x002fe200078ec0ff */
[----:B------:R-:W1:Y:S01]  /*13c30*/  S2R R54, SR_CTAID.X ;  /* 0x0000000000367919 */ /* 0x000e620000002500 */
[----:B------:R-:W-:Y:S01]  /*13c40*/  SHF.R.S32.HI R14, RZ, 0x1f, R5 ;  /* 0x0000001fff0e7819 */ /* 0x000fe20000011405 */
[----:B------:R-:W-:Y:S01]  /*13c50*/  IMAD R13, R25, c[0x0][0x3a0], RZ ;  /* 0x0000e800190d7a24 */ /* 0x000fe200078e02ff */
[----:B------:R-:W-:Y:S01]  /*13c60*/  LEA.HI R8, R16, R16, RZ, 0x1 ;  /* 0x0000001010087211 */ /* 0x000fe200078f08ff */
[----:B------:R-:W-:Y:S01]  /*13c70*/  IMAD.IADD R6, R3, 0x1, -R6 ;  /* 0x0000000103067824 */ /* 0x000fe200078e0a06 */
[----:B------:R-:W-:Y:S01]  /*13c80*/  LEA.HI R14, R14, R5, RZ, 0x3 ;  /* 0x000000050e0e7211 */ /* 0x000fe200078f18ff */
[----:B------:R-:W-:Y:S01]  /*13c90*/  IMAD.MOV.U32 R19, RZ, RZ, R25 ;  /* 0x000000ffff137224 */ /* 0x000fe200078e0019 */
[----:B------:R-:W-:Y:S01]  /*13ca0*/  LOP3.LUT R9, R8, 0x1ffffffe, RZ, 0xc0, !PT ;  /* 0x1ffffffe08097812 */ /* 0x000fe200078ec0ff */
[----:B------:R-:W-:Y:S01]  /*13cb0*/  IMAD R13, R24, c[0x0][0x3a4], R13 ;  /* 0x0000e900180d7a24 */ /* 0x000fe200078e020d */
[----:B------:R-:W-:Y:S01]  /*13cc0*/  SHF.R.S32.HI R7, RZ, 0x1f, R6 ;  /* 0x0000001fff077819 */ /* 0x000fe20000011406 */
[----:B------:R-:W-:Y:S01]  /*13cd0*/  BSSY B0, `(.L_x_771) ;  /* 0x000007e000007945 */ /* 0x000fe20003800000 */
[----:B------:R-:W-:Y:S01]  /*13ce0*/  LOP3.LUT R14, R14, 0xffffff8, RZ, 0xc0, !PT ;  /* 0x0ffffff80e0e7812 */ /* 0x000fe200078ec0ff */
[----:B------:R-:W-:Y:S01]  /*13cf0*/  IMAD.IADD R16, R16, 0x1, -R9 ;  /* 0x0000000110107824 */ /* 0x000fe200078e0a09 */
[----:B------:R-:W-:Y:S01]  /*13d00*/  LEA.HI R4, R7, R6, RZ, 0x2 ;  /* 0x0000000607047211 */ /* 0x000fe200078f10ff */
[----:B------:R-:W-:Y:S01]  /*13d10*/  IMAD.MOV.U32 R7, RZ, RZ, c[0x0][0x4e8] ;  /* 0x00013a00ff077624 */ /* 0x000fe200078e00ff */
[----:B------:R-:W-:Y:S01]  /*13d20*/  IADD3 R5, R5, -R14, RZ ;  /* 0x8000000e05057210 */ /* 0x000fe20007ffe0ff */
[----:B------:R-:W-:Y:S01]  /*13d30*/  IMAD.WIDE.U32 R14, R24, c[0x0][0x3a0], RZ ;  /* 0x0000e800180e7a25 */ /* 0x000fe200078e00ff */
[----:B------:R-:W-:-:S02]  /*13d40*/  SHF.R.S32.HI R4, RZ, 0x2, R4 ;  /* 0x00000002ff047819 */ /* 0x000fc40000011404 */
[----:B------:R-:W-:Y:S02]  /*13d50*/  ISETP.NE.AND P1, PT, R7, 0x1, PT ;  /* 0x000000010700780c */ /* 0x000fe40003f25270 */
[-C--:B------:R-:W-:Y:S01]  /*13d60*/  LEA.HI R9, R12, R3.reuse, RZ, 0x3 ;  /* 0x000000030c097211 */ /* 0x080fe200078f18ff */
[----:B------:R-:W-:Y:S01]  /*13d70*/  IMAD R5, R5, 0x10, R4 ;  /* 0x0000001005057824 */ /* 0x000fe200078e0204 */
[----:B------:R-:W-:Y:S01]  /*13d80*/  MOV R18, R24 ;  /* 0x0000001800127202 */ /* 0x000fe20000000f00 */
[----:B------:R-:W-:Y:S01]  /*13d90*/  IMAD R4, R2, c[0x0][0x490], RZ ;  /* 0x0001240002047a24 */ /* 0x000fe200078e02ff */
[----:B------:R-:W-:Y:S01]  /*13da0*/  LOP3.LUT P2, RZ, R6, 0x3, RZ, 0xc0, !PT ;  /* 0x0000000306ff7812 */ /* 0x000fe2000784c0ff */
[----:B------:R-:W-:Y:S01]  /*13db0*/  IMAD R7, R16, 0x8, R5 ;  /* 0x0000000810077824 */ /* 0x000fe200078e0205 */
[----:B------:R-:W-:Y:S01]  /*13dc0*/  LEA.HI R12, R12, R3, RZ, 0x6 ;  /* 0x000000030c0c7211 */ /* 0x000fe200078f30ff */
[----:B------:R-:W-:Y:S01]  /*13dd0*/  IMAD R17, R195, c[0x0][0x494], R4 ;  /* 0x00012500c3117a24 */ /* 0x000fe200078e0204 */
[----:B------:R-:W-:Y:S01]  /*13de0*/  LOP3.LUT R4, R9, 0xfffffff8, RZ, 0xc0, !PT ;  /* 0xfffffff809047812 */ /* 0x000fe200078ec0ff */
[----:B------:R-:W-:Y:S01]  /*13df0*/  IMAD.WIDE.U32 R18, R195, c[0x0][0x490], R18 ;  /* 0x00012400c3127a25 */ /* 0x000fe200078e0012 */
[----:B-1----:R-:W-:-:S02]  /*13e00*/  LEA R7, R54, R7, 0x7 ;  /* 0x0000000736077211 */ /* 0x002fc400078e38ff */
[----:B------:R-:W-:Y:S01]  /*13e10*/  SHF.R.S32.HI R9, RZ, 0x3, R9 ;  /* 0x00000003ff097819 */ /* 0x000fe20000011409 */
[----:B------:R-:W-:Y:S01]  /*13e20*/  IMAD.IADD R4, R3, 0x1, -R4 ;  /* 0x0000000103047824 */ /* 0x000fe200078e0a04 */
[----:B------:R-:W-:Y:S01]  /*13e30*/  SHF.R.S32.HI R3, RZ, 0x1f, R192 ;  /* 0x0000001fff037819 */ /* 0x000fe200000114c0 */
[----:B------:R-:W-:Y:S01]  /*13e40*/  @P1 IMAD.HI.U32 R8, R7, c[0x0][0x4ec], RZ ;  /* 0x00013b0007081a27 */ /* 0x000fe200078e00ff */
[----:B------:R-:W-:Y:S02]  /*13e50*/  IADD3 R15, R15, R13, RZ ;  /* 0x0000000d0f0f7210 */ /* 0x000fe40007ffe0ff */
[----:B------:R-:W-:Y:S01]  /*13e60*/  SEL R192, R192, RZ, !P0 ;  /* 0x000000ffc0c07207 */ /* 0x000fe20004000000 */
[----:B------:R-:W-:Y:S01]  /*13e70*/  IMAD.MOV.U32 R6, RZ, RZ, R7 ;  /* 0x000000ffff067224 */ /* 0x000fe200078e0007 */
[----:B------:R-:W-:Y:S01]  /*13e80*/  @P1 SHF.R.U32.HI R6, RZ, c[0x0][0x4f0], R8 ;  /* 0x00013c00ff061a19 */ /* 0x000fe20000011608 */
[----:B------:R-:W-:Y:S01]  /*13e90*/  IMAD R2, R2, c[0x0][0x3e8], RZ ;  /* 0x0000fa0002027a24 */ /* 0x000fe200078e02ff */
[----:B------:R-:W-:Y:S01]  /*13ea0*/  SEL R3, R3, RZ, !P0 ;  /* 0x000000ff03037207 */ /* 0x000fe20004000000 */
[----:B------:R-:W-:Y:S01]  /*13eb0*/  IMAD.IADD R19, R19, 0x1, R17 ;  /* 0x0000000113137824 */ /* 0x000fe200078e0211 */
[----:B------:R-:W-:Y:S01]  /*13ec0*/  LEA R21, R4, R9, 0x5 ;  /* 0x0000000904157211 */ /* 0x000fe200078e28ff */
[--C-:B------:R-:W-:Y:S01]  /*13ed0*/  IMAD.MOV R8, RZ, RZ, -R6.reuse ;  /* 0x000000ffff087224 */ /* 0x100fe200078e0a06 */
[----:B------:R-:W-:Y:S01]  /*13ee0*/  SHF.R.S32.HI R16, RZ, 0x1f, R6 ;  /* 0x0000001fff107819 */ /* 0x000fe20000011406 */
[----:B------:R-:W-:-:S02]  /*13ef0*/  IMAD R17, R195, c[0x0][0x3ec], R2 ;  /* 0x0000fb00c3117a24 */ /* 0x000fc400078e0202 */
[----:B------:R-:W-:-:S04]  /*13f00*/  IMAD.WIDE.U32 R14, R195, c[0x0][0x3e8], R14 ;  /* 0x0000fa00c30e7a25 */ /* 0x000fc800078e000e */
[----:B------:R-:W-:Y:S01]  /*13f10*/  IMAD R8, R8, c[0x0][0x4e8], R7 ;  /* 0x00013a0008087a24 */ /* 0x000fe200078e0207 */
[----:B------:R-:W-:Y:S01]  /*13f20*/  IADD3 R15, R15, R17, RZ ;  /* 0x000000110f0f7210 */ /* 0x000fe20007ffe0ff */
[----:B------:R-:W-:-:S04]  /*13f30*/  IMAD.WIDE.U32 R18, R192, c[0x0][0x498], R18 ;  /* 0x00012600c0127a25 */ /* 0x000fc800078e0012 */
[----:B------:R-:W-:Y:S01]  /*13f40*/  IMAD R13, R3, c[0x0][0x498], RZ ;  /* 0x00012600030d7a24 */ /* 0x000fe200078e02ff */
[----:B------:R-:W-:Y:S01]  /*13f50*/  IADD3 R20, P0, R6, R18, RZ ;  /* 0x0000001206147210 */ /* 0x000fe20007f1e0ff */
[----:B------:R-:W-:Y:S01]  /*13f60*/  IMAD R7, R54, 0x80, R21 ;  /* 0x0000008036077824 */ /* 0x000fe200078e0215 */
[----:B------:R-:W-:Y:S01]  /*13f70*/  SHF.R.S32.HI R18, RZ, 0x1f, R8 ;  /* 0x0000001fff127819 */ /* 0x000fe20000011408 */
[----:B------:R-:W-:Y:S02]  /*13f80*/  IMAD R13, R192, c[0x0][0x49c], R13 ;  /* 0x00012700c00d7a24 */ /* 0x000fe400078e020d */
[----:B------:R-:W-:-:S03]  /*13f90*/  @P1 IMAD.HI.U32 R17, R7, c[0x0][0x4ec], RZ ;  /* 0x00013b0007111a27 */ /* 0x000fc600078e00ff */
[----:B------:R-:W-:Y:S01]  /*13fa0*/  IADD3.X R21, R16, R19, R13, P0, !PT ;  /* 0x0000001310157210 */ /* 0x000fe200007fe40d */
[----:B------:R-:W-:Y:S01]  /*13fb0*/  IMAD.MOV.U32 R6, RZ, RZ, R7 ;  /* 0x000000ffff067224 */ /* 0x000fe200078e0007 */
[----:B------:R-:W-:Y:S01]  /*13fc0*/  @P1 SHF.R.U32.HI R6, RZ, c[0x0][0x4f0], R17 ;  /* 0x00013c00ff061a19 */ /* 0x000fe20000011611 */
[----:B------:R-:W-:Y:S02]  /*13fd0*/  IMAD R17, R18, c[0x0][0x488], RZ ;  /* 0x0001220012117a24 */ /* 0x000fe400078e02ff */
[----:B------:R-:W-:Y:S02]  /*13fe0*/  IMAD.SHL.U32 R2, R9, 0x40, RZ ;  /* 0x0000004009027824 */ /* 0x000fe400078e00ff */
[----:B------:R-:W-:-:S03]  /*13ff0*/  IMAD.WIDE.U32 R20, R8, c[0x0][0x488], R20 ;  /* 0x0001220008147a25 */ /* 0x000fc600078e0014 */
[----:B------:R-:W-:Y:S01]  /*14000*/  LOP3.LUT R13, R2, 0x1c0, RZ, 0xc0, !PT ;  /* 0x000001c0020d7812 */ /* 0x000fe200078ec0ff */
[----:B------:R-:W-:Y:S01]  /*14010*/  IMAD R17, R8, c[0x0][0x48c], R17 ;  /* 0x0001230008117a24 */ /* 0x000fe200078e0211 */
[----:B------:R-:W-:Y:S01]  /*14020*/  LEA R8, P0, R20, c[0x0][0x450], 0x2 ;  /* 0x0001140014087a11 */ /* 0x000fe200078010ff */
[----:B------:R-:W-:Y:S02]  /*14030*/  IMAD.SHL.U32 R2, R4, 0x8, RZ ;  /* 0x0000000804027824 */ /* 0x000fe400078e00ff */
[----:B------:R-:W-:Y:S01]  /*14040*/  IMAD R19, R3, c[0x0][0x3f0], RZ ;  /* 0x0000fc0003137a24 */ /* 0x000fe200078e02ff */
[----:B------:R-:W-:Y:S01]  /*14050*/  IADD3 R17, R21, R17, RZ ;  /* 0x0000001115117210 */ /* 0x000fe20007ffe0ff */
[----:B------:R-:W-:Y:S01]  /*14060*/  SHFL.IDX PT, R32, R8, RZ, 0x1c1f ;  /* 0x001c1fff08207589 */ /* 0x000fe200000e0000 */
[----:B------:R-:W-:Y:S01]  /*14070*/  SHF.R.U32.HI R3, RZ, 0x3, R13 ;  /* 0x00000003ff037819 */ /* 0x000fe2000001160d */
[----:B------:R-:W-:Y:S01]  /*14080*/  IMAD R18, R54, 0x80, R5 ;  /* 0x0000008036127824 */ /* 0x000fe200078e0205 */
[----:B------:R-:W-:Y:S01]  /*14090*/  LOP3.LUT R4, R13, 0x38, R2, 0xf8, !PT ;  /* 0x000000380d047812 */ /* 0x000fe200078ef802 */
[----:B------:R-:W-:Y:S01]  /*140a0*/  SHFL.IDX PT, R34, R8, 0x1, 0x1c1f ;  /* 0x003c1f0008227f89 */ /* 0x000fe200000e0000 */
[----:B------:R-:W-:Y:S01]  /*140b0*/  LEA.HI.X R17, R20, c[0x0][0x454], R17, 0x2, P0 ;  /* 0x0001150014117a11 */ /* 0x000fe200000f1411 */
[----:B------:R-:W-:Y:S01]  /*140c0*/  IMAD R19, R192, c[0x0][0x3f4], R19 ;  /* 0x0000fd00c0137a24 */ /* 0x000fe200078e0213 */
[----:B------:R-:W-:Y:S01]  /*140d0*/  LOP3.LUT R4, R4, R3, RZ, 0x3c, !PT ;  /* 0x0000000304047212 */ /* 0x000fe200078e3cff */
[----:B------:R-:W-:Y:S01]  /*140e0*/  IMAD.WIDE.U32 R14, R192, c[0x0][0x3f0], R14 ;  /* 0x0000fc00c00e7a25 */ /* 0x000fe200078e000e */
[--C-:B------:R-:W-:Y:S01]  /*140f0*/  SHF.R.S32.HI R3, RZ, 0x1f, R6.reuse ;  /* 0x0000001fff037819 */ /* 0x100fe20000011406 */
[----:B------:R-:W1:Y:S01]  /*14100*/  SHFL.IDX PT, R33, R17, RZ, 0x1c1f ;  /* 0x001c1fff11217589 */ /* 0x000e6200000e0000 */
[----:B------:R-:W-:Y:S01]  /*14110*/  IADD3 R20, R18, 0x8, RZ ;  /* 0x0000000812147810 */ /* 0x000fe20007ffe0ff */
[----:B------:R-:W-:Y:S01]  /*14120*/  IMAD.MOV R16, RZ, RZ, -R6 ;  /* 0x000000ffff107224 */ /* 0x000fe200078e0a06 */
[----:B------:R-:W-:Y:S01]  /*14130*/  IADD3 R15, R15, R19, RZ ;  /* 0x000000130f0f7210 */ /* 0x000fe20007ffe0ff */
[----:B------:R-:W2:Y:S01]  /*14140*/  SHFL.IDX PT, R35, R17, 0x1, 0x1c1f ;  /* 0x003c1f0011237f89 */ /* 0x000ea200000e0000 */
[----:B------:R-:W-:Y:S01]  /*14150*/  IMAD R5, R3, c[0x0][0x3e0], RZ ;  /* 0x0000f80003057a24 */ /* 0x000fe200078e02ff */
[----:B------:R-:W-:Y:S01]  /*14160*/  LEA R54, R54, R9, 0x7 ;  /* 0x0000000936367211 */ /* 0x000fe200078e38ff */
[----:B-----5:R-:W-:-:S02]  /*14170*/  IMAD R3, R11, c[0x0][0x4e8], RZ ;  /* 0x00013a000b037a24 */ /* 0x020fc400078e02ff */
[----:B------:R-:W-:Y:S01]  /*14180*/  IMAD R16, R16, c[0x0][0x4e8], R7 ;  /* 0x00013a0010107a24 */ /* 0x000fe200078e0207 */
[----:B------:R-:W-:Y:S01]  /*14190*/  SHF.L.U32 R7, R12, 0x3, RZ ;  /* 0x000000030c077819 */ /* 0x000fe200000006ff */
[----:B------:R-:W-:Y:S01]  /*141a0*/  IMAD R5, R6, c[0x0][0x3e4], R5 ;  /* 0x0000f90006057a24 */ /* 0x000fe200078e0205 */
[-C--:B------:R-:W-:Y:S01]  /*141b0*/  ISETP.GE.OR P1, PT, R18, R3.reuse, P2 ;  /* 0x000000031200720c */ /* 0x080fe20001726670 */
[----:B------:R-:W-:Y:S01]  /*141c0*/  IMAD.WIDE.U32 R14, R6, c[0x0][0x3e0], R14 ;  /* 0x0000f800060e7a25 */ /* 0x000fe200078e000e */
[----:B------:R-:W-:Y:S02]  /*141d0*/  ISETP.GE.OR P0, PT, R20, R3, P2 ;  /* 0x000000031400720c */ /* 0x000fe40001706670 */
[----:B------:R-:W-:Y:S01]  /*141e0*/  SHF.R.S32.HI R6, RZ, 0x1f, R16 ;  /* 0x0000001fff067819 */ /* 0x000fe20000011410 */
[----:B------:R-:W-:Y:S01]  /*141f0*/  IMAD.IADD R15, R15, 0x1, R5 ;  /* 0x000000010f0f7824 */ /* 0x000fe200078e0205 */
[----:B------:R-:W-:-:S03]  /*14200*/  LOP3.LUT R4, R4, 0x7ffffe00, R7, 0xf8, !PT ;  /* 0x7ffffe0004047812 */ /* 0x000fc600078ef807 */
[----:B------:R-:W-:Y:S01]  /*14210*/  IMAD R5, R6, c[0x0][0x3d8], RZ ;  /* 0x0000f60006057a24 */ /* 0x000fe200078e02ff */
[----:B------:R-:W-:Y:S01]  /*14220*/  SHF.L.U32 R58, R4, 0x1, RZ ;  /* 0x00000001043a7819 */ /* 0x000fe200000006ff */
[C---:B------:R-:W-:Y:S02]  /*14230*/  IMAD.WIDE.U32 R56, R16.reuse, c[0x0][0x3d8], R14 ;  /* 0x0000f60010387a25 */ /* 0x040fe400078e000e */
[----:B-1----:R1:W-:Y:S02]  /*14240*/  @!P1 ST.E [R32.64], R0 ;  /* 0x0000000020009985 */ /* 0x0023e4000c101906 */
[----:B------:R-:W-:Y:S02]  /*14250*/  IMAD R8, R16, c[0x0][0x3dc], R5 ;  /* 0x0000f70010087a24 */ /* 0x000fe400078e0205 */
[----:B--2---:R1:W-:Y:S02]  /*14260*/  @!P0 ST.E [R34.64], R10 ;  /* 0x0000000a22008985 */ /* 0x0043e4000c101906 */
        /* <DEDUP_REMOVED lines=16> */
[----:B--2---:R-:W2:Y:S01]  /*14370*/  LDS.128 R48, [R58+0x80] ;  /* 0x000080003a307984 */ /* 0x004ea20000000c00 */
[----:B------:R-:W-:-:S02]  /*14380*/  IADD3 R55, R2, 0x40, RZ ;  /* 0x0000004002377810 */ /* 0x000fc40007ffe0ff */
[C---:B------:R-:W-:Y:S01]  /*14390*/  IADD3 R53, R2.reuse, 0x80, RZ ;  /* 0x0000008002357810 */ /* 0x040fe20007ffe0ff */
[----:B-1----:R-:W1:Y:S01]  /*143a0*/  LDS.128 R32, [R58+0x4080] ;  /* 0x004080003a207984 */ /* 0x002e620000000c00 */
        /* <DEDUP_REMOVED lines=13> */
[----:B--2---:R2:W-:Y:S04]  /*14480*/  @!P2 ST.E.128 [R58.64], R48 ;  /* 0x000000303a00a985 */ /* 0x0045e8000c101d06 */
[----:B-1----:R2:W-:Y:S04]  /*14490*/  @!P1 ST.E.128 [R52.64], R32 ;  /* 0x0000002034009985 */ /* 0x0025e8000c101d06 */
[----:B----4-:R2:W-:Y:S02]  /*144a0*/  @!P0 ST.E.128 [R60.64], R8 ;  /* 0x000000083c008985 */ /* 0x0105e4000c101d06 */
.L_x_772:
[----:B--2---:R-:W-:Y:S05]  /*144b0*/  BSYNC B0 ;  /* 0x0000000000007941 */ /* 0x004fea0003800000 */
.L_x_771:
[----:B-1----:R-:W-:Y:S01]  /*144c0*/  IADD3 R0, R54, 0x20, RZ ;  /* 0x0000002036007810 */ /* 0x002fe20007ffe0ff */
[----:B------:R1:W2:Y:S01]  /*144d0*/  SHFL.IDX PT, R33, R56, 0x1, 0x181f ;  /* 0x00381f0038217f89 */ /* 0x0002a200000e0000 */
[----:B------:R-:W-:Y:S02]  /*144e0*/  BSSY B0, `(.L_x_773) ;  /* 0x0000015000007945 */ /* 0x000fe40003800000 */
[----:B------:R-:W-:Y:S01]  /*144f0*/  ISETP.GE.AND P0, PT, R0, R3, PT ;  /* 0x000000030000720c */ /* 0x000fe20003f06270 */
[----:B------:R1:W4:-:S12]  /*14500*/  SHFL.IDX PT, R32, R57, 0x1, 0x181f ;  /* 0x00381f0039207f89 */ /* 0x00031800000e0000 */
        /* <DEDUP_REMOVED lines=18> */
.L_x_774:
[----:B------:R-:W-:Y:S05]  /*14630*/  BSYNC B0 ;  /* 0x0000000000007941 */ /* 0x000fea0003800000 */
.L_x_773:
[----:B------:R-:W-:Y:S01]  /*14640*/  IADD3 R0, R54, 0x40, RZ ;  /* 0x0000004036007810 */ /* 0x000fe20007ffe0ff */
[----:B--2---:R2:W1:Y:S01]  /*14650*/  SHFL.IDX PT, R17, R56, 0x2, 0x181f ;  /* 0x00581f0038117f89 */ /* 0x00446200000e0000 */
        /* <DEDUP_REMOVED lines=21> */
.L_x_776:
[----:B------:R-:W-:Y:S05]  /*147b0*/  BSYNC B0 ;  /* 0x0000000000007941 */ /* 0x000fea0003800000 */
.L_x_775:
[----:B------:R-:W-:Y:S01]  /*147c0*/  IADD3 R54, R54, 0x60, RZ ;  /* 0x0000006036367810 */ /* 0x000fe20007ffe0ff */
[----:B-1----:R1:W2:Y:S03]  /*147d0*/  SHFL.IDX PT, R9, R56, 0x3, 0x181f ;  /* 0x00781f0038097f89 */ /* 0x0022a600000e0000 */
[----:B------:R-:W-:Y:S01]  /*147e0*/  ISETP.GE.AND P0, PT, R54, R3, PT ;  /* 0x000000033600720c */ /* 0x000fe20003f06270 */
[----:B------:R1:W4:-:S12]  /*147f0*/  SHFL.IDX PT, R8, R57, 0x3, 0x181f ;  /* 0x00781f0039087f89 */ /* 0x00031800000e0000 */
[----:B------:R-:W-:Y:S05]  /*14800*/  @P0 EXIT ;  /* 0x000000000000094d */ /* 0x000fea0003800000 */
[C---:B------:R-:W-:Y:S02]  /*14810*/  IADD3 R3, R2.reuse, 0x40, RZ ;  /* 0x0000004002037810 */ /* 0x040fe40007ffe0ff */
[----:B------:R-:W-:Y:S02]  /*14820*/  ISETP.GE.AND P1, PT, R2, c[0x0][0x3c8], PT ;  /* 0x0000f20002007a0c */ /* 0x000fe40003f26270 */
[----:B------:R-:W-:-:S11]  /*14830*/  ISETP.GE.AND P0, PT, R3, c[0x0][0x3c8], PT ;  /* 0x0000f20003007a0c */ /* 0x000fd60003f06270 */
[----:B--2-4-:R-:W-:Y:S02]  /*14840*/  @!P1 IMAD.WIDE R10, R2, 0x2, R8 ;  /* 0x00000002020a9825 */ /* 0x014fe400078e0208 */
[----:B------:R-:W-:-:S03]  /*14850*/  @!P0 SHF.R.S32.HI R0, RZ, 0x1f, R3 ;  /* 0x0000001fff008819 */ /* 0x000fc60000011403 */
[----:B------:R2:W-:Y:S01]  /*14860*/  @!P1 ST.E.128 [R10.64], R36 ;  /* 0x000000240a009985 */ /* 0x0005e2000c101d06 */
[----:B------:R-:W-:Y:S02]  /*14870*/  @!P0 LEA.HI R0, R0, R3, RZ, 0x3 ;  /* 0x0000000300008211 */ /* 0x000fe400078f18ff */
[----:B------:R-:W-:Y:S02]  /*14880*/  IADD3 R3, R2, 0x80, RZ ;  /* 0x0000008002037810 */ /* 0x000fe40007ffe0ff */
[----:B------:R-:W-:-:S05]  /*14890*/  @!P0 LOP3.LUT R0, R0, 0xfffffff8, RZ, 0xc0, !PT ;  /* 0xfffffff800008812 */ /* 0x000fca00078ec0ff */
[----:B------:R-:W-:-:S05]  /*148a0*/  @!P0 IMAD.WIDE R12, R0, 0x2, R8 ;  /* 0x00000002000c8825 */ /* 0x000fca00078e0208 */
        /* <DEDUP_REMOVED lines=9> */
.L_x_769:
        /* <DEDUP_REMOVED lines=18> */
.L_x_777:
        /* <DEDUP_REMOVED lines=41> */
.L_x_779:
[----:B------:R-:W-:Y:S05]  /*14cf0*/  BSYNC B0 ;  /* 0x0000000000007941 */ /* 0x000fea0003800000 */
.L_x_778:
        /* <DEDUP_REMOVED lines=64> */
.L_x_781:
[----:B------:R-:W-:Y:S05]  /*15100*/  BSYNC B0 ;  /* 0x0000000000007941 */ /* 0x000fea0003800000 */
.L_x_780:
        /* <DEDUP_REMOVED lines=21> */
.L_x_783:
[----:B------:R-:W-:Y:S05]  /*15260*/  BSYNC B0 ;  /* 0x0000000000007941 */ /* 0x000fea0003800000 */
.L_x_782:
        /* <DEDUP_REMOVED lines=21> */
.L_x_785:
[----:B------:R-:W-:Y:S05]  /*153c0*/  BSYNC B0 ;  /* 0x0000000000007941 */ /* 0x000fea0003800000 */
.L_x_784:
        /* <DEDUP_REMOVED lines=22> */
.L_x_786:
        /* <DEDUP_REMOVED lines=13> */
.L_x_2627:


//--------------------- .text._ZN7cutlass13device_kernelIN5flash19enable_sm80_to_sm89INS1_16FlashAttnFwdSm80INS1_25CollectiveMainloopFwdSm80ILi8ELi2ELb0EN4cute5tupleIJNS5_1CILi128EEENS7_ILi64EEENS7_ILi192EEEEEELi192ENS_10bfloat16_tEfNS_4arch4Sm80ELb0ELb1ELb1ELb0ELb0ELb0ELb1ELb0EEENS1_21CollectiveEpilogueFwdINS6_IJS8_SA_S9_EEENS6_IJNS7_ILi1EEESI_SI_EEESC_SE_Li256ELb0ELb1ELb0ELb0EEENS1_19SingleTileSchedulerILb0ELb0ELb1ELi128EEEEEEEEEvNT_6ParamsE --------------------------
	.section	.text._ZN7cutlass13device_kernelIN5flash19enable_sm80_to_sm89INS1_16FlashAttnFwdSm80INS1_25CollectiveMainloopFwdSm80ILi8ELi2ELb0EN4cute5tupleIJNS5_1CILi128EEENS7_ILi64EEENS7_ILi192EEEEEELi192ENS_10bfloat16_tEfNS_4arch4Sm80ELb0ELb1ELb1ELb0ELb0ELb0ELb1ELb0EEENS1_21CollectiveEpilogueFwdINS6_IJS8_SA_S9_EEENS6_IJNS7_ILi1EEESI_SI_EEESC_SE_Li256ELb0ELb1ELb0ELb0EEENS1_19SingleTileSchedulerILb0ELb0ELb1ELi128EEEEEEEEEvNT_6ParamsE,"ax",@progbits
	.sectioninfo	@"SHI_REGISTERS=236"
	.align	128
.text._ZN7cutlass13device_kernelIN5flash19enable_sm80_to_sm89INS1_16FlashAttnFwdSm80INS1_25CollectiveMainloopFwdSm80ILi8ELi2ELb0EN4cute5tupleIJNS5_1CILi128EEENS7_ILi64EEENS7_ILi192EEEEEELi192ENS_10bfloat16_tEfNS_4arch4Sm80ELb0ELb1ELb1ELb0ELb0ELb0ELb1ELb0EEENS1_21CollectiveEpilogueFwdINS6_IJS8_SA_S9_EEENS6_IJNS7_ILi1EEESI_SI_EEESC_SE_Li256ELb0ELb1ELb0ELb0EEENS1_19SingleTileSchedulerILb0ELb0ELb1ELi128EEEEEEEEEvNT_6ParamsE:
        .type           _ZN7cutlass13device_kernelIN5flash19enable_sm80_to_sm89INS1_16FlashAttnFwdSm80INS1_25CollectiveMainloopFwdSm80ILi8ELi2ELb0EN4cute5tupleIJNS5_1CILi128EEENS7_ILi64EEENS7_ILi192EEEEEELi192ENS_10bfloat16_tEfNS_4arch4Sm80ELb0ELb1ELb1ELb0ELb0ELb0ELb1ELb0EEENS1_21CollectiveEpilogueFwdINS6_IJS8_SA_S9_EEENS6_IJNS7_ILi1EEESI_SI_EEESC_SE_Li256ELb0ELb1ELb0ELb0EEENS1_19SingleTileSchedulerILb0ELb0ELb1ELi128EEEEEEEEEvNT_6ParamsE,@function
        .size           _ZN7cutlass13device_kernelIN5flash19enable_sm80_to_sm89INS1_16FlashAttnFwdSm80INS1_25CollectiveMainloopFwdSm80ILi8ELi2ELb0EN4cute5tupleIJNS5_1CILi128EEENS7_ILi64EEENS7_ILi192EEEEEELi192ENS_10bfloat16_tEfNS_4arch4Sm80ELb0ELb1ELb1ELb0ELb0ELb0ELb1ELb0EEENS1_21CollectiveEpilogueFwdINS6_IJS8_SA_S9_EEENS6_IJNS7_ILi1EEESI_SI_EEESC_SE_Li256ELb0ELb1ELb0ELb0EEENS1_19SingleTileSchedulerILb0ELb0ELb1ELi128EEEEEEEEEvNT_6ParamsE,(.L_x_2628 - _ZN7cutlass13device_kernelIN5flash19enable_sm80_to_sm89INS1_16FlashAttnFwdSm80INS1_25CollectiveMainloopFwdSm80ILi8ELi2ELb0EN4cute5tupleIJNS5_1CILi128EEENS7_ILi64EEENS7_ILi192EEEEEELi192ENS_10bfloat16_tEfNS_4arch4Sm80ELb0ELb1ELb1ELb0ELb0ELb0ELb1ELb0EEENS1_21CollectiveEpilogueFwdINS6_IJS8_SA_S9_EEENS6_IJNS7_ILi1EEESI_SI_EEESC_SE_Li256ELb0ELb1ELb0ELb0EEENS1_19SingleTileSchedulerILb0ELb0ELb1ELi128EEEEEEEEEvNT_6ParamsE)
        .other          _ZN7cutlass13device_kernelIN5flash19enable_sm80_to_sm89INS1_16FlashAttnFwdSm80INS1_25CollectiveMainloopFwdSm80ILi8ELi2ELb0EN4cute5tupleIJNS5_1CILi128EEENS7_ILi64EEENS7_ILi192EEEEEELi192ENS_10bfloat16_tEfNS_4arch4Sm80ELb0ELb1ELb1ELb0ELb0ELb0ELb1ELb0EEENS1_21CollectiveEpilogueFwdINS6_IJS8_SA_S9_EEENS6_IJNS7_ILi1EEESI_SI_EEESC_SE_Li256ELb0ELb1ELb0ELb0EEENS1_19SingleTileSchedulerILb0ELb0ELb1ELi128EEEEEEEEEvNT_6ParamsE,@"STO_CUDA_ENTRY STV_DEFAULT"
_ZN7cutlass13device_kernelIN5flash19enable_sm80_to_sm89INS1_16FlashAttnFwdSm80INS1_25CollectiveMainloopFwdSm80ILi8ELi2ELb0EN4cute5tupleIJNS5_1CILi128EEENS7_ILi64EEENS7_ILi192EEEEEELi192ENS_10bfloat16_tEfNS_4arch4Sm80ELb0ELb1ELb1ELb0ELb0ELb0ELb1ELb0EEENS1_21CollectiveEpilogueFwdINS6_IJS8_SA_S9_EEENS6_IJNS7_ILi1EEESI_SI_EEESC_SE_Li256ELb0ELb1ELb0ELb0EEENS1_19SingleTileSchedulerILb0ELb0ELb1ELi128EEEEEEEEEvNT_6ParamsE:
        /* <DEDUP_REMOVED lines=10> */
[----:B-1----:R-:W-:-:S05]  /*00a0*/  USHF.L.U32 UR8, UR20, 0x7, URZ ;  /* 0x0000000714087899 */ /* 0x002fca000800063f */
[----:B------:R-:W-:Y:S02]  /*00b0*/  @UP3 UIADD3 UR10, UR8, 0x7f, URZ ;  /* 0x0000007f080a3890 */ /* 0x000fe4000fffe03f */
[----:B------:R-:W-:Y:S02]  /*00c0*/  UIADD3 UR7, UR8, 0x7f, URZ ;  /* 0x0000007f08077890 */ /* 0x000fe4000fffe03f */
[----:B------:R-:W-:-:S04]  /*00d0*/  UIMAD.WIDE.U32 UR10, UR10, UR4, URZ ;  /* 0x000000040a0a72a5 */ /* 0x000fc8000f8e003f */
[----:B------:R-:W-:-:S03]  /*00e0*/  @UP3 USHF.R.U32.HI UR7, URZ, UR5, UR11 ;  /* 0x000000053f073299 */ /* 0x000fc6000801160b */
[----:B------:R-:W-:Y:S02]  /*00f0*/  ULDC.64 UR4, c[0x0][0x328] ;  /* 0x0000ca0000047ab9 */ /* 0x000fe40000000a00 */
[----:B------:R-:W-:Y:S02]  /*0100*/  UISETP.LE.AND UP2, UPT, UR6, UR5, UPT ;  /* 0x000000050600728c */ /* 0x000fe4000bf43270 */
[----:B------:R-:W-:Y:S02]  /*0110*/  ULDC UR10, c[0x0][0x168] ;  /* 0x00005a00000a7ab9 */ /* 0x000fe40000000800 */
[----:B------:R-:W-:Y:S02]  /*0120*/  UIADD3 UR10, UR6, -UR10, URZ ;  /* 0x8000000a060a7290 */ /* 0x000fe4000fffe03f */
[----:B------:R-:W-:Y:S01]  /*0130*/  PLOP3.LUT P0, PT, PT, PT, UP2, 0x40, 0x0 ;  /* 0x000000000000781c */ /* 0x000fe20003f0e828 */
[----:B------:R-:W-:Y:S02]  /*0140*/  ULDC UR5, c[0x0][0x1d0] ;  /* 0x0000740000057ab9 */ /* 0x000fe40000000800 */
[----:B------:R-:W-:-:S04]  /*0150*/  UIADD3 UR5, UR7, UR5, UR10 ;  /* 0x0000000507057290 */ /* 0x000fc8000fffe00a */
[----:B------:R-:W-:-:S06]  /*0160*/  UIADD3 UR7, UR5, UR4, URZ ;  /* 0x0000000405077290 */ /* 0x000fcc000fffe03f */
        /* <DEDUP_REMOVED lines=12> */
.L_x_788:
[----:B------:R-:W-:Y:S02]  /*0230*/  ULDC UR4, c[0x0][0x32c] ;  /* 0x0000cb0000047ab9 */ /* 0x000fe40000000800 */
[----:B------:R-:W-:-:S03]  /*0240*/  UISETP.NE.AND UP0, UPT, UR6, UR4, UPT ;  /* 0x000000040600728c */ /* 0x000fc6000bf05270 */
[----:B------:R-:W-:Y:S02]  /*0250*/  ULDC.64 UR4, c[0x0][0x330] ;  /* 0x0000cc0000047ab9 */ /* 0x000fe40000000a00 */
[----:B------:R-:W-:-:S06]  /*0260*/  UIMAD.WIDE.U32 UR12, UR10, UR4, URZ ;  /* 0x000000040a0c72a5 */ /* 0x000fcc000f8e003f */
[----:B------:R-:W-:Y:S02]  /*0270*/  @UP0 USHF.R.U32.HI UR10, URZ, UR5, UR13 ;  /* 0x000000053f0a0299 */ /* 0x000fe4000801160d */
.L_x_789:
[----:B------:R-:W-:Y:S02]  /*0280*/  ULDC UR4, c[0x0][0x32c] ;  /* 0x0000cb0000047ab9 */ /* 0x000fe40000000800 */
[----:B------:R-:W-:-:S04]  /*0290*/  UIMAD UR4, UR10, UR4, UR4 ;  /* 0x000000040a0472a4 */ /* 0x000fc8000f8e0204 */
[----:B------:R-:W-:-:S04]  /*02a0*/  UISETP.LT.AND UP0, UPT, UR7, UR4, UPT ;  /* 0x000000040700728c */ /* 0x000fc8000bf01270 */
[----:B------:R-:W-:-:S03]  /*02b0*/  USEL UR7, UR7, UR4, UP0 ;  /* 0x0000000407077287 */ /* 0x000fc60008000000 */
.L_x_787:
        /* <DEDUP_REMOVED lines=35> */
.L_x_791:
[----:B------:R-:W-:Y:S02]  /*04f0*/  ULDC UR4, c[0x0][0x32c] ;  /* 0x0000cb0000047ab9 */ /* 0x000fe40000000800 */
[----:B------:R-:W-:-:S03]  /*0500*/  UISETP.NE.AND UP0, UPT, UR4, 0x1, UPT ;  /* 0x000000010400788c */ /* 0x000fc6000bf05270 */
[----:B------:R-:W-:Y:S02]  /*0510*/  ULDC.64 UR4, c[0x0][0x330] ;  /* 0x0000cc0000047ab9 */ /* 0x000fe40000000a00 */
[----:B------:R-:W-:-:S06]  /*0520*/  UIMAD.WIDE.U32 UR12, UR11, UR4, URZ ;  /* 0x000000040b0c72a5 */ /* 0x000fcc000f8e003f */
[----:B------:R-:W-:Y:S02]  /*0530*/  @UP0 USHF.R.U32.HI UR11, URZ, UR5, UR13 ;  /* 0x000000053f0b0299 */ /* 0x000fe4000801160d */
.L_x_792:
[----:B------:R-:W-:Y:S02]  /*0540*/  ULDC UR4, c[0x0][0x32c] ;  /* 0x0000cb0000047ab9 */ /* 0x000fe40000000800 */
[----:B------:R-:W-:-:S04]  /*0550*/  UIMAD UR4, UR11, UR4, URZ ;  /* 0x000000040b0472a4 */ /* 0x000fc8000f8e023f */
[----:B------:R-:W-:-:S04]  /*0560*/  UISETP.LT.AND UP0, UPT, UR10, UR4, UPT ;  /* 0x000000040a00728c */ /* 0x000fc8000bf01270 */
[----:B------:R-:W-:-:S04]  /*0570*/  USEL UR10, UR10, UR4, !UP0 ;  /* 0x000000040a0a7287 */ /* 0x000fc8000c000000 */
.L_x_790:
[----:B------:R-:W-:Y:S01]  /*0580*/  USHF.R.S32.HI UR4, URZ, 0x1f, UR10 ;  /* 0x0000001f3f047899 */ /* 0x000fe2000801140a */
[----:B------:R-:W-:Y:S01]  /*0590*/  PLOP3.LUT P2, PT, PT, PT, PT, 0x80, 0x0 ;  /* 0x000000000000781c */ /* 0x000fe20003f4f070 */
[----:B------:R-:W-:Y:S01]  /*05a0*/  ULDC.64 UR18, c[0x0][0x118] ;  /* 0x0000460000127ab9 */ /* 0x000fe20000000a00 */
[----:B------:R-:W-:Y:S01]  /*05b0*/  CS2R R98, SRZ ;  /* 0x0000000000627805 */ /* 0x000fe2000001ff00 */
[----:B------:R-:W-:Y:S01]  /*05c0*/  ULEA.HI UR10, UR4, UR10, URZ, 0x6 ;  /* 0x0000000a040a7291 */ /* 0x000fe2000f8f303f */
[----:B------:R-:W-:Y:S01]  /*05d0*/  CS2R R96, SRZ ;  /* 0x0000000000607805 */ /* 0x000fe2000001ff00 */
        /* <DEDUP_REMOVED lines=56> */
[----:B------:R-:W-:Y:S02]  /*0960*/  PLOP3.LUT P1, PT, PT, PT, UP3, 0x80, 0x0 ;  /* 0x000000000000781c */ /* 0x000fe40003f2f038 */
[----:B------:R-:W-:Y:S01]  /*0970*/  PLOP3.LUT P0, PT, PT, PT, UP3, 0x80, 0x0 ;  /* 0x000000000000781c */ /* 0x000fe20003f0f038 */
[----:B------:R-:W-:Y:S01]  /*0980*/  ULDC UR4, c[0x0][0x168] ;  /* 0x00005a0000047ab9 */ /* 0x000fe20000000800 */
[----:B------:R-:W-:Y:S01]  /*0990*/  ISETP.NE.AND.EX P6, PT, RZ, c[0x0][0x344], PT, P6 ;  /* 0x0000d100ff007a0c */ /* 0x000fe20003fc5360 */
[----:B------:R-:W-:Y:S02]  /*09a0*/  UIADD3 UR22, UR17, -0x1, URZ ;  /* 0xffffffff11167890 */ /* 0x000fe4000fffe03f */
[----:B------:R-:W-:-:S10]  /*09b0*/  ULDC.64 UR12, c[0x0][0x1e0] ;  /* 0x00007800000c7ab9 */ /* 0x000fd40000000a00 */
[----:B------:R-:W-:-:S04]  /*09c0*/  @P6 IMAD.MOV.U32 R3, RZ, RZ, 0x4 ;  /* 0x00000004ff036424 */ /* 0x000fc800078e00ff */
[----:B------:R-:W-:-:S06]  /*09d0*/  @P6 IMAD.WIDE R18, R0, R3, c[0x0][0x340] ;  /* 0x0000d00000126625 */ /* 0x000fcc00078e0203 */
[----:B------:R2:W3:Y:S01]  /*09e0*/  @P6 LDG.E R18, [R18.64] ;  /* 0x0000001212126981 */ /* 0x0004e2000c1e1900 */
[-C--:B------:R-:W-:Y:S01]  /*09f0*/  LEA.HI R2, R86, R5.reuse, RZ, 0x3 ;  /* 0x0000000556027211 */ /* 0x080fe200078f18ff */
[----:B-1----:R-:W-:Y:S01]  /*0a00*/  IMAD.WIDE.U32 R14, R12, c[0x0][0x1b8], RZ ;  /* 0x00006e000c0e7a25 */ /* 0x002fe200078e00ff */
[----:B------:R-:W-:Y:S01]  /*0a10*/  SHF.R.S32.HI R7, RZ, 0x1f, R12 ;  /* 0x0000001fff077819 */ /* 0x000fe2000001140c */
[----:B------:R-:W-:Y:S01]  /*0a20*/  UIMAD UR4, UR9, UR4, URZ ;  /* 0x00000004090472a4 */ /* 0x000fe2000f8e023f */
[----:B------:R-:W-:Y:S01]  /*0a30*/  LOP3.LUT R4, R2, 0xfffffff8, RZ, 0xc0, !PT ;  /* 0xfffffff802047812 */ /* 0x000fe200078ec0ff */
[----:B------:R-:W-:Y:S01]  /*0a40*/  UISETP.GT.AND UP0, UPT, UR22, UR10, UPT ;  /* 0x0000000a1600728c */ /* 0x000fe2000bf04270 */
[----:B------:R-:W-:Y:S01]  /*0a50*/  SHF.R.S32.HI R8, RZ, 0x3, R2 ;  /* 0x00000003ff087819 */ /* 0x000fe20000011402 */
[----:B------:R-:W-:Y:S01]  /*0a60*/  IMAD R9, R7, c[0x0][0x1b8], RZ ;  /* 0x00006e0007097a24 */ /* 0x000fe200078e02ff */
[----:B------:R-:W-:Y:S01]  /*0a70*/  USHF.L.U32 UR16, UR22, 0x6, URZ ;  /* 0x0000000616107899 */ /* 0x000fe2000800063f */
[----:B------:R-:W-:Y:S01]  /*0a80*/  IMAD.IADD R207, R5, 0x1, -R4 ;  /* 0x0000000105cf7824 */ /* 0x000fe200078e0a04 */
[----:B------:R-:W-:Y:S01]  /*0a90*/  USHF.L.U32 UR15, UR12, 0x6, URZ ;  /* 0x000000060c0f7899 */ /* 0x000fe2000800063f */
[----:B------:R-:W-:Y:S01]  /*0aa0*/  IMAD R9, R12, c[0x0][0x1bc], R9 ;  /* 0x00006f000c097a24 */ /* 0x000fe200078e0209 */
[----:B------:R-:W-:Y:S01]  /*0ab0*/  UMOV UR23, 0x6 ;  /* 0x0000000600177882 */ /* 0x000fe20000000000 */
[----:B------:R-:W-:Y:S01]  /*0ac0*/  IMAD R3, R207, 0x20, R8 ;  /* 0x00000020cf037824 */ /* 0x000fe200078e0208 */
[----:B------:R-:W-:Y:S01]  /*0ad0*/  USHF.L.U64.HI UR9, UR12, UR23, UR13 ;  /* 0x000000170c097299 */ /* 0x000fe2000801020d */
[----:B------:R-:W-:Y:S01]  /*0ae0*/  IMAD.IADD R15, R15, 0x1, R9 ;  /* 0x000000010f0f7824 */ /* 0x000fe200078e0209 */
[----:B------:R-:W-:Y:S01]  /*0af0*/  USHF.L.U32 UR14, UR12, 0x5, URZ ;  /* 0x000000050c0e7899 */ /* 0x000fe2000800063f */
[----:B------:R-:W-:Y:S01]  /*0b00*/  IMAD.SHL.U32 R193, R8, 0x40, RZ ;  /* 0x0000004008c17824 */ /* 0x000fe200078e00ff */
[----:B------:R-:W-:Y:S01]  /*0b10*/  IADD3 R3, R3, UR8, RZ ;  /* 0x0000000803037c10 */ /* 0x000fe2000fffe0ff */
[----:B------:R-:W-:Y:S01]  /*0b20*/  IMAD.WIDE.U32 R14, R0, c[0x0][0x1c0], R14 ;  /* 0x00007000000e7a25 */ /* 0x000fe200078e000e */
[----:B------:R-:W-:Y:S01]  /*0b30*/  USHF.R.S32.HI UR21, URZ, 0x1f, UR22 ;  /* 0x0000001f3f157899 */ /* 0x000fe20008011416 */
[CC--:B------:R-:W-:Y:S01]  /*0b40*/  LEA.HI R188, R86.reuse, R5.reuse, RZ, 0x4 ;  /* 0x0000000556bc7211 */ /* 0x0c0fe200078f20ff */
[----:B------:R-:W-:Y:S01]  /*0b50*/  UIMAD UR24, UR9, UR22, URZ ;  /* 0x00000016091872a4 */ /* 0x000fe2000f8e023f */
[----:B------:R-:W-:Y:S01]  /*0b60*/  @P1 IMAD.HI.U32 R4, R3, c[0x0][0x2c8], RZ ;  /* 0x0000b20003041a27 */ /* 0x000fe200078e00ff */
[----:B--2---:R-:W-:Y:S01]  /*0b70*/  SHF.R.S32.HI R19, RZ, 0x1f, R0 ;  /* 0x0000001fff137819 */ /* 0x004fe20000011400 */
[----:B------:R-:W-:Y:S01]  /*0b80*/  UMOV UR11, 0x5 ;  /* 0x00000005000b7882 */ /* 0x000fe20000000000 */
[----:B------:R-:W-:Y:S01]  /*0b90*/  LOP3.LUT R193, R193, 0x1c0, RZ, 0xc0, !PT ;  /* 0x000001c0c1c17812 */ /* 0x000fe200078ec0ff */
[----:B------:R-:W-:Y:S01]  /*0ba0*/  IMAD.MOV.U32 R10, RZ, RZ, R3 ;  /* 0x000000ffff0a7224 */ /* 0x000fe200078e0003 */
[----:B------:R-:W-:Y:S01]  /*0bb0*/  @P0 SHF.R.U32.HI R10, RZ, c[0x0][0x2cc], R4 ;  /* 0x0000b300ff0a0a19 */ /* 0x000fe20000011604 */
[----:B------:R-:W-:Y:S01]  /*0bc0*/  IMAD R9, R19, c[0x0][0x1c0], RZ ;  /* 0x0000700013097a24 */ /* 0x000fe200078e02ff */
[----:B------:R-:W-:Y:S01]  /*0bd0*/  UIMAD UR24, UR21, UR15, UR24 ;  /* 0x0000000f151872a4 */ /* 0x000fe2000f8e0218 */
[----:B------:R-:W-:Y:S01]  /*0be0*/  LEA.HI R84, R86, R5, RZ, 0x5 ;  /* 0x0000000556547211 */ /* 0x000fe200078f28ff */
[----:B------:R-:W-:Y:S01]  /*0bf0*/  USHF.L.U64.HI UR13, UR12, UR11, UR13 ;  /* 0x0000000b0c0d7299 */ /* 0x000fe2000801020d */
[----:B------:R-:W-:Y:S01]  /*0c00*/  IMAD R6, R0, c[0x0][0x1c4], R9 ;  /* 0x0000710000067a24 */ /* 0x000fe200078e0209 */
[--C-:B------:R-:W-:Y:S01]  /*0c10*/  SHF.R.S32.HI R9, RZ, 0x1f, R10.reuse ;  /* 0x0000001fff097819 */ /* 0x100fe2000001140a */
[----:B------:R-:W-:-:S02]  /*0c20*/  IMAD.MOV R4, RZ, RZ, -R10 ;  /* 0x000000ffff047224 */ /* 0x000fc400078e0a0a */
[----:B------:R-:W-:Y:S01]  /*0c30*/  IMAD.IADD R15, R15, 0x1, R6 ;  /* 0x000000010f0f7824 */ /* 0x000fe200078e0206 */
[----:B------:R-:W-:Y:S01]  /*0c40*/  IADD3 R6, R8, UR8, RZ ;  /* 0x0000000808067c10 */ /* 0x000fe2000fffe0ff */
[----:B------:R-:W-:Y:S02]  /*0c50*/  IMAD R4, R4, c[0x0][0x2c4], R3 ;  /* 0x0000b10004047a24 */ /* 0x000fe400078e0203 */
[----:B------:R-:W-:Y:S01]  /*0c60*/  IMAD R9, R9, c[0x0][0x1b0], RZ ;  /* 0x00006c0009097a24 */ /* 0x000fe200078e02ff */
[----:B------:R-:W-:Y:S01]  /*0c70*/  ISETP.GE.AND P1, PT, R6, UR4, PT ;  /* 0x0000000406007c0c */ /* 0x000fe2000bf26270 */
[----:B------:R-:W-:Y:S01]  /*0c80*/  IMAD.WIDE.U32 R14, R10, c[0x0][0x1b0], R14 ;  /* 0x00006c000a0e7a25 */ /* 0x000fe200078e000e */
[----:B------:R-:W-:-:S03]  /*0c90*/  SHF.R.S32.HI R3, RZ, 0x1f, R4 ;  /* 0x0000001fff037819 */ /* 0x000fc60000011404 */
[----:B------:R-:W-:Y:S02]  /*0ca0*/  IMAD R9, R10, c[0x0][0x1b4], R9 ;  /* 0x00006d000a097a24 */ /* 0x000fe400078e0209 */
[----:B------:R-:W-:Y:S02]  /*0cb0*/  IMAD R3, R3, c[0x0][0x1a8], RZ ;  /* 0x00006a0003037a24 */ /* 0x000fe400078e02ff */
[----:B------:R-:W-:Y:S01]  /*0cc0*/  IMAD.IADD R15, R15, 0x1, R9 ;  /* 0x000000010f0f7824 */ /* 0x000fe200078e0209 */
[----:B------:R-:W-:Y:S01]  /*0cd0*/  SHF.R.S32.HI R9, RZ, 0x1f, R8 ;  /* 0x0000001fff097819 */ /* 0x000fe20000011408 */
[C---:B------:R-:W-:Y:S02]  /*0ce0*/  IMAD R3, R4.reuse, c[0x0][0x1ac], R3 ;  /* 0x00006b0004037a24 */ /* 0x040fe400078e0203 */
[----:B------:R-:W-:-:S04]  /*0cf0*/  IMAD.WIDE.U32 R14, R4, c[0x0][0x1a8], R14 ;  /* 0x00006a00040e7a25 */ /* 0x000fc800078e000e */
[----:B------:R-:W-:Y:S01]  /*0d00*/  IMAD.SHL.U32 R10, R207, 0x8, RZ ;  /* 0x00000008cf0a7824 */ /* 0x000fe200078e00ff */
[----:B------:R-:W-:Y:S01]  /*0d10*/  LEA R17, P0, R14, c[0x0][0x160], 0x1 ;  /* 0x000058000e117a11 */ /* 0x000fe200078008ff */
[----:B------:R-:W-:Y:S01]  /*0d20*/  IMAD.IADD R16, R15, 0x1, R3 ;  /* 0x000000010f107824 */ /* 0x000fe200078e0203 */
[----:B------:R-:W-:Y:S01]  /*0d30*/  IADD3 R3, R6, 0x40, RZ ;  /* 0x0000004006037810 */ /* 0x000fe20007ffe0ff */
[----:B------:R-:W-:Y:S01]  /*0d40*/  IMAD R13, R9, c[0x0][0x1e0], RZ ;  /* 0x00007800090d7a24 */ /* 0x000fe200078e02ff */
[----:B------:R-:W-:Y:S01]  /*0d50*/  LOP3.LUT R4, R193, 0x38, R10, 0xf8, !PT ;  /* 0x00000038c1047812 */ /* 0x000fe200078ef80a */
[----:B------:R-:W1:Y:S01]  /*0d60*/  SHFL.IDX PT, R24, R17, RZ, 0x181f ;  /* 0x00181fff11187589 */ /* 0x000e6200000e0000 */
[----:B------:R-:W-:Y:S01]  /*0d70*/  LEA.HI.X R16, R14, c[0x0][0x164], R16, 0x1, P0 ;  /* 0x000059000e107a11 */ /* 0x000fe200000f0c10 */
[----:B------:R-:W-:Y:S01]  /*0d80*/  IMAD R9, R9, c[0x0][0x208], RZ ;  /* 0x0000820009097a24 */ /* 0x000fe200078e02ff */
[----:B------:R-:W-:Y:S02]  /*0d90*/  SHF.R.U32.HI R193, RZ, 0x3, R193 ;  /* 0x00000003ffc17819 */ /* 0x000fe400000116c1 */
[----:B------:R-:W-:Y:S01]  /*0da0*/  LEA.HI R14, R86, R5, RZ, 0x6 ;  /* 0x00000005560e7211 */ /* 0x000fe200078f30ff */
[----:B------:R-:W2:Y:S01]  /*0db0*/  SHFL.IDX PT, R25, R16, RZ, 0x181f ;  /* 0x00181fff10197589 */ /* 0x000ea200000e0000 */
[----:B------:R-:W-:Y:S01]  /*0dc0*/  LOP3.LUT R193, R4, R193, RZ, 0x3c, !PT ;  /* 0x000000c104c17212 */ /* 0x000fe200078e3cff */
[----:B------:R-:W-:Y:S01]  /*0dd0*/  IMAD R9, R8, c[0x0][0x20c], R9 ;  /* 0x0000830008097a24 */ /* 0x000fe200078e0209 */
[----:B------:R-:W-:Y:S01]  /*0de0*/  IADD3 R4, R6, 0x20, RZ ;  /* 0x0000002006047810 */ /* 0x000fe20007ffe0ff */
[----:B------:R-:W-:Y:S01]  /*0df0*/  IMAD.SHL.U32 R14, R14, 0x8, RZ ;  /* 0x000000080e0e7824 */ /* 0x000fe200078e00ff */
[----:B------:R-:W-:Y:S01]  /*0e00*/  ISETP.GE.AND P2, PT, R3, UR4, PT ;  /* 0x0000000403007c0c */ /* 0x000fe2000bf46270 */
[----:B------:R-:W-:Y:S01]  /*0e10*/  SHFL.IDX PT, R23, R16, 0x1, 0x181f ;  /* 0x00381f0010177f89 */ /* 0x000fe200000e0000 */
[----:B------:R-:W-:-:S02]  /*0e20*/  ISETP.GE.AND P0, PT, R4, UR4, PT ;  /* 0x0000000404007c0c */ /* 0x000fc4000bf06270 */
[C---:B------:R-:W-:Y:S02]  /*0e30*/  IADD3 R4, R10.reuse, 0x40, RZ ;  /* 0x000000400a047810 */ /* 0x040fe40007ffe0ff */
[----:B------:R-:W-:Y:S02]  /*0e40*/  IADD3 R3, R10, 0x80, RZ ;  /* 0x000000800a037810 */ /* 0x000fe40007ffe0ff */
[----:B------:R-:W-:Y:S01]  /*0e50*/  LOP3.LUT R193, R193, 0xfffffe00, R14, 0xf8, !PT ;  /* 0xfffffe00c1c17812 */ /* 0x000fe200078ef80e */
[----:B------:R-:W-:Y:S01]  /*0e60*/  IMAD R14, R8, c[0x0][0x1e4], R13 ;  /* 0x00007900080e7a24 */ /* 0x000fe200078e020d */
[----:B------:R-:W-:Y:S02]  /*0e70*/  @!P1 SHF.R.S32.HI R13, RZ, 0x1f, R4 ;  /* 0x0000001fff0d9819 */ /* 0x000fe40000011404 */
[----:B------:R-:W-:Y:S01]  /*0e80*/  @!P1 SHF.R.S32.HI R22, RZ, 0x1f, R3 ;  /* 0x0000001fff169819 */ /* 0x000fe20000011403 */
[----:B------:R-:W-:Y:S01]  /*0e90*/  IMAD.SHL.U32 R132, R193, 0x2, RZ ;  /* 0x00000002c1847824 */ /* 0x000fe200078e00ff */
[----:B------:R-:W-:-:S02]  /*0ea0*/  @!P1 LEA.HI R20, R13, R4, RZ, 0x3 ;  /* 0x000000040d149211 */ /* 0x000fc400078f18ff */
[----:B------:R-:W-:Y:S02]  /*0eb0*/  @!P1 LEA.HI R13, R22, R3, RZ, 0x3 ;  /* 0x00000003160d9211 */ /* 0x000fe400078f18ff */
[----:B------:R-:W4:Y:S01]  /*0ec0*/  SHFL.IDX PT, R22, R17, 0x1, 0x181f ;  /* 0x00381f0011167f89 */ /* 0x000f2200000e0000 */
[----:B------:R-:W-:Y:S02]  /*0ed0*/  ISETP.GE.AND P3, PT, R10, c[0x0][0x198], PT ;  /* 0x000066000a007a0c */ /* 0x000fe40003f66270 */
[--C-:B------:R-:W-:Y:S02]  /*0ee0*/  SHF.R.S32.HI R11, RZ, 0x1f, R10.reuse ;  /* 0x0000001fff0b7819 */ /* 0x100fe4000001140a */
[----:B------:R-:W-:Y:S02]  /*0ef0*/  ISETP.GE.AND P4, PT, R4, c[0x0][0x198], PT ;  /* 0x0000660004007a0c */ /* 0x000fe40003f86270 */
[----:B-1----:R-:W-:Y:S01]  /*0f00*/  @!P1 LEA R28, P5, R10, R24, 0x1 ;  /* 0x000000180a1c9211 */ /* 0x002fe200078a08ff */
[----:B------:R-:W-:Y:S01]  /*0f10*/  IMAD.WIDE.U32 R26, R8, c[0x0][0x1e0], R10 ;  /* 0x00007800081a7a25 */ /* 0x000fe200078e000a */
[----:B------:R-:W-:-:S02]  /*0f20*/  @!P1 LOP3.LUT R20, R20, 0xfffffff8, RZ, 0xc0, !PT ;  /* 0xfffffff814149812 */ /* 0x000fc400078ec0ff */
[----:B--2---:R-:W-:Y:S01]  /*0f30*/  @!P1 LEA.HI.X R29, R10, R25, R11, 0x1, P5 ;  /* 0x000000190a1d9211 */ /* 0x004fe200028f0c0b */
[----:B------:R-:W-:Y:S01]  /*0f40*/  IMAD.IADD R15, R27, 0x1, R14 ;  /* 0x000000011b0f7824 */ /* 0x000fe200078e020e */
[----:B------:R-:W-:Y:S01]  /*0f50*/  @!P1 LOP3.LUT R13, R13, 0xfffffff8, RZ, 0xc0, !PT ;  /* 0xfffffff80d0d9812 */ /* 0x000fe200078ec0ff */
[--C-:B------:R-:W-:Y:S01]  /*0f60*/  @!P1 IMAD.WIDE R20, R20, 0x2, R24.reuse ;  /* 0x0000000214149825 */ /* 0x100fe200078e0218 */
[----:B------:R-:W-:Y:S01]  /*0f70*/  ISETP.GE.AND P5, PT, R3, c[0x0][0x198], PT ;  /* 0x0000660003007a0c */ /* 0x000fe20003fa6270 */
[----:B------:R1:W-:Y:S01]  /*0f80*/  @!P1 LDGSTS.E.BYPASS.LTC128B.128 [R132+0x18100], [R28.64], !P3 ;  /* 0x181000001c849fae */ /* 0x0003e2000d901d52 */
[----:B------:R-:W-:Y:S01]  /*0f90*/  IADD3 R6, R6, 0x60, RZ ;  /* 0x0000006006067810 */ /* 0x000fe20007ffe0ff */
[----:B------:R-:W-:Y:S01]  /*0fa0*/  @!P1 IMAD.WIDE R30, R13, 0x2, R24 ;  /* 0x000000020d1e9825 */ /* 0x000fe200078e0218 */
[----:B------:R-:W-:Y:S01]  /*0fb0*/  IADD3 R204, R132, 0x100, RZ ;  /* 0x0000010084cc7810 */ /* 0x000fe20007ffe0ff */
[----:B------:R2:W-:Y:S02]  /*0fc0*/  @!P1 LDGSTS.E.BYPASS.LTC128B.128 [R132+0x1c100], [R20.64], !P4 ;  /* 0x1c10000014849fae */ /* 0x0005e4000e101d52 */
[----:B------:R-:W-:-:S02]  /*0fd0*/  IMAD.MOV.U32 R14, RZ, RZ, R26 ;  /* 0x000000ffff0e7224 */ /* 0x000fc400078e001a */
[----:B------:R-:W-:Y:S02]  /*0fe0*/  IMAD R13, R7, c[0x0][0x1e8], RZ ;  /* 0x00007a00070d7a24 */ /* 0x000fe400078e02ff */
[----:B------:R-:W-:Y:S02]  /*0ff0*/  IMAD.WIDE.U32 R14, R12, c[0x0][0x1e8], R14 ;  /* 0x00007a000c0e7a25 */ /* 0x000fe400078e000e */
[----:B------:R5:W-:Y:S01]  /*1000*/  @!P1 LDGSTS.E.BYPASS.LTC128B.128 [R132+0x20100], [R30.64], !P5 ;  /* 0x201000001e849fae */ /* 0x000be2000e901d52 */
[----:B----4-:R-:W-:Y:S01]  /*1010*/  @!P0 LEA R24, P1, R10, R22, 0x1 ;  /* 0x000000160a188211 */ /* 0x010fe200078208ff */
[----:B------:R-:W-:Y:S02]  /*1020*/  IMAD R196, R12, c[0x0][0x1ec], R13 ;  /* 0x00007b000cc47a24 */ /* 0x000fe400078e020d */
[----:B------:R-:W-:Y:S01]  /*1030*/  IMAD.WIDE.U32 R26, R8, c[0x0][0x208], R10 ;  /* 0x00008200081a7a25 */ /* 0x000fe200078e000a */
[----:B------:R-:W-:Y:S02]  /*1040*/  @!P0 LEA.HI.X R25, R10, R23, R11, 0x1, P1 ;  /* 0x000000170a198211 */ /* 0x000fe400008f0c0b */
[----:B------:R-:W-:Y:S01]  /*1050*/  ISETP.GE.AND P1, PT, R6, UR4, PT ;  /* 0x0000000406007c0c */ /* 0x000fe2000bf26270 */
[----:B------:R-:W-:Y:S01]  /*1060*/  IMAD.IADD R197, R15, 0x1, R196 ;  /* 0x000000010fc57824 */ /* 0x000fe200078e02c4 */
[----:B------:R-:W-:Y:S01]  /*1070*/  @!P0 SHF.R.S32.HI R15, RZ, 0x1f, R4 ;  /* 0x0000001fff0f8819 */ /* 0x000fe20000011404 */
[----:B------:R-:W-:Y:S01]  /*1080*/  IMAD.MOV.U32 R196, RZ, RZ, R14 ;  /* 0x000000ffffc47224 */ /* 0x000fe200078e000e */
[----:B------:R-:W-:Y:S01]  /*1090*/  @!P0 SHF.R.S32.HI R14, RZ, 0x1f, R3 ;  /* 0x0000001fff0e8819 */ /* 0x000fe20000011403 */
[----:B------:R-:W-:Y:S01]  /*10a0*/  IMAD R7, R7, c[0x0][0x210], RZ ;  /* 0x0000840007077a24 */ /* 0x000fe200078e02ff */
[-C--:B------:R-:W-:Y:S01]  /*10b0*/  @!P0 LEA.HI R15, R15, R4.reuse, RZ, 0x3 ;  /* 0x000000040f0f8211 */ /* 0x080fe200078f18ff */
[----:B------:R-:W-:Y:S01]  /*10c0*/  IMAD.IADD R27, R27, 0x1, R9 ;  /* 0x000000011b1b7824 */ /* 0x000fe200078e0209 */
[-C--:B------:R-:W-:Y:S01]  /*10d0*/  @!P0 LEA.HI R14, R14, R3.reuse, RZ, 0x3 ;  /* 0x000000030e0e8211 */ /* 0x080fe200078f18ff */
[C---:B------:R-:W-:Y:S01]  /*10e0*/  IMAD R7, R12.reuse, c[0x0][0x214], R7 ;  /* 0x000085000c077a24 */ /* 0x040fe200078e0207 */
[----:B------:R-:W-:Y:S01]  /*10f0*/  @!P2 SHF.R.S32.HI R9, RZ, 0x1f, R4 ;  /* 0x0000001fff09a819 */ /* 0x000fe20000011404 */
[----:B------:R-:W-:Y:S01]  /*1100*/  IMAD.WIDE.U32 R12, R12, c[0x0][0x210], R26 ;  /* 0x000084000c0c7a25 */ /* 0x000fe200078e001a */
[----:B--2---:R-:W-:Y:S01]  /*1110*/  SHFL.IDX PT, R20, R17, 0x2, 0x181f ;  /* 0x00581f0011147f89 */ /* 0x004fe200000e0000 */
[----:B------:R-:W-:Y:S01]  /*1120*/  @!P2 SHF.R.S32.HI R6, RZ, 0x1f, R3 ;  /* 0x0000001fff06a819 */ /* 0x000fe20000011403 */
[----:B------:R-:W-:Y:S01]  /*1130*/  @UP0 UIADD3 UR4, UR17, -0x2, URZ ;  /* 0xfffffffe11040890 */ /* 0x000fe2000fffe03f */
[----:B------:R-:W-:Y:S01]  /*1140*/  @!P0 LOP3.LUT R15, R15, 0xfffffff8, RZ, 0xc0, !PT ;  /* 0xfffffff80f0f8812 */ /* 0x000fe200078ec0ff */
[----:B------:R-:W2:Y:S01]  /*1150*/  SHFL.IDX PT, R21, R16, 0x2, 0x181f ;  /* 0x00581f0010157f89 */ /* 0x000ea200000e0000 */
[----:B------:R-:W-:Y:S01]  /*1160*/  @!P0 LOP3.LUT R27, R14, 0xfffffff8, RZ, 0xc0, !PT ;  /* 0xfffffff80e1b8812 */ /* 0x000fe200078ec0ff */
[----:B------:R-:W-:Y:S01]  /*1170*/  @UP0 USHF.R.S32.HI UR5, URZ, 0x1f, UR4 ;  /* 0x0000001f3f050899 */ /* 0x000fe20008011404 */
[----:B------:R-:W-:Y:S01]  /*1180*/  @!P2 LEA.HI R9, R9, R4, RZ, 0x3 ;  /* 0x000000040909a211 */ /* 0x000fe200078f18ff */
[----:B-----5:R4:W5:Y:S01]  /*1190*/  SHFL.IDX PT, R30, R17, 0x3, 0x181f ;  /* 0x00781f00111e7f89 */ /* 0x02096200000e0000 */
[-C--:B------:R-:W-:Y:S01]  /*11a0*/  @!P2 LEA.HI R6, R6, R3.reuse, RZ, 0x3 ;  /* 0x000000030606a211 */ /* 0x080fe200078f18ff */
[--C-:B------:R-:W-:Y:S01]  /*11b0*/  @!P0 IMAD.WIDE R32, R15, 0x2, R22.reuse ;  /* 0x000000020f208825 */ /* 0x100fe200078e0216 */
[----:B------:R-:W-:Y:S01]  /*11c0*/  @!P2 LOP3.LUT R9, R9, 0xfffffff8, RZ, 0xc0, !PT ;  /* 0xfffffff80909a812 */ /* 0x000fe200078ec0ff */
[----:B------:R-:W5:Y:S01]  /*11d0*/  SHFL.IDX PT, R31, R16, 0x3, 0x181f ;  /* 0x00781f00101f7f89 */ /* 0x000f6200000e0000 */
[----:B-1----:R-:W-:Y:S01]  /*11e0*/  @!P2 LOP3.LUT R29, R6, 0xfffffff8, RZ, 0xc0, !PT ;  /* 0xfffffff8061da812 */ /* 0x002fe200078ec0ff */
[----:B------:R-:W-:Y:S01]  /*11f0*/  @!P0 IMAD.WIDE R34, R27, 0x2, R22 ;  /* 0x000000021b228825 */ /* 0x000fe200078e0216 */
[----:B------:R-:W-:Y:S01]  /*1200*/  @!P1 SHF.R.S32.HI R6, RZ, 0x1f, R3 ;  /* 0x0000001fff069819 */ /* 0x000fe20000011403 */
[----:B------:R1:W-:Y:S03]  /*1210*/  @!P0 LDGSTS.E.BYPASS.LTC128B.128 [R132+0x19100], [R24.64], !P3 ;  /* 0x1910000018848fae */ /* 0x0003e6000d901d52 */
[----:B------:R-:W-:Y:S01]  /*1220*/  @!P1 LEA.HI R6, R6, R3, RZ, 0x3 ;  /* 0x0000000306069211 */ /* 0x000fe200078f18ff */
[----:B------:R3:W-:Y:S04]  /*1230*/  @!P0 LDGSTS.E.BYPASS.LTC128B.128 [R132+0x1d100], [R32.64], !P4 ;  /* 0x1d10000020848fae */ /* 0x0007e8000e101d52 */
[----:B------:R3:W-:Y:S01]  /*1240*/  @!P0 LDGSTS.E.BYPASS.LTC128B.128 [R132+0x21100], [R34.64], !P5 ;  /* 0x2110000022848fae */ /* 0x0007e2000e901d52 */
[----:B--2---:R-:W-:Y:S01]  /*1250*/  @!P2 IMAD.WIDE R14, R9, 0x2, R20 ;  /* 0x00000002090ea825 */ /* 0x004fe200078e0214 */
[----:B------:R-:W-:-:S02]  /*1260*/  @!P1 SHF.R.S32.HI R9, RZ, 0x1f, R4 ;  /* 0x0000001fff099819 */ /* 0x000fc40000011404 */
[----:B----4-:R-:W-:Y:S01]  /*1270*/  @!P1 LOP3.LUT R17, R6, 0xfffffff8, RZ, 0xc0, !PT ;  /* 0xfffffff806119812 */ /* 0x010fe200078ec0ff */
[----:B------:R-:W-:Y:S01]  /*1280*/  @!P2 IMAD.WIDE R22, R29, 0x2, R20 ;  /* 0x000000021d16a825 */ /* 0x000fe200078e0214 */
[C---:B------:R-:W-:Y:S02]  /*1290*/  @!P2 LEA R20, P0, R10.reuse, R20, 0x1 ;  /* 0x000000140a14a211 */ /* 0x040fe400078008ff */
[----:B------:R-:W-:Y:S01]  /*12a0*/  @!P1 LEA.HI R9, R9, R4, RZ, 0x3 ;  /* 0x0000000409099211 */ /* 0x000fe200078f18ff */
[----:B------:R-:W-:Y:S01]  /*12b0*/  IMAD.U32 R6, RZ, RZ, UR16 ;  /* 0x00000010ff067e24 */ /* 0x000fe2000f8e00ff */
[C-C-:B------:R-:W-:Y:S02]  /*12c0*/  @!P2 LEA.HI.X R21, R10.reuse, R21, R11.reuse, 0x1, P0 ;  /* 0x000000150a15a211 */ /* 0x140fe400000f0c0b */
[C---:B-----5:R-:W-:Y:S02]  /*12d0*/  @!P1 LEA R26, P0, R10.reuse, R30, 0x1 ;  /* 0x0000001e0a1a9211 */ /* 0x060fe400078008ff */
[----:B------:R-:W-:Y:S01]  /*12e0*/  @!P1 LOP3.LUT R9, R9, 0xfffffff8, RZ, 0xc0, !PT ;  /* 0xfffffff809099812 */ /* 0x000fe200078ec0ff */
[----:B------:R2:W-:Y:S01]  /*12f0*/  @!P2 LDGSTS.E.BYPASS.LTC128B.128 [R132+0x1a100], [R20.64], !P3 ;  /* 0x1a1000001484afae */ /* 0x0005e2000d901d52 */
[----:B------:R-:W-:Y:S01]  /*1300*/  @!P1 LEA.HI.X R27, R10, R31, R11, 0x1, P0 ;  /* 0x0000001f0a1b9211 */ /* 0x000fe200000f0c0b */
[----:B------:R-:W-:Y:S01]  /*1310*/  IMAD.U32 R11, RZ, RZ, UR14 ;  /* 0x0000000eff0b7e24 */ /* 0x000fe2000f8e00ff */
[----:B------:R-:W-:Y:S01]  /*1320*/  PLOP3.LUT P0, PT, PT, PT, UP0, 0x80, 0x0 ;  /* 0x000000000000781c */ /* 0x000fe20003f0f008 */
[----:B-1----:R-:W-:Y:S01]  /*1330*/  @!P1 IMAD.WIDE R24, R9, 0x2, R30 ;  /* 0x0000000209189825 */ /* 0x002fe200078e021e */
[----:B------:R1:W-:Y:S01]  /*1340*/  @!P2 LDGSTS.E.BYPASS.LTC128B.128 [R132+0x1e100], [R14.64], !P4 ;  /* 0x1e1000000e84afae */ /* 0x0003e2000e101d52 */
[----:B------:R-:W-:-:S02]  /*1350*/  IADD3 R8, -R6, c[0x0][0x1d0], -R8 ;  /* 0x0000740006087a10 */ /* 0x000fc40007ffe908 */
[----:B------:R-:W-:Y:S01]  /*1360*/  @!P1 IMAD.WIDE R30, R17, 0x2, R30 ;  /* 0x00000002111e9825 */ /* 0x000fe200078e021e */
[----:B------:R4:W-:Y:S01]  /*1370*/  @!P2 LDGSTS.E.BYPASS.LTC128B.128 [R132+0x22100], [R22.64], !P5 ;  /* 0x221000001684afae */ /* 0x0009e2000e901d52 */
[----:B------:R-:W-:Y:S02]  /*1380*/  PLOP3.LUT P2, PT, PT, PT, UP0, 0x80, 0x0 ;  /* 0x000000000000781c */ /* 0x000fe40003f4f008 */
[----:B------:R-:W-:Y:S01]  /*1390*/  IMAD.U32 R17, RZ, RZ, UR4 ;  /* 0x00000004ff117e24 */ /* 0x000fe2000f8e00ff */
[----:B------:R5:W-:Y:S01]  /*13a0*/  @!P1 LDGSTS.E.BYPASS.LTC128B.128 [R132+0x1b100], [R26.64], !P3 ;  /* 0x1b1000001a849fae */ /* 0x000be2000d901d52 */
[----:B------:R-:W-:Y:S01]  /*13b0*/  @UP0 UIMAD UR4, UR9, UR4, URZ ;  /* 0x00000004090402a4 */ /* 0x000fe2000f8e023f */
[----:B------:R-:W-:Y:S01]  /*13c0*/  PLOP3.LUT P3, PT, PT, PT, UP0, 0x80, 0x0 ;  /* 0x000000000000781c */ /* 0x000fe20003f6f008 */
[----:B------:R-:W-:Y:S01]  /*13d0*/  IMAD.U32 R9, RZ, RZ, UR22 ;  /* 0x00000016ff097e24 */ /* 0x000fe2000f8e00ff */
[----:B------:R5:W-:Y:S01]  /*13e0*/  @!P1 LDGSTS.E.BYPASS.LTC128B.128 [R132+0x1f100], [R24.64], !P4 ;  /* 0x1f10000018849fae */ /* 0x000be2000e101d52 */
[----:B------:R-:W-:Y:S01]  /*13f0*/  ISETP.GE.AND P4, PT, R8, 0x1, PT ;  /* 0x000000010800780c */ /* 0x000fe20003f86270 */
[----:B------:R-:W-:-:S02]  /*1400*/  @UP0 UIMAD UR4, UR5, UR15, UR4 ;  /* 0x0000000f050402a4 */ /* 0x000fc4000f8e0204 */
[----:B------:R3:W-:Y:S01]  /*1410*/  @!P1 LDGSTS.E.BYPASS.LTC128B.128 [R132+0x23100], [R30.64], !P5 ;  /* 0x231000001e849fae */ /* 0x0007e2000e901d52 */
[----:B------:R-:W-:Y:S02]  /*1420*/  PLOP3.LUT P5, PT, PT, PT, UP0, 0x80, 0x0 ;  /* 0x000000000000781c */ /* 0x000fe40003faf008 */
[----:B------:R-:W-:Y:S01]  /*1430*/  PLOP3.LUT P1, PT, PT, PT, UP0, 0x80, 0x0 ;  /* 0x000000000000781c */ /* 0x000fe20003f2f008 */
[----:B------:R-:W0:Y:S01]  /*1440*/  LDGDEPBAR ;  /* 0x00000000000079af */ /* 0x000e220000000000 */
[----:B--2---:R-:W-:Y:S02]  /*1450*/  IMAD.IADD R21, R13, 0x1, R7 ;  /* 0x000000010d157824 */ /* 0x004fe400078e0207 */
[----:B------:R-:W-:Y:S02]  /*1460*/  IMAD.MOV.U32 R20, RZ, RZ, R12 ;  /* 0x000000ffff147224 */ /* 0x000fe400078e000c */
[----:B-1----:R-:W-:Y:S01]  /*1470*/  IMAD.U32 R15, RZ, RZ, UR14 ;  /* 0x0000000eff0f7e24 */ /* 0x002fe2000f8e00ff */
[----:B---3--:R-:W-:Y:S01]  /*1480*/  @P6 SHF.R.S32.HI R195, RZ, 0x1f, R18 ;  /* 0x0000001fffc36819 */ /* 0x008fe20000011412 */
[----:B------:R-:W-:-:S02]  /*1490*/  @!P6 IMAD.MOV.U32 R195, RZ, RZ, R19 ;  /* 0x000000ffffc3e224 */ /* 0x000fc400078e0013 */
[----:B------:R-:W-:Y:S02]  /*14a0*/  @P6 IMAD.MOV.U32 R194, RZ, RZ, R18 ;  /* 0x000000ffffc26224 */ /* 0x000fe400078e0012 */
[----:B------:R-:W-:Y:S01]  /*14b0*/  @!P6 IMAD.MOV.U32 R194, RZ, RZ, R0 ;  /* 0x000000ffffc2e224 */ /* 0x000fe200078e0000 */
[----:B------:R-:W-:Y:S01]  /*14c0*/  BAR.SYNC.DEFER_BLOCKING 0x0 ;  /* 0x0000000000007b1d */ /* 0x000fe20000010000 */
[----:B------:R-:W-:Y:S01]  /*14d0*/  IMAD R203, R195, c[0x0][0x1f0], RZ ;  /* 0x00007c00c3cb7a24 */ /* 0x000fe200078e02ff */
[----:B------:R-:W-:Y:S01]  /*14e0*/  PLOP3.LUT P6, PT, PT, PT, UP0, 0x80, 0x0 ;  /* 0x000000000000781c */ /* 0x000fe20003fcf008 */
[----:B------:R-:W-:-:S04]  /*14f0*/  IMAD.WIDE.U32 R196, R194, c[0x0][0x1f0], R196 ;  /* 0x00007c00c2c47a25 */ /* 0x000fc800078e00c4 */
[----:B------:R-:W-:Y:S02]  /*1500*/  IMAD R203, R194, c[0x0][0x1f4], R203 ;  /* 0x00007d00c2cb7a24 */ /* 0x000fe400078e02cb */
[----:B------:R-:W-:Y:S02]  /*1510*/  IMAD.MOV.U32 R202, RZ, RZ, R196 ;  /* 0x000000ffffca7224 */ /* 0x000fe400078e00c4 */
[----:B------:R-:W-:Y:S02]  /*1520*/  IMAD.IADD R203, R197, 0x1, R203 ;  /* 0x00000001c5cb7824 */ /* 0x000fe400078e02cb */
[----:B------:R-:W-:Y:S02]  /*1530*/  IMAD.U32 R18, RZ, RZ, UR13 ;  /* 0x0000000dff127e24 */ /* 0x000fe4000f8e00ff */
[----:B------:R-:W-:Y:S01]  /*1540*/  @P0 IMAD.WIDE.U32 R16, R17, UR15, R202 ;  /* 0x0000000f11100c25 */ /* 0x000fe2000f8e00ca */
[----:B------:R-:W-:-:S03]  /*1550*/  ISETP.GT.AND P0, PT, R8, 0x20, PT ;  /* 0x000000200800780c */ /* 0x000fc60003f04270 */
[----:B----4-:R-:W-:Y:S01]  /*1560*/  IMAD.WIDE.U32 R22, R9, UR15, R202 ;  /* 0x0000000f09167c25 */ /* 0x010fe2000f8e00ca */
[----:B------:R-:W-:Y:S02]  /*1570*/  @P6 LEA R0, P6, R16, c[0x0][0x1c8], 0x1 ;  /* 0x0000720010006a11 */ /* 0x000fe400078c08ff */
[----:B------:R-:W-:Y:S01]  /*1580*/  @P5 IADD3 R7, R17, UR4, RZ ;  /* 0x0000000411075c10 */ /* 0x000fe2000fffe0ff */
[----:B------:R-:W-:Y:S01]  /*1590*/  IMAD R199, R195, c[0x0][0x218], RZ ;  /* 0x00008600c3c77a24 */ /* 0x000fe200078e02ff */
[----:B------:R-:W-:Y:S01]  /*15a0*/  @P2 LEA R14, P2, R11, R0, 0x1 ;  /* 0x000000000b0e2211 */ /* 0x000fe200078408ff */
[----:B------:R-:W-:Y:S01]  /*15b0*/  ULDC.64 UR4, c[0x0][0x208] ;  /* 0x0000820000047ab9 */ /* 0x000fe20000000a00 */
[----:B------:R-:W-:Y:S01]  /*15c0*/  IADD3 R9, R23, UR24, RZ ;  /* 0x0000001817097c10 */ /* 0x000fe2000fffe0ff */
[----:B------:R-:W-:Y:S01]  /*15d0*/  USHF.L.U32 UR24, UR4, 0x6, URZ ;  /* 0x0000000604187899 */ /* 0x000fe2000800063f */
[----:B------:R-:W-:Y:S01]  /*15e0*/  IMAD R199, R194, c[0x0][0x21c], R199 ;  /* 0x00008700c2c77a24 */ /* 0x000fe200078e02c7 */
[----:B------:R-:W-:Y:S01]  /*15f0*/  @P0 IADD3 R12, P5, R22, UR14, RZ ;  /* 0x0000000e160c0c10 */ /* 0x000fe2000ffbe0ff */
[----:B------:R-:W-:Y:S01]  /*1600*/  USHF.L.U64.HI UR23, UR4, UR23, UR5 ;  /* 0x0000001704177299 */ /* 0x000fe20008010205 */
[----:B------:R-:W-:Y:S01]  /*1610*/  IMAD.WIDE.U32 R194, R194, c[0x0][0x218], R20 ;  /* 0x00008600c2c27a25 */ /* 0x000fe200078e0014 */
[----:B------:R-:W-:Y:S01]  /*1620*/  USHF.L.U64.HI UR11, UR4, UR11, UR5 ;  /* 0x0000000b040b7299 */ /* 0x000fe20008010205 */
[----:B------:R-:W-:Y:S01]  /*1630*/  @P3 LEA.HI.X R7, R16, c[0x0][0x1cc], R7, 0x1, P6 ;  /* 0x0000730010073a11 */ /* 0x000fe200030f0c07 */
[----:B------:R-:W-:Y:S01]  /*1640*/  UIMAD UR12, UR23, UR22, URZ ;  /* 0x00000016170c72a4 */ /* 0x000fe2000f8e023f */
[C---:B------:R-:W-:Y:S01]  /*1650*/  @P4 LEA R16, P3, R22.reuse, c[0x0][0x1c8], 0x1 ;  /* 0x0000720016104a11 */ /* 0x040fe200078608ff */
[----:B------:R-:W-:Y:S01]  /*1660*/  IMAD.IADD R199, R195, 0x1, R199 ;  /* 0x00000001c3c77824 */ /* 0x000fe200078e02c7 */
[----:B------:R-:W-:Y:S01]  /*1670*/  @P1 LEA.HI.X R15, R15, R7, R18, 0x1, P2 ;  /* 0x000000070f0f1211 */ /* 0x000fe200010f0c12 */
[----:B------:R-:W-:Y:S01]  /*1680*/  IMAD.MOV.U32 R198, RZ, RZ, R194 ;  /* 0x000000ffffc67224 */ /* 0x000fe200078e00c2 */
[----:B------:R-:W-:Y:S01]  /*1690*/  @P4 LEA.HI.X R17, R22, c[0x0][0x1cc], R9, 0x1, P3 ;  /* 0x0000730016114a11 */ /* 0x000fe200018f0c09 */
[----:B------:R-:W-:Y:S01]  /*16a0*/  UIMAD UR12, UR21, UR24, UR12 ;  /* 0x00000018150c72a4 */ /* 0x000fe2000f8e020c */
[----:B------:R-:W-:Y:S01]  /*16b0*/  ISETP.GE.AND P3, PT, R10, c[0x0][0x1d4], PT ;  /* 0x000075000a007a0c */ /* 0x000fe20003f66270 */
[----:B------:R-:W-:Y:S01]  /*16c0*/  @UP0 UIADD3 UR5, UR17, -0x2, URZ ;  /* 0xfffffffe11050890 */ /* 0x000fe2000fffe03f */
[----:B------:R-:W-:-:S02]  /*16d0*/  ISETP.GE.AND P2, PT, R4, c[0x0][0x1d4], PT ;  /* 0x0000750004007a0c */ /* 0x000fc40003f46270 */
[----:B------:R-:W-:Y:S01]  /*16e0*/  ISETP.GE.AND P1, PT, R3, c[0x0][0x1d4], PT ;  /* 0x0000750003007a0c */ /* 0x000fe20003f26270 */
[----:B------:R-:W-:Y:S01]  /*16f0*/  @UP0 UIMAD UR23, UR23, UR5, URZ ;  /* 0x00000005171702a4 */ /* 0x000fe2000f8e023f */
[----:B------:R-:W-:Y:S02]  /*1700*/  @P0 IADD3.X R9, R9, UR13, RZ, P5, !PT ;  /* 0x0000000d09090c10 */ /* 0x000fe4000affe4ff */
[----:B------:R-:W-:Y:S02]  /*1710*/  @P0 LEA R18, P6, R12, c[0x0][0x1c8], 0x1 ;  /* 0x000072000c120a11 */ /* 0x000fe400078c08ff */
[----:B------:R-:W-:Y:S02]  /*1720*/  ISETP.GE.AND P5, PT, R10, c[0x0][0x1d4], PT ;  /* 0x000075000a007a0c */ /* 0x000fe40003fa6270 */
[----:B------:R-:W-:Y:S01]  /*1730*/  @P0 LEA.HI.X R19, R12, c[0x0][0x1cc], R9, 0x1, P6 ;  /* 0x000073000c130a11 */ /* 0x000fe200030f0c09 */
[----:B------:R-:W-:Y:S01]  /*1740*/  IMAD.U32 R9, RZ, RZ, UR24 ;  /* 0x00000018ff097e24 */ /* 0x000fe2000f8e00ff */
[----:B------:R-:W-:Y:S01]  /*1750*/  @!PT LDS RZ, [RZ] ;  /* 0x00000000fffff984 */ /* 0x000fe20000000800 */
[----:B------:R-:W-:Y:S01]  /*1760*/  @!PT LDS RZ, [RZ] ;  /* 0x00000000fffff984 */ /* 0x000fe20000000800 */
[----:B------:R-:W-:Y:S01]  /*1770*/  @!PT LDS RZ, [RZ] ;  /* 0x00000000fffff984 */ /* 0x000fe20000000800 */
[----:B------:R1:W-:Y:S01]  /*1780*/  @P4 LDGSTS.E.BYPASS.LTC128B.128 [R132+0xc100], [R16.64], !P3 ;  /* 0x0c10000010844fae */ /* 0x0003e2000d901d52 */
[----:B------:R-:W-:-:S02]  /*1790*/  ISETP.LT.OR P6, PT, R8, 0x1, P5 ;  /* 0x000000010800780c */ /* 0x000fc40002fc1670 */
[----:B------:R-:W-:Y:S01]  /*17a0*/  IMAD.WIDE.U32 R10, R9, UR22, R198 ;  /* 0x00000016090a7c25 */ /* 0x000fe2000f8e00c6 */
[----:B------:R1:W-:Y:S01]  /*17b0*/  @P4 LDGSTS.E.BYPASS.LTC128B.128 [R132+0xe100], [R16.64+0x80], !P2 ;  /* 0x0e10008010844fae */ /* 0x0003e2000d101d52 */
[----:B------:R-:W-:-:S03]  /*17c0*/  ISETP.LT.OR P5, PT, R8, 0x21, P5 ;  /* 0x000000210800780c */ /* 0x000fc60002fa1670 */
[----:B------:R1:W-:Y:S01]  /*17d0*/  @P4 LDGSTS.E.BYPASS.LTC128B.128 [R132+0x10100], [R16.64+0x100], !P1 ;  /* 0x1010010010844fae */ /* 0x0003e2000c901d52 */
[----:B------:R-:W-:Y:S02]  /*17e0*/  ISETP.GE.AND P4, PT, R4, c[0x0][0x1d4], PT ;  /* 0x0000750004007a0c */ /* 0x000fe40003f86270 */
[----:B------:R-:W-:Y:S01]  /*17f0*/  IADD3 R4, R11, UR12, RZ ;  /* 0x0000000c0b047c10 */ /* 0x000fe2000fffe0ff */
[----:B------:R2:W-:Y:S01]  /*1800*/  @P0 LDGSTS.E.BYPASS.LTC128B.128 [R132+0xd100], [R18.64], !P3 ;  /* 0x0d10000012840fae */ /* 0x0005e2000d901d52 */
[----:B------:R-:W-:Y:S02]  /*1810*/  USHF.L.U32 UR12, UR4, 0x5, URZ ;  /* 0x00000005040c7899 */ /* 0x000fe4000800063f */
[----:B------:R-:W-:Y:S01]  /*1820*/  @UP0 USHF.R.S32.HI UR4, URZ, 0x1f, UR5 ;  /* 0x0000001f3f040899 */ /* 0x000fe20008011405 */
[----:B------:R2:W-:Y:S01]  /*1830*/  @P0 LDGSTS.E.BYPASS.LTC128B.128 [R132+0xf100], [R18.64+0x80], !P2 ;  /* 0x0f10008012840fae */ /* 0x0005e2000d101d52 */
[----:B------:R-:W-:Y:S02]  /*1840*/  USHF.L.U32 UR22, UR12, 0x1, URZ ;  /* 0x000000010c167899 */ /* 0x000fe4000800063f */
[----:B------:R-:W-:Y:S01]  /*1850*/  USHF.L.U64.HI UR21, UR12, 0x1, UR11 ;  /* 0x000000010c157899 */ /* 0x000fe2000801020b */
[----:B------:R2:W-:Y:S01]  /*1860*/  @P0 LDGSTS.E.BYPASS.LTC128B.128 [R132+0x11100], [R18.64+0x100], !P1 ;  /* 0x1110010012840fae */ /* 0x0005e2000c901d52 */
[----:B------:R-:W-:Y:S01]  /*1870*/  LEA R12, P0, R10, c[0x0][0x1f8], 0x1 ;  /* 0x00007e000a0c7a11 */ /* 0x000fe200078008ff */
[----:B------:R-:W-:-:S02]  /*1880*/  @UP0 UIMAD UR4, UR4, UR24, UR23 ;  /* 0x00000018040402a4 */ /* 0x000fc4000f8e0217 */
[----:B------:R-:W0:Y:S01]  /*1890*/  LDGDEPBAR ;  /* 0x00000000000079af */ /* 0x000e220000000000 */
[----:B------:R-:W-:Y:S02]  /*18a0*/  LEA.HI.X R13, R10, c[0x0][0x1fc], R4, 0x1, P0 ;  /* 0x00007f000a0d7a11 */ /* 0x000fe400000f0c04 */
[C---:B------:R-:W-:Y:S02]  /*18b0*/  ISETP.LT.OR P0, PT, R8.reuse, 0x1, P4 ;  /* 0x000000010800780c */ /* 0x040fe40002701670 */
[----:B------:R-:W-:Y:S01]  /*18c0*/  ISETP.LT.OR P4, PT, R8, 0x21, P4 ;  /* 0x000000210800780c */ /* 0x000fe20002781670 */
[----:B------:R3:W-:Y:S01]  /*18d0*/  LDGSTS.E.BYPASS.LTC128B.128 [R132+0x100], [R12.64], !P6 ;  /* 0x001000000c847fae */ /* 0x0007e2000f101d52 */
[----:B------:R-:W-:Y:S02]  /*18e0*/  ISETP.GE.AND P6, PT, R3, c[0x0][0x1d4], PT ;  /* 0x0000750003007a0c */ /* 0x000fe40003fc6270 */
[----:B------:R-:W-:-:S05]  /*18f0*/  LOP3.LUT R4, R188, 0xfffffff0, RZ, 0xc0, !PT ;  /* 0xfffffff0bc047812 */ /* 0x000fca00078ec0ff */
[----:B------:R-:W-:Y:S02]  /*1900*/  IMAD.IADD R11, R5, 0x1, -R4 ;  /* 0x00000001050b7824 */ /* 0x000fe400078e0a04 */
[----:B------:R3:W-:Y:S01]  /*1910*/  LDGSTS.E.BYPASS.LTC128B.128 [R132+0x2100], [R12.64+0x80], !P0 ;  /* 0x021000800c847fae */ /* 0x0007e2000c101d52 */
[C---:B------:R-:W-:Y:S02]  /*1920*/  ISETP.LT.OR P0, PT, R8.reuse, 0x1, P6 ;  /* 0x000000010800780c */ /* 0x040fe40003701670 */
[----:B------:R-:W-:Y:S02]  /*1930*/  ISETP.LT.OR P6, PT, R8, 0x21, P6 ;  /* 0x000000210800780c */ /* 0x000fe400037c1670 */
[----:B------:R-:W-:-:S04]  /*1940*/  SHF.R.S32.HI R4, RZ, 0x1f, R11 ;  /* 0x0000001fff047819 */ /* 0x000fc8000001140b */
[----:B------:R-:W-:-:S04]  /*1950*/  LEA.HI R3, R4, R11, RZ, 0x3 ;  /* 0x0000000b04037211 */ /* 0x000fc800078f18ff */
[----:B------:R-:W-:Y:S01]  /*1960*/  LOP3.LUT R20, R3, 0xfffffff8, RZ, 0xc0, !PT ;  /* 0xfffffff803147812 */ /* 0x000fe200078ec0ff */
[----:B------:R3:W-:Y:S01]  /*1970*/  LDGSTS.E.BYPASS.LTC128B.128 [R132+0x4100], [R12.64+0x100], !P0 ;  /* 0x041001000c847fae */ /* 0x0007e2000c101d52 */
[----:B-1----:R-:W-:-:S03]  /*1980*/  IADD3 R16, P0, R12, UR22, RZ ;  /* 0x000000160c107c10 */ /* 0x002fc6000ff1e0ff */
[----:B------:R-:W-:Y:S01]  /*1990*/  IMAD.IADD R20, R11, 0x1, -R20 ;  /* 0x000000010b147824 */ /* 0x000fe200078e0a14 */
[----:B------:R-:W-:Y:S02]  /*19a0*/  IADD3.X R17, R13, UR21, RZ, P0, !PT ;  /* 0x000000150d117c10 */ /* 0x000fe400087fe4ff */
[----:B------:R-:W-:Y:S01]  /*19b0*/  PLOP3.LUT P0, PT, PT, PT, UP0, 0x80, 0x0 ;  /* 0x000000000000781c */ /* 0x000fe20003f0f008 */
[----:B------:R-:W-:Y:S02]  /*19c0*/  IMAD.SHL.U32 R11, R20, 0x40, RZ ;  /* 0x00000040140b7824 */ /* 0x000fe400078e00ff */
[----:B------:R2:W-:Y:S01]  /*19d0*/  LDGSTS.E.BYPASS.LTC128B.128 [R132+0x1100], [R16.64], !P5 ;  /* 0x0110000010847fae */ /* 0x0005e2000e901d52 */
[----:B------:R-:W-:Y:S02]  /*19e0*/  PLOP3.LUT P5, PT, PT, PT, UP0, 0x80, 0x0 ;  /* 0x000000000000781c */ /* 0x000fe40003faf008 */
[----:B------:R-:W-:Y:S01]  /*19f0*/  LOP3.LUT R11, R11, 0x1c0, RZ, 0xc0, !PT ;  /* 0x000001c00b0b7812 */ /* 0x000fe200078ec0ff */
[----:B------:R2:W-:Y:S01]  /*1a00*/  LDGSTS.E.BYPASS.LTC128B.128 [R132+0x3100], [R16.64+0x80], !P4 ;  /* 0x0310008010847fae */ /* 0x0005e2000e101d52 */
[----:B------:R-:W-:-:S03]  /*1a10*/  PLOP3.LUT P4, PT, PT, PT, UP0, 0x80, 0x0 ;  /* 0x000000000000781c */ /* 0x000fc60003f8f008 */
[----:B------:R2:W-:Y:S01]  /*1a20*/  LDGSTS.E.BYPASS.LTC128B.128 [R132+0x5100], [R16.64+0x100], !P6 ;  /* 0x0510010010847fae */ /* 0x0005e2000f101d52 */
[----:B------:R-:W-:-:S03]  /*1a30*/  PLOP3.LUT P6, PT, PT, PT, UP0, 0x80, 0x0 ;  /* 0x000000000000781c */ /* 0x000fc60003fcf008 */
[----:B------:R-:W0:Y:S01]  /*1a40*/  LDGDEPBAR ;  /* 0x00000000000079af */ /* 0x000e220000000000 */
[----:B---3--:R-:W-:-:S04]  /*1a50*/  SHF.R.S32.HI R13, RZ, 0x4, R188 ;  /* 0x00000004ff0d7819 */ /* 0x008fc800000114bc */
[----:B------:R-:W-:-:S05]  /*1a60*/  LEA.HI R188, R188, R13, RZ, 0x1 ;  /* 0x0000000dbcbc7211 */ /* 0x000fca00078f08ff */
[----:B------:R-:W-:Y:S01]  /*1a70*/  @P6 IMAD.MOV.U32 R12, RZ, RZ, R0 ;  /* 0x000000ffff0c6224 */ /* 0x000fe200078e0000 */
[----:B------:R-:W-:-:S05]  /*1a80*/  LOP3.LUT R188, R188, 0xfffffffe, RZ, 0xc0, !PT ;  /* 0xfffffffebcbc7812 */ /* 0x000fca00078ec0ff */
[----:B------:R-:W-:Y:S02]  /*1a90*/  IMAD.IADD R188, R13, 0x1, -R188 ;  /* 0x000000010dbc7824 */ /* 0x000fe400078e0abc */
[----:B------:R-:W-:Y:S01]  /*1aa0*/  @P6 IMAD.MOV.U32 R13, RZ, RZ, R7 ;  /* 0x000000ffff0d6224 */ /* 0x000fe200078e0007 */
[----:B------:R-:W-:Y:S01]  /*1ab0*/  PLOP3.LUT P6, PT, PT, PT, UP0, 0x80, 0x0 ;  /* 0x000000000000781c */ /* 0x000fe20003fcf008 */
[----:B------:R-:W-:Y:S01]  /*1ac0*/  IMAD.SHL.U32 R0, R188, 0x8, RZ ;  /* 0x00000008bc007824 */ /* 0x000fe200078e00ff */
[----:B------:R-:W-:Y:S01]  /*1ad0*/  PLOP3.LUT P6, PT, PT, PT, UP0, 0x80, 0x0 ;  /* 0x000000000000781c */ /* 0x000fe20003fcf008 */
[----:B------:R-:W-:Y:S01]  /*1ae0*/  IMAD.SHL.U32 R7, R207, 0x40, RZ ;  /* 0x00000040cf077824 */ /* 0x000fe200078e00ff */
[----:B------:R1:W-:Y:S01]  /*1af0*/  @P5 LDGSTS.E.BYPASS.LTC128B.128 [R132+0x12100], [R12.64], !P3 ;  /* 0x121000000c845fae */ /* 0x0003e2000d901d52 */
[----:B------:R-:W-:Y:S02]  /*1b00*/  PLOP3.LUT P5, PT, PT, PT, UP0, 0x80, 0x0 ;  /* 0x000000000000781c */ /* 0x000fe40003faf008 */
[----:B------:R-:W-:Y:S01]  /*1b10*/  LOP3.LUT R0, R11, 0x8, R0, 0xf8, !PT ;  /* 0x000000080b007812 */ /* 0x000fe200078ef800 */
[----:B------:R1:W-:Y:S01]  /*1b20*/  @P4 LDGSTS.E.BYPASS.LTC128B.128 [R132+0x14100], [R12.64+0x80], !P2 ;  /* 0x141000800c844fae */ /* 0x0003e2000d101d52 */
[----:B------:R-:W-:-:S02]  /*1b30*/  PLOP3.LUT P4, PT, PT, PT, UP0, 0x80, 0x0 ;  /* 0x000000000000781c */ /* 0x000fc40003f8f008 */
[----:B------:R-:W-:Y:S01]  /*1b40*/  LOP3.LUT R7, R7, 0x1c0, RZ, 0xc0, !PT ;  /* 0x000001c007077812 */ /* 0x000fe200078ec0ff */
[----:B------:R1:W-:Y:S01]  /*1b50*/  @P0 LDGSTS.E.BYPASS.LTC128B.128 [R132+0x16100], [R12.64+0x100], !P1 ;  /* 0x161001000c840fae */ /* 0x0003e2000c901d52 */
[----:B------:R-:W-:Y:S02]  /*1b60*/  PLOP3.LUT P0, PT, PT, PT, UP0, 0x80, 0x0 ;  /* 0x000000000000781c */ /* 0x000fe40003f0f008 */
[----:B------:R-:W-:Y:S02]  /*1b70*/  SHF.R.U32.HI R11, RZ, 0x3, R11 ;  /* 0x00000003ff0b7819 */ /* 0x000fe4000001160b */
[----:B------:R-:W-:Y:S01]  /*1b80*/  LOP3.LUT R2, R7, 0x8, R2, 0xf8, !PT ;  /* 0x0000000807027812 */ /* 0x000fe200078ef802 */
[----:B------:R1:W-:Y:S01]  /*1b90*/  @P5 LDGSTS.E.BYPASS.LTC128B.128 [R132+0x13100], [R14.64], !P3 ;  /* 0x131000000e845fae */ /* 0x0003e2000d901d52 */
[----:B------:R-:W-:Y:S01]  /*1ba0*/  LOP3.LUT R0, R0, R11, RZ, 0x3c, !PT ;  /* 0x0000000b00007212 */ /* 0x000fe200078e3cff */
[----:B------:R-:W-:Y:S01]  /*1bb0*/  IMAD.SHL.U32 R11, R3, 0x40, RZ ;  /* 0x00000040030b7824 */ /* 0x000fe200078e00ff */
[----:B------:R-:W-:Y:S01]  /*1bc0*/  SHF.R.U32.HI R7, RZ, 0x3, R7 ;  /* 0x00000003ff077819 */ /* 0x000fe20000011607 */
[----:B------:R1:W-:Y:S01]  /*1bd0*/  @P4 LDGSTS.E.BYPASS.LTC128B.128 [R132+0x15100], [R14.64+0x80], !P2 ;  /* 0x151000800e844fae */ /* 0x0003e2000d101d52 */
[----:B------:R-:W-:-:S02]  /*1be0*/  PLOP3.LUT P5, PT, PT, PT, UP0, 0x80, 0x0 ;  /* 0x000000000000781c */ /* 0x000fc40003faf008 */
[----:B------:R-:W-:Y:S01]  /*1bf0*/  LOP3.LUT R3, R2, R7, RZ, 0x3c, !PT ;  /* 0x0000000702037212 */ /* 0x000fe200078e3cff */
[----:B------:R1:W-:Y:S01]  /*1c00*/  @P0 LDGSTS.E.BYPASS.LTC128B.128 [R132+0x17100], [R14.64+0x100], !P1 ;  /* 0x171001000e840fae */ /* 0x0003e2000c901d52 */
[----:B------:R-:W-:Y:S01]  /*1c10*/  LOP3.LUT R4, R0, 0xfffffe00, R11, 0xf8, !PT ;  /* 0xfffffe0000047812 */ /* 0x000fe200078ef80b */
[----:B------:R-:W-:Y:S01]  /*1c20*/  IMAD.MOV.U32 R2, RZ, RZ, 0x10 ;  /* 0x00000010ff027424 */ /* 0x000fe200078e00ff */
[----:B------:R-:W-:Y:S01]  /*1c30*/  SHF.R.S32.HI R7, RZ, 0x5, R84 ;  /* 0x00000005ff077819 */ /* 0x000fe20000011454 */
[----:B------:R-:W0:Y:S01]  /*1c40*/  LDGDEPBAR ;  /* 0x00000000000079af */ /* 0x000e220000000000 */
[----:B------:R-:W-:Y:S01]  /*1c50*/  IMAD R188, R188, 0x200, R3 ;  /* 0x00000200bcbc7824 */ /* 0x000fe200078e0203 */
[----:B------:R-:W-:Y:S01]  /*1c60*/  PLOP3.LUT P0, PT, PT, PT, UP0, 0x80, 0x0 ;  /* 0x000000000000781c */ /* 0x000fe20003f0f008 */
[----:B------:R-:W-:Y:S01]  /*1c70*/  IMAD.MOV.U32 R3, RZ, RZ, 0x20 ;  /* 0x00000020ff037424 */ /* 0x000fe200078e00ff */
[----:B------:R-:W-:Y:S01]  /*1c80*/  LOP3.LUT P4, RZ, R20, 0x2, RZ, 0xc0, !PT ;  /* 0x0000000214ff7812 */ /* 0x000fe2000788c0ff */
[----:B------:R-:W-:-:S02]  /*1c90*/  IMAD R0, R7, 0x400, R4 ;  /* 0x0000040007007824 */ /* 0x000fc400078e0204 */
[----:B------:R-:W-:Y:S01]  /*1ca0*/  IMAD.SHL.U32 R188, R188, 0x2, RZ ;  /* 0x00000002bcbc7824 */ /* 0x000fe200078e00ff */
[----:B------:R-:W-:Y:S01]  /*1cb0*/  SEL R2, R2, 0xfffffff0, !P4 ;  /* 0xfffffff002027807 */ /* 0x000fe20006000000 */
[C---:B------:R-:W-:Y:S01]  /*1cc0*/  IMAD.SHL.U32 R72, R0.reuse, 0x2, RZ ;  /* 0x0000000200487824 */ /* 0x040fe200078e00ff */
[----:B------:R-:W-:Y:S01]  /*1cd0*/  LEA R190, R0, 0x18100, 0x1 ;  /* 0x0001810000be7811 */ /* 0x000fe200078e08ff */
[----:B------:R-:W-:Y:S01]  /*1ce0*/  @P5 IMAD.WIDE.U32 R8, R9, UR5, R198 ;  /* 0x0000000509085c25 */ /* 0x000fe2000f8e00c6 */
[----:B------:R-:W-:Y:S02]  /*1cf0*/  LOP3.LUT P4, RZ, R207, 0x2, RZ, 0xc0, !PT ;  /* 0x00000002cfff7812 */ /* 0x000fe4000788c0ff */
[----:B------:R-:W-:Y:S01]  /*1d00*/  PLOP3.LUT P5, PT, PT, PT, UP0, 0x80, 0x0 ;  /* 0x000000000000781c */ /* 0x000fe20003faf008 */
[----:B------:R-:W-:Y:S01]  /*1d10*/  IMAD.SHL.U32 R187, R2, 0x2, RZ ;  /* 0x0000000202bb7824 */ /* 0x000fe200078e00ff */
[----:B------:R-:W-:Y:S02]  /*1d20*/  @P6 LEA R0, P6, R8, c[0x0][0x1f8], 0x1 ;  /* 0x00007e0008006a11 */ /* 0x000fe400078c08ff */
[----:B------:R-:W-:Y:S01]  /*1d30*/  @P0 IADD3 R23, R9, UR4, RZ ;  /* 0x0000000409170c10 */ /* 0x000fe2000fffe0ff */
[----:B------:R-:W-:Y:S01]  /*1d40*/  IMAD.IADD R186, R190, 0x1, R187 ;  /* 0x00000001beba7824 */ /* 0x000fe200078e02bb */
[----:B------:R-:W-:Y:S01]  /*1d50*/  PLOP3.LUT P0, PT, PT, PT, UP0, 0x80, 0x0 ;  /* 0x000000000000781c */ /* 0x000fe20003f0f008 */
[----:B------:R-:W-:Y:S01]  /*1d60*/  ULDC UR4, c[0x0][0x1d0] ;  /* 0x0000740000047ab9 */ /* 0x000fe20000000800 */
[----:B------:R-:W-:Y:S01]  /*1d70*/  SEL R189, R3, 0xffffffe0, !P4 ;  /* 0xffffffe003bd7807 */ /* 0x000fe20006000000 */
[----:B------:R-:W-:Y:S01]  /*1d80*/  UIADD3 UR4, -UR16, UR4, UR6 ;  /* 0x0000000410047290 */ /* 0x000fe2000fffe106 */
[----:B------:R-:W-:-:S04]  /*1d90*/  DEPBAR.LE SB0, 0x3 ;  /* 0x000080c00000791a */ /* 0x000fc80000000000 */
[----:B------:R-:W-:-:S04]  /*1da0*/  DEPBAR.LE SB0, 0x2 ;  /* 0x000080800000791a */ /* 0x000fc80000000000 */
[----:B------:R-:W-:Y:S01]  /*1db0*/  BAR.SYNC.DEFER_BLOCKING 0x0 ;  /* 0x0000000000007b1d */ /* 0x000fe20000010000 */
[----:B------:R-:W-:Y:S01]  /*1dc0*/  IMAD.IADD R85, R188, 0x1, R189 ;  /* 0x00000001bc557824 */ /* 0x000fe200078e02bd */
[----:B------:R-:W-:Y:S02]  /*1dd0*/  @P5 LEA.HI.X R23, R8, c[0x0][0x1fc], R23, 0x1, P6 ;  /* 0x00007f0008175a11 */ /* 0x000fe400030f0c17 */
[----:B------:R-:W-:Y:S02]  /*1de0*/  PLOP3.LUT P5, PT, PT, PT, UP0, 0x80, 0x0 ;  /* 0x000000000000781c */ /* 0x000fe40003faf008 */
[----:B------:R-:W-:Y:S01]  /*1df0*/  @P0 IADD3 R2, P6, R0, UR22, RZ ;  /* 0x0000001600020c10 */ /* 0x000fe2000ffde0ff */
[----:B------:R-:W-:Y:S01]  /*1e00*/  ULDC UR16, c[0x0][0x324] ;  /* 0x0000c90000107ab9 */ /* 0x000fe20000000800 */
[----:B------:R-:W-:Y:S01]  /*1e10*/  PLOP3.LUT P0, PT, PT, PT, UP0, 0x80, 0x0 ;  /* 0x000000000000781c */ /* 0x000fe20003f0f008 */
[----:B------:R-:W-:-:S10]  /*1e20*/  ULOP3.LUT UR16, URZ, UR16, URZ, 0x33, !UPT ;  /* 0x000000103f107292 */ /* 0x000fd4000f8e333f */
[----:B------:R-:W-:Y:S02]  /*1e30*/  @P5 IADD3.X R21, R23, UR21, RZ, P6, !PT ;  /* 0x0000001517155c10 */ /* 0x000fe4000b7fe4ff */
[----:B------:R-:W-:Y:S01]  /*1e40*/  PLOP3.LUT P5, PT, PT, PT, UP0, 0x80, 0x0 ;  /* 0x000000000000781c */ /* 0x000fe20003faf008 */
[----:B------:R-:W-:Y:S01]  /*1e50*/  @P0 IMAD.MOV.U32 R22, RZ, RZ, R0 ;  /* 0x000000ffff160224 */ /* 0x000fe200078e0000 */
[----:B------:R-:W-:Y:S01]  /*1e60*/  PLOP3.LUT P6, PT, PT, PT, UP0, 0x80, 0x0 ;  /* 0x000000000000781c */ /* 0x000fe20003fcf008 */
[----:B------:R-:W-:Y:S01]  /*1e70*/  LDSM.16.M88.4 R72, [R72+0x18100] ;  /* 0x018100004848783b */ /* 0x000fe20000000200 */
[----:B------:R-:W-:Y:S01]  /*1e80*/  PLOP3.LUT P0, PT, PT, PT, UP0, 0x80, 0x0 ;  /* 0x000000000000781c */ /* 0x000fe20003f0f008 */
[----:B------:R-:W-:Y:S02]  /*1e90*/  IMAD.MOV.U32 R0, RZ, RZ, 0x40 ;  /* 0x00000040ff007424 */ /* 0x000fe400078e00ff */
[----:B------:R-:W3:Y:S04]  /*1ea0*/  LDSM.16.M88.4 R44, [R188+0xc100] ;  /* 0x00c10000bc2c783b */ /* 0x000ee80000000200 */
[----:B------:R-:W4:Y:S04]  /*1eb0*/  LDSM.16.M88.4 R36, [R188+0xc900] ;  /* 0x00c90000bc24783b */ /* 0x000f280000000200 */
[----:B------:R-:W4:Y:S04]  /*1ec0*/  LDSM.16.M88.4 R28, [R188+0xd100] ;  /* 0x00d10000bc1c783b */ /* 0x000f280000000200 */
[----:B-1----:R-:W5:Y:S04]  /*1ed0*/  LDSM.16.M88.4 R12, [R188+0xd900] ;  /* 0x00d90000bc0c783b */ /* 0x002f680000000200 */
[----:B------:R-:W-:Y:S04]  /*1ee0*/  LDSM.16.M88.4 R64, [R186] ;  /* 0x00000000ba40783b */ /* 0x000fe80000000200 */
[----:B--2---:R-:W1:Y:S04]  /*1ef0*/  LDSM.16.M88.4 R16, [R85+0xc100] ;  /* 0x00c100005510783b */ /* 0x004e680000000200 */
[----:B------:R-:W2:Y:S04]  /*1f00*/  LDSM.16.M88.4 R8, [R85+0xc900] ;  /* 0x00c900005508783b */ /* 0x000ea80000000200 */
[----:B------:R-:W-:Y:S01]  /*1f10*/  LDSM.16.M88.4 R68, [R85+0xd900] ;  /* 0x00d900005544783b */ /* 0x000fe20000000200 */
[C---:B---3--:R-:W-:Y:S08]  /*1f20*/  HMMA.16816.F32.BF16 R48, R72.reuse, R44, RZ ;  /* 0x0000002c4830723c */ /* 0x048ff000000418ff */
[C---:B----4-:R-:W-:Y:S08]  /*1f30*/  HMMA.16816.F32.BF16 R40, R72.reuse, R36, RZ ;  /* 0x000000244828723c */ /* 0x050ff000000418ff */
[C---:B------:R-:W-:Y:S08]  /*1f40*/  HMMA.16816.F32.BF16 R32, R72.reuse, R28, RZ ;  /* 0x0000001c4820723c */ /* 0x040ff000000418ff */
[C---:B------:R-:W-:Y:S08]  /*1f50*/  HMMA.16816.F32.BF16 R44, R72.reuse, R46, RZ ;  /* 0x0000002e482c723c */ /* 0x040ff000000418ff */
[C---:B------:R-:W-:Y:S08]  /*1f60*/  HMMA.16816.F32.BF16 R36, R72.reuse, R38, RZ ;  /* 0x000000264824723c */ /* 0x040ff000000418ff */
[C---:B------:R-:W-:Y:S08]  /*1f70*/  HMMA.16816.F32.BF16 R28, R72.reuse, R30, RZ ;  /* 0x0000001e481c723c */ /* 0x040ff000000418ff */
[C---:B-----5:R-:W-:Y:S08]  /*1f80*/  HMMA.16816.F32.BF16 R24, R72.reuse, R12, RZ ;  /* 0x0000000c4818723c */ /* 0x060ff000000418ff */
[----:B------:R-:W-:Y:S01]  /*1f90*/  HMMA.16816.F32.BF16 R72, R72, R14, RZ ;  /* 0x0000000e4848723c */ /* 0x000fe200000418ff */
[----:B------:R-:W3:Y:S04]  /*1fa0*/  LDSM.16.M88.4 R12, [R85+0xd100] ;  /* 0x00d10000550c783b */ /* 0x000ee80000000200 */
[----:B------:R-:W-:Y:S01]  /*1fb0*/  @!PT LDS RZ, [RZ] ;  /* 0x00000000fffff984 */ /* 0x000fe20000000800 */
[----:B------:R-:W-:Y:S01]  /*1fc0*/  @!PT LDS RZ, [RZ] ;  /* 0x00000000fffff984 */ /* 0x000fe20000000800 */
[----:B------:R-:W-:Y:S01]  /*1fd0*/  @!PT LDS RZ, [RZ] ;  /* 0x00000000fffff984 */ /* 0x000fe20000000800 */
[----:B------:R4:W-:Y:S01]  /*1fe0*/  @P5 LDGSTS.E.BYPASS.LTC128B.128 [R132+0x6100], [R22.64], !P3 ;  /* 0x0610000016845fae */ /* 0x0009e2000d901d52 */
[----:B------:R-:W-:-:S02]  /*1ff0*/  PLOP3.LUT P5, PT, PT, PT, UP0, 0x80, 0x0 ;  /* 0x000000000000781c */ /* 0x000fc40003faf008 */
[----:B-1----:R-:W-:Y:S01]  /*2000*/  HMMA.16816.F32.BF16 R48, R64, R16, R48 ;  /* 0x000000104030723c */ /* 0x002fe20000041830 */
[----:B------:R4:W-:Y:S01]  /*2010*/  @P6 LDGSTS.E.BYPASS.LTC128B.128 [R132+0x8100], [R22.64+0x80], !P2 ;  /* 0x0810008016846fae */ /* 0x0009e2000d101d52 */
[----:B------:R-:W-:-:S03]  /*2020*/  LOP3.LUT P6, RZ, R20, 0x4, RZ, 0xc0, !PT ;  /* 0x0000000414ff7812 */ /* 0x000fc600078cc0ff */
[----:B------:R4:W-:Y:S01]  /*2030*/  @P0 LDGSTS.E.BYPASS.LTC128B.128 [R132+0xa100], [R22.64+0x100], !P1 ;  /* 0x0a10010016840fae */ /* 0x0009e2000c901d52 */
[----:B------:R-:W-:Y:S02]  /*2040*/  LOP3.LUT P0, RZ, R207, 0x4, RZ, 0xc0, !PT ;  /* 0x00000004cfff7812 */ /* 0x000fe4000780c0ff */
[----:B------:R-:W-:Y:S01]  /*2050*/  SEL R3, R3, 0xffffffe0, !P6 ;  /* 0xffffffe003037807 */ /* 0x000fe20007000000 */
[C---:B--2---:R-:W-:Y:S01]  /*2060*/  HMMA.16816.F32.BF16 R40, R64.reuse, R8, R40 ;  /* 0x000000084028723c */ /* 0x044fe20000041828 */
[----:B------:R-:W-:Y:S01]  /*2070*/  PLOP3.LUT P6, PT, PT, PT, UP0, 0x80, 0x0 ;  /* 0x000000000000781c */ /* 0x000fe20003fcf008 */
[----:B------:R-:W-:Y:S01]  /*2080*/  @P5 IMAD.MOV.U32 R16, RZ, RZ, R2 ;  /* 0x000000ffff105224 */ /* 0x000fe200078e0002 */
[----:B------:R-:W-:Y:S01]  /*2090*/  SEL R192, R0, 0xffffffc0, !P0 ;  /* 0xffffffc000c07807 */ /* 0x000fe20004000000 */
[----:B------:R-:W-:Y:S01]  /*20a0*/  @P5 IMAD.MOV.U32 R17, RZ, RZ, R21 ;  /* 0x000000ffff115224 */ /* 0x000fe200078e0015 */
[----:B------:R-:W-:Y:S01]  /*20b0*/  PLOP3.LUT P5, PT, PT, PT, UP0, 0x80, 0x0 ;  /* 0x000000000000781c */ /* 0x000fe20003faf008 */
[C---:B------:R-:W-:Y:S01]  /*20c0*/  IMAD R185, R3.reuse, 0x2, R190 ;  /* 0x0000000203b97824 */ /* 0x040fe200078e02be */
[----:B------:R-:W-:Y:S01]  /*20d0*/  PLOP3.LUT P0, PT, PT, PT, UP0, 0x80, 0x0 ;  /* 0x000000000000781c */ /* 0x000fe20003f0f008 */
[----:B------:R-:W-:Y:S01]  /*20e0*/  IMAD.IADD R2, R188, 0x1, R192 ;  /* 0x00000001bc027824 */ /* 0x000fe200078e02c0 */
[----:B------:R-:W-:Y:S01]  /*20f0*/  HMMA.16816.F32.BF16 R36, R64, R10, R36 ;  /* 0x0000000a4024723c */ /* 0x000fe20000041824 */
[----:B------:R-:W-:-:S02]  /*2100*/  IMAD R184, R3, 0x2, R186 ;  /* 0x0000000203b87824 */ /* 0x000fc400078e02ba */
[----:B------:R-:W-:Y:S02]  /*2110*/  IMAD.IADD R0, R192, 0x1, R85 ;  /* 0x00000001c0007824 */ /* 0x000fe400078e0255 */
[----:B------:R1:W-:Y:S03]  /*2120*/  @P6 LDGSTS.E.BYPASS.LTC128B.128 [R132+0x7100], [R16.64], !P3 ;  /* 0x0710000010846fae */ /* 0x0003e6000d901d52 */
[----:B------:R-:W-:Y:S01]  /*2130*/  HMMA.16816.F32.BF16 R44, R64, R18, R44 ;  /* 0x00000012402c723c */ /* 0x000fe2000004182c */
[----:B------:R1:W-:Y:S01]  /*2140*/  @P5 LDGSTS.E.BYPASS.LTC128B.128 [R132+0x9100], [R16.64+0x80], !P2 ;  /* 0x0910008010845fae */ /* 0x0003e2000d101d52 */
[----:B------:R-:W-:-:S03]  /*2150*/  PLOP3.LUT P5, PT, PT, PT, UP3, 0x80, 0x0 ;  /* 0x000000000000781c */ /* 0x000fc60003faf038 */
[----:B------:R1:W-:Y:S01]  /*2160*/  @P0 LDGSTS.E.BYPASS.LTC128B.128 [R132+0xb100], [R16.64+0x100], !P1 ;  /* 0x0b10010010840fae */ /* 0x0003e2000c901d52 */
[----:B------:R-:W-:Y:S02]  /*2170*/  PLOP3.LUT P0, PT, PT, PT, UP3, 0x80, 0x0 ;  /* 0x000000000000781c */ /* 0x000fe40003f0f038 */
[C---:B---3--:R-:W-:Y:S01]  /*2180*/  HMMA.16816.F32.BF16 R32, R64.reuse, R12, R32 ;  /* 0x0000000c4020723c */ /* 0x048fe20000041820 */
[----:B----4-:R-:W-:Y:S04]  /*2190*/  LDSM.16.M88.4 R20, [R185] ;  /* 0x00000000b914783b */ /* 0x010fe80000000200 */
[----:B------:R-:W2:Y:S03]  /*21a0*/  LDSM.16.M88.4 R8, [R2+0xd100] ;  /* 0x00d100000208783b */ /* 0x000ea60000000200 */
[C---:B------:R-:W-:Y:S01]  /*21b0*/  HMMA.16816.F32.BF16 R28, R64.reuse, R14, R28 ;  /* 0x0000000e401c723c */ /* 0x040fe2000004181c */
[----:B------:R-:W3:Y:S04]  /*21c0*/  LDSM.16.M88.4 R56, [R2+0xc900] ;  /* 0x00c900000238783b */ /* 0x000ee80000000200 */
[----:B------:R-:W4:Y:S03]  /*21d0*/  LDSM.16.M88.4 R60, [R2+0xc100] ;  /* 0x00c10000023c783b */ /* 0x000f260000000200 */
[C---:B------:R-:W-:Y:S01]  /*21e0*/  HMMA.16816.F32.BF16 R24, R64.reuse, R68, R24 ;  /* 0x000000444018723c */ /* 0x040fe20000041818 */
[----:B------:R-:W5:Y:S04]  /*21f0*/  LDSM.16.M88.4 R52, [R2+0xd900] ;  /* 0x00d900000234783b */ /* 0x000f680000000200 */
[----:B------:R-:W-:Y:S03]  /*2200*/  LDSM.16.M88.4 R76, [R184] ;  /* 0x00000000b84c783b */ /* 0x000fe60000000200 */
[----:B------:R-:W-:Y:S01]  /*2210*/  HMMA.16816.F32.BF16 R72, R64, R70, R72 ;  /* 0x000000464048723c */ /* 0x000fe20000041848 */
[----:B------:R-:W4:Y:S04]  /*2220*/  LDSM.16.M88.4 R12, [R0+0xc900] ;  /* 0x00c90000000c783b */ /* 0x000f280000000200 */
[----:B-1----:R-:W1:Y:S04]  /*2230*/  LDSM.16.M88.4 R16, [R0+0xc100] ;  /* 0x00c100000010783b */ /* 0x002e680000000200 */
[----:B------:R-:W-:Y:S04]  /*2240*/  LDSM.16.M88.4 R80, [R0+0xd900] ;  /* 0x00d900000050783b */ /* 0x000fe80000000200 */
[----:B------:R-:W-:Y:S04]  /*2250*/  LDSM.16.M88.4 R68, [R190+0x4000] ;  /* 0x00400000be44783b */ /* 0x000fe80000000200 */
[----:B------:R-:W-:Y:S01]  /*2260*/  LDSM.16.M88.4 R64, [R188+0xe100] ;  /* 0x00e10000bc40783b */ /* 0x000fe20000000200 */
[C---:B--2---:R-:W-:Y:S03]  /*2270*/  HMMA.16816.F32.BF16 R32, R20.reuse, R8, R32 ;  /* 0x000000081420723c */ /* 0x044fe60000041820 */
[----:B------:R-:W0:Y:S05]  /*2280*/  LDGDEPBAR ;  /* 0x00000000000079af */ /* 0x000e2a0000000000 */
[C---:B------:R-:W-:Y:S01]  /*2290*/  HMMA.16816.F32.BF16 R28, R20.reuse, R10, R28 ;  /* 0x0000000a141c723c */ /* 0x040fe2000004181c */
[----:B------:R-:W2:Y:S07]  /*22a0*/  LDSM.16.M88.4 R8, [R0+0xd100] ;  /* 0x00d100000008783b */ /* 0x000eae0000000200 */
[C---:B---3--:R-:W-:Y:S08]  /*22b0*/  HMMA.16816.F32.BF16 R40, R20.reuse, R56, R40 ;  /* 0x000000381428723c */ /* 0x048ff00000041828 */
[C---:B------:R-:W-:Y:S01]  /*22c0*/  HMMA.16816.F32.BF16 R36, R20.reuse, R58, R36 ;  /* 0x0000003a1424723c */ /* 0x040fe20000041824 */
[----:B------:R-:W-:Y:S07]  /*22d0*/  LDSM.16.M88.4 R56, [R188+0xf100] ;  /* 0x00f10000bc38783b */ /* 0x000fee0000000200 */
[C---:B----4-:R-:W-:Y:S08]  /*22e0*/  HMMA.16816.F32.BF16 R48, R20.reuse, R60, R48 ;  /* 0x0000003c1430723c */ /* 0x050ff00000041830 */
[C---:B------:R-:W-:Y:S01]  /*22f0*/  HMMA.16816.F32.BF16 R44, R20.reuse, R62, R44 ;  /* 0x0000003e142c723c */ /* 0x040fe2000004182c */
[----:B------:R-:W3:Y:S07]  /*2300*/  LDSM.16.M88.4 R60, [R188+0xe900] ;  /* 0x00e90000bc3c783b */ /* 0x000eee0000000200 */
[C---:B-----5:R-:W-:Y:S08]  /*2310*/  HMMA.16816.F32.BF16 R24, R20.reuse, R52, R24 ;  /* 0x000000341418723c */ /* 0x060ff00000041818 */
[----:B------:R-:W-:Y:S01]  /*2320*/  HMMA.16816.F32.BF16 R72, R20, R54, R72 ;  /* 0x000000361448723c */ /* 0x000fe20000041848 */
[----:B------:R-:W4:Y:S04]  /*2330*/  LDSM.16.M88.4 R52, [R188+0xf900] ;  /* 0x00f90000bc34783b */ /* 0x000f280000000200 */
[----:B------:R-:W-:Y:S03]  /*2340*/  LDSM.16.M88.4 R20, [R186+0x4000] ;  /* 0x00400000ba14783b */ /* 0x000fe60000000200 */
[C---:B------:R-:W-:Y:S08]  /*2350*/  HMMA.16816.F32.BF16 R40, R76.reuse, R12, R40 ;  /* 0x0000000c4c28723c */ /* 0x040ff00000041828 */
[C---:B------:R-:W-:Y:S01]  /*2360*/  HMMA.16816.F32.BF16 R36, R76.reuse, R14, R36 ;  /* 0x0000000e4c24723c */ /* 0x040fe20000041824 */
[----:B------:R-:W5:Y:S07]  /*2370*/  LDSM.16.M88.4 R12, [R85+0xe900] ;  /* 0x00e90000550c783b */ /* 0x000f6e0000000200 */
[C---:B-1----:R-:W-:Y:S08]  /*2380*/  HMMA.16816.F32.BF16 R48, R76.reuse, R16, R48 ;  /* 0x000000104c30723c */ /* 0x042ff00000041830 */
[C---:B------:R-:W-:Y:S01]  /*2390*/  HMMA.16816.F32.BF16 R44, R76.reuse, R18, R44 ;  /* 0x000000124c2c723c */ /* 0x040fe2000004182c */
[----:B------:R-:W1:Y:S07]  /*23a0*/  LDSM.16.M88.4 R16, [R85+0xe100] ;  /* 0x00e100005510783b */ /* 0x000e6e0000000200 */
[C---:B--2---:R-:W-:Y:S08]  /*23b0*/  HMMA.16816.F32.BF16 R32, R76.reuse, R8, R32 ;  /* 0x000000084c20723c */ /* 0x044ff00000041820 */
[C---:B------:R-:W-:Y:S01]  /*23c0*/  HMMA.16816.F32.BF16 R28, R76.reuse, R10, R28 ;  /* 0x0000000a4c1c723c */ /* 0x040fe2000004181c */
[----:B------:R-:W2:Y:S07]  /*23d0*/  LDSM.16.M88.4 R8, [R85+0xf100] ;  /* 0x00f100005508783b */ /* 0x000eae0000000200 */
[----:B------:R-:W-:Y:S08]  /*23e0*/  HMMA.16816.F32.BF16 R24, R76, R80, R24 ;  /* 0x000000504c18723c */ /* 0x000ff00000041818 */
[C---:B---3--:R-:W-:Y:S08]  /*23f0*/  HMMA.16816.F32.BF16 R40, R68.reuse, R60, R40 ;  /* 0x0000003c4428723c */ /* 0x048ff00000041828 */
        /* <DEDUP_REMOVED lines=8> */
[----:B------:R-:W3:Y:S07]  /*2480*/  LDSM.16.M88.4 R56, [R85+0xf900] ;  /* 0x00f900005538783b */ /* 0x000eee0000000200 */
[----:B----4-:R-:W-:Y:S01]  /*2490*/  HMMA.16816.F32.BF16 R64, R68, R52, R24 ;  /* 0x000000344440723c */ /* 0x010fe20000041818 */
[----:B------:R-:W4:Y:S07]  /*24a0*/  LDSM.16.M88.4 R24, [R2+0xe100] ;  /* 0x00e100000218783b */ /* 0x000f2e0000000200 */
[C---:B-----5:R-:W-:Y:S08]  /*24b0*/  HMMA.16816.F32.BF16 R40, R20.reuse, R12, R40 ;  /* 0x0000000c1428723c */ /* 0x060ff00000041828 */
[----:B------:R-:W-:Y:S01]  /*24c0*/  HMMA.16816.F32.BF16 R36, R20, R14, R36 ;  /* 0x0000000e1424723c */ /* 0x000fe20000041824 */
[----:B------:R-:W5:Y:S07]  /*24d0*/  LDSM.16.M88.4 R12, [R2+0xe900] ;  /* 0x00e90000020c783b */ /* 0x000f6e0000000200 */
[----:B------:R-:W-:Y:S01]  /*24e0*/  HMMA.16816.F32.BF16 R72, R68, R54, R72 ;  /* 0x000000364448723c */ /* 0x000fe20000041848 */
[----:B------:R-:W4:Y:S07]  /*24f0*/  LDSM.16.M88.4 R52, [R2+0xf100] ;  /* 0x00f100000234783b */ /* 0x000f2e0000000200 */
[C---:B-1----:R-:W-:Y:S08]  /*2500*/  HMMA.16816.F32.BF16 R48, R20.reuse, R16, R48 ;  /* 0x000000101430723c */ /* 0x042ff00000041830 */
[C---:B------:R-:W-:Y:S01]  /*2510*/  HMMA.16816.F32.BF16 R44, R20.reuse, R18, R44 ;  /* 0x00000012142c723c */ /* 0x040fe2000004182c */
[----:B------:R-:W1:Y:S07]  /*2520*/  LDSM.16.M88.4 R16, [R2+0xf900] ;  /* 0x00f900000210783b */ /* 0x000e6e0000000200 */
[C---:B--2---:R-:W-:Y:S08]  /*2530*/  HMMA.16816.F32.BF16 R32, R20.reuse, R8, R32 ;  /* 0x000000081420723c */ /* 0x044ff00000041820 */
[C---:B------:R-:W-:Y:S01]  /*2540*/  HMMA.16816.F32.BF16 R68, R20.reuse, R10, R28 ;  /* 0x0000000a1444723c */ /* 0x040fe2000004181c */
[----:B------:R-:W-:Y:S04]  /*2550*/  LDSM.16.M88.4 R28, [R184+0x4000] ;  /* 0x00400000b81c783b */ /* 0x000fe80000000200 */
[----:B------:R-:W2:Y:S03]  /*2560*/  LDSM.16.M88.4 R8, [R0+0xe100] ;  /* 0x00e100000008783b */ /* 0x000ea60000000200 */
[C---:B---3--:R-:W-:Y:S08]  /*2570*/  HMMA.16816.F32.BF16 R64, R20.reuse, R56, R64 ;  /* 0x000000381440723c */ /* 0x048ff00000041840 */
[----:B------:R-:W-:Y:S01]  /*2580*/  HMMA.16816.F32.BF16 R72, R20, R58, R72 ;  /* 0x0000003a1448723c */ /* 0x000fe20000041848 */
[----:B------:R-:W3:Y:S04]  /*2590*/  LDSM.16.M88.4 R56, [R0+0xe900] ;  /* 0x00e900000038783b */ /* 0x000ee80000000200 */
[----:B------:R-:W1:Y:S03]  /*25a0*/  LDSM.16.M88.4 R20, [R0+0xf100] ;  /* 0x00f100000014783b */ /* 0x000e660000000200 */
[C---:B----4-:R-:W-:Y:S08]  /*25b0*/  HMMA.16816.F32.BF16 R48, R60.reuse, R24, R48 ;  /* 0x000000183c30723c */ /* 0x050ff00000041830 */
[C---:B------:R-:W-:Y:S01]  /*25c0*/  HMMA.16816.F32.BF16 R44, R60.reuse, R26, R44 ;  /* 0x0000001a3c2c723c */ /* 0x040fe2000004182c */
[----:B------:R-:W-:Y:S07]  /*25d0*/  LDSM.16.M88.4 R24, [R190+0x8000] ;  /* 0x00800000be18783b */ /* 0x000fee0000000200 */
[C---:B-----5:R-:W-:Y:S08]  /*25e0*/  HMMA.16816.F32.BF16 R40, R60.reuse, R12, R40 ;  /* 0x0000000c3c28723c */ /* 0x060ff00000041828 */
[C---:B------:R-:W-:Y:S01]  /*25f0*/  HMMA.16816.F32.BF16 R36, R60.reuse, R14, R36 ;  /* 0x0000000e3c24723c */ /* 0x040fe20000041824 */
[----:B------:R-:W4:Y:S07]  /*2600*/  LDSM.16.M88.4 R12, [R0+0xf900] ;  /* 0x00f90000000c783b */ /* 0x000f2e0000000200 */
[C---:B------:R-:W-:Y:S08]  /*2610*/  HMMA.16816.F32.BF16 R32, R60.reuse, R52, R32 ;  /* 0x000000343c20723c */ /* 0x040ff00000041820 */
[C---:B------:R-:W-:Y:S01]  /*2620*/  HMMA.16816.F32.BF16 R68, R60.reuse, R54, R68 ;  /* 0x000000363c44723c */ /* 0x040fe20000041844 */
[----:B------:R-:W-:Y:S07]  /*2630*/  LDSM.16.M88.4 R52, [R188+0x11100] ;  /* 0x01110000bc34783b */ /* 0x000fee0000000200 */
[C---:B-1----:R-:W-:Y:S08]  /*2640*/  HMMA.16816.F32.BF16 R64, R60.reuse, R16, R64 ;  /* 0x000000103c40723c */ /* 0x042ff00000041840 */
[----:B------:R-:W-:Y:S01]  /*2650*/  HMMA.16816.F32.BF16 R72, R60, R18, R72 ;  /* 0x000000123c48723c */ /* 0x000fe20000041848 */
[----:B------:R-:W1:Y:S04]  /*2660*/  LDSM.16.M88.4 R16, [R188+0x10100] ;  /* 0x01010000bc10783b */ /* 0x000e680000000200 */
[----:B------:R-:W-:Y:S03]  /*2670*/  LDSM.16.M88.4 R60, [R85+0x10900] ;  /* 0x01090000553c783b */ /* 0x000fe60000000200 */
[C---:B--2---:R-:W-:Y:S08]  /*2680*/  HMMA.16816.F32.BF16 R48, R28.reuse, R8, R48 ;  /* 0x000000081c30723c */ /* 0x044ff00000041830 */
[C---:B------:R-:W-:Y:S01]  /*2690*/  HMMA.16816.F32.BF16 R44, R28.reuse, R10, R44 ;  /* 0x0000000a1c2c723c */ /* 0x040fe2000004182c */
[----:B------:R-:W2:Y:S07]  /*26a0*/  LDSM.16.M88.4 R8, [R188+0x10900] ;  /* 0x01090000bc08783b */ /* 0x000eae0000000200 */
[C---:B---3--:R-:W-:Y:S08]  /*26b0*/  HMMA.16816.F32.BF16 R40, R28.reuse, R56, R40 ;  /* 0x000000381c28723c */ /* 0x048ff00000041828 */
[C---:B------:R-:W-:Y:S01]  /*26c0*/  HMMA.16816.F32.BF16 R36, R28.reuse, R58, R36 ;  /* 0x0000003a1c24723c */ /* 0x040fe20000041824 */
[----:B------:R-:W-:Y:S07]  /*26d0*/  LDSM.16.M88.4 R56, [R186+0x8000] ;  /* 0x00800000ba38783b */ /* 0x000fee0000000200 */
[C---:B------:R-:W-:Y:S08]  /*26e0*/  HMMA.16816.F32.BF16 R32, R28.reuse, R20, R32 ;  /* 0x000000141c20723c */ /* 0x040ff00000041820 */
[C---:B------:R-:W-:Y:S01]  /*26f0*/  HMMA.16816.F32.BF16 R68, R28.reuse, R22, R68 ;  /* 0x000000161c44723c */ /* 0x040fe20000041844 */
[----:B------:R-:W3:Y:S07]  /*2700*/  LDSM.16.M88.4 R20, [R85+0x10100] ;  /* 0x010100005514783b */ /* 0x000eee0000000200 */
[C---:B----4-:R-:W-:Y:S08]  /*2710*/  HMMA.16816.F32.BF16 R64, R28.reuse, R12, R64 ;  /* 0x0000000c1c40723c */ /* 0x050ff00000041840 */
[----:B------:R-:W-:Y:S01]  /*2720*/  HMMA.16816.F32.BF16 R72, R28, R14, R72 ;  /* 0x0000000e1c48723c */ /* 0x000fe20000041848 */
[----:B------:R-:W4:Y:S04]  /*2730*/  LDSM.16.M88.4 R12, [R188+0x11900] ;  /* 0x01190000bc0c783b */ /* 0x000f280000000200 */
[----:B------:R-:W-:Y:S03]  /*2740*/  LDSM.16.M88.4 R28, [R85+0x11100] ;  /* 0x01110000551c783b */ /* 0x000fe60000000200 */
[C---:B-1----:R-:W-:Y:S08]  /*2750*/  HMMA.16816.F32.BF16 R48, R24.reuse, R16, R48 ;  /* 0x000000101830723c */ /* 0x042ff00000041830 */
[C---:B------:R-:W-:Y:S01]  /*2760*/  HMMA.16816.F32.BF16 R44, R24.reuse, R18, R44 ;  /* 0x00000012182c723c */ /* 0x040fe2000004182c */
[----:B------:R-:W-:Y:S07]  /*2770*/  LDSM.16.M88.4 R16, [R185+0x8000] ;  /* 0x00800000b910783b */ /* 0x000fee0000000200 */
[C---:B--2---:R-:W-:Y:S08]  /*2780*/  HMMA.16816.F32.BF16 R40, R24.reuse, R8, R40 ;  /* 0x000000081828723c */ /* 0x044ff00000041828 */
[----:B------:R-:W-:Y:S01]  /*2790*/  HMMA.16816.F32.BF16 R36, R24, R10, R36 ;  /* 0x0000000a1824723c */ /* 0x000fe20000041824 */
[----:B------:R-:W1:Y:S07]  /*27a0*/  LDSM.16.M88.4 R8, [R2+0x10100] ;  /* 0x010100000208783b */ /* 0x000e6e0000000200 */
[C---:B---3--:R-:W-:Y:S08]  /*27b0*/  HMMA.16816.F32.BF16 R48, R56.reuse, R20, R48 ;  /* 0x000000143830723c */ /* 0x048ff00000041830 */
[----:B------:R-:W-:Y:S01]  /*27c0*/  HMMA.16816.F32.BF16 R44, R56, R22, R44 ;  /* 0x00000016382c723c */ /* 0x000fe2000004182c */
[----:B------:R-:W-:Y:S07]  /*27d0*/  LDSM.16.M88.4 R20, [R2+0x10900] ;  /* 0x010900000214783b */ /* 0x000fee0000000200 */
[C---:B------:R-:W-:Y:S08]  /*27e0*/  HMMA.16816.F32.BF16 R32, R24.reuse, R52, R32 ;  /* 0x000000341820723c */ /* 0x040ff00000041820 */
[C---:B------:R-:W-:Y:S01]  /*27f0*/  HMMA.16816.F32.BF16 R68, R24.reuse, R54, R68 ;  /* 0x000000361844723c */ /* 0x040fe20000041844 */
[----:B------:R-:W-:Y:S07]  /*2800*/  LDSM.16.M88.4 R52, [R2+0x11100] ;  /* 0x011100000234783b */ /* 0x000fee0000000200 */
[C---:B----4-:R-:W-:Y:S08]  /*2810*/  HMMA.16816.F32.BF16 R64, R24.reuse, R12, R64 ;  /* 0x0000000c1840723c */ /* 0x050ff00000041840 */
[----:B------:R-:W-:Y:S01]  /*2820*/  HMMA.16816.F32.BF16 R72, R24, R14, R72 ;  /* 0x0000000e1848723c */ /* 0x000fe20000041848 */
[----:B------:R-:W-:Y:S04]  /*2830*/  LDSM.16.M88.4 R24, [R184+0x8000] ;  /* 0x00800000b818783b */ /* 0x000fe80000000200 */
[----:B------:R-:W2:Y:S03]  /*2840*/  LDSM.16.M88.4 R12, [R0+0x10100] ;  /* 0x01010000000c783b */ /* 0x000ea60000000200 */
[C---:B-1----:R-:W-:Y:S08]  /*2850*/  HMMA.16816.F32.BF16 R48, R16.reuse, R8, R48 ;  /* 0x000000081030723c */ /* 0x042ff00000041830 */
[----:B------:R-:W-:Y:S01]  /*2860*/  HMMA.16816.F32.BF16 R44, R16, R10, R44 ;  /* 0x0000000a102c723c */ /* 0x000fe2000004182c */
[----:B------:R-:W-:Y:S07]  /*2870*/  LDSM.16.M88.4 R8, [R0+0x11100] ;  /* 0x011100000008783b */ /* 0x000fee0000000200 */
[C---:B------:R-:W-:Y:S08]  /*2880*/  HMMA.16816.F32.BF16 R68, R56.reuse, R30, R68 ;  /* 0x0000001e3844723c */ /* 0x040ff00000041844 */
[C---:B------:R-:W-:Y:S08]  /*2890*/  HMMA.16816.F32.BF16 R40, R56.reuse, R60, R40 ;  /* 0x0000003c3828723c */ /* 0x040ff00000041828 */
[----:B------:R-:W-:Y:S08]  /*28a0*/  HMMA.16816.F32.BF16 R36, R56, R62, R36 ;  /* 0x0000003e3824723c */ /* 0x000ff00000041824 */
[C---:B--2---:R-:W-:Y:S08]  /*28b0*/  HMMA.16816.F32.BF16 R48, R24.reuse, R12, R48 ;  /* 0x0000000c1830723c */ /* 0x044ff00000041830 */
[----:B------:R-:W-:Y:S01]  /*28c0*/  HMMA.16816.F32.BF16 R44, R24, R14, R44 ;  /* 0x0000000e182c723c */ /* 0x000fe2000004182c */
[----:B------:R1:W2:Y:S07]  /*28d0*/  LDSM.16.M88.4 R12, [R2+0x11900] ;  /* 0x01190000020c783b */ /* 0x0002ae0000000200 */
[----:B------:R-:W-:Y:S08]  /*28e0*/  HMMA.16816.F32.BF16 R64, R56, R76, R64 ;  /* 0x0000004c3840723c */ /* 0x000ff00000041840 */
[----:B------:R-:W-:Y:S01]  /*28f0*/  HMMA.16816.F32.BF16 R68, R16, R54, R68 ;  /* 0x000000361044723c */ /* 0x000fe20000041844 */
[----:B------:R-:W-:-:S06]  /*2900*/  FMUL.FTZ R48, R48, c[0x0][0x320] ;  /* 0x0000c80030307a20 */ /* 0x000fcc0000410000 */
[----:B------:R-:W3:Y:S01]  /*2910*/  MUFU.TANH R48, R48 ;  /* 0x0000003000307308 */ /* 0x000ee20000002400 */
[----:B------:R-:W-:Y:S01]  /*2920*/  HMMA.16816.F32.BF16 R72, R56, R78, R72 ;  /* 0x0000004e3848723c */ /* 0x000fe20000041848 */
[----:B------:R-:W-:-:S06]  /*2930*/  FMUL.FTZ R44, R44, c[0x0][0x320] ;  /* 0x0000c8002c2c7a20 */ /* 0x000fcc0000410000 */
[----:B-1----:R1:W4:Y:S01]  /*2940*/  MUFU.TANH R2, R44 ;  /* 0x0000002c00027308 */ /* 0x0023220000002400 */
[----:B------:R-:W-:Y:S01]  /*2950*/  HMMA.16816.F32.BF16 R32, R56, R28, R32 ;  /* 0x0000001c3820723c */ /* 0x000fe20000041820 */
[----:B------:R-:W5:Y:S07]  /*2960*/  LDSM.16.M88.4 R28, [R0+0x10900] ;  /* 0x01090000001c783b */ /* 0x000f6e0000000200 */
[C---:B------:R-:W-:Y:S08]  /*2970*/  HMMA.16816.F32.BF16 R40, R16.reuse, R20, R40 ;  /* 0x000000141028723c */ /* 0x040ff00000041828 */
[C---:B------:R-:W-:Y:S01]  /*2980*/  HMMA.16816.F32.BF16 R36, R16.reuse, R22, R36 ;  /* 0x000000161024723c */ /* 0x040fe20000041824 */
[----:B------:R-:W1:Y:S07]  /*2990*/  LDSM.16.M88.4 R20, [R0+0x11900] ;  /* 0x011900000014783b */ /* 0x000e6e0000000200 */
[----:B--2---:R-:W-:Y:S07]  /*29a0*/  HMMA.16816.F32.BF16 R64, R16, R12, R64 ;  /* 0x0000000c1040723c */ /* 0x004fee0000041840 */
[----:B------:R-:W-:Y:S01]  /*29b0*/  LEA.HI R12, R86, R5, RZ, 0x2 ;  /* 0x00000005560c7211 */ /* 0x000fe200078f10ff */
[----:B------:R-:W-:Y:S03]  /*29c0*/  HMMA.16816.F32.BF16 R68, R24, R10, R68 ;  /* 0x0000000a1844723c */ /* 0x000fe60000041844 */
[----:B------:R-:W-:-:S04]  /*29d0*/  LOP3.LUT R12, R12, 0xfffffffc, RZ, 0xc0, !PT ;  /* 0xfffffffc0c0c7812 */ /* 0x000fc800078ec0ff */
[----:B------:R-:W-:Y:S01]  /*29e0*/  LOP3.LUT R10, R84, 0xffffffe0, RZ, 0xc0, !PT ;  /* 0xffffffe0540a7812 */ /* 0x000fe200078ec0ff */
[----:B------:R-:W-:Y:S01]  /*29f0*/  HMMA.16816.F32.BF16 R72, R16, R14, R72 ;  /* 0x0000000e1048723c */ /* 0x000fe20000041848 */
[----:B------:R-:W-:-:S03]  /*2a00*/  IMAD.IADD R12, R5, 0x1, -R12 ;  /* 0x00000001050c7824 */ /* 0x000fc600078e0a0c */
[----:B------:R-:W-:-:S03]  /*2a10*/  IMAD.IADD R10, R5, 0x1, -R10 ;  /* 0x00000001050a7824 */ /* 0x000fc600078e0a0a */
[----:B------:R-:W-:Y:S01]  /*2a20*/  SHF.R.S32.HI R14, RZ, 0x1f, R7 ;  /* 0x0000001fff0e7819 */ /* 0x000fe20000011407 */
[----:B------:R-:W-:Y:S01]  /*2a30*/  HMMA.16816.F32.BF16 R32, R16, R52, R32 ;  /* 0x000000341020723c */ /* 0x000fe20000041820 */
[----:B------:R-:W-:Y:S02]  /*2a40*/  SHF.R.S32.HI R5, RZ, 0x1f, R10 ;  /* 0x0000001fff057819 */ /* 0x000fe4000001140a */
[----:B------:R-:W-:Y:S02]  /*2a50*/  LEA.HI R14, R14, R7, RZ, 0x3 ;  /* 0x000000070e0e7211 */ /* 0x000fe400078f18ff */
[----:B------:R-:W-:Y:S02]  /*2a60*/  LEA.HI R5, R5, R10, RZ, 0x2 ;  /* 0x0000000a05057211 */ /* 0x000fe400078f10ff */
[----:B------:R-:W-:Y:S01]  /*2a70*/  LOP3.LUT R14, R14, 0xffffff8, RZ, 0xc0, !PT ;  /* 0x0ffffff80e0e7812 */ /* 0x000fe200078ec0ff */
[C---:B-----5:R-:W-:Y:S01]  /*2a80*/  HMMA.16816.F32.BF16 R40, R24.reuse, R28, R40 ;  /* 0x0000001c1828723c */ /* 0x060fe20000041828 */
[C---:B------:R-:W-:Y:S01]  /*2a90*/  LEA.HI.SX32 R200, R5.reuse, UR8, 0x1e ;  /* 0x0000000805c87c11 */ /* 0x040fe2000f8ff2ff */
[----:B------:R-:W-:Y:S01]  /*2aa0*/  FMUL.FTZ R68, R68, c[0x0][0x320] ;  /* 0x0000c80044447a20 */ /* 0x000fe20000410000 */
[----:B------:R-:W-:Y:S01]  /*2ab0*/  LOP3.LUT R201, R5, 0x7ffffffc, RZ, 0xc0, !PT ;  /* 0x7ffffffc05c97812 */ /* 0x000fe200078ec0ff */
[----:B------:R-:W-:Y:S01]  /*2ac0*/  IMAD.IADD R13, R7, 0x1, -R14 ;  /* 0x00000001070d7824 */ /* 0x000fe200078e0a0e */
[----:B------:R-:W-:Y:S01]  /*2ad0*/  LEA.HI R7, R12, R12, RZ, 0x1 ;  /* 0x0000000c0c077211 */ /* 0x000fe200078f08ff */
[----:B------:R-:W-:Y:S01]  /*2ae0*/  IMAD.U32 R14, RZ, RZ, UR4 ;  /* 0x00000004ff0e7e24 */ /* 0x000fe2000f8e00ff */
[----:B------:R2:W1:Y:S01]  /*2af0*/  MUFU.TANH R163, R68 ;  /* 0x0000004400a37308 */ /* 0x0004620000002400 */
[----:B------:R-:W-:Y:S01]  /*2b00*/  IMAD R200, R13, 0x10, R200 ;  /* 0x000000100dc87824 */ /* 0x000fe200078e02c8 */
[----:B------:R-:W-:Y:S01]  /*2b10*/  LOP3.LUT R7, R7, 0x1ffffffe, RZ, 0xc0, !PT ;  /* 0x1ffffffe07077812 */ /* 0x000fe200078ec0ff */
[----:B------:R-:W-:Y:S01]  /*2b20*/  HMMA.16816.F32.BF16 R36, R24, R30, R36 ;  /* 0x0000001e1824723c */ /* 0x000fe20000041824 */
[----:B------:R-:W-:-:S02]  /*2b30*/  IMAD.IADD R201, R10, 0x1, -R201 ;  /* 0x000000010ac97824 */ /* 0x000fc400078e0ac9 */
[----:B------:R-:W-:Y:S02]  /*2b40*/  FMUL.FTZ R29, R49, c[0x0][0x320] ;  /* 0x0000c800311d7a20 */ /* 0x000fe40000410000 */
[----:B------:R-:W-:Y:S02]  /*2b50*/  IMAD.IADD R7, R12, 0x1, -R7 ;  /* 0x000000010c077824 */ /* 0x000fe400078e0a07 */
[----:B------:R-:W-:Y:S01]  /*2b60*/  IMAD.SHL.U32 R201, R201, 0x2, RZ ;  /* 0x00000002c9c97824 */ /* 0x000fe200078e00ff */
[----:B------:R-:W-:Y:S01]  /*2b70*/  HMMA.16816.F32.BF16 R32, R24, R8, R32 ;  /* 0x000000081820723c */ /* 0x000fe20000041820 */
[----:B------:R-:W-:Y:S01]  /*2b80*/  IMAD R200, R7, 0x8, R200 ;  /* 0x0000000807c87824 */ /* 0x000fe200078e02c8 */
[----:B------:R-:W2:Y:S01]  /*2b90*/  MUFU.TANH R29, R29 ;  /* 0x0000001d001d7308 */ /* 0x000ea20000002400 */
[----:B------:R-:W-:Y:S01]  /*2ba0*/  FMUL.FTZ R28, R50, c[0x0][0x320] ;  /* 0x0000c800321c7a20 */ /* 0x000fe20000410000 */
[----:B------:R-:W-:Y:S01]  /*2bb0*/  IADD3 R14, R14, -c[0x0][0x168], -R201 ;  /* 0x80005a000e0e7a10 */ /* 0x000fe20007ffe8c9 */
[----:B------:R-:W-:Y:S01]  /*2bc0*/  @P5 IMAD.HI.U32 R7, R200, c[0x0][0x2c8], RZ ;  /* 0x0000b200c8075a27 */ /* 0x000fe200078e00ff */
[----:B------:R-:W-:-:S02]  /*2bd0*/  IADD3 R12, -R201, c[0x0][0x1d0], -R6 ;  /* 0x00007400c90c7a10 */ /* 0x000fc40007ffe906 */
[C---:B-1----:R-:W-:Y:S01]  /*2be0*/  HMMA.16816.F32.BF16 R64, R24.reuse, R20, R64 ;  /* 0x000000141840723c */ /* 0x042fe20000041840 */
[----:B------:R-:W-:Y:S01]  /*2bf0*/  FMUL.FTZ R30, R45, c[0x0][0x320] ;  /* 0x0000c8002d1e7a20 */ /* 0x000fe20000410000 */
[----:B------:R-:W1:Y:S01]  /*2c00*/  MUFU.TANH R28, R28 ;  /* 0x0000001c001c7308 */ /* 0x000e620000002400 */
[----:B------:R-:W-:Y:S01]  /*2c10*/  FMUL.FTZ R8, R40, c[0x0][0x320] ;  /* 0x0000c80028087a20 */ /* 0x000fe20000410000 */
[C---:B------:R-:W-:Y:S01]  /*2c20*/  IADD3 R16, R14.reuse, c[0x0][0x328], RZ ;  /* 0x0000ca000e107a10 */ /* 0x040fe20007ffe0ff */
[----:B------:R-:W-:Y:S01]  /*2c30*/  FMUL.FTZ R9, R41, c[0x0][0x320] ;  /* 0x0000c80029097a20 */ /* 0x000fe20000410000 */
[----:B------:R-:W-:Y:S01]  /*2c40*/  IADD3 R14, R14, UR16, RZ ;  /* 0x000000100e0e7c10 */ /* 0x000fe2000fffe0ff */
[----:B------:R-:W-:Y:S01]  /*2c50*/  IMAD.MOV.U32 R20, RZ, RZ, R200 ;  /* 0x000000ffff147224 */ /* 0x000fe200078e00c8 */
[----:B------:R-:W-:Y:S01]  /*2c60*/  HMMA.16816.F32.BF16 R72, R24, R22, R72 ;  /* 0x000000161848723c */ /* 0x000fe20000041848 */
[----:B------:R-:W-:Y:S01]  /*2c70*/  @P0 SHF.R.U32.HI R20, RZ, c[0x0][0x2cc], R7 ;  /* 0x0000b300ff140a19 */ /* 0x000fe20000011607 */
[----:B------:R-:W-:Y:S01]  /*2c80*/  FMUL.FTZ R11, R36, c[0x0][0x320] ;  /* 0x0000c800240b7a20 */ /* 0x000fe20000410000 */
[----:B------:R-:W-:Y:S01]  /*2c90*/  PLOP3.LUT P0, PT, PT, PT, UP2, 0x40, 0x0 ;  /* 0x000000000000781c */ /* 0x000fe20003f0e828 */
[----:B------:R-:W-:Y:S01]  /*2ca0*/  FMUL.FTZ R0, R37, c[0x0][0x320] ;  /* 0x0000c80025007a20 */ /* 0x000fe20000410000 */
[----:B------:R-:W1:Y:S01]  /*2cb0*/  MUFU.TANH R30, R30 ;  /* 0x0000001e001e7308 */ /* 0x000e620000002400 */
[----:B------:R-:W5:Y:S01]  /*2cc0*/  SHFL.IDX PT, R7, R20, RZ, 0x1c1f ;  /* 0x001c1fff14077589 */ /* 0x000f6200000e0000 */
[----:B------:R-:W-:-:S02]  /*2cd0*/  FMUL.FTZ R69, R69, c[0x0][0x320] ;  /* 0x0000c80045457a20 */ /* 0x000fc40000410000 */
[----:B------:R-:W-:Y:S02]  /*2ce0*/  FMUL.FTZ R32, R32, c[0x0][0x320] ;  /* 0x0000c80020207a20 */ /* 0x000fe40000410000 */
[----:B------:R-:W-:Y:S02]  /*2cf0*/  FMUL.FTZ R33, R33, c[0x0][0x320] ;  /* 0x0000c80021217a20 */ /* 0x000fe40000410000 */
[----:B------:R-:W1:Y:S03]  /*2d00*/  MUFU.TANH R8, R8 ;  /* 0x0000000800087308 */ /* 0x000e660000002400 */
[----:B------:R-:W-:Y:S02]  /*2d10*/  FMUL.FTZ R64, R64, c[0x0][0x320] ;  /* 0x0000c80040407a20 */ /* 0x000fe40000410000 */
[----:B------:R-:W-:-:S03]  /*2d20*/  FMUL.FTZ R65, R65, c[0x0][0x320] ;  /* 0x0000c80041417a20 */ /* 0x000fc60000410000 */
[----:B------:R-:W1:Y:S03]  /*2d30*/  MUFU.TANH R9, R9 ;  /* 0x0000000900097308 */ /* 0x000e660000002400 */
[----:B------:R-:W-:Y:S02]  /*2d40*/  FMUL.FTZ R72, R72, c[0x0][0x320] ;  /* 0x0000c80048487a20 */ /* 0x000fe40000410000 */
[----:B------:R-:W-:-:S03]  /*2d50*/  FMUL.FTZ R73, R73, c[0x0][0x320] ;  /* 0x0000c80049497a20 */ /* 0x000fc60000410000 */
[----:B------:R-:W1:Y:S01]  /*2d60*/  MUFU.TANH R11, R11 ;  /* 0x0000000b000b7308 */ /* 0x000e620000002400 */
[--C-:B-----5:R-:W-:Y:S02]  /*2d70*/  IMAD.IADD R19, R16, 0x1, R7.reuse ;  /* 0x0000000110137824 */ /* 0x120fe400078e0207 */
[----:B------:R-:W-:-:S03]  /*2d80*/  IMAD.IADD R18, R14, 0x1, R7 ;  /* 0x000000010e127824 */ /* 0x000fc600078e0207 */
[----:B------:R-:W-:Y:S02]  /*2d90*/  IMNMX R19, R19, R12, PT ;  /* 0x0000000c13137217 */ /* 0x000fe40003800200 */
[----:B------:R-:W1:Y:S08]  /*2da0*/  MUFU.TANH R0, R0 ;  /* 0x0000000000007308 */ /* 0x000e700000002400 */
[----:B------:R1:W1:Y:S08]  /*2db0*/  MUFU.TANH R175, R32 ;  /* 0x0000002000af7308 */ /* 0x0002700000002400 */
[----:B------:R1:W1:Y:S08]  /*2dc0*/  MUFU.TANH R173, R33 ;  /* 0x0000002100ad7308 */ /* 0x0002700000002400 */
[----:B------:R1:W1:Y:S08]  /*2dd0*/  MUFU.TANH R159, R69 ;  /* 0x00000045009f7308 */ /* 0x0002700000002400 */
[----:B------:R1:W1:Y:S08]  /*2de0*/  MUFU.TANH R171, R64 ;  /* 0x0000004000ab7308 */ /* 0x0002700000002400 */
[----:B------:R1:W1:Y:S08]  /*2df0*/  MUFU.TANH R169, R65 ;  /* 0x0000004100a97308 */ /* 0x0002700000002400 */
        /* <DEDUP_REMOVED lines=16> */
.L_x_796:
[----:B------:R-:W-:Y:S02]  /*2f00*/  ULDC UR4, c[0x0][0x32c] ;  /* 0x0000cb0000047ab9 */ /* 0x000fe40000000800 */
[----:B------:R-:W-:-:S06]  /*2f10*/  UISETP.NE.AND UP0, UPT, UR6, UR4, UPT ;  /* 0x000000040600728c */ /* 0x000fcc000bf05270 */
[----:B------:R-:W-:-:S13]  /*2f20*/  PLOP3.LUT P0, PT, PT, PT, UP0, 0x80, 0x0 ;  /* 0x000000000000781c */ /* 0x000fda0003f0f008 */
[----:B------:R-:W-:-:S05]  /*2f30*/  @P0 IMAD.HI.U32 R5, R7, c[0x0][0x330], RZ ;  /* 0x0000cc0007050a27 */ /* 0x000fca00078e00ff */
[----:B------:R-:W-:Y:S02]  /*2f40*/  @P0 SHF.R.U32.HI R7, RZ, c[0x0][0x334], R5 ;  /* 0x0000cd00ff070a19 */ /* 0x000fe40000011605 */
.L_x_797:
[----:B------:R-:W-:Y:S05]  /*2f50*/  BSYNC B0 ;  /* 0x0000000000007941 */ /* 0x000fea0003800000 */
.L_x_795:
[----:B------:R-:W-:-:S04]  /*2f60*/  IMAD R10, R7, c[0x0][0x32c], -R6 ;  /* 0x0000cb00070a7a24 */ /* 0x000fc800078e0a06 */
[----:B------:R-:W-:-:S05]  /*2f70*/  IMAD.IADD R5, R10, 0x1, -R201 ;  /* 0x000000010a057824 */ /* 0x000fca00078e0ac9 */
[----:B------:R-:W-:Y:S02]  /*2f80*/  IADD3 R10, R5, c[0x0][0x32c], RZ ;  /* 0x0000cb00050a7a10 */ /* 0x000fe40007ffe0ff */
[----:B------:R-:W-:Y:S02]  /*2f90*/  IMNMX R18, R18, R5, !PT ;  /* 0x0000000512127217 */ /* 0x000fe40007800200 */
[----:B------:R-:W-:Y:S02]  /*2fa0*/  IMNMX R19, R19, R10, PT ;  /* 0x0000000a13137217 */ /* 0x000fe40003800200 */
.L_x_794:
[----:B--234-:R-:W-:Y:S01]  /*2fb0*/  ISETP.LT.AND P6, PT, RZ, UR17, PT ;  /* 0x00000011ff007c0c */ /* 0x01cfe2000bfc1270 */
[----:B------:R-:W2:Y:S01]  /*2fc0*/  SHFL.IDX PT, R25, R20, 0x1, 0x1c1f ;  /* 0x003c1f0014197f89 */ /* 0x000ea200000e0000 */
[----:B------:R-:W-:Y:S02]  /*2fd0*/  FMUL.FTZ R10, R38, c[0x0][0x320] ;  /* 0x0000c800260a7a20 */ /* 0x000fe40000410000 */
[C---:B------:R-:W-:Y:S01]  /*2fe0*/  ISETP.GT.AND P0, PT, R18.reuse, RZ, P6 ;  /* 0x000000ff1200720c */ /* 0x040fe20003704270 */
[----:B------:R-:W-:Y:S01]  /*2ff0*/  FMUL.FTZ R17, R39, c[0x0][0x320] ;  /* 0x0000c80027117a20 */ /* 0x000fe20000410000 */
        /* <DEDUP_REMOVED lines=22> */
[----:B------:R-:W-:Y:S01]  /*3160*/  ISETP.LT.OR P0, PT, R19, 0x11, P0 ;  /* 0x000000111300780c */ /* 0x000fe20000701670 */
[----:B------:R-:W-:Y:S01]  /*3170*/  FMUL.FTZ R71, R71, c[0x0][0x320] ;  /* 0x0000c80047477a20 */ /* 0x000fe20000410000 */
[----:B-1----:R-:W-:Y:S01]  /*3180*/  FSEL R13, R30, -INF , !P5 ;  /* 0xff8000001e0d7808 */ /* 0x002fe20006800000 */
[----:B------:R-:W1:Y:S01]  /*3190*/  MUFU.TANH R10, R10 ;  /* 0x0000000a000a7308 */ /* 0x000e620000002400 */
[----:B------:R-:W-:-:S02]  /*31a0*/  FSEL R7, R8, -INF , !P0 ;  /* 0xff80000008077808 */ /* 0x000fc40004000000 */
[C---:B------:R-:W-:Y:S02]  /*31b0*/  ISETP.GT.AND P0, PT, R18.reuse, 0x18, P6 ;  /* 0x000000181200780c */ /* 0x040fe40003704270 */
[C---:B------:R-:W-:Y:S02]  /*31c0*/  ISETP.GT.AND P5, PT, R18.reuse, 0x11, P6 ;  /* 0x000000111200780c */ /* 0x040fe400037a4270 */
[C---:B------:R-:W-:Y:S01]  /*31d0*/  ISETP.LT.OR P0, PT, R19.reuse, 0x19, P0 ;  /* 0x000000191300780c */ /* 0x040fe20000701670 */
[----:B------:R-:W3:Y:S01]  /*31e0*/  MUFU.TANH R17, R17 ;  /* 0x0000001100117308 */ /* 0x000ee20000002400 */
[----:B------:R-:W-:Y:S02]  /*31f0*/  ISETP.LT.OR P5, PT, R19, 0x12, P5 ;  /* 0x000000121300780c */ /* 0x000fe40002fa1670 */
[----:B------:R-:W-:Y:S02]  /*3200*/  FSEL R11, R11, -INF , !P0 ;  /* 0xff8000000b0b7808 */ /* 0x000fe40004000000 */
[----:B------:R-:W-:-:S02]  /*3210*/  ISETP.GT.AND P0, PT, R18, 0x20, P6 ;  /* 0x000000201200780c */ /* 0x000fc40003704270 */
[----:B------:R-:W-:Y:S01]  /*3220*/  FSEL R5, R9, -INF , !P5 ;  /* 0xff80000009057808 */ /* 0x000fe20006800000 */
[----:B------:R-:W4:Y:S01]  /*3230*/  MUFU.TANH R21, R21 ;  /* 0x0000001500157308 */ /* 0x000f220000002400 */
[C---:B------:R-:W-:Y:S02]  /*3240*/  ISETP.GT.AND P5, PT, R18.reuse, 0x19, P6 ;  /* 0x000000191200780c */ /* 0x040fe400037a4270 */
[C---:B------:R-:W-:Y:S02]  /*3250*/  ISETP.LT.OR P0, PT, R19.reuse, 0x21, P0 ;  /* 0x000000211300780c */ /* 0x040fe40000701670 */
[----:B------:R-:W-:Y:S02]  /*3260*/  ISETP.LT.OR P5, PT, R19, 0x1a, P5 ;  /* 0x0000001a1300780c */ /* 0x000fe40002fa1670 */
[----:B------:R-:W-:Y:S01]  /*3270*/  FSEL R175, R175, -INF , !P0 ;  /* 0xff800000afaf7808 */ /* 0x000fe20004000000 */
[----:B------:R1:W1:Y:S01]  /*3280*/  MUFU.TANH R178, R34 ;  /* 0x0000002200b27308 */ /* 0x0002620000002400 */
[----:B------:R-:W-:-:S02]  /*3290*/  ISETP.GT.AND P0, PT, R18, 0x28, P6 ;  /* 0x000000281200780c */ /* 0x000fc40003704270 */
[----:B------:R-:W-:Y:S01]  /*32a0*/  FSEL R9, R0, -INF , !P5 ;  /* 0xff80000000097808 */ /* 0x000fe20006800000 */
[----:B------:R-:W-:Y:S01]  /*32b0*/  FMUL.FTZ R0, R43, c[0x0][0x320] ;  /* 0x0000c8002b007a20 */ /* 0x000fe20000410000 */
[C---:B------:R-:W-:Y:S02]  /*32c0*/  ISETP.GT.AND P5, PT, R18.reuse, 0x21, P6 ;  /* 0x000000211200780c */ /* 0x040fe400037a4270 */
[C---:B------:R-:W-:Y:S01]  /*32d0*/  ISETP.LT.OR P0, PT, R19.reuse, 0x29, P0 ;  /* 0x000000291300780c */ /* 0x040fe20000701670 */
[----:B------:R1:W1:Y:S01]  /*32e0*/  MUFU.TANH R162, R35 ;  /* 0x0000002300a27308 */ /* 0x0002620000002400 */
[----:B------:R-:W-:Y:S02]  /*32f0*/  ISETP.LT.OR P5, PT, R19, 0x22, P5 ;  /* 0x000000221300780c */ /* 0x000fe40002fa1670 */
[----:B------:R-:W-:Y:S02]  /*3300*/  FSEL R163, R163, -INF , !P0 ;  /* 0xff800000a3a37808 */ /* 0x000fe40004000000 */
[----:B------:R-:W-:-:S02]  /*3310*/  ISETP.GT.AND P0, PT, R18, 0x30, P6 ;  /* 0x000000301200780c */ /* 0x000fc40003704270 */
[----:B------:R-:W-:Y:S01]  /*3320*/  FSEL R173, R173, -INF , !P5 ;  /* 0xff800000adad7808 */ /* 0x000fe20006800000 */
[----:B------:R-:W1:Y:S01]  /*3330*/  MUFU.TANH R22, R22 ;  /* 0x0000001600167308 */ /* 0x000e620000002400 */
[C---:B------:R-:W-:Y:S02]  /*3340*/  ISETP.GT.AND P5, PT, R18.reuse, 0x29, P6 ;  /* 0x000000291200780c */ /* 0x040fe400037a4270 */
[C---:B------:R-:W-:Y:S02]  /*3350*/  ISETP.LT.OR P0, PT, R19.reuse, 0x31, P0 ;  /* 0x000000311300780c */ /* 0x040fe40000701670 */
[----:B------:R-:W-:Y:S02]  /*3360*/  ISETP.LT.OR P5, PT, R19, 0x2a, P5 ;  /* 0x0000002a1300780c */ /* 0x000fe40002fa1670 */
[----:B------:R-:W-:Y:S01]  /*3370*/  FSEL R171, R171, -INF , !P0 ;  /* 0xff800000abab7808 */ /* 0x000fe20004000000 */
[----:B------:R1:W1:Y:S01]  /*3380*/  MUFU.TANH R160, R70 ;  /* 0x0000004600a07308 */ /* 0x0002620000002400 */
[----:B------:R-:W-:-:S02]  /*3390*/  ISETP.GT.AND P0, PT, R18, 0x38, P6 ;  /* 0x000000381200780c */ /* 0x000fc40003704270 */
[----:B------:R-:W-:Y:S02]  /*33a0*/  FSEL R159, R159, -INF , !P5 ;  /* 0xff8000009f9f7808 */ /* 0x000fe40006800000 */
[----:B------:R-:W-:Y:S02]  /*33b0*/  ISETP.GT.AND P5, PT, R18, 0x31, P6 ;  /* 0x000000311200780c */ /* 0x000fe400037a4270 */
[C---:B------:R-:W-:Y:S01]  /*33c0*/  ISETP.LT.OR P0, PT, R19.reuse, 0x39, P0 ;  /* 0x000000391300780c */ /* 0x040fe20000701670 */
[----:B------:R-:W1:Y:S01]  /*33d0*/  MUFU.TANH R23, R23 ;  /* 0x0000001700177308 */ /* 0x000e620000002400 */
[----:B------:R-:W-:Y:S02]  /*33e0*/  ISETP.LT.OR P5, PT, R19, 0x32, P5 ;  /* 0x000000321300780c */ /* 0x000fe40002fa1670 */
[----:B------:R-:W-:Y:S02]  /*33f0*/  FSEL R167, R167, -INF , !P0 ;  /* 0xff800000a7a77808 */ /* 0x000fe40004000000 */
[----:B------:R-:W-:-:S02]  /*3400*/  PLOP3.LUT P0, PT, PT, PT, UP2, 0x40, 0x0 ;  /* 0x000000000000781c */ /* 0x000fc40003f0e828 */
[----:B------:R-:W-:Y:S01]  /*3410*/  FSEL R169, R169, -INF , !P5 ;  /* 0xff800000a9a97808 */ /* 0x000fe20006800000 */
[----:B------:R-:W1:Y:S01]  /*3420*/  MUFU.TANH R24, R24 ;  /* 0x0000001800187308 */ /* 0x000e620000002400 */
[----:B------:R-:W-:-:S04]  /*3430*/  ISETP.GT.AND P5, PT, R18, 0x39, P6 ;  /* 0x000000391200780c */ /* 0x000fc800037a4270 */
[----:B------:R-:W-:Y:S01]  /*3440*/  ISETP.LT.OR P5, PT, R19, 0x3a, P5 ;  /* 0x0000003a1300780c */ /* 0x000fe20002fa1670 */
[--C-:B--2---:R-:W-:Y:S02]  /*3450*/  IMAD.IADD R19, R16, 0x1, R25.reuse ;  /* 0x0000000110137824 */ /* 0x104fe400078e0219 */
[----:B------:R2:W1:Y:S01]  /*3460*/  MUFU.TANH R172, R66 ;  /* 0x0000004200ac7308 */ /* 0x0004620000002400 */
[----:B------:R-:W-:Y:S02]  /*3470*/  FSEL R165, R165, -INF , !P5 ;  /* 0xff800000a5a57808 */ /* 0x000fe40006800000 */
[----:B------:R-:W-:Y:S01]  /*3480*/  IMNMX R2, R19, R12, PT ;  /* 0x0000000c13027217 */ /* 0x000fe20003800200 */
[----:B------:R-:W-:-:S04]  /*3490*/  IMAD.IADD R19, R14, 0x1, R25 ;  /* 0x000000010e137824 */ /* 0x000fc800078e0219 */
[----:B------:R2:W1:Y:S08]  /*34a0*/  MUFU.TANH R170, R67 ;  /* 0x0000004300aa7308 */ /* 0x0004700000002400 */
[----:B------:R-:W1:Y:S08]  /*34b0*/  MUFU.TANH R0, R0 ;  /* 0x0000000000007308 */ /* 0x000e700000002400 */
[----:B------:R2:W1:Y:S08]  /*34c0*/  MUFU.TANH R168, R74 ;  /* 0x0000004a00a87308 */ /* 0x0004700000002400 */
[----:B------:R2:W1:Y:S08]  /*34d0*/  MUFU.TANH R164, R75 ;  /* 0x0000004b00a47308 */ /* 0x0004700000002400 */
[----:B------:R2:W1:Y:S01]  /*34e0*/  MUFU.TANH R176, R71 ;  /* 0x0000004700b07308 */ /* 0x0004620000002400 */
[----:B------:R-:W-:Y:S05]  /*34f0*/  @P0 BRA `(.L_x_798) ;  /* 0x000001a000000947 */ /* 0x000fea0003800000 */
[----:B---34-:R-:W-:Y:S01]  /*3500*/  IADD3 R25, R25, c[0x0][0x1d0], RZ ;  /* 0x0000740019197a10 */ /* 0x018fe20007ffe0ff */
[----:B------:R-:W-:Y:S03]  /*3510*/  BSSY B0, `(.L_x_799) ;  /* 0x0000013000007945 */ /* 0x000fe60003800000 */
[----:B------:R-:W-:-:S04]  /*3520*/  IADD3 R25, R25, -c[0x0][0x168], RZ ;  /* 0x80005a0019197a10 */ /* 0x000fc80007ffe0ff */
[----:B------:R-:W-:-:S13]  /*3530*/  ISETP.GT.AND P0, PT, R25, -0x1, PT ;  /* 0xffffffff1900780c */ /* 0x000fda0003f04270 */
[----:B------:R-:W-:Y:S05]  /*3540*/  @P0 BRA `(.L_x_800) ;  /* 0x0000009000000947 */ /* 0x000fea0003800000 */
[----:B------:R-:W-:Y:S01]  /*3550*/  ULDC UR4, c[0x0][0x32c] ;  /* 0x0000cb0000047ab9 */ /* 0x000fe20000000800 */
[----:B------:R-:W-:Y:S01]  /*3560*/  LOP3.LUT R12, RZ, R25, RZ, 0x33, !PT ;  /* 0x00000019ff0c7212 */ /* 0x000fe200078e33ff */
[----:B------:R-:W-:-:S06]  /*3570*/  UISETP.NE.AND UP0, UPT, UR6, UR4, UPT ;  /* 0x000000040600728c */ /* 0x000fcc000bf05270 */
[----:B------:R-:W-:Y:S02]  /*3580*/  PLOP3.LUT P5, PT, PT, PT, UP0, 0x80, 0x0 ;  /* 0x000000000000781c */ /* 0x000fe40003faf008 */
[----:B------:R-:W-:-:S11]  /*3590*/  PLOP3.LUT P0, PT, PT, PT, UP0, 0x80, 0x0 ;  /* 0x000000000000781c */ /* 0x000fd60003f0f008 */
[----:B------:R-:W-:-:S05]  /*35a0*/  @P5 IMAD.HI.U32 R8, R12, c[0x0][0x330], RZ ;  /* 0x0000cc000c085a27 */ /* 0x000fca00078e00ff */
[----:B------:R-:W-:-:S04]  /*35b0*/  @P0 SHF.R.U32.HI R12, RZ, c[0x0][0x334], R8 ;  /* 0x0000cd00ff0c0a19 */ /* 0x000fc80000011608 */
[----:B------:R-:W-:Y:S01]  /*35c0*/  LOP3.LUT R25, RZ, R12, RZ, 0x33, !PT ;  /* 0x0000000cff197212 */ /* 0x000fe200078e33ff */
[----:B------:R-:W-:Y:S05]  /*35d0*/  BRA `(.L_x_801) ;  /* 0x0000006000007947 */ /* 0x000fea0003800000 */
.L_x_800:
[----:B------:R-:W-:Y:S02]  /*35e0*/  ULDC UR4, c[0x0][0x32c] ;  /* 0x0000cb0000047ab9 */ /* 0x000fe40000000800 */
[----:B------:R-:W-:-:S06]  /*35f0*/  UISETP.NE.AND UP0, UPT, UR6, UR4, UPT ;  /* 0x000000040600728c */ /* 0x000fcc000bf05270 */
[----:B------:R-:W-:Y:S02]  /*3600*/  PLOP3.LUT P5, PT, PT, PT, UP0, 0x80, 0x0 ;  /* 0x000000000000781c */ /* 0x000fe40003faf008 */
[----:B------:R-:W-:-:S11]  /*3610*/  PLOP3.LUT P0, PT, PT, PT, UP0, 0x80, 0x0 ;  /* 0x000000000000781c */ /* 0x000fd60003f0f008 */
[----:B------:R-:W-:-:S05]  /*3620*/  @P5 IMAD.HI.U32 R8, R25, c[0x0][0x330], RZ ;  /* 0x0000cc0019085a27 */ /* 0x000fca00078e00ff */
[----:B------:R-:W-:Y:S02]  /*3630*/  @P0 SHF.R.U32.HI R25, RZ, c[0x0][0x334], R8 ;  /* 0x0000cd00ff190a19 */ /* 0x000fe40000011608 */
.L_x_801:
[----:B------:R-:W-:Y:S05]  /*3640*/  BSYNC B0 ;  /* 0x0000000000007941 */ /* 0x000fea0003800000 */
.L_x_799:
[----:B------:R-:W-:-:S04]  /*3650*/  IMAD R6, R25, c[0x0][0x32c], -R6 ;  /* 0x0000cb0019067a24 */ /* 0x000fc800078e0a06 */
[----:B------:R-:W-:-:S05]  /*3660*/  IMAD.IADD R6, R6, 0x1, -R201 ;  /* 0x0000000106067824 */ /* 0x000fca00078e0ac9 */
[----:B------:R-:W-:Y:S02]  /*3670*/  IADD3 R25, R6, c[0x0][0x32c], RZ ;  /* 0x0000cb0006197a10 */ /* 0x000fe40007ffe0ff */
[----:B------:R-:W-:Y:S02]  /*3680*/  IMNMX R19, R19, R6, !PT ;  /* 0x0000000613137217 */ /* 0x000fe40007800200 */
[----:B------:R-:W-:Y:S02]  /*3690*/  IMNMX R2, R2, R25, PT ;  /* 0x0000001902027217 */ /* 0x000fe40003800200 */
.L_x_798:
[----:B---34-:R-:W-:Y:S01]  /*36a0*/  ISETP.GT.AND P0, PT, R19, 0x1, P6 ;  /* 0x000000011300780c */ /* 0x018fe20003704270 */
[----:B------:R-:W-:-:S04]  /*36b0*/  DEPBAR.LE SB0, 0x2 ;  /* 0x000080800000791a */ /* 0x000fc80000000000 */
[----:B------:R-:W-:Y:S01]  /*36c0*/  BAR.SYNC.DEFER_BLOCKING 0x0 ;  /* 0x0000000000007b1d */ /* 0x000fe20000010000 */
[----:B------:R-:W-:Y:S01]  /*36d0*/  ISETP.GT.AND P5, PT, R19, 0x8, P6 ;  /* 0x000000081300780c */ /* 0x000fe200037a4270 */
[----:B------:R-:W-:Y:S01]  /*36e0*/  IMAD.SHL.U32 R135, R4, 0x2, RZ ;  /* 0x0000000204877824 */ /* 0x000fe200078e00ff */
[C---:B------:R-:W-:Y:S01]  /*36f0*/  ISETP.LT.OR P0, PT, R2.reuse, 0x2, P0 ;  /* 0x000000020200780c */ /* 0x040fe20000701670 */
[----:B------:R-:W-:Y:S01]  /*3700*/  UIADD3 UR4, UR17, -0x3, URZ ;  /* 0xfffffffd11047890 */ /* 0x000fe2000fffe03f */
[----:B------:R-:W-:Y:S01]  /*3710*/  ISETP.LT.OR P5, PT, R2, 0x9, P5 ;  /* 0x000000090200780c */ /* 0x000fe20002fa1670 */
[--C-:B------:R-:W-:Y:S01]  /*3720*/  IMAD R134, R3, 0x2, R135.reuse ;  /* 0x0000000203867824 */ /* 0x100fe200078e0287 */
[----:B------:R-:W-:Y:S01]  /*3730*/  FMNMX.FTZ R6, R48, R29, !PT ;  /* 0x0000001d30067209 */ /* 0x000fe20007810000 */
[----:B------:R-:W-:Y:S01]  /*3740*/  IMAD.IADD R166, R187, 0x1, R135 ;  /* 0x00000001bba67824 */ /* 0x000fe200078e0287 */
[----:B-1----:R-:W-:Y:S01]  /*3750*/  FSEL R18, R23, -INF , !P0 ;  /* 0xff80000017127808 */ /* 0x002fe20004000000 */
[----:B------:R-:W-:Y:S01]  /*3760*/  IMAD.IADD R155, R187, 0x1, R134 ;  /* 0x00000001bb9b7824 */ /* 0x000fe200078e0286 */
[----:B------:R-:W-:Y:S01]  /*3770*/  ISETP.GT.AND P0, PT, R19, 0x9, P6 ;  /* 0x000000091300780c */ /* 0x000fe20003704270 */
[----:B------:R-:W-:Y:S01]  /*3780*/  IMAD R3, R3, 0x2, R166 ;  /* 0x0000000203037824 */ /* 0x000fe200078e02a6 */
[----:B------:R-:W-:Y:S01]  /*3790*/  FSEL R16, R21, -INF , !P5 ;  /* 0xff80000015107808 */ /* 0x000fe20006800000 */
[----:B------:R-:W-:Y:S01]  /*37a0*/  UISETP.GE.AND UP0, UPT, UR4, UR10, UPT ;  /* 0x0000000a0400728c */ /* 0x000fe2000bf06270 */
[----:B------:R-:W-:Y:S01]  /*37b0*/  ISETP.GT.AND P5, PT, R19, 0x10, P6 ;  /* 0x000000101300780c */ /* 0x000fe200037a4270 */
[----:B------:R-:W-:Y:S01]  /*37c0*/  UIADD3 UR17, UR17, -0x2, URZ ;  /* 0xfffffffe11117890 */ /* 0x000fe2000fffe03f */
[----:B------:R-:W-:-:S02]  /*37d0*/  FMNMX.FTZ R6, R15, R6, !PT ;  /* 0x000000060f067209 */ /* 0x000fc40007810000 */
[C---:B------:R-:W-:Y:S02]  /*37e0*/  ISETP.LT.OR P0, PT, R2.reuse, 0xa, P0 ;  /* 0x0000000a0200780c */ /* 0x040fe40000701670 */
[----:B------:R-:W-:Y:S02]  /*37f0*/  ISETP.LT.OR P5, PT, R2, 0x11, P5 ;  /* 0x000000110200780c */ /* 0x000fe40002fa1670 */
[----:B------:R-:W-:Y:S01]  /*3800*/  FMNMX.FTZ R8, R13, R6, !PT ;  /* 0x000000060d087209 */ /* 0x000fe20007810000 */
[----:B------:R-:W-:Y:S01]  /*3810*/  LDSM.16.MT88.4 R40, [R135+0x2100] ;  /* 0x002100008728783b */ /* 0x000fe20000004200 */
[----:B------:R-:W-:Y:S01]  /*3820*/  FSEL R6, R22, -INF , !P0 ;  /* 0xff80000016067808 */ /* 0x000fe20004000000 */
[----:B------:R-:W-:Y:S01]  /*3830*/  @UP0 USHF.R.S32.HI UR5, URZ, 0x1f, UR4 ;  /* 0x0000001f3f050899 */ /* 0x000fe20008011404 */
[----:B------:R-:W-:Y:S01]  /*3840*/  ISETP.GT.AND P0, PT, R19, 0x11, P6 ;  /* 0x000000111300780c */ /* 0x000fe20003704270 */
[----:B--2---:R-:W-:Y:S01]  /*3850*/  LDSM.16.MT88.4 R64, [R155+0x2100] ;  /* 0x002100009b40783b */ /* 0x004fe20000004200 */
[----:B------:R-:W-:-:S02]  /*3860*/  FSEL R14, R24, -INF , !P5 ;  /* 0xff800000180e7808 */ /* 0x000fc40006800000 */
[----:B------:R-:W-:Y:S01]  /*3870*/  FMNMX.FTZ R8, R7, R8, !PT ;  /* 0x0000000807087209 */ /* 0x000fe20007810000 */
[----:B------:R-:W-:Y:S01]  /*3880*/  LDSM.16.MT88.4 R72, [R135+0x4100] ;  /* 0x004100008748783b */ /* 0x000fe20000004200 */
[----:B------:R-:W-:Y:S02]  /*3890*/  ISETP.GT.AND P5, PT, R19, RZ, P6 ;  /* 0x000000ff1300720c */ /* 0x000fe400037a4270 */
[C---:B------:R-:W-:Y:S01]  /*38a0*/  ISETP.LT.OR P0, PT, R2.reuse, 0x12, P0 ;  /* 0x000000120200780c */ /* 0x040fe20000701670 */
[----:B------:R-:W-:Y:S01]  /*38b0*/  LDSM.16.MT88.4 R124, [R135+0x100] ;  /* 0x00010000877c783b */ /* 0x000fe20000004200 */
[----:B------:R-:W-:Y:S02]  /*38c0*/  FMNMX.FTZ R8, R5, R8, !PT ;  /* 0x0000000805087209 */ /* 0x000fe40007810000 */
[----:B------:R-:W-:Y:S01]  /*38d0*/  ISETP.LT.OR P5, PT, R2, 0x1, P5 ;  /* 0x000000010200780c */ /* 0x000fe20002fa1670 */
[----:B------:R-:W-:Y:S01]  /*38e0*/  LDSM.16.MT88.4 R116, [R166+0x100] ;  /* 0x00010000a674783b */ /* 0x000fe20000004200 */
[----:B------:R-:W-:-:S02]  /*38f0*/  FSEL R12, R0, -INF , !P0 ;  /* 0xff800000000c7808 */ /* 0x000fc40004000000 */
[----:B------:R-:W-:Y:S01]  /*3900*/  FMNMX.FTZ R0, R11, R8, !PT ;  /* 0x000000080b007209 */ /* 0x000fe20007810000 */
[----:B------:R-:W-:Y:S01]  /*3910*/  LDSM.16.MT88.4 R108, [R134+0x100] ;  /* 0x00010000866c783b */ /* 0x000fe20000004200 */
[----:B------:R-:W-:Y:S02]  /*3920*/  FSEL R28, R28, -INF , !P5 ;  /* 0xff8000001c1c7808 */ /* 0x000fe40006800000 */
[----:B------:R-:W-:Y:S01]  /*3930*/  FMNMX.FTZ R0, R9, R0, !PT ;  /* 0x0000000009007209 */ /* 0x000fe20007810000 */
[----:B------:R-:W-:Y:S01]  /*3940*/  LDSM.16.MT88.4 R100, [R3+0x100] ;  /* 0x000100000364783b */ /* 0x000fe20000004200 */
[----:B------:R-:W-:Y:S02]  /*3950*/  FMNMX.FTZ R21, R28, R18, !PT ;  /* 0x000000121c157209 */ /* 0x000fe40007810000 */
[----:B------:R-:W-:Y:S01]  /*3960*/  ISETP.GT.AND P5, PT, R19, 0x19, P6 ;  /* 0x000000191300780c */ /* 0x000fe200037a4270 */
[----:B------:R-:W-:Y:S01]  /*3970*/  LDSM.16.MT88.4 R56, [R134+0x2100] ;  /* 0x002100008638783b */ /* 0x000fe20000004200 */
[----:B------:R-:W-:-:S02]  /*3980*/  FMNMX.FTZ R0, R175, R0, !PT ;  /* 0x00000000af007209 */ /* 0x000fc40007810000 */
[----:B------:R-:W-:Y:S01]  /*3990*/  ISETP.GT.AND P0, PT, R19, 0x18, P6 ;  /* 0x000000181300780c */ /* 0x000fe20003704270 */
[----:B------:R-:W-:Y:S01]  /*39a0*/  LDSM.16.MT88.4 R80, [R166+0x4100] ;  /* 0x00410000a650783b */ /* 0x000fe20000004200 */
[----:B------:R-:W-:Y:S02]  /*39b0*/  FMNMX.FTZ R21, R16, R21, !PT ;  /* 0x0000001510157209 */ /* 0x000fe40007810000 */
[C---:B------:R-:W-:Y:S01]  /*39c0*/  ISETP.LT.OR P5, PT, R2.reuse, 0x1a, P5 ;  /* 0x0000001a0200780c */ /* 0x040fe20002fa1670 */
[----:B------:R-:W-:Y:S01]  /*39d0*/  LDSM.16.MT88.4 R88, [R134+0x4100] ;  /* 0x004100008658783b */ /* 0x000fe20000004200 */
[----:B------:R-:W-:Y:S02]  /*39e0*/  FMNMX.FTZ R0, R173, R0, !PT ;  /* 0x00000000ad007209 */ /* 0x000fe40007810000 */
[----:B------:R-:W-:Y:S01]  /*39f0*/  ISETP.LT.OR P0, PT, R2, 0x19, P0 ;  /* 0x000000190200780c */ /* 0x000fe20000701670 */
[----:B------:R-:W-:Y:S01]  /*3a00*/  LDSM.16.MT88.4 R140, [R135+0x900] ;  /* 0x00090000878c783b */ /* 0x000fe20000004200 */
[----:B------:R-:W-:-:S02]  /*3a10*/  FMNMX.FTZ R21, R6, R21, !PT ;  /* 0x0000001506157209 */ /* 0x000fc40007810000 */
[----:B------:R-:W-:Y:S01]  /*3a20*/  FSEL R8, R17, -INF , !P5 ;  /* 0xff80000011087808 */ /* 0x000fe20006800000 */
[----:B------:R-:W-:Y:S01]  /*3a30*/  LDSM.16.MT88.4 R32, [R134+0x900] ;  /* 0x000900008620783b */ /* 0x000fe20000004200 */
[----:B------:R-:W-:Y:S02]  /*3a40*/  FMNMX.FTZ R0, R163, R0, !PT ;  /* 0x00000000a3007209 */ /* 0x000fe40007810000 */
[----:B------:R-:W-:Y:S01]  /*3a50*/  FSEL R10, R10, -INF , !P0 ;  /* 0xff8000000a0a7808 */ /* 0x000fe20004000000 */
[----:B------:R-:W-:Y:S01]  /*3a60*/  LDSM.16.MT88.4 R136, [R166+0x900] ;  /* 0x00090000a688783b */ /* 0x000fe20000004200 */
[----:B------:R-:W-:Y:S02]  /*3a70*/  FMNMX.FTZ R17, R14, R21, !PT ;  /* 0x000000150e117209 */ /* 0x000fe40007810000 */
[----:B------:R-:W-:Y:S01]  /*3a80*/  ISETP.GT.AND P0, PT, R19, 0x20, P6 ;  /* 0x000000201300780c */ /* 0x000fe20003704270 */
[----:B------:R-:W-:Y:S01]  /*3a90*/  LDSM.16.MT88.4 R24, [R166+0x2900] ;  /* 0x00290000a618783b */ /* 0x000fe20000004200 */
[----:B------:R-:W-:-:S02]  /*3aa0*/  FMNMX.FTZ R0, R159, R0, !PT ;  /* 0x000000009f007209 */ /* 0x000fc40007810000 */
[----:B------:R-:W-:Y:S02]  /*3ab0*/  FMNMX.FTZ R17, R12, R17, !PT ;  /* 0x000000110c117209 */ /* 0x000fe40007810000 */
[----:B------:R-:W-:Y:S02]  /*3ac0*/  ISETP.LT.OR P0, PT, R2, 0x21, P0 ;  /* 0x000000210200780c */ /* 0x000fe40000701670 */
[----:B------:R-:W-:Y:S02]  /*3ad0*/  ISETP.GT.AND P5, PT, R19, 0x21, P6 ;  /* 0x000000211300780c */ /* 0x000fe400037a4270 */
[----:B------:R-:W-:Y:S02]  /*3ae0*/  FMNMX.FTZ R0, R171, R0, !PT ;  /* 0x00000000ab007209 */ /* 0x000fe40007810000 */
[----:B------:R-:W-:Y:S02]  /*3af0*/  FMNMX.FTZ R17, R10, R17, !PT ;  /* 0x000000110a117209 */ /* 0x000fe40007810000 */
[----:B------:R-:W-:-:S02]  /*3b00*/  FSEL R178, R178, -INF , !P0 ;  /* 0xff800000b2b27808 */ /* 0x000fc40004000000 */
[----:B------:R-:W-:Y:S02]  /*3b10*/  ISETP.GT.AND P0, PT, R19, 0x28, P6 ;  /* 0x000000281300780c */ /* 0x000fe40003704270 */
[----:B------:R-:W-:Y:S02]  /*3b20*/  ISETP.LT.OR P5, PT, R2, 0x22, P5 ;  /* 0x000000220200780c */ /* 0x000fe40002fa1670 */
[----:B------:R-:W-:Y:S02]  /*3b30*/  FMNMX.FTZ R0, R169, R0, !PT ;  /* 0x00000000a9007209 */ /* 0x000fe40007810000 */
[----:B------:R-:W-:Y:S02]  /*3b40*/  FMNMX.FTZ R17, R8, R17, !PT ;  /* 0x0000001108117209 */ /* 0x000fe40007810000 */
[----:B------:R-:W-:Y:S02]  /*3b50*/  ISETP.LT.OR P0, PT, R2, 0x29, P0 ;  /* 0x000000290200780c */ /* 0x000fe40000701670 */
[----:B------:R-:W-:-:S02]  /*3b60*/  FSEL R162, R162, -INF , !P5 ;  /* 0xff800000a2a27808 */ /* 0x000fc40006800000 */
[----:B------:R-:W-:Y:S02]  /*3b70*/  ISETP.GT.AND P5, PT, R19, 0x29, P6 ;  /* 0x000000291300780c */ /* 0x000fe400037a4270 */
[----:B------:R-:W-:Y:S02]  /*3b80*/  FMNMX.FTZ R0, R167, R0, !PT ;  /* 0x00000000a7007209 */ /* 0x000fe40007810000 */
[----:B------:R-:W-:Y:S02]  /*3b90*/  FMNMX.FTZ R17, R178, R17, !PT ;  /* 0x00000011b2117209 */ /* 0x000fe40007810000 */
[----:B------:R-:W-:Y:S02]  /*3ba0*/  FSEL R160, R160, -INF , !P0 ;  /* 0xff800000a0a07808 */ /* 0x000fe40004000000 */
[----:B------:R-:W-:Y:S02]  /*3bb0*/  ISETP.GT.AND P0, PT, R19, 0x30, P6 ;  /* 0x000000301300780c */ /* 0x000fe40003704270 */
[----:B------:R-:W-:-:S02]  /*3bc0*/  ISETP.LT.OR P5, PT, R2, 0x2a, P5 ;  /* 0x0000002a0200780c */ /* 0x000fc40002fa1670 */
[----:B------:R-:W-:Y:S02]  /*3bd0*/  FMNMX.FTZ R0, R165, R0, !PT ;  /* 0x00000000a5007209 */ /* 0x000fe40007810000 */
[----:B------:R-:W-:Y:S02]  /*3be0*/  FMNMX.FTZ R21, R162, R17, !PT ;  /* 0x00000011a2157209 */ /* 0x000fe40007810000 */
[----:B------:R-:W-:Y:S01]  /*3bf0*/  ISETP.LT.OR P0, PT, R2, 0x31, P0 ;  /* 0x000000310200780c */ /* 0x000fe20000701670 */
[----:B------:R-:W1:Y:S01]  /*3c00*/  SHFL.BFLY PT, R17, R0, 0x2, 0x1f ;  /* 0x0c401f0000117f89 */ /* 0x000e6200000e0000 */
[----:B------:R-:W-:Y:S02]  /*3c10*/  FSEL R176, R176, -INF , !P5 ;  /* 0xff800000b0b07808 */ /* 0x000fe40006800000 */
[----:B------:R-:W-:Y:S02]  /*3c20*/  ISETP.GT.AND P5, PT, R19, 0x31, P6 ;  /* 0x000000311300780c */ /* 0x000fe400037a4270 */
[----:B------:R-:W-:-:S02]  /*3c30*/  FMNMX.FTZ R21, R160, R21, !PT ;  /* 0x00000015a0157209 */ /* 0x000fc40007810000 */
[----:B------:R-:W-:Y:S02]  /*3c40*/  FSEL R172, R172, -INF , !P0 ;  /* 0xff800000acac7808 */ /* 0x000fe40004000000 */
[C---:B------:R-:W-:Y:S02]  /*3c50*/  ISETP.GT.AND P0, PT, R19.reuse, 0x38, P6 ;  /* 0x000000381300780c */ /* 0x040fe40003704270 */
[----:B------:R-:W-:Y:S02]  /*3c60*/  ISETP.LT.OR P5, PT, R2, 0x32, P5 ;  /* 0x000000320200780c */ /* 0x000fe40002fa1670 */
[----:B------:R-:W-:Y:S02]  /*3c70*/  FMNMX.FTZ R21, R176, R21, !PT ;  /* 0x00000015b0157209 */ /* 0x000fe40007810000 */
[----:B------:R-:W-:Y:S02]  /*3c80*/  ISETP.GT.AND P6, PT, R19, 0x39, P6 ;  /* 0x000000391300780c */ /* 0x000fe400037c4270 */
[----:B------:R-:W-:-:S02]  /*3c90*/  ISETP.LT.OR P0, PT, R2, 0x39, P0 ;  /* 0x000000390200780c */ /* 0x000fc40000701670 */
[----:B------:R-:W-:Y:S02]  /*3ca0*/  FSEL R170, R170, -INF , !P5 ;  /* 0xff800000aaaa7808 */ /* 0x000fe40006800000 */
[----:B------:R-:W-:Y:S02]  /*3cb0*/  FMNMX.FTZ R21, R172, R21, !PT ;  /* 0x00000015ac157209 */ /* 0x000fe40007810000 */
[----:B------:R-:W-:Y:S02]  /*3cc0*/  ISETP.LT.OR P6, PT, R2, 0x3a, P6 ;  /* 0x0000003a0200780c */ /* 0x000fe400037c1670 */
[----:B------:R-:W-:Y:S02]  /*3cd0*/  FSEL R168, R168, -INF , !P0 ;  /* 0xff800000a8a87808 */ /* 0x000fe40004000000 */
[----:B------:R-:W-:Y:S02]  /*3ce0*/  FMNMX.FTZ R21, R170, R21, !PT ;  /* 0x00000015aa157209 */ /* 0x000fe40007810000 */
[----:B------:R-:W-:-:S02]  /*3cf0*/  FSEL R164, R164, -INF , !P6 ;  /* 0xff800000a4a47808 */ /* 0x000fc40007000000 */
[----:B------:R-:W-:Y:S02]  /*3d00*/  FMNMX.FTZ R19, R168, R21, !PT ;  /* 0x00000015a8137209 */ /* 0x000fe40007810000 */
[----:B-1----:R-:W-:Y:S02]  /*3d10*/  FMNMX.FTZ R21, R0, R17, !PT ;  /* 0x0000001100157209 */ /* 0x002fe40007810000 */
[----:B------:R-:W-:Y:S02]  /*3d20*/  FMNMX.FTZ R19, R164, R19, !PT ;  /* 0x00000013a4137209 */ /* 0x000fe40007810000 */
[----:B------:R-:W-:Y:S01]  /*3d30*/  PLOP3.LUT P6, PT, PT, PT, UP0, 0x80, 0x0 ;  /* 0x000000000000781c */ /* 0x000fe20003fcf008 */
[----:B------:R-:W1:Y:S01]  /*3d40*/  SHFL.BFLY PT, R2, R21, 0x1, 0x1f ;  /* 0x0c201f0015027f89 */ /* 0x000e6200000e0000 */
[----:B------:R-:W-:-:S03]  /*3d50*/  PLOP3.LUT P5, PT, PT, PT, UP0, 0x80, 0x0 ;  /* 0x000000000000781c */ /* 0x000fc60003faf008 */
[----:B------:R-:W2:Y:S01]  /*3d60*/  SHFL.BFLY PT, R0, R19, 0x2, 0x1f ;  /* 0x0c401f0013007f89 */ /* 0x000ea200000e0000 */
[----:B-1----:R-:W-:-:S03]  /*3d70*/  FMNMX.FTZ R2, R21, R2, !PT ;  /* 0x0000000215027209 */ /* 0x002fc60007810000 */
[----:B------:R-:W-:Y:S01]  /*3d80*/  LDSM.16.MT88.4 R20, [R134+0x2900] ;  /* 0x002900008614783b */ /* 0x000fe20000004200 */
[----:B--2---:R-:W-:Y:S01]  /*3d90*/  FMNMX.FTZ R17, R19, R0, !PT ;  /* 0x0000000013117209 */ /* 0x004fe20007810000 */
[C---:B------:R-:W-:Y:S01]  /*3da0*/  FMUL.FTZ R174, R2.reuse, c[0x0][0x2d0] ;  /* 0x0000b40002ae7a20 */ /* 0x040fe20000410000 */
[----:B------:R-:W-:-:S03]  /*3db0*/  FSETP.NEU.FTZ.AND P0, PT, R2, -INF , PT ;  /* 0xff8000000200780b */ /* 0x000fc60003f1d000 */
[----:B------:R-:W1:Y:S01]  /*3dc0*/  SHFL.BFLY PT, R0, R17, 0x1, 0x1f ;  /* 0x0c201f0011007f89 */ /* 0x000e6200000e0000 */
[----:B------:R-:W-:-:S05]  /*3dd0*/  FSEL R174, R174, RZ, P0 ;  /* 0x000000ffaeae7208 */ /* 0x000fca0000000000 */
[--C-:B------:R-:W-:Y:S02]  /*3de0*/  FFMA.FTZ R158, R48, c[0x0][0x2d0], -R174.reuse ;  /* 0x0000b400309e7a23 */ /* 0x100fe400000108ae */
[--C-:B------:R-:W-:Y:S01]  /*3df0*/  FFMA.FTZ R157, R29, c[0x0][0x2d0], -R174.reuse ;  /* 0x0000b4001d9d7a23 */ /* 0x100fe200000108ae */
[----:B------:R-:W2:Y:S01]  /*3e00*/  LDSM.16.MT88.4 R48, [R166+0x2100] ;  /* 0x00210000a630783b */ /* 0x000ea20000004200 */
[--C-:B------:R-:W-:Y:S02]  /*3e10*/  FFMA.FTZ R156, R15, c[0x0][0x2d0], -R174.reuse ;  /* 0x0000b4000f9c7a23 */ /* 0x100fe400000108ae */
[--C-:B------:R-:W-:Y:S01]  /*3e20*/  FFMA.FTZ R151, R13, c[0x0][0x2d0], -R174.reuse ;  /* 0x0000b4000d977a23 */ /* 0x100fe200000108ae */
[----:B------:R-:W-:Y:S01]  /*3e30*/  MUFU.EX2 R158, R158 ;  /* 0x0000009e009e7308 */ /* 0x000fe20000000800 */
[--C-:B------:R-:W-:Y:S02]  /*3e40*/  FFMA.FTZ R152, R7, c[0x0][0x2d0], -R174.reuse ;  /* 0x0000b40007987a23 */ /* 0x100fe400000108ae */
[----:B------:R-:W-:-:S02]  /*3e50*/  FFMA.FTZ R149, R5, c[0x0][0x2d0], -R174 ;  /* 0x0000b40005957a23 */ /* 0x000fc400000108ae */
[--C-:B------:R-:W-:Y:S02]  /*3e60*/  FFMA.FTZ R146, R11, c[0x0][0x2d0], -R174.reuse ;  /* 0x0000b4000b927a23 */ /* 0x100fe400000108ae */
[--C-:B------:R-:W-:Y:S01]  /*3e70*/  FFMA.FTZ R145, R9, c[0x0][0x2d0], -R174.reuse ;  /* 0x0000b40009917a23 */ /* 0x100fe200000108ae */
[----:B------:R-:W3:Y:S01]  /*3e80*/  MUFU.EX2 R157, R157 ;  /* 0x0000009d009d7308 */ /* 0x000ee20000000800 */
[----:B------:R-:W-:Y:S01]  /*3e90*/  FFMA.FTZ R205, R165, c[0x0][0x2d0], -R174 ;  /* 0x0000b400a5cd7a23 */ /* 0x000fe200000108ae */
[----:B-1----:R-:W-:-:S04]  /*3ea0*/  FMNMX.FTZ R0, R17, R0, !PT ;  /* 0x0000000011007209 */ /* 0x002fc80007810000 */
[C---:B------:R-:W-:Y:S01]  /*3eb0*/  FSETP.NEU.FTZ.AND P0, PT, R0.reuse, -INF , PT ;  /* 0xff8000000000780b */ /* 0x040fe20003f1d000 */
[----:B------:R-:W-:Y:S01]  /*3ec0*/  FMUL.FTZ R161, R0, c[0x0][0x2d0] ;  /* 0x0000b40000a17a20 */ /* 0x000fe20000410000 */
[----:B------:R-:W-:Y:S04]  /*3ed0*/  MUFU.EX2 R156, R156 ;  /* 0x0000009c009c7308 */ /* 0x000fe80000000800 */
[----:B------:R-:W-:Y:S02]  /*3ee0*/  FSEL R161, R161, RZ, P0 ;  /* 0x000000ffa1a17208 */ /* 0x000fe40000000000 */
[----:B------:R-:W-:Y:S02]  /*3ef0*/  PLOP3.LUT P0, PT, PT, PT, UP0, 0x80, 0x0 ;  /* 0x000000000000781c */ /* 0x000fe40003f0f008 */
[----:B------:R-:W1:Y:S01]  /*3f00*/  MUFU.EX2 R151, R151 ;  /* 0x0000009700977308 */ /* 0x000e620000000800 */
[--C-:B------:R-:W-:Y:S01]  /*3f10*/  FFMA.FTZ R154, R28, c[0x0][0x2d0], -R161.reuse ;  /* 0x0000b4001c9a7a23 */ /* 0x100fe200000108a1 */
[----:B---3--:R-:W-:Y:S01]  /*3f20*/  F2FP.BF16.PACK_AB R96, R157, R158 ;  /* 0x0000009e9d60723e */ /* 0x008fe200000010ff */
[--C-:B------:R-:W-:Y:S01]  /*3f30*/  FFMA.FTZ R153, R18, c[0x0][0x2d0], -R161.reuse ;  /* 0x0000b40012997a23 */ /* 0x100fe200000108a1 */
[----:B------:R-:W-:Y:S01]  /*3f40*/  LDSM.16.MT88.4 R28, [R155+0x900] ;  /* 0x000900009b1c783b */ /* 0x000fe20000004200 */
[----:B------:R-:W-:-:S02]  /*3f50*/  FFMA.FTZ R150, R16, c[0x0][0x2d0], -R161 ;  /* 0x0000b40010967a23 */ /* 0x000fc400000108a1 */
[--C-:B------:R-:W-:Y:S01]  /*3f60*/  FFMA.FTZ R147, R6, c[0x0][0x2d0], -R161.reuse ;  /* 0x0000b40006937a23 */ /* 0x100fe200000108a1 */
[----:B------:R-:W-:Y:S01]  /*3f70*/  MUFU.EX2 R154, R154 ;  /* 0x0000009a009a7308 */ /* 0x000fe20000000800 */
[----:B------:R3:W4:Y:S01]  /*3f80*/  LDSM.16.MT88.4 R4, [R3+0x4100] ;  /* 0x004100000304783b */ /* 0x0007220000004200 */
[--C-:B------:R-:W-:Y:S02]  /*3f90*/  FFMA.FTZ R148, R14, c[0x0][0x2d0], -R161.reuse ;  /* 0x0000b4000e947a23 */ /* 0x100fe400000108a1 */
[--C-:B------:R-:W-:Y:S01]  /*3fa0*/  FFMA.FTZ R133, R12, c[0x0][0x2d0], -R161.reuse ;  /* 0x0000b4000c857a23 */ /* 0x100fe200000108a1 */
[----:B------:R-:W5:Y:S01]  /*3fb0*/  LDSM.16.MT88.4 R16, [R135+0x2900] ;  /* 0x002900008710783b */ /* 0x000f620000004200 */
[--C-:B------:R-:W-:Y:S02]  /*3fc0*/  FFMA.FTZ R144, R10, c[0x0][0x2d0], -R161.reuse ;  /* 0x0000b4000a907a23 */ /* 0x100fe400000108a1 */
[----:B------:R-:W2:Y:S01]  /*3fd0*/  MUFU.EX2 R153, R153 ;  /* 0x0000009900997308 */ /* 0x000ea20000000800 */
[----:B-1----:R-:W-:Y:S01]  /*3fe0*/  F2FP.BF16.PACK_AB R98, R151, R156 ;  /* 0x0000009c9762723e */ /* 0x002fe200000010ff */
[----:B------:R-:W1:Y:S01]  /*3ff0*/  LDSM.16.MT88.4 R12, [R155+0x2900] ;  /* 0x002900009b0c783b */ /* 0x000e620000004200 */
[----:B------:R-:W-:-:S02]  /*4000*/  FFMA.FTZ R162, R162, c[0x0][0x2d0], -R161 ;  /* 0x0000b400a2a27a23 */ /* 0x000fc400000108a1 */
[--C-:B------:R-:W-:Y:S02]  /*4010*/  FFMA.FTZ R160, R160, c[0x0][0x2d0], -R161.reuse ;  /* 0x0000b400a0a07a23 */ /* 0x100fe400000108a1 */
[--C-:B------:R-:W-:Y:S01]  /*4020*/  FFMA.FTZ R170, R170, c[0x0][0x2d0], -R161.reuse ;  /* 0x0000b400aaaa7a23 */ /* 0x100fe200000108a1 */
[----:B------:R-:W-:Y:S01]  /*4030*/  MUFU.EX2 R150, R150 ;  /* 0x0000009600967308 */ /* 0x000fe20000000800 */
[--C-:B------:R-:W-:Y:S02]  /*4040*/  FFMA.FTZ R165, R168, c[0x0][0x2d0], -R161.reuse ;  /* 0x0000b400a8a57a23 */ /* 0x100fe400000108a1 */
[----:B------:R-:W-:Y:S02]  /*4050*/  FFMA.FTZ R206, R164, c[0x0][0x2d0], -R161 ;  /* 0x0000b400a4ce7a23 */ /* 0x000fe400000108a1 */
[----:B------:R-:W-:-:S03]  /*4060*/  FADD.FTZ R157, R158, R157 ;  /* 0x0000009d9e9d7221 */ /* 0x000fc60000010000 */
[----:B------:R-:W4:Y:S01]  /*4070*/  MUFU.EX2 R147, R147 ;  /* 0x0000009300937308 */ /* 0x000f220000000800 */
[----:B--2---:R-:W-:Y:S01]  /*4080*/  F2FP.BF16.PACK_AB R97, R153, R154 ;  /* 0x0000009a9961723e */ /* 0x004fe200000010ff */
[----:B---3--:R-:W-:Y:S02]  /*4090*/  FFMA.FTZ R3, R8, c[0x0][0x2d0], -R161 ;  /* 0x0000b40008037a23 */ /* 0x008fe400000108a1 */
[----:B------:R-:W2:Y:S01]  /*40a0*/  LDSM.16.MT88.4 R8, [R135+0x4900] ;  /* 0x004900008708783b */ /* 0x000ea20000004200 */
[----:B------:R-:W-:Y:S02]  /*40b0*/  FADD.FTZ R153, R154, R153 ;  /* 0x000000999a997221 */ /* 0x000fe40000010000 */
[----:B------:R-:W-:Y:S01]  /*40c0*/  FADD.FTZ R156, R156, R157 ;  /* 0x0000009d9c9c7221 */ /* 0x000fe20000010000 */
[----:B------:R-:W-:Y:S03]  /*40d0*/  MUFU.EX2 R152, R152 ;  /* 0x0000009800987308 */ /* 0x000fe60000000800 */
[----:B------:R-:W-:Y:S01]  /*40e0*/  FADD.FTZ R151, R151, R156 ;  /* 0x0000009c97977221 */ /* 0x000fe20000010000 */
[----:B----4-:R-:W-:-:S04]  /*40f0*/  F2FP.BF16.PACK_AB R99, R147, R150 ;  /* 0x000000969363723e */ /* 0x010fc800000010ff */
[----:B------:R-:W3:Y:S01]  /*4100*/  MUFU.EX2 R149, R149 ;  /* 0x0000009500957308 */ /* 0x000ee20000000800 */
        /* <DEDUP_REMOVED lines=26> */
[C---:B------:R-:W-:Y:S08]  /*42b0*/  HMMA.16816.F32.BF16 R76, R96.reuse, R80, RZ ;  /* 0x00000050604c723c */ /* 0x040ff000000418ff */
        /* <DEDUP_REMOVED lines=9> */
[C---:B------:R-:W-:Y:S07]  /*4350*/  HMMA.16816.F32.BF16 R92, R96.reuse, R4, RZ ;  /* 0x00000004605c723c */ /* 0x040fee00000418ff */
[----:B---3--:R-:W-:Y:S01]  /*4360*/  F2FP.BF16.PACK_AB R4, R149, R152 ;  /* 0x000000989504723e */ /* 0x008fe200000010ff */
[----:B------:R-:W-:Y:S01]  /*4370*/  HMMA.16816.F32.BF16 R96, R96, R6, RZ ;  /* 0x000000066060723c */ /* 0x000fe200000418ff */
[----:B----4-:R-:W-:Y:S01]  /*4380*/  F2FP.BF16.PACK_AB R5, R133, R148 ;  /* 0x000000948505723e */ /* 0x010fe200000010ff */
        /* <DEDUP_REMOVED lines=9> */
[----:B-----5:R-:W-:Y:S01]  /*4420*/  HMMA.16816.F32.BF16 R36, R4, R16, R36 ;  /* 0x000000100424723c */ /* 0x020fe20000041824 */
[----:B------:R-:W-:-:S07]  /*4430*/  FADD.FTZ R144, R3, R144 ;  /* 0x0000009003907221 */ /* 0x000fce0000010000 */
[C---:B------:R-:W-:Y:S01]  /*4440*/  HMMA.16816.F32.BF16 R40, R4.reuse, R18, R40 ;  /* 0x000000120428723c */ /* 0x040fe20000041828 */
[----:B------:R-:W1:Y:S07]  /*4450*/  LDSM.16.MT88.4 R16, [R166+0x4900] ;  /* 0x00490000a610783b */ /* 0x000e6e0000004200 */
[C---:B------:R-:W-:Y:S08]  /*4460*/  HMMA.16816.F32.BF16 R60, R4.reuse, R12, R60 ;  /* 0x0000000c043c723c */ /* 0x040ff0000004183c */
[C---:B------:R-:W-:Y:S01]  /*4470*/  HMMA.16816.F32.BF16 R64, R4.reuse, R14, R64 ;  /* 0x0000000e0440723c */ /* 0x040fe20000041840 */
[----:B------:R-:W3:Y:S07]  /*4480*/  LDSM.16.MT88.4 R12, [R134+0x4900] ;  /* 0x00490000860c783b */ /* 0x000eee0000004200 */
[C---:B--2---:R-:W-:Y:S08]  /*4490*/  HMMA.16816.F32.BF16 R68, R4.reuse, R8, R68 ;  /* 0x000000080444723c */ /* 0x044ff00000041844 */
[C---:B------:R-:W-:Y:S01]  /*44a0*/  HMMA.16816.F32.BF16 R72, R4.reuse, R10, R72 ;  /* 0x0000000a0448723c */ /* 0x040fe20000041848 */
[----:B------:R-:W2:Y:S07]  /*44b0*/  LDSM.16.MT88.4 R8, [R155+0x4900] ;  /* 0x004900009b08783b */ /* 0x000eae0000004200 */
[C---:B------:R-:W-:Y:S08]  /*44c0*/  HMMA.16816.F32.BF16 R52, R4.reuse, R20, R52 ;  /* 0x000000140434723c */ /* 0x040ff00000041834 */
[C---:B------:R-:W-:Y:S01]  /*44d0*/  HMMA.16816.F32.BF16 R56, R4.reuse, R22, R56 ;  /* 0x000000160438723c */ /* 0x040fe20000041838 */
[----:B------:R-:W4:Y:S07]  /*44e0*/  LDSM.16.MT88.4 R20, [R134+0x1100] ;  /* 0x001100008614783b */ /* 0x000f2e0000004200 */
[C---:B------:R-:W-:Y:S07]  /*44f0*/  HMMA.16816.F32.BF16 R128, R4.reuse, R140, R128 ;  /* 0x0000008c0480723c */ /* 0x040fee0000041880 */
[--C-:B------:R-:W-:Y:S01]  /*4500*/  FFMA.FTZ R141, R163, c[0x0][0x2d0], -R174.reuse ;  /* 0x0000b400a38d7a23 */ /* 0x100fe200000108ae */
[----:B------:R-:W-:Y:S01]  /*4510*/  HMMA.16816.F32.BF16 R124, R4, R142, R124 ;  /* 0x0000008e047c723c */ /* 0x000fe2000004187c */
[----:B------:R-:W-:-:S02]  /*4520*/  FFMA.FTZ R140, R175, c[0x0][0x2d0], -R174 ;  /* 0x0000b400af8c7a23 */ /* 0x000fc400000108ae */
[--C-:B------:R-:W-:Y:S02]  /*4530*/  FFMA.FTZ R163, R176, c[0x0][0x2d0], -R161.reuse ;  /* 0x0000b400b0a37a23 */ /* 0x100fe400000108a1 */
[----:B------:R-:W-:Y:S02]  /*4540*/  MUFU.EX2 R141, R141 ;  /* 0x0000008d008d7308 */ /* 0x000fe40000000800 */
[--C-:B------:R-:W-:Y:S01]  /*4550*/  FFMA.FTZ R142, R159, c[0x0][0x2d0], -R174.reuse ;  /* 0x0000b4009f8e7a23 */ /* 0x100fe200000108ae */
[C---:B------:R-:W-:Y:S01]  /*4560*/  HMMA.16816.F32.BF16 R112, R4.reuse, R32, R112 ;  /* 0x000000200470723c */ /* 0x040fe20000041870 */
[----:B------:R-:W-:Y:S02]  /*4570*/  FFMA.FTZ R143, R173, c[0x0][0x2d0], -R174 ;  /* 0x0000b400ad8f7a23 */ /* 0x000fe400000108ae */
[----:B------:R-:W-:Y:S02]  /*4580*/  FFMA.FTZ R159, R178, c[0x0][0x2d0], -R161 ;  /* 0x0000b400b29f7a23 */ /* 0x000fe400000108a1 */
[----:B------:R-:W-:Y:S03]  /*4590*/  MUFU.EX2 R140, R140 ;  /* 0x0000008c008c7308 */ /* 0x000fe60000000800 */
[C---:B------:R-:W-:Y:S01]  /*45a0*/  HMMA.16816.F32.BF16 R108, R4.reuse, R34, R108 ;  /* 0x00000022046c723c */ /* 0x040fe2000004186c */
[----:B------:R-:W-:Y:S04]  /*45b0*/  LDSM.16.MT88.4 R32, [R166+0x1100] ;  /* 0x00110000a620783b */ /* 0x000fe80000004200 */
[----:B------:R-:W5:Y:S03]  /*45c0*/  MUFU.EX2 R143, R143 ;  /* 0x0000008f008f7308 */ /* 0x000f660000000800 */
[C---:B-1----:R-:W-:Y:S05]  /*45d0*/  HMMA.16816.F32.BF16 R76, R4.reuse, R16, R76 ;  /* 0x00000010044c723c */ /* 0x042fea000004184c */
[----:B------:R-:W1:Y:S03]  /*45e0*/  MUFU.EX2 R142, R142 ;  /* 0x0000008e008e7308 */ /* 0x000e660000000800 */
[C---:B------:R-:W-:Y:S01]  /*45f0*/  HMMA.16816.F32.BF16 R80, R4.reuse, R18, R80 ;  /* 0x000000120450723c */ /* 0x040fe20000041850 */
[----:B------:R-:W1:Y:S04]  /*4600*/  LDSM.16.MT88.4 R16, [R166+0x3100] ;  /* 0x00310000a610783b */ /* 0x000e680000004200 */
[----:B------:R-:W1:Y:S03]  /*4610*/  MUFU.EX2 R159, R159 ;  /* 0x0000009f009f7308 */ /* 0x000e660000000800 */
[C---:B------:R-:W-:Y:S05]  /*4620*/  HMMA.16816.F32.BF16 R120, R4.reuse, R136, R120 ;  /* 0x000000880478723c */ /* 0x040fea0000041878 */
[----:B------:R-:W1:Y:S03]  /*4630*/  MUFU.EX2 R163, R163 ;  /* 0x000000a300a37308 */ /* 0x000e660000000800 */
        /* <DEDUP_REMOVED lines=12> */
[----:B------:R-:W-:Y:S01]  /*4700*/  HMMA.16816.F32.BF16 R96, R4, R10, R96 ;  /* 0x0000000a0460723c */ /* 0x000fe20000041860 */
[----:B------:R-:W2:Y:S06]  /*4710*/  LDSM.16.MT88.4 R8, [R155+0x3100] ;  /* 0x003100009b08783b */ /* 0x000eac0000004200 */
[----:B-----5:R-:W-:-:S02]  /*4720*/  F2FP.BF16.PACK_AB R4, R143, R140 ;  /* 0x0000008c8f04723e */ /* 0x020fc400000010ff */
[----:B-1----:R-:W-:Y:S02]  /*4730*/  F2FP.BF16.PACK_AB R6, R142, R141 ;  /* 0x0000008d8e06723e */ /* 0x002fe400000010ff */
[----:B------:R-:W-:Y:S01]  /*4740*/  F2FP.BF16.PACK_AB R5, R162, R159 ;  /* 0x0000009fa205723e */ /* 0x000fe200000010ff */
[----:B------:R-:W-:Y:S01]  /*4750*/  FADD.FTZ R159, R159, R144 ;  /* 0x000000909f9f7221 */ /* 0x000fe20000010000 */
[----:B------:R-:W-:-:S03]  /*4760*/  F2FP.BF16.PACK_AB R7, R163, R160 ;  /* 0x000000a0a307723e */ /* 0x000fc600000010ff */
[----:B------:R-:W-:-:S04]  /*4770*/  FADD.FTZ R159, R162, R159 ;  /* 0x0000009fa29f7221 */ /* 0x000fc80000010000 */
[----:B----4-:R-:W-:Y:S01]  /*4780*/  HMMA.16816.F32.BF16 R112, R4, R20, R112 ;  /* 0x000000140470723c */ /* 0x010fe20000041870 */
[----:B------:R-:W-:-:S04]  /*4790*/  FADD.FTZ R160, R160, R159 ;  /* 0x0000009fa0a07221 */ /* 0x000fc80000010000 */
[----:B------:R-:W-:-:S03]  /*47a0*/  FADD.FTZ R160, R163, R160 ;  /* 0x000000a0a3a07221 */ /* 0x000fc60000010000 */
[C---:B------:R-:W-:Y:S01]  /*47b0*/  HMMA.16816.F32.BF16 R108, R4.reuse, R22, R108 ;  /* 0x00000016046c723c */ /* 0x040fe2000004186c */
[----:B------:R-:W1:Y:S07]  /*47c0*/  LDSM.16.MT88.4 R20, [R135+0x5100] ;  /* 0x005100008714783b */ /* 0x000e6e0000004200 */
[C---:B------:R-:W-:Y:S08]  /*47d0*/  HMMA.16816.F32.BF16 R44, R4.reuse, R16, R44 ;  /* 0x00000010042c723c */ /* 0x040ff0000004182c */
[C---:B------:R-:W-:Y:S01]  /*47e0*/  HMMA.16816.F32.BF16 R48, R4.reuse, R18, R48 ;  /* 0x000000120430723c */ /* 0x040fe20000041830 */
[----:B------:R-:W4:Y:S07]  /*47f0*/  LDSM.16.MT88.4 R16, [R166+0x5100] ;  /* 0x00510000a610783b */ /* 0x000f2e0000004200 */
[C---:B---3--:R-:W-:Y:S08]  /*4800*/  HMMA.16816.F32.BF16 R52, R4.reuse, R12, R52 ;  /* 0x0000000c0434723c */ /* 0x048ff00000041834 */
[C---:B------:R-:W-:Y:S01]  /*4810*/  HMMA.16816.F32.BF16 R56, R4.reuse, R14, R56 ;  /* 0x0000000e0438723c */ /* 0x040fe20000041838 */
[----:B------:R-:W3:Y:S07]  /*4820*/  LDSM.16.MT88.4 R12, [R134+0x5100] ;  /* 0x00510000860c783b */ /* 0x000eee0000004200 */
[C---:B--2---:R-:W-:Y:S08]  /*4830*/  HMMA.16816.F32.BF16 R60, R4.reuse, R8, R60 ;  /* 0x00000008043c723c */ /* 0x044ff0000004183c */
[C---:B------:R-:W-:Y:S01]  /*4840*/  HMMA.16816.F32.BF16 R64, R4.reuse, R10, R64 ;  /* 0x0000000a0440723c */ /* 0x040fe20000041840 */
[----:B------:R-:W2:Y:S07]  /*4850*/  LDSM.16.MT88.4 R8, [R155+0x5100] ;  /* 0x005100009b08783b */ /* 0x000eae0000004200 */
[C---:B-1----:R-:W-:Y:S08]  /*4860*/  HMMA.16816.F32.BF16 R68, R4.reuse, R20, R68 ;  /* 0x000000140444723c */ /* 0x042ff00000041844 */
[C---:B------:R-:W-:Y:S01]  /*4870*/  HMMA.16816.F32.BF16 R72, R4.reuse, R22, R72 ;  /* 0x000000160448723c */ /* 0x040fe20000041848 */
[----:B------:R-:W1:Y:S07]  /*4880*/  LDSM.16.MT88.4 R20, [R135+0x1900] ;  /* 0x001900008714783b */ /* 0x000e6e0000004200 */
[C---:B------:R-:W-:Y:S07]  /*4890*/  HMMA.16816.F32.BF16 R128, R4.reuse, R136, R128 ;  /* 0x000000880480723c */ /* 0x040fee0000041880 */
[--C-:B------:R-:W-:Y:S01]  /*48a0*/  FFMA.FTZ R136, R171, c[0x0][0x2d0], -R174.reuse ;  /* 0x0000b400ab887a23 */ /* 0x100fe200000108ae */
[----:B------:R-:W-:Y:S01]  /*48b0*/  HMMA.16816.F32.BF16 R124, R4, R138, R124 ;  /* 0x0000008a047c723c */ /* 0x000fe2000004187c */
[----:B------:R-:W-:-:S04]  /*48c0*/  FFMA.FTZ R137, R169, c[0x0][0x2d0], -R174 ;  /* 0x0000b400a9897a23 */ /* 0x000fc800000108ae */
[----:B------:R-:W-:Y:S02]  /*48d0*/  MUFU.EX2 R136, R136 ;  /* 0x0000008800887308 */ /* 0x000fe40000000800 */
[----:B------:R-:W-:Y:S01]  /*48e0*/  FFMA.FTZ R138, R167, c[0x0][0x2d0], -R174 ;  /* 0x0000b400a78a7a23 */ /* 0x000fe200000108ae */
[----:B------:R-:W-:Y:S01]  /*48f0*/  HMMA.16816.F32.BF16 R36, R4, R24, R36 ;  /* 0x000000180424723c */ /* 0x000fe20000041824 */
[----:B------:R-:W-:-:S04]  /*4900*/  FFMA.FTZ R139, R172, c[0x0][0x2d0], -R161 ;  /* 0x0000b400ac8b7a23 */ /* 0x000fc800000108a1 */
[----:B------:R-:W5:Y:S03]  /*4910*/  MUFU.EX2 R137, R137 ;  /* 0x0000008900897308 */ /* 0x000f660000000800 */
[C---:B------:R-:W-:Y:S01]  /*4920*/  HMMA.16816.F32.BF16 R40, R4.reuse, R26, R40 ;  /* 0x0000001a0428723c */ /* 0x040fe20000041828 */
[----:B------:R-:W1:Y:S04]  /*4930*/  LDSM.16.MT88.4 R24, [R166+0x5900] ;  /* 0x00590000a618783b */ /* 0x000e680000004200 */
[----:B------:R-:W1:Y:S03]  /*4940*/  MUFU.EX2 R138, R138 ;  /* 0x0000008a008a7308 */ /* 0x000e660000000800 */
[C---:B----4-:R-:W-:Y:S05]  /*4950*/  HMMA.16816.F32.BF16 R76, R4.reuse, R16, R76 ;  /* 0x00000010044c723c */ /* 0x050fea000004184c */
[----:B------:R-:W4:Y:S03]  /*4960*/  MUFU.EX2 R139, R139 ;  /* 0x0000008b008b7308 */ /* 0x000f260000000800 */
        /* <DEDUP_REMOVED lines=11> */
[C---:B--2---:R-:W-:Y:S08]  /*4a20*/  HMMA.16816.F32.BF16 R92, R4.reuse, R8, R92 ;  /* 0x00000008045c723c */ /* 0x044ff0000004185c */
[----:B------:R-:W-:Y:S01]  /*4a30*/  HMMA.16816.F32.BF16 R96, R4, R10, R96 ;  /* 0x0000000a0460723c */ /* 0x000fe20000041860 */
[----:B------:R-:W2:Y:S06]  /*4a40*/  LDSM.16.MT88.4 R8, [R135+0x3900] ;  /* 0x003900008708783b */ /* 0x000eac0000004200 */
[----:B-----5:R-:W-:-:S02]  /*4a50*/  F2FP.BF16.PACK_AB R4, R137, R136 ;  /* 0x000000888904723e */ /* 0x020fc400000010ff */
[----:B-1----:R-:W-:Y:S02]  /*4a60*/  F2FP.BF16.PACK_AB R6, R205, R138 ;  /* 0x0000008acd06723e */ /* 0x002fe400000010ff */
[----:B----4-:R-:W-:Y:S01]  /*4a70*/  F2FP.BF16.PACK_AB R5, R170, R139 ;  /* 0x0000008baa05723e */ /* 0x010fe200000010ff */
[----:B------:R-:W-:Y:S01]  /*4a80*/  FADD.FTZ R139, R139, R160 ;  /* 0x000000a08b8b7221 */ /* 0x000fe20000010000 */
[----:B------:R-:W-:-:S03]  /*4a90*/  F2FP.BF16.PACK_AB R7, R206, R165 ;  /* 0x000000a5ce07723e */ /* 0x000fc600000010ff */
[----:B------:R-:W-:-:S04]  /*4aa0*/  FADD.FTZ R170, R170, R139 ;  /* 0x0000008baaaa7221 */ /* 0x000fc80000010000 */
[----:B------:R-:W-:Y:S01]  /*4ab0*/  HMMA.16816.F32.BF16 R128, R4, R20, R128 ;  /* 0x000000140480723c */ /* 0x000fe20000041880 */
[----:B------:R-:W-:-:S04]  /*4ac0*/  FADD.FTZ R165, R165, R170 ;  /* 0x000000aaa5a57221 */ /* 0x000fc80000010000 */
[----:B------:R-:W-:-:S03]  /*4ad0*/  FADD.FTZ R206, R206, R165 ;  /* 0x000000a5cece7221 */ /* 0x000fc60000010000 */
[C---:B------:R-:W-:Y:S01]  /*4ae0*/  HMMA.16816.F32.BF16 R124, R4.reuse, R22, R124 ;  /* 0x00000016047c723c */ /* 0x040fe2000004187c */
[----:B------:R-:W1:Y:S07]  /*4af0*/  LDSM.16.MT88.4 R20, [R134+0x3900] ;  /* 0x003900008614783b */ /* 0x000e6e0000004200 */
[C---:B------:R-:W-:Y:S07]  /*4b00*/  HMMA.16816.F32.BF16 R80, R4.reuse, R26, R80 ;  /* 0x0000001a0450723c */ /* 0x040fee0000041850 */
[----:B------:R-:W-:Y:S01]  /*4b10*/  IMAD.U32 R27, RZ, RZ, UR4 ;  /* 0x00000004ff1b7e24 */ /* 0x000fe2000f8e00ff */
[----:B------:R-:W-:Y:S01]  /*4b20*/  HMMA.16816.F32.BF16 R112, R4, R16, R112 ;  /* 0x000000100470723c */ /* 0x000fe20000041870 */
[----:B------:R-:W-:-:S02]  /*4b30*/  @UP0 UIMAD UR4, UR9, UR4, URZ ;  /* 0x00000004090402a4 */ /* 0x000fc4000f8e023f */
[----:B------:R-:W-:Y:S01]  /*4b40*/  @P0 IMAD.WIDE.U32 R26, R27, UR15, R202 ;  /* 0x0000000f1b1a0c25 */ /* 0x000fe2000f8e00ca */
[----:B------:R-:W-:Y:S01]  /*4b50*/  PLOP3.LUT P0, PT, PT, PT, UP0, 0x80, 0x0 ;  /* 0x000000000000781c */ /* 0x000fe20003f0f008 */
[----:B------:R-:W-:-:S03]  /*4b60*/  @UP0 UIMAD UR4, UR5, UR15, UR4 ;  /* 0x0000000f050402a4 */ /* 0x000fc6000f8e0204 */
[C---:B------:R-:W-:Y:S01]  /*4b70*/  HMMA.16816.F32.BF16 R108, R4.reuse, R18, R108 ;  /* 0x00000012046c723c */ /* 0x040fe2000004186c */
[----:B------:R-:W3:Y:S07]  /*4b80*/  LDSM.16.MT88.4 R16, [R155+0x3900] ;  /* 0x003900009b10783b */ /* 0x000eee0000004200 */
[C---:B------:R-:W-:Y:S07]  /*4b90*/  HMMA.16816.F32.BF16 R76, R4.reuse, R24, R76 ;  /* 0x00000018044c723c */ /* 0x040fee000004184c */
[----:B------:R-:W-:Y:S01]  /*4ba0*/  @P6 LEA R24, P6, R26, c[0x0][0x1c8], 0x1 ;  /* 0x000072001a186a11 */ /* 0x000fe200078c08ff */
[----:B--2---:R-:W-:Y:S01]  /*4bb0*/  HMMA.16816.F32.BF16 R36, R4, R8, R36 ;  /* 0x000000080424723c */ /* 0x004fe20000041824 */
[----:B------:R-:W-:Y:S01]  /*4bc0*/  @P5 IADD3 R25, R27, UR4, RZ ;  /* 0x000000041b195c10 */ /* 0x000fe2000fffe0ff */
[----:B------:R-:W-:Y:S01]  /*4bd0*/  ULDC.64 UR4, c[0x0][0x2c8] ;  /* 0x0000b20000047ab9 */ /* 0x000fe20000000a00 */
[----:B------:R-:W-:Y:S01]  /*4be0*/  PLOP3.LUT P5, PT, PT, PT, UP0, 0x80, 0x0 ;  /* 0x000000000000781c */ /* 0x000fe20003faf008 */
[----:B------:R-:W-:-:S04]  /*4bf0*/  UIMAD.WIDE.U32 UR22, UR8, UR4, URZ ;  /* 0x00000004081672a5 */ /* 0x000fc8000f8e003f */
[C---:B------:R-:W-:Y:S01]  /*4c00*/  HMMA.16816.F32.BF16 R40, R4.reuse, R10, R40 ;  /* 0x0000000a0428723c */ /* 0x040fe20000041828 */
[----:B------:R-:W2:Y:S02]  /*4c10*/  LDSM.16.MT88.4 R8, [R134+0x5900] ;  /* 0x005900008608783b */ /* 0x000ea40000004200 */
[----:B------:R-:W-:Y:S01]  /*4c20*/  @UP3 UMOV UR9, UR23 ;  /* 0x0000001700093c82 */ /* 0x000fe20008000000 */
[----:B------:R-:W-:Y:S01]  /*4c30*/  @P0 LEA.HI.X R25, R26, c[0x0][0x1cc], R25, 0x1, P6 ;  /* 0x000073001a190a11 */ /* 0x000fe200030f0c19 */
[----:B------:R-:W-:Y:S01]  /*4c40*/  @UP3 USHF.R.U32.HI UR8, URZ, UR5, UR9 ;  /* 0x000000053f083299 */ /* 0x000fe20008011609 */
[----:B------:R-:W-:Y:S02]  /*4c50*/  PLOP3.LUT P0, PT, PT, PT, UP0, 0x80, 0x0 ;  /* 0x000000000000781c */ /* 0x000fe40003f0f008 */
[----:B-1----:R-:W-:Y:S01]  /*4c60*/  HMMA.16816.F32.BF16 R52, R4, R20, R52 ;  /* 0x000000140434723c */ /* 0x002fe20000041834 */
[----:B------:R-:W-:-:S03]  /*4c70*/  UIADD3 UR4, UR7, UR8, URZ ;  /* 0x0000000807047290 */ /* 0x000fc6000fffe03f */
[----:B------:R-:W-:Y:S02]  /*4c80*/  ULDC UR7, c[0x0][0x328] ;  /* 0x0000ca0000077ab9 */ /* 0x000fe40000000800 */
[----:B------:R-:W-:Y:S01]  /*4c90*/  UIADD3 UR7, UR4, UR7, URZ ;  /* 0x0000000704077290 */ /* 0x000fe2000fffe03f */
[----:B------:R-:W-:Y:S01]  /*4ca0*/  IMAD.U32 R21, RZ, RZ, UR14 ;  /* 0x0000000eff157e24 */ /* 0x000fe2000f8e00ff */
[C---:B------:R-:W-:Y:S04]  /*4cb0*/  HMMA.16816.F32.BF16 R56, R4.reuse, R22, R56 ;  /* 0x000000160438723c */ /* 0x040fe80000041838 */
[----:B------:R-:W-:Y:S02]  /*4cc0*/  @P5 LEA R20, P6, R21, R24, 0x1 ;  /* 0x0000001815145211 */ /* 0x000fe400078c08ff */
[----:B------:R-:W-:Y:S01]  /*4cd0*/  PLOP3.LUT P5, PT, PT, PT, UP0, 0x80, 0x0 ;  /* 0x000000000000781c */ /* 0x000fe20003faf008 */
[----:B------:R-:W-:Y:S01]  /*4ce0*/  IMAD.U32 R22, RZ, RZ, UR13 ;  /* 0x0000000dff167e24 */ /* 0x000fe2000f8e00ff */
[----:B------:R-:W-:Y:S01]  /*4cf0*/  HMMA.16816.F32.BF16 R104, R4, R12, R104 ;  /* 0x0000000c0468723c */ /* 0x000fe20000041868 */
[----:B------:R-:W-:-:S07]  /*4d00*/  PLOP3.LUT P5, PT, PT, PT, UP0, 0x80, 0x0 ;  /* 0x000000000000781c */ /* 0x000fce0003faf008 */
[----:B------:R-:W-:Y:S01]  /*4d10*/  HMMA.16816.F32.BF16 R100, R4, R14, R100 ;  /* 0x0000000e0464723c */ /* 0x000fe20000041864 */
[----:B------:R-:W-:Y:S01]  /*4d20*/  @P0 LEA.HI.X R21, R21, R25, R22, 0x1, P6 ;  /* 0x0000001915150211 */ /* 0x000fe200030f0c16 */
[----:B------:R-:W1:Y:S01]  /*4d30*/  LDSM.16.MT88.4 R12, [R135+0x5900] ;  /* 0x00590000870c783b */ /* 0x000e620000004200 */
[----:B------:R-:W-:Y:S02]  /*4d40*/  PLOP3.LUT P0, PT, PT, PT, UP0, 0x80, 0x0 ;  /* 0x000000000000781c */ /* 0x000fe40003f0f008 */
[----:B------:R-:W-:-:S03]  /*4d50*/  PLOP3.LUT P6, PT, PT, PT, UP0, 0x80, 0x0 ;  /* 0x000000000000781c */ /* 0x000fc60003fcf008 */
[C---:B---3--:R-:W-:Y:S08]  /*4d60*/  HMMA.16816.F32.BF16 R60, R4.reuse, R16, R60 ;  /* 0x00000010043c723c */ /* 0x048ff0000004183c */
[----:B------:R-:W-:Y:S01]  /*4d70*/  HMMA.16816.F32.BF16 R64, R4, R18, R64 ;  /* 0x000000120440723c */ /* 0x000fe20000041840 */
[----:B------:R-:W3:Y:S04]  /*4d80*/  LDSM.16.MT88.4 R16, [R155+0x5900] ;  /* 0x005900009b10783b */ /* 0x000ee80000004200 */
[----:B------:R-:W-:Y:S01]  /*4d90*/  @!PT LDS RZ, [RZ] ;  /* 0x00000000fffff984 */ /* 0x000fe20000000800 */
[----:B------:R-:W-:Y:S01]  /*4da0*/  @!PT LDS RZ, [RZ] ;  /* 0x00000000fffff984 */ /* 0x000fe20000000800 */
[----:B------:R-:W-:Y:S01]  /*4db0*/  @!PT LDS RZ, [RZ] ;  /* 0x00000000fffff984 */ /* 0x000fe20000000800 */
[----:B------:R4:W-:Y:S01]  /*4dc0*/  @P0 LDGSTS.E.BYPASS.LTC128B.128 [R132+0xc100], [R24.64], !P3 ;  /* 0x0c10000018840fae */ /* 0x0009e2000d901d52 */
[----:B------:R-:W-:-:S02]  /*4dd0*/  PLOP3.LUT P0, PT, PT, PT, UP0, 0x80, 0x0 ;  /* 0x000000000000781c */ /* 0x000fc40003f0f008 */
[C---:B--2---:R-:W-:Y:S01]  /*4de0*/  HMMA.16816.F32.BF16 R84, R4.reuse, R8, R84 ;  /* 0x000000080454723c */ /* 0x044fe20000041854 */
[----:B------:R4:W-:Y:S01]  /*4df0*/  @P6 LDGSTS.E.BYPASS.LTC128B.128 [R132+0xe100], [R24.64+0x80], !P2 ;  /* 0x0e10008018846fae */ /* 0x0009e2000d101d52 */
[----:B------:R-:W-:Y:S02]  /*4e00*/  PLOP3.LUT P6, PT, PT, PT, UP0, 0x80, 0x0 ;  /* 0x000000000000781c */ /* 0x000fe40003fcf008 */
[----:B------:R-:W-:Y:S01]  /*4e10*/  PLOP3.LUT P0, PT, PT, PT, UP0, 0x80, 0x0 ;  /* 0x000000000000781c */ /* 0x000fe20003f0f008 */
[----:B------:R4:W-:Y:S01]  /*4e20*/  @P5 LDGSTS.E.BYPASS.LTC128B.128 [R132+0x10100], [R24.64+0x100], !P1 ;  /* 0x1010010018845fae */ /* 0x0009e2000c901d52 */
[----:B------:R-:W-:Y:S01]  /*4e30*/  PLOP3.LUT P5, PT, PT, PT, UP0, 0x80, 0x0 ;  /* 0x000000000000781c */ /* 0x000fe20003faf008 */
[----:B------:R-:W-:Y:S01]  /*4e40*/  FADD.FTZ R8, R140, R145 ;  /* 0x000000918c087221 */ /* 0x000fe20000010000 */
[----:B------:R-:W-:Y:S03]  /*4e50*/  HMMA.16816.F32.BF16 R120, R4, R32, R120 ;  /* 0x000000200478723c */ /* 0x000fe60000041878 */
[----:B------:R-:W-:-:S04]  /*4e60*/  FADD.FTZ R8, R143, R8 ;  /* 0x000000088f087221 */ /* 0x000fc80000010000 */
[----:B------:R-:W-:Y:S01]  /*4e70*/  FADD.FTZ R141, R141, R8 ;  /* 0x000000088d8d7221 */ /* 0x000fe20000010000 */
[----:B------:R4:W-:Y:S01]  /*4e80*/  @P6 LDGSTS.E.BYPASS.LTC128B.128 [R132+0xd100], [R20.64], !P3 ;  /* 0x0d10000014846fae */ /* 0x0009e2000d901d52 */
[C---:B------:R-:W-:Y:S02]  /*4e90*/  HMMA.16816.F32.BF16 R116, R4.reuse, R34, R116 ;  /* 0x000000220474723c */ /* 0x040fe40000041874 */
[----:B------:R-:W-:Y:S01]  /*4ea0*/  FADD.FTZ R141, R142, R141 ;  /* 0x0000008d8e8d7221 */ /* 0x000fe20000010000 */
[----:B------:R4:W-:Y:S03]  /*4eb0*/  @P5 LDGSTS.E.BYPASS.LTC128B.128 [R132+0xf100], [R20.64+0x80], !P2 ;  /* 0x0f10008014845fae */ /* 0x0009e6000d101d52 */
[----:B------:R-:W-:Y:S01]  /*4ec0*/  FADD.FTZ R136, R136, R141 ;  /* 0x0000008d88887221 */ /* 0x000fe20000010000 */
[----:B------:R4:W-:Y:S01]  /*4ed0*/  @P0 LDGSTS.E.BYPASS.LTC128B.128 [R132+0x11100], [R20.64+0x100], !P1 ;  /* 0x1110010014840fae */ /* 0x0009e2000c901d52 */
[----:B------:R-:W-:Y:S01]  /*4ee0*/  PLOP3.LUT P0, PT, PT, PT, UP2, 0x40, 0x0 ;  /* 0x000000000000781c */ /* 0x000fe20003f0e828 */
[----:B------:R-:W-:Y:S01]  /*4ef0*/  HMMA.16816.F32.BF16 R44, R4, R28, R44 ;  /* 0x0000001c042c723c */ /* 0x000fe2000004182c */
[----:B------:R-:W-:Y:S01]  /*4f00*/  FADD.FTZ R137, R137, R136 ;  /* 0x0000008889897221 */ /* 0x000fe20000010000 */
[----:B------:R-:W0:Y:S03]  /*4f10*/  LDGDEPBAR ;  /* 0x00000000000079af */ /* 0x000e260000000000 */
[----:B------:R-:W-:-:S03]  /*4f20*/  FADD.FTZ R138, R138, R137 ;  /* 0x000000898a8a7221 */ /* 0x000fc60000010000 */
[----:B------:R-:W-:Y:S01]  /*4f30*/  HMMA.16816.F32.BF16 R48, R4, R30, R48 ;  /* 0x0000001e0430723c */ /* 0x000fe20000041830 */
[----:B------:R-:W-:-:S07]  /*4f40*/  FADD.FTZ R205, R205, R138 ;  /* 0x0000008acdcd7221 */ /* 0x000fce0000010000 */
[C---:B-1----:R-:W-:Y:S08]  /*4f50*/  HMMA.16816.F32.BF16 R68, R4.reuse, R12, R68 ;  /* 0x0000000c0444723c */ /* 0x042ff00000041844 */
[C---:B------:R-:W-:Y:S08]  /*4f60*/  HMMA.16816.F32.BF16 R72, R4.reuse, R14, R72 ;  /* 0x0000000e0448723c */ /* 0x040ff00000041848 */
[C---:B------:R-:W-:Y:S08]  /*4f70*/  HMMA.16816.F32.BF16 R88, R4.reuse, R10, R88 ;  /* 0x0000000a0458723c */ /* 0x040ff00000041858 */
[C---:B---3--:R-:W-:Y:S08]  /*4f80*/  HMMA.16816.F32.BF16 R92, R4.reuse, R16, R92 ;  /* 0x00000010045c723c */ /* 0x048ff0000004185c */
[----:B------:R-:W-:Y:S01]  /*4f90*/  HMMA.16816.F32.BF16 R96, R4, R18, R96 ;  /* 0x000000120460723c */ /* 0x000fe20000041860 */
[----:B------:R-:W-:Y:S07]  /*4fa0*/  @P0 BRA `(.L_x_802) ;  /* 0x0000016000000947 */ /* 0x000fee0003800000 */
[----:B----4-:R-:W-:Y:S01]  /*4fb0*/  ISETP.LT.AND P0, PT, RZ, UR4, PT ;  /* 0x00000004ff007c0c */ /* 0x010fe2000bf01270 */
[----:B------:R-:W-:-:S12]  /*4fc0*/  UIADD3 UR8, UR4, -0x1, URZ ;  /* 0xffffffff04087890 */ /* 0x000fd8000fffe03f */
[----:B------:R-:W-:Y:S05]  /*4fd0*/  @P0 BRA `(.L_x_803) ;  /* 0x0000009000000947 */ /* 0x000fea0003800000 */
[----:B------:R-:W-:Y:S02]  /*4fe0*/  ULDC UR5, c[0x0][0x32c] ;  /* 0x0000cb0000057ab9 */ /* 0x000fe40000000800 */
[----:B------:R-:W-:Y:S02]  /*4ff0*/  UISETP.NE.AND UP0, UPT, UR6, UR5, UPT ;  /* 0x000000050600728c */ /* 0x000fe4000bf05270 */
[----:B------:R-:W-:-:S03]  /*5000*/  UIADD3 UR8, -UR4, URZ, URZ ;  /* 0x0000003f04087290 */ /* 0x000fc6000fffe13f */
[----:B------:R-:W-:Y:S02]  /*5010*/  ULDC.64 UR4, c[0x0][0x330] ;  /* 0x0000cc0000047ab9 */ /* 0x000fe40000000a00 */
[----:B------:R-:W-:-:S07]  /*5020*/  UIMAD.WIDE.U32 UR22, UR8, UR4, URZ ;  /* 0x00000004081672a5 */ /* 0x000fce000f8e003f */
[----:B------:R-:W-:Y:S02]  /*5030*/  @UP0 UMOV UR9, UR23 ;  /* 0x0000001700090c82 */ /* 0x000fe40008000000 */
[----:B------:R-:W-:-:S04]  /*5040*/  @UP0 USHF.R.U32.HI UR8, URZ, UR5, UR9 ;  /* 0x000000053f080299 */ /* 0x000fc80008011609 */
[----:B------:R-:W-:Y:S01]  /*5050*/  ULOP3.LUT UR8, URZ, UR8, URZ, 0x33, !UPT ;  /* 0x000000083f087292 */ /* 0x000fe2000f8e333f */
[----:B------:R-:W-:Y:S05]  /*5060*/  BRA `(.L_x_804) ;  /* 0x0000006000007947 */ /* 0x000fea0003800000 */
.L_x_803:
[----:B------:R-:W-:Y:S02]  /*5070*/  ULDC UR4, c[0x0][0x32c] ;  /* 0x0000cb0000047ab9 */ /* 0x000fe40000000800 */
[----:B------:R-:W-:-:S03]  /*5080*/  UISETP.NE.AND UP0, UPT, UR6, UR4, UPT ;  /* 0x000000040600728c */ /* 0x000fc6000bf05270 */
[----:B------:R-:W-:Y:S02]  /*5090*/  ULDC.64 UR4, c[0x0][0x330] ;  /* 0x0000cc0000047ab9 */ /* 0x000fe40000000a00 */
[----:B------:R-:W-:-:S07]  /*50a0*/  UIMAD.WIDE.U32 UR22, UR8, UR4, URZ ;  /* 0x00000004081672a5 */ /* 0x000fce000f8e003f */
[----:B------:R-:W-:Y:S02]  /*50b0*/  @UP0 UMOV UR9, UR23 ;  /* 0x0000001700090c82 */ /* 0x000fe40008000000 */
[----:B------:R-:W-:Y:S02]  /*50c0*/  @UP0 USHF.R.U32.HI UR8, URZ, UR5, UR9 ;  /* 0x000000053f080299 */ /* 0x000fe40008011609 */
.L_x_804:
[----:B------:R-:W-:Y:S02]  /*50d0*/  ULDC UR4, c[0x0][0x32c] ;  /* 0x0000cb0000047ab9 */ /* 0x000fe40000000800 */
[----:B------:R-:W-:-:S04]  /*50e0*/  UIMAD UR4, UR8, UR4, UR4 ;  /* 0x00000004080472a4 */ /* 0x000fc8000f8e0204 */
[----:B------:R-:W-:-:S04]  /*50f0*/  UISETP.LT.AND UP0, UPT, UR7, UR4, UPT ;  /* 0x000000040700728c */ /* 0x000fc8000bf01270 */
[----:B------:R-:W-:-:S04]  /*5100*/  USEL UR7, UR7, UR4, UP0 ;  /* 0x0000000407077287 */ /* 0x000fc80008000000 */
.L_x_802:
[----:B----4-:R-:W-:Y:S02]  /*5110*/  USHF.R.S32.HI UR4, URZ, 0x1f, UR7 ;  /* 0x0000001f3f047899 */ /* 0x010fe40008011407 */
[----:B------:R-:W-:Y:S02]  /*5120*/  UMOV UR5, 0x1 ;  /* 0x0000000100057882 */ /* 0x000fe40000000000 */
[----:B------:R-:W-:Y:S02]  /*5130*/  ULEA.HI UR4, UR4, UR7, URZ, 0x6 ;  /* 0x0000000704047291 */ /* 0x000fe4000f8f303f */
[----:B------:R-:W-:Y:S02]  /*5140*/  UMOV UR15, URZ ;  /* 0x0000003f000f7c82 */ /* 0x000fe40008000000 */
[----:B------:R-:W-:-:S04]  /*5150*/  USHF.R.S32.HI UR21, URZ, 0x6, UR4 ;  /* 0x000000063f157899 */ /* 0x000fc80008011404 */
[----:B------:R-:W-:-:S04]  /*5160*/  UISETP.LT.AND UP0, UPT, UR10, UR21, UPT ;  /* 0x000000150a00728c */ /* 0x000fc8000bf01270 */
[----:B------:R-:W-:-:S04]  /*5170*/  USEL UR21, UR10, UR21, !UP0 ;  /* 0x000000150a157287 */ /* 0x000fc8000c000000 */
[----:B------:R-:W-:-:S06]  /*5180*/  UISETP.GE.AND UP0, UPT, UR17, UR21, UPT ;  /* 0x000000151100728c */ /* 0x000fcc000bf06270 */
[----:B------:R-:W-:-:S13]  /*5190*/  PLOP3.LUT P0, PT, PT, PT, UP0, 0x80, 0x0 ;  /* 0x000000000000781c */ /* 0x000fda0003f0f008 */
[----:B------:R-:W-:Y:S05]  /*51a0*/  @!P0 BRA `(.L_x_805) ;  /* 0x00003ab000008947 */ /* 0x000fea0003800000 */
[----:B------:R-:W-:Y:S01]  /*51b0*/  PLOP3.LUT P5, PT, PT, PT, UP3, 0x80, 0x0 ;  /* 0x000000000000781c */ /* 0x000fe20003faf038 */
[----:B------:R-:W-:Y:S01]  /*51c0*/  IMAD.MOV.U32 R189, RZ, RZ, 0x20 ;  /* 0x00000020ffbd7424 */ /* 0x000fe200078e00ff */
[----:B------:R-:W-:Y:S01]  /*51d0*/  PLOP3.LUT P0, PT, PT, PT, UP3, 0x80, 0x0 ;  /* 0x000000000000781c */ /* 0x000fe20003f0f038 */
[----:B------:R-:W-:Y:S01]  /*51e0*/  IMAD.MOV.U32 R3, RZ, RZ, R0 ;  /* 0x000000ffff037224 */ /* 0x000fe200078e0000 */
[C---:B------:R-:W-:Y:S01]  /*51f0*/  IADD3 R216, P6, R194.reuse, 0x40, RZ ;  /* 0x00000040c2d87810 */ /* 0x040fe20007fde0ff */
[----:B------:R-:W-:Y:S01]  /*5200*/  IMAD.MOV.U32 R132, RZ, RZ, R2 ;  /* 0x000000ffff847224 */ /* 0x000fe200078e0002 */
[----:B------:R-:W-:Y:S01]  /*5210*/  SEL R189, R189, 0xffffffe0, !P4 ;  /* 0xffffffe0bdbd7807 */ /* 0x000fe20006000000 */
[----:B------:R-:W-:Y:S01]  /*5220*/  UMOV UR15, URZ ;  /* 0x0000003f000f7c82 */ /* 0x000fe20008000000 */
[----:B------:R-:W-:Y:S01]  /*5230*/  IADD3 R214, P4, R194, 0x80, RZ ;  /* 0x00000080c2d67810 */ /* 0x000fe20007f9e0ff */
[----:B------:R-:W-:Y:S01]  /*5240*/  IMAD.X R215, RZ, RZ, R199, P6 ;  /* 0x000000ffffd77224 */ /* 0x000fe200030e06c7 */
[----:B------:R-:W-:Y:S01]  /*5250*/  IADD3 R210, P6, R196, 0x80, RZ ;  /* 0x00000080c4d27810 */ /* 0x000fe20007fde0ff */
[----:B------:R-:W-:-:S02]  /*5260*/  UMOV UR5, 0x1 ;  /* 0x0000000100057882 */ /* 0x000fc40000000000 */
[----:B------:R-:W-:Y:S01]  /*5270*/  @P5 IMAD.HI.U32 R208, R200, c[0x0][0x2c8], RZ ;  /* 0x0000b200c8d05a27 */ /* 0x000fe200078e00ff */
[----:B------:R-:W-:Y:S01]  /*5280*/  IADD3 R212, P5, R196, 0x40, RZ ;  /* 0x00000040c4d47810 */ /* 0x000fe20007fbe0ff */
[----:B------:R-:W-:Y:S02]  /*5290*/  ULDC.64 UR8, c[0x0][0x208] ;  /* 0x0000820000087ab9 */ /* 0x000fe40000000a00 */
[----:B------:R-:W-:Y:S01]  /*52a0*/  IMAD.X R213, RZ, RZ, R199, P4 ;  /* 0x000000ffffd57224 */ /* 0x000fe200020e06c7 */
[----:B------:R-:W-:Y:S01]  /*52b0*/  @P0 SHF.R.U32.HI R208, RZ, c[0x0][0x2cc], R208 ;  /* 0x0000b300ffd00a19 */ /* 0x000fe200000116d0 */
[--C-:B------:R-:W-:Y:S02]  /*52c0*/  IMAD.X R211, RZ, RZ, R203.reuse, P5 ;  /* 0x000000ffffd37224 */ /* 0x100fe400028e06cb */
[----:B------:R-:W-:Y:S02]  /*52d0*/  IMAD.X R209, RZ, RZ, R203, P6 ;  /* 0x000000ffffd17224 */ /* 0x000fe400030e06cb */
.L_x_814:
[----:B------:R-:W-:Y:S04]  /*52e0*/  DEPBAR.LE SB0, 0x2 ;  /* 0x000080800000791a */ /* 0x000fe80000000000 */
[----:B------:R-:W-:Y:S01]  /*52f0*/  BAR.SYNC.DEFER_BLOCKING 0x0 ;  /* 0x0000000000007b1d */ /* 0x000fe20000010000 */
[----:B------:R-:W-:Y:S01]  /*5300*/  UIMAD UR4, UR5, 0x6000, URZ ;  /* 0x00006000050478a4 */ /* 0x000fe2000f8e023f */
[----:B------:R-:W-:Y:S01]  /*5310*/  MOV R179, UR15 ;  /* 0x0000000f00b37c02 */ /* 0x000fe20008000f00 */
[----:B------:R-:W-:Y:S01]  /*5320*/  UISETP.GE.AND UP1, UPT, UR10, UR17, UPT ;  /* 0x000000110a00728c */ /* 0x000fe2000bf26270 */
[----:B------:R-:W-:Y:S03]  /*5330*/  IMAD.MOV.U32 R232, RZ, RZ, R200 ;  /* 0x000000ffffe87224 */ /* 0x000fe600078e00c8 */
[----:B------:R-:W-:Y:S02]  /*5340*/  IADD3 R180, R188, UR4, RZ ;  /* 0x00000004bcb47c10 */ /* 0x000fe4000fffe0ff */
[----:B------:R-:W-:Y:S02]  /*5350*/  PLOP3.LUT P0, PT, PT, PT, UP1, 0x80, 0x0 ;  /* 0x000000000000781c */ /* 0x000fe40003f0f018 */
[C---:B------:R-:W-:Y:S01]  /*5360*/  IADD3 R191, R189.reuse, R180, R192 ;  /* 0x000000b4bdbf7210 */ /* 0x040fe20007ffe0c0 */
[--C-:B------:R-:W-:Y:S02]  /*5370*/  IMAD.IADD R133, R189, 0x1, R180.reuse ;  /* 0x00000001bd857824 */ /* 0x100fe400078e02b4 */
[----:B------:R-:W-:Y:S01]  /*5380*/  @!UP1 UIADD3 UR7, UR17, -0x1, URZ ;  /* 0xffffffff11079890 */ /* 0x000fe2000fffe03f */
[----:B------:R-:W-:Y:S03]  /*5390*/  IMAD.IADD R0, R192, 0x1, R180 ;  /* 0x00000001c0007824 */ /* 0x000fe600078e02b4 */
[----:B------:R-:W-:Y:S02]  /*53a0*/  @!UP1 USHF.R.S32.HI UR6, URZ, 0x1f, UR7 ;  /* 0x0000001f3f069899 */ /* 0x000fe40008011407 */
[----:B------:R-:W-:Y:S02]  /*53b0*/  @!UP1 UIMAD.WIDE.U32 UR22, UR7, UR8, URZ ;  /* 0x00000008071692a5 */ /* 0x000fe4000f8e003f */
[----:B------:R-:W-:Y:S01]  /*53c0*/  @!UP1 UIMAD UR6, UR6, UR8, URZ ;  /* 0x00000008060692a4 */ /* 0x000fe2000f8e023f */
[----:B------:R-:W-:Y:S03]  /*53d0*/  LDSM.16.M88.4 R136, [R190] ;  /* 0x00000000be88783b */ /* 0x000fe60000000200 */
[----:B------:R-:W-:Y:S02]  /*53e0*/  @!UP1 UIMAD UR6, UR7, UR9, UR6 ;  /* 0x00000009070692a4 */ /* 0x000fe4000f8e0206 */
[----:B------:R-:W-:Y:S02]  /*53f0*/  @!UP1 USHF.L.U32 UR7, UR22, 0x6, URZ ;  /* 0x0000000616079899 */ /* 0x000fe4000800063f */
[----:B------:R-:W-:Y:S01]  /*5400*/  @!UP1 UIADD3 UR6, UR23, UR6, URZ ;  /* 0x0000000617069290 */ /* 0x000fe2000fffe03f */
[----:B------:R-:W1:Y:S03]  /*5410*/  LDSM.16.M88.4 R140, [R188+UR4+0xc100] ;  /* 0x00c10004bc8c783b */ /* 0x000e660008000200 */
[----:B------:R-:W-:Y:S01]  /*5420*/  @!P0 IADD3 R2, P4, R194, UR7, RZ ;  /* 0x00000007c2028c10 */ /* 0x000fe2000ff9e0ff */
[----:B------:R-:W-:Y:S01]  /*5430*/  @!UP1 USHF.L.U64.HI UR6, UR22, 0x6, UR6 ;  /* 0x0000000616069899 */ /* 0x000fe20008010206 */
[----:B------:R-:W-:Y:S01]  /*5440*/  @!P0 IADD3 R169, P5, R216, UR7, RZ ;  /* 0x00000007d8a98c10 */ /* 0x000fe2000ffbe0ff */
[----:B------:R-:W-:Y:S01]  /*5450*/  @!UP1 UIADD3 UR22, UP0, UR12, UR7, URZ ;  /* 0x000000070c169290 */ /* 0x000fe2000ff1e03f */
[----:B------:R-:W2:Y:S01]  /*5460*/  LDSM.16.M88.4 R144, [R188+UR4+0xc900] ;  /* 0x00c90004bc90783b */ /* 0x000ea20008000200 */
[C---:B------:R-:W-:Y:S02]  /*5470*/  @!P0 LEA R166, P6, R2.reuse, c[0x0][0x1f8], 0x1 ;  /* 0x00007e0002a68a11 */ /* 0x040fe400078c08ff */
[----:B------:R-:W-:Y:S02]  /*5480*/  @!P0 IADD3.X R165, R199, UR6, RZ, P4, !PT ;  /* 0x00000006c7a58c10 */ /* 0x000fe4000a7fe4ff */
[----:B------:R-:W-:Y:S02]  /*5490*/  @!P0 LEA R164, P4, R169, c[0x0][0x1f8], 0x1 ;  /* 0x00007e00a9a48a11 */ /* 0x000fe400078808ff */
[----:B------:R-:W3:Y:S01]  /*54a0*/  LDSM.16.M88.4 R148, [R188+UR4+0xd100] ;  /* 0x00d10004bc94783b */ /* 0x000ee20008000200 */
[----:B------:R-:W-:Y:S02]  /*54b0*/  @!P0 LEA.HI.X R167, R2, c[0x0][0x1fc], R165, 0x1, P6 ;  /* 0x00007f0002a78a11 */ /* 0x000fe400030f0ca5 */
[----:B------:R-:W-:Y:S02]  /*54c0*/  @!P0 IADD3.X R168, R215, UR6, RZ, P5, !PT ;  /* 0x00000006d7a88c10 */ /* 0x000fe4000affe4ff */
[----:B------:R-:W-:Y:S01]  /*54d0*/  @!P0 IADD3 R2, P5, R214, UR7, RZ ;  /* 0x00000007d6028c10 */ /* 0x000fe2000ffbe0ff */
[----:B------:R-:W-:Y:S01]  /*54e0*/  @!UP1 UIADD3.X UR7, UR11, UR6, URZ, UP0, !UPT ;  /* 0x000000060b079290 */ /* 0x000fe200087fe43f */
[----:B------:R-:W4:Y:S01]  /*54f0*/  LDSM.16.M88.4 R152, [R188+UR4+0xd900] ;  /* 0x00d90004bc98783b */ /* 0x000f220008000200 */
[----:B------:R-:W-:Y:S01]  /*5500*/  @!P0 LEA.HI.X R165, R169, c[0x0][0x1fc], R168, 0x1, P4 ;  /* 0x00007f00a9a58a11 */ /* 0x000fe200020f0ca8 */
[----:B------:R-:W-:Y:S01]  /*5510*/  UISETP.GE.AND UP0, UPT, UR15, 0x1, UPT ;  /* 0x000000010f00788c */ /* 0x000fe2000bf06270 */
[----:B------:R-:W-:Y:S02]  /*5520*/  @!P0 LEA R172, P6, R2, c[0x0][0x1f8], 0x1 ;  /* 0x00007e0002ac8a11 */ /* 0x000fe400078c08ff */
[----:B------:R-:W-:Y:S02]  /*5530*/  @!P0 IADD3 R175, P4, R194, UR22, RZ ;  /* 0x00000016c2af8c10 */ /* 0x000fe4000ff9e0ff */
[----:B------:R-:W-:Y:S01]  /*5540*/  LDSM.16.M88.4 R156, [R133+0xd100] ;  /* 0x00d10000859c783b */ /* 0x000fe20000000200 */
[----:B------:R-:W-:Y:S01]  /*5550*/  @!P0 IADD3.X R171, R213, UR6, RZ, P5, !PT ;  /* 0x00000006d5ab8c10 */ /* 0x000fe2000affe4ff */
[----:B------:R-:W-:Y:S01]  /*5560*/  USHF.L.U32 UR6, UR17, 0x6, URZ ;  /* 0x0000000611067899 */ /* 0x000fe2000800063f */
[----:B------:R-:W-:Y:S02]  /*5570*/  @!P0 LEA R170, P5, R175, c[0x0][0x1f8], 0x1 ;  /* 0x00007e00afaa8a11 */ /* 0x000fe400078a08ff */
[----:B------:R-:W-:Y:S02]  /*5580*/  @!P0 LEA.HI.X R173, R2, c[0x0][0x1fc], R171, 0x1, P6 ;  /* 0x00007f0002ad8a11 */ /* 0x000fe400030f0cab */
[----:B------:R-:W-:Y:S01]  /*5590*/  @!P0 IADD3.X R168, R199, UR7, RZ, P4, !PT ;  /* 0x00000007c7a88c10 */ /* 0x000fe2000a7fe4ff */
[----:B------:R-:W-:Y:S01]  /*55a0*/  IMAD.U32 R228, RZ, RZ, UR6 ;  /* 0x00000006ffe47e24 */ /* 0x000fe2000f8e00ff */
[----:B------:R-:W-:Y:S02]  /*55b0*/  @!P0 IADD3 R169, P4, R216, UR22, RZ ;  /* 0x00000016d8a98c10 */ /* 0x000fe4000ff9e0ff */
[----:B------:R-:W-:Y:S01]  /*55c0*/  @!P0 LEA.HI.X R171, R175, c[0x0][0x1fc], R168, 0x1, P5 ;  /* 0x00007f00afab8a11 */ /* 0x000fe200028f0ca8 */
[C---:B-1----:R-:W-:Y:S03]  /*55d0*/  HMMA.16816.F32.BF16 R4, R136.reuse, R140, RZ ;  /* 0x0000008c8804723c */ /* 0x042fe600000418ff */
[----:B------:R-:W-:Y:S02]  /*55e0*/  @!P0 IADD3.X R168, R215, UR7, RZ, P4, !PT ;  /* 0x00000007d7a88c10 */ /* 0x000fe4000a7fe4ff */
[C---:B------:R-:W-:Y:S02]  /*55f0*/  @!P0 LEA R174, P6, R169.reuse, c[0x0][0x1f8], 0x1 ;  /* 0x00007e00a9ae8a11 */ /* 0x040fe400078c08ff */
[----:B------:R-:W-:Y:S01]  /*5600*/  @!P0 IADD3 R2, P5, R214, UR22, RZ ;  /* 0x00000016d6028c10 */ /* 0x000fe2000ffbe0ff */
[C---:B------:R-:W-:Y:S01]  /*5610*/  HMMA.16816.F32.BF16 R8, R136.reuse, R142, RZ ;  /* 0x0000008e8808723c */ /* 0x040fe200000418ff */
[----:B------:R-:W-:Y:S03]  /*5620*/  LDSM.16.M88.4 R140, [R186] ;  /* 0x00000000ba8c783b */ /* 0x000fe60000000200 */
[----:B------:R-:W-:Y:S01]  /*5630*/  @!P0 LEA.HI.X R175, R169, c[0x0][0x1fc], R168, 0x1, P6 ;  /* 0x00007f00a9af8a11 */ /* 0x000fe200030f0ca8 */
[----:B------:R-:W-:Y:S01]  /*5640*/  @!P0 IMAD R169, R179, 0x6000, R204 ;  /* 0x00006000b3a98824 */ /* 0x000fe200078e02cc */
[C---:B------:R-:W-:Y:S02]  /*5650*/  @!P0 LEA R176, P4, R2.reuse, c[0x0][0x1f8], 0x1 ;  /* 0x00007e0002b08a11 */ /* 0x040fe400078808ff */
[C---:B--2---:R-:W-:Y:S01]  /*5660*/  HMMA.16816.F32.BF16 R12, R136.reuse, R144, RZ ;  /* 0x00000090880c723c */ /* 0x044fe200000418ff */
[----:B------:R-:W-:Y:S01]  /*5670*/  @!P0 IADD3.X R177, R213, UR7, RZ, P5, !PT ;  /* 0x00000007d5b18c10 */ /* 0x000fe2000affe4ff */
[----:B------:R-:W-:Y:S02]  /*5680*/  UIADD3 UR7, UR15, 0x1, URZ ;  /* 0x000000010f077890 */ /* 0x000fe4000fffe03f */
[----:B------:R-:W-:Y:S02]  /*5690*/  IADD3 R228, -R201, 0x1, -R228 ;  /* 0x00000001c9e47810 */ /* 0x000fe40007ffe9e4 */
[----:B------:R-:W-:Y:S01]  /*56a0*/  @!P0 LEA.HI.X R177, R2, c[0x0][0x1fc], R177, 0x1, P4 ;  /* 0x00007f0002b18a11 */ /* 0x000fe200020f0cb1 */
[----:B------:R-:W-:Y:S01]  /*56b0*/  USEL UR15, UR7, URZ, !UP0 ;  /* 0x0000003f070f7287 */ /* 0x000fe2000c000000 */
[C---:B------:R-:W-:Y:S01]  /*56c0*/  HMMA.16816.F32.BF16 R16, R136.reuse, R146, RZ ;  /* 0x000000928810723c */ /* 0x040fe200000418ff */
[----:B------:R-:W1:Y:S03]  /*56d0*/  LDSM.16.M88.4 R144, [R133+0xc100] ;  /* 0x00c100008590783b */ /* 0x000e660000000200 */
[----:B------:R-:W-:Y:S02]  /*56e0*/  IADD3 R2, R192, R133, RZ ;  /* 0x00000085c0027210 */ /* 0x000fe40007ffe0ff */
[----:B------:R-:W-:Y:S02]  /*56f0*/  IADD3 R228, R228, c[0x0][0x1d0], RZ ;  /* 0x00007400e4e47a10 */ /* 0x000fe40007ffe0ff */
[C---:B---3--:R-:W-:Y:S04]  /*5700*/  HMMA.16816.F32.BF16 R20, R136.reuse, R148, RZ ;  /* 0x000000948814723c */ /* 0x048fe800000418ff */
[----:B------:R-:W-:Y:S04]  /*5710*/  IADD3 R228, R228, -c[0x0][0x168], RZ ;  /* 0x80005a00e4e47a10 */ /* 0x000fe80007ffe0ff */
[C---:B------:R-:W-:Y:S01]  /*5720*/  HMMA.16816.F32.BF16 R24, R136.reuse, R150, RZ ;  /* 0x000000968818723c */ /* 0x040fe200000418ff */
[----:B------:R-:W2:Y:S03]  /*5730*/  LDSM.16.M88.4 R148, [R133+0xc900] ;  /* 0x00c900008594783b */ /* 0x000ea60000000200 */
[C---:B------:R-:W-:Y:S02]  /*5740*/  IADD3 R229, R228.reuse, c[0x0][0x328], RZ ;  /* 0x0000ca00e4e57a10 */ /* 0x040fe40007ffe0ff */
[----:B------:R-:W-:Y:S02]  /*5750*/  IADD3 R228, R228, UR16, RZ ;  /* 0x00000010e4e47c10 */ /* 0x000fe4000fffe0ff */
[C---:B----4-:R-:W-:Y:S08]  /*5760*/  HMMA.16816.F32.BF16 R28, R136.reuse, R152, RZ ;  /* 0x00000098881c723c */ /* 0x050ff000000418ff */
[----:B------:R-:W-:Y:S01]  /*5770*/  HMMA.16816.F32.BF16 R32, R136, R154, RZ ;  /* 0x0000009a8820723c */ /* 0x000fe200000418ff */
[----:B------:R-:W3:Y:S07]  /*5780*/  LDSM.16.M88.4 R136, [R133+0xd900] ;  /* 0x00d900008588783b */ /* 0x000eee0000000200 */
[----:B------:R-:W-:Y:S01]  /*5790*/  @!PT LDS RZ, [RZ] ;  /* 0x00000000fffff984 */ /* 0x000fe20000000800 */
[----:B------:R-:W-:Y:S01]  /*57a0*/  @!PT LDS RZ, [RZ] ;  /* 0x00000000fffff984 */ /* 0x000fe20000000800 */
[----:B------:R-:W-:Y:S01]  /*57b0*/  @!PT LDS RZ, [RZ] ;  /* 0x00000000fffff984 */ /* 0x000fe20000000800 */
[----:B------:R4:W-:Y:S01]  /*57c0*/  @!P0 LDGSTS.E.BYPASS.LTC128B.128 [R169], [R166.64], !P3 ;  /* 0x00000000a6a98fae */ /* 0x0009e2000d901d52 */
[C---:B-1----:R-:W-:Y:S06]  /*57d0*/  HMMA.16816.F32.BF16 R4, R140.reuse, R144, R4 ;  /* 0x000000908c04723c */ /* 0x042fec0000041804 */
[----:B------:R4:W-:Y:S02]  /*57e0*/  @!P0 LDGSTS.E.BYPASS.LTC128B.128 [R169+0x2000], [R164.64], !P2 ;  /* 0x02000000a4a98fae */ /* 0x0009e4000d101d52 */
[C---:B------:R-:W-:Y:S05]  /*57f0*/  HMMA.16816.F32.BF16 R8, R140.reuse, R146, R8 ;  /* 0x000000928c08723c */ /* 0x040fea0000041808 */
[----:B------:R1:W-:Y:S03]  /*5800*/  @!P0 LDGSTS.E.BYPASS.LTC128B.128 [R169+0x4000], [R172.64], !P1 ;  /* 0x04000000aca98fae */ /* 0x0003e6000c901d52 */
[C---:B--2---:R-:W-:Y:S04]  /*5810*/  HMMA.16816.F32.BF16 R12, R140.reuse, R148, R12 ;  /* 0x000000948c0c723c */ /* 0x044fe8000004180c */
[----:B------:R1:W-:Y:S04]  /*5820*/  @!P0 LDGSTS.E.BYPASS.LTC128B.128 [R169+0x1000], [R170.64], !P3 ;  /* 0x01000000aaa98fae */ /* 0x0003e8000d901d52 */
[C---:B------:R-:W-:Y:S03]  /*5830*/  HMMA.16816.F32.BF16 R16, R140.reuse, R150, R16 ;  /* 0x000000968c10723c */ /* 0x040fe60000041810 */
[----:B------:R1:W-:Y:S05]  /*5840*/  @!P0 LDGSTS.E.BYPASS.LTC128B.128 [R169+0x3000], [R174.64], !P2 ;  /* 0x03000000aea98fae */ /* 0x0003ea000d101d52 */
[C---:B------:R-:W-:Y:S02]  /*5850*/  HMMA.16816.F32.BF16 R20, R140.reuse, R156, R20 ;  /* 0x0000009c8c14723c */ /* 0x040fe40000041814 */
[----:B------:R1:W-:Y:S01]  /*5860*/  @!P0 LDGSTS.E.BYPASS.LTC128B.128 [R169+0x5000], [R176.64], !P1 ;  /* 0x05000000b0a98fae */ /* 0x0003e2000c901d52 */
[----:B------:R-:W-:Y:S05]  /*5870*/  PLOP3.LUT P0, PT, PT, PT, UP3, 0x80, 0x0 ;  /* 0x000000000000781c */ /* 0x000fea0003f0f038 */
[C---:B------:R-:W-:Y:S01]  /*5880*/  HMMA.16816.F32.BF16 R24, R140.reuse, R158, R24 ;  /* 0x0000009e8c18723c */ /* 0x040fe20000041818 */
[----:B------:R-:W-:Y:S07]  /*5890*/  LDSM.16.M88.4 R152, [R185] ;  /* 0x00000000b998783b */ /* 0x000fee0000000200 */
[C---:B---3--:R-:W-:Y:S01]  /*58a0*/  HMMA.16816.F32.BF16 R28, R140.reuse, R136, R28 ;  /* 0x000000888c1c723c */ /* 0x048fe2000004181c */
[----:B------:R-:W2:Y:S03]  /*58b0*/  LDSM.16.M88.4 R160, [R0+0xc100] ;  /* 0x00c1000000a0783b */ /* 0x000ea60000000200 */
[----:B------:R-:W-:Y:S02]  /*58c0*/  @P0 MOV R232, R208 ;  /* 0x000000d000e80202 */ /* 0x000fe40000000f00 */
[----:B------:R-:W-:Y:S02]  /*58d0*/  PLOP3.LUT P0, PT, PT, PT, UP2, 0x40, 0x0 ;  /* 0x000000000000781c */ /* 0x000fe40003f0e828 */
[----:B------:R-:W-:Y:S01]  /*58e0*/  HMMA.16816.F32.BF16 R32, R140, R138, R32 ;  /* 0x0000008a8c20723c */ /* 0x000fe20000041820 */
[----:B------:R-:W3:Y:S07]  /*58f0*/  LDSM.16.M88.4 R144, [R0+0xc900] ;  /* 0x00c900000090783b */ /* 0x000eee0000000200 */
[----:B------:R-:W5:Y:S07]  /*5900*/  LDSM.16.M88.4 R148, [R0+0xd100] ;  /* 0x00d100000094783b */ /* 0x000f6e0000000200 */
[----:B------:R-:W5:Y:S07]  /*5910*/  LDSM.16.M88.4 R156, [R0+0xd900] ;  /* 0x00d90000009c783b */ /* 0x000f6e0000000200 */
[----:B----4-:R-:W-:Y:S07]  /*5920*/  LDSM.16.M88.4 R164, [R184] ;  /* 0x00000000b8a4783b */ /* 0x010fee0000000200 */
[----:B-1----:R-:W1:Y:S01]  /*5930*/  LDSM.16.M88.4 R168, [R2+0xc100] ;  /* 0x00c1000002a8783b */ /* 0x002e620000000200 */
[C---:B--2---:R-:W-:Y:S06]  /*5940*/  HMMA.16816.F32.BF16 R4, R152.reuse, R160, R4 ;  /* 0x000000a09804723c */ /* 0x044fec0000041804 */
[----:B------:R-:W2:Y:S02]  /*5950*/  LDSM.16.M88.4 R136, [R2+0xc900] ;  /* 0x00c900000288783b */ /* 0x000ea40000000200 */
[C---:B------:R-:W-:Y:S05]  /*5960*/  HMMA.16816.F32.BF16 R8, R152.reuse, R162, R8 ;  /* 0x000000a29808723c */ /* 0x040fea0000041808 */
[----:B------:R-:W4:Y:S03]  /*5970*/  LDSM.16.M88.4 R140, [R2+0xd100] ;  /* 0x00d10000028c783b */ /* 0x000f260000000200 */
[C---:B---3--:R-:W-:Y:S04]  /*5980*/  HMMA.16816.F32.BF16 R12, R152.reuse, R144, R12 ;  /* 0x00000090980c723c */ /* 0x048fe8000004180c */
[----:B------:R-:W-:Y:S04]  /*5990*/  LDSM.16.M88.4 R160, [R188+UR4+0xf900] ;  /* 0x00f90004bca0783b */ /* 0x000fe80008000200 */
[C---:B------:R-:W-:Y:S03]  /*59a0*/  HMMA.16816.F32.BF16 R16, R152.reuse, R146, R16 ;  /* 0x000000929810723c */ /* 0x040fe60000041810 */
[----:B------:R-:W3:Y:S05]  /*59b0*/  LDSM.16.M88.4 R144, [R2+0xd900] ;  /* 0x00d900000290783b */ /* 0x000eea0000000200 */
[C---:B-----5:R-:W-:Y:S02]  /*59c0*/  HMMA.16816.F32.BF16 R20, R152.reuse, R148, R20 ;  /* 0x000000949814723c */ /* 0x060fe40000041814 */
[----:B------:R-:W-:Y:S06]  /*59d0*/  LDSM.16.M88.4 R172, [R133+0xe900] ;  /* 0x00e9000085ac783b */ /* 0x000fec0000000200 */
[C---:B------:R-:W-:Y:S01]  /*59e0*/  HMMA.16816.F32.BF16 R24, R152.reuse, R150, R24 ;  /* 0x000000969818723c */ /* 0x040fe20000041818 */
[----:B------:R-:W-:Y:S07]  /*59f0*/  LDSM.16.M88.4 R148, [R190+0x4000] ;  /* 0x00400000be94783b */ /* 0x000fee0000000200 */
[C---:B------:R-:W-:Y:S01]  /*5a00*/  HMMA.16816.F32.BF16 R28, R152.reuse, R156, R28 ;  /* 0x0000009c981c723c */ /* 0x040fe2000004181c */
[----:B------:R-:W-:Y:S07]  /*5a10*/  LDSM.16.M88.4 R176, [R0+0xe100] ;  /* 0x00e1000000b0783b */ /* 0x000fee0000000200 */
[----:B------:R-:W-:Y:S01]  /*5a20*/  HMMA.16816.F32.BF16 R32, R152, R158, R32 ;  /* 0x0000009e9820723c */ /* 0x000fe20000041820 */
[----:B------:R-:W5:Y:S07]  /*5a30*/  LDSM.16.M88.4 R152, [R188+UR4+0xe100] ;  /* 0x00e10004bc98783b */ /* 0x000f6e0008000200 */
[C---:B-1----:R-:W-:Y:S01]  /*5a40*/  HMMA.16816.F32.BF16 R4, R164.reuse, R168, R4 ;  /* 0x000000a8a404723c */ /* 0x042fe20000041804 */
[----:B------:R-:W-:Y:S07]  /*5a50*/  LDSM.16.M88.4 R156, [R188+UR4+0xe900] ;  /* 0x00e90004bc9c783b */ /* 0x000fee0008000200 */
[C---:B------:R-:W-:Y:S01]  /*5a60*/  HMMA.16816.F32.BF16 R8, R164.reuse, R170, R8 ;  /* 0x000000aaa408723c */ /* 0x040fe20000041808 */
[----:B------:R-:W-:Y:S07]  /*5a70*/  LDSM.16.M88.4 R168, [R133+0xe100] ;  /* 0x00e1000085a8783b */ /* 0x000fee0000000200 */
[C---:B--2---:R-:W-:Y:S01]  /*5a80*/  HMMA.16816.F32.BF16 R12, R164.reuse, R136, R12 ;  /* 0x00000088a40c723c */ /* 0x044fe2000004180c */
[----:B------:R-:W-:Y:S07]  /*5a90*/  LDSM.16.M88.4 R180, [R188+UR4+0x10100] ;  /* 0x01010004bcb4783b */ /* 0x000fee0008000200 */
[C---:B------:R-:W-:Y:S01]  /*5aa0*/  HMMA.16816.F32.BF16 R16, R164.reuse, R138, R16 ;  /* 0x0000008aa410723c */ /* 0x040fe20000041810 */
[----:B------:R-:W-:Y:S07]  /*5ab0*/  LDSM.16.M88.4 R136, [R188+UR4+0xf100] ;  /* 0x00f10004bc88783b */ /* 0x000fee0008000200 */
[C---:B----4-:R-:W-:Y:S01]  /*5ac0*/  HMMA.16816.F32.BF16 R20, R164.reuse, R140, R20 ;  /* 0x0000008ca414723c */ /* 0x050fe20000041814 */
[----:B------:R-:W0:Y:S07]  /*5ad0*/  LDGDEPBAR ;  /* 0x00000000000079af */ /* 0x000e2e0000000000 */
[C---:B------:R-:W-:Y:S01]  /*5ae0*/  HMMA.16816.F32.BF16 R24, R164.reuse, R142, R24 ;  /* 0x0000008ea418723c */ /* 0x040fe20000041818 */
[----:B------:R-:W-:Y:S07]  /*5af0*/  LDSM.16.M88.4 R140, [R186+0x4000] ;  /* 0x00400000ba8c783b */ /* 0x000fee0000000200 */
[C---:B---3--:R-:W-:Y:S01]  /*5b00*/  HMMA.16816.F32.BF16 R28, R164.reuse, R144, R28 ;  /* 0x00000090a41c723c */ /* 0x048fe2000004181c */
[----:B------:R-:W1:Y:S07]  /*5b10*/  SHFL.IDX PT, R233, R232, RZ, 0x1c1f ;  /* 0x001c1fffe8e97589 */ /* 0x000e6e00000e0000 */
[----:B------:R-:W-:Y:S01]  /*5b20*/  HMMA.16816.F32.BF16 R32, R164, R146, R32 ;  /* 0x00000092a420723c */ /* 0x000fe20000041820 */
[----:B------:R-:W2:Y:S07]  /*5b30*/  LDSM.16.M88.4 R144, [R133+0xf100] ;  /* 0x00f100008590783b */ /* 0x000eae0000000200 */
[C---:B-----5:R-:W-:Y:S01]  /*5b40*/  HMMA.16816.F32.BF16 R4, R148.reuse, R152, R4 ;  /* 0x000000989404723c */ /* 0x060fe20000041804 */
[----:B------:R-:W-:Y:S07]  /*5b50*/  LDSM.16.M88.4 R164, [R185+0x4000] ;  /* 0x00400000b9a4783b */ /* 0x000fee0000000200 */
[C---:B------:R-:W-:Y:S01]  /*5b60*/  HMMA.16816.F32.BF16 R8, R148.reuse, R154, R8 ;  /* 0x0000009a9408723c */ /* 0x040fe20000041808 */
[----:B------:R-:W3:Y:S03]  /*5b70*/  LDSM.16.M88.4 R152, [R133+0xf900] ;  /* 0x00f900008598783b */ /* 0x000ee60000000200 */
[----:B-1----:R-:W-:Y:S01]  /*5b80*/  IADD3 R231, R229, R233, RZ ;  /* 0x000000e9e5e77210 */ /* 0x002fe20007ffe0ff */
[----:B------:R-:W-:Y:S03]  /*5b90*/  IMAD.IADD R230, R228, 0x1, R233 ;  /* 0x00000001e4e67824 */ /* 0x000fe600078e02e9 */
[C---:B------:R-:W-:Y:S08]  /*5ba0*/  HMMA.16816.F32.BF16 R12, R148.reuse, R156, R12 ;  /* 0x0000009c940c723c */ /* 0x040ff0000004180c */
[C---:B------:R-:W-:Y:S01]  /*5bb0*/  HMMA.16816.F32.BF16 R16, R148.reuse, R158, R16 ;  /* 0x0000009e9410723c */ /* 0x040fe20000041810 */
[----:B------:R-:W-:Y:S07]  /*5bc0*/  LDSM.16.M88.4 R156, [R0+0xf900] ;  /* 0x00f90000009c783b */ /* 0x000fee0000000200 */
[C---:B------:R-:W-:Y:S08]  /*5bd0*/  HMMA.16816.F32.BF16 R20, R148.reuse, R136, R20 ;  /* 0x000000889414723c */ /* 0x040ff00000041814 */
[C---:B------:R-:W-:Y:S01]  /*5be0*/  HMMA.16816.F32.BF16 R24, R148.reuse, R138, R24 ;  /* 0x0000008a9418723c */ /* 0x040fe20000041818 */
[----:B------:R-:W1:Y:S07]  /*5bf0*/  LDSM.16.M88.4 R136, [R0+0xe900] ;  /* 0x00e900000088783b */ /* 0x000e6e0000000200 */
[C---:B------:R-:W-:Y:S08]  /*5c00*/  HMMA.16816.F32.BF16 R28, R148.reuse, R160, R28 ;  /* 0x000000a0941c723c */ /* 0x040ff0000004181c */
[----:B------:R-:W-:Y:S01]  /*5c10*/  HMMA.16816.F32.BF16 R32, R148, R162, R32 ;  /* 0x000000a29420723c */ /* 0x000fe20000041820 */
[----:B------:R-:W4:Y:S07]  /*5c20*/  LDSM.16.M88.4 R148, [R0+0xf100] ;  /* 0x00f100000094783b */ /* 0x000f2e0000000200 */
[C---:B------:R-:W-:Y:S01]  /*5c30*/  HMMA.16816.F32.BF16 R4, R140.reuse, R168, R4 ;  /* 0x000000a88c04723c */ /* 0x040fe20000041804 */
[----:B------:R-:W-:Y:S07]  /*5c40*/  LDSM.16.M88.4 R160, [R184+0x4000] ;  /* 0x00400000b8a0783b */ /* 0x000fee0000000200 */
[C---:B------:R-:W-:Y:S01]  /*5c50*/  HMMA.16816.F32.BF16 R8, R140.reuse, R170, R8 ;  /* 0x000000aa8c08723c */ /* 0x040fe20000041808 */
[----:B------:R-:W5:Y:S07]  /*5c60*/  LDSM.16.M88.4 R168, [R2+0xe100] ;  /* 0x00e1000002a8783b */ /* 0x000f6e0000000200 */
[C---:B------:R-:W-:Y:S08]  /*5c70*/  HMMA.16816.F32.BF16 R12, R140.reuse, R172, R12 ;  /* 0x000000ac8c0c723c */ /* 0x040ff0000004180c */
[C---:B------:R-:W-:Y:S01]  /*5c80*/  HMMA.16816.F32.BF16 R16, R140.reuse, R174, R16 ;  /* 0x000000ae8c10723c */ /* 0x040fe20000041810 */
[----:B------:R-:W-:Y:S07]  /*5c90*/  LDSM.16.M88.4 R172, [R190+0x8000] ;  /* 0x00800000beac783b */ /* 0x000fee0000000200 */
[C---:B--2---:R-:W-:Y:S08]  /*5ca0*/  HMMA.16816.F32.BF16 R20, R140.reuse, R144, R20 ;  /* 0x000000908c14723c */ /* 0x044ff00000041814 */
[C---:B------:R-:W-:Y:S01]  /*5cb0*/  HMMA.16816.F32.BF16 R24, R140.reuse, R146, R24 ;  /* 0x000000928c18723c */ /* 0x040fe20000041818 */
[----:B------:R-:W-:Y:S07]  /*5cc0*/  LDSM.16.M88.4 R144, [R191+0xf100] ;  /* 0x00f10000bf90783b */ /* 0x000fee0000000200 */
[C---:B---3--:R-:W-:Y:S08]  /*5cd0*/  HMMA.16816.F32.BF16 R28, R140.reuse, R152, R28 ;  /* 0x000000988c1c723c */ /* 0x048ff0000004181c */
[----:B------:R-:W-:Y:S01]  /*5ce0*/  HMMA.16816.F32.BF16 R32, R140, R154, R32 ;  /* 0x0000009a8c20723c */ /* 0x000fe20000041820 */
[----:B------:R-:W2:Y:S07]  /*5cf0*/  LDSM.16.M88.4 R140, [R191+0xe900] ;  /* 0x00e90000bf8c783b */ /* 0x000eae0000000200 */
[C---:B------:R-:W-:Y:S01]  /*5d00*/  HMMA.16816.F32.BF16 R4, R164.reuse, R176, R4 ;  /* 0x000000b0a404723c */ /* 0x040fe20000041804 */
[----:B------:R-:W3:Y:S07]  /*5d10*/  LDSM.16.M88.4 R152, [R191+0xf900] ;  /* 0x00f90000bf98783b */ /* 0x000eee0000000200 */
[C---:B------:R-:W-:Y:S01]  /*5d20*/  HMMA.16816.F32.BF16 R8, R164.reuse, R178, R8 ;  /* 0x000000b2a408723c */ /* 0x040fe20000041808 */
[----:B------:R-:W-:Y:S07]  /*5d30*/  LDSM.16.M88.4 R176, [R133+0x10100] ;  /* 0x0101000085b0783b */ /* 0x000fee0000000200 */
        /* <DEDUP_REMOVED lines=8> */
[----:B------:R-:W1:Y:S07]  /*5dc0*/  LDSM.16.M88.4 R156, [R188+UR4+0x11900] ;  /* 0x01190004bc9c783b */ /* 0x000e6e0008000200 */
        /* <DEDUP_REMOVED lines=10> */
[C---:B---3--:R-:W-:Y:S08]  /*5e70*/  HMMA.16816.F32.BF16 R28, R160.reuse, R152, R28 ;  /* 0x00000098a01c723c */ /* 0x048ff0000004181c */
[----:B------:R-:W-:Y:S01]  /*5e80*/  HMMA.16816.F32.BF16 R32, R160, R154, R32 ;  /* 0x0000009aa020723c */ /* 0x000fe20000041820 */
[----:B------:R-:W3:Y:S07]  /*5e90*/  LDSM.16.M88.4 R152, [R133+0x11900] ;  /* 0x011900008598783b */ /* 0x000eee0000000200 */
[----:B------:R-:W2:Y:S01]  /*5ea0*/  LDSM.16.M88.4 R160, [R185+0x8000] ;  /* 0x00800000b9a0783b */ /* 0x000ea20000000200 */
[C---:B------:R-:W-:Y:S08]  /*5eb0*/  HMMA.16816.F32.BF16 R4, R172.reuse, R180, R4 ;  /* 0x000000b4ac04723c */ /* 0x040ff00000041804 */
[C---:B------:R-:W-:Y:S01]  /*5ec0*/  HMMA.16816.F32.BF16 R8, R172.reuse, R182, R8 ;  /* 0x000000b6ac08723c */ /* 0x040fe20000041808 */
[----:B------:R-:W-:Y:S07]  /*5ed0*/  LDSM.16.M88.4 R180, [R2+0x10100] ;  /* 0x0101000002b4783b */ /* 0x000fee0000000200 */
[C---:B-1----:R-:W-:Y:S08]  /*5ee0*/  HMMA.16816.F32.BF16 R12, R172.reuse, R136, R12 ;  /* 0x00000088ac0c723c */ /* 0x042ff0000004180c */
[C---:B------:R-:W-:Y:S01]  /*5ef0*/  HMMA.16816.F32.BF16 R16, R172.reuse, R138, R16 ;  /* 0x0000008aac10723c */ /* 0x040fe20000041810 */
[----:B------:R-:W1:Y:S07]  /*5f00*/  LDSM.16.M88.4 R136, [R0+0x10900] ;  /* 0x010900000088783b */ /* 0x000e6e0000000200 */
[C---:B----4-:R-:W-:Y:S08]  /*5f10*/  HMMA.16816.F32.BF16 R20, R172.reuse, R148, R20 ;  /* 0x00000094ac14723c */ /* 0x050ff00000041814 */
[C---:B------:R-:W-:Y:S01]  /*5f20*/  HMMA.16816.F32.BF16 R24, R172.reuse, R150, R24 ;  /* 0x00000096ac18723c */ /* 0x040fe20000041818 */
[----:B------:R-:W4:Y:S07]  /*5f30*/  LDSM.16.M88.4 R148, [R0+0x11100] ;  /* 0x011100000094783b */ /* 0x000f2e0000000200 */
[C---:B------:R-:W-:Y:S08]  /*5f40*/  HMMA.16816.F32.BF16 R28, R172.reuse, R156, R28 ;  /* 0x0000009cac1c723c */ /* 0x040ff0000004181c */
[----:B------:R-:W-:Y:S01]  /*5f50*/  HMMA.16816.F32.BF16 R32, R172, R158, R32 ;  /* 0x0000009eac20723c */ /* 0x000fe20000041820 */
[----:B------:R-:W1:Y:S07]  /*5f60*/  LDSM.16.M88.4 R156, [R0+0x11900] ;  /* 0x01190000009c783b */ /* 0x000e6e0000000200 */
[----:B------:R-:W1:Y:S01]  /*5f70*/  LDSM.16.M88.4 R172, [R184+0x8000] ;  /* 0x00800000b8ac783b */ /* 0x000e620000000200 */
[C---:B-----5:R-:W-:Y:S08]  /*5f80*/  HMMA.16816.F32.BF16 R4, R164.reuse, R176, R4 ;  /* 0x000000b0a404723c */ /* 0x060ff00000041804 */
[C---:B------:R-:W-:Y:S08]  /*5f90*/  HMMA.16816.F32.BF16 R8, R164.reuse, R178, R8 ;  /* 0x000000b2a408723c */ /* 0x040ff00000041808 */
[C---:B--2---:R-:W-:Y:S08]  /*5fa0*/  HMMA.16816.F32.BF16 R12, R164.reuse, R140, R12 ;  /* 0x0000008ca40c723c */ /* 0x044ff0000004180c */
[C---:B------:R-:W-:Y:S01]  /*5fb0*/  HMMA.16816.F32.BF16 R16, R164.reuse, R142, R16 ;  /* 0x0000008ea410723c */ /* 0x040fe20000041810 */
[----:B------:R-:W-:Y:S07]  /*5fc0*/  LDSM.16.M88.4 R140, [R191+0x11100] ;  /* 0x01110000bf8c783b */ /* 0x000fee0000000200 */
[C---:B------:R-:W-:Y:S08]  /*5fd0*/  HMMA.16816.F32.BF16 R20, R164.reuse, R144, R20 ;  /* 0x00000090a414723c */ /* 0x040ff00000041814 */
[C---:B------:R-:W-:Y:S08]  /*5fe0*/  HMMA.16816.F32.BF16 R24, R164.reuse, R146, R24 ;  /* 0x00000092a418723c */ /* 0x040ff00000041818 */
[C---:B---3--:R-:W-:Y:S08]  /*5ff0*/  HMMA.16816.F32.BF16 R28, R164.reuse, R152, R28 ;  /* 0x00000098a41c723c */ /* 0x048ff0000004181c */
[----:B------:R-:W-:Y:S08]  /*6000*/  HMMA.16816.F32.BF16 R32, R164, R154, R32 ;  /* 0x0000009aa420723c */ /* 0x000ff00000041820 */
[C---:B------:R-:W-:Y:S08]  /*6010*/  HMMA.16816.F32.BF16 R4, R160.reuse, R168, R4 ;  /* 0x000000a8a004723c */ /* 0x040ff00000041804 */
[C---:B------:R-:W-:Y:S08]  /*6020*/  HMMA.16816.F32.BF16 R8, R160.reuse, R170, R8 ;  /* 0x000000aaa008723c */ /* 0x040ff00000041808 */
[C---:B-1----:R-:W-:Y:S08]  /*6030*/  HMMA.16816.F32.BF16 R12, R160.reuse, R136, R12 ;  /* 0x00000088a00c723c */ /* 0x042ff0000004180c */
[C---:B------:R-:W-:Y:S01]  /*6040*/  HMMA.16816.F32.BF16 R16, R160.reuse, R138, R16 ;  /* 0x0000008aa010723c */ /* 0x040fe20000041810 */
[----:B------:R-:W1:Y:S07]  /*6050*/  LDSM.16.M88.4 R136, [R191+0x10900] ;  /* 0x01090000bf88783b */ /* 0x000e6e0000000200 */
[C---:B----4-:R-:W-:Y:S08]  /*6060*/  HMMA.16816.F32.BF16 R20, R160.reuse, R148, R20 ;  /* 0x00000094a014723c */ /* 0x050ff00000041814 */
[C---:B------:R-:W-:Y:S08]  /*6070*/  HMMA.16816.F32.BF16 R24, R160.reuse, R150, R24 ;  /* 0x00000096a018723c */ /* 0x040ff00000041818 */
[C---:B------:R-:W-:Y:S08]  /*6080*/  HMMA.16816.F32.BF16 R28, R160.reuse, R156, R28 ;  /* 0x0000009ca01c723c */ /* 0x040ff0000004181c */
[----:B------:R-:W-:Y:S08]  /*6090*/  HMMA.16816.F32.BF16 R32, R160, R158, R32 ;  /* 0x0000009ea020723c */ /* 0x000ff00000041820 */
[C---:B------:R-:W-:Y:S08]  /*60a0*/  HMMA.16816.F32.BF16 R4, R172.reuse, R180, R4 ;  /* 0x000000b4ac04723c */ /* 0x040ff00000041804 */
[C---:B------:R-:W-:Y:S08]  /*60b0*/  HMMA.16816.F32.BF16 R8, R172.reuse, R182, R8 ;  /* 0x000000b6ac08723c */ /* 0x040ff00000041808 */
[C---:B-1----:R-:W-:Y:S08]  /*60c0*/  HMMA.16816.F32.BF16 R12, R172.reuse, R136, R12 ;  /* 0x00000088ac0c723c */ /* 0x042ff0000004180c */
[C---:B------:R-:W-:Y:S01]  /*60d0*/  HMMA.16816.F32.BF16 R16, R172.reuse, R138, R16 ;  /* 0x0000008aac10723c */ /* 0x040fe20000041810 */
[----:B------:R1:W2:Y:S03]  /*60e0*/  LDSM.16.M88.4 R136, [R191+0x11900] ;  /* 0x01190000bf88783b */ /* 0x0002a60000000200 */
[----:B------:R-:W-:Y:S02]  /*60f0*/  FMUL.FTZ R166, R4, c[0x0][0x320] ;  /* 0x0000c80004a67a20 */ /* 0x000fe40000410000 */
[----:B------:R-:W-:Y:S02]  /*6100*/  FMUL.FTZ R168, R5, c[0x0][0x320] ;  /* 0x0000c80005a87a20 */ /* 0x000fe40000410000 */
[C---:B------:R-:W-:Y:S02]  /*6110*/  HMMA.16816.F32.BF16 R20, R172.reuse, R140, R20 ;  /* 0x0000008cac14723c */ /* 0x040fe40000041814 */
[----:B------:R-:W3:Y:S02]  /*6120*/  MUFU.TANH R166, R166 ;  /* 0x000000a600a67308 */ /* 0x000ee40000002400 */
[----:B------:R-:W-:Y:S02]  /*6130*/  FMUL.FTZ R2, R6, c[0x0][0x320] ;  /* 0x0000c80006027a20 */ /* 0x000fe40000410000 */
[----:B------:R-:W-:Y:S02]  /*6140*/  FMUL.FTZ R164, R7, c[0x0][0x320] ;  /* 0x0000c80007a47a20 */ /* 0x000fe40000410000 */
[C---:B------:R-:W-:Y:S04]  /*6150*/  HMMA.16816.F32.BF16 R24, R172.reuse, R142, R24 ;  /* 0x0000008eac18723c */ /* 0x040fe80000041818 */
[----:B------:R-:W4:Y:S01]  /*6160*/  MUFU.TANH R168, R168 ;  /* 0x000000a800a87308 */ /* 0x000f220000002400 */
[----:B------:R-:W-:Y:S02]  /*6170*/  FMUL.FTZ R169, R8, c[0x0][0x320] ;  /* 0x0000c80008a97a20 */ /* 0x000fe40000410000 */
[----:B------:R-:W-:Y:S02]  /*6180*/  FMUL.FTZ R171, R9, c[0x0][0x320] ;  /* 0x0000c80009ab7a20 */ /* 0x000fe40000410000 */
[----:B------:R-:W-:Y:S03]  /*6190*/  FMUL.FTZ R165, R10, c[0x0][0x320] ;  /* 0x0000c8000aa57a20 */ /* 0x000fe60000410000 */
[----:B------:R-:W-:Y:S02]  /*61a0*/  FMUL.FTZ R167, R11, c[0x0][0x320] ;  /* 0x0000c8000ba77a20 */ /* 0x000fe40000410000 */
[----:B------:R-:W3:Y:S01]  /*61b0*/  MUFU.TANH R2, R2 ;  /* 0x0000000200027308 */ /* 0x000ee20000002400 */
[----:B------:R-:W-:Y:S02]  /*61c0*/  FMUL.FTZ R181, R12, c[0x0][0x320] ;  /* 0x0000c8000cb57a20 */ /* 0x000fe40000410000 */
[----:B------:R-:W-:Y:S02]  /*61d0*/  FMUL.FTZ R218, R22, c[0x0][0x320] ;  /* 0x0000c80016da7a20 */ /* 0x000fe40000410000 */
[----:B------:R-:W-:Y:S02]  /*61e0*/  FMUL.FTZ R177, R13, c[0x0][0x320] ;  /* 0x0000c8000db17a20 */ /* 0x000fe40000410000 */
[----:B------:R-:W-:Y:S02]  /*61f0*/  FMUL.FTZ R176, R14, c[0x0][0x320] ;  /* 0x0000c8000eb07a20 */ /* 0x000fe40000410000 */
[----:B------:R-:W-:Y:S01]  /*6200*/  FMUL.FTZ R170, R15, c[0x0][0x320] ;  /* 0x0000c8000faa7a20 */ /* 0x000fe20000410000 */
[----:B-1----:R-:W1:Y:S01]  /*6210*/  MUFU.TANH R191, R218 ;  /* 0x000000da00bf7308 */ /* 0x002e620000002400 */
[C---:B--2---:R-:W-:Y:S03]  /*6220*/  HMMA.16816.F32.BF16 R28, R172.reuse, R136, R28 ;  /* 0x00000088ac1c723c */ /* 0x044fe6000004181c */
[----:B------:R-:W-:Y:S02]  /*6230*/  FMUL.FTZ R224, R27, c[0x0][0x320] ;  /* 0x0000c8001be07a20 */ /* 0x000fe40000410000 */
[----:B------:R-:W-:Y:S02]  /*6240*/  FMUL.FTZ R182, R16, c[0x0][0x320] ;  /* 0x0000c80010b67a20 */ /* 0x000fe40000410000 */
[----:B------:R-:W-:Y:S01]  /*6250*/  FMUL.FTZ R217, R17, c[0x0][0x320] ;  /* 0x0000c80011d97a20 */ /* 0x000fe20000410000 */
[----:B------:R-:W-:Y:S01]  /*6260*/  HMMA.16816.F32.BF16 R32, R172, R138, R32 ;  /* 0x0000008aac20723c */ /* 0x000fe20000041820 */
[----:B------:R2:W1:Y:S03]  /*6270*/  MUFU.TANH R218, R224 ;  /* 0x000000e000da7308 */ /* 0x0004660000002400 */
[----:B------:R-:W-:Y:S02]  /*6280*/  FMUL.FTZ R179, R18, c[0x0][0x320] ;  /* 0x0000c80012b37a20 */ /* 0x000fe40000410000 */
[----:B------:R-:W-:Y:S02]  /*6290*/  FMUL.FTZ R178, R19, c[0x0][0x320] ;  /* 0x0000c80013b27a20 */ /* 0x000fe40000410000 */
[----:B------:R-:W-:Y:S03]  /*62a0*/  FMUL.FTZ R221, R20, c[0x0][0x320] ;  /* 0x0000c80014dd7a20 */ /* 0x000fe60000410000 */
[----:B------:R-:W1:Y:S01]  /*62b0*/  MUFU.TANH R164, R164 ;  /* 0x000000a400a47308 */ /* 0x000e620000002400 */
[----:B------:R-:W-:Y:S02]  /*62c0*/  FMUL.FTZ R220, R21, c[0x0][0x320] ;  /* 0x0000c80015dc7a20 */ /* 0x000fe40000410000 */
        /* <DEDUP_REMOVED lines=12> */
[----:B--2---:R-:W-:Y:S02]  /*6390*/  FMUL.FTZ R224, R34, c[0x0][0x320] ;  /* 0x0000c80022e07a20 */ /* 0x004fe40000410000 */
[----:B------:R-:W-:Y:S05]  /*63a0*/  FMUL.FTZ R175, R35, c[0x0][0x320] ;  /* 0x0000c80023af7a20 */ /* 0x000fea0000410000 */
[----:B------:R-:W2:Y:S10]  /*63b0*/  MUFU.TANH R165, R165 ;  /* 0x000000a500a57308 */ /* 0x000eb40000002400 */
        /* <DEDUP_REMOVED lines=38> */
.L_x_808:
[----:B------:R-:W-:Y:S04]  /*6620*/  MOV R0, c[0x0][0x32c] ;  /* 0x0000cb0000007a02 */ /* 0x000fe80000000f00 */
[----:B------:R-:W-:Y:S11]  /*6630*/  ISETP.NE.AND P0, PT, R0, 0x1, PT ;  /* 0x000000010000780c */ /* 0x000ff60003f05270 */
[----:B------:R-:W-:Y:S02]  /*6640*/  @!UPT UIADD3 URZ, URZ, URZ, URZ ;  /* 0x0000003f3f3ff290 */ /* 0x000fe4000fffe03f */
[----:B------:R-:W-:Y:S05]  /*6650*/  @P0 IMAD.HI.U32 R0, R5, c[0x0][0x330], RZ ;  /* 0x0000cc0005000a27 */ /* 0x000fea00078e00ff */
[----:B------:R-:W-:Y:S02]  /*6660*/  @P0 SHF.R.U32.HI R5, RZ, c[0x0][0x334], R0 ;  /* 0x0000cd00ff050a19 */ /* 0x000fe40000011600 */
.L_x_809:
[----:B------:R-:W-:Y:S05]  /*6670*/  BSYNC B0 ;  /* 0x0000000000007941 */ /* 0x000fea0003800000 */
.L_x_807:
[----:B------:R-:W-:Y:S04]  /*6680*/  IMAD.MOV.U32 R0, RZ, RZ, c[0x0][0x32c] ;  /* 0x0000cb00ff007624 */ /* 0x000fe800078e00ff */
[----:B------:R-:W-:Y:S04]  /*6690*/  IMAD R0, R5, R0, -UR6 ;  /* 0x8000000605007e24 */ /* 0x000fe8000f8e0200 */
[----:B------:R-:W-:Y:S05]  /*66a0*/  IMAD.IADD R5, R0, 0x1, -R201 ;  /* 0x0000000100057824 */ /* 0x000fea00078e0ac9 */
[----:B------:R-:W-:Y:S02]  /*66b0*/  IADD3 R0, R5, c[0x0][0x32c], RZ ;  /* 0x0000cb0005007a10 */ /* 0x000fe40007ffe0ff */
[----:B------:R-:W-:Y:S02]  /*66c0*/  IMNMX R230, R230, R5, !PT ;  /* 0x00000005e6e67217 */ /* 0x000fe40007800200 */
[----:B------:R-:W-:Y:S02]  /*66d0*/  IMNMX R231, R231, R0, PT ;  /* 0x00000000e7e77217 */ /* 0x000fe40003800200 */
.L_x_806:
[----:B--234-:R-:W-:Y:S01]  /*66e0*/  UISETP.GT.AND UP0, UPT, UR17, -0x1, UPT ;  /* 0xffffffff1100788c */ /* 0x01cfe2000bf04270 */
[----:B------:R-:W2:Y:S05]  /*66f0*/  SHFL.IDX PT, R6, R232, 0x1, 0x1c1f ;  /* 0x003c1f00e8067f89 */ /* 0x000eaa00000e0000 */
[----:B------:R-:W-:Y:S04]  /*6700*/  PLOP3.LUT P0, PT, PT, PT, UP0, 0x80, 0x0 ;  /* 0x000000000000781c */ /* 0x000fe80003f0f008 */
[C---:B------:R-:W-:Y:S02]  /*6710*/  ISETP.GT.AND P4, PT, R230.reuse, 0x1, P0 ;  /* 0x00000001e600780c */ /* 0x040fe40000784270 */
[C---:B------:R-:W-:Y:S02]  /*6720*/  ISETP.GT.AND P5, PT, R230.reuse, RZ, P0 ;  /* 0x000000ffe600720c */ /* 0x040fe400007a4270 */
[C---:B------:R-:W-:Y:S02]  /*6730*/  ISETP.LT.OR P4, PT, R231.reuse, 0x2, P4 ;  /* 0x00000002e700780c */ /* 0x040fe40002781670 */
[----:B------:R-:W-:Y:S02]  /*6740*/  ISETP.GT.AND P6, PT, R230, 0x8, P0 ;  /* 0x00000008e600780c */ /* 0x000fe400007c4270 */
[----:B------:R-:W-:Y:S02]  /*6750*/  FSEL R9, R168, -INF , !P4 ;  /* 0xff800000a8097808 */ /* 0x000fe40006000000 */
[----:B------:R-:W-:Y:S02]  /*6760*/  ISETP.GT.AND P4, PT, R230, 0x10, P0 ;  /* 0x00000010e600780c */ /* 0x000fe40000784270 */
[C---:B------:R-:W-:Y:S02]  /*6770*/  ISETP.LT.OR P5, PT, R231.reuse, 0x1, P5 ;  /* 0x00000001e700780c */ /* 0x040fe40002fa1670 */
[----:B------:R-:W-:Y:S01]  /*6780*/  ISETP.LT.OR P6, PT, R231, 0x9, P6 ;  /* 0x00000009e700780c */ /* 0x000fe200037c1670 */
[--C-:B--2---:R-:W-:Y:S01]  /*6790*/  IMAD.IADD R0, R229, 0x1, R6.reuse ;  /* 0x00000001e5007824 */ /* 0x104fe200078e0206 */
[----:B------:R-:W-:Y:S01]  /*67a0*/  ISETP.LT.OR P4, PT, R231, 0x11, P4 ;  /* 0x00000011e700780c */ /* 0x000fe20002781670 */
[----:B------:R-:W-:Y:S01]  /*67b0*/  IMAD.IADD R4, R228, 0x1, R6 ;  /* 0x00000001e4047824 */ /* 0x000fe200078e0206 */
[----:B------:R-:W-:Y:S02]  /*67c0*/  FSEL R11, R166, -INF , !P5 ;  /* 0xff800000a60b7808 */ /* 0x000fe40006800000 */
[C---:B------:R-:W-:Y:S02]  /*67d0*/  ISETP.GT.AND P5, PT, R230.reuse, 0x9, P0 ;  /* 0x00000009e600780c */ /* 0x040fe400007a4270 */
[----:B-1----:R-:W-:Y:S02]  /*67e0*/  FSEL R5, R169, -INF , !P6 ;  /* 0xff800000a9057808 */ /* 0x002fe40007000000 */
[----:B------:R-:W-:Y:S02]  /*67f0*/  FSEL R169, R181, -INF , !P4 ;  /* 0xff800000b5a97808 */ /* 0x000fe40006000000 */
[C---:B------:R-:W-:Y:S02]  /*6800*/  ISETP.GT.AND P4, PT, R230.reuse, 0x19, P0 ;  /* 0x00000019e600780c */ /* 0x040fe40000784270 */
[C---:B------:R-:W-:Y:S02]  /*6810*/  ISETP.LT.OR P5, PT, R231.reuse, 0xa, P5 ;  /* 0x0000000ae700780c */ /* 0x040fe40002fa1670 */
[----:B------:R-:W-:Y:S02]  /*6820*/  ISETP.LT.OR P4, PT, R231, 0x1a, P4 ;  /* 0x0000001ae700780c */ /* 0x000fe40002781670 */
        /* <DEDUP_REMOVED lines=48> */
.L_x_812:
[----:B------:R-:W-:Y:S04]  /*6b30*/  MOV R6, c[0x0][0x32c] ;  /* 0x0000cb0000067a02 */ /* 0x000fe80000000f00 */
[----:B------:R-:W-:Y:S11]  /*6b40*/  ISETP.NE.AND P4, PT, R6, 0x1, PT ;  /* 0x000000010600780c */ /* 0x000ff60003f85270 */
[----:B------:R-:W-:Y:S02]  /*6b50*/  @!UPT UIADD3 URZ, URZ, URZ, URZ ;  /* 0x0000003f3f3ff290 */ /* 0x000fe4000fffe03f */
[----:B------:R-:W-:Y:S05]  /*6b60*/  @P4 IMAD.HI.U32 R6, R13, c[0x0][0x330], RZ ;  /* 0x0000cc000d064a27 */ /* 0x000fea00078e00ff */
[----:B------:R-:W-:Y:S02]  /*6b70*/  @P4 SHF.R.U32.HI R13, RZ, c[0x0][0x334], R6 ;  /* 0x0000cd00ff0d4a19 */ /* 0x000fe40000011606 */
.L_x_813:
[----:B------:R-:W-:Y:S05]  /*6b80*/  BSYNC B0 ;  /* 0x0000000000007941 */ /* 0x000fea0003800000 */
.L_x_811:
[----:B------:R-:W-:Y:S04]  /*6b90*/  IMAD.MOV.U32 R6, RZ, RZ, c[0x0][0x32c] ;  /* 0x0000cb00ff067624 */ /* 0x000fe800078e00ff */
[----:B------:R-:W-:Y:S04]  /*6ba0*/  IMAD R6, R13, R6, -UR6 ;  /* 0x800000060d067e24 */ /* 0x000fe8000f8e0206 */
[----:B------:R-:W-:Y:S05]  /*6bb0*/  IMAD.IADD R15, R6, 0x1, -R201 ;  /* 0x00000001060f7824 */ /* 0x000fea00078e0ac9 */
[----:B------:R-:W-:Y:S02]  /*6bc0*/  IADD3 R13, R15, c[0x0][0x32c], RZ ;  /* 0x0000cb000f0d7a10 */ /* 0x000fe40007ffe0ff */
[----:B------:R-:W-:Y:S02]  /*6bd0*/  IMNMX R4, R4, R15, !PT ;  /* 0x0000000f04047217 */ /* 0x000fe40007800200 */
[----:B------:R-:W-:Y:S02]  /*6be0*/  IMNMX R0, R0, R13, PT ;  /* 0x0000000d00007217 */ /* 0x000fe40003800200 */
.L_x_810:
[----:B------:R-:W-:Y:S01]  /*6bf0*/  FMNMX.FTZ R6, R11, R132, !PT ;  /* 0x000000840b067209 */ /* 0x000fe20007810000 */
[----:B------:R-:W-:Y:S04]  /*6c00*/  DEPBAR.LE SB0, 0x2 ;  /* 0x000080800000791a */ /* 0x000fe80000000000 */
[----:B------:R-:W-:Y:S01]  /*6c10*/  FMNMX.FTZ R6, R9, R6, !PT ;  /* 0x0000000609067209 */ /* 0x000fe20007810000 */
[----:B------:R-:W-:Y:S01]  /*6c20*/  BAR.SYNC.DEFER_BLOCKING 0x0 ;  /* 0x0000000000007b1d */ /* 0x000fe20000010000 */
[C---:B------:R-:W-:Y:S01]  /*6c30*/  ISETP.GT.AND P6, PT, R4.reuse, RZ, P0 ;  /* 0x000000ff0400720c */ /* 0x040fe200007c4270 */
[----:B------:R-:W-:Y:S01]  /*6c40*/  UIADD3 UR22, UR17, -0x2, URZ ;  /* 0xfffffffe11167890 */ /* 0x000fe2000fffe03f */
[----:B------:R-:W-:Y:S02]  /*6c50*/  FMNMX.FTZ R6, R5, R6, !PT ;  /* 0x0000000605067209 */ /* 0x000fe40007810000 */
[----:B------:R-:W-:Y:S01]  /*6c60*/  ISETP.GT.AND P5, PT, R4, 0x1, P0 ;  /* 0x000000010400780c */ /* 0x000fe200007a4270 */
[----:B------:R-:W-:Y:S01]  /*6c70*/  UISETP.GE.AND UP1, UPT, UR22, UR10, UPT ;  /* 0x0000000a1600728c */ /* 0x000fe2000bf26270 */
[----:B------:R-:W-:Y:S02]  /*6c80*/  FMNMX.FTZ R6, R7, R6, !PT ;  /* 0x0000000607067209 */ /* 0x000fe40007810000 */
[----:B------:R-:W-:Y:S02]  /*6c90*/  ISETP.LT.OR P6, PT, R0, 0x1, P6 ;  /* 0x000000010000780c */ /* 0x000fe400037c1670 */
[----:B------:R-:W-:Y:S02]  /*6ca0*/  FMNMX.FTZ R6, R169, R6, !PT ;  /* 0x00000006a9067209 */ /* 0x000fe40007810000 */
[----:B------:R-:W-:Y:S02]  /*6cb0*/  FSEL R10, R2, -INF , !P6 ;  /* 0xff800000020a7808 */ /* 0x000fe40007000000 */
[----:B------:R-:W-:Y:S02]  /*6cc0*/  ISETP.GT.AND P4, PT, R4, 0x8, P0 ;  /* 0x000000080400780c */ /* 0x000fe40000784270 */
[----:B------:R-:W-:Y:S01]  /*6cd0*/  ISETP.LT.OR P5, PT, R0, 0x2, P5 ;  /* 0x000000020000780c */ /* 0x000fe20002fa1670 */
[----:B------:R-:W-:Y:S01]  /*6ce0*/  @UP1 USHF.R.S32.HI UR23, URZ, 0x1f, UR22 ;  /* 0x0000001f3f171899 */ /* 0x000fe20008011416 */
[----:B------:R-:W-:Y:S02]  /*6cf0*/  FMNMX.FTZ R6, R171, R6, !PT ;  /* 0x00000006ab067209 */ /* 0x000fe40007810000 */
[----:B------:R-:W-:Y:S02]  /*6d00*/  FMNMX.FTZ R13, R10, R3, !PT ;  /* 0x000000030a0d7209 */ /* 0x000fe40007810000 */
[----:B------:R-:W-:Y:S01]  /*6d10*/  ISETP.GT.AND P6, PT, R4, 0x9, P0 ;  /* 0x000000090400780c */ /* 0x000fe200007c4270 */
[----:B------:R-:W-:Y:S01]  /*6d20*/  LDSM.16.MT88.4 R28, [R134+UR4+0x100] ;  /* 0x00010004861c783b */ /* 0x000fe20008004200 */
[----:B------:R-:W-:Y:S01]  /*6d30*/  ISETP.LT.OR P4, PT, R0, 0x9, P4 ;  /* 0x000000090000780c */ /* 0x000fe20002781670 */
[----:B------:R-:W-:Y:S01]  /*6d40*/  ULDC.64 UR6, c[0x0][0x1e0] ;  /* 0x0000780000067ab9 */ /* 0x000fe20000000a00 */
[----:B------:R-:W-:Y:S02]  /*6d50*/  FSEL R164, R164, -INF , !P5 ;  /* 0xff800000a4a47808 */ /* 0x000fe40006800000 */
[----:B------:R-:W-:Y:S02]  /*6d60*/  FMNMX.FTZ R6, R143, R6, !PT ;  /* 0x000000068f067209 */ /* 0x000fe40007810000 */
[----:B------:R-:W-:Y:S01]  /*6d70*/  FSEL R8, R165, -INF , !P4 ;  /* 0xff800000a5087808 */ /* 0x000fe20006000000 */
[----:B------:R-:W-:Y:S01]  /*6d80*/  @UP1 UIMAD UR23, UR23, UR6, URZ ;  /* 0x00000006171712a4 */ /* 0x000fe2000f8e023f */
[----:B------:R-:W-:Y:S01]  /*6d90*/  ISETP.GT.AND P5, PT, R4, 0x10, P0 ;  /* 0x000000100400780c */ /* 0x000fe200007a4270 */
[----:B------:R-:W-:Y:S01]  /*6da0*/  @UP1 UIMAD.WIDE.U32 UR24, UR22, UR6, URZ ;  /* 0x00000006161812a5 */ /* 0x000fe2000f8e003f */
[----:B------:R-:W-:Y:S01]  /*6db0*/  ISETP.LT.OR P6, PT, R0, 0xa, P6 ;  /* 0x0000000a0000780c */ /* 0x000fe200037c1670 */
[----:B------:R-:W-:Y:S01]  /*6dc0*/  @UP1 UIMAD UR23, UR22, UR7, UR23 ;  /* 0x00000007161712a4 */ /* 0x000fe2000f8e0217 */
[----:B------:R-:W-:Y:S01]  /*6dd0*/  FMNMX.FTZ R13, R164, R13, !PT ;  /* 0x0000000da40d7209 */ /* 0x000fe20007810000 */
[----:B------:R-:W-:Y:S01]  /*6de0*/  @UP1 USHF.L.U32 UR6, UR24, 0x6, URZ ;  /* 0x0000000618061899 */ /* 0x000fe2000800063f */
[----:B------:R-:W-:Y:S01]  /*6df0*/  FMNMX.FTZ R2, R141, R6, !PT ;  /* 0x000000068d027209 */ /* 0x000fe20007810000 */
[----:B------:R-:W-:Y:S01]  /*6e00*/  @UP1 UIADD3 UR23, UR25, UR23, URZ ;  /* 0x0000001719171290 */ /* 0x000fe2000fffe03f */
[----:B------:R-:W-:Y:S01]  /*6e10*/  FSEL R6, R167, -INF , !P6 ;  /* 0xff800000a7067808 */ /* 0x000fe20007000000 */
[----:B------:R-:W-:Y:S01]  /*6e20*/  @UP1 UIADD3 UR7, UP0, UR14, UR6, URZ ;  /* 0x000000060e071290 */ /* 0x000fe2000ff1e03f */
[----:B------:R-:W-:Y:S01]  /*6e30*/  FMNMX.FTZ R13, R8, R13, !PT ;  /* 0x0000000d080d7209 */ /* 0x000fe20007810000 */
[----:B------:R-:W-:Y:S01]  /*6e40*/  @UP1 USHF.L.U64.HI UR23, UR24, 0x6, UR23 ;  /* 0x0000000618171899 */ /* 0x000fe20008010217 */
[----:B------:R-:W-:Y:S02]  /*6e50*/  ISETP.GT.AND P4, PT, R4, 0x11, P0 ;  /* 0x000000110400780c */ /* 0x000fe40000784270 */
[----:B------:R-:W-:Y:S02]  /*6e60*/  ISETP.LT.OR P5, PT, R0, 0x11, P5 ;  /* 0x000000110000780c */ /* 0x000fe40002fa1670 */
[----:B------:R-:W-:Y:S02]  /*6e70*/  FMNMX.FTZ R15, R6, R13, !PT ;  /* 0x0000000d060f7209 */ /* 0x000fe40007810000 */
[----:B------:R-:W-:Y:S02]  /*6e80*/  FSEL R176, R176, -INF , !P5 ;  /* 0xff800000b0b07808 */ /* 0x000fe40006800000 */
[----:B------:R-:W-:Y:S02]  /*6e90*/  ISETP.GT.AND P6, PT, R4, 0x18, P0 ;  /* 0x000000180400780c */ /* 0x000fe400007c4270 */
[C---:B------:R-:W-:Y:S02]  /*6ea0*/  ISETP.LT.OR P4, PT, R0.reuse, 0x12, P4 ;  /* 0x000000120000780c */ /* 0x040fe40002781670 */
[----:B------:R-:W-:Y:S02]  /*6eb0*/  FMNMX.FTZ R2, R177, R2, !PT ;  /* 0x00000002b1027209 */ /* 0x000fe40007810000 */
[----:B------:R-:W-:Y:S02]  /*6ec0*/  ISETP.LT.OR P6, PT, R0, 0x19, P6 ;  /* 0x000000190000780c */ /* 0x000fe400037c1670 */
[----:B------:R-:W-:Y:S02]  /*6ed0*/  FMNMX.FTZ R15, R176, R15, !PT ;  /* 0x0000000fb00f7209 */ /* 0x000fe40007810000 */
[----:B------:R-:W-:Y:S02]  /*6ee0*/  ISETP.GT.AND P5, PT, R4, 0x19, P0 ;  /* 0x000000190400780c */ /* 0x000fe400007a4270 */
[----:B------:R-:W-:Y:S02]  /*6ef0*/  FSEL R174, R170, -INF , !P4 ;  /* 0xff800000aaae7808 */ /* 0x000fe40006000000 */
        /* <DEDUP_REMOVED lines=8> */
[----:B------:R-:W-:Y:S02]  /*6f80*/  ISETP.GT.AND P6, PT, R4, 0x21, P0 ;  /* 0x000000210400780c */ /* 0x000fe400007c4270 */
[----:B------:R-:W-:Y:S02]  /*6f90*/  ISETP.LT.OR P4, PT, R0, 0x21, P4 ;  /* 0x000000210000780c */ /* 0x000fe40002781670 */
[----:B------:R-:W-:Y:S02]  /*6fa0*/  FMNMX.FTZ R2, R155, R2, !PT ;  /* 0x000000029b027209 */ /* 0x000fe40007810000 */
[----:B------:R-:W-:Y:S02]  /*6fb0*/  FMNMX.FTZ R15, R140, R15, !PT ;  /* 0x0000000f8c0f7209 */ /* 0x000fe40007810000 */
[----:B------:R-:W-:Y:S02]  /*6fc0*/  ISETP.LT.OR P6, PT, R0, 0x22, P6 ;  /* 0x000000220000780c */ /* 0x000fe400037c1670 */
[----:B------:R-:W-:Y:S02]  /*6fd0*/  FSEL R178, R191, -INF , !P4 ;  /* 0xff800000bfb27808 */ /* 0x000fe40006000000 */
        /* <DEDUP_REMOVED lines=18> */
[----:B------:R-:W-:Y:S01]  /*7100*/  FMNMX.FTZ R15, R154, R15, !PT ;  /* 0x0000000f9a0f7209 */ /* 0x000fe20007810000 */
[----:B------:R-:W1:Y:S01]  /*7110*/  SHFL.BFLY PT, R2, R13, 0x2, 0x1f ;  /* 0x0c401f000d027f89 */ /* 0x000e6200000e0000 */
        /* <DEDUP_REMOVED lines=9> */
[----:B------:R-:W-:Y:S02]  /*71b0*/  FMNMX.FTZ R19, R146, R15, !PT ;  /* 0x0000000f92137209 */ /* 0x000fe40007810000 */
[----:B------:R-:W-:Y:S02]  /*71c0*/  FSEL R144, R175, -INF , !P0 ;  /* 0xff800000af907808 */ /* 0x000fe40004000000 */
[----:B------:R-:W-:Y:S02]  /*71d0*/  IADD3 R16, R134, UR4, RZ ;  /* 0x0000000486107c10 */ /* 0x000fe4000fffe0ff */
[----:B------:R-:W-:Y:S02]  /*71e0*/  FMNMX.FTZ R17, R144, R19, !PT ;  /* 0x0000001390117209 */ /* 0x000fe40007810000 */
[----:B-1----:R-:W-:Y:S02]  /*71f0*/  FMNMX.FTZ R4, R13, R2, !PT ;  /* 0x000000020d047209 */ /* 0x002fe40007810000 */
[----:B------:R-:W-:Y:S01]  /*7200*/  IADD3 R160, R187, R16, RZ ;  /* 0x00000010bba07210 */ /* 0x000fe20007ffe0ff */
[----:B------:R-:W1:Y:S08]  /*7210*/  SHFL.BFLY PT, R0, R17, 0x2, 0x1f ;  /* 0x0c401f0011007f89 */ /* 0x000e7000000e0000 */
[----:B------:R-:W2:Y:S01]  /*7220*/  SHFL.BFLY PT, R15, R4, 0x1, 0x1f ;  /* 0x0c201f00040f7f89 */ /* 0x000ea200000e0000 */
[----:B-1----:R-:W-:Y:S07]  /*7230*/  FMNMX.FTZ R13, R17, R0, !PT ;  /* 0x00000000110d7209 */ /* 0x002fee0007810000 */
[----:B------:R-:W1:Y:S01]  /*7240*/  SHFL.BFLY PT, R0, R13, 0x1, 0x1f ;  /* 0x0c201f000d007f89 */ /* 0x000e6200000e0000 */
[----:B--2---:R-:W-:Y:S04]  /*7250*/  FMNMX.FTZ R2, R4, R15, !PT ;  /* 0x0000000f04027209 */ /* 0x004fe80007810000 */
[C---:B------:R-:W-:Y:S01]  /*7260*/  FSETP.NEU.FTZ.AND P0, PT, R2.reuse, -INF , PT ;  /* 0xff8000000200780b */ /* 0x040fe20003f1d000 */
[----:B------:R-:W-:Y:S05]  /*7270*/  FMUL.FTZ R152, R2, c[0x0][0x2d0] ;  /* 0x0000b40002987a20 */ /* 0x000fea0000410000 */
[----:B------:R-:W-:Y:S05]  /*7280*/  FSEL R152, R152, RZ, P0 ;  /* 0x000000ff98987208 */ /* 0x000fea0000000000 */
[--C-:B------:R-:W-:Y:S01]  /*7290*/  FFMA.FTZ R162, R5, c[0x0][0x2d0], -R152.reuse ;  /* 0x0000b40005a27a23 */ /* 0x100fe20000010898 */
[----:B------:R-:W-:Y:S01]  /*72a0*/  FSEL R5, R2, RZ, P0 ;  /* 0x000000ff02057208 */ /* 0x000fe20000000000 */
[--C-:B------:R-:W-:Y:S02]  /*72b0*/  FFMA.FTZ R168, R11, c[0x0][0x2d0], -R152.reuse ;  /* 0x0000b4000ba87a23 */ /* 0x100fe40000010898 */
[----:B------:R-:W-:Y:S01]  /*72c0*/  FFMA.FTZ R167, R9, c[0x0][0x2d0], -R152 ;  /* 0x0000b40009a77a23 */ /* 0x000fe20000010898 */
[----:B-1----:R-:W-:Y:S01]  /*72d0*/  FMNMX.FTZ R0, R13, R0, !PT ;  /* 0x000000000d007209 */ /* 0x002fe20007810000 */
[----:B------:R-:W-:Y:S01]  /*72e0*/  FADD.FTZ R4, -R5, R132 ;  /* 0x0000008405047221 */ /* 0x000fe20000010100 */
[----:B------:R-:W1:Y:S01]  /*72f0*/  LDSM.16.MT88.4 R12, [R135+UR4+0x100] ;  /* 0x00010004870c783b */ /* 0x000e620008004200 */
[--C-:B------:R-:W-:Y:S01]  /*7300*/  FFMA.FTZ R163, R7, c[0x0][0x2d0], -R152.reuse ;  /* 0x0000b40007a37a23 */ /* 0x100fe20000010898 */
[C---:B------:R-:W-:Y:S01]  /*7310*/  FSETP.NEU.FTZ.AND P0, PT, R0.reuse, -INF , PT ;  /* 0xff8000000000780b */ /* 0x040fe20003f1d000 */
[----:B------:R-:W-:Y:S01]  /*7320*/  FMUL.FTZ R145, R0, c[0x0][0x2d0] ;  /* 0x0000b40000917a20 */ /* 0x000fe20000410000 */
[----:B------:R-:W-:Y:S01]  /*7330*/  MUFU.EX2 R168, R168 ;  /* 0x000000a800a87308 */ /* 0x000fe20000000800 */
[----:B------:R-:W-:Y:S01]  /*7340*/  FMUL.FTZ R132, R4, c[0x0][0x2d0] ;  /* 0x0000b40004847a20 */ /* 0x000fe20000410000 */
[----:B------:R-:W-:Y:S01]  /*7350*/  FSEL R4, R0, RZ, P0 ;  /* 0x000000ff00047208 */ /* 0x000fe20000000000 */
[--C-:B------:R-:W-:Y:S01]  /*7360*/  FFMA.FTZ R172, R141, c[0x0][0x2d0], -R152.reuse ;  /* 0x0000b4008dac7a23 */ /* 0x100fe20000010898 */
[----:B------:R-:W-:Y:S01]  /*7370*/  FSEL R145, R145, RZ, P0 ;  /* 0x000000ff91917208 */ /* 0x000fe20000000000 */
[--C-:B------:R-:W-:Y:S01]  /*7380*/  FFMA.FTZ R180, R159, c[0x0][0x2d0], -R152.reuse ;  /* 0x0000b4009fb47a23 */ /* 0x100fe20000010898 */
[----:B------:R-:W-:Y:S01]  /*7390*/  PLOP3.LUT P0, PT, PT, PT, UP1, 0x80, 0x0 ;  /* 0x000000000000781c */ /* 0x000fe20003f0f018 */
[----:B------:R-:W-:Y:S02]  /*73a0*/  FADD.FTZ R4, -R4, R3 ;  /* 0x0000000304047221 */ /* 0x000fe40000010100 */
[--C-:B------:R-:W-:Y:S01]  /*73b0*/  FFMA.FTZ R166, R10, c[0x0][0x2d0], -R145.reuse ;  /* 0x0000b4000aa67a23 */ /* 0x100fe20000010891 */
[----:B------:R-:W2:Y:S01]  /*73c0*/  MUFU.EX2 R132, R132 ;  /* 0x0000008400847308 */ /* 0x000ea20000000800 */
[--C-:B------:R-:W-:Y:S02]  /*73d0*/  FFMA.FTZ R165, R164, c[0x0][0x2d0], -R145.reuse ;  /* 0x0000b400a4a57a23 */ /* 0x100fe40000010891 */
[--C-:B------:R-:W-:Y:S02]  /*73e0*/  FFMA.FTZ R161, R8, c[0x0][0x2d0], -R145.reuse ;  /* 0x0000b40008a17a23 */ /* 0x100fe40000010891 */
[--C-:B------:R-:W-:Y:S02]  /*73f0*/  FFMA.FTZ R164, R6, c[0x0][0x2d0], -R145.reuse ;  /* 0x0000b40006a47a23 */ /* 0x100fe40000010891 */
[----:B------:R-:W-:Y:S01]  /*7400*/  FMUL.FTZ R3, R4, c[0x0][0x2d0] ;  /* 0x0000b40004037a20 */ /* 0x000fe20000410000 */
[----:B------:R-:W-:Y:S01]  /*7410*/  IADD3 R4, R135, UR4, RZ ;  /* 0x0000000487047c10 */ /* 0x000fe2000fffe0ff */
[--C-:B------:R-:W-:Y:S01]  /*7420*/  FFMA.FTZ R175, R142, c[0x0][0x2d0], -R145.reuse ;  /* 0x0000b4008eaf7a23 */ /* 0x100fe20000010891 */
[----:B------:R-:W3:Y:S01]  /*7430*/  MUFU.EX2 R167, R167 ;  /* 0x000000a700a77308 */ /* 0x000ee20000000800 */
[--C-:B------:R-:W-:Y:S01]  /*7440*/  FFMA.FTZ R179, R157, c[0x0][0x2d0], -R152.reuse ;  /* 0x0000b4009db37a23 */ /* 0x100fe20000010898 */
[----:B------:R-:W-:Y:S01]  /*7450*/  IADD3 R133, R187, R4, RZ ;  /* 0x00000004bb857210 */ /* 0x000fe20007ffe0ff */
[--C-:B------:R-:W-:Y:S02]  /*7460*/  FFMA.FTZ R182, R155, c[0x0][0x2d0], -R152.reuse ;  /* 0x0000b4009bb67a23 */ /* 0x100fe40000010898 */
[--C-:B------:R-:W-:Y:S02]  /*7470*/  FFMA.FTZ R181, R158, c[0x0][0x2d0], -R145.reuse ;  /* 0x0000b4009eb57a23 */ /* 0x100fe40000010891 */
[----:B------:R-:W4:Y:S01]  /*7480*/  LDSM.16.MT88.4 R20, [R133+0x100] ;  /* 0x000100008514783b */ /* 0x000f220000004200 */
[--C-:B------:R-:W-:Y:S02]  /*7490*/  FFMA.FTZ R183, R156, c[0x0][0x2d0], -R145.reuse ;  /* 0x0000b4009cb77a23 */ /* 0x100fe40000010891 */
[----:B------:R-:W5:Y:S01]  /*74a0*/  MUFU.EX2 R3, R3 ;  /* 0x0000000300037308 */ /* 0x000f620000000800 */
[--C-:B------:R-:W-:Y:S02]  /*74b0*/  FFMA.FTZ R218, R154, c[0x0][0x2d0], -R145.reuse ;  /* 0x0000b4009ada7a23 */ /* 0x100fe40000010891 */
[--C-:B------:R-:W-:Y:S02]  /*74c0*/  FFMA.FTZ R191, R153, c[0x0][0x2d0], -R152.reuse ;  /* 0x0000b40099bf7a23 */ /* 0x100fe40000010898 */
[C---:B--2---:R-:W-:Y:S01]  /*74d0*/  FMUL.FTZ R4, R132.reuse, R128 ;  /* 0x0000008084047220 */ /* 0x044fe20000410000 */
[----:B------:R-:W-:Y:S01]  /*74e0*/  LDSM.16.MT88.4 R156, [R134+UR4+0x3900] ;  /* 0x00390004869c783b */ /* 0x000fe20008004200 */
        /* <DEDUP_REMOVED lines=9> */
[----:B------:R-:W2:Y:S01]  /*7580*/  MUFU.EX2 R163, R163 ;  /* 0x000000a300a37308 */ /* 0x000ea20000000800 */
[C---:B------:R-:W-:Y:S02]  /*7590*/  FMUL.FTZ R32, R132.reuse, R100 ;  /* 0x0000006484207220 */ /* 0x040fe40000410000 */
[----:B------:R-:W-:Y:S02]  /*75a0*/  FMUL.FTZ R33, R132, R101 ;  /* 0x0000006584217220 */ /* 0x000fe40000410000 */
[C---:B-----5:R-:W-:Y:S02]  /*75b0*/  FMUL.FTZ R6, R3.reuse, R130 ;  /* 0x0000008203067220 */ /* 0x060fe40000410000 */
[C---:B------:R-:W-:Y:S02]  /*75c0*/  FMUL.FTZ R7, R3.reuse, R131 ;  /* 0x0000008303077220 */ /* 0x040fe40000410000 */
[C---:B------:R-:W-:Y:S01]  /*75d0*/  FMUL.FTZ R10, R3.reuse, R126 ;  /* 0x0000007e030a7220 */ /* 0x040fe20000410000 */
[----:B------:R-:W-:Y:S01]  /*75e0*/  MUFU.EX2 R166, R166 ;  /* 0x000000a600a67308 */ /* 0x000fe20000000800 */
[C---:B------:R-:W-:Y:S01]  /*75f0*/  FMUL.FTZ R11, R3.reuse, R127 ;  /* 0x0000007f030b7220 */ /* 0x040fe20000410000 */
[----:B------:R-:W-:Y:S01]  /*7600*/  LDSM.16.MT88.4 R128, [R133+0x2900] ;  /* 0x002900008580783b */ /* 0x000fe20000004200 */
[C---:B------:R-:W-:Y:S02]  /*7610*/  FMUL.FTZ R18, R3.reuse, R118 ;  /* 0x0000007603127220 */ /* 0x040fe40000410000 */
[C---:B------:R-:W-:Y:S02]  /*7620*/  FMUL.FTZ R19, R3.reuse, R119 ;  /* 0x0000007703137220 */ /* 0x040fe40000410000 */
[C---:B------:R-:W-:Y:S02]  /*7630*/  FMUL.FTZ R26, R3.reuse, R110 ;  /* 0x0000006e031a7220 */ /* 0x040fe40000410000 */
[C---:B------:R-:W-:Y:S01]  /*7640*/  FMUL.FTZ R27, R3.reuse, R111 ;  /* 0x0000006f031b7220 */ /* 0x040fe20000410000 */
[----:B------:R-:W3:Y:S01]  /*7650*/  MUFU.EX2 R165, R165 ;  /* 0x000000a500a57308 */ /* 0x000ee20000000800 */
[C---:B------:R-:W-:Y:S01]  /*7660*/  FMUL.FTZ R34, R3.reuse, R102 ;  /* 0x0000006603227220 */ /* 0x040fe20000410000 */
[----:B------:R-:W-:Y:S01]  /*7670*/  LDSM.16.MT88.4 R108, [R160+0x2100] ;  /* 0x00210000a06c783b */ /* 0x000fe20000004200 */
[----:B------:R-:W-:Y:S01]  /*7680*/  FMUL.FTZ R35, R3, R103 ;  /* 0x0000006703237220 */ /* 0x000fe20000410000 */
[----:B--2---:R-:W-:Y:S01]  /*7690*/  F2FP.BF16.PACK_AB R138, R163, R162 ;  /* 0x000000a2a38a723e */ /* 0x004fe200000010ff */
[--C-:B------:R-:W-:Y:S02]  /*76a0*/  FFMA.FTZ R220, R151, c[0x0][0x2d0], -R152.reuse ;  /* 0x0000b40097dc7a23 */ /* 0x100fe40000010898 */
[--C-:B------:R-:W-:Y:S02]  /*76b0*/  FFMA.FTZ R217, R149, c[0x0][0x2d0], -R152.reuse ;  /* 0x0000b40095d97a23 */ /* 0x100fe40000010898 */
[--C-:B------:R-:W-:Y:S01]  /*76c0*/  FFMA.FTZ R219, R150, c[0x0][0x2d0], -R145.reuse ;  /* 0x0000b40096db7a23 */ /* 0x100fe20000010891 */
[----:B------:R-:W-:Y:S01]  /*76d0*/  MUFU.EX2 R161, R161 ;  /* 0x000000a100a17308 */ /* 0x000fe20000000800 */
[----:B------:R-:W-:Y:S01]  /*76e0*/  LDSM.16.MT88.4 R100, [R134+UR4+0x2100] ;  /* 0x002100048664783b */ /* 0x000fe20008004200 */
[--C-:B------:R-:W-:Y:S02]  /*76f0*/  FFMA.FTZ R224, R148, c[0x0][0x2d0], -R145.reuse ;  /* 0x0000b40094e07a23 */ /* 0x100fe40000010891 */
[--C-:B------:R-:W-:Y:S02]  /*7700*/  FFMA.FTZ R221, R146, c[0x0][0x2d0], -R145.reuse ;  /* 0x0000b40092dd7a23 */ /* 0x100fe40000010891 */
[C---:B------:R-:W-:Y:S02]  /*7710*/  FMUL.FTZ R36, R132.reuse, R36 ;  /* 0x0000002484247220 */ /* 0x040fe40000410000 */
[C---:B------:R-:W-:Y:S01]  /*7720*/  FMUL.FTZ R37, R132.reuse, R37 ;  /* 0x0000002584257220 */ /* 0x040fe20000410000 */
[----:B------:R-:W-:Y:S01]  /*7730*/  LDSM.16.MT88.4 R116, [R133+0x900] ;  /* 0x000900008574783b */ /* 0x000fe20000004200 */
[----:B------:R-:W2:Y:S01]  /*7740*/  MUFU.EX2 R164, R164 ;  /* 0x000000a400a47308 */ /* 0x000ea20000000800 */
[C---:B------:R-:W-:Y:S02]  /*7750*/  FMUL.FTZ R38, R3.reuse, R38 ;  /* 0x0000002603267220 */ /* 0x040fe40000410000 */
[----:B------:R-:W-:Y:S01]  /*7760*/  FMUL.FTZ R39, R3, R39 ;  /* 0x0000002703277220 */ /* 0x000fe20000410000 */
[----:B---3--:R-:W-:Y:S01]  /*7770*/  F2FP.BF16.PACK_AB R137, R165, R166 ;  /* 0x000000a6a589723e */ /* 0x008fe200000010ff */
[C---:B------:R-:W-:Y:S02]  /*7780*/  FMUL.FTZ R40, R132.reuse, R40 ;  /* 0x0000002884287220 */ /* 0x040fe40000410000 */
[----:B------:R-:W-:Y:S01]  /*7790*/  LDSM.16.MT88.4 R124, [R135+UR4+0x2900] ;  /* 0x00290004877c783b */ /* 0x000fe20008004200 */
        /* <DEDUP_REMOVED lines=9> */
[----:B------:R-:W-:Y:S01]  /*7830*/  MUFU.EX2 R175, R175 ;  /* 0x000000af00af7308 */ /* 0x000fe20000000800 */
[----:B------:R-:W-:Y:S01]  /*7840*/  FMUL.FTZ R48, R132, R48 ;  /* 0x0000003084307220 */ /* 0x000fe20000410000 */
[----:B--2---:R-:W-:Y:S01]  /*7850*/  F2FP.BF16.PACK_AB R139, R164, R161 ;  /* 0x000000a1a48b723e */ /* 0x004fe200000010ff */
[C---:B------:R-:W-:Y:S02]  /*7860*/  FMUL.FTZ R49, R132.reuse, R49 ;  /* 0x0000003184317220 */ /* 0x040fe40000410000 */
[C---:B------:R-:W-:Y:S02]  /*7870*/  FMUL.FTZ R50, R3.reuse, R50 ;  /* 0x0000003203327220 */ /* 0x040fe40000410000 */
[C---:B------:R-:W-:Y:S02]  /*7880*/  FMUL.FTZ R51, R3.reuse, R51 ;  /* 0x0000003303337220 */ /* 0x040fe40000410000 */
[C---:B-1----:R-:W-:Y:S01]  /*7890*/  HMMA.16816.F32.BF16 R4, R136.reuse, R12, R4 ;  /* 0x0000000c8804723c */ /* 0x042fe20000041804 */
[----:B------:R-:W-:Y:S04]  /*78a0*/  MUFU.EX2 R180, R180 ;  /* 0x000000b400b47308 */ /* 0x000fe80000000800 */
[C---:B------:R-:W-:Y:S02]  /*78b0*/  FMUL.FTZ R52, R132.reuse, R52 ;  /* 0x0000003484347220 */ /* 0x040fe40000410000 */
[C---:B------:R-:W-:Y:S01]  /*78c0*/  FMUL.FTZ R12, R132.reuse, R120 ;  /* 0x00000078840c7220 */ /* 0x040fe20000410000 */
[C---:B------:R-:W-:Y:S03]  /*78d0*/  HMMA.16816.F32.BF16 R8, R136.reuse, R14, R8 ;  /* 0x0000000e8808723c */ /* 0x040fe60000041808 */
[----:B------:R-:W-:Y:S01]  /*78e0*/  MUFU.EX2 R179, R179 ;  /* 0x000000b300b37308 */ /* 0x000fe20000000800 */
[C---:B------:R-:W-:Y:S02]  /*78f0*/  FMUL.FTZ R13, R132.reuse, R121 ;  /* 0x00000079840d7220 */ /* 0x040fe40000410000 */
[C---:B------:R-:W-:Y:S02]  /*7900*/  FMUL.FTZ R53, R132.reuse, R53 ;  /* 0x0000003584357220 */ /* 0x040fe40000410000 */
[C---:B------:R-:W-:Y:S04]  /*7910*/  FMUL.FTZ R14, R3.reuse, R122 ;  /* 0x0000007a030e7220 */ /* 0x040fe80000410000 */
[C---:B------:R-:W-:Y:S01]  /*7920*/  FMUL.FTZ R15, R3.reuse, R123 ;  /* 0x0000007b030f7220 */ /* 0x040fe20000410000 */
[----:B------:R-:W-:Y:S01]  /*7930*/  MUFU.EX2 R182, R182 ;  /* 0x000000b600b67308 */ /* 0x000fe20000000800 */
[----:B------:R-:W1:Y:S01]  /*7940*/  LDSM.16.MT88.4 R120, [R160+0x100] ;  /* 0x00010000a078783b */ /* 0x000e620000004200 */
[C---:B------:R-:W-:Y:S02]  /*7950*/  FMUL.FTZ R54, R3.reuse, R54 ;  /* 0x0000003603367220 */ /* 0x040fe40000410000 */
[C---:B------:R-:W-:Y:S02]  /*7960*/  FMUL.FTZ R55, R3.reuse, R55 ;  /* 0x0000003703377220 */ /* 0x040fe40000410000 */
[C---:B----4-:R-:W-:Y:S03]  /*7970*/  HMMA.16816.F32.BF16 R12, R136.reuse, R20, R12 ;  /* 0x00000014880c723c */ /* 0x050fe6000004180c */
[C---:B------:R-:W-:Y:S01]  /*7980*/  FMUL.FTZ R56, R132.reuse, R56 ;  /* 0x0000003884387220 */ /* 0x040fe20000410000 */
[----:B------:R-:W-:Y:S01]  /*7990*/  MUFU.EX2 R181, R181 ;  /* 0x000000b500b57308 */ /* 0x000fe20000000800 */
[C---:B------:R-:W-:Y:S02]  /*79a0*/  FMUL.FTZ R57, R132.reuse, R57 ;  /* 0x0000003984397220 */ /* 0x040fe40000410000 */
[C---:B------:R-:W-:Y:S01]  /*79b0*/  FMUL.FTZ R20, R132.reuse, R112 ;  /* 0x0000007084147220 */ /* 0x040fe20000410000 */
[C---:B------:R-:W-:Y:S04]  /*79c0*/  HMMA.16816.F32.BF16 R16, R136.reuse, R22, R16 ;  /* 0x000000168810723c */ /* 0x040fe80000041810 */
[C---:B------:R-:W-:Y:S02]  /*79d0*/  FMUL.FTZ R21, R132.reuse, R113 ;  /* 0x0000007184157220 */ /* 0x040fe40000410000 */
[C---:B------:R-:W-:Y:S01]  /*79e0*/  FMUL.FTZ R58, R3.reuse, R58 ;  /* 0x0000003a033a7220 */ /* 0x040fe20000410000 */
[----:B------:R-:W-:Y:S01]  /*79f0*/  MUFU.EX2 R183, R183 ;  /* 0x000000b700b77308 */ /* 0x000fe20000000800 */
[C---:B------:R-:W-:Y:S04]  /*7a00*/  FMUL.FTZ R22, R3.reuse, R114 ;  /* 0x0000007203167220 */ /* 0x040fe80000410000 */
[C---:B------:R-:W-:Y:S02]  /*7a10*/  FMUL.FTZ R23, R3.reuse, R115 ;  /* 0x0000007303177220 */ /* 0x040fe40000410000 */
[----:B------:R-:W2:Y:S01]  /*7a20*/  LDSM.16.MT88.4 R112, [R135+UR4+0x2100] ;  /* 0x002100048770783b */ /* 0x000ea20008004200 */
[C---:B------:R-:W-:Y:S02]  /*7a30*/  FMUL.FTZ R59, R3.reuse, R59 ;  /* 0x0000003b033b7220 */ /* 0x040fe40000410000 */
[C---:B------:R-:W-:Y:S01]  /*7a40*/  FMUL.FTZ R60, R132.reuse, R60 ;  /* 0x0000003c843c7220 */ /* 0x040fe20000410000 */
[----:B------:R-:W-:Y:S01]  /*7a50*/  MUFU.EX2 R218, R218 ;  /* 0x000000da00da7308 */ /* 0x000fe20000000800 */
[C---:B------:R-:W-:Y:S03]  /*7a60*/  HMMA.16816.F32.BF16 R20, R136.reuse, R28, R20 ;  /* 0x0000001c8814723c */ /* 0x040fe60000041814 */
        /* <DEDUP_REMOVED lines=10> */
[----:B------:R-:W3:Y:S01]  /*7b10*/  LDSM.16.MT88.4 R104, [R133+0x2100] ;  /* 0x002100008568783b */ /* 0x000ee20000004200 */
        /* <DEDUP_REMOVED lines=12> */
[C---:B--2---:R-:W-:Y:S04]  /*7be0*/  HMMA.16816.F32.BF16 R36, R136.reuse, R112, R36 ;  /* 0x000000708824723c */ /* 0x044fe80000041824 */
[C---:B------:R-:W-:Y:S02]  /*7bf0*/  FMUL.FTZ R71, R3.reuse, R71 ;  /* 0x0000004703477220 */ /* 0x040fe40000410000 */
[C---:B------:R-:W-:Y:S01]  /*7c00*/  FMUL.FTZ R72, R132.reuse, R72 ;  /* 0x0000004884487220 */ /* 0x040fe20000410000 */
[----:B------:R-:W-:Y:S01]  /*7c10*/  MUFU.EX2 R224, R224 ;  /* 0x000000e000e07308 */ /* 0x000fe20000000800 */
[C---:B------:R-:W-:Y:S01]  /*7c20*/  HMMA.16816.F32.BF16 R40, R136.reuse, R114, R40 ;  /* 0x000000728828723c */ /* 0x040fe20000041828 */
[----:B------:R-:W-:Y:S03]  /*7c30*/  LDSM.16.MT88.4 R112, [R135+UR4+0x900] ;  /* 0x000900048770783b */ /* 0x000fe60008004200 */
[C---:B------:R-:W-:Y:S02]  /*7c40*/  FMUL.FTZ R73, R132.reuse, R73 ;  /* 0x0000004984497220 */ /* 0x040fe40000410000 */
[C---:B------:R-:W-:Y:S02]  /*7c50*/  FMUL.FTZ R74, R3.reuse, R74 ;  /* 0x0000004a034a7220 */ /* 0x040fe40000410000 */
[C---:B------:R-:W-:Y:S01]  /*7c60*/  FMUL.FTZ R75, R3.reuse, R75 ;  /* 0x0000004b034b7220 */ /* 0x040fe20000410000 */
[----:B------:R-:W-:Y:S01]  /*7c70*/  MUFU.EX2 R221, R221 ;  /* 0x000000dd00dd7308 */ /* 0x000fe20000000800 */
[C---:B---3--:R-:W-:Y:S03]  /*7c80*/  HMMA.16816.F32.BF16 R44, R136.reuse, R104, R44 ;  /* 0x00000068882c723c */ /* 0x048fe6000004182c */
[C---:B------:R-:W-:Y:S02]  /*7c90*/  FMUL.FTZ R84, R132.reuse, R84 ;  /* 0x0000005484547220 */ /* 0x040fe40000410000 */
[----:B------:R-:W-:Y:S02]  /*7ca0*/  FMUL.FTZ R85, R132, R85 ;  /* 0x0000005584557220 */ /* 0x000fe40000410000 */
[C---:B------:R-:W-:Y:S01]  /*7cb0*/  FMUL.FTZ R86, R3.reuse, R86 ;  /* 0x0000005603567220 */ /* 0x040fe20000410000 */
[C---:B------:R-:W-:Y:S01]  /*7cc0*/  HMMA.16816.F32.BF16 R48, R136.reuse, R106, R48 ;  /* 0x0000006a8830723c */ /* 0x040fe20000041830 */
[----:B------:R-:W1:Y:S03]  /*7cd0*/  LDSM.16.MT88.4 R104, [R135+UR4+0x4100] ;  /* 0x004100048768783b */ /* 0x000e660008004200 */
[----:B------:R-:W-:Y:S02]  /*7ce0*/  FMUL.FTZ R87, R3, R87 ;  /* 0x0000005703577220 */ /* 0x000fe40000410000 */
[--C-:B------:R-:W-:Y:S02]  /*7cf0*/  FFMA.FTZ R169, R169, c[0x0][0x2d0], -R152.reuse ;  /* 0x0000b400a9a97a23 */ /* 0x100fe40000010898 */
[C---:B------:R-:W-:Y:S04]  /*7d00*/  HMMA.16816.F32.BF16 R52, R136.reuse, R100, R52 ;  /* 0x000000648834723c */ /* 0x040fe80000041834 */
[--C-:B------:R-:W-:Y:S01]  /*7d10*/  FFMA.FTZ R170, R171, c[0x0][0x2d0], -R152.reuse ;  /* 0x0000b400abaa7a23 */ /* 0x100fe20000010898 */
[----:B------:R-:W-:Y:S01]  /*7d20*/  MUFU.EX2 R169, R169 ;  /* 0x000000a900a97308 */ /* 0x000fe20000000800 */
[--C-:B------:R-:W-:Y:S02]  /*7d30*/  FFMA.FTZ R171, R143, c[0x0][0x2d0], -R152.reuse ;  /* 0x0000b4008fab7a23 */ /* 0x100fe40000010898 */
[C---:B------:R-:W-:Y:S01]  /*7d40*/  HMMA.16816.F32.BF16 R56, R136.reuse, R102, R56 ;  /* 0x000000668838723c */ /* 0x040fe20000041838 */
[----:B------:R-:W2:Y:S03]  /*7d50*/  LDSM.16.MT88.4 R100, [R133+0x4100] ;  /* 0x004100008564783b */ /* 0x000ea60000004200 */
[--C-:B------:R-:W-:Y:S02]  /*7d60*/  FFMA.FTZ R173, R176, c[0x0][0x2d0], -R145.reuse ;  /* 0x0000b400b0ad7a23 */ /* 0x100fe40000010891 */
[--C-:B------:R-:W-:Y:S01]  /*7d70*/  FFMA.FTZ R176, R140, c[0x0][0x2d0], -R145.reuse ;  /* 0x0000b4008cb07a23 */ /* 0x100fe20000010891 */
[----:B------:R-:W3:Y:S01]  /*7d80*/  MUFU.EX2 R170, R170 ;  /* 0x000000aa00aa7308 */ /* 0x000ee20000000800 */
[C---:B------:R-:W-:Y:S01]  /*7d90*/  HMMA.16816.F32.BF16 R60, R136.reuse, R108, R60 ;  /* 0x0000006c883c723c */ /* 0x040fe2000004183c */
[----:B------:R-:W-:Y:S03]  /*7da0*/  LDSM.16.MT88.4 R140, [R134+UR4+0x2900] ;  /* 0x00290004868c783b */ /* 0x000fe60008004200 */
[--C-:B------:R-:W-:Y:S02]  /*7db0*/  FFMA.FTZ R174, R174, c[0x0][0x2d0], -R145.reuse ;  /* 0x0000b400aeae7a23 */ /* 0x100fe40000010891 */
[C---:B------:R-:W-:Y:S02]  /*7dc0*/  FMUL.FTZ R88, R132.reuse, R88 ;  /* 0x0000005884587220 */ /* 0x040fe40000410000 */
[C---:B------:R-:W-:Y:S01]  /*7dd0*/  HMMA.16816.F32.BF16 R64, R136.reuse, R110, R64 ;  /* 0x0000006e8840723c */ /* 0x040fe20000041840 */
[----:B------:R-:W4:Y:S01]  /*7de0*/  LDSM.16.MT88.4 R108, [R134+UR4+0x4100] ;  /* 0x00410004866c783b */ /* 0x000f220008004200 */
[----:B------:R-:W-:Y:S02]  /*7df0*/  MUFU.EX2 R171, R171 ;  /* 0x000000ab00ab7308 */ /* 0x000fe40000000800 */
[C---:B------:R-:W-:Y:S02]  /*7e00*/  FMUL.FTZ R89, R132.reuse, R89 ;  /* 0x0000005984597220 */ /* 0x040fe40000410000 */
[C---:B------:R-:W-:Y:S02]  /*7e10*/  FMUL.FTZ R90, R3.reuse, R90 ;  /* 0x0000005a035a7220 */ /* 0x040fe40000410000 */
        /* <DEDUP_REMOVED lines=10> */
[----:B------:R-:W5:Y:S01]  /*7ec0*/  MUFU.EX2 R174, R174 ;  /* 0x000000ae00ae7308 */ /* 0x000f620000000800 */
[C---:B------:R-:W-:Y:S04]  /*7ed0*/  FMUL.FTZ R79, R3.reuse, R79 ;  /* 0x0000004f034f7220 */ /* 0x040fe80000410000 */
[C---:B------:R-:W-:Y:S02]  /*7ee0*/  FMUL.FTZ R77, R132.reuse, R77 ;  /* 0x0000004d844d7220 */ /* 0x040fe40000410000 */
[C---:B------:R-:W-:Y:S02]  /*7ef0*/  FMUL.FTZ R95, R3.reuse, R95 ;  /* 0x0000005f035f7220 */ /* 0x040fe40000410000 */
[C---:B------:R-:W-:Y:S01]  /*7f00*/  FMUL.FTZ R96, R132.reuse, R96 ;  /* 0x0000006084607220 */ /* 0x040fe20000410000 */
[----:B------:R-:W1:Y:S01]  /*7f10*/  MUFU.EX2 R176, R176 ;  /* 0x000000b000b07308 */ /* 0x000e620000000800 */
[C---:B------:R-:W-:Y:S01]  /*7f20*/  FMUL.FTZ R97, R132.reuse, R97 ;  /* 0x0000006184617220 */ /* 0x040fe20000410000 */
[C---:B--2---:R-:W-:Y:S03]  /*7f30*/  HMMA.16816.F32.BF16 R76, R136.reuse, R100, R76 ;  /* 0x00000064884c723c */ /* 0x044fe6000004184c */
[C---:B------:R-:W-:Y:S02]  /*7f40*/  FMUL.FTZ R82, R3.reuse, R82 ;  /* 0x0000005203527220 */ /* 0x040fe40000410000 */
[----:B------:R-:W-:Y:S02]  /*7f50*/  FMUL.FTZ R80, R132, R80 ;  /* 0x0000005084507220 */ /* 0x000fe40000410000 */
[C---:B------:R-:W-:Y:S01]  /*7f60*/  FMUL.FTZ R83, R3.reuse, R83 ;  /* 0x0000005303537220 */ /* 0x040fe20000410000 */
[----:B---3--:R-:W-:Y:S01]  /*7f70*/  F2FP.BF16.PACK_AB R100, R170, R169 ;  /* 0x000000a9aa64723e */ /* 0x008fe200000010ff */
[----:B------:R-:W-:Y:S03]  /*7f80*/  FMUL.FTZ R81, R132, R81 ;  /* 0x0000005184517220 */ /* 0x000fe60000410000 */
[C---:B------:R-:W-:Y:S01]  /*7f90*/  FMUL.FTZ R98, R3.reuse, R98 ;  /* 0x0000006203627220 */ /* 0x040fe20000410000 */
[----:B-----5:R-:W-:Y:S01]  /*7fa0*/  F2FP.BF16.PACK_AB R101, R174, R173 ;  /* 0x000000adae65723e */ /* 0x020fe200000010ff */
[----:B------:R-:W-:Y:S02]  /*7fb0*/  FMUL.FTZ R99, R3, R99 ;  /* 0x0000006303637220 */ /* 0x000fe40000410000 */
[C---:B------:R-:W-:Y:S03]  /*7fc0*/  HMMA.16816.F32.BF16 R80, R136.reuse, R102, R80 ;  /* 0x000000668850723c */ /* 0x040fe60000041850 */
[--C-:B------:R-:W-:Y:S02]  /*7fd0*/  FFMA.FTZ R177, R177, c[0x0][0x2d0], -R152.reuse ;  /* 0x0000b400b1b17a23 */ /* 0x100fe40000010898 */
[----:B------:R-:W-:Y:S02]  /*7fe0*/  FFMA.FTZ R152, R147, c[0x0][0x2d0], -R152 ;  /* 0x0000b40093987a23 */ /* 0x000fe40000010898 */
[----:B------:R-:W-:Y:S01]  /*7ff0*/  F2FP.BF16.PACK_AB R102, R172, R171 ;  /* 0x000000abac66723e */ /* 0x000fe200000010ff */
[C---:B----4-:R-:W-:Y:S01]  /*8000*/  HMMA.16816.F32.BF16 R84, R136.reuse, R108, R84 ;  /* 0x0000006c8854723c */ /* 0x050fe20000041854 */
[----:B------:R2:W3:Y:S03]  /*8010*/  MUFU.EX2 R222, R152 ;  /* 0x0000009800de7308 */ /* 0x0004e60000000800 */
[----:B-1----:R-:W-:Y:S01]  /*8020*/  F2FP.BF16.PACK_AB R103, R176, R175 ;  /* 0x000000afb067723e */ /* 0x002fe200000010ff */
[--C-:B------:R-:W-:Y:S02]  /*8030*/  FFMA.FTZ R178, R178, c[0x0][0x2d0], -R145.reuse ;  /* 0x0000b400b2b27a23 */ /* 0x100fe40000010891 */
[----:B------:R-:W-:Y:S01]  /*8040*/  FFMA.FTZ R145, R144, c[0x0][0x2d0], -R145 ;  /* 0x0000b40090917a23 */ /* 0x000fe20000010891 */
[C---:B------:R-:W-:Y:S01]  /*8050*/  HMMA.16816.F32.BF16 R88, R136.reuse, R110, R88 ;  /* 0x0000006e8858723c */ /* 0x040fe20000041858 */
[----:B------:R-:W1:Y:S02]  /*8060*/  LDSM.16.MT88.4 R108, [R134+UR4+0x900] ;  /* 0x00090004866c783b */ /* 0x000e640008004200 */
[----:B------:R-:W4:Y:S01]  /*8070*/  MUFU.EX2 R226, R145 ;  /* 0x0000009100e27308 */ /* 0x000f220000000800 */
[----:B------:R-:W-:Y:S02]  /*8080*/  FFMA.FTZ R166, R3, R206, R166 ;  /* 0x000000ce03a67223 */ /* 0x000fe400000100a6 */
[----:B------:R-:W-:Y:S01]  /*8090*/  FFMA.FTZ R168, R132, R205, R168 ;  /* 0x000000cd84a87223 */ /* 0x000fe200000100a8 */
[----:B------:R-:W-:Y:S01]  /*80a0*/  MOV R132, R2 ;  /* 0x0000000200847202 */ /* 0x000fe20000000f00 */
[C---:B------:R-:W-:Y:S04]  /*80b0*/  HMMA.16816.F32.BF16 R92, R136.reuse, R104, R92 ;  /* 0x00000068885c723c */ /* 0x040fe8000004185c */
[----:B------:R-:W-:Y:S01]  /*80c0*/  FADD.FTZ R167, R167, R168 ;  /* 0x000000a8a7a77221 */ /* 0x000fe20000010000 */
[----:B------:R-:W5:Y:S01]  /*80d0*/  MUFU.EX2 R177, R177 ;  /* 0x000000b100b17308 */ /* 0x000f620000000800 */
[----:B------:R-:W-:Y:S02]  /*80e0*/  FADD.FTZ R166, R165, R166 ;  /* 0x000000a6a5a67221 */ /* 0x000fe40000010000 */
[----:B------:R-:W-:Y:S01]  /*80f0*/  HMMA.16816.F32.BF16 R96, R136, R106, R96 ;  /* 0x0000006a8860723c */ /* 0x000fe20000041860 */
[----:B------:R-:W5:Y:S03]  /*8100*/  LDSM.16.MT88.4 R104, [R160+0x2900] ;  /* 0x00290000a068783b */ /* 0x000f660000004200 */
[----:B------:R-:W-:Y:S03]  /*8110*/  FADD.FTZ R161, R161, R166 ;  /* 0x000000a6a1a17221 */ /* 0x000fe60000010000 */
[----:B------:R-:W-:Y:S01]  /*8120*/  F2FP.BF16.PACK_AB R136, R220, R191 ;  /* 0x000000bfdc88723e */ /* 0x000fe200000010ff */
[C---:B------:R-:W-:Y:S01]  /*8130*/  HMMA.16816.F32.BF16 R4, R100.reuse, R112, R4 ;  /* 0x000000706404723c */ /* 0x040fe20000041804 */
[----:B--2---:R-:W-:Y:S01]  /*8140*/  LDSM.16.MT88.4 R152, [R133+0x3900] ;  /* 0x003900008598783b */ /* 0x004fe20000004200 */
[----:B------:R-:W2:Y:S03]  /*8150*/  MUFU.EX2 R178, R178 ;  /* 0x000000b200b27308 */ /* 0x000ea60000000800 */
[----:B---3--:R-:W-:Y:S01]  /*8160*/  F2FP.BF16.PACK_AB R138, R222, R217 ;  /* 0x000000d9de8a723e */ /* 0x008fe200000010ff */
[----:B------:R-:W-:Y:S01]  /*8170*/  FADD.FTZ R164, R164, R161 ;  /* 0x000000a1a4a47221 */ /* 0x000fe20000010000 */
[----:B------:R-:W-:Y:S01]  /*8180*/  F2FP.BF16.PACK_AB R137, R224, R219 ;  /* 0x000000dbe089723e */ /* 0x000fe200000010ff */
[C---:B------:R-:W-:Y:S01]  /*8190*/  HMMA.16816.F32.BF16 R8, R100.reuse, R114, R8 ;  /* 0x000000726408723c */ /* 0x040fe20000041808 */
[----:B------:R-:W-:Y:S03]  /*81a0*/  LDSM.16.MT88.4 R112, [R133+0x4900] ;  /* 0x004900008570783b */ /* 0x000fe60000004200 */
[----:B----4-:R-:W-:Y:S01]  /*81b0*/  F2FP.BF16.PACK_AB R139, R226, R221 ;  /* 0x000000dde28b723e */ /* 0x010fe200000010ff */
[----:B------:R-:W-:Y:S03]  /*81c0*/  FADD.FTZ R173, R173, R164 ;  /* 0x000000a4adad7221 */ /* 0x000fe60000010000 */
[C---:B------:R-:W-:Y:S01]  /*81d0*/  HMMA.16816.F32.BF16 R12, R100.reuse, R116, R12 ;  /* 0x00000074640c723c */ /* 0x040fe2000004180c */
[----:B------:R-:W-:Y:S03]  /*81e0*/  LDSM.16.MT88.4 R144, [R160+0x1900] ;  /* 0x00190000a090783b */ /* 0x000fe60000004200 */
[----:B------:R-:W-:Y:S04]  /*81f0*/  FADD.FTZ R174, R174, R173 ;  /* 0x000000adaeae7221 */ /* 0x000fe80000010000 */
[C---:B------:R-:W-:Y:S01]  /*8200*/  HMMA.16816.F32.BF16 R16, R100.reuse, R118, R16 ;  /* 0x000000766410723c */ /* 0x040fe20000041810 */
[----:B------:R-:W-:Y:S03]  /*8210*/  LDSM.16.MT88.4 R116, [R134+UR4+0x4900] ;  /* 0x004900048674783b */ /* 0x000fe60008004200 */
[----:B------:R-:W-:Y:S04]  /*8220*/  FADD.FTZ R175, R175, R174 ;  /* 0x000000aeafaf7221 */ /* 0x000fe80000010000 */
[C---:B-1----:R-:W-:Y:S04]  /*8230*/  HMMA.16816.F32.BF16 R20, R100.reuse, R108, R20 ;  /* 0x0000006c6414723c */ /* 0x042fe80000041814 */
[----:B------:R-:W-:Y:S04]  /*8240*/  FADD.FTZ R175, R176, R175 ;  /* 0x000000afb0af7221 */ /* 0x000fe80000010000 */
[C---:B------:R-:W-:Y:S01]  /*8250*/  HMMA.16816.F32.BF16 R24, R100.reuse, R110, R24 ;  /* 0x0000006e6418723c */ /* 0x040fe20000041818 */
[----:B------:R-:W1:Y:S07]  /*8260*/  LDSM.16.MT88.4 R108, [R135+UR4+0x4900] ;  /* 0x00490004876c783b */ /* 0x000e6e0008004200 */
[C---:B------:R-:W-:Y:S08]  /*8270*/  HMMA.16816.F32.BF16 R28, R100.reuse, R120, R28 ;  /* 0x00000078641c723c */ /* 0x040ff0000004181c */
[C---:B------:R-:W-:Y:S01]  /*8280*/  HMMA.16816.F32.BF16 R32, R100.reuse, R122, R32 ;  /* 0x0000007a6420723c */ /* 0x040fe20000041820 */
[----:B------:R-:W-:Y:S07]  /*8290*/  LDSM.16.MT88.4 R120, [R133+0x1100] ;  /* 0x001100008578783b */ /* 0x000fee0000004200 */
[C---:B------:R-:W-:Y:S08]  /*82a0*/  HMMA.16816.F32.BF16 R36, R100.reuse, R124, R36 ;  /* 0x0000007c6424723c */ /* 0x040ff00000041824 */
[C---:B------:R-:W-:Y:S01]  /*82b0*/  HMMA.16816.F32.BF16 R40, R100.reuse, R126, R40 ;  /* 0x0000007e6428723c */ /* 0x040fe20000041828 */
[----:B------:R-:W-:Y:S07]  /*82c0*/  LDSM.16.MT88.4 R124, [R160+0x1100] ;  /* 0x00110000a07c783b */ /* 0x000fee0000004200 */
[C---:B------:R-:W-:Y:S08]  /*82d0*/  HMMA.16816.F32.BF16 R44, R100.reuse, R128, R44 ;  /* 0x00000080642c723c */ /* 0x040ff0000004182c */
[C---:B------:R-:W-:Y:S08]  /*82e0*/  HMMA.16816.F32.BF16 R48, R100.reuse, R130, R48 ;  /* 0x000000826430723c */ /* 0x040ff00000041830 */
[C---:B------:R-:W-:Y:S08]  /*82f0*/  HMMA.16816.F32.BF16 R52, R100.reuse, R140, R52 ;  /* 0x0000008c6434723c */ /* 0x040ff00000041834 */
[C---:B------:R-:W-:Y:S01]  /*8300*/  HMMA.16816.F32.BF16 R56, R100.reuse, R142, R56 ;  /* 0x0000008e6438723c */ /* 0x040fe20000041838 */
[----:B------:R-:W-:Y:S07]  /*8310*/  LDSM.16.MT88.4 R140, [R134+UR4+0x1900] ;  /* 0x00190004868c783b */ /* 0x000fee0008004200 */
[C---:B-----5:R-:W-:Y:S08]  /*8320*/  HMMA.16816.F32.BF16 R60, R100.reuse, R104, R60 ;  /* 0x00000068643c723c */ /* 0x060ff0000004183c */
[C---:B------:R-:W-:Y:S01]  /*8330*/  HMMA.16816.F32.BF16 R64, R100.reuse, R106, R64 ;  /* 0x0000006a6440723c */ /* 0x040fe20000041840 */
[----:B------:R-:W3:Y:S07]  /*8340*/  LDSM.16.MT88.4 R104, [R160+0x4900] ;  /* 0x00490000a068783b */ /* 0x000eee0000004200 */
[C---:B-1----:R-:W-:Y:S08]  /*8350*/  HMMA.16816.F32.BF16 R68, R100.reuse, R108, R68 ;  /* 0x0000006c6444723c */ /* 0x042ff00000041844 */
[C---:B------:R-:W-:Y:S01]  /*8360*/  HMMA.16816.F32.BF16 R72, R100.reuse, R110, R72 ;  /* 0x0000006e6448723c */ /* 0x040fe20000041848 */
[----:B------:R-:W1:Y:S07]  /*8370*/  LDSM.16.MT88.4 R108, [R135+UR4+0x1100] ;  /* 0x00110004876c783b */ /* 0x000e6e0008004200 */
[C---:B------:R-:W-:Y:S08]  /*8380*/  HMMA.16816.F32.BF16 R76, R100.reuse, R112, R76 ;  /* 0x00000070644c723c */ /* 0x040ff0000004184c */
[C---:B------:R-:W-:Y:S01]  /*8390*/  HMMA.16816.F32.BF16 R80, R100.reuse, R114, R80 ;  /* 0x000000726450723c */ /* 0x040fe20000041850 */
[----:B------:R-:W4:Y:S07]  /*83a0*/  LDSM.16.MT88.4 R112, [R134+UR4+0x1100] ;  /* 0x001100048670783b */ /* 0x000f2e0008004200 */
[C---:B------:R-:W-:Y:S08]  /*83b0*/  HMMA.16816.F32.BF16 R84, R100.reuse, R116, R84 ;  /* 0x000000746454723c */ /* 0x040ff00000041854 */
[C---:B------:R-:W-:Y:S01]  /*83c0*/  HMMA.16816.F32.BF16 R88, R100.reuse, R118, R88 ;  /* 0x000000766458723c */ /* 0x040fe20000041858 */
[----:B------:R-:W5:Y:S07]  /*83d0*/  LDSM.16.MT88.4 R116, [R135+UR4+0x3100] ;  /* 0x003100048774783b */ /* 0x000f6e0008004200 */
[C---:B---3--:R-:W-:Y:S08]  /*83e0*/  HMMA.16816.F32.BF16 R92, R100.reuse, R104, R92 ;  /* 0x00000068645c723c */ /* 0x048ff0000004185c */
[----:B------:R-:W-:Y:S01]  /*83f0*/  HMMA.16816.F32.BF16 R96, R100, R106, R96 ;  /* 0x0000006a6460723c */ /* 0x000fe20000041860 */
[----:B------:R-:W3:Y:S06]  /*8400*/  LDSM.16.MT88.4 R104, [R133+0x3100] ;  /* 0x003100008568783b */ /* 0x000eec0000004200 */
[----:B------:R-:W-:Y:S02]  /*8410*/  F2FP.BF16.PACK_AB R100, R180, R177 ;  /* 0x000000b1b464723e */ /* 0x000fe400000010ff */
[----:B------:R-:W-:Y:S03]  /*8420*/  F2FP.BF16.PACK_AB R102, R182, R179 ;  /* 0x000000b3b666723e */ /* 0x000fe600000010ff */
[C---:B--2---:R-:W-:Y:S01]  /*8430*/  F2FP.BF16.PACK_AB R101, R181.reuse, R178 ;  /* 0x000000b2b565723e */ /* 0x044fe200000010ff */
[----:B------:R-:W-:Y:S01]  /*8440*/  FADD.FTZ R178, R178, R175 ;  /* 0x000000afb2b27221 */ /* 0x000fe20000010000 */
[C---:B------:R-:W-:Y:S03]  /*8450*/  F2FP.BF16.PACK_AB R103, R218.reuse, R183 ;  /* 0x000000b7da67723e */ /* 0x040fe600000010ff */
[----:B------:R-:W-:Y:S04]  /*8460*/  FADD.FTZ R178, R181, R178 ;  /* 0x000000b2b5b27221 */ /* 0x000fe80000010000 */
[C---:B-1----:R-:W-:Y:S03]  /*8470*/  HMMA.16816.F32.BF16 R4, R100.reuse, R108, R4 ;  /* 0x0000006c6404723c */ /* 0x042fe60000041804 */
[----:B------:R-:W-:Y:S04]  /*8480*/  FADD.FTZ R183, R183, R178 ;  /* 0x000000b2b7b77221 */ /* 0x000fe80000010000 */
[----:B------:R-:W-:Y:S01]  /*8490*/  FADD.FTZ R218, R218, R183 ;  /* 0x000000b7dada7221 */ /* 0x000fe20000010000 */
[C---:B------:R-:W-:Y:S01]  /*84a0*/  HMMA.16816.F32.BF16 R8, R100.reuse, R110, R8 ;  /* 0x0000006e6408723c */ /* 0x040fe20000041808 */
[----:B------:R-:W1:Y:S03]  /*84b0*/  LDSM.16.MT88.4 R108, [R134+UR4+0x3100] ;  /* 0x00310004866c783b */ /* 0x000e660008004200 */
[----:B------:R-:W-:Y:S04]  /*84c0*/  FADD.FTZ R219, R219, R218 ;  /* 0x000000dadbdb7221 */ /* 0x000fe80000010000 */
[C---:B------:R-:W-:Y:S04]  /*84d0*/  HMMA.16816.F32.BF16 R12, R100.reuse, R120, R12 ;  /* 0x00000078640c723c */ /* 0x040fe8000004180c */
[----:B------:R-:W-:Y:S04]  /*84e0*/  FADD.FTZ R224, R224, R219 ;  /* 0x000000dbe0e07221 */ /* 0x000fe80000010000 */
[C---:B------:R-:W-:Y:S04]  /*84f0*/  HMMA.16816.F32.BF16 R16, R100.reuse, R122, R16 ;  /* 0x0000007a6410723c */ /* 0x040fe80000041810 */
[----:B------:R-:W-:Y:S04]  /*8500*/  FADD.FTZ R221, R221, R224 ;  /* 0x000000e0dddd7221 */ /* 0x000fe80000010000 */
[C---:B----4-:R-:W-:Y:S04]  /*8510*/  HMMA.16816.F32.BF16 R20, R100.reuse, R112, R20 ;  /* 0x000000706414723c */ /* 0x050fe80000041814 */
[----:B------:R-:W-:Y:S04]  /*8520*/  FADD.FTZ R206, R226, R221 ;  /* 0x000000dde2ce7221 */ /* 0x000fe80000010000 */
[C---:B------:R-:W-:Y:S01]  /*8530*/  HMMA.16816.F32.BF16 R24, R100.reuse, R114, R24 ;  /* 0x000000726418723c */ /* 0x040fe20000041818 */
[----:B------:R-:W2:Y:S07]  /*8540*/  LDSM.16.MT88.4 R112, [R160+0x3100] ;  /* 0x00310000a070783b */ /* 0x000eae0000004200 */
[C---:B------:R-:W-:Y:S08]  /*8550*/  HMMA.16816.F32.BF16 R28, R100.reuse, R124, R28 ;  /* 0x0000007c641c723c */ /* 0x040ff0000004181c */
[C---:B------:R-:W-:Y:S01]  /*8560*/  HMMA.16816.F32.BF16 R32, R100.reuse, R126, R32 ;  /* 0x0000007e6420723c */ /* 0x040fe20000041820 */
[----:B------:R-:W-:Y:S07]  /*8570*/  LDSM.16.MT88.4 R124, [R135+UR4+0x1900] ;  /* 0x00190004877c783b */ /* 0x000fee0008004200 */
[C---:B-----5:R-:W-:Y:S08]  /*8580*/  HMMA.16816.F32.BF16 R36, R100.reuse, R116, R36 ;  /* 0x000000746424723c */ /* 0x060ff00000041824 */
[C---:B------:R-:W-:Y:S01]  /*8590*/  HMMA.16816.F32.BF16 R40, R100.reuse, R118, R40 ;  /* 0x000000766428723c */ /* 0x040fe20000041828 */
[----:B------:R-:W4:Y:S07]  /*85a0*/  LDSM.16.MT88.4 R116, [R135+UR4+0x5100] ;  /* 0x005100048774783b */ /* 0x000f2e0008004200 */
[C---:B---3--:R-:W-:Y:S08]  /*85b0*/  HMMA.16816.F32.BF16 R44, R100.reuse, R104, R44 ;  /* 0x00000068642c723c */ /* 0x048ff0000004182c */
[C---:B------:R-:W-:Y:S01]  /*85c0*/  HMMA.16816.F32.BF16 R48, R100.reuse, R106, R48 ;  /* 0x0000006a6430723c */ /* 0x040fe20000041830 */
[----:B------:R-:W3:Y:S07]  /*85d0*/  LDSM.16.MT88.4 R104, [R133+0x5100] ;  /* 0x005100008568783b */ /* 0x000eee0000004200 */
[C---:B-1----:R-:W-:Y:S08]  /*85e0*/  HMMA.16816.F32.BF16 R52, R100.reuse, R108, R52 ;  /* 0x0000006c6434723c */ /* 0x042ff00000041834 */
[C---:B------:R-:W-:Y:S01]  /*85f0*/  HMMA.16816.F32.BF16 R56, R100.reuse, R110, R56 ;  /* 0x0000006e6438723c */ /* 0x040fe20000041838 */
[----:B------:R-:W1:Y:S07]  /*8600*/  LDSM.16.MT88.4 R108, [R134+UR4+0x5100] ;  /* 0x00510004866c783b */ /* 0x000e6e0008004200 */
[C---:B--2---:R-:W-:Y:S08]  /*8610*/  HMMA.16816.F32.BF16 R60, R100.reuse, R112, R60 ;  /* 0x00000070643c723c */ /* 0x044ff0000004183c */
[C---:B------:R-:W-:Y:S01]  /*8620*/  HMMA.16816.F32.BF16 R64, R100.reuse, R114, R64 ;  /* 0x000000726440723c */ /* 0x040fe20000041840 */
[----:B------:R-:W2:Y:S07]  /*8630*/  LDSM.16.MT88.4 R112, [R160+0x5100] ;  /* 0x00510000a070783b */ /* 0x000eae0000004200 */
[C---:B----4-:R-:W-:Y:S08]  /*8640*/  HMMA.16816.F32.BF16 R68, R100.reuse, R116, R68 ;  /* 0x000000746444723c */ /* 0x050ff00000041844 */
[C---:B------:R-:W-:Y:S01]  /*8650*/  HMMA.16816.F32.BF16 R72, R100.reuse, R118, R72 ;  /* 0x000000766448723c */ /* 0x040fe20000041848 */
[----:B------:R-:W4:Y:S07]  /*8660*/  LDSM.16.MT88.4 R116, [R133+0x1900] ;  /* 0x001900008574783b */ /* 0x000f2e0000004200 */
[C---:B---3--:R-:W-:Y:S08]  /*8670*/  HMMA.16816.F32.BF16 R76, R100.reuse, R104, R76 ;  /* 0x00000068644c723c */ /* 0x048ff0000004184c */
[C---:B------:R-:W-:Y:S08]  /*8680*/  HMMA.16816.F32.BF16 R80, R100.reuse, R106, R80 ;  /* 0x0000006a6450723c */ /* 0x040ff00000041850 */
[C---:B-1----:R-:W-:Y:S08]  /*8690*/  HMMA.16816.F32.BF16 R84, R100.reuse, R108, R84 ;  /* 0x0000006c6454723c */ /* 0x042ff00000041854 */
[C---:B------:R-:W-:Y:S08]  /*86a0*/  HMMA.16816.F32.BF16 R88, R100.reuse, R110, R88 ;  /* 0x0000006e6458723c */ /* 0x040ff00000041858 */
[C---:B--2---:R-:W-:Y:S08]  /*86b0*/  HMMA.16816.F32.BF16 R92, R100.reuse, R112, R92 ;  /* 0x00000070645c723c */ /* 0x044ff0000004185c */
[----:B------:R-:W-:Y:S08]  /*86c0*/  HMMA.16816.F32.BF16 R96, R100, R114, R96 ;  /* 0x000000726460723c */ /* 0x000ff00000041860 */
[C---:B------:R-:W-:Y:S01]  /*86d0*/  HMMA.16816.F32.BF16 R128, R136.reuse, R124, R4 ;  /* 0x0000007c8880723c */ /* 0x040fe20000041804 */
[----:B------:R-:W1:Y:S07]  /*86e0*/  LDSM.16.MT88.4 R4, [R160+0x3900] ;  /* 0x00390000a004783b */ /* 0x000e6e0000004200 */
[C---:B------:R-:W-:Y:S01]  /*86f0*/  HMMA.16816.F32.BF16 R124, R136.reuse, R126, R8 ;  /* 0x0000007e887c723c */ /* 0x040fe20000041808 */
[----:B------:R-:W2:Y:S07]  /*8700*/  LDSM.16.MT88.4 R8, [R135+UR4+0x5900] ;  /* 0x005900048708783b */ /* 0x000eae0008004200 */
[C---:B----4-:R-:W-:Y:S01]  /*8710*/  HMMA.16816.F32.BF16 R120, R136.reuse, R116, R12 ;  /* 0x000000748878723c */ /* 0x050fe2000004180c */
[----:B------:R-:W3:Y:S07]  /*8720*/  LDSM.16.MT88.4 R12, [R133+0x5900] ;  /* 0x00590000850c783b */ /* 0x000eee0000004200 */
[C---:B------:R-:W-:Y:S08]  /*8730*/  HMMA.16816.F32.BF16 R116, R136.reuse, R118, R16 ;  /* 0x000000768874723c */ /* 0x040ff00000041810 */
[C---:B------:R-:W-:Y:S07]  /*8740*/  HMMA.16816.F32.BF16 R112, R136.reuse, R140, R20 ;  /* 0x0000008c8870723c */ /* 0x040fee0000041814 */
[----:B------:R-:W-:Y:S01]  /*8750*/  FADD.FTZ R20, R162, R167 ;  /* 0x000000a7a2147221 */ /* 0x000fe20000010000 */
[C---:B------:R-:W-:Y:S04]  /*8760*/  HMMA.16816.F32.BF16 R108, R136.reuse, R142, R24 ;  /* 0x0000008e886c723c */ /* 0x040fe80000041818 */
[----:B------:R-:W-:Y:S04]  /*8770*/  FADD.FTZ R20, R163, R20 ;  /* 0x00000014a3147221 */ /* 0x000fe80000010000 */
[C---:B------:R-:W-:Y:S04]  /*8780*/  HMMA.16816.F32.BF16 R104, R136.reuse, R144, R28 ;  /* 0x000000908868723c */ /* 0x040fe8000004181c */
[----:B------:R-:W-:Y:S01]  /*8790*/  FADD.FTZ R169, R169, R20 ;  /* 0x00000014a9a97221 */ /* 0x000fe20000010000 */
[----:B------:R-:W-:Y:S03]  /*87a0*/  MOV R20, UR15 ;  /* 0x0000000f00147c02 */ /* 0x000fe60008000f00 */
[C---:B------:R-:W-:Y:S04]  /*87b0*/  HMMA.16816.F32.BF16 R100, R136.reuse, R146, R32 ;  /* 0x000000928864723c */ /* 0x040fe80000041820 */
[----:B------:R-:W-:Y:S02]  /*87c0*/  @P0 IMAD R25, R20, 0x3000, R193 ;  /* 0x0000300014190824 */ /* 0x000fe400078e02c1 */
[----:B------:R-:W-:Y:S02]  /*87d0*/  FADD.FTZ R170, R170, R169 ;  /* 0x000000a9aaaa7221 */ /* 0x000fe40000010000 */
        /* <DEDUP_REMOVED lines=12> */
[C---:B-1----:R-:W-:Y:S04]  /*88a0*/  HMMA.16816.F32.BF16 R60, R136.reuse, R4, R60 ;  /* 0x00000004883c723c */ /* 0x042fe8000004183c */
[----:B------:R-:W-:Y:S03]  /*88b0*/  FADD.FTZ R191, R191, R182 ;  /* 0x000000b6bfbf7221 */ /* 0x000fe60000010000 */
[----:B------:R-:W-:Y:S01]  /*88c0*/  @P0 IADD3 R4, P5, R196, UR6, RZ ;  /* 0x00000006c4040c10 */ /* 0x000fe2000ffbe0ff */
[C---:B------:R-:W-:Y:S04]  /*88d0*/  HMMA.16816.F32.BF16 R64, R136.reuse, R6, R64 ;  /* 0x000000068840723c */ /* 0x040fe80000041840 */
[----:B------:R-:W-:Y:S01]  /*88e0*/  @P0 LEA R16, P4, R4, c[0x0][0x1c8], 0x1 ;  /* 0x0000720004100a11 */ /* 0x000fe200078808ff */
[----:B------:R-:W-:Y:S01]  /*88f0*/  FADD.FTZ R220, R220, R191 ;  /* 0x000000bfdcdc7221 */ /* 0x000fe20000010000 */
[----:B------:R-:W-:Y:S02]  /*8900*/  @P0 IADD3.X R5, R203, UR23, RZ, P5, !PT ;  /* 0x00000017cb050c10 */ /* 0x000fe4000affe4ff */
[C---:B--2---:R-:W-:Y:S04]  /*8910*/  HMMA.16816.F32.BF16 R68, R136.reuse, R8, R68 ;  /* 0x000000088844723c */ /* 0x044fe80000041844 */
[----:B------:R-:W-:Y:S01]  /*8920*/  @P0 LEA.HI.X R17, R4, c[0x0][0x1cc], R5, 0x1, P4 ;  /* 0x0000730004110a11 */ /* 0x000fe200020f0c05 */
[----:B------:R-:W-:Y:S01]  /*8930*/  FADD.FTZ R205, R217, R220 ;  /* 0x000000dcd9cd7221 */ /* 0x000fe20000010000 */
[----:B------:R-:W1:Y:S01]  /*8940*/  LDSM.16.MT88.4 R4, [R134+UR4+0x5900] ;  /* 0x005900048604783b */ /* 0x000e620008004200 */
[----:B------:R-:W-:Y:S01]  /*8950*/  @P0 IADD3 R8, P5, R212, UR6, RZ ;  /* 0x00000006d4080c10 */ /* 0x000fe2000ffbe0ff */
[C---:B------:R-:W-:Y:S04]  /*8960*/  HMMA.16816.F32.BF16 R72, R136.reuse, R10, R72 ;  /* 0x0000000a8848723c */ /* 0x040fe80000041848 */
[----:B------:R-:W-:Y:S01]  /*8970*/  @P0 LEA R18, P4, R8, c[0x0][0x1c8], 0x1 ;  /* 0x0000720008120a11 */ /* 0x000fe200078808ff */
[----:B------:R-:W-:Y:S01]  /*8980*/  FADD.FTZ R205, R222, R205 ;  /* 0x000000cddecd7221 */ /* 0x000fe20000010000 */
[----:B------:R-:W-:Y:S02]  /*8990*/  @P0 IADD3.X R9, R211, UR23, RZ, P5, !PT ;  /* 0x00000017d3090c10 */ /* 0x000fe4000affe4ff */
[C---:B---3--:R-:W-:Y:S04]  /*89a0*/  HMMA.16816.F32.BF16 R76, R136.reuse, R12, R76 ;  /* 0x0000000c884c723c */ /* 0x048fe8000004184c */
[----:B------:R-:W-:Y:S02]  /*89b0*/  @P0 LEA.HI.X R19, R8, c[0x0][0x1cc], R9, 0x1, P4 ;  /* 0x0000730008130a11 */ /* 0x000fe400020f0c09 */
[----:B------:R-:W2:Y:S01]  /*89c0*/  LDSM.16.MT88.4 R8, [R160+0x5900] ;  /* 0x00590000a008783b */ /* 0x000ea20000004200 */
[----:B------:R-:W-:Y:S01]  /*89d0*/  @P0 IADD3 R3, P4, R210, UR6, RZ ;  /* 0x00000006d2030c10 */ /* 0x000fe2000ff9e0ff */
[----:B------:R-:W-:Y:S01]  /*89e0*/  @UP1 UIADD3.X UR6, UR13, UR23, URZ, UP0, !UPT ;  /* 0x000000170d061290 */ /* 0x000fe200087fe43f */
[----:B------:R-:W-:Y:S01]  /*89f0*/  @P0 IADD3 R21, P5, R196, UR7, RZ ;  /* 0x00000007c4150c10 */ /* 0x000fe2000ffbe0ff */
[C---:B------:R-:W-:Y:S01]  /*8a00*/  HMMA.16816.F32.BF16 R80, R136.reuse, R14, R80 ;  /* 0x0000000e8850723c */ /* 0x040fe20000041850 */
[----:B------:R-:W-:Y:S02]  /*8a10*/  UISETP.GT.AND UP0, UPT, UR17, UR21, UPT ;  /* 0x000000151100728c */ /* 0x000fe4000bf04270 */
[----:B------:R-:W-:Y:S01]  /*8a20*/  @P0 LEA R22, P6, R3, c[0x0][0x1c8], 0x1 ;  /* 0x0000720003160a11 */ /* 0x000fe200078c08ff */
[----:B------:R-:W-:Y:S01]  /*8a30*/  UISETP.GE.AND UP1, UPT, UR5, 0x1, UPT ;  /* 0x000000010500788c */ /* 0x000fe2000bf26270 */
[----:B------:R-:W-:Y:S01]  /*8a40*/  @P0 IADD3.X R24, R209, UR23, RZ, P4, !PT ;  /* 0x00000017d1180c10 */ /* 0x000fe2000a7fe4ff */
[----:B------:R-:W-:Y:S01]  /*8a50*/  UIADD3 UR17, UR17, -0x1, URZ ;  /* 0xffffffff11117890 */ /* 0x000fe2000fffe03f */
[----:B------:R-:W-:Y:S02]  /*8a60*/  @P0 LEA R12, P4, R21, c[0x0][0x1c8], 0x1 ;  /* 0x00007200150c0a11 */ /* 0x000fe400078808ff */
[----:B------:R-:W-:Y:S03]  /*8a70*/  @P0 IADD3.X R26, R203, UR6, RZ, P5, !PT ;  /* 0x00000006cb1a0c10 */ /* 0x000fe6000affe4ff */
[----:B------:R-:W-:Y:S02]  /*8a80*/  @P0 LEA.HI.X R23, R3, c[0x0][0x1cc], R24, 0x1, P6 ;  /* 0x0000730003170a11 */ /* 0x000fe400030f0c18 */
[----:B------:R-:W-:Y:S02]  /*8a90*/  @P0 LEA.HI.X R13, R21, c[0x0][0x1cc], R26, 0x1, P4 ;  /* 0x00007300150d0a11 */ /* 0x000fe400020f0c1a */
[----:B------:R-:W-:Y:S02]  /*8aa0*/  @P0 IADD3 R3, P4, R212, UR7, RZ ;  /* 0x00000007d4030c10 */ /* 0x000fe4000ff9e0ff */
[----:B------:R-:W-:Y:S02]  /*8ab0*/  @P0 IADD3 R21, P5, R210, UR7, RZ ;  /* 0x00000007d2150c10 */ /* 0x000fe4000ffbe0ff */
[----:B------:R-:W-:Y:S01]  /*8ac0*/  @P0 LEA R14, P6, R3, c[0x0][0x1c8], 0x1 ;  /* 0x00007200030e0a11 */ /* 0x000fe200078c08ff */
[C---:B-1----:R-:W-:Y:S03]  /*8ad0*/  HMMA.16816.F32.BF16 R84, R136.reuse, R4, R84 ;  /* 0x000000048854723c */ /* 0x042fe60000041854 */
[----:B------:R-:W-:Y:S02]  /*8ae0*/  @P0 IADD3.X R24, R211, UR6, RZ, P4, !PT ;  /* 0x00000006d3180c10 */ /* 0x000fe4000a7fe4ff */
[----:B------:R-:W-:Y:S02]  /*8af0*/  @P0 LEA R20, P4, R21, c[0x0][0x1c8], 0x1 ;  /* 0x0000720015140a11 */ /* 0x000fe400078808ff */
[----:B------:R-:W-:Y:S01]  /*8b00*/  @P0 LEA.HI.X R15, R3, c[0x0][0x1cc], R24, 0x1, P6 ;  /* 0x00007300030f0a11 */ /* 0x000fe200030f0c18 */
[C---:B------:R-:W-:Y:S04]  /*8b10*/  HMMA.16816.F32.BF16 R88, R136.reuse, R6, R88 ;  /* 0x000000068858723c */ /* 0x040fe80000041858 */
[----:B------:R-:W-:Y:S02]  /*8b20*/  @P0 SHF.L.U32 R3, R25, 0x1, RZ ;  /* 0x0000000119030819 */ /* 0x000fe400000006ff */
[----:B------:R-:W-:Y:S01]  /*8b30*/  @P0 IADD3.X R26, R209, UR6, RZ, P5, !PT ;  /* 0x00000006d11a0c10 */ /* 0x000fe2000affe4ff */
[----:B------:R-:W-:Y:S01]  /*8b40*/  UIADD3 UR6, UR5, 0x1, URZ ;  /* 0x0000000105067890 */ /* 0x000fe2000fffe03f */
[C---:B--2---:R-:W-:Y:S01]  /*8b50*/  HMMA.16816.F32.BF16 R92, R136.reuse, R8, R92 ;  /* 0x00000008885c723c */ /* 0x044fe2000004185c */
[----:B------:R-:W-:Y:S01]  /*8b60*/  @!PT LDS RZ, [RZ] ;  /* 0x00000000fffff984 */ /* 0x000fe20000000800 */
[----:B------:R-:W-:Y:S01]  /*8b70*/  @!PT LDS RZ, [RZ] ;  /* 0x00000000fffff984 */ /* 0x000fe20000000800 */
[----:B------:R-:W-:Y:S01]  /*8b80*/  @!PT LDS RZ, [RZ] ;  /* 0x00000000fffff984 */ /* 0x000fe20000000800 */
[----:B------:R1:W-:Y:S02]  /*8b90*/  @P0 LDGSTS.E.BYPASS.LTC128B.128 [R3+0xc100], [R16.64], !P3 ;  /* 0x0c10000010030fae */ /* 0x0003e4000d901d52 */
[----:B------:R-:W-:Y:S01]  /*8ba0*/  USEL UR5, UR6, URZ, !UP1 ;  /* 0x0000003f06057287 */ /* 0x000fe2000c800000 */
[----:B------:R-:W-:Y:S04]  /*8bb0*/  @P0 LEA.HI.X R21, R21, c[0x0][0x1cc], R26, 0x1, P4 ;  /* 0x0000730015150a11 */ /* 0x000fe800020f0c1a */
[----:B------:R-:W-:Y:S01]  /*8bc0*/  HMMA.16816.F32.BF16 R96, R136, R10, R96 ;  /* 0x0000000a8860723c */ /* 0x000fe20000041860 */
[----:B------:R1:W-:Y:S08]  /*8bd0*/  @P0 LDGSTS.E.BYPASS.LTC128B.128 [R3+0xe100], [R18.64], !P2 ;  /* 0x0e10000012030fae */ /* 0x0003f0000d101d52 */
[----:B------:R1:W-:Y:S08]  /*8be0*/  @P0 LDGSTS.E.BYPASS.LTC128B.128 [R3+0x10100], [R22.64], !P1 ;  /* 0x1010000016030fae */ /* 0x0003f0000c901d52 */
[----:B------:R1:W-:Y:S08]  /*8bf0*/  @P0 LDGSTS.E.BYPASS.LTC128B.128 [R3+0xd100], [R12.64], !P3 ;  /* 0x0d1000000c030fae */ /* 0x0003f0000d901d52 */
[----:B------:R1:W-:Y:S08]  /*8c00*/  @P0 LDGSTS.E.BYPASS.LTC128B.128 [R3+0xf100], [R14.64], !P2 ;  /* 0x0f1000000e030fae */ /* 0x0003f0000d101d52 */
[----:B------:R1:W-:Y:S01]  /*8c10*/  @P0 LDGSTS.E.BYPASS.LTC128B.128 [R3+0x11100], [R20.64], !P1 ;  /* 0x1110000014030fae */ /* 0x0003e2000c901d52 */
[----:B------:R-:W-:Y:S07]  /*8c20*/  PLOP3.LUT P0, PT, PT, PT, UP0, 0x80, 0x0 ;  /* 0x000000000000781c */ /* 0x000fee0003f0f008 */
[----:B------:R-:W0:Y:S01]  /*8c30*/  LDGDEPBAR ;  /* 0x00000000000079af */ /* 0x000e220000000000 */
[----:B-1----:R-:W-:Y:S05]  /*8c40*/  MOV R3, R0 ;  /* 0x0000000000037202 */ /* 0x002fea0000000f00 */
[----:B------:R-:W-:-:S05]  /*8c50*/  @P0 BRA `(.L_x_814) ;  /* 0xffffc68000000947 */ /* 0x000fca000383ffff */
.L_x_805:
[----:B------:R-:W-:Y:S01]  /*8c60*/  ULEA UR20, UR20, 0x7f, 0x7 ;  /* 0x0000007f14147891 */ /* 0x000fe2000f8e383f */
[----:B------:R-:W-:Y:S01]  /*8c70*/  PLOP3.LUT P0, PT, PT, PT, UP2, 0x40, 0x0 ;  /* 0x000000000000781c */ /* 0x000fe20003f0e828 */
[----:B------:R-:W-:-:S02]  /*8c80*/  ULDC.64 UR6, c[0x0][0x2c8] ;  /* 0x0000b20000067ab9 */ /* 0x000fc40000000a00 */
[----:B------:R-:W-:Y:S02]  /*8c90*/  UIMAD.WIDE.U32 UR8, UR20, UR6, URZ ;  /* 0x00000006140872a5 */ /* 0x000fe4000f8e003f */
[----:B------:R-:W-:Y:S02]  /*8ca0*/  ULDC UR4, c[0x0][0x168] ;  /* 0x00005a0000047ab9 */ /* 0x000fe40000000800 */
[----:B------:R-:W-:Y:S02]  /*8cb0*/  UMOV UR6, 0x1 ;  /* 0x0000000100067882 */ /* 0x000fe40000000000 */
[----:B------:R-:W-:Y:S02]  /*8cc0*/  UIADD3 UR4, UR6, -UR4, URZ ;  /* 0x8000000406047290 */ /* 0x000fe4000fffe03f */
[----:B------:R-:W-:Y:S02]  /*8cd0*/  @UP3 USHF.R.U32.HI UR20, URZ, UR7, UR9 ;  /* 0x000000073f143299 */ /* 0x000fe40008011609 */
[----:B------:R-:W-:-:S02]  /*8ce0*/  ULDC UR6, c[0x0][0x1d0] ;  /* 0x0000740000067ab9 */ /* 0x000fc40000000800 */
[----:B------:R-:W-:-:S03]  /*8cf0*/  UIADD3 UR8, UR20, UR6, UR4 ;  /* 0x0000000614087290 */ /* 0x000fc6000fffe004 */
        /* <DEDUP_REMOVED lines=15> */
.L_x_816:
[----:B------:R-:W-:Y:S02]  /*8df0*/  ULDC UR6, c[0x0][0x32c] ;  /* 0x0000cb0000067ab9 */ /* 0x000fe40000000800 */
[----:B------:R-:W-:-:S03]  /*8e00*/  UISETP.NE.AND UP0, UPT, UR6, 0x1, UPT ;  /* 0x000000010600788c */ /* 0x000fc6000bf05270 */
[----:B------:R-:W-:Y:S02]  /*8e10*/  ULDC.64 UR6, c[0x0][0x330] ;  /* 0x0000cc0000067ab9 */ /* 0x000fe40000000a00 */
[----:B------:R-:W-:-:S07]  /*8e20*/  UIMAD.WIDE.U32 UR20, UR8, UR6, URZ ;  /* 0x00000006081472a5 */ /* 0x000fce000f8e003f */
[----:B------:R-:W-:Y:S02]  /*8e30*/  @UP0 UMOV UR9, UR21 ;  /* 0x0000001500090c82 */ /* 0x000fe40008000000 */
[----:B------:R-:W-:Y:S02]  /*8e40*/  @UP0 USHF.R.U32.HI UR8, URZ, UR7, UR9 ;  /* 0x000000073f080299 */ /* 0x000fe40008011609 */
.L_x_817:
[----:B------:R-:W-:Y:S02]  /*8e50*/  ULDC UR6, c[0x0][0x32c] ;  /* 0x0000cb0000067ab9 */ /* 0x000fe40000000800 */
[----:B------:R-:W-:-:S04]  /*8e60*/  UIMAD UR6, UR8, UR6, URZ ;  /* 0x00000006080672a4 */ /* 0x000fc8000f8e023f */
[----:B------:R-:W-:-:S04]  /*8e70*/  UISETP.LT.AND UP0, UPT, UR4, UR6, UPT ;  /* 0x000000060400728c */ /* 0x000fc8000bf01270 */
[----:B------:R-:W-:-:S04]  /*8e80*/  USEL UR4, UR4, UR6, !UP0 ;  /* 0x0000000604047287 */ /* 0x000fc8000c000000 */
.L_x_815:
        /* <DEDUP_REMOVED lines=9> */
[----:B------:R-:W-:Y:S01]  /*8f20*/  IMAD.MOV.U32 R189, RZ, RZ, 0x20 ;  /* 0x00000020ffbd7424 */ /* 0x000fe200078e00ff */
[----:B------:R-:W-:Y:S01]  /*8f30*/  LOP3.LUT P0, RZ, R207, 0x2, RZ, 0xc0, !PT ;  /* 0x00000002cfff7812 */ /* 0x000fe2000780c0ff */
[----:B------:R-:W-:Y:S01]  /*8f40*/  IMAD.MOV.U32 R3, RZ, RZ, R0 ;  /* 0x000000ffff037224 */ /* 0x000fe200078e0000 */
[----:B------:R-:W-:Y:S01]  /*8f50*/  IADD3 R213, P5, R194, 0x80, RZ ;  /* 0x00000080c2d57810 */ /* 0x000fe20007fbe0ff */
[----:B------:R-:W-:Y:S01]  /*8f60*/  IMAD.MOV.U32 R133, RZ, RZ, R2 ;  /* 0x000000ffff857224 */ /* 0x000fe200078e0002 */
[----:B------:R-:W-:Y:S01]  /*8f70*/  IADD3 R211, P4, R196, 0x40, RZ ;  /* 0x00000040c4d37810 */ /* 0x000fe20007f9e0ff */
[----:B------:R-:W-:Y:S01]  /*8f80*/  UMOV UR21, UR17 ;  /* 0x0000001100157c82 */ /* 0x000fe20008000000 */
[----:B------:R-:W-:Y:S01]  /*8f90*/  SEL R189, R189, 0xffffffe0, !P0 ;  /* 0xffffffe0bdbd7807 */ /* 0x000fe20004000000 */
[----:B------:R-:W-:Y:S01]  /*8fa0*/  IMAD.X R212, RZ, RZ, R199, P5 ;  /* 0x000000ffffd47224 */ /* 0x000fe200028e06c7 */
[----:B------:R-:W-:Y:S01]  /*8fb0*/  IADD3 R215, P6, R194, 0x40, RZ ;  /* 0x00000040c2d77810 */ /* 0x000fe20007fde0ff */
[----:B------:R-:W-:Y:S01]  /*8fc0*/  IMAD.X R210, RZ, RZ, R203, P4 ;  /* 0x000000ffffd27224 */ /* 0x000fe200020e06cb */
[----:B------:R-:W-:Y:S01]  /*8fd0*/  IADD3 R209, P0, R196, 0x80, RZ ;  /* 0x00000080c4d17810 */ /* 0x000fe20007f1e0ff */
[----:B------:R-:W-:Y:S01]  /*8fe0*/  ULDC.64 UR8, c[0x0][0x208] ;  /* 0x0000820000087ab9 */ /* 0x000fe20000000a00 */
[----:B------:R-:W-:Y:S01]  /*8ff0*/  IADD3.X R214, RZ, R199, RZ, P6, !PT ;  /* 0x000000c7ffd67210 */ /* 0x000fe200037fe4ff */
[----:B------:R-:W-:Y:S01]  /*9000*/  ULDC.64 UR6, c[0x0][0x1e0] ;  /* 0x0000780000067ab9 */ /* 0x000fe20000000a00 */
[----:B------:R-:W-:-:S02]  /*9010*/  IADD3.X R208, RZ, R203, RZ, P0, !PT ;  /* 0x000000cbffd07210 */ /* 0x000fc400007fe4ff */
.L_x_819:
[----:B------:R-:W-:Y:S04]  /*9020*/  DEPBAR.LE SB0, 0x2 ;  /* 0x000080800000791a */ /* 0x000fe80000000000 */
[----:B------:R-:W-:Y:S01]  /*9030*/  BAR.SYNC.DEFER_BLOCKING 0x0 ;  /* 0x0000000000007b1d */ /* 0x000fe20000010000 */
[----:B------:R-:W-:Y:S01]  /*9040*/  UIMAD UR4, UR5, 0x6000, URZ ;  /* 0x00006000050478a4 */ /* 0x000fe2000f8e023f */
[----:B------:R-:W-:Y:S01]  /*9050*/  MOV R167, UR15 ;  /* 0x0000000f00a77c02 */ /* 0x000fe20008000f00 */
[----:B------:R-:W-:Y:S02]  /*9060*/  UISETP.GE.AND UP1, UPT, UR10, UR21, UPT ;  /* 0x000000150a00728c */ /* 0x000fe4000bf26270 */
[----:B------:R-:W-:Y:S02]  /*9070*/  UIADD3 UR17, UR21, -0x1, URZ ;  /* 0xffffffff15117890 */ /* 0x000fe4000fffe03f */
[----:B------:R-:W-:Y:S02]  /*9080*/  IADD3 R132, R188, UR4, RZ ;  /* 0x00000004bc847c10 */ /* 0x000fe4000fffe0ff */
[----:B------:R-:W-:Y:S02]  /*9090*/  PLOP3.LUT P0, PT, PT, PT, UP1, 0x80, 0x0 ;  /* 0x000000000000781c */ /* 0x000fe40003f0f018 */
[-C--:B------:R-:W-:Y:S03]  /*90a0*/  IADD3 R191, R189, R132.reuse, RZ ;  /* 0x00000084bdbf7210 */ /* 0x080fe60007ffe0ff */
[----:B------:R-:W-:Y:S02]  /*90b0*/  @!UP1 USHF.R.S32.HI UR22, URZ, 0x1f, UR17 ;  /* 0x0000001f3f169899 */ /* 0x000fe40008011411 */
[----:B------:R-:W-:Y:S02]  /*90c0*/  @!UP1 UIMAD.WIDE.U32 UR24, UR17, UR8, URZ ;  /* 0x00000008111892a5 */ /* 0x000fe4000f8e003f */
[----:B------:R-:W-:Y:S02]  /*90d0*/  @!UP1 UIMAD UR22, UR22, UR8, URZ ;  /* 0x00000008161692a4 */ /* 0x000fe4000f8e023f */
[----:B------:R-:W-:Y:S02]  /*90e0*/  @!UP1 USHF.L.U32 UR23, UR24, 0x6, URZ ;  /* 0x0000000618179899 */ /* 0x000fe4000800063f */
[----:B------:R-:W-:Y:S01]  /*90f0*/  @!UP1 UIMAD UR22, UR17, UR9, UR22 ;  /* 0x00000009111692a4 */ /* 0x000fe2000f8e0216 */
[----:B------:R-:W-:Y:S01]  /*9100*/  @!P0 IMAD R167, R167, 0x6000, R204 ;  /* 0x00006000a7a78824 */ /* 0x000fe200078e02cc */
[----:B------:R-:W-:Y:S02]  /*9110*/  LDSM.16.M88.4 R32, [R190] ;  /* 0x00000000be20783b */ /* 0x000fe40000000200 */
[----:B------:R-:W-:Y:S01]  /*9120*/  @!UP1 UIADD3 UR22, UR25, UR22, URZ ;  /* 0x0000001619169290 */ /* 0x000fe2000fffe03f */
[----:B------:R-:W-:Y:S02]  /*9130*/  @!P0 IADD3 R23, P4, R215, UR23, RZ ;  /* 0x00000017d7178c10 */ /* 0x000fe4000ff9e0ff */
[----:B------:R-:W-:Y:S01]  /*9140*/  @!P0 IADD3 R2, P5, R194, UR23, RZ ;  /* 0x00000017c2028c10 */ /* 0x000fe2000ffbe0ff */
[----:B------:R-:W-:Y:S02]  /*9150*/  @!UP1 USHF.L.U64.HI UR22, UR24, 0x6, UR22 ;  /* 0x0000000618169899 */ /* 0x000fe40008010216 */
[----:B------:R-:W1:Y:S01]  /*9160*/  LDSM.16.M88.4 R8, [R188+UR4+0xc100] ;  /* 0x00c10004bc08783b */ /* 0x000e620008000200 */
[----:B------:R-:W-:Y:S01]  /*9170*/  @!P0 LEA R172, P6, R2, c[0x0][0x1f8], 0x1 ;  /* 0x00007e0002ac8a11 */ /* 0x000fe200078c08ff */
[----:B------:R-:W-:Y:S02]  /*9180*/  @!UP1 UIADD3 UR24, UP0, UR12, UR23, URZ ;  /* 0x000000170c189290 */ /* 0x000fe4000ff1e03f */
[----:B------:R-:W-:Y:S02]  /*9190*/  @!P0 IADD3.X R20, R214, UR22, RZ, P4, !PT ;  /* 0x00000016d6148c10 */ /* 0x000fe4000a7fe4ff */
[----:B------:R-:W-:Y:S02]  /*91a0*/  @!P0 IADD3 R0, P4, R213, UR23, RZ ;  /* 0x00000017d5008c10 */ /* 0x000fe4000ff9e0ff */
[----:B------:R-:W2:Y:S01]  /*91b0*/  LDSM.16.M88.4 R16, [R188+UR4+0xc900] ;  /* 0x00c90004bc10783b */ /* 0x000ea20008000200 */
[----:B------:R-:W-:Y:S02]  /*91c0*/  @!P0 IADD3.X R21, R199, UR22, RZ, P5, !PT ;  /* 0x00000016c7158c10 */ /* 0x000fe4000affe4ff */
[C---:B------:R-:W-:Y:S02]  /*91d0*/  @!P0 LEA R164, P5, R23.reuse, c[0x0][0x1f8], 0x1 ;  /* 0x00007e0017a48a11 */ /* 0x040fe400078a08ff */
[----:B------:R-:W-:Y:S02]  /*91e0*/  @!P0 LEA.HI.X R173, R2, c[0x0][0x1fc], R21, 0x1, P6 ;  /* 0x00007f0002ad8a11 */ /* 0x000fe400030f0c15 */
[----:B------:R-:W-:Y:S01]  /*91f0*/  @!P0 LEA.HI.X R165, R23, c[0x0][0x1fc], R20, 0x1, P5 ;  /* 0x00007f0017a58a11 */ /* 0x000fe200028f0c14 */
[----:B------:R-:W3:Y:S01]  /*9200*/  LDSM.16.M88.4 R24, [R188+UR4+0xd100] ;  /* 0x00d10004bc18783b */ /* 0x000ee20008000200 */
[----:B------:R-:W-:Y:S02]  /*9210*/  @!P0 LEA R168, P5, R0, c[0x0][0x1f8], 0x1 ;  /* 0x00007e0000a88a11 */ /* 0x000fe400078a08ff */
[----:B------:R-:W-:Y:S01]  /*9220*/  @!P0 IADD3.X R29, R212, UR22, RZ, P4, !PT ;  /* 0x00000016d41d8c10 */ /* 0x000fe2000a7fe4ff */
[----:B------:R-:W-:Y:S01]  /*9230*/  @!UP1 UIADD3.X UR22, UR11, UR22, URZ, UP0, !UPT ;  /* 0x000000160b169290 */ /* 0x000fe200087fe43f */
[----:B------:R-:W-:Y:S02]  /*9240*/  @!P0 IADD3 R2, P4, R194, UR24, RZ ;  /* 0x00000018c2028c10 */ /* 0x000fe4000ff9e0ff */
[----:B------:R-:W-:Y:S01]  /*9250*/  @!P0 LEA.HI.X R169, R0, c[0x0][0x1fc], R29, 0x1, P5 ;  /* 0x00007f0000a98a11 */ /* 0x000fe200028f0c1d */
[----:B------:R-:W4:Y:S01]  /*9260*/  LDSM.16.M88.4 R136, [R188+UR4+0xd900] ;  /* 0x00d90004bc88783b */ /* 0x000f220008000200 */
[C---:B------:R-:W-:Y:S02]  /*9270*/  @!P0 LEA R170, P5, R2.reuse, c[0x0][0x1f8], 0x1 ;  /* 0x00007e0002aa8a11 */ /* 0x040fe400078a08ff */
[----:B------:R-:W-:Y:S02]  /*9280*/  @!P0 IADD3.X R29, R199, UR22, RZ, P4, !PT ;  /* 0x00000016c71d8c10 */ /* 0x000fe4000a7fe4ff */
[----:B------:R-:W-:Y:S02]  /*9290*/  @!P0 IADD3 R0, P4, R215, UR24, RZ ;  /* 0x00000018d7008c10 */ /* 0x000fe4000ff9e0ff */
[----:B------:R-:W-:Y:S01]  /*92a0*/  @!P0 LEA.HI.X R171, R2, c[0x0][0x1fc], R29, 0x1, P5 ;  /* 0x00007f0002ab8a11 */ /* 0x000fe200028f0c1d */
[----:B------:R-:W-:Y:S01]  /*92b0*/  LDSM.16.M88.4 R140, [R186] ;  /* 0x00000000ba8c783b */ /* 0x000fe20000000200 */
[----:B------:R-:W-:Y:S02]  /*92c0*/  @!P0 IADD3 R159, P5, R213, UR24, RZ ;  /* 0x00000018d59f8c10 */ /* 0x000fe4000ffbe0ff */
[----:B------:R-:W-:Y:S02]  /*92d0*/  @!P0 LEA R176, P6, R0, c[0x0][0x1f8], 0x1 ;  /* 0x00007e0000b08a11 */ /* 0x000fe400078c08ff */
[----:B------:R-:W-:Y:S02]  /*92e0*/  @!P0 IADD3.X R157, R214, UR22, RZ, P4, !PT ;  /* 0x00000016d69d8c10 */ /* 0x000fe4000a7fe4ff */
[----:B------:R-:W-:Y:S01]  /*92f0*/  @!P0 LEA R174, P4, R159, c[0x0][0x1f8], 0x1 ;  /* 0x00007e009fae8a11 */ /* 0x000fe200078808ff */
[C---:B-1----:R-:W-:Y:S01]  /*9300*/  HMMA.16816.F32.BF16 R4, R32.reuse, R8, RZ ;  /* 0x000000082004723c */ /* 0x042fe200000418ff */
[----:B------:R-:W1:Y:S02]  /*9310*/  LDSM.16.M88.4 R144, [R191+0xc100] ;  /* 0x00c10000bf90783b */ /* 0x000e640000000200 */
[----:B------:R-:W-:Y:S02]  /*9320*/  @!P0 LEA.HI.X R177, R0, c[0x0][0x1fc], R157, 0x1, P6 ;  /* 0x00007f0000b18a11 */ /* 0x000fe400030f0c9d */
[-C--:B------:R-:W-:Y:S02]  /*9330*/  IADD3 R0, R192, R132.reuse, RZ ;  /* 0x00000084c0007210 */ /* 0x080fe40007ffe0ff */
[----:B------:R-:W-:Y:S01]  /*9340*/  IADD3 R132, R189, R132, R192 ;  /* 0x00000084bd847210 */ /* 0x000fe20007ffe0c0 */
[C---:B------:R-:W-:Y:S01]  /*9350*/  HMMA.16816.F32.BF16 R8, R32.reuse, R10, RZ ;  /* 0x0000000a2008723c */ /* 0x040fe200000418ff */
[----:B------:R-:W5:Y:S03]  /*9360*/  LDSM.16.M88.4 R148, [R191+0xc900] ;  /* 0x00c90000bf94783b */ /* 0x000f660000000200 */
[----:B------:R-:W-:Y:S01]  /*9370*/  @!P0 IADD3.X R2, R212, UR22, RZ, P5, !PT ;  /* 0x00000016d4028c10 */ /* 0x000fe2000affe4ff */
[----:B------:R-:W-:Y:S03]  /*9380*/  UIADD3 UR22, UR21, -0x2, URZ ;  /* 0xfffffffe15167890 */ /* 0x000fe6000fffe03f */
[C---:B--2---:R-:W-:Y:S01]  /*9390*/  HMMA.16816.F32.BF16 R12, R32.reuse, R16, RZ ;  /* 0x00000010200c723c */ /* 0x044fe200000418ff */
[----:B------:R-:W2:Y:S01]  /*93a0*/  LDSM.16.M88.4 R152, [R191+0xd100] ;  /* 0x00d10000bf98783b */ /* 0x000ea20000000200 */
[----:B------:R-:W-:Y:S02]  /*93b0*/  UISETP.GE.AND UP1, UPT, UR22, UR10, UPT ;  /* 0x0000000a1600728c */ /* 0x000fe4000bf26270 */
[----:B------:R-:W-:Y:S02]  /*93c0*/  @!P0 LEA.HI.X R175, R159, c[0x0][0x1fc], R2, 0x1, P4 ;  /* 0x00007f009faf8a11 */ /* 0x000fe400020f0c02 */
[----:B------:R-:W-:Y:S02]  /*93d0*/  IADD3 R2, R192, R191, RZ ;  /* 0x000000bfc0027210 */ /* 0x000fe40007ffe0ff */
[C---:B------:R-:W-:Y:S01]  /*93e0*/  HMMA.16816.F32.BF16 R16, R32.reuse, R18, RZ ;  /* 0x000000122010723c */ /* 0x040fe200000418ff */
[----:B------:R-:W2:Y:S04]  /*93f0*/  LDSM.16.M88.4 R156, [R191+0xd900] ;  /* 0x00d90000bf9c783b */ /* 0x000ea80000000200 */
[----:B------:R-:W-:Y:S02]  /*9400*/  @UP1 USHF.R.S32.HI UR23, URZ, 0x1f, UR22 ;  /* 0x0000001f3f171899 */ /* 0x000fe40008011416 */
[----:B------:R-:W-:Y:S01]  /*9410*/  @UP1 UIMAD.WIDE.U32 UR24, UR22, UR6, URZ ;  /* 0x00000006161812a5 */ /* 0x000fe2000f8e003f */
[C---:B---3--:R-:W-:Y:S01]  /*9420*/  HMMA.16816.F32.BF16 R20, R32.reuse, R24, RZ ;  /* 0x000000182014723c */ /* 0x048fe200000418ff */
[----:B------:R-:W-:Y:S01]  /*9430*/  @!PT LDS RZ, [RZ] ;  /* 0x00000000fffff984 */ /* 0x000fe20000000800 */
[----:B------:R-:W-:Y:S01]  /*9440*/  @!PT LDS RZ, [RZ] ;  /* 0x00000000fffff984 */ /* 0x000fe20000000800 */
[----:B------:R-:W-:Y:S01]  /*9450*/  @!PT LDS RZ, [RZ] ;  /* 0x00000000fffff984 */ /* 0x000fe20000000800 */
[----:B------:R3:W-:Y:S01]  /*9460*/  @!P0 LDGSTS.E.BYPASS.LTC128B.128 [R167], [R172.64], !P3 ;  /* 0x00000000aca78fae */ /* 0x0007e2000d901d52 */
[----:B------:R-:W-:Y:S04]  /*9470*/  @UP1 UIMAD UR23, UR23, UR6, URZ ;  /* 0x00000006171712a4 */ /* 0x000fe8000f8e023f */
[----:B------:R-:W-:Y:S02]  /*9480*/  @UP1 UIMAD UR23, UR22, UR7, UR23 ;  /* 0x00000007161712a4 */ /* 0x000fe4000f8e0217 */
[C---:B------:R-:W-:Y:S01]  /*9490*/  HMMA.16816.F32.BF16 R24, R32.reuse, R26, RZ ;  /* 0x0000001a2018723c */ /* 0x040fe200000418ff */
[----:B------:R3:W-:Y:S01]  /*94a0*/  @!P0 LDGSTS.E.BYPASS.LTC128B.128 [R167+0x2000], [R164.64], !P2 ;  /* 0x02000000a4a78fae */ /* 0x0007e2000d101d52 */
[----:B------:R-:W-:Y:S02]  /*94b0*/  @UP1 USHF.L.U32 UR22, UR24, 0x6, URZ ;  /* 0x0000000618161899 */ /* 0x000fe4000800063f */
[----:B------:R-:W-:Y:S02]  /*94c0*/  @UP1 UIADD3 UR23, UR25, UR23, URZ ;  /* 0x0000001719171290 */ /* 0x000fe4000fffe03f */
[----:B------:R-:W-:Y:S02]  /*94d0*/  UIADD3 UR25, UR15, 0x1, URZ ;  /* 0x000000010f197890 */ /* 0x000fe4000fffe03f */
[C---:B----4-:R-:W-:Y:S01]  /*94e0*/  HMMA.16816.F32.BF16 R28, R32.reuse, R136, RZ ;  /* 0x00000088201c723c */ /* 0x050fe200000418ff */
[----:B------:R3:W-:Y:S01]  /*94f0*/  @!P0 LDGSTS.E.BYPASS.LTC128B.128 [R167+0x4000], [R168.64], !P1 ;  /* 0x04000000a8a78fae */ /* 0x0007e2000c901d52 */
[----:B------:R-:W-:Y:S02]  /*9500*/  @UP1 USHF.L.U64.HI UR23, UR24, 0x6, UR23 ;  /* 0x0000000618171899 */ /* 0x000fe40008010217 */
[----:B------:R-:W-:Y:S04]  /*9510*/  @UP1 UIADD3 UR24, UP0, UR14, UR22, URZ ;  /* 0x000000160e181290 */ /* 0x000fe8000ff1e03f */
[----:B------:R-:W-:Y:S01]  /*9520*/  HMMA.16816.F32.BF16 R32, R32, R138, RZ ;  /* 0x0000008a2020723c */ /* 0x000fe200000418ff */
[----:B------:R3:W-:Y:S07]  /*9530*/  @!P0 LDGSTS.E.BYPASS.LTC128B.128 [R167+0x1000], [R170.64], !P3 ;  /* 0x01000000aaa78fae */ /* 0x0007ee000d901d52 */
[C---:B-1----:R-:W-:Y:S01]  /*9540*/  HMMA.16816.F32.BF16 R4, R140.reuse, R144, R4 ;  /* 0x000000908c04723c */ /* 0x042fe20000041804 */
[----:B------:R3:W-:Y:S07]  /*9550*/  @!P0 LDGSTS.E.BYPASS.LTC128B.128 [R167+0x3000], [R176.64], !P2 ;  /* 0x03000000b0a78fae */ /* 0x0007ee000d101d52 */
[C---:B------:R-:W-:Y:S01]  /*9560*/  HMMA.16816.F32.BF16 R8, R140.reuse, R146, R8 ;  /* 0x000000928c08723c */ /* 0x040fe20000041808 */
[----:B------:R3:W-:Y:S01]  /*9570*/  @!P0 LDGSTS.E.BYPASS.LTC128B.128 [R167+0x5000], [R174.64], !P1 ;  /* 0x05000000aea78fae */ /* 0x0007e2000c901d52 */
[----:B------:R-:W-:Y:S06]  /*9580*/  PLOP3.LUT P0, PT, PT, PT, UP1, 0x80, 0x0 ;  /* 0x000000000000781c */ /* 0x000fec0003f0f018 */
[C---:B-----5:R-:W-:Y:S01]  /*9590*/  HMMA.16816.F32.BF16 R12, R140.reuse, R148, R12 ;  /* 0x000000948c0c723c */ /* 0x060fe2000004180c */
[----:B------:R-:W-:Y:S07]  /*95a0*/  LDSM.16.M88.4 R136, [R185] ;  /* 0x00000000b988783b */ /* 0x000fee0000000200 */
[C---:B------:R-:W-:Y:S01]  /*95b0*/  HMMA.16816.F32.BF16 R16, R140.reuse, R150, R16 ;  /* 0x000000968c10723c */ /* 0x040fe20000041810 */
[----:B------:R-:W1:Y:S07]  /*95c0*/  LDSM.16.M88.4 R160, [R0+0xc100] ;  /* 0x00c1000000a0783b */ /* 0x000e6e0000000200 */
[C---:B--2---:R-:W-:Y:S01]  /*95d0*/  HMMA.16816.F32.BF16 R20, R140.reuse, R152, R20 ;  /* 0x000000988c14723c */ /* 0x044fe20000041814 */
[----:B------:R-:W0:Y:S07]  /*95e0*/  LDGDEPBAR ;  /* 0x00000000000079af */ /* 0x000e2e0000000000 */
[C---:B------:R-:W-:Y:S01]  /*95f0*/  HMMA.16816.F32.BF16 R24, R140.reuse, R154, R24 ;  /* 0x0000009a8c18723c */ /* 0x040fe20000041818 */
[----:B------:R-:W2:Y:S07]  /*9600*/  LDSM.16.M88.4 R144, [R0+0xc900] ;  /* 0x00c900000090783b */ /* 0x000eae0000000200 */
[C---:B------:R-:W-:Y:S01]  /*9610*/  HMMA.16816.F32.BF16 R28, R140.reuse, R156, R28 ;  /* 0x0000009c8c1c723c */ /* 0x040fe2000004181c */
[----:B------:R-:W4:Y:S07]  /*9620*/  LDSM.16.M88.4 R148, [R0+0xd100] ;  /* 0x00d100000094783b */ /* 0x000f2e0000000200 */
[----:B------:R-:W-:Y:S01]  /*9630*/  HMMA.16816.F32.BF16 R32, R140, R158, R32 ;  /* 0x0000009e8c20723c */ /* 0x000fe20000041820 */
[----:B------:R-:W5:Y:S07]  /*9640*/  LDSM.16.M88.4 R152, [R0+0xd900] ;  /* 0x00d900000098783b */ /* 0x000f6e0000000200 */
[C---:B-1----:R-:W-:Y:S01]  /*9650*/  HMMA.16816.F32.BF16 R4, R136.reuse, R160, R4 ;  /* 0x000000a08804723c */ /* 0x042fe20000041804 */
[----:B---3--:R-:W-:Y:S07]  /*9660*/  LDSM.16.M88.4 R164, [R184] ;  /* 0x00000000b8a4783b */ /* 0x008fee0000000200 */
[C---:B------:R-:W-:Y:S01]  /*9670*/  HMMA.16816.F32.BF16 R8, R136.reuse, R162, R8 ;  /* 0x000000a28808723c */ /* 0x040fe20000041808 */
[----:B------:R-:W1:Y:S07]  /*9680*/  LDSM.16.M88.4 R168, [R2+0xc100] ;  /* 0x00c1000002a8783b */ /* 0x000e6e0000000200 */
[C---:B--2---:R-:W-:Y:S01]  /*9690*/  HMMA.16816.F32.BF16 R12, R136.reuse, R144, R12 ;  /* 0x00000090880c723c */ /* 0x044fe2000004180c */
[----:B------:R-:W2:Y:S07]  /*96a0*/  LDSM.16.M88.4 R140, [R2+0xc900] ;  /* 0x00c90000028c783b */ /* 0x000eae0000000200 */
[C---:B------:R-:W-:Y:S01]  /*96b0*/  HMMA.16816.F32.BF16 R16, R136.reuse, R146, R16 ;  /* 0x000000928810723c */ /* 0x040fe20000041810 */
[----:B------:R-:W3:Y:S07]  /*96c0*/  LDSM.16.M88.4 R156, [R2+0xd100] ;  /* 0x00d10000029c783b */ /* 0x000eee0000000200 */
[C---:B----4-:R-:W-:Y:S01]  /*96d0*/  HMMA.16816.F32.BF16 R20, R136.reuse, R148, R20 ;  /* 0x000000948814723c */ /* 0x050fe20000041814 */
[----:B------:R-:W4:Y:S07]  /*96e0*/  LDSM.16.M88.4 R144, [R2+0xd900] ;  /* 0x00d900000290783b */ /* 0x000f2e0000000200 */
[C---:B------:R-:W-:Y:S01]  /*96f0*/  HMMA.16816.F32.BF16 R24, R136.reuse, R150, R24 ;  /* 0x000000968818723c */ /* 0x040fe20000041818 */
[----:B------:R-:W-:Y:S07]  /*9700*/  LDSM.16.M88.4 R148, [R188+UR4+0xe100] ;  /* 0x00e10004bc94783b */ /* 0x000fee0008000200 */
[C---:B-----5:R-:W-:Y:S01]  /*9710*/  HMMA.16816.F32.BF16 R28, R136.reuse, R152, R28 ;  /* 0x00000098881c723c */ /* 0x060fe2000004181c */
[----:B------:R-:W-:Y:S07]  /*9720*/  LDSM.16.M88.4 R160, [R188+UR4+0xf900] ;  /* 0x00f90004bca0783b */ /* 0x000fee0008000200 */
[----:B------:R-:W-:Y:S01]  /*9730*/  HMMA.16816.F32.BF16 R32, R136, R154, R32 ;  /* 0x0000009a8820723c */ /* 0x000fe20000041820 */
[----:B------:R-:W5:Y:S07]  /*9740*/  LDSM.16.M88.4 R136, [R190+0x4000] ;  /* 0x00400000be88783b */ /* 0x000f6e0000000200 */
[C---:B-1----:R-:W-:Y:S01]  /*9750*/  HMMA.16816.F32.BF16 R4, R164.reuse, R168, R4 ;  /* 0x000000a8a404723c */ /* 0x042fe20000041804 */
[----:B------:R-:W1:Y:S07]  /*9760*/  LDSM.16.M88.4 R152, [R188+UR4+0xe900] ;  /* 0x00e90004bc98783b */ /* 0x000e6e0008000200 */
[C---:B------:R-:W-:Y:S01]  /*9770*/  HMMA.16816.F32.BF16 R8, R164.reuse, R170, R8 ;  /* 0x000000aaa408723c */ /* 0x040fe20000041808 */
[----:B------:R-:W-:Y:S07]  /*9780*/  LDSM.16.M88.4 R168, [R191+0xe100] ;  /* 0x00e10000bfa8783b */ /* 0x000fee0000000200 */
[C---:B--2---:R-:W-:Y:S01]  /*9790*/  HMMA.16816.F32.BF16 R12, R164.reuse, R140, R12 ;  /* 0x0000008ca40c723c */ /* 0x044fe2000004180c */
[----:B------:R-:W-:Y:S07]  /*97a0*/  LDSM.16.M88.4 R172, [R191+0xe900] ;  /* 0x00e90000bfac783b */ /* 0x000fee0000000200 */
[C---:B------:R-:W-:Y:S01]  /*97b0*/  HMMA.16816.F32.BF16 R16, R164.reuse, R142, R16 ;  /* 0x0000008ea410723c */ /* 0x040fe20000041810 */
[----:B------:R-:W2:Y:S07]  /*97c0*/  LDSM.16.M88.4 R140, [R188+UR4+0xf100] ;  /* 0x00f10004bc8c783b */ /* 0x000eae0008000200 */
[C---:B---3--:R-:W-:Y:S01]  /*97d0*/  HMMA.16816.F32.BF16 R20, R164.reuse, R156, R20 ;  /* 0x0000009ca414723c */ /* 0x048fe20000041814 */
[----:B------:R-:W-:Y:S07]  /*97e0*/  LDSM.16.M88.4 R176, [R0+0xe100] ;  /* 0x00e1000000b0783b */ /* 0x000fee0000000200 */
[C---:B------:R-:W-:Y:S01]  /*97f0*/  HMMA.16816.F32.BF16 R24, R164.reuse, R158, R24 ;  /* 0x0000009ea418723c */ /* 0x040fe20000041818 */
[----:B------:R-:W3:Y:S07]  /*9800*/  LDSM.16.M88.4 R156, [R186+0x4000] ;  /* 0x00400000ba9c783b */ /* 0x000eee0000000200 */
[C---:B----4-:R-:W-:Y:S01]  /*9810*/  HMMA.16816.F32.BF16 R28, R164.reuse, R144, R28 ;  /* 0x00000090a41c723c */ /* 0x050fe2000004181c */
[----:B------:R-:W-:Y:S07]  /*9820*/  LDSM.16.M88.4 R180, [R188+UR4+0x10100] ;  /* 0x01010004bcb4783b */ /* 0x000fee0008000200 */
[----:B------:R-:W-:Y:S01]  /*9830*/  HMMA.16816.F32.BF16 R32, R164, R146, R32 ;  /* 0x00000092a420723c */ /* 0x000fe20000041820 */
[----:B------:R-:W4:Y:S07]  /*9840*/  LDSM.16.M88.4 R144, [R191+0xf100] ;  /* 0x00f10000bf90783b */ /* 0x000f2e0000000200 */
[C---:B-----5:R-:W-:Y:S01]  /*9850*/  HMMA.16816.F32.BF16 R4, R136.reuse, R148, R4 ;  /* 0x000000948804723c */ /* 0x060fe20000041804 */
[----:B------:R-:W-:Y:S07]  /*9860*/  LDSM.16.M88.4 R164, [R185+0x4000] ;  /* 0x00400000b9a4783b */ /* 0x000fee0000000200 */
[C---:B------:R-:W-:Y:S01]  /*9870*/  HMMA.16816.F32.BF16 R8, R136.reuse, R150, R8 ;  /* 0x000000968808723c */ /* 0x040fe20000041808 */
[----:B------:R-:W5:Y:S07]  /*9880*/  LDSM.16.M88.4 R148, [R191+0xf900] ;  /* 0x00f90000bf94783b */ /* 0x000f6e0000000200 */
[C---:B-1----:R-:W-:Y:S08]  /*9890*/  HMMA.16816.F32.BF16 R12, R136.reuse, R152, R12 ;  /* 0x00000098880c723c */ /* 0x042ff0000004180c */
[C---:B------:R-:W-:Y:S01]  /*98a0*/  HMMA.16816.F32.BF16 R16, R136.reuse, R154, R16 ;  /* 0x0000009a8810723c */ /* 0x040fe20000041810 */
[----:B------:R-:W-:Y:S07]  /*98b0*/  LDSM.16.M88.4 R152, [R0+0xf900] ;  /* 0x00f900000098783b */ /* 0x000fee0000000200 */
[C---:B--2---:R-:W-:Y:S08]  /*98c0*/  HMMA.16816.F32.BF16 R20, R136.reuse, R140, R20 ;  /* 0x0000008c8814723c */ /* 0x044ff00000041814 */
[C---:B------:R-:W-:Y:S01]  /*98d0*/  HMMA.16816.F32.BF16 R24, R136.reuse, R142, R24 ;  /* 0x0000008e8818723c */ /* 0x040fe20000041818 */
[----:B------:R-:W-:Y:S07]  /*98e0*/  LDSM.16.M88.4 R140, [R0+0xf100] ;  /* 0x00f10000008c783b */ /* 0x000fee0000000200 */
[C---:B------:R-:W-:Y:S08]  /*98f0*/  HMMA.16816.F32.BF16 R28, R136.reuse, R160, R28 ;  /* 0x000000a0881c723c */ /* 0x040ff0000004181c */
[----:B------:R-:W-:Y:S01]  /*9900*/  HMMA.16816.F32.BF16 R32, R136, R162, R32 ;  /* 0x000000a28820723c */ /* 0x000fe20000041820 */
[----:B------:R-:W1:Y:S07]  /*9910*/  LDSM.16.M88.4 R136, [R0+0xe900] ;  /* 0x00e900000088783b */ /* 0x000e6e0000000200 */
[C---:B---3--:R-:W-:Y:S01]  /*9920*/  HMMA.16816.F32.BF16 R4, R156.reuse, R168, R4 ;  /* 0x000000a89c04723c */ /* 0x048fe20000041804 */
[----:B------:R-:W-:Y:S07]  /*9930*/  LDSM.16.M88.4 R160, [R184+0x4000] ;  /* 0x00400000b8a0783b */ /* 0x000fee0000000200 */
[C---:B------:R-:W-:Y:S01]  /*9940*/  HMMA.16816.F32.BF16 R8, R156.reuse, R170, R8 ;  /* 0x000000aa9c08723c */ /* 0x040fe20000041808 */
[----:B------:R-:W2:Y:S07]  /*9950*/  LDSM.16.M88.4 R168, [R2+0xe100] ;  /* 0x00e1000002a8783b */ /* 0x000eae0000000200 */
[C---:B------:R-:W-:Y:S08]  /*9960*/  HMMA.16816.F32.BF16 R12, R156.reuse, R172, R12 ;  /* 0x000000ac9c0c723c */ /* 0x040ff0000004180c */
[C---:B------:R-:W-:Y:S01]  /*9970*/  HMMA.16816.F32.BF16 R16, R156.reuse, R174, R16 ;  /* 0x000000ae9c10723c */ /* 0x040fe20000041810 */
[----:B------:R-:W-:Y:S07]  /*9980*/  LDSM.16.M88.4 R172, [R190+0x8000] ;  /* 0x00800000beac783b */ /* 0x000fee0000000200 */
[C---:B----4-:R-:W-:Y:S08]  /*9990*/  HMMA.16816.F32.BF16 R20, R156.reuse, R144, R20 ;  /* 0x000000909c14723c */ /* 0x050ff00000041814 */
[C---:B------:R-:W-:Y:S01]  /*99a0*/  HMMA.16816.F32.BF16 R24, R156.reuse, R146, R24 ;  /* 0x000000929c18723c */ /* 0x040fe20000041818 */
[----:B------:R-:W3:Y:S07]  /*99b0*/  LDSM.16.M88.4 R144, [R132+0xe900] ;  /* 0x00e900008490783b */ /* 0x000eee0000000200 */
[C---:B-----5:R-:W-:Y:S08]  /*99c0*/  HMMA.16816.F32.BF16 R28, R156.reuse, R148, R28 ;  /* 0x000000949c1c723c */ /* 0x060ff0000004181c */
[----:B------:R-:W-:Y:S01]  /*99d0*/  HMMA.16816.F32.BF16 R32, R156, R150, R32 ;  /* 0x000000969c20723c */ /* 0x000fe20000041820 */
[----:B------:R-:W4:Y:S07]  /*99e0*/  LDSM.16.M88.4 R148, [R132+0xf100] ;  /* 0x00f100008494783b */ /* 0x000f2e0000000200 */
[C---:B------:R-:W-:Y:S01]  /*99f0*/  HMMA.16816.F32.BF16 R4, R164.reuse, R176, R4 ;  /* 0x000000b0a404723c */ /* 0x040fe20000041804 */
[----:B------:R-:W5:Y:S07]  /*9a00*/  LDSM.16.M88.4 R156, [R132+0xf900] ;  /* 0x00f90000849c783b */ /* 0x000f6e0000000200 */
[C---:B------:R-:W-:Y:S01]  /*9a10*/  HMMA.16816.F32.BF16 R8, R164.reuse, R178, R8 ;  /* 0x000000b2a408723c */ /* 0x040fe20000041808 */
[----:B------:R-:W-:Y:S07]  /*9a20*/  LDSM.16.M88.4 R176, [R191+0x10100] ;  /* 0x01010000bfb0783b */ /* 0x000fee0000000200 */
[C---:B-1----:R-:W-:Y:S08]  /*9a30*/  HMMA.16816.F32.BF16 R12, R164.reuse, R136, R12 ;  /* 0x00000088a40c723c */ /* 0x042ff0000004180c */
[C---:B------:R-:W-:Y:S01]  /*9a40*/  HMMA.16816.F32.BF16 R16, R164.reuse, R138, R16 ;  /* 0x0000008aa410723c */ /* 0x040fe20000041810 */
[----:B------:R-:W1:Y:S07]  /*9a50*/  LDSM.16.M88.4 R136, [R188+UR4+0x10900] ;  /* 0x01090004bc88783b */ /* 0x000e6e0008000200 */
[C---:B------:R-:W-:Y:S08]  /*9a60*/  HMMA.16816.F32.BF16 R20, R164.reuse, R140, R20 ;  /* 0x0000008ca414723c */ /* 0x040ff00000041814 */
[C---:B------:R-:W-:Y:S01]  /*9a70*/  HMMA.16816.F32.BF16 R24, R164.reuse, R142, R24 ;  /* 0x0000008ea418723c */ /* 0x040fe20000041818 */
[----:B------:R-:W1:Y:S07]  /*9a80*/  LDSM.16.M88.4 R140, [R188+UR4+0x11100] ;  /* 0x01110004bc8c783b */ /* 0x000e6e0008000200 */
[C---:B------:R-:W-:Y:S08]  /*9a90*/  HMMA.16816.F32.BF16 R28, R164.reuse, R152, R28 ;  /* 0x00000098a41c723c */ /* 0x040ff0000004181c */
[----:B------:R-:W-:Y:S01]  /*9aa0*/  HMMA.16816.F32.BF16 R32, R164, R154, R32 ;  /* 0x0000009aa420723c */ /* 0x000fe20000041820 */
[----:B------:R-:W1:Y:S07]  /*9ab0*/  LDSM.16.M88.4 R152, [R188+UR4+0x11900] ;  /* 0x01190004bc98783b */ /* 0x000e6e0008000200 */
        /* <DEDUP_REMOVED lines=10> */
[C---:B-----5:R-:W-:Y:S08]  /*9b60*/  HMMA.16816.F32.BF16 R28, R160.reuse, R156, R28 ;  /* 0x0000009ca01c723c */ /* 0x060ff0000004181c */
[----:B------:R-:W-:Y:S01]  /*9b70*/  HMMA.16816.F32.BF16 R32, R160, R158, R32 ;  /* 0x0000009ea020723c */ /* 0x000fe20000041820 */
[----:B------:R-:W5:Y:S07]  /*9b80*/  LDSM.16.M88.4 R156, [R191+0x11900] ;  /* 0x01190000bf9c783b */ /* 0x000f6e0000000200 */
        /* <DEDUP_REMOVED lines=15> */
[C---:B------:R-:W-:Y:S08]  /*9c80*/  HMMA.16816.F32.BF16 R8, R164.reuse, R178, R8 ;  /* 0x000000b2a408723c */ /* 0x040ff00000041808 */
[C---:B---3--:R-:W-:Y:S08]  /*9c90*/  HMMA.16816.F32.BF16 R12, R164.reuse, R144, R12 ;  /* 0x00000090a40c723c */ /* 0x048ff0000004180c */
[C---:B------:R-:W-:Y:S08]  /*9ca0*/  HMMA.16816.F32.BF16 R16, R164.reuse, R146, R16 ;  /* 0x00000092a410723c */ /* 0x040ff00000041810 */
[C---:B----4-:R-:W-:Y:S08]  /*9cb0*/  HMMA.16816.F32.BF16 R20, R164.reuse, R148, R20 ;  /* 0x00000094a414723c */ /* 0x050ff00000041814 */
[C---:B------:R-:W-:Y:S08]  /*9cc0*/  HMMA.16816.F32.BF16 R24, R164.reuse, R150, R24 ;  /* 0x00000096a418723c */ /* 0x040ff00000041818 */
[C---:B-----5:R-:W-:Y:S08]  /*9cd0*/  HMMA.16816.F32.BF16 R28, R164.reuse, R156, R28 ;  /* 0x0000009ca41c723c */ /* 0x060ff0000004181c */
[----:B------:R-:W-:Y:S08]  /*9ce0*/  HMMA.16816.F32.BF16 R32, R164, R158, R32 ;  /* 0x0000009ea420723c */ /* 0x000ff00000041820 */
[C---:B------:R-:W-:Y:S08]  /*9cf0*/  HMMA.16816.F32.BF16 R4, R160.reuse, R168, R4 ;  /* 0x000000a8a004723c */ /* 0x040ff00000041804 */
[C---:B------:R-:W-:Y:S08]  /*9d00*/  HMMA.16816.F32.BF16 R8, R160.reuse, R170, R8 ;  /* 0x000000aaa008723c */ /* 0x040ff00000041808 */
[C---:B-1----:R-:W-:Y:S08]  /*9d10*/  HMMA.16816.F32.BF16 R12, R160.reuse, R136, R12 ;  /* 0x00000088a00c723c */ /* 0x042ff0000004180c */
[C---:B------:R-:W-:Y:S01]  /*9d20*/  HMMA.16816.F32.BF16 R16, R160.reuse, R138, R16 ;  /* 0x0000008aa010723c */ /* 0x040fe20000041810 */
[----:B------:R-:W1:Y:S07]  /*9d30*/  LDSM.16.M88.4 R136, [R132+0x10900] ;  /* 0x010900008488783b */ /* 0x000e6e0000000200 */
[C---:B------:R-:W-:Y:S08]  /*9d40*/  HMMA.16816.F32.BF16 R20, R160.reuse, R140, R20 ;  /* 0x0000008ca014723c */ /* 0x040ff00000041814 */
[C---:B------:R-:W-:Y:S08]  /*9d50*/  HMMA.16816.F32.BF16 R24, R160.reuse, R142, R24 ;  /* 0x0000008ea018723c */ /* 0x040ff00000041818 */
[C---:B------:R-:W-:Y:S08]  /*9d60*/  HMMA.16816.F32.BF16 R28, R160.reuse, R152, R28 ;  /* 0x00000098a01c723c */ /* 0x040ff0000004181c */
        /* <DEDUP_REMOVED lines=21> */
[----:B------:R-:W-:Y:S01]  /*9ec0*/  FMUL.FTZ R16, R16, c[0x0][0x320] ;  /* 0x0000c80010107a20 */ /* 0x000fe20000410000 */
[----:B-1----:R-:W-:Y:S01]  /*9ed0*/  FMNMX.FTZ R0, R161, R133, !PT ;  /* 0x00000085a1007209 */ /* 0x002fe20007810000 */
[----:B------:R-:W-:Y:S02]  /*9ee0*/  FMUL.FTZ R17, R17, c[0x0][0x320] ;  /* 0x0000c80011117a20 */ /* 0x000fe40000410000 */
[----:B------:R-:W-:Y:S02]  /*9ef0*/  FMUL.FTZ R18, R18, c[0x0][0x320] ;  /* 0x0000c80012127a20 */ /* 0x000fe40000410000 */
[----:B------:R-:W-:Y:S01]  /*9f00*/  FMUL.FTZ R19, R19, c[0x0][0x320] ;  /* 0x0000c80013137a20 */ /* 0x000fe20000410000 */
[----:B------:R1:W-:Y:S10]  /*9f10*/  MUFU.TANH R170, R11 ;  /* 0x0000000b00aa7308 */ /* 0x0003f40000002400 */
[----:B------:R-:W-:Y:S10]  /*9f20*/  MUFU.TANH R159, R13 ;  /* 0x0000000d009f7308 */ /* 0x000ff40000002400 */
[----:B------:R-:W-:Y:S01]  /*9f30*/  MUFU.TANH R176, R14 ;  /* 0x0000000e00b07308 */ /* 0x000fe20000002400 */
[C---:B--2---:R-:W-:Y:S01]  /*9f40*/  HMMA.16816.F32.BF16 R20, R172.reuse, R4, R20 ;  /* 0x00000004ac14723c */ /* 0x044fe20000041814 */
[----:B-1----:R-:W1:Y:S01]  /*9f50*/  LDSM.16.M88.4 R8, [R132+0x11900] ;  /* 0x011900008408783b */ /* 0x002e620000000200 */
        /* <DEDUP_REMOVED lines=28> */
[----:B------:R-:W-:Y:S01]  /*a120*/  FMUL.FTZ R32, R32, c[0x0][0x320] ;  /* 0x0000c80020207a20 */ /* 0x000fe20000410000 */
[----:B------:R-:W-:Y:S01]  /*a130*/  FMNMX.FTZ R13, R170, R13, !PT ;  /* 0x0000000daa0d7209 */ /* 0x000fe20007810000 */
[----:B------:R-:W-:Y:S01]  /*a140*/  FMUL.FTZ R33, R33, c[0x0][0x320] ;  /* 0x0000c80021217a20 */ /* 0x000fe20000410000 */
[----:B---3--:R-:W-:Y:S01]  /*a150*/  FMNMX.FTZ R0, R163, R0, !PT ;  /* 0x00000000a3007209 */ /* 0x008fe20007810000 */
[----:B------:R-:W-:Y:S01]  /*a160*/  FMUL.FTZ R34, R34, c[0x0][0x320] ;  /* 0x0000c80022227a20 */ /* 0x000fe20000410000 */
[----:B------:R-:W-:Y:S01]  /*a170*/  FMNMX.FTZ R13, R176, R13, !PT ;  /* 0x0000000db00d7209 */ /* 0x000fe20007810000 */
[----:B------:R-:W-:Y:S01]  /*a180*/  FMUL.FTZ R35, R35, c[0x0][0x320] ;  /* 0x0000c80023237a20 */ /* 0x000fe20000410000 */
[----:B------:R-:W-:Y:S02]  /*a190*/  FMNMX.FTZ R0, R171, R0, !PT ;  /* 0x00000000ab007209 */ /* 0x000fe40007810000 */
[----:B------:R-:W3:Y:S02]  /*a1a0*/  MUFU.TANH R139, R16 ;  /* 0x00000010008b7308 */ /* 0x000ee40000002400 */
[----:B--2---:R-:W-:Y:S04]  /*a1b0*/  FMNMX.FTZ R0, R169, R0, !PT ;  /* 0x00000000a9007209 */ /* 0x004fe80007810000 */
[----:B------:R-:W-:Y:S04]  /*a1c0*/  FMNMX.FTZ R0, R159, R0, !PT ;  /* 0x000000009f007209 */ /* 0x000fe80007810000 */
[----:B------:R-:W2:Y:S01]  /*a1d0*/  MUFU.TANH R137, R17 ;  /* 0x0000001100897308 */ /* 0x000ea20000002400 */
[----:B-1----:R-:W-:Y:S09]  /*a1e0*/  FMNMX.FTZ R13, R138, R13, !PT ;  /* 0x0000000d8a0d7209 */ /* 0x002ff20007810000 */
        /* <DEDUP_REMOVED lines=40> */
[----:B--2---:R-:W-:Y:S03]  /*a470*/  FMNMX.FTZ R9, R140, R13, !PT ;  /* 0x0000000d8c097209 */ /* 0x004fe60007810000 */
[----:B------:R-:W-:Y:S01]  /*a480*/  LDSM.16.MT88.4 R12, [R135+UR4+0x100] ;  /* 0x00010004870c783b */ /* 0x000fe20008004200 */
[----:B-1----:R-:W-:Y:S07]  /*a490*/  FMNMX.FTZ R7, R11, R2, !PT ;  /* 0x000000020b077209 */ /* 0x002fee0007810000 */
[----:B------:R-:W1:Y:S08]  /*a4a0*/  SHFL.BFLY PT, R0, R9, 0x2, 0x1f ;  /* 0x0c401f0009007f89 */ /* 0x000e7000000e0000 */
[----:B------:R-:W2:Y:S01]  /*a4b0*/  SHFL.BFLY PT, R2, R7, 0x1, 0x1f ;  /* 0x0c201f0007027f89 */ /* 0x000ea200000e0000 */
[----:B-1----:R-:W-:Y:S07]  /*a4c0*/  FMNMX.FTZ R5, R9, R0, !PT ;  /* 0x0000000009057209 */ /* 0x002fee0007810000 */
[----:B------:R-:W1:Y:S01]  /*a4d0*/  SHFL.BFLY PT, R0, R5, 0x1, 0x1f ;  /* 0x0c201f0005007f89 */ /* 0x000e6200000e0000 */
[----:B--2---:R-:W-:Y:S05]  /*a4e0*/  FMNMX.FTZ R2, R7, R2, !PT ;  /* 0x0000000207027209 */ /* 0x004fea0007810000 */
[C---:B------:R-:W-:Y:S02]  /*a4f0*/  FADD.FTZ R4, -R2.reuse, R133 ;  /* 0x0000008502047221 */ /* 0x040fe40000010100 */
[----:B------:R-:W-:Y:S02]  /*a500*/  FMUL.FTZ R148, R2, c[0x0][0x2d0] ;  /* 0x0000b40002947a20 */ /* 0x000fe40000410000 */
[----:B------:R-:W-:Y:S02]  /*a510*/  FMUL.FTZ R132, R4, c[0x0][0x2d0] ;  /* 0x0000b40004847a20 */ /* 0x000fe40000410000 */
[--C-:B------:R-:W-:Y:S02]  /*a520*/  FFMA.FTZ R167, R141, c[0x0][0x2d0], -R148.reuse ;  /* 0x0000b4008da77a23 */ /* 0x100fe40000010894 */
[--C-:B------:R-:W-:Y:S02]  /*a530*/  FFMA.FTZ R168, R161, c[0x0][0x2d0], -R148.reuse ;  /* 0x0000b400a1a87a23 */ /* 0x100fe40000010894 */
[--C-:B------:R-:W-:Y:S01]  /*a540*/  FFMA.FTZ R165, R163, c[0x0][0x2d0], -R148.reuse ;  /* 0x0000b400a3a57a23 */ /* 0x100fe20000010894 */
[----:B------:R-:W2:Y:S01]  /*a550*/  MUFU.EX2 R132, R132 ;  /* 0x0000008400847308 */ /* 0x000ea20000000800 */
[--C-:B------:R-:W-:Y:S02]  /*a560*/  FFMA.FTZ R164, R171, c[0x0][0x2d0], -R148.reuse ;  /* 0x0000b400aba47a23 */ /* 0x100fe40000010894 */
[--C-:B------:R-:W-:Y:S01]  /*a570*/  FFMA.FTZ R171, R139, c[0x0][0x2d0], -R148.reuse ;  /* 0x0000b4008bab7a23 */ /* 0x100fe20000010894 */
[----:B-1----:R-:W-:Y:S01]  /*a580*/  FMNMX.FTZ R0, R5, R0, !PT ;  /* 0x0000000005007209 */ /* 0x002fe20007810000 */
[--C-:B------:R-:W-:Y:S02]  /*a590*/  FFMA.FTZ R172, R137, c[0x0][0x2d0], -R148.reuse ;  /* 0x0000b40089ac7a23 */ /* 0x100fe40000010894 */
[--C-:B------:R-:W-:Y:S02]  /*a5a0*/  FFMA.FTZ R177, R157, c[0x0][0x2d0], -R148.reuse ;  /* 0x0000b4009db17a23 */ /* 0x100fe40000010894 */
[C---:B------:R-:W-:Y:S01]  /*a5b0*/  FMUL.FTZ R141, R0.reuse, c[0x0][0x2d0] ;  /* 0x0000b400008d7a20 */ /* 0x040fe20000410000 */
[----:B------:R-:W-:Y:S01]  /*a5c0*/  MUFU.EX2 R168, R168 ;  /* 0x000000a800a87308 */ /* 0x000fe20000000800 */
[----:B------:R-:W-:Y:S02]  /*a5d0*/  FADD.FTZ R4, -R0, R3 ;  /* 0x0000000300047221 */ /* 0x000fe40000010100 */
[--C-:B------:R-:W-:Y:S02]  /*a5e0*/  FFMA.FTZ R166, R162, c[0x0][0x2d0], -R141.reuse ;  /* 0x0000b400a2a67a23 */ /* 0x100fe4000001088d */
[--C-:B------:R-:W-:Y:S01]  /*a5f0*/  FFMA.FTZ R163, R160, c[0x0][0x2d0], -R141.reuse ;  /* 0x0000b400a0a37a23 */ /* 0x100fe2000001088d */
[----:B------:R-:W-:Y:S01]  /*a600*/  IADD3 R160, R187, R16, RZ ;  /* 0x00000010bba07210 */ /* 0x000fe20007ffe0ff */
[--C-:B------:R-:W-:Y:S02]  /*a610*/  FFMA.FTZ R162, R178, c[0x0][0x2d0], -R141.reuse ;  /* 0x0000b400b2a27a23 */ /* 0x100fe4000001088d */
[--C-:B------:R-:W-:Y:S01]  /*a620*/  FFMA.FTZ R161, R170, c[0x0][0x2d0], -R141.reuse ;  /* 0x0000b400aaa17a23 */ /* 0x100fe2000001088d */
[----:B------:R-:W1:Y:S01]  /*a630*/  MUFU.EX2 R167, R167 ;  /* 0x000000a700a77308 */ /* 0x000e620000000800 */
[----:B------:R-:W-:Y:S01]  /*a640*/  FMUL.FTZ R3, R4, c[0x0][0x2d0] ;  /* 0x0000b40004037a20 */ /* 0x000fe20000410000 */
[----:B------:R-:W-:Y:S01]  /*a650*/  IADD3 R4, R135, UR4, RZ ;  /* 0x0000000487047c10 */ /* 0x000fe2000fffe0ff */
[C---:B--2---:R-:W-:Y:S02]  /*a660*/  FMUL.FTZ R5, R132.reuse, R129 ;  /* 0x0000008184057220 */ /* 0x044fe40000410000 */
[C---:B------:R-:W-:Y:S01]  /*a670*/  FMUL.FTZ R8, R132.reuse, R124 ;  /* 0x0000007c84087220 */ /* 0x040fe20000410000 */
[----:B------:R-:W-:Y:S01]  /*a680*/  IADD3 R133, R187, R4, RZ ;  /* 0x00000004bb857210 */ /* 0x000fe20007ffe0ff */
[C---:B------:R-:W-:Y:S02]  /*a690*/  FMUL.FTZ R4, R132.reuse, R128 ;  /* 0x0000008084047220 */ /* 0x040fe40000410000 */
[C---:B------:R-:W-:Y:S01]  /*a6a0*/  FMUL.FTZ R9, R132.reuse, R125 ;  /* 0x0000007d84097220 */ /* 0x040fe20000410000 */
[----:B------:R-:W2:Y:S01]  /*a6b0*/  MUFU.EX2 R3, R3 ;  /* 0x0000000300037308 */ /* 0x000ea20000000800 */
[----:B------:R-:W3:Y:S01]  /*a6c0*/  LDSM.16.MT88.4 R20, [R133+0x100] ;  /* 0x000100008514783b */ /* 0x000ee20000004200 */
[C---:B------:R-:W-:Y:S02]  /*a6d0*/  FMUL.FTZ R16, R132.reuse, R116 ;  /* 0x0000007484107220 */ /* 0x040fe40000410000 */
[C---:B------:R-:W-:Y:S02]  /*a6e0*/  FMUL.FTZ R17, R132.reuse, R117 ;  /* 0x0000007584117220 */ /* 0x040fe40000410000 */
[C---:B------:R-:W-:Y:S02]  /*a6f0*/  FMUL.FTZ R24, R132.reuse, R108 ;  /* 0x0000006c84187220 */ /* 0x040fe40000410000 */
[C---:B------:R-:W-:Y:S02]  /*a700*/  FMUL.FTZ R25, R132.reuse, R109 ;  /* 0x0000006d84197220 */ /* 0x040fe40000410000 */
[----:B------:R-:W-:Y:S01]  /*a710*/  MUFU.EX2 R165, R165 ;  /* 0x000000a500a57308 */ /* 0x000fe20000000800 */
[C---:B------:R-:W-:Y:S02]  /*a720*/  FMUL.FTZ R32, R132.reuse, R100 ;  /* 0x0000006484207220 */ /* 0x040fe40000410000 */
[C---:B------:R-:W-:Y:S01]  /*a730*/  FMUL.FTZ R33, R132.reuse, R101 ;  /* 0x0000006584217220 */ /* 0x040fe20000410000 */
[----:B-1----:R-:W-:Y:S01]  /*a740*/  F2FP.BF16.PACK_AB R128, R167, R168 ;  /* 0x000000a8a780723e */ /* 0x002fe200000010ff */
[C---:B------:R-:W-:Y:S02]  /*a750*/  FMUL.FTZ R36, R132.reuse, R36 ;  /* 0x0000002484247220 */ /* 0x040fe40000410000 */
[----:B------:R-:W-:Y:S02]  /*a760*/  FMUL.FTZ R37, R132, R37 ;  /* 0x0000002584257220 */ /* 0x000fe40000410000 */
[--C-:B------:R-:W-:Y:S01]  /*a770*/  FFMA.FTZ R170, R159, c[0x0][0x2d0], -R148.reuse ;  /* 0x0000b4009faa7a23 */ /* 0x100fe20000010894 */
[----:B------:R-:W1:Y:S01]  /*a780*/  MUFU.EX2 R164, R164 ;  /* 0x000000a400a47308 */ /* 0x000e620000000800 */
[--C-:B------:R-:W-:Y:S02]  /*a790*/  FFMA.FTZ R174, R138, c[0x0][0x2d0], -R141.reuse ;  /* 0x0000b4008aae7a23 */ /* 0x100fe4000001088d */
[--C-:B------:R-:W-:Y:S02]  /*a7a0*/  FFMA.FTZ R175, R158, c[0x0][0x2d0], -R141.reuse ;  /* 0x0000b4009eaf7a23 */ /* 0x100fe4000001088d */
[C---:B--2---:R-:W-:Y:S02]  /*a7b0*/  FMUL.FTZ R6, R3.reuse, R130 ;  /* 0x0000008203067220 */ /* 0x044fe40000410000 */
        /* <DEDUP_REMOVED lines=9> */
[----:B------:R-:W2:Y:S01]  /*a850*/  MUFU.EX2 R163, R163 ;  /* 0x000000a300a37308 */ /* 0x000ea20000000800 */
[C---:B------:R-:W-:Y:S01]  /*a860*/  FMUL.FTZ R34, R3.reuse, R102 ;  /* 0x0000006603227220 */ /* 0x040fe20000410000 */
[----:B------:R-:W-:Y:S01]  /*a870*/  LDSM.16.MT88.4 R108, [R160+0x2100] ;  /* 0x00210000a06c783b */ /* 0x000fe20000004200 */
[C---:B------:R-:W-:Y:S01]  /*a880*/  FMUL.FTZ R35, R3.reuse, R103 ;  /* 0x0000006703237220 */ /* 0x040fe20000410000 */
[----:B-1----:R-:W-:Y:S01]  /*a890*/  F2FP.BF16.PACK_AB R130, R164, R165 ;  /* 0x000000a5a482723e */ /* 0x002fe200000010ff */
[C---:B------:R-:W-:Y:S02]  /*a8a0*/  FMUL.FTZ R38, R3.reuse, R38 ;  /* 0x0000002603267220 */ /* 0x040fe40000410000 */
[----:B------:R-:W-:Y:S02]  /*a8b0*/  FMUL.FTZ R39, R3, R39 ;  /* 0x0000002703277220 */ /* 0x000fe40000410000 */
[--C-:B------:R-:W-:Y:S01]  /*a8c0*/  FFMA.FTZ R178, R151, c[0x0][0x2d0], -R148.reuse ;  /* 0x0000b40097b27a23 */ /* 0x100fe20000010894 */
[----:B------:R-:W-:Y:S01]  /*a8d0*/  MUFU.EX2 R162, R162 ;  /* 0x000000a200a27308 */ /* 0x000fe20000000800 */
[----:B------:R-:W-:Y:S01]  /*a8e0*/  LDSM.16.MT88.4 R100, [R134+UR4+0x2100] ;  /* 0x002100048664783b */ /* 0x000fe20008004200 */
[--C-:B------:R-:W-:Y:S02]  /*a8f0*/  FFMA.FTZ R179, R155, c[0x0][0x2d0], -R148.reuse ;  /* 0x0000b4009bb37a23 */ /* 0x100fe40000010894 */
[--C-:B------:R-:W-:Y:S02]  /*a900*/  FFMA.FTZ R180, R153, c[0x0][0x2d0], -R148.reuse ;  /* 0x0000b40099b47a23 */ /* 0x100fe40000010894 */
[--C-:B------:R-:W-:Y:S02]  /*a910*/  FFMA.FTZ R181, R156, c[0x0][0x2d0], -R141.reuse ;  /* 0x0000b4009cb57a23 */ /* 0x100fe4000001088d */
[--C-:B------:R-:W-:Y:S01]  /*a920*/  FFMA.FTZ R182, R152, c[0x0][0x2d0], -R141.reuse ;  /* 0x0000b40098b67a23 */ /* 0x100fe2000001088d */
[----:B------:R-:W-:Y:S01]  /*a930*/  LDSM.16.MT88.4 R116, [R133+0x900] ;  /* 0x000900008574783b */ /* 0x000fe20000004200 */
[----:B------:R-:W1:Y:S01]  /*a940*/  MUFU.EX2 R161, R161 ;  /* 0x000000a100a17308 */ /* 0x000e620000000800 */
[--C-:B------:R-:W-:Y:S02]  /*a950*/  FFMA.FTZ R183, R154, c[0x0][0x2d0], -R141.reuse ;  /* 0x0000b4009ab77a23 */ /* 0x100fe4000001088d */
[--C-:B------:R-:W-:Y:S01]  /*a960*/  FFMA.FTZ R216, R150, c[0x0][0x2d0], -R141.reuse ;  /* 0x0000b40096d87a23 */ /* 0x100fe2000001088d */
[----:B--2---:R-:W-:Y:S01]  /*a970*/  F2FP.BF16.PACK_AB R129, R163, R166 ;  /* 0x000000a6a381723e */ /* 0x004fe200000010ff */
[--C-:B------:R-:W-:Y:S02]  /*a980*/  FFMA.FTZ R191, R149, c[0x0][0x2d0], -R148.reuse ;  /* 0x0000b40095bf7a23 */ /* 0x100fe40000010894 */
[----:B------:R-:W-:Y:S01]  /*a990*/  LDSM.16.MT88.4 R152, [R133+0x3900] ;  /* 0x003900008598783b */ /* 0x000fe20000004200 */
[--C-:B------:R-:W-:Y:S02]  /*a9a0*/  FFMA.FTZ R218, R147, c[0x0][0x2d0], -R148.reuse ;  /* 0x0000b40093da7a23 */ /* 0x100fe40000010894 */
[--C-:B------:R-:W-:Y:S01]  /*a9b0*/  FFMA.FTZ R217, R145, c[0x0][0x2d0], -R148.reuse ;  /* 0x0000b40091d97a23 */ /* 0x100fe20000010894 */
[----:B------:R-:W-:Y:S01]  /*a9c0*/  MUFU.EX2 R170, R170 ;  /* 0x000000aa00aa7308 */ /* 0x000fe20000000800 */
[--C-:B------:R-:W-:Y:S02]  /*a9d0*/  FFMA.FTZ R219, R146, c[0x0][0x2d0], -R141.reuse ;  /* 0x0000b40092db7a23 */ /* 0x100fe4000001088d */
[--C-:B------:R-:W-:Y:S01]  /*a9e0*/  FFMA.FTZ R222, R144, c[0x0][0x2d0], -R141.reuse ;  /* 0x0000b40090de7a23 */ /* 0x100fe2000001088d */
[----:B------:R-:W-:Y:S01]  /*a9f0*/  LDSM.16.MT88.4 R156, [R134+UR4+0x3900] ;  /* 0x00390004869c783b */ /* 0x000fe20008004200 */
[--C-:B------:R-:W-:Y:S02]  /*aa00*/  FFMA.FTZ R221, R142, c[0x0][0x2d0], -R141.reuse ;  /* 0x0000b4008edd7a23 */ /* 0x100fe4000001088d */
[C---:B------:R-:W-:Y:S02]  /*aa10*/  FMUL.FTZ R40, R132.reuse, R40 ;  /* 0x0000002884287220 */ /* 0x040fe40000410000 */
[C---:B------:R-:W-:Y:S01]  /*aa20*/  FMUL.FTZ R41, R132.reuse, R41 ;  /* 0x0000002984297220 */ /* 0x040fe20000410000 */
[----:B------:R-:W-:Y:S01]  /*aa30*/  MUFU.EX2 R171, R171 ;  /* 0x000000ab00ab7308 */ /* 0x000fe20000000800 */
[----:B------:R-:W-:Y:S01]  /*aa40*/  FMUL.FTZ R42, R3, R42 ;  /* 0x0000002a032a7220 */ /* 0x000fe20000410000 */
[----:B------:R-:W-:Y:S01]  /*aa50*/  LDSM.16.MT88.4 R144, [R160+0x1900] ;  /* 0x00190000a090783b */ /* 0x000fe20000004200 */
[----:B-1----:R-:W-:Y:S01]  /*aa60*/  F2FP.BF16.PACK_AB R131, R161, R162 ;  /* 0x000000a2a183723e */ /* 0x002fe200000010ff */
[C---:B------:R-:W-:Y:S02]  /*aa70*/  FMUL.FTZ R43, R3.reuse, R43 ;  /* 0x0000002b032b7220 */ /* 0x040fe40000410000 */
[C---:B------:R-:W-:Y:S02]  /*aa80*/  FMUL.FTZ R44, R132.reuse, R44 ;  /* 0x0000002c842c7220 */ /* 0x040fe40000410000 */
[C---:B------:R-:W-:Y:S02]  /*aa90*/  FMUL.FTZ R45, R132.reuse, R45 ;  /* 0x0000002d842d7220 */ /* 0x040fe40000410000 */
[C---:B------:R-:W-:Y:S01]  /*aaa0*/  HMMA.16816.F32.BF16 R4, R128.reuse, R12, R4 ;  /* 0x0000000c8004723c */ /* 0x040fe20000041804 */
[----:B------:R-:W1:Y:S04]  /*aab0*/  MUFU.EX2 R172, R172 ;  /* 0x000000ac00ac7308 */ /* 0x000e680000000800 */
        /* <DEDUP_REMOVED lines=9> */
[----:B------:R-:W2:Y:S01]  /*ab50*/  LDSM.16.MT88.4 R120, [R160+0x100] ;  /* 0x00010000a078783b */ /* 0x000ea20000004200 */
[C---:B------:R-:W-:Y:S02]  /*ab60*/  FMUL.FTZ R48, R132.reuse, R48 ;  /* 0x0000003084307220 */ /* 0x040fe40000410000 */
[C---:B------:R-:W-:Y:S02]  /*ab70*/  FMUL.FTZ R49, R132.reuse, R49 ;  /* 0x0000003184317220 */ /* 0x040fe40000410000 */
[C---:B---3--:R-:W-:Y:S03]  /*ab80*/  HMMA.16816.F32.BF16 R12, R128.reuse, R20, R12 ;  /* 0x00000014800c723c */ /* 0x048fe6000004180c */
        /* <DEDUP_REMOVED lines=10> */
[----:B------:R-:W3:Y:S01]  /*ac30*/  LDSM.16.MT88.4 R112, [R135+UR4+0x2100] ;  /* 0x002100048770783b */ /* 0x000ee20008004200 */
        /* <DEDUP_REMOVED lines=14> */
[----:B------:R-:W4:Y:S01]  /*ad20*/  LDSM.16.MT88.4 R104, [R133+0x2100] ;  /* 0x002100008568783b */ /* 0x000f220000004200 */
[C---:B------:R-:W-:Y:S02]  /*ad30*/  FMUL.FTZ R58, R3.reuse, R58 ;  /* 0x0000003a033a7220 */ /* 0x040fe40000410000 */
[C---:B------:R-:W-:Y:S02]  /*ad40*/  FMUL.FTZ R59, R3.reuse, R59 ;  /* 0x0000003b033b7220 */ /* 0x040fe40000410000 */
[C---:B--2---:R-:W-:Y:S02]  /*ad50*/  HMMA.16816.F32.BF16 R28, R128.reuse, R120, R28 ;  /* 0x00000078801c723c */ /* 0x044fe4000004181c */
        /* <DEDUP_REMOVED lines=19> */
[C---:B----4-:R-:W-:Y:S03]  /*ae90*/  HMMA.16816.F32.BF16 R44, R128.reuse, R104, R44 ;  /* 0x00000068802c723c */ /* 0x050fe6000004182c */
[C---:B------:R-:W-:Y:S02]  /*aea0*/  FMUL.FTZ R70, R3.reuse, R70 ;  /* 0x0000004603467220 */ /* 0x040fe40000410000 */
[C---:B------:R-:W-:Y:S02]  /*aeb0*/  FMUL.FTZ R71, R3.reuse, R71 ;  /* 0x0000004703477220 */ /* 0x040fe40000410000 */
[C---:B------:R-:W-:Y:S01]  /*aec0*/  FMUL.FTZ R72, R132.reuse, R72 ;  /* 0x0000004884487220 */ /* 0x040fe20000410000 */
[C---:B------:R-:W-:Y:S01]  /*aed0*/  HMMA.16816.F32.BF16 R48, R128.reuse, R106, R48 ;  /* 0x0000006a8030723c */ /* 0x040fe20000041830 */
[----:B------:R-:W2:Y:S01]  /*aee0*/  LDSM.16.MT88.4 R104, [R135+UR4+0x4100] ;  /* 0x004100048768783b */ /* 0x000ea20008004200 */
        /* <DEDUP_REMOVED lines=8> */
[----:B------:R-:W3:Y:S03]  /*af70*/  LDSM.16.MT88.4 R100, [R133+0x4100] ;  /* 0x004100008564783b */ /* 0x000ee60000004200 */
[C---:B------:R-:W-:Y:S02]  /*af80*/  FMUL.FTZ R77, R132.reuse, R77 ;  /* 0x0000004d844d7220 */ /* 0x040fe40000410000 */
[C---:B------:R-:W-:Y:S01]  /*af90*/  FMUL.FTZ R78, R3.reuse, R78 ;  /* 0x0000004e034e7220 */ /* 0x040fe20000410000 */
[----:B------:R-:W-:Y:S01]  /*afa0*/  MUFU.EX2 R219, R219 ;  /* 0x000000db00db7308 */ /* 0x000fe20000000800 */
[C---:B------:R-:W-:Y:S04]  /*afb0*/  HMMA.16816.F32.BF16 R60, R128.reuse, R108, R60 ;  /* 0x0000006c803c723c */ /* 0x040fe8000004183c */
[C---:B------:R-:W-:Y:S02]  /*afc0*/  FMUL.FTZ R79, R3.reuse, R79 ;  /* 0x0000004f034f7220 */ /* 0x040fe40000410000 */
[C---:B------:R-:W-:Y:S02]  /*afd0*/  FMUL.FTZ R80, R132.reuse, R80 ;  /* 0x0000005084507220 */ /* 0x040fe40000410000 */
[C---:B------:R-:W-:Y:S01]  /*afe0*/  HMMA.16816.F32.BF16 R64, R128.reuse, R110, R64 ;  /* 0x0000006e8040723c */ /* 0x040fe20000041840 */
[----:B------:R-:W4:Y:S01]  /*aff0*/  LDSM.16.MT88.4 R108, [R134+UR4+0x4100] ;  /* 0x00410004866c783b */ /* 0x000f220008004200 */
[----:B------:R-:W-:Y:S02]  /*b000*/  MUFU.EX2 R222, R222 ;  /* 0x000000de00de7308 */ /* 0x000fe40000000800 */
[C---:B------:R-:W-:Y:S02]  /*b010*/  FMUL.FTZ R81, R132.reuse, R81 ;  /* 0x0000005184517220 */ /* 0x040fe40000410000 */
[C---:B------:R-:W-:Y:S02]  /*b020*/  FMUL.FTZ R82, R3.reuse, R82 ;  /* 0x0000005203527220 */ /* 0x040fe40000410000 */
[C---:B------:R-:W-:Y:S01]  /*b030*/  FMUL.FTZ R83, R3.reuse, R83 ;  /* 0x0000005303537220 */ /* 0x040fe20000410000 */
[C---:B--2---:R-:W-:Y:S03]  /*b040*/  HMMA.16816.F32.BF16 R68, R128.reuse, R104, R68 ;  /* 0x000000688044723c */ /* 0x044fe60000041844 */
[C---:B------:R-:W-:Y:S01]  /*b050*/  FMUL.FTZ R84, R132.reuse, R84 ;  /* 0x0000005484547220 */ /* 0x040fe20000410000 */
[----:B------:R-:W-:Y:S01]  /*b060*/  MUFU.EX2 R221, R221 ;  /* 0x000000dd00dd7308 */ /* 0x000fe20000000800 */
[----:B------:R-:W-:Y:S02]  /*b070*/  FMUL.FTZ R85, R132, R85 ;  /* 0x0000005584557220 */ /* 0x000fe40000410000 */
[C---:B------:R-:W-:Y:S01]  /*b080*/  FMUL.FTZ R86, R3.reuse, R86 ;  /* 0x0000005603567220 */ /* 0x040fe20000410000 */
[C---:B------:R-:W-:Y:S01]  /*b090*/  HMMA.16816.F32.BF16 R72, R128.reuse, R106, R72 ;  /* 0x0000006a8048723c */ /* 0x040fe20000041848 */
[----:B------:R-:W2:Y:S03]  /*b0a0*/  LDSM.16.MT88.4 R104, [R160+0x4100] ;  /* 0x00410000a068783b */ /* 0x000ea60000004200 */
[----:B------:R-:W-:Y:S02]  /*b0b0*/  FMUL.FTZ R87, R3, R87 ;  /* 0x0000005703577220 */ /* 0x000fe40000410000 */
[--C-:B------:R-:W-:Y:S02]  /*b0c0*/  FFMA.FTZ R169, R169, c[0x0][0x2d0], -R148.reuse ;  /* 0x0000b400a9a97a23 */ /* 0x100fe40000010894 */
[C---:B---3--:R-:W-:Y:S04]  /*b0d0*/  HMMA.16816.F32.BF16 R76, R128.reuse, R100, R76 ;  /* 0x00000064804c723c */ /* 0x048fe8000004184c */
[----:B------:R-:W-:Y:S01]  /*b0e0*/  FFMA.FTZ R148, R143, c[0x0][0x2d0], -R148 ;  /* 0x0000b4008f947a23 */ /* 0x000fe20000010894 */
[----:B------:R-:W3:Y:S01]  /*b0f0*/  MUFU.EX2 R169, R169 ;  /* 0x000000a900a97308 */ /* 0x000ee20000000800 */
[--C-:B------:R-:W-:Y:S02]  /*b100*/  FFMA.FTZ R173, R176, c[0x0][0x2d0], -R141.reuse ;  /* 0x0000b400b0ad7a23 */ /* 0x100fe4000001088d */
[C---:B------:R-:W-:Y:S04]  /*b110*/  HMMA.16816.F32.BF16 R80, R128.reuse, R102, R80 ;  /* 0x000000668050723c */ /* 0x040fe80000041850 */
[--C-:B------:R-:W-:Y:S02]  /*b120*/  FFMA.FTZ R176, R136, c[0x0][0x2d0], -R141.reuse ;  /* 0x0000b40088b07a23 */ /* 0x100fe4000001088d */
[----:B------:R-:W-:Y:S01]  /*b130*/  LDSM.16.MT88.4 R136, [R133+0x2900] ;  /* 0x002900008588783b */ /* 0x000fe20000004200 */
[----:B------:R-:W-:Y:S01]  /*b140*/  FFMA.FTZ R141, R140, c[0x0][0x2d0], -R141 ;  /* 0x0000b4008c8d7a23 */ /* 0x000fe2000001088d */
[C---:B----4-:R-:W-:Y:S01]  /*b150*/  HMMA.16816.F32.BF16 R84, R128.reuse, R108, R84 ;  /* 0x0000006c8054723c */ /* 0x050fe20000041854 */
[----:B------:R-:W4:Y:S03]  /*b160*/  MUFU.EX2 R173, R173 ;  /* 0x000000ad00ad7308 */ /* 0x000f260000000800 */
[----:B------:R-:W-:Y:S01]  /*b170*/  FMUL.FTZ R88, R132, R88 ;  /* 0x0000005884587220 */ /* 0x000fe20000410000 */
[----:B-1----:R-:W-:Y:S01]  /*b180*/  F2FP.BF16.PACK_AB R102, R172, R171 ;  /* 0x000000abac66723e */ /* 0x002fe200000010ff */
[----:B------:R-:W-:Y:S02]  /*b190*/  FMUL.FTZ R89, R132, R89 ;  /* 0x0000005984597220 */ /* 0x000fe40000410000 */
[C---:B------:R-:W-:Y:S03]  /*b1a0*/  FMUL.FTZ R90, R3.reuse, R90 ;  /* 0x0000005a035a7220 */ /* 0x040fe60000410000 */
[----:B------:R-:W1:Y:S01]  /*b1b0*/  MUFU.EX2 R176, R176 ;  /* 0x000000b000b07308 */ /* 0x000e620000000800 */
[C---:B------:R-:W-:Y:S01]  /*b1c0*/  FMUL.FTZ R91, R3.reuse, R91 ;  /* 0x0000005b035b7220 */ /* 0x040fe20000410000 */
[----:B---3--:R-:W-:Y:S01]  /*b1d0*/  F2FP.BF16.PACK_AB R100, R170, R169 ;  /* 0x000000a9aa64723e */ /* 0x008fe200000010ff */
[C---:B------:R-:W-:Y:S02]  /*b1e0*/  FMUL.FTZ R92, R132.reuse, R92 ;  /* 0x0000005c845c7220 */ /* 0x040fe40000410000 */
[C---:B------:R-:W-:Y:S02]  /*b1f0*/  FMUL.FTZ R93, R132.reuse, R93 ;  /* 0x0000005d845d7220 */ /* 0x040fe40000410000 */
[C---:B------:R-:W-:Y:S01]  /*b200*/  FMUL.FTZ R94, R3.reuse, R94 ;  /* 0x0000005e035e7220 */ /* 0x040fe20000410000 */
[C---:B------:R-:W-:Y:S01]  /*b210*/  HMMA.16816.F32.BF16 R88, R128.reuse, R110, R88 ;  /* 0x0000006e8058723c */ /* 0x040fe20000041858 */
[----:B------:R-:W3:Y:S01]  /*b220*/  LDSM.16.MT88.4 R108, [R134+UR4+0x900] ;  /* 0x00090004866c783b */ /* 0x000ee20008004200 */
[----:B------:R5:W-:Y:S01]  /*b230*/  MUFU.EX2 R224, R141 ;  /* 0x0000008d00e07308 */ /* 0x000be20000000800 */
[C---:B------:R-:W-:Y:S02]  /*b240*/  FMUL.FTZ R95, R3.reuse, R95 ;  /* 0x0000005f035f7220 */ /* 0x040fe40000410000 */
[----:B------:R-:W-:Y:S01]  /*b250*/  FMUL.FTZ R96, R132, R96 ;  /* 0x0000006084607220 */ /* 0x000fe20000410000 */
[----:B----4-:R-:W-:Y:S01]  /*b260*/  F2FP.BF16.PACK_AB R101, R174, R173 ;  /* 0x000000adae65723e */ /* 0x010fe200000010ff */
[----:B------:R-:W-:Y:S02]  /*b270*/  FMUL.FTZ R97, R132, R97 ;  /* 0x0000006184617220 */ /* 0x000fe40000410000 */
[C---:B------:R-:W-:Y:S01]  /*b280*/  FMUL.FTZ R98, R3.reuse, R98 ;  /* 0x0000006203627220 */ /* 0x040fe20000410000 */
[C---:B--2---:R-:W-:Y:S02]  /*b290*/  HMMA.16816.F32.BF16 R92, R128.reuse, R104, R92 ;  /* 0x00000068805c723c */ /* 0x044fe4000004185c */
[----:B------:R2:W4:Y:S01]  /*b2a0*/  MUFU.EX2 R220, R148 ;  /* 0x0000009400dc7308 */ /* 0x0005220000000800 */
[C---:B------:R-:W-:Y:S02]  /*b2b0*/  FMUL.FTZ R99, R3.reuse, R99 ;  /* 0x0000006303637220 */ /* 0x040fe40000410000 */
[----:B------:R-:W-:Y:S01]  /*b2c0*/  FFMA.FTZ R166, R3, R206, R166 ;  /* 0x000000ce03a67223 */ /* 0x000fe200000100a6 */
[----:B------:R-:W-:Y:S01]  /*b2d0*/  @P0 IADD3 R3, P4, R196, UR22, RZ ;  /* 0x00000016c4030c10 */ /* 0x000fe2000ff9e0ff */
[----:B------:R-:W-:Y:S01]  /*b2e0*/  FFMA.FTZ R168, R132, R205, R168 ;  /* 0x000000cd84a87223 */ /* 0x000fe200000100a8 */
[----:B-1----:R-:W-:Y:S01]  /*b2f0*/  F2FP.BF16.PACK_AB R103, R176, R175 ;  /* 0x000000afb067723e */ /* 0x002fe200000010ff */
[----:B------:R-:W-:Y:S01]  /*b300*/  FADD.FTZ R163, R163, R166 ;  /* 0x000000a6a3a37221 */ /* 0x000fe20000010000 */
[----:B------:R-:W-:Y:S01]  /*b310*/  HMMA.16816.F32.BF16 R96, R128, R106, R96 ;  /* 0x0000006a8060723c */ /* 0x000fe20000041860 */
[----:B------:R-:W1:Y:S02]  /*b320*/  LDSM.16.MT88.4 R104, [R134+UR4+0x2900] ;  /* 0x002900048668783b */ /* 0x000e640008004200 */
[----:B------:R-:W-:Y:S02]  /*b330*/  FADD.FTZ R168, R167, R168 ;  /* 0x000000a8a7a87221 */ /* 0x000fe40000010000 */
[----:B------:R-:W-:Y:S02]  /*b340*/  FADD.FTZ R162, R162, R163 ;  /* 0x000000a3a2a27221 */ /* 0x000fe40000010000 */
[----:B------:R-:W-:Y:S01]  /*b350*/  FADD.FTZ R165, R165, R168 ;  /* 0x000000a8a5a57221 */ /* 0x000fe20000010000 */
[C---:B------:R-:W-:Y:S01]  /*b360*/  HMMA.16816.F32.BF16 R4, R100.reuse, R112, R4 ;  /* 0x000000706404723c */ /* 0x040fe20000041804 */
[----:B------:R-:W-:Y:S04]  /*b370*/  LDSM.16.MT88.4 R128, [R135+UR4+0x3100] ;  /* 0x003100048780783b */ /* 0x000fe80008004200 */
[----:B------:R-:W-:Y:S02]  /*b380*/  FADD.FTZ R164, R164, R165 ;  /* 0x000000a5a4a47221 */ /* 0x000fe40000010000 */
[----:B------:R-:W-:Y:S01]  /*b390*/  FADD.FTZ R162, R161, R162 ;  /* 0x000000a2a1a27221 */ /* 0x000fe20000010000 */
[C---:B------:R-:W-:Y:S01]  /*b3a0*/  HMMA.16816.F32.BF16 R8, R100.reuse, R114, R8 ;  /* 0x000000726408723c */ /* 0x040fe20000041808 */
[----:B------:R-:W1:Y:S03]  /*b3b0*/  LDSM.16.MT88.4 R112, [R160+0x2900] ;  /* 0x00290000a070783b */ /* 0x000e660000004200 */
[----:B------:R-:W-:Y:S02]  /*b3c0*/  FADD.FTZ R169, R169, R164 ;  /* 0x000000a4a9a97221 */ /* 0x000fe40000010000 */
[----:B------:R-:W-:Y:S02]  /*b3d0*/  FADD.FTZ R173, R173, R162 ;  /* 0x000000a2adad7221 */ /* 0x000fe40000010000 */
[C---:B------:R-:W-:Y:S01]  /*b3e0*/  HMMA.16816.F32.BF16 R12, R100.reuse, R116, R12 ;  /* 0x00000074640c723c */ /* 0x040fe2000004180c */
[----:B-----5:R-:W-:Y:S03]  /*b3f0*/  LDSM.16.MT88.4 R140, [R134+UR4+0x1900] ;  /* 0x00190004868c783b */ /* 0x020fe60008004200 */
[----:B------:R-:W-:Y:S02]  /*b400*/  FADD.FTZ R170, R170, R169 ;  /* 0x000000a9aaaa7221 */ /* 0x000fe40000010000 */
[----:B------:R-:W-:Y:S02]  /*b410*/  FADD.FTZ R174, R174, R173 ;  /* 0x000000adaeae7221 */ /* 0x000fe40000010000 */
[C---:B------:R-:W-:Y:S01]  /*b420*/  HMMA.16816.F32.BF16 R16, R100.reuse, R118, R16 ;  /* 0x000000766410723c */ /* 0x040fe20000041810 */
[----:B------:R-:W-:Y:S03]  /*b430*/  LDSM.16.MT88.4 R116, [R133+0x4900] ;  /* 0x004900008574783b */ /* 0x000fe60000004200 */
[----:B------:R-:W-:Y:S02]  /*b440*/  FADD.FTZ R171, R171, R170 ;  /* 0x000000aaabab7221 */ /* 0x000fe40000010000 */
[----:B------:R-:W-:Y:S02]  /*b450*/  FADD.FTZ R175, R175, R174 ;  /* 0x000000aeafaf7221 */ /* 0x000fe40000010000 */
[C---:B---3--:R-:W-:Y:S01]  /*b460*/  HMMA.16816.F32.BF16 R20, R100.reuse, R108, R20 ;  /* 0x0000006c6414723c */ /* 0x048fe20000041814 */
[----:B--2---:R-:W-:Y:S03]  /*b470*/  LDSM.16.MT88.4 R148, [R135+UR4+0x3900] ;  /* 0x003900048794783b */ /* 0x004fe60008004200 */
[----:B------:R-:W-:Y:S02]  /*b480*/  FADD.FTZ R172, R172, R171 ;  /* 0x000000abacac7221 */ /* 0x000fe40000010000 */
[----:B------:R-:W-:Y:S02]  /*b490*/  FADD.FTZ R176, R176, R175 ;  /* 0x000000afb0b07221 */ /* 0x000fe40000010000 */
[C---:B------:R-:W-:Y:S01]  /*b4a0*/  HMMA.16816.F32.BF16 R24, R100.reuse, R110, R24 ;  /* 0x0000006e6418723c */ /* 0x040fe20000041818 */
[----:B------:R-:W2:Y:S07]  /*b4b0*/  LDSM.16.MT88.4 R108, [R135+UR4+0x4900] ;  /* 0x00490004876c783b */ /* 0x000eae0008004200 */
        /* <DEDUP_REMOVED lines=11> */
[----:B------:R-:W1:Y:S07]  /*b570*/  LDSM.16.MT88.4 R104, [R134+UR4+0x4900] ;  /* 0x004900048668783b */ /* 0x000e6e0008004200 */
[C---:B------:R-:W-:Y:S08]  /*b580*/  HMMA.16816.F32.BF16 R60, R100.reuse, R112, R60 ;  /* 0x00000070643c723c */ /* 0x040ff0000004183c */
[C---:B------:R-:W-:Y:S01]  /*b590*/  HMMA.16816.F32.BF16 R64, R100.reuse, R114, R64 ;  /* 0x000000726440723c */ /* 0x040fe20000041840 */
[----:B------:R-:W3:Y:S07]  /*b5a0*/  LDSM.16.MT88.4 R112, [R160+0x4900] ;  /* 0x00490000a070783b */ /* 0x000eee0000004200 */
[C---:B--2---:R-:W-:Y:S08]  /*b5b0*/  HMMA.16816.F32.BF16 R68, R100.reuse, R108, R68 ;  /* 0x0000006c6444723c */ /* 0x044ff00000041844 */
[C---:B------:R-:W-:Y:S01]  /*b5c0*/  HMMA.16816.F32.BF16 R72, R100.reuse, R110, R72 ;  /* 0x0000006e6448723c */ /* 0x040fe20000041848 */
[----:B------:R-:W2:Y:S07]  /*b5d0*/  LDSM.16.MT88.4 R108, [R135+UR4+0x1100] ;  /* 0x00110004876c783b */ /* 0x000eae0008004200 */
[C---:B------:R-:W-:Y:S08]  /*b5e0*/  HMMA.16816.F32.BF16 R76, R100.reuse, R116, R76 ;  /* 0x00000074644c723c */ /* 0x040ff0000004184c */
[C---:B------:R-:W-:Y:S01]  /*b5f0*/  HMMA.16816.F32.BF16 R80, R100.reuse, R118, R80 ;  /* 0x000000766450723c */ /* 0x040fe20000041850 */
[----:B------:R-:W5:Y:S07]  /*b600*/  LDSM.16.MT88.4 R116, [R134+UR4+0x1100] ;  /* 0x001100048674783b */ /* 0x000f6e0008004200 */
[C---:B-1----:R-:W-:Y:S08]  /*b610*/  HMMA.16816.F32.BF16 R84, R100.reuse, R104, R84 ;  /* 0x000000686454723c */ /* 0x042ff00000041854 */
[C---:B------:R-:W-:Y:S01]  /*b620*/  HMMA.16816.F32.BF16 R88, R100.reuse, R106, R88 ;  /* 0x0000006a6458723c */ /* 0x040fe20000041858 */
[----:B------:R-:W1:Y:S07]  /*b630*/  LDSM.16.MT88.4 R104, [R134+UR4+0x3100] ;  /* 0x003100048668783b */ /* 0x000e6e0008004200 */
[C---:B---3--:R-:W-:Y:S08]  /*b640*/  HMMA.16816.F32.BF16 R92, R100.reuse, R112, R92 ;  /* 0x00000070645c723c */ /* 0x048ff0000004185c */
[----:B------:R-:W-:Y:S01]  /*b650*/  HMMA.16816.F32.BF16 R96, R100, R114, R96 ;  /* 0x000000726460723c */ /* 0x000fe20000041860 */
[----:B------:R-:W-:Y:S06]  /*b660*/  LDSM.16.MT88.4 R112, [R135+UR4+0x5100] ;  /* 0x005100048770783b */ /* 0x000fec0008004200 */
        /* <DEDUP_REMOVED lines=9> */
[C---:B--2---:R-:W-:Y:S03]  /*b700*/  HMMA.16816.F32.BF16 R4, R100.reuse, R108, R4 ;  /* 0x0000006c6404723c */ /* 0x044fe60000041804 */
[----:B------:R-:W-:Y:S02]  /*b710*/  FADD.FTZ R183, R183, R182 ;  /* 0x000000b6b7b77221 */ /* 0x000fe40000010000 */
[----:B------:R-:W-:Y:S02]  /*b720*/  FADD.FTZ R180, R180, R179 ;  /* 0x000000b3b4b47221 */ /* 0x000fe40000010000 */
[----:B------:R-:W-:Y:S01]  /*b730*/  FADD.FTZ R216, R216, R183 ;  /* 0x000000b7d8d87221 */ /* 0x000fe20000010000 */
[C---:B------:R-:W-:Y:S01]  /*b740*/  HMMA.16816.F32.BF16 R8, R100.reuse, R110, R8 ;  /* 0x0000006e6408723c */ /* 0x040fe20000041808 */
[----:B------:R-:W2:Y:S07]  /*b750*/  LDSM.16.MT88.4 R108, [R160+0x3100] ;  /* 0x00310000a06c783b */ /* 0x000eae0000004200 */
[C---:B------:R-:W-:Y:S08]  /*b760*/  HMMA.16816.F32.BF16 R12, R100.reuse, R120, R12 ;  /* 0x00000078640c723c */ /* 0x040ff0000004180c */
[C---:B------:R-:W-:Y:S08]  /*b770*/  HMMA.16816.F32.BF16 R16, R100.reuse, R122, R16 ;  /* 0x0000007a6410723c */ /* 0x040ff00000041810 */
[C---:B-----5:R-:W-:Y:S08]  /*b780*/  HMMA.16816.F32.BF16 R20, R100.reuse, R116, R20 ;  /* 0x000000746414723c */ /* 0x060ff00000041814 */
[C---:B------:R-:W-:Y:S01]  /*b790*/  HMMA.16816.F32.BF16 R24, R100.reuse, R118, R24 ;  /* 0x000000766418723c */ /* 0x040fe20000041818 */
[----:B------:R-:W3:Y:S07]  /*b7a0*/  LDSM.16.MT88.4 R116, [R133+0x5100] ;  /* 0x005100008574783b */ /* 0x000eee0000004200 */
[C---:B------:R-:W-:Y:S08]  /*b7b0*/  HMMA.16816.F32.BF16 R28, R100.reuse, R124, R28 ;  /* 0x0000007c641c723c */ /* 0x040ff0000004181c */
[C---:B------:R-:W-:Y:S01]  /*b7c0*/  HMMA.16816.F32.BF16 R32, R100.reuse, R126, R32 ;  /* 0x0000007e6420723c */ /* 0x040fe20000041820 */
[----:B------:R-:W-:Y:S07]  /*b7d0*/  LDSM.16.MT88.4 R124, [R135+UR4+0x1900] ;  /* 0x00190004877c783b */ /* 0x000fee0008004200 */
[C---:B------:R-:W-:Y:S08]  /*b7e0*/  HMMA.16816.F32.BF16 R36, R100.reuse, R128, R36 ;  /* 0x000000806424723c */ /* 0x040ff00000041824 */
[C---:B------:R-:W-:Y:S08]  /*b7f0*/  HMMA.16816.F32.BF16 R40, R100.reuse, R130, R40 ;  /* 0x000000826428723c */ /* 0x040ff00000041828 */
[C---:B------:R-:W-:Y:S07]  /*b800*/  HMMA.16816.F32.BF16 R44, R100.reuse, R136, R44 ;  /* 0x00000088642c723c */ /* 0x040fee000004182c */
[----:B------:R-:W-:Y:S01]  /*b810*/  F2FP.BF16.PACK_AB R136, R218, R191 ;  /* 0x000000bfda88723e */ /* 0x000fe200000010ff */
[C---:B------:R-:W-:Y:S04]  /*b820*/  HMMA.16816.F32.BF16 R48, R100.reuse, R138, R48 ;  /* 0x0000008a6430723c */ /* 0x040fe80000041830 */
[----:B------:R-:W-:Y:S01]  /*b830*/  F2FP.BF16.PACK_AB R137, R222, R219 ;  /* 0x000000dbde89723e */ /* 0x000fe200000010ff */
[----:B------:R-:W-:Y:S02]  /*b840*/  FADD.FTZ R191, R191, R180 ;  /* 0x000000b4bfbf7221 */ /* 0x000fe40000010000 */
[----:B----4-:R-:W-:Y:S01]  /*b850*/  F2FP.BF16.PACK_AB R138, R220, R217 ;  /* 0x000000d9dc8a723e */ /* 0x010fe200000010ff */
[C---:B-1----:R-:W-:Y:S04]  /*b860*/  HMMA.16816.F32.BF16 R52, R100.reuse, R104, R52 ;  /* 0x000000686434723c */ /* 0x042fe80000041834 */
[----:B------:R-:W-:Y:S01]  /*b870*/  F2FP.BF16.PACK_AB R139, R224, R221 ;  /* 0x000000dde08b723e */ /* 0x000fe200000010ff */
[----:B------:R-:W-:Y:S02]  /*b880*/  FADD.FTZ R219, R219, R216 ;  /* 0x000000d8dbdb7221 */ /* 0x000fe40000010000 */
[----:B------:R-:W-:Y:S01]  /*b890*/  FADD.FTZ R218, R218, R191 ;  /* 0x000000bfdada7221 */ /* 0x000fe20000010000 */
[C---:B------:R-:W-:Y:S01]  /*b8a0*/  HMMA.16816.F32.BF16 R56, R100.reuse, R106, R56 ;  /* 0x0000006a6438723c */ /* 0x040fe20000041838 */
[----:B------:R-:W1:Y:S03]  /*b8b0*/  LDSM.16.MT88.4 R104, [R134+UR4+0x5100] ;  /* 0x005100048668783b */ /* 0x000e660008004200 */
[----:B------:R-:W-:Y:S02]  /*b8c0*/  FADD.FTZ R222, R222, R219 ;  /* 0x000000dbdede7221 */ /* 0x000fe40000010000 */
[----:B------:R-:W-:Y:S02]  /*b8d0*/  FADD.FTZ R205, R217, R218 ;  /* 0x000000dad9cd7221 */ /* 0x000fe40000010000 */
[C---:B--2---:R-:W-:Y:S04]  /*b8e0*/  HMMA.16816.F32.BF16 R60, R100.reuse, R108, R60 ;  /* 0x0000006c643c723c */ /* 0x044fe8000004183c */
[----:B------:R-:W-:Y:S02]  /*b8f0*/  FADD.FTZ R221, R221, R222 ;  /* 0x000000dedddd7221 */ /* 0x000fe40000010000 */
[----:B------:R-:W-:Y:S02]  /*b900*/  FADD.FTZ R205, R220, R205 ;  /* 0x000000cddccd7221 */ /* 0x000fe40000010000 */
[C---:B------:R-:W-:Y:S01]  /*b910*/  HMMA.16816.F32.BF16 R64, R100.reuse, R110, R64 ;  /* 0x0000006e6440723c */ /* 0x040fe20000041840 */
[----:B------:R-:W2:Y:S03]  /*b920*/  LDSM.16.MT88.4 R108, [R160+0x5100] ;  /* 0x00510000a06c783b */ /* 0x000ea60000004200 */
[----:B------:R-:W-:Y:S04]  /*b930*/  FADD.FTZ R206, R224, R221 ;  /* 0x000000dde0ce7221 */ /* 0x000fe80000010000 */
[C---:B------:R-:W-:Y:S08]  /*b940*/  HMMA.16816.F32.BF16 R68, R100.reuse, R112, R68 ;  /* 0x000000706444723c */ /* 0x040ff00000041844 */
        /* <DEDUP_REMOVED lines=13> */
[----:B------:R3:W4:Y:S07]  /*ba20*/  LDSM.16.MT88.4 R12, [R133+0x5900] ;  /* 0x00590000850c783b */ /* 0x00072e0000004200 */
[C---:B------:R-:W-:Y:S07]  /*ba30*/  HMMA.16816.F32.BF16 R116, R136.reuse, R114, R16 ;  /* 0x000000728874723c */ /* 0x040fee0000041810 */
[----:B------:R-:W-:Y:S01]  /*ba40*/  @P0 LEA R18, P6, R3, c[0x0][0x1c8], 0x1 ;  /* 0x0000720003120a11 */ /* 0x000fe200078c08ff */
[C---:B------:R-:W-:Y:S08]  /*ba50*/  HMMA.16816.F32.BF16 R112, R136.reuse, R140, R20 ;  /* 0x0000008c8870723c */ /* 0x040ff00000041814 */
[C---:B------:R-:W-:Y:S04]  /*ba60*/  HMMA.16816.F32.BF16 R108, R136.reuse, R142, R24 ;  /* 0x0000008e886c723c */ /* 0x040fe80000041818 */
[----:B---3--:R-:W-:Y:S04]  /*ba70*/  MOV R133, R2 ;  /* 0x0000000200857202 */ /* 0x008fe80000000f00 */
        /* <DEDUP_REMOVED lines=9> */
[C---:B------:R-:W-:Y:S01]  /*bb10*/  HMMA.16816.F32.BF16 R64, R136.reuse, R6, R64 ;  /* 0x000000068840723c */ /* 0x040fe20000041840 */
[----:B------:R-:W1:Y:S07]  /*bb20*/  LDSM.16.MT88.4 R4, [R134+UR4+0x5900] ;  /* 0x005900048604783b */ /* 0x000e6e0008004200 */
[C---:B--2---:R-:W-:Y:S07]  /*bb30*/  HMMA.16816.F32.BF16 R68, R136.reuse, R8, R68 ;  /* 0x000000088844723c */ /* 0x044fee0000041844 */
[----:B------:R-:W-:Y:S01]  /*bb40*/  @P0 IADD3 R8, P5, R211, UR22, RZ ;  /* 0x00000016d3080c10 */ /* 0x000fe2000ffbe0ff */
[C---:B------:R-:W-:Y:S04]  /*bb50*/  HMMA.16816.F32.BF16 R72, R136.reuse, R10, R72 ;  /* 0x0000000a8848723c */ /* 0x040fe80000041848 */
[----:B------:R-:W-:Y:S02]  /*bb60*/  @P0 IADD3.X R9, R210, UR23, RZ, P5, !PT ;  /* 0x00000017d2090c10 */ /* 0x000fe4000affe4ff */
[----:B------:R-:W-:Y:S02]  /*bb70*/  @P0 IADD3 R24, P5, R196, UR24, RZ ;  /* 0x00000018c4180c10 */ /* 0x000fe4000ffbe0ff */
[----:B------:R-:W-:Y:S01]  /*bb80*/  @P0 IADD3.X R10, R203, UR23, RZ, P4, !PT ;  /* 0x00000017cb0a0c10 */ /* 0x000fe2000a7fe4ff */
[C---:B----4-:R-:W-:Y:S03]  /*bb90*/  HMMA.16816.F32.BF16 R76, R136.reuse, R12, R76 ;  /* 0x0000000c884c723c */ /* 0x050fe6000004184c */
[C---:B------:R-:W-:Y:S02]  /*bba0*/  @P0 LEA R16, P4, R8.reuse, c[0x0][0x1c8], 0x1 ;  /* 0x0000720008100a11 */ /* 0x040fe400078808ff */
[----:B------:R-:W-:Y:S02]  /*bbb0*/  @P0 LEA.HI.X R19, R3, c[0x0][0x1cc], R10, 0x1, P6 ;  /* 0x0000730003130a11 */ /* 0x000fe400030f0c0a */
[----:B------:R-:W-:Y:S01]  /*bbc0*/  @P0 LEA.HI.X R17, R8, c[0x0][0x1cc], R9, 0x1, P4 ;  /* 0x0000730008110a11 */ /* 0x000fe200020f0c09 */
[C---:B------:R-:W-:Y:S01]  /*bbd0*/  HMMA.16816.F32.BF16 R80, R136.reuse, R14, R80 ;  /* 0x0000000e8850723c */ /* 0x040fe20000041850 */
[----:B------:R-:W2:Y:S03]  /*bbe0*/  LDSM.16.MT88.4 R8, [R160+0x5900] ;  /* 0x00590000a008783b */ /* 0x000ea60000004200 */
[----:B------:R-:W-:Y:S01]  /*bbf0*/  @P0 IADD3 R22, P4, R209, UR22, RZ ;  /* 0x00000016d1160c10 */ /* 0x000fe2000ff9e0ff */
[----:B------:R-:W-:Y:S02]  /*bc00*/  @UP1 UIADD3.X UR22, UR13, UR23, URZ, UP0, !UPT ;  /* 0x000000170d161290 */ /* 0x000fe400087fe43f */
[----:B------:R-:W-:Y:S01]  /*bc10*/  UISETP.GE.AND UP0, UPT, UR15, 0x1, UPT ;  /* 0x000000010f00788c */ /* 0x000fe2000bf06270 */
[----:B------:R-:W-:Y:S01]  /*bc20*/  @P0 LEA R20, P6, R22, c[0x0][0x1c8], 0x1 ;  /* 0x0000720016140a11 */ /* 0x000fe200078c08ff */
[C---:B-1----:R-:W-:Y:S01]  /*bc30*/  HMMA.16816.F32.BF16 R84, R136.reuse, R4, R84 ;  /* 0x000000048854723c */ /* 0x042fe20000041854 */
[----:B------:R-:W-:Y:S02]  /*bc40*/  UISETP.GE.AND UP1, UPT, UR5, 0x1, UPT ;  /* 0x000000010500788c */ /* 0x000fe4000bf26270 */
[----:B------:R-:W-:Y:S01]  /*bc50*/  USEL UR15, UR25, URZ, !UP0 ;  /* 0x0000003f190f7287 */ /* 0x000fe2000c000000 */
[----:B------:R-:W-:Y:S01]  /*bc60*/  @P0 IADD3.X R3, R208, UR23, RZ, P4, !PT ;  /* 0x00000017d0030c10 */ /* 0x000fe2000a7fe4ff */
[----:B------:R-:W-:Y:S01]  /*bc70*/  UISETP.GT.AND UP0, UPT, UR21, UR20, UPT ;  /* 0x000000141500728c */ /* 0x000fe2000bf04270 */
[----:B------:R-:W-:Y:S01]  /*bc80*/  @P0 LEA R12, P4, R24, c[0x0][0x1c8], 0x1 ;  /* 0x00007200180c0a11 */ /* 0x000fe200078808ff */
[----:B------:R-:W-:Y:S01]  /*bc90*/  UIADD3 UR21, UR5, 0x1, URZ ;  /* 0x0000000105157890 */ /* 0x000fe2000fffe03f */
[----:B------:R-:W-:Y:S01]  /*bca0*/  @P0 IADD3.X R13, R203, UR22, RZ, P5, !PT ;  /* 0x00000016cb0d0c10 */ /* 0x000fe2000affe4ff */
[C---:B------:R-:W-:Y:S02]  /*bcb0*/  HMMA.16816.F32.BF16 R88, R136.reuse, R6, R88 ;  /* 0x000000068858723c */ /* 0x040fe40000041858 */
[----:B------:R-:W-:Y:S01]  /*bcc0*/  USEL UR5, UR21, URZ, !UP1 ;  /* 0x0000003f15057287 */ /* 0x000fe2000c800000 */
[----:B------:R-:W-:Y:S02]  /*bcd0*/  @P0 LEA.HI.X R21, R22, c[0x0][0x1cc], R3, 0x1, P6 ;  /* 0x0000730016150a11 */ /* 0x000fe400030f0c03 */
[----:B------:R-:W-:Y:S01]  /*bce0*/  MOV R22, UR15 ;  /* 0x0000000f00167c02 */ /* 0x000fe20008000f00 */
[----:B------:R-:W-:Y:S01]  /*bcf0*/  UMOV UR21, UR17 ;  /* 0x0000001100157c82 */ /* 0x000fe20008000000 */
[----:B------:R-:W-:Y:S02]  /*bd00*/  @P0 LEA.HI.X R13, R24, c[0x0][0x1cc], R13, 0x1, P4 ;  /* 0x00007300180d0a11 */ /* 0x000fe400020f0c0d */
[----:B------:R-:W-:Y:S03]  /*bd10*/  @P0 IADD3 R3, P4, R211, UR24, RZ ;  /* 0x00000018d3030c10 */ /* 0x000fe6000ff9e0ff */
[----:B------:R-:W-:Y:S01]  /*bd20*/  @P0 IMAD R25, R22, 0x3000, R193 ;  /* 0x0000300016190824 */ /* 0x000fe200078e02c1 */
[----:B------:R-:W-:Y:S02]  /*bd30*/  @P0 LEA R14, P6, R3, c[0x0][0x1c8], 0x1 ;  /* 0x00007200030e0a11 */ /* 0x000fe400078c08ff */
[----:B------:R-:W-:Y:S02]  /*bd40*/  @P0 IADD3.X R24, R210, UR22, RZ, P4, !PT ;  /* 0x00000016d2180c10 */ /* 0x000fe4000a7fe4ff */
[----:B------:R-:W-:Y:S02]  /*bd50*/  @P0 IADD3 R23, P5, R209, UR24, RZ ;  /* 0x00000018d1170c10 */ /* 0x000fe4000ffbe0ff */
[----:B------:R-:W-:Y:S02]  /*bd60*/  @P0 LEA.HI.X R15, R3, c[0x0][0x1cc], R24, 0x1, P6 ;  /* 0x00007300030f0a11 */ /* 0x000fe400030f0c18 */
[----:B------:R-:W-:Y:S02]  /*bd70*/  @P0 SHF.L.U32 R3, R25, 0x1, RZ ;  /* 0x0000000119030819 */ /* 0x000fe400000006ff */
[C---:B------:R-:W-:Y:S01]  /*bd80*/  @P0 LEA R22, P4, R23.reuse, c[0x0][0x1c8], 0x1 ;  /* 0x0000720017160a11 */ /* 0x040fe200078808ff */
[C---:B--2---:R-:W-:Y:S02]  /*bd90*/  HMMA.16816.F32.BF16 R92, R136.reuse, R8, R92 ;  /* 0x00000008885c723c */ /* 0x044fe4000004185c */
[----:B------:R-:W-:Y:S01]  /*bda0*/  @!PT LDS RZ, [RZ] ;  /* 0x00000000fffff984 */ /* 0x000fe20000000800 */
[----:B------:R-:W-:Y:S01]  /*bdb0*/  @!PT LDS RZ, [RZ] ;  /* 0x00000000fffff984 */ /* 0x000fe20000000800 */
[----:B------:R-:W-:Y:S01]  /*bdc0*/  @!PT LDS RZ, [RZ] ;  /* 0x00000000fffff984 */ /* 0x000fe20000000800 */
[----:B------:R1:W-:Y:S01]  /*bdd0*/  @P0 LDGSTS.E.BYPASS.LTC128B.128 [R3+0xc100], [R18.64], !P3 ;  /* 0x0c10000012030fae */ /* 0x0003e2000d901d52 */
[----:B------:R-:W-:Y:S04]  /*bde0*/  @P0 IADD3.X R26, R208, UR22, RZ, P5, !PT ;  /* 0x00000016d01a0c10 */ /* 0x000fe8000affe4ff */
[----:B------:R-:W-:Y:S01]  /*bdf0*/  @P0 LEA.HI.X R23, R23, c[0x0][0x1cc], R26, 0x1, P4 ;  /* 0x0000730017170a11 */ /* 0x000fe200020f0c1a */
[----:B------:R-:W-:Y:S02]  /*be00*/  HMMA.16816.F32.BF16 R96, R136, R10, R96 ;  /* 0x0000000a8860723c */ /* 0x000fe40000041860 */
        /* <DEDUP_REMOVED lines=9> */
.L_x_818:
[----:B------:R-:W-:-:S06]  /*bea0*/  UISETP.GE.AND UP0, UPT, UR17, UR10, UPT ;  /* 0x0000000a1100728c */ /* 0x000fcc000bf06270 */
[----:B------:R-:W-:-:S13]  /*beb0*/  PLOP3.LUT P0, PT, PT, PT, UP0, 0x80, 0x0 ;  /* 0x000000000000781c */ /* 0x000fda0003f0f008 */
[----:B------:R-:W-:Y:S05]  /*bec0*/  @!P0 BRA `(.L_x_820) ;  /* 0x00003a9000008947 */ /* 0x000fea0003800000 */
[----:B------:R-:W-:Y:S01]  /*bed0*/  PLOP3.LUT P5, PT, PT, PT, UP3, 0x80, 0x0 ;  /* 0x000000000000781c */ /* 0x000fe20003faf038 */
[----:B------:R-:W-:Y:S01]  /*bee0*/  IMAD.MOV.U32 R133, RZ, RZ, 0x40 ;  /* 0x00000040ff857424 */ /* 0x000fe200078e00ff */
[----:B------:R-:W-:Y:S01]  /*bef0*/  PLOP3.LUT P4, PT, PT, PT, UP3, 0x80, 0x0 ;  /* 0x000000000000781c */ /* 0x000fe20003f8f038 */
[----:B------:R-:W-:Y:S01]  /*bf00*/  IMAD.MOV.U32 R3, RZ, RZ, R0 ;  /* 0x000000ffff037224 */ /* 0x000fe200078e0000 */
[----:B------:R-:W-:Y:S01]  /*bf10*/  LOP3.LUT P0, RZ, R207, 0x4, RZ, 0xc0, !PT ;  /* 0x00000004cfff7812 */ /* 0x000fe2000780c0ff */
[----:B------:R-:W-:Y:S01]  /*bf20*/  IMAD.MOV.U32 R132, RZ, RZ, R2 ;  /* 0x000000ffff847224 */ /* 0x000fe200078e0002 */
[C---:B------:R-:W-:Y:S01]  /*bf30*/  IADD3 R207, P6, R194.reuse, 0x40, RZ ;  /* 0x00000040c2cf7810 */ /* 0x040fe20007fde0ff */
[----:B------:R-:W-:Y:S01]  /*bf40*/  ULDC.64 UR8, c[0x0][0x208] ;  /* 0x0000820000087ab9 */ /* 0x000fe20000000a00 */
[----:B------:R-:W-:Y:S02]  /*bf50*/  SEL R133, R133, 0xffffffc0, !P0 ;  /* 0xffffffc085857807 */ /* 0x000fe40004000000 */
[----:B------:R-:W-:Y:S01]  /*bf60*/  IADD3 R214, P0, R194, 0x80, RZ ;  /* 0x00000080c2d67810 */ /* 0x000fe20007f1e0ff */
[----:B------:R-:W-:Y:S01]  /*bf70*/  IMAD.X R215, RZ, RZ, R199, P6 ;  /* 0x000000ffffd77224 */ /* 0x000fe200030e06c7 */
[----:B------:R-:W-:Y:S01]  /*bf80*/  IADD3 R210, P6, R196, 0x80, RZ ;  /* 0x00000080c4d27810 */ /* 0x000fe20007fde0ff */
[----:B------:R-:W-:Y:S01]  /*bf90*/  @P5 IMAD.HI.U32 R208, R200, c[0x0][0x2c8], RZ ;  /* 0x0000b200c8d05a27 */ /* 0x000fe200078e00ff */
[----:B------:R-:W-:-:S03]  /*bfa0*/  IADD3 R212, P5, R196, 0x40, RZ ;  /* 0x00000040c4d47810 */ /* 0x000fc60007fbe0ff */
[----:B------:R-:W-:Y:S01]  /*bfb0*/  IMAD.X R213, RZ, RZ, R199, P0 ;  /* 0x000000ffffd57224 */ /* 0x000fe200000e06c7 */
[----:B------:R-:W-:Y:S01]  /*bfc0*/  @P4 SHF.R.U32.HI R208, RZ, c[0x0][0x2cc], R208 ;  /* 0x0000b300ffd04a19 */ /* 0x000fe200000116d0 */
[--C-:B------:R-:W-:Y:S02]  /*bfd0*/  IMAD.X R211, RZ, RZ, R203.reuse, P5 ;  /* 0x000000ffffd37224 */ /* 0x100fe400028e06cb */
[----:B------:R-:W-:Y:S02]  /*bfe0*/  IMAD.X R209, RZ, RZ, R203, P6 ;  /* 0x000000ffffd17224 */ /* 0x000fe400030e06cb */
.L_x_829:
[----:B------:R-:W-:Y:S04]  /*bff0*/  DEPBAR.LE SB0, 0x2 ;  /* 0x000080800000791a */ /* 0x000fe80000000000 */
[----:B------:R-:W-:Y:S01]  /*c000*/  BAR.SYNC.DEFER_BLOCKING 0x0 ;  /* 0x0000000000007b1d */ /* 0x000fe20000010000 */
[----:B------:R-:W-:Y:S01]  /*c010*/  UIMAD UR4, UR5, 0x6000, URZ ;  /* 0x00006000050478a4 */ /* 0x000fe2000f8e023f */
[----:B------:R-:W-:Y:S01]  /*c020*/  IMAD.U32 R175, RZ, RZ, UR15 ;  /* 0x0000000fffaf7e24 */ /* 0x000fe2000f8e00ff */
[----:B------:R-:W-:Y:S04]  /*c030*/  UISETP.GE.AND UP1, UPT, UR10, UR17, UPT ;  /* 0x000000110a00728c */ /* 0x000fe8000bf26270 */
[----:B------:R-:W-:Y:S02]  /*c040*/  IADD3 R0, R188, UR4, RZ ;  /* 0x00000004bc007c10 */ /* 0x000fe4000fffe0ff */
[----:B------:R-:W-:Y:S03]  /*c050*/  PLOP3.LUT P0, PT, PT, PT, UP1, 0x80, 0x0 ;  /* 0x000000000000781c */ /* 0x000fe60003f0f018 */
[----:B------:R-:W-:Y:S01]  /*c060*/  IMAD.IADD R192, R189, 0x1, R0 ;  /* 0x00000001bdc07824 */ /* 0x000fe200078e0200 */
[----:B------:R-:W-:Y:S01]  /*c070*/  IADD3 R0, R133, R0, RZ ;  /* 0x0000000085007210 */ /* 0x000fe20007ffe0ff */
[----:B------:R-:W-:Y:S04]  /*c080*/  @!UP1 UIADD3 UR7, UR17, -0x1, URZ ;  /* 0xffffffff11079890 */ /* 0x000fe8000fffe03f */
[----:B------:R-:W-:Y:S02]  /*c090*/  @!UP1 USHF.R.S32.HI UR6, URZ, 0x1f, UR7 ;  /* 0x0000001f3f069899 */ /* 0x000fe40008011407 */
[----:B------:R-:W-:Y:S02]  /*c0a0*/  @!UP1 UIMAD.WIDE.U32 UR20, UR7, UR8, URZ ;  /* 0x00000008071492a5 */ /* 0x000fe4000f8e003f */
[----:B------:R-:W-:Y:S01]  /*c0b0*/  @!UP1 UIMAD UR6, UR6, UR8, URZ ;  /* 0x00000008060692a4 */ /* 0x000fe2000f8e023f */
[----:B------:R-:W-:Y:S01]  /*c0c0*/  @!P0 IMAD R175, R175, 0x6000, R204 ;  /* 0x00006000afaf8824 */ /* 0x000fe200078e02cc */
[----:B------:R-:W-:Y:S02]  /*c0d0*/  LDSM.16.M88.4 R32, [R190] ;  /* 0x00000000be20783b */ /* 0x000fe40000000200 */
[----:B------:R-:W-:Y:S02]  /*c0e0*/  @!UP1 UIMAD UR6, UR7, UR9, UR6 ;  /* 0x00000009070692a4 */ /* 0x000fe4000f8e0206 */
[----:B------:R-:W-:Y:S02]  /*c0f0*/  @!UP1 USHF.L.U32 UR7, UR20, 0x6, URZ ;  /* 0x0000000614079899 */ /* 0x000fe4000800063f */
[----:B------:R-:W-:Y:S01]  /*c100*/  @!UP1 UIADD3 UR6, UR21, UR6, URZ ;  /* 0x0000000615069290 */ /* 0x000fe2000fffe03f */
[----:B------:R-:W1:Y:S03]  /*c110*/  LDSM.16.M88.4 R8, [R188+UR4+0xc100] ;  /* 0x00c10004bc08783b */ /* 0x000e660008000200 */
[----:B------:R-:W-:Y:S01]  /*c120*/  @!P0 IADD3 R2, P5, R194, UR7, RZ ;  /* 0x00000007c2028c10 */ /* 0x000fe2000ffbe0ff */
[----:B------:R-:W-:Y:S02]  /*c130*/  @!UP1 USHF.L.U64.HI UR6, UR20, 0x6, UR6 ;  /* 0x0000000614069899 */ /* 0x000fe40008010206 */
[----:B------:R-:W-:Y:S01]  /*c140*/  @!UP1 UIADD3 UR20, UP0, UR12, UR7, URZ ;  /* 0x000000070c149290 */ /* 0x000fe2000ff1e03f */
[----:B------:R-:W2:Y:S01]  /*c150*/  LDSM.16.M88.4 R16, [R188+UR4+0xc900] ;  /* 0x00c90004bc10783b */ /* 0x000ea20008000200 */
[----:B------:R-:W-:Y:S02]  /*c160*/  @!P0 LEA R176, P4, R2, c[0x0][0x1f8], 0x1 ;  /* 0x00007e0002b08a11 */ /* 0x000fe400078808ff */
[----:B------:R-:W-:Y:S02]  /*c170*/  @!P0 IADD3.X R29, R199, UR6, RZ, P5, !PT ;  /* 0x00000006c71d8c10 */ /* 0x000fe4000affe4ff */
[----:B------:R-:W-:Y:S02]  /*c180*/  @!P0 IADD3 R30, P5, R214, UR7, RZ ;  /* 0x00000007d61e8c10 */ /* 0x000fe4000ffbe0ff */
[----:B------:R-:W3:Y:S01]  /*c190*/  LDSM.16.M88.4 R24, [R188+UR4+0xd100] ;  /* 0x00d10004bc18783b */ /* 0x000ee20008000200 */
[----:B------:R-:W-:Y:S02]  /*c1a0*/  @!P0 LEA.HI.X R177, R2, c[0x0][0x1fc], R29, 0x1, P4 ;  /* 0x00007f0002b18a11 */ /* 0x000fe400020f0c1d */
[----:B------:R-:W-:Y:S01]  /*c1b0*/  @!P0 IADD3 R29, P6, R207, UR7, RZ ;  /* 0x00000007cf1d8c10 */ /* 0x000fe2000ffde0ff */
[----:B------:R-:W-:Y:S01]  /*c1c0*/  @!UP1 UIADD3.X UR7, UR11, UR6, URZ, UP0, !UPT ;  /* 0x000000060b079290 */ /* 0x000fe200087fe43f */
[----:B------:R-:W-:Y:S01]  /*c1d0*/  @!P0 IADD3.X R31, R213, UR6, RZ, P5, !PT ;  /* 0x00000006d51f8c10 */ /* 0x000fe2000affe4ff */
[----:B------:R-:W-:Y:S01]  /*c1e0*/  UISETP.GE.AND UP0, UPT, UR15, 0x1, UPT ;  /* 0x000000010f00788c */ /* 0x000fe2000bf06270 */
[----:B------:R-:W4:Y:S01]  /*c1f0*/  LDSM.16.M88.4 R136, [R188+UR4+0xd900] ;  /* 0x00d90004bc88783b */ /* 0x000f220008000200 */
[C---:B------:R-:W-:Y:S02]  /*c200*/  @!P0 LEA R170, P5, R30.reuse, c[0x0][0x1f8], 0x1 ;  /* 0x00007e001eaa8a11 */ /* 0x040fe400078a08ff */
[----:B------:R-:W-:Y:S01]  /*c210*/  @!P0 IADD3.X R28, R215, UR6, RZ, P6, !PT ;  /* 0x00000006d71c8c10 */ /* 0x000fe2000b7fe4ff */
[----:B------:R-:W-:Y:S01]  /*c220*/  USHF.L.U32 UR6, UR17, 0x6, URZ ;  /* 0x0000000611067899 */ /* 0x000fe2000800063f */
[C---:B------:R-:W-:Y:S02]  /*c230*/  @!P0 LEA R172, P6, R29.reuse, c[0x0][0x1f8], 0x1 ;  /* 0x00007e001dac8a11 */ /* 0x040fe400078c08ff */
[----:B------:R-:W-:Y:S01]  /*c240*/  LDSM.16.M88.4 R140, [R186] ;  /* 0x00000000ba8c783b */ /* 0x000fe20000000200 */
[----:B------:R-:W-:Y:S02]  /*c250*/  @!P0 LEA.HI.X R171, R30, c[0x0][0x1fc], R31, 0x1, P5 ;  /* 0x00007f001eab8a11 */ /* 0x000fe400028f0c1f */
[----:B------:R-:W-:Y:S02]  /*c260*/  @!P0 LEA.HI.X R173, R29, c[0x0][0x1fc], R28, 0x1, P6 ;  /* 0x00007f001dad8a11 */ /* 0x000fe400030f0c1c */
[----:B------:R-:W-:Y:S02]  /*c270*/  @!P0 IADD3 R2, P4, R194, UR20, RZ ;  /* 0x00000014c2028c10 */ /* 0x000fe4000ff9e0ff */
[----:B------:R-:W5:Y:S02]  /*c280*/  LDSM.16.M88.4 R144, [R192+0xc100] ;  /* 0x00c10000c090783b */ /* 0x000f640000000200 */
[----:B------:R-:W-:Y:S02]  /*c290*/  @!P0 IADD3.X R149, R199, UR7, RZ, P4, !PT ;  /* 0x00000007c7958c10 */ /* 0x000fe4000a7fe4ff */
[C---:B------:R-:W-:Y:S01]  /*c2a0*/  @!P0 LEA R168, P4, R2.reuse, c[0x0][0x1f8], 0x1 ;  /* 0x00007e0002a88a11 */ /* 0x040fe200078808ff */
[C---:B-1----:R-:W-:Y:S03]  /*c2b0*/  HMMA.16816.F32.BF16 R4, R32.reuse, R8, RZ ;  /* 0x000000082004723c */ /* 0x042fe600000418ff */
[----:B------:R-:W-:Y:S02]  /*c2c0*/  @!P0 LEA.HI.X R169, R2, c[0x0][0x1fc], R149, 0x1, P4 ;  /* 0x00007f0002a98a11 */ /* 0x000fe400020f0c95 */
[----:B------:R-:W1:Y:S01]  /*c2d0*/  LDSM.16.M88.4 R148, [R192+0xc900] ;  /* 0x00c90000c094783b */ /* 0x000e620000000200 */
[----:B------:R-:W-:Y:S02]  /*c2e0*/  @!P0 IADD3 R2, P5, R214, UR20, RZ ;  /* 0x00000014d6028c10 */ /* 0x000fe4000ffbe0ff */
[C---:B------:R-:W-:Y:S04]  /*c2f0*/  HMMA.16816.F32.BF16 R8, R32.reuse, R10, RZ ;  /* 0x0000000a2008723c */ /* 0x040fe800000418ff */
[----:B------:R-:W-:Y:S04]  /*c300*/  @!P0 IADD3.X R153, R213, UR7, RZ, P5, !PT ;  /* 0x00000007d5998c10 */ /* 0x000fe8000affe4ff */
[C---:B--2---:R-:W-:Y:S08]  /*c310*/  HMMA.16816.F32.BF16 R12, R32.reuse, R16, RZ ;  /* 0x00000010200c723c */ /* 0x044ff000000418ff */
[C---:B------:R-:W-:Y:S08]  /*c320*/  HMMA.16816.F32.BF16 R16, R32.reuse, R18, RZ ;  /* 0x000000122010723c */ /* 0x040ff000000418ff */
[C---:B---3--:R-:W-:Y:S08]  /*c330*/  HMMA.16816.F32.BF16 R20, R32.reuse, R24, RZ ;  /* 0x000000182014723c */ /* 0x048ff000000418ff */
[C---:B------:R-:W-:Y:S08]  /*c340*/  HMMA.16816.F32.BF16 R24, R32.reuse, R26, RZ ;  /* 0x0000001a2018723c */ /* 0x040ff000000418ff */
[C---:B----4-:R-:W-:Y:S07]  /*c350*/  HMMA.16816.F32.BF16 R28, R32.reuse, R136, RZ ;  /* 0x00000088201c723c */ /* 0x050fee00000418ff */
[----:B------:R-:W-:Y:S01]  /*c360*/  @!P0 IADD3 R137, P4, R207, UR20, RZ ;  /* 0x00000014cf898c10 */ /* 0x000fe2000ff9e0ff */
[----:B------:R-:W-:Y:S04]  /*c370*/  HMMA.16816.F32.BF16 R32, R32, R138, RZ ;  /* 0x0000008a2020723c */ /* 0x000fe800000418ff */
[----:B------:R-:W-:Y:S02]  /*c380*/  @!P0 LEA R178, P6, R137, c[0x0][0x1f8], 0x1 ;  /* 0x00007e0089b28a11 */ /* 0x000fe400078c08ff */
[----:B------:R-:W-:Y:S02]  /*c390*/  @!P0 IADD3.X R136, R215, UR7, RZ, P4, !PT ;  /* 0x00000007d7888c10 */ /* 0x000fe4000a7fe4ff */
[C---:B-----5:R-:W-:Y:S05]  /*c3a0*/  HMMA.16816.F32.BF16 R4, R140.reuse, R144, R4 ;  /* 0x000000908c04723c */ /* 0x060fea0000041804 */
[C---:B------:R-:W-:Y:S02]  /*c3b0*/  @!P0 LEA R180, P4, R2.reuse, c[0x0][0x1f8], 0x1 ;  /* 0x00007e0002b48a11 */ /* 0x040fe400078808ff */
[----:B------:R-:W-:Y:S01]  /*c3c0*/  @!P0 LEA.HI.X R179, R137, c[0x0][0x1fc], R136, 0x1, P6 ;  /* 0x00007f0089b38a11 */ /* 0x000fe200030f0c88 */
[C---:B------:R-:W-:Y:S01]  /*c3d0*/  HMMA.16816.F32.BF16 R8, R140.reuse, R146, R8 ;  /* 0x000000928c08723c */ /* 0x040fe20000041808 */
[----:B------:R-:W2:Y:S03]  /*c3e0*/  LDSM.16.M88.4 R136, [R192+0xd100] ;  /* 0x00d10000c088783b */ /* 0x000ea60000000200 */
[----:B------:R-:W-:Y:S01]  /*c3f0*/  @!P0 LEA.HI.X R181, R2, c[0x0][0x1fc], R153, 0x1, P4 ;  /* 0x00007f0002b58a11 */ /* 0x000fe200020f0c99 */
[C---:B------:R-:W-:Y:S03]  /*c400*/  IMAD.IADD R2, R133.reuse, 0x1, R192 ;  /* 0x0000000185027824 */ /* 0x040fe600078e02c0 */
[C---:B-1----:R-:W-:Y:S01]  /*c410*/  HMMA.16816.F32.BF16 R12, R140.reuse, R148, R12 ;  /* 0x000000948c0c723c */ /* 0x042fe2000004180c */
[----:B------:R-:W1:Y:S07]  /*c420*/  LDSM.16.M88.4 R152, [R192+0xd900] ;  /* 0x00d90000c098783b */ /* 0x000e6e0000000200 */
[C---:B------:R-:W-:Y:S01]  /*c430*/  HMMA.16816.F32.BF16 R16, R140.reuse, R150, R16 ;  /* 0x000000968c10723c */ /* 0x040fe20000041810 */
[----:B------:R-:W-:Y:S01]  /*c440*/  @!PT LDS RZ, [RZ] ;  /* 0x00000000fffff984 */ /* 0x000fe20000000800 */
[----:B------:R-:W-:Y:S01]  /*c450*/  @!PT LDS RZ, [RZ] ;  /* 0x00000000fffff984 */ /* 0x000fe20000000800 */
[----:B------:R-:W-:Y:S01]  /*c460*/  @!PT LDS RZ, [RZ] ;  /* 0x00000000fffff984 */ /* 0x000fe20000000800 */
[----:B------:R3:W-:Y:S07]  /*c470*/  @!P0 LDGSTS.E.BYPASS.LTC128B.128 [R175], [R176.64], !P3 ;  /* 0x00000000b0af8fae */ /* 0x0007ee000d901d52 */
[----:B------:R3:W-:Y:S07]  /*c480*/  @!P0 LDGSTS.E.BYPASS.LTC128B.128 [R175+0x2000], [R172.64], !P2 ;  /* 0x02000000acaf8fae */ /* 0x0007ee000d101d52 */
[----:B------:R4:W-:Y:S07]  /*c490*/  @!P0 LDGSTS.E.BYPASS.LTC128B.128 [R175+0x4000], [R170.64], !P1 ;  /* 0x04000000aaaf8fae */ /* 0x0009ee000c901d52 */
[----:B------:R4:W-:Y:S01]  /*c4a0*/  @!P0 LDGSTS.E.BYPASS.LTC128B.128 [R175+0x1000], [R168.64], !P3 ;  /* 0x01000000a8af8fae */ /* 0x0009e2000d901d52 */
[C---:B--2---:R-:W-:Y:S06]  /*c4b0*/  HMMA.16816.F32.BF16 R20, R140.reuse, R136, R20 ;  /* 0x000000888c14723c */ /* 0x044fec0000041814 */
[----:B------:R3:W-:Y:S02]  /*c4c0*/  @!P0 LDGSTS.E.BYPASS.LTC128B.128 [R175+0x3000], [R178.64], !P2 ;  /* 0x03000000b2af8fae */ /* 0x0007e4000d101d52 */
[C---:B------:R-:W-:Y:S05]  /*c4d0*/  HMMA.16816.F32.BF16 R24, R140.reuse, R138, R24 ;  /* 0x0000008a8c18723c */ /* 0x040fea0000041818 */
[----:B------:R3:W-:Y:S01]  /*c4e0*/  @!P0 LDGSTS.E.BYPASS.LTC128B.128 [R175+0x5000], [R180.64], !P1 ;  /* 0x05000000b4af8fae */ /* 0x0007e2000c901d52 */
[----:B------:R-:W-:Y:S02]  /*c4f0*/  PLOP3.LUT P0, PT, PT, PT, UP3, 0x80, 0x0 ;  /* 0x000000000000781c */ /* 0x000fe40003f0f038 */
[C---:B-1----:R-:W-:Y:S04]  /*c500*/  HMMA.16816.F32.BF16 R28, R140.reuse, R152, R28 ;  /* 0x000000988c1c723c */ /* 0x042fe8000004181c */
[----:B------:R-:W-:Y:S04]  /*c510*/  LDSM.16.M88.4 R156, [R185] ;  /* 0x00000000b99c783b */ /* 0x000fe80000000200 */
[----:B------:R-:W-:Y:S03]  /*c520*/  HMMA.16816.F32.BF16 R32, R140, R154, R32 ;  /* 0x0000009a8c20723c */ /* 0x000fe60000041820 */
[----:B------:R-:W1:Y:S07]  /*c530*/  LDSM.16.M88.4 R160, [R0+0xc100] ;  /* 0x00c1000000a0783b */ /* 0x000e6e0000000200 */
[----:B------:R-:W2:Y:S07]  /*c540*/  LDSM.16.M88.4 R164, [R0+0xc900] ;  /* 0x00c9000000a4783b */ /* 0x000eae0000000200 */
[----:B------:R-:W5:Y:S07]  /*c550*/  LDSM.16.M88.4 R144, [R0+0xd100] ;  /* 0x00d100000090783b */ /* 0x000f6e0000000200 */
[----:B------:R-:W3:Y:S07]  /*c560*/  LDSM.16.M88.4 R148, [R0+0xd900] ;  /* 0x00d900000094783b */ /* 0x000eee0000000200 */
[----:B------:R-:W-:Y:S07]  /*c570*/  LDSM.16.M88.4 R136, [R184] ;  /* 0x00000000b888783b */ /* 0x000fee0000000200 */
[----:B----4-:R-:W4:Y:S01]  /*c580*/  LDSM.16.M88.4 R168, [R2+0xc100] ;  /* 0x00c1000002a8783b */ /* 0x010f220000000200 */
[C---:B-1----:R-:W-:Y:S06]  /*c590*/  HMMA.16816.F32.BF16 R4, R156.reuse, R160, R4 ;  /* 0x000000a09c04723c */ /* 0x042fec0000041804 */
[----:B------:R-:W1:Y:S02]  /*c5a0*/  LDSM.16.M88.4 R140, [R2+0xc900] ;  /* 0x00c90000028c783b */ /* 0x000e640000000200 */
[C---:B------:R-:W-:Y:S05]  /*c5b0*/  HMMA.16816.F32.BF16 R8, R156.reuse, R162, R8 ;  /* 0x000000a29c08723c */ /* 0x040fea0000041808 */
[----:B------:R-:W1:Y:S03]  /*c5c0*/  LDSM.16.M88.4 R152, [R2+0xd100] ;  /* 0x00d100000298783b */ /* 0x000e660000000200 */
[C---:B--2---:R-:W-:Y:S04]  /*c5d0*/  HMMA.16816.F32.BF16 R12, R156.reuse, R164, R12 ;  /* 0x000000a49c0c723c */ /* 0x044fe8000004180c */
[----:B------:R-:W2:Y:S04]  /*c5e0*/  LDSM.16.M88.4 R160, [R2+0xd900] ;  /* 0x00d9000002a0783b */ /* 0x000ea80000000200 */
[C---:B------:R-:W-:Y:S03]  /*c5f0*/  HMMA.16816.F32.BF16 R16, R156.reuse, R166, R16 ;  /* 0x000000a69c10723c */ /* 0x040fe60000041810 */
[----:B------:R-:W-:Y:S05]  /*c600*/  LDSM.16.M88.4 R164, [R188+UR4+0xe100] ;  /* 0x00e10004bca4783b */ /* 0x000fea0008000200 */
[C---:B-----5:R-:W-:Y:S02]  /*c610*/  HMMA.16816.F32.BF16 R20, R156.reuse, R144, R20 ;  /* 0x000000909c14723c */ /* 0x060fe40000041814 */
[----:B---3--:R-:W-:Y:S06]  /*c620*/  LDSM.16.M88.4 R172, [R192+0xf900] ;  /* 0x00f90000c0ac783b */ /* 0x008fec0000000200 */
[C---:B------:R-:W-:Y:S01]  /*c630*/  HMMA.16816.F32.BF16 R24, R156.reuse, R146, R24 ;  /* 0x000000929c18723c */ /* 0x040fe20000041818 */
[----:B------:R-:W3:Y:S07]  /*c640*/  LDSM.16.M88.4 R144, [R190+0x4000] ;  /* 0x00400000be90783b */ /* 0x000eee0000000200 */
[C---:B------:R-:W-:Y:S01]  /*c650*/  HMMA.16816.F32.BF16 R28, R156.reuse, R148, R28 ;  /* 0x000000949c1c723c */ /* 0x040fe2000004181c */
[----:B------:R-:W-:Y:S07]  /*c660*/  LDSM.16.M88.4 R176, [R190+0x8000] ;  /* 0x00800000beb0783b */ /* 0x000fee0000000200 */
[----:B------:R-:W-:Y:S01]  /*c670*/  HMMA.16816.F32.BF16 R32, R156, R150, R32 ;  /* 0x000000969c20723c */ /* 0x000fe20000041820 */
[----:B------:R-:W5:Y:S07]  /*c680*/  LDSM.16.M88.4 R148, [R188+UR4+0xe900] ;  /* 0x00e90004bc94783b */ /* 0x000f6e0008000200 */
[C---:B----4-:R-:W-:Y:S01]  /*c690*/  HMMA.16816.F32.BF16 R4, R136.reuse, R168, R4 ;  /* 0x000000a88804723c */ /* 0x050fe20000041804 */
[----:B------:R-:W4:Y:S07]  /*c6a0*/  LDSM.16.M88.4 R156, [R188+UR4+0xf100] ;  /* 0x00f10004bc9c783b */ /* 0x000f2e0008000200 */
[C---:B------:R-:W-:Y:S01]  /*c6b0*/  HMMA.16816.F32.BF16 R8, R136.reuse, R170, R8 ;  /* 0x000000aa8808723c */ /* 0x040fe20000041808 */
[----:B------:R-:W3:Y:S07]  /*c6c0*/  LDSM.16.M88.4 R168, [R188+UR4+0xf900] ;  /* 0x00f90004bca8783b */ /* 0x000eee0008000200 */
[C---:B-1----:R-:W-:Y:S01]  /*c6d0*/  HMMA.16816.F32.BF16 R12, R136.reuse, R140, R12 ;  /* 0x0000008c880c723c */ /* 0x042fe2000004180c */
[----:B------:R-:W-:Y:S07]  /*c6e0*/  LDSM.16.M88.4 R180, [R188+UR4+0x10100] ;  /* 0x01010004bcb4783b */ /* 0x000fee0008000200 */
[C---:B------:R-:W-:Y:S01]  /*c6f0*/  HMMA.16816.F32.BF16 R16, R136.reuse, R142, R16 ;  /* 0x0000008e8810723c */ /* 0x040fe20000041810 */
[----:B------:R-:W-:Y:S07]  /*c700*/  LDSM.16.M88.4 R140, [R192+0xe100] ;  /* 0x00e10000c08c783b */ /* 0x000fee0000000200 */
[C---:B------:R-:W-:Y:S01]  /*c710*/  HMMA.16816.F32.BF16 R20, R136.reuse, R152, R20 ;  /* 0x000000988814723c */ /* 0x040fe20000041814 */
[----:B------:R-:W0:Y:S07]  /*c720*/  LDGDEPBAR ;  /* 0x00000000000079af */ /* 0x000e2e0000000000 */
[C---:B------:R-:W-:Y:S01]  /*c730*/  HMMA.16816.F32.BF16 R24, R136.reuse, R154, R24 ;  /* 0x0000009a8818723c */ /* 0x040fe20000041818 */
[----:B------:R-:W-:Y:S07]  /*c740*/  LDSM.16.M88.4 R152, [R192+0xe900] ;  /* 0x00e90000c098783b */ /* 0x000fee0000000200 */
[C---:B--2---:R-:W-:Y:S08]  /*c750*/  HMMA.16816.F32.BF16 R28, R136.reuse, R160, R28 ;  /* 0x000000a0881c723c */ /* 0x044ff0000004181c */
[----:B------:R-:W-:Y:S01]  /*c760*/  HMMA.16816.F32.BF16 R32, R136, R162, R32 ;  /* 0x000000a28820723c */ /* 0x000fe20000041820 */
[----:B------:R-:W1:Y:S07]  /*c770*/  LDSM.16.M88.4 R136, [R186+0x4000] ;  /* 0x00400000ba88783b */ /* 0x000e6e0000000200 */
[C---:B---3--:R-:W-:Y:S01]  /*c780*/  HMMA.16816.F32.BF16 R4, R144.reuse, R164, R4 ;  /* 0x000000a49004723c */ /* 0x048fe20000041804 */
[----:B------:R-:W2:Y:S07]  /*c790*/  LDSM.16.M88.4 R160, [R192+0xf100] ;  /* 0x00f10000c0a0783b */ /* 0x000eae0000000200 */
[C---:B------:R-:W-:Y:S01]  /*c7a0*/  HMMA.16816.F32.BF16 R8, R144.reuse, R166, R8 ;  /* 0x000000a69008723c */ /* 0x040fe20000041808 */
[----:B------:R-:W-:Y:S07]  /*c7b0*/  LDSM.16.M88.4 R164, [R2+0xe100] ;  /* 0x00e1000002a4783b */ /* 0x000fee0000000200 */
[C---:B-----5:R-:W-:Y:S08]  /*c7c0*/  HMMA.16816.F32.BF16 R12, R144.reuse, R148, R12 ;  /* 0x00000094900c723c */ /* 0x060ff0000004180c */
[C---:B------:R-:W-:Y:S01]  /*c7d0*/  HMMA.16816.F32.BF16 R16, R144.reuse, R150, R16 ;  /* 0x000000969010723c */ /* 0x040fe20000041810 */
[----:B------:R-:W-:Y:S07]  /*c7e0*/  LDSM.16.M88.4 R148, [R185+0x4000] ;  /* 0x00400000b994783b */ /* 0x000fee0000000200 */
[C---:B----4-:R-:W-:Y:S08]  /*c7f0*/  HMMA.16816.F32.BF16 R20, R144.reuse, R156, R20 ;  /* 0x0000009c9014723c */ /* 0x050ff00000041814 */
[C---:B------:R-:W-:Y:S01]  /*c800*/  HMMA.16816.F32.BF16 R24, R144.reuse, R158, R24 ;  /* 0x0000009e9018723c */ /* 0x040fe20000041818 */
[----:B------:R-:W3:Y:S07]  /*c810*/  LDSM.16.M88.4 R156, [R0+0xe100] ;  /* 0x00e10000009c783b */ /* 0x000eee0000000200 */
        /* <DEDUP_REMOVED lines=9> */
[C---:B--2---:R-:W-:Y:S08]  /*c8b0*/  HMMA.16816.F32.BF16 R20, R136.reuse, R160, R20 ;  /* 0x000000a08814723c */ /* 0x044ff00000041814 */
[C---:B------:R-:W-:Y:S01]  /*c8c0*/  HMMA.16816.F32.BF16 R24, R136.reuse, R162, R24 ;  /* 0x000000a28818723c */ /* 0x040fe20000041818 */
[----:B------:R-:W2:Y:S07]  /*c8d0*/  LDSM.16.M88.4 R160, [R184+0x4000] ;  /* 0x00400000b8a0783b */ /* 0x000eae0000000200 */
[C---:B------:R-:W-:Y:S08]  /*c8e0*/  HMMA.16816.F32.BF16 R28, R136.reuse, R172, R28 ;  /* 0x000000ac881c723c */ /* 0x040ff0000004181c */
[----:B------:R-:W-:Y:S07]  /*c8f0*/  HMMA.16816.F32.BF16 R32, R136, R174, R32 ;  /* 0x000000ae8820723c */ /* 0x000fee0000041820 */
[----:B------:R-:W-:Y:S01]  /*c900*/  IADD3 R136, R133, UR4, R188 ;  /* 0x0000000485887c10 */ /* 0x000fe2000fffe0bc */
[C---:B---3--:R-:W-:Y:S05]  /*c910*/  HMMA.16816.F32.BF16 R4, R148.reuse, R156, R4 ;  /* 0x0000009c9404723c */ /* 0x048fea0000041804 */
[----:B------:R-:W-:Y:S03]  /*c920*/  IADD3 R191, R189, R136, RZ ;  /* 0x00000088bdbf7210 */ /* 0x000fe60007ffe0ff */
[C---:B------:R-:W-:Y:S01]  /*c930*/  HMMA.16816.F32.BF16 R8, R148.reuse, R158, R8 ;  /* 0x0000009e9408723c */ /* 0x040fe20000041808 */
[----:B------:R-:W-:Y:S07]  /*c940*/  LDSM.16.M88.4 R156, [R192+0x10100] ;  /* 0x01010000c09c783b */ /* 0x000fee0000000200 */
[C---:B-1----:R-:W-:Y:S01]  /*c950*/  HMMA.16816.F32.BF16 R12, R148.reuse, R140, R12 ;  /* 0x0000008c940c723c */ /* 0x042fe2000004180c */
[----:B------:R-:W1:Y:S07]  /*c960*/  LDSM.16.M88.4 R136, [R191+0xe900] ;  /* 0x00e90000bf88783b */ /* 0x000e6e0000000200 */
[C---:B------:R-:W-:Y:S01]  /*c970*/  HMMA.16816.F32.BF16 R16, R148.reuse, R142, R16 ;  /* 0x0000008e9410723c */ /* 0x040fe20000041810 */
[----:B------:R-:W3:Y:S07]  /*c980*/  LDSM.16.M88.4 R168, [R191+0xf100] ;  /* 0x00f10000bfa8783b */ /* 0x000eee0000000200 */
[C---:B------:R-:W-:Y:S01]  /*c990*/  HMMA.16816.F32.BF16 R20, R148.reuse, R144, R20 ;  /* 0x000000909414723c */ /* 0x040fe20000041814 */
[----:B------:R-:W5:Y:S07]  /*c9a0*/  LDSM.16.M88.4 R172, [R191+0xf900] ;  /* 0x00f90000bfac783b */ /* 0x000f6e0000000200 */
[C---:B------:R-:W-:Y:S01]  /*c9b0*/  HMMA.16816.F32.BF16 R24, R148.reuse, R146, R24 ;  /* 0x000000929418723c */ /* 0x040fe20000041818 */
[----:B------:R-:W3:Y:S07]  /*c9c0*/  LDSM.16.M88.4 R140, [R188+UR4+0x10900] ;  /* 0x01090004bc8c783b */ /* 0x000eee0008000200 */
[C---:B----4-:R-:W-:Y:S01]  /*c9d0*/  HMMA.16816.F32.BF16 R28, R148.reuse, R152, R28 ;  /* 0x00000098941c723c */ /* 0x050fe2000004181c */
[----:B------:R-:W4:Y:S07]  /*c9e0*/  LDSM.16.M88.4 R144, [R188+UR4+0x11100] ;  /* 0x01110004bc90783b */ /* 0x000f2e0008000200 */
[----:B------:R-:W-:Y:S01]  /*c9f0*/  HMMA.16816.F32.BF16 R32, R148, R154, R32 ;  /* 0x0000009a9420723c */ /* 0x000fe20000041820 */
[----:B------:R-:W4:Y:S07]  /*ca00*/  LDSM.16.M88.4 R148, [R188+UR4+0x11900] ;  /* 0x01190004bc94783b */ /* 0x000f2e0008000200 */
[C---:B--2---:R-:W-:Y:S01]  /*ca10*/  HMMA.16816.F32.BF16 R4, R160.reuse, R164, R4 ;  /* 0x000000a4a004723c */ /* 0x044fe20000041804 */
[----:B------:R-:W2:Y:S07]  /*ca20*/  LDSM.16.M88.4 R152, [R186+0x8000] ;  /* 0x00800000ba98783b */ /* 0x000eae0000000200 */
[C---:B------:R-:W-:Y:S01]  /*ca30*/  HMMA.16816.F32.BF16 R8, R160.reuse, R166, R8 ;  /* 0x000000a6a008723c */ /* 0x040fe20000041808 */
[----:B------:R-:W-:Y:S07]  /*ca40*/  LDSM.16.M88.4 R164, [R192+0x11900] ;  /* 0x01190000c0a4783b */ /* 0x000fee0000000200 */
[C---:B-1----:R-:W-:Y:S08]  /*ca50*/  HMMA.16816.F32.BF16 R12, R160.reuse, R136, R12 ;  /* 0x00000088a00c723c */ /* 0x042ff0000004180c */
[C---:B------:R-:W-:Y:S01]  /*ca60*/  HMMA.16816.F32.BF16 R16, R160.reuse, R138, R16 ;  /* 0x0000008aa010723c */ /* 0x040fe20000041810 */
[----:B------:R-:W1:Y:S07]  /*ca70*/  LDSM.16.M88.4 R136, [R192+0x10900] ;  /* 0x01090000c088783b */ /* 0x000e6e0000000200 */
[C---:B---3--:R-:W-:Y:S08]  /*ca80*/  HMMA.16816.F32.BF16 R20, R160.reuse, R168, R20 ;  /* 0x000000a8a014723c */ /* 0x048ff00000041814 */
[C---:B------:R-:W-:Y:S01]  /*ca90*/  HMMA.16816.F32.BF16 R24, R160.reuse, R170, R24 ;  /* 0x000000aaa018723c */ /* 0x040fe20000041818 */
[----:B------:R-:W-:Y:S07]  /*caa0*/  LDSM.16.M88.4 R168, [R185+0x8000] ;  /* 0x00800000b9a8783b */ /* 0x000fee0000000200 */
[C---:B-----5:R-:W-:Y:S08]  /*cab0*/  HMMA.16816.F32.BF16 R28, R160.reuse, R172, R28 ;  /* 0x000000aca01c723c */ /* 0x060ff0000004181c */
[----:B------:R-:W-:Y:S01]  /*cac0*/  HMMA.16816.F32.BF16 R32, R160, R174, R32 ;  /* 0x000000aea020723c */ /* 0x000fe20000041820 */
[----:B------:R-:W3:Y:S07]  /*cad0*/  LDSM.16.M88.4 R160, [R192+0x11100] ;  /* 0x01110000c0a0783b */ /* 0x000eee0000000200 */
[C---:B------:R-:W-:Y:S01]  /*cae0*/  HMMA.16816.F32.BF16 R4, R176.reuse, R180, R4 ;  /* 0x000000b4b004723c */ /* 0x040fe20000041804 */
[----:B------:R-:W5:Y:S07]  /*caf0*/  LDSM.16.M88.4 R172, [R0+0x10100] ;  /* 0x0101000000ac783b */ /* 0x000f6e0000000200 */
[C---:B------:R-:W-:Y:S01]  /*cb00*/  HMMA.16816.F32.BF16 R8, R176.reuse, R182, R8 ;  /* 0x000000b6b008723c */ /* 0x040fe20000041808 */
[----:B------:R-:W-:Y:S07]  /*cb10*/  LDSM.16.M88.4 R180, [R2+0x10100] ;  /* 0x0101000002b4783b */ /* 0x000fee0000000200 */
[C---:B------:R-:W-:Y:S08]  /*cb20*/  HMMA.16816.F32.BF16 R12, R176.reuse, R140, R12 ;  /* 0x0000008cb00c723c */ /* 0x040ff0000004180c */
[C---:B------:R-:W-:Y:S01]  /*cb30*/  HMMA.16816.F32.BF16 R16, R176.reuse, R142, R16 ;  /* 0x0000008eb010723c */ /* 0x040fe20000041810 */
[----:B------:R-:W1:Y:S07]  /*cb40*/  LDSM.16.M88.4 R140, [R0+0x10900] ;  /* 0x01090000008c783b */ /* 0x000e6e0000000200 */
[C---:B----4-:R-:W-:Y:S08]  /*cb50*/  HMMA.16816.F32.BF16 R20, R176.reuse, R144, R20 ;  /* 0x00000090b014723c */ /* 0x050ff00000041814 */
[C---:B------:R-:W-:Y:S01]  /*cb60*/  HMMA.16816.F32.BF16 R24, R176.reuse, R146, R24 ;  /* 0x00000092b018723c */ /* 0x040fe20000041818 */
[----:B------:R-:W4:Y:S07]  /*cb70*/  LDSM.16.M88.4 R144, [R0+0x11100] ;  /* 0x011100000090783b */ /* 0x000f2e0000000200 */
[C---:B------:R-:W-:Y:S08]  /*cb80*/  HMMA.16816.F32.BF16 R28, R176.reuse, R148, R28 ;  /* 0x00000094b01c723c */ /* 0x040ff0000004181c */
[----:B------:R-:W-:Y:S01]  /*cb90*/  HMMA.16816.F32.BF16 R32, R176, R150, R32 ;  /* 0x00000096b020723c */ /* 0x000fe20000041820 */
[----:B------:R-:W3:Y:S07]  /*cba0*/  LDSM.16.M88.4 R148, [R0+0x11900] ;  /* 0x011900000094783b */ /* 0x000eee0000000200 */
[----:B------:R-:W4:Y:S01]  /*cbb0*/  LDSM.16.M88.4 R176, [R184+0x8000] ;  /* 0x00800000b8b0783b */ /* 0x000f220000000200 */
[C---:B--2---:R-:W-:Y:S08]  /*cbc0*/  HMMA.16816.F32.BF16 R4, R152.reuse, R156, R4 ;  /* 0x0000009c9804723c */ /* 0x044ff00000041804 */
[C---:B------:R-:W-:Y:S08]  /*cbd0*/  HMMA.16816.F32.BF16 R8, R152.reuse, R158, R8 ;  /* 0x0000009e9808723c */ /* 0x040ff00000041808 */
[C---:B-1----:R-:W-:Y:S08]  /*cbe0*/  HMMA.16816.F32.BF16 R12, R152.reuse, R136, R12 ;  /* 0x00000088980c723c */ /* 0x042ff0000004180c */
[C---:B------:R-:W-:Y:S01]  /*cbf0*/  HMMA.16816.F32.BF16 R16, R152.reuse, R138, R16 ;  /* 0x0000008a9810723c */ /* 0x040fe20000041810 */
[----:B------:R-:W1:Y:S07]  /*cc00*/  LDSM.16.M88.4 R136, [R191+0x10900] ;  /* 0x01090000bf88783b */ /* 0x000e6e0000000200 */
[C---:B---3--:R-:W-:Y:S08]  /*cc10*/  HMMA.16816.F32.BF16 R20, R152.reuse, R160, R20 ;  /* 0x000000a09814723c */ /* 0x048ff00000041814 */
[C---:B------:R-:W-:Y:S08]  /*cc20*/  HMMA.16816.F32.BF16 R24, R152.reuse, R162, R24 ;  /* 0x000000a29818723c */ /* 0x040ff00000041818 */
[C---:B------:R-:W-:Y:S08]  /*cc30*/  HMMA.16816.F32.BF16 R28, R152.reuse, R164, R28 ;  /* 0x000000a4981c723c */ /* 0x040ff0000004181c */
[----:B------:R-:W-:Y:S08]  /*cc40*/  HMMA.16816.F32.BF16 R32, R152, R166, R32 ;  /* 0x000000a69820723c */ /* 0x000ff00000041820 */
[C---:B-----5:R-:W-:Y:S08]  /*cc50*/  HMMA.16816.F32.BF16 R4, R168.reuse, R172, R4 ;  /* 0x000000aca804723c */ /* 0x060ff00000041804 */
[C---:B------:R-:W-:Y:S08]  /*cc60*/  HMMA.16816.F32.BF16 R8, R168.reuse, R174, R8 ;  /* 0x000000aea808723c */ /* 0x040ff00000041808 */
[C---:B------:R-:W-:Y:S08]  /*cc70*/  HMMA.16816.F32.BF16 R12, R168.reuse, R140, R12 ;  /* 0x0000008ca80c723c */ /* 0x040ff0000004180c */
[C---:B------:R-:W-:Y:S08]  /*cc80*/  HMMA.16816.F32.BF16 R16, R168.reuse, R142, R16 ;  /* 0x0000008ea810723c */ /* 0x040ff00000041810 */
[C---:B----4-:R-:W-:Y:S08]  /*cc90*/  HMMA.16816.F32.BF16 R20, R168.reuse, R144, R20 ;  /* 0x00000090a814723c */ /* 0x050ff00000041814 */
[C---:B------:R-:W-:Y:S08]  /*cca0*/  HMMA.16816.F32.BF16 R24, R168.reuse, R146, R24 ;  /* 0x00000092a818723c */ /* 0x040ff00000041818 */
[C---:B------:R-:W-:Y:S08]  /*ccb0*/  HMMA.16816.F32.BF16 R28, R168.reuse, R148, R28 ;  /* 0x00000094a81c723c */ /* 0x040ff0000004181c */
[----:B------:R-:W-:Y:S08]  /*ccc0*/  HMMA.16816.F32.BF16 R32, R168, R150, R32 ;  /* 0x00000096a820723c */ /* 0x000ff00000041820 */
[C---:B------:R-:W-:Y:S08]  /*ccd0*/  HMMA.16816.F32.BF16 R4, R176.reuse, R180, R4 ;  /* 0x000000b4b004723c */ /* 0x040ff00000041804 */
[C---:B------:R-:W-:Y:S08]  /*cce0*/  HMMA.16816.F32.BF16 R8, R176.reuse, R182, R8 ;  /* 0x000000b6b008723c */ /* 0x040ff00000041808 */
[C---:B-1----:R-:W-:Y:S08]  /*ccf0*/  HMMA.16816.F32.BF16 R12, R176.reuse, R136, R12 ;  /* 0x00000088b00c723c */ /* 0x042ff0000004180c */
        /* <DEDUP_REMOVED lines=18> */
[----:B------:R-:W-:Y:S03]  /*ce20*/  FMUL.FTZ R14, R17, c[0x0][0x320] ;  /* 0x0000c800110e7a20 */ /* 0x000fe60000410000 */
[----:B------:R5:W1:Y:S10]  /*ce30*/  MUFU.TANH R137, R11 ;  /* 0x0000000b00897308 */ /* 0x000a740000002400 */
[----:B------:R-:W1:Y:S10]  /*ce40*/  MUFU.TANH R141, R141 ;  /* 0x0000008d008d7308 */ /* 0x000e740000002400 */
[----:B------:R-:W1:Y:S01]  /*ce50*/  MUFU.TANH R0, R0 ;  /* 0x0000000000007308 */ /* 0x000e620000002400 */
[C---:B---3--:R-:W-:Y:S01]  /*ce60*/  HMMA.16816.F32.BF16 R20, R176.reuse, R4, R20 ;  /* 0x00000004b014723c */ /* 0x048fe20000041814 */
[----:B-----5:R-:W3:Y:S08]  /*ce70*/  LDSM.16.M88.4 R8, [R191+0x11900] ;  /* 0x01190000bf08783b */ /* 0x020ef00000000200 */
[----:B------:R-:W1:Y:S01]  /*ce80*/  MUFU.TANH R2, R2 ;  /* 0x0000000200027308 */ /* 0x000e620000002400 */
[C---:B------:R-:W-:Y:S03]  /*ce90*/  HMMA.16816.F32.BF16 R24, R176.reuse, R6, R24 ;  /* 0x00000006b018723c */ /* 0x040fe60000041818 */
[----:B------:R-:W-:Y:S02]  /*cea0*/  FMUL.FTZ R5, R18, c[0x0][0x320] ;  /* 0x0000c80012057a20 */ /* 0x000fe40000410000 */
[----:B------:R-:W-:Y:S04]  /*ceb0*/  FMUL.FTZ R4, R19, c[0x0][0x320] ;  /* 0x0000c80013047a20 */ /* 0x000fe80000410000 */
[----:B------:R-:W1:Y:S05]  /*cec0*/  MUFU.TANH R142, R142 ;  /* 0x0000008e008e7308 */ /* 0x000e6a0000002400 */
[----:B------:R-:W-:Y:S02]  /*ced0*/  FMUL.FTZ R7, R20, c[0x0][0x320] ;  /* 0x0000c80014077a20 */ /* 0x000fe40000410000 */
[----:B------:R-:W-:Y:S03]  /*cee0*/  IMAD.MOV.U32 R20, RZ, RZ, R200 ;  /* 0x000000ffff147224 */ /* 0x000fe600078e00c8 */
[----:B------:R-:W1:Y:S01]  /*cef0*/  MUFU.TANH R173, R173 ;  /* 0x000000ad00ad7308 */ /* 0x000e620000002400 */
[----:B------:R-:W-:Y:S01]  /*cf00*/  @P0 MOV R20, R208 ;  /* 0x000000d000140202 */ /* 0x000fe20000000f00 */
[----:B------:R-:W-:Y:S01]  /*cf10*/  FMUL.FTZ R6, R22, c[0x0][0x320] ;  /* 0x0000c80016067a20 */ /* 0x000fe20000410000 */
[----:B------:R-:W-:Y:S01]  /*cf20*/  PLOP3.LUT P0, PT, PT, PT, UP2, 0x40, 0x0 ;  /* 0x000000000000781c */ /* 0x000fe20003f0e828 */
[----:B------:R-:W-:Y:S02]  /*cf30*/  FMUL.FTZ R21, R21, c[0x0][0x320] ;  /* 0x0000c80015157a20 */ /* 0x000fe40000410000 */
[----:B------:R-:W-:Y:S02]  /*cf40*/  FMUL.FTZ R157, R24, c[0x0][0x320] ;  /* 0x0000c800189d7a20 */ /* 0x000fe40000410000 */
[----:B------:R-:W-:Y:S02]  /*cf50*/  FMUL.FTZ R23, R23, c[0x0][0x320] ;  /* 0x0000c80017177a20 */ /* 0x000fe40000410000 */
[----:B------:R-:W1:Y:S01]  /*cf60*/  MUFU.TANH R171, R171 ;  /* 0x000000ab00ab7308 */ /* 0x000e620000002400 */
[----:B------:R-:W-:Y:S02]  /*cf70*/  FMUL.FTZ R25, R25, c[0x0][0x320] ;  /* 0x0000c80019197a20 */ /* 0x000fe40000410000 */
[----:B------:R-:W-:Y:S01]  /*cf80*/  FMUL.FTZ R26, R26, c[0x0][0x320] ;  /* 0x0000c8001a1a7a20 */ /* 0x000fe20000410000 */
[C---:B---3--:R-:W-:Y:S01]  /*cf90*/  HMMA.16816.F32.BF16 R28, R176.reuse, R8, R28 ;  /* 0x00000008b01c723c */ /* 0x048fe2000004181c */
[----:B------:R-:W3:Y:S02]  /*cfa0*/  SHFL.IDX PT, R9, R20, RZ, 0x1c1f ;  /* 0x001c1fff14097589 */ /* 0x000ee400000e0000 */
[----:B------:R-:W-:Y:S03]  /*cfb0*/  FMUL.FTZ R27, R27, c[0x0][0x320] ;  /* 0x0000c8001b1b7a20 */ /* 0x000fe60000410000 */
[----:B------:R-:W1:Y:S01]  /*cfc0*/  MUFU.TANH R174, R174 ;  /* 0x000000ae00ae7308 */ /* 0x000e620000002400 */
[----:B------:R-:W-:Y:S01]  /*cfd0*/  IMAD.U32 R8, RZ, RZ, UR6 ;  /* 0x00000006ff087e24 */ /* 0x000fe2000f8e00ff */
[----:B------:R-:W-:Y:S01]  /*cfe0*/  HMMA.16816.F32.BF16 R32, R176, R10, R32 ;  /* 0x0000000ab020723c */ /* 0x000fe20000041820 */
[----:B------:R-:W-:Y:S04]  /*cff0*/  UIADD3 UR6, UR15, 0x1, URZ ;  /* 0x000000010f067890 */ /* 0x000fe8000fffe03f */
[----:B------:R-:W-:Y:S02]  /*d000*/  USEL UR15, UR6, URZ, !UP0 ;  /* 0x0000003f060f7287 */ /* 0x000fe4000c000000 */
[----:B------:R-:W-:Y:S01]  /*d010*/  IADD3 R10, -R201, 0x1, -R8 ;  /* 0x00000001c90a7810 */ /* 0x000fe20007ffe908 */
[----:B------:R-:W1:Y:S04]  /*d020*/  MUFU.TANH R12, R12 ;  /* 0x0000000c000c7308 */ /* 0x000e680000002400 */
[----:B------:R-:W-:Y:S04]  /*d030*/  IADD3 R10, R10, c[0x0][0x1d0], RZ ;  /* 0x000074000a0a7a10 */ /* 0x000fe80007ffe0ff */
[----:B------:R-:W-:Y:S01]  /*d040*/  FMUL.FTZ R153, R28, c[0x0][0x320] ;  /* 0x0000c8001c997a20 */ /* 0x000fe20000410000 */
[----:B------:R-:W-:Y:S01]  /*d050*/  IADD3 R10, R10, -c[0x0][0x168], RZ ;  /* 0x80005a000a0a7a10 */ /* 0x000fe20007ffe0ff */
[----:B------:R-:W1:Y:S01]  /*d060*/  MUFU.TANH R13, R13 ;  /* 0x0000000d000d7308 */ /* 0x000e620000002400 */
[----:B------:R-:W-:Y:S02]  /*d070*/  FMUL.FTZ R29, R29, c[0x0][0x320] ;  /* 0x0000c8001d1d7a20 */ /* 0x000fe40000410000 */
[----:B------:R-:W-:Y:S01]  /*d080*/  FMUL.FTZ R30, R30, c[0x0][0x320] ;  /* 0x0000c8001e1e7a20 */ /* 0x000fe20000410000 */
[C---:B------:R-:W-:Y:S01]  /*d090*/  IADD3 R16, R10.reuse, c[0x0][0x328], RZ ;  /* 0x0000ca000a107a10 */ /* 0x040fe20007ffe0ff */
[----:B------:R-:W-:Y:S01]  /*d0a0*/  FMUL.FTZ R31, R31, c[0x0][0x320] ;  /* 0x0000c8001f1f7a20 */ /* 0x000fe20000410000 */
[----:B------:R-:W-:Y:S01]  /*d0b0*/  IADD3 R10, R10, UR16, RZ ;  /* 0x000000100a0a7c10 */ /* 0x000fe2000fffe0ff */
[----:B------:R-:W-:Y:S01]  /*d0c0*/  FMUL.FTZ R149, R32, c[0x0][0x320] ;  /* 0x0000c80020957a20 */ /* 0x000fe20000410000 */
[-C--:B---3--:R-:W-:Y:S01]  /*d0d0*/  IADD3 R19, R16, R9.reuse, RZ ;  /* 0x0000000910137210 */ /* 0x088fe20007ffe0ff */
[----:B------:R-:W-:Y:S01]  /*d0e0*/  FMUL.FTZ R33, R33, c[0x0][0x320] ;  /* 0x0000c80021217a20 */ /* 0x000fe20000410000 */
[----:B------:R-:W3:Y:S01]  /*d0f0*/  MUFU.TANH R14, R14 ;  /* 0x0000000e000e7308 */ /* 0x000ee20000002400 */
[----:B------:R-:W-:Y:S01]  /*d100*/  FMUL.FTZ R34, R34, c[0x0][0x320] ;  /* 0x0000c80022227a20 */ /* 0x000fe20000410000 */
[----:B------:R-:W-:Y:S01]  /*d110*/  IADD3 R18, R10, R9, RZ ;  /* 0x000000090a127210 */ /* 0x000fe20007ffe0ff */
[----:B------:R-:W-:Y:S07]  /*d120*/  FMUL.FTZ R35, R35, c[0x0][0x320] ;  /* 0x0000c80023237a20 */ /* 0x000fee0000410000 */
[----:B------:R-:W1:Y:S10]  /*d130*/  MUFU.TANH R5, R5 ;  /* 0x0000000500057308 */ /* 0x000e740000002400 */
[----:B------:R-:W1:Y:S10]  /*d140*/  MUFU.TANH R4, R4 ;  /* 0x0000000400047308 */ /* 0x000e740000002400 */
[----:B------:R-:W1:Y:S10]  /*d150*/  MUFU.TANH R7, R7 ;  /* 0x0000000700077308 */ /* 0x000e740000002400 */
[----:B------:R1:W1:Y:S10]  /*d160*/  MUFU.TANH R159, R21 ;  /* 0x00000015009f7308 */ /* 0x0002740000002400 */
[----:B------:R-:W1:Y:S10]  /*d170*/  MUFU.TANH R6, R6 ;  /* 0x0000000600067308 */ /* 0x000e740000002400 */
[----:B------:R1:W1:Y:S10]  /*d180*/  MUFU.TANH R158, R23 ;  /* 0x00000017009e7308 */ /* 0x0002740000002400 */
[----:B------:R-:W1:Y:S10]  /*d190*/  MUFU.TANH R157, R157 ;  /* 0x0000009d009d7308 */ /* 0x000e740000002400 */
[----:B------:R1:W1:Y:S10]  /*d1a0*/  MUFU.TANH R155, R25 ;  /* 0x00000019009b7308 */ /* 0x0002740000002400 */
[----:B------:R1:W1:Y:S10]  /*d1b0*/  MUFU.TANH R156, R26 ;  /* 0x0000001a009c7308 */ /* 0x0002740000002400 */
        /* <DEDUP_REMOVED lines=24> */
.L_x_823:
[----:B------:R-:W-:Y:S04]  /*d340*/  MOV R9, c[0x0][0x32c] ;  /* 0x0000cb0000097a02 */ /* 0x000fe80000000f00 */
[----:B------:R-:W-:Y:S11]  /*d350*/  ISETP.NE.AND P0, PT, R9, 0x1, PT ;  /* 0x000000010900780c */ /* 0x000ff60003f05270 */
[----:B------:R-:W-:Y:S02]  /*d360*/  @!UPT UIADD3 URZ, URZ, URZ, URZ ;  /* 0x0000003f3f3ff290 */ /* 0x000fe4000fffe03f */
[----:B------:R-:W-:Y:S05]  /*d370*/  @P0 IMAD.HI.U32 R9, R11, c[0x0][0x330], RZ ;  /* 0x0000cc000b090a27 */ /* 0x000fea00078e00ff */
[----:B------:R-:W-:Y:S02]  /*d380*/  @P0 SHF.R.U32.HI R11, RZ, c[0x0][0x334], R9 ;  /* 0x0000cd00ff0b0a19 */ /* 0x000fe40000011609 */
.L_x_824:
[----:B------:R-:W-:Y:S05]  /*d390*/  BSYNC B0 ;  /* 0x0000000000007941 */ /* 0x000fea0003800000 */
.L_x_822:
[----:B------:R-:W-:Y:S04]  /*d3a0*/  IMAD R22, R11, c[0x0][0x32c], -R8 ;  /* 0x0000cb000b167a24 */ /* 0x000fe800078e0a08 */
[----:B------:R-:W-:Y:S05]  /*d3b0*/  IMAD.IADD R9, R22, 0x1, -R201 ;  /* 0x0000000116097824 */ /* 0x000fea00078e0ac9 */
[----:B------:R-:W-:Y:S02]  /*d3c0*/  IADD3 R22, R9, c[0x0][0x32c], RZ ;  /* 0x0000cb0009167a10 */ /* 0x000fe40007ffe0ff */
[----:B------:R-:W-:Y:S02]  /*d3d0*/  IMNMX R18, R18, R9, !PT ;  /* 0x0000000912127217 */ /* 0x000fe40007800200 */
[----:B------:R-:W-:Y:S02]  /*d3e0*/  IMNMX R19, R19, R22, PT ;  /* 0x0000001613137217 */ /* 0x000fe40003800200 */
.L_x_821:
[----:B--234-:R-:W-:Y:S01]  /*d3f0*/  UISETP.GT.AND UP0, UPT, UR17, -0x1, UPT ;  /* 0xffffffff1100788c */ /* 0x01cfe2000bf04270 */
[----:B-1----:R-:W1:Y:S05]  /*d400*/  SHFL.IDX PT, R21, R20, 0x1, 0x1c1f ;  /* 0x003c1f0014157f89 */ /* 0x002e6a00000e0000 */
        /* <DEDUP_REMOVED lines=27> */
[----:B------:R-:W-:Y:S01]  /*d5c0*/  FSEL R143, R13, -INF , !P5 ;  /* 0xff8000000d8f7808 */ /* 0x000fe20006800000 */
[--C-:B-1----:R-:W-:Y:S01]  /*d5d0*/  IMAD.IADD R13, R10, 0x1, R21.reuse ;  /* 0x000000010a0d7824 */ /* 0x102fe200078e0215 */
[C---:B------:R-:W-:Y:S02]  /*d5e0*/  ISETP.GT.AND P5, PT, R18.reuse, 0x21, P0 ;  /* 0x000000211200780c */ /* 0x040fe400007a4270 */
[----:B------:R-:W-:Y:S02]  /*d5f0*/  FSEL R157, R157, -INF , !P4 ;  /* 0xff8000009d9d7808 */ /* 0x000fe40006000000 */
[----:B------:R-:W-:Y:S02]  /*d600*/  ISETP.GT.AND P4, PT, R18, 0x31, P0 ;  /* 0x000000311200780c */ /* 0x000fe40000784270 */
[C---:B------:R-:W-:Y:S02]  /*d610*/  ISETP.LT.OR P6, PT, R19.reuse, 0x21, P6 ;  /* 0x000000211300780c */ /* 0x040fe400037c1670 */
[C---:B------:R-:W-:Y:S02]  /*d620*/  ISETP.LT.OR P5, PT, R19.reuse, 0x22, P5 ;  /* 0x000000221300780c */ /* 0x040fe40002fa1670 */
[----:B------:R-:W-:Y:S02]  /*d630*/  ISETP.LT.OR P4, PT, R19, 0x32, P4 ;  /* 0x000000321300780c */ /* 0x000fe40002781670 */
[----:B------:R-:W-:Y:S01]  /*d640*/  FSEL R179, R7, -INF , !P6 ;  /* 0xff80000007b37808 */ /* 0x000fe20007000000 */
[----:B------:R-:W-:Y:S01]  /*d650*/  IMAD.IADD R7, R16, 0x1, R21 ;  /* 0x0000000110077824 */ /* 0x000fe200078e0215 */
        /* <DEDUP_REMOVED lines=30> */
.L_x_827:
[----:B------:R-:W-:Y:S04]  /*d840*/  MOV R10, c[0x0][0x32c] ;  /* 0x0000cb00000a7a02 */ /* 0x000fe80000000f00 */
[----:B------:R-:W-:Y:S11]  /*d850*/  ISETP.NE.AND P4, PT, R10, 0x1, PT ;  /* 0x000000010a00780c */ /* 0x000ff60003f85270 */
[----:B------:R-:W-:Y:S02]  /*d860*/  @!UPT UIADD3 URZ, URZ, URZ, URZ ;  /* 0x0000003f3f3ff290 */ /* 0x000fe4000fffe03f */
[----:B------:R-:W-:Y:S05]  /*d870*/  @P4 IMAD.HI.U32 R10, R19, c[0x0][0x330], RZ ;  /* 0x0000cc00130a4a27 */ /* 0x000fea00078e00ff */
[----:B------:R-:W-:Y:S02]  /*d880*/  @P4 SHF.R.U32.HI R19, RZ, c[0x0][0x334], R10 ;  /* 0x0000cd00ff134a19 */ /* 0x000fe4000001160a */
.L_x_828:
[----:B------:R-:W-:Y:S05]  /*d890*/  BSYNC B0 ;  /* 0x0000000000007941 */ /* 0x000fea0003800000 */
.L_x_826:
[----:B------:R-:W-:Y:S04]  /*d8a0*/  IMAD R8, R19, c[0x0][0x32c], -R8 ;  /* 0x0000cb0013087a24 */ /* 0x000fe800078e0a08 */
[----:B------:R-:W-:Y:S05]  /*d8b0*/  IMAD.IADD R10, R8, 0x1, -R201 ;  /* 0x00000001080a7824 */ /* 0x000fea00078e0ac9 */
[----:B------:R-:W-:Y:S02]  /*d8c0*/  IADD3 R8, R10, c[0x0][0x32c], RZ ;  /* 0x0000cb000a087a10 */ /* 0x000fe40007ffe0ff */
[----:B------:R-:W-:Y:S02]  /*d8d0*/  IMNMX R13, R13, R10, !PT ;  /* 0x0000000a0d0d7217 */ /* 0x000fe40007800200 */
[----:B------:R-:W-:Y:S02]  /*d8e0*/  IMNMX R7, R7, R8, PT ;  /* 0x0000000807077217 */ /* 0x000fe40003800200 */
.L_x_825:
[----:B------:R-:W-:Y:S01]  /*d8f0*/  FMNMX.FTZ R8, R17, R132, !PT ;  /* 0x0000008411087209 */ /* 0x000fe20007810000 */
[----:B------:R-:W-:Y:S04]  /*d900*/  DEPBAR.LE SB0, 0x2 ;  /* 0x000080800000791a */ /* 0x000fe80000000000 */
[----:B------:R-:W-:Y:S01]  /*d910*/  FMNMX.FTZ R8, R15, R8, !PT ;  /* 0x000000080f087209 */ /* 0x000fe20007810000 */
[----:B------:R-:W-:Y:S01]  /*d920*/  BAR.SYNC.DEFER_BLOCKING 0x0 ;  /* 0x0000000000007b1d */ /* 0x000fe20000010000 */
[----:B------:R-:W-:Y:S01]  /*d930*/  ISETP.GT.AND P6, PT, R13, RZ, P0 ;  /* 0x000000ff0d00720c */ /* 0x000fe200007c4270 */
        /* <DEDUP_REMOVED lines=8> */
[----:B------:R-:W-:Y:S02]  /*d9c0*/  FMNMX.FTZ R8, R171, R8, !PT ;  /* 0x00000008ab087209 */ /* 0x000fe40007810000 */
[----:B------:R-:W-:Y:S01]  /*d9d0*/  ISETP.GT.AND P4, PT, R13, 0x8, P0 ;  /* 0x000000080d00780c */ /* 0x000fe20000784270 */
[----:B------:R-:W-:Y:S01]  /*d9e0*/  @UP1 USHF.R.S32.HI UR21, URZ, 0x1f, UR20 ;  /* 0x0000001f3f151899 */ /* 0x000fe20008011414 */
[----:B------:R-:W-:Y:S02]  /*d9f0*/  ISETP.LT.OR P5, PT, R7, 0x2, P5 ;  /* 0x000000020700780c */ /* 0x000fe40002fa1670 */
[----:B------:R-:W-:Y:S02]  /*da00*/  FMNMX.FTZ R8, R143, R8, !PT ;  /* 0x000000088f087209 */ /* 0x000fe40007810000 */
[----:B------:R-:W-:Y:S01]  /*da10*/  FMNMX.FTZ R19, R14, R3, !PT ;  /* 0x000000030e137209 */ /* 0x000fe20007810000 */
[----:B------:R-:W-:Y:S01]  /*da20*/  LDSM.16.MT88.4 R28, [R134+UR4+0x100] ;  /* 0x00010004861c783b */ /* 0x000fe20008004200 */
[----:B------:R-:W-:Y:S01]  /*da30*/  ISETP.GT.AND P6, PT, R13, 0x9, P0 ;  /* 0x000000090d00780c */ /* 0x000fe200007c4270 */
[----:B------:R-:W-:Y:S01]  /*da40*/  ULDC.64 UR6, c[0x0][0x1e0] ;  /* 0x0000780000067ab9 */ /* 0x000fe20000000a00 */
[----:B------:R-:W-:Y:S02]  /*da50*/  ISETP.LT.OR P4, PT, R7, 0x9, P4 ;  /* 0x000000090700780c */ /* 0x000fe40002781670 */
[----:B------:R-:W-:Y:S02]  /*da60*/  FSEL R10, R2, -INF , !P5 ;  /* 0xff800000020a7808 */ /* 0x000fe40006800000 */
[----:B------:R-:W-:Y:S01]  /*da70*/  FMNMX.FTZ R0, R141, R8, !PT ;  /* 0x000000088d007209 */ /* 0x000fe20007810000 */
[----:B------:R-:W-:Y:S01]  /*da80*/  @UP1 UIMAD UR21, UR21, UR6, URZ ;  /* 0x00000006151512a4 */ /* 0x000fe2000f8e023f */
[----:B------:R-:W-:Y:S01]  /*da90*/  ISETP.GT.AND P5, PT, R13, 0x10, P0 ;  /* 0x000000100d00780c */ /* 0x000fe200007a4270 */
[----:B------:R-:W-:Y:S01]  /*daa0*/  @UP1 UIMAD.WIDE.U32 UR22, UR20, UR6, URZ ;  /* 0x00000006141612a5 */ /* 0x000fe2000f8e003f */
[----:B------:R-:W-:Y:S01]  /*dab0*/  ISETP.LT.OR P6, PT, R7, 0xa, P6 ;  /* 0x0000000a0700780c */ /* 0x000fe200037c1670 */
[----:B------:R-:W-:Y:S01]  /*dac0*/  @UP1 UIMAD UR21, UR20, UR7, UR21 ;  /* 0x00000007141512a4 */ /* 0x000fe2000f8e0215 */
[----:B------:R-:W-:Y:S01]  /*dad0*/  FMNMX.FTZ R19, R10, R19, !PT ;  /* 0x000000130a137209 */ /* 0x000fe20007810000 */
[----:B------:R-:W-:Y:S01]  /*dae0*/  @UP1 USHF.L.U32 UR6, UR22, 0x6, URZ ;  /* 0x0000000616061899 */ /* 0x000fe2000800063f */
[----:B------:R-:W-:Y:S01]  /*daf0*/  FSEL R136, R136, -INF , !P4 ;  /* 0xff80000088887808 */ /* 0x000fe20006000000 */
[----:B------:R-:W-:Y:S01]  /*db00*/  @UP1 UIADD3 UR21, UR23, UR21, URZ ;  /* 0x0000001517151290 */ /* 0x000fe2000fffe03f */
[----:B------:R-:W-:Y:S01]  /*db10*/  FMNMX.FTZ R0, R179, R0, !PT ;  /* 0x00000000b3007209 */ /* 0x000fe20007810000 */
[----:B------:R-:W-:Y:S01]  /*db20*/  @UP1 UIADD3 UR7, UP0, UR14, UR6, URZ ;  /* 0x000000060e071290 */ /* 0x000fe2000ff1e03f */
[----:B------:R-:W-:Y:S01]  /*db30*/  ISETP.GT.AND P4, PT, R13, 0x11, P0 ;  /* 0x000000110d00780c */ /* 0x000fe20000784270 */
[----:B------:R-:W-:Y:S01]  /*db40*/  @UP1 USHF.L.U64.HI UR21, UR22, 0x6, UR21 ;  /* 0x0000000616151899 */ /* 0x000fe20008010215 */
[----:B------:R-:W-:Y:S02]  /*db50*/  FSEL R8, R137, -INF , !P6 ;  /* 0xff80000089087808 */ /* 0x000fe40007000000 */
[----:B------:R-:W-:Y:S02]  /*db60*/  ISETP.LT.OR P5, PT, R7, 0x11, P5 ;  /* 0x000000110700780c */ /* 0x000fe40002fa1670 */
[----:B------:R-:W-:Y:S02]  /*db70*/  FMNMX.FTZ R19, R136, R19, !PT ;  /* 0x0000001388137209 */ /* 0x000fe40007810000 */
[----:B------:R-:W-:Y:S02]  /*db80*/  FMNMX.FTZ R0, R159, R0, !PT ;  /* 0x000000009f007209 */ /* 0x000fe40007810000 */
[----:B------:R-:W-:Y:S02]  /*db90*/  ISETP.GT.AND P6, PT, R13, 0x18, P0 ;  /* 0x000000180d00780c */ /* 0x000fe400007c4270 */
[----:B------:R-:W-:Y:S02]  /*dba0*/  ISETP.LT.OR P4, PT, R7, 0x12, P4 ;  /* 0x000000120700780c */ /* 0x000fe40002781670 */
[----:B------:R-:W-:Y:S02]  /*dbb0*/  FMNMX.FTZ R19, R8, R19, !PT ;  /* 0x0000001308137209 */ /* 0x000fe40007810000 */
[----:B------:R-:W-:Y:S02]  /*dbc0*/  FSEL R174, R174, -INF , !P5 ;  /* 0xff800000aeae7808 */ /* 0x000fe40006800000 */
[----:B------:R-:W-:Y:S02]  /*dbd0*/  FMNMX.FTZ R0, R157, R0, !PT ;  /* 0x000000009d007209 */ /* 0x000fe40007810000 */
[----:B------:R-:W-:Y:S02]  /*dbe0*/  FSEL R176, R12, -INF , !P4 ;  /* 0xff8000000cb07808 */ /* 0x000fe40006000000 */
[----:B------:R-:W-:Y:S02]  /*dbf0*/  ISETP.GT.AND P5, PT, R13, 0x19, P0 ;  /* 0x000000190d00780c */ /* 0x000fe400007a4270 */
[----:B------:R-:W-:Y:S02]  /*dc00*/  ISETP.LT.OR P6, PT, R7, 0x19, P6 ;  /* 0x000000190700780c */ /* 0x000fe400037c1670 */
[----:B------:R-:W-:Y:S02]  /*dc10*/  FMNMX.FTZ R19, R174, R19, !PT ;  /* 0x00000013ae137209 */ /* 0x000fe40007810000 */
[----:B------:R-:W-:Y:S02]  /*dc20*/  FMNMX.FTZ R0, R155, R0, !PT ;  /* 0x000000009b007209 */ /* 0x000fe40007810000 */
[----:B------:R-:W-:Y:S02]  /*dc30*/  FSEL R142, R5, -INF , !P6 ;  /* 0xff800000058e7808 */ /* 0x000fe40007000000 */
[----:B------:R-:W-:Y:S02]  /*dc40*/  ISETP.GT.AND P4, PT, R13, 0x20, P0 ;  /* 0x000000200d00780c */ /* 0x000fe40000784270 */
[----:B------:R-:W-:Y:S02]  /*dc50*/  ISETP.LT.OR P5, PT, R7, 0x1a, P5 ;  /* 0x0000001a0700780c */ /* 0x000fe40002fa1670 */
[----:B------:R-:W-:Y:S02]  /*dc60*/  FMNMX.FTZ R19, R176, R19, !PT ;  /* 0x00000013b0137209 */ /* 0x000fe40007810000 */
[----:B------:R-:W-:Y:S02]  /*dc70*/  FMNMX.FTZ R0, R153, R0, !PT ;  /* 0x0000000099007209 */ /* 0x000fe40007810000 */
[----:B------:R-:W-:Y:S02]  /*dc80*/  FSEL R140, R4, -INF , !P5 ;  /* 0xff800000048c7808 */ /* 0x000fe40006800000 */
[----:B------:R-:W-:Y:S02]  /*dc90*/  FMNMX.FTZ R19, R142, R19, !PT ;  /* 0x000000138e137209 */ /* 0x000fe40007810000 */
[----:B------:R-:W-:Y:S02]  /*dca0*/  ISETP.GT.AND P6, PT, R13, 0x21, P0 ;  /* 0x000000210d00780c */ /* 0x000fe400007c4270 */
[----:B------:R-:W-:Y:S02]  /*dcb0*/  ISETP.LT.OR P4, PT, R7, 0x21, P4 ;  /* 0x000000210700780c */ /* 0x000fe40002781670 */
[----:B------:R-:W-:Y:S02]  /*dcc0*/  FMNMX.FTZ R0, R151, R0, !PT ;  /* 0x0000000097007209 */ /* 0x000fe40007810000 */
[----:B------:R-:W-:Y:S02]  /*dcd0*/  FMNMX.FTZ R19, R140, R19, !PT ;  /* 0x000000138c137209 */ /* 0x000fe40007810000 */
[----:B------:R-:W-:Y:S02]  /*dce0*/  ISETP.GT.AND P5, PT, R13, 0x28, P0 ;  /* 0x000000280d00780c */ /* 0x000fe400007a4270 */
[----:B------:R-:W-:Y:S02]  /*dcf0*/  ISETP.LT.OR P6, PT, R7, 0x22, P6 ;  /* 0x000000220700780c */ /* 0x000fe400037c1670 */
        /* <DEDUP_REMOVED lines=8> */
[----:B------:R-:W-:Y:S01]  /*dd80*/  FMNMX.FTZ R19, R158, R19, !PT ;  /* 0x000000139e137209 */ /* 0x000fe20007810000 */
[----:B------:R-:W1:Y:S01]  /*dd90*/  SHFL.BFLY PT, R0, R5, 0x2, 0x1f ;  /* 0x0c401f0005007f89 */ /* 0x000e6200000e0000 */
[----:B------:R-:W-:Y:S02]  /*dda0*/  ISETP.GT.AND P6, PT, R13, 0x30, P0 ;  /* 0x000000300d00780c */ /* 0x000fe400007c4270 */
[C---:B------:R-:W-:Y:S02]  /*ddb0*/  ISETP.LT.OR P4, PT, R7.reuse, 0x2a, P4 ;  /* 0x0000002a0700780c */ /* 0x040fe40002781670 */
[----:B------:R-:W-:Y:S02]  /*ddc0*/  FMNMX.FTZ R19, R156, R19, !PT ;  /* 0x000000139c137209 */ /* 0x000fe40007810000 */
[----:B------:R-:W-:Y:S02]  /*ddd0*/  FSEL R154, R154, -INF , !P4 ;  /* 0xff8000009a9a7808 */ /* 0x000fe40006000000 */
[----:B------:R-:W-:Y:S02]  /*dde0*/  ISETP.LT.OR P6, PT, R7, 0x31, P6 ;  /* 0x000000310700780c */ /* 0x000fe400037c1670 */
[C---:B------:R-:W-:Y:S02]  /*ddf0*/  ISETP.GT.AND P5, PT, R13.reuse, 0x31, P0 ;  /* 0x000000310d00780c */ /* 0x040fe400007a4270 */
[----:B------:R-:W-:Y:S02]  /*de00*/  FSEL R150, R150, -INF , !P6 ;  /* 0xff80000096967808 */ /* 0x000fe40007000000 */
[----:B------:R-:W-:Y:S02]  /*de10*/  FMNMX.FTZ R19, R154, R19, !PT ;  /* 0x000000139a137209 */ /* 0x000fe40007810000 */
[----:B------:R-:W-:Y:S02]  /*de20*/  ISETP.GT.AND P4, PT, R13, 0x38, P0 ;  /* 0x000000380d00780c */ /* 0x000fe40000784270 */
[C---:B------:R-:W-:Y:S02]  /*de30*/  ISETP.LT.OR P5, PT, R7.reuse, 0x32, P5 ;  /* 0x000000320700780c */ /* 0x040fe40002fa1670 */
[----:B------:R-:W-:Y:S02]  /*de40*/  FMNMX.FTZ R19, R150, R19, !PT ;  /* 0x0000001396137209 */ /* 0x000fe40007810000 */
[----:B------:R-:W-:Y:S02]  /*de50*/  FSEL R148, R148, -INF , !P5 ;  /* 0xff80000094947808 */ /* 0x000fe40006800000 */
[----:B------:R-:W-:Y:S02]  /*de60*/  ISETP.LT.OR P4, PT, R7, 0x39, P4 ;  /* 0x000000390700780c */ /* 0x000fe40002781670 */
[----:B------:R-:W-:Y:S02]  /*de70*/  ISETP.GT.AND P0, PT, R13, 0x39, P0 ;  /* 0x000000390d00780c */ /* 0x000fe40000704270 */
[----:B------:R-:W-:Y:S02]  /*de80*/  FSEL R146, R146, -INF , !P4 ;  /* 0xff80000092927808 */ /* 0x000fe40006000000 */
[----:B------:R-:W-:Y:S02]  /*de90*/  FMNMX.FTZ R19, R148, R19, !PT ;  /* 0x0000001394137209 */ /* 0x000fe40007810000 */
[----:B------:R-:W-:Y:S02]  /*dea0*/  ISETP.LT.OR P0, PT, R7, 0x3a, P0 ;  /* 0x0000003a0700780c */ /* 0x000fe40000701670 */
[----:B------:R-:W-:Y:S02]  /*deb0*/  FMNMX.FTZ R19, R146, R19, !PT ;  /* 0x0000001392137209 */ /* 0x000fe40007810000 */
[----:B------:R-:W-:Y:S02]  /*dec0*/  FSEL R144, R144, -INF , !P0 ;  /* 0xff80000090907808 */ /* 0x000fe40004000000 */
[----:B-1----:R-:W-:Y:S02]  /*ded0*/  FMNMX.FTZ R5, R5, R0, !PT ;  /* 0x0000000005057209 */ /* 0x002fe40007810000 */
[----:B------:R-:W-:Y:S02]  /*dee0*/  FMNMX.FTZ R13, R144, R19, !PT ;  /* 0x00000013900d7209 */ /* 0x000fe40007810000 */
[----:B------:R-:W-:Y:S01]  /*def0*/  IADD3 R16, R134, UR4, RZ ;  /* 0x0000000486107c10 */ /* 0x000fe2000fffe0ff */
[----:B------:R-:W1:Y:S03]  /*df00*/  SHFL.BFLY PT, R2, R5, 0x1, 0x1f ;  /* 0x0c201f0005027f89 */ /* 0x000e6600000e0000 */
[----:B------:R-:W-:Y:S05]  /*df10*/  IADD3 R161, R187, R16, RZ ;  /* 0x00000010bba17210 */ /* 0x000fea0007ffe0ff */
[----:B------:R-:W2:Y:S01]  /*df20*/  SHFL.BFLY PT, R0, R13, 0x2, 0x1f ;  /* 0x0c401f000d007f89 */ /* 0x000ea200000e0000 */
[----:B-1----:R-:W-:Y:S04]  /*df30*/  FMNMX.FTZ R2, R5, R2, !PT ;  /* 0x0000000205027209 */ /* 0x002fe80007810000 */
[C---:B------:R-:W-:Y:S01]  /*df40*/  FSETP.NEU.FTZ.AND P0, PT, R2.reuse, -INF , PT ;  /* 0xff8000000200780b */ /* 0x040fe20003f1d000 */
[C---:B------:R-:W-:Y:S01]  /*df50*/  FMUL.FTZ R152, R2.reuse, c[0x0][0x2d0] ;  /* 0x0000b40002987a20 */ /* 0x040fe20000410000 */
[----:B--2---:R-:W-:Y:S02]  /*df60*/  FMNMX.FTZ R7, R13, R0, !PT ;  /* 0x000000000d077209 */ /* 0x004fe40007810000 */
[----:B------:R-:W-:Y:S02]  /*df70*/  FSEL R5, R2, RZ, P0 ;  /* 0x000000ff02057208 */ /* 0x000fe40000000000 */
[----:B------:R-:W-:Y:S01]  /*df80*/  FSEL R152, R152, RZ, P0 ;  /* 0x000000ff98987208 */ /* 0x000fe20000000000 */
[----:B------:R-:W1:Y:S02]  /*df90*/  SHFL.BFLY PT, R0, R7, 0x1, 0x1f ;  /* 0x0c201f0007007f89 */ /* 0x000e6400000e0000 */
[----:B------:R-:W-:Y:S02]  /*dfa0*/  FADD.FTZ R4, -R5, R132 ;  /* 0x0000008405047221 */ /* 0x000fe40000010100 */
[--C-:B------:R-:W-:Y:S02]  /*dfb0*/  FFMA.FTZ R168, R15, c[0x0][0x2d0], -R152.reuse ;  /* 0x0000b4000fa87a23 */ /* 0x100fe40000010898 */
[----:B------:R-:W-:Y:S02]  /*dfc0*/  FMUL.FTZ R132, R4, c[0x0][0x2d0] ;  /* 0x0000b40004847a20 */ /* 0x000fe40000410000 */
[--C-:B------:R-:W-:Y:S02]  /*dfd0*/  FFMA.FTZ R169, R17, c[0x0][0x2d0], -R152.reuse ;  /* 0x0000b40011a97a23 */ /* 0x100fe40000010898 */
[--C-:B------:R-:W-:Y:S01]  /*dfe0*/  FFMA.FTZ R163, R11, c[0x0][0x2d0], -R152.reuse ;  /* 0x0000b4000ba37a23 */ /* 0x100fe20000010898 */
[----:B------:R-:W-:Y:S01]  /*dff0*/  MUFU.EX2 R168, R168 ;  /* 0x000000a800a87308 */ /* 0x000fe20000000800 */
[--C-:B------:R-:W-:Y:S02]  /*e000*/  FFMA.FTZ R164, R9, c[0x0][0x2d0], -R152.reuse ;  /* 0x0000b40009a47a23 */ /* 0x100fe40000010898 */
[--C-:B------:R-:W-:Y:S02]  /*e010*/  FFMA.FTZ R172, R143, c[0x0][0x2d0], -R152.reuse ;  /* 0x0000b4008fac7a23 */ /* 0x100fe40000010898 */
[--C-:B------:R-:W-:Y:S02]  /*e020*/  FFMA.FTZ R180, R159, c[0x0][0x2d0], -R152.reuse ;  /* 0x0000b4009fb47a23 */ /* 0x100fe40000010898 */
        /* <DEDUP_REMOVED lines=8> */
[C---:B------:R-:W-:Y:S03]  /*e0b0*/  FMUL.FTZ R145, R0.reuse, c[0x0][0x2d0] ;  /* 0x0000b40000917a20 */ /* 0x040fe60000410000 */
[----:B------:R-:W1:Y:S01]  /*e0c0*/  MUFU.EX2 R169, R169 ;  /* 0x000000a900a97308 */ /* 0x000e620000000800 */
[----:B------:R-:W-:Y:S01]  /*e0d0*/  FSEL R4, R0, RZ, P0 ;  /* 0x000000ff00047208 */ /* 0x000fe20000000000 */
[--C-:B------:R-:W-:Y:S01]  /*e0e0*/  FFMA.FTZ R170, R173, c[0x0][0x2d0], -R152.reuse ;  /* 0x0000b400adaa7a23 */ /* 0x100fe20000010898 */
[----:B------:R-:W-:Y:S01]  /*e0f0*/  FSEL R145, R145, RZ, P0 ;  /* 0x000000ff91917208 */ /* 0x000fe20000000000 */
[--C-:B------:R-:W-:Y:S01]  /*e100*/  FFMA.FTZ R173, R141, c[0x0][0x2d0], -R152.reuse ;  /* 0x0000b4008dad7a23 */ /* 0x100fe20000010898 */
[----:B------:R-:W-:Y:S01]  /*e110*/  PLOP3.LUT P0, PT, PT, PT, UP1, 0x80, 0x0 ;  /* 0x000000000000781c */ /* 0x000fe20003f0f018 */
[----:B------:R-:W-:Y:S02]  /*e120*/  FADD.FTZ R4, -R4, R3 ;  /* 0x0000000304047221 */ /* 0x000fe40000010100 */
[--C-:B------:R-:W-:Y:S02]  /*e130*/  FFMA.FTZ R167, R14, c[0x0][0x2d0], -R145.reuse ;  /* 0x0000b4000ea77a23 */ /* 0x100fe40000010891 */
[----:B------:R-:W3:Y:S01]  /*e140*/  LDSM.16.MT88.4 R12, [R135+UR4+0x100] ;  /* 0x00010004870c783b */ /* 0x000ee20008004200 */
[--C-:B------:R-:W-:Y:S01]  /*e150*/  FFMA.FTZ R166, R10, c[0x0][0x2d0], -R145.reuse ;  /* 0x0000b4000aa67a23 */ /* 0x100fe20000010891 */
[----:B------:R-:W-:Y:S01]  /*e160*/  MUFU.EX2 R163, R163 ;  /* 0x000000a300a37308 */ /* 0x000fe20000000800 */
[--C-:B------:R-:W-:Y:S02]  /*e170*/  FFMA.FTZ R162, R136, c[0x0][0x2d0], -R145.reuse ;  /* 0x0000b40088a27a23 */ /* 0x100fe40000010891 */
[--C-:B------:R-:W-:Y:S02]  /*e180*/  FFMA.FTZ R165, R8, c[0x0][0x2d0], -R145.reuse ;  /* 0x0000b40008a57a23 */ /* 0x100fe40000010891 */
[----:B------:R-:W-:Y:S01]  /*e190*/  FMUL.FTZ R3, R4, c[0x0][0x2d0] ;  /* 0x0000b40004037a20 */ /* 0x000fe20000410000 */
[----:B------:R-:W-:Y:S01]  /*e1a0*/  IADD3 R4, R135, UR4, RZ ;  /* 0x0000000487047c10 */ /* 0x000fe2000fffe0ff */
[C---:B--2---:R-:W-:Y:S02]  /*e1b0*/  FMUL.FTZ R5, R132.reuse, R129 ;  /* 0x0000008184057220 */ /* 0x044fe40000410000 */
[C---:B------:R-:W-:Y:S01]  /*e1c0*/  FMUL.FTZ R8, R132.reuse, R124 ;  /* 0x0000007c84087220 */ /* 0x040fe20000410000 */
[----:B------:R-:W2:Y:S01]  /*e1d0*/  MUFU.EX2 R164, R164 ;  /* 0x000000a400a47308 */ /* 0x000ea20000000800 */
[----:B------:R-:W-:Y:S01]  /*e1e0*/  IADD3 R160, R187, R4, RZ ;  /* 0x00000004bba07210 */ /* 0x000fe20007ffe0ff */
[----:B------:R-:W-:Y:S01]  /*e1f0*/  FMUL.FTZ R4, R132, R128 ;  /* 0x0000008084047220 */ /* 0x000fe20000410000 */
[----:B-1----:R-:W-:Y:S01]  /*e200*/  F2FP.BF16.PACK_AB R136, R168, R169 ;  /* 0x000000a9a888723e */ /* 0x002fe200000010ff */
[C---:B------:R-:W-:Y:S02]  /*e210*/  FMUL.FTZ R9, R132.reuse, R125 ;  /* 0x0000007d84097220 */ /* 0x040fe40000410000 */
[----:B------:R-:W1:Y:S01]  /*e220*/  LDSM.16.MT88.4 R20, [R160+0x100] ;  /* 0x00010000a014783b */ /* 0x000e620000004200 */
[C---:B------:R-:W-:Y:S02]  /*e230*/  FMUL.FTZ R16, R132.reuse, R116 ;  /* 0x0000007484107220 */ /* 0x040fe40000410000 */
[C---:B------:R-:W-:Y:S01]  /*e240*/  FMUL.FTZ R17, R132.reuse, R117 ;  /* 0x0000007584117220 */ /* 0x040fe20000410000 */
[----:B------:R-:W4:Y:S01]  /*e250*/  MUFU.EX2 R3, R3 ;  /* 0x0000000300037308 */ /* 0x000f220000000800 */
[C---:B------:R-:W-:Y:S02]  /*e260*/  FMUL.FTZ R24, R132.reuse, R108 ;  /* 0x0000006c84187220 */ /* 0x040fe40000410000 */
[C---:B------:R-:W-:Y:S02]  /*e270*/  FMUL.FTZ R25, R132.reuse, R109 ;  /* 0x0000006d84197220 */ /* 0x040fe40000410000 */
[C---:B------:R-:W-:Y:S02]  /*e280*/  FMUL.FTZ R32, R132.reuse, R100 ;  /* 0x0000006484207220 */ /* 0x040fe40000410000 */
[----:B------:R-:W-:Y:S02]  /*e290*/  FMUL.FTZ R33, R132, R101 ;  /* 0x0000006584217220 */ /* 0x000fe40000410000 */
[--C-:B------:R-:W-:Y:S01]  /*e2a0*/  FFMA.FTZ R177, R140, c[0x0][0x2d0], -R145.reuse ;  /* 0x0000b4008cb17a23 */ /* 0x100fe20000010891 */
[----:B------:R-:W-:Y:S01]  /*e2b0*/  MUFU.EX2 R167, R167 ;  /* 0x000000a700a77308 */ /* 0x000fe20000000800 */
[--C-:B------:R-:W-:Y:S02]  /*e2c0*/  FFMA.FTZ R183, R158, c[0x0][0x2d0], -R145.reuse ;  /* 0x0000b4009eb77a23 */ /* 0x100fe40000010891 */
[--C-:B------:R-:W-:Y:S01]  /*e2d0*/  FFMA.FTZ R191, R156, c[0x0][0x2d0], -R145.reuse ;  /* 0x0000b4009cbf7a23 */ /* 0x100fe20000010891 */
[----:B--2---:R-:W-:Y:S01]  /*e2e0*/  F2FP.BF16.PACK_AB R138, R164, R163 ;  /* 0x000000a3a48a723e */ /* 0x004fe200000010ff */
[----:B------:R-:W-:Y:S01]  /*e2f0*/  LDSM.16.MT88.4 R156, [R134+UR4+0x3900] ;  /* 0x00390004869c783b */ /* 0x000fe20008004200 */
[--C-:B------:R-:W-:Y:S02]  /*e300*/  FFMA.FTZ R192, R154, c[0x0][0x2d0], -R145.reuse ;  /* 0x0000b4009ac07a23 */ /* 0x100fe40000010891 */
[--C-:B------:R-:W-:Y:S02]  /*e310*/  FFMA.FTZ R220, R150, c[0x0][0x2d0], -R145.reuse ;  /* 0x0000b40096dc7a23 */ /* 0x100fe40000010891 */
[----:B------:R-:W2:Y:S01]  /*e320*/  MUFU.EX2 R166, R166 ;  /* 0x000000a600a67308 */ /* 0x000ea20000000800 */
[--C-:B------:R-:W-:Y:S02]  /*e330*/  FFMA.FTZ R221, R148, c[0x0][0x2d0], -R145.reuse ;  /* 0x0000b40094dd7a23 */ /* 0x100fe40000010891 */
[----:B------:R-:W-:Y:S01]  /*e340*/  LDSM.16.MT88.4 R148, [R135+UR4+0x3900] ;  /* 0x003900048794783b */ /* 0x000fe20008004200 */
[C---:B----4-:R-:W-:Y:S02]  /*e350*/  FMUL.FTZ R6, R3.reuse, R130 ;  /* 0x0000008203067220 */ /* 0x050fe40000410000 */
[C---:B------:R-:W-:Y:S02]  /*e360*/  FMUL.FTZ R7, R3.reuse, R131 ;  /* 0x0000008303077220 */ /* 0x040fe40000410000 */
[C---:B------:R-:W-:Y:S02]  /*e370*/  FMUL.FTZ R10, R3.reuse, R126 ;  /* 0x0000007e030a7220 */ /* 0x040fe40000410000 */
[----:B------:R-:W-:Y:S01]  /*e380*/  MUFU.EX2 R162, R162 ;  /* 0x000000a200a27308 */ /* 0x000fe20000000800 */
[C---:B------:R-:W-:Y:S01]  /*e390*/  FMUL.FTZ R11, R3.reuse, R127 ;  /* 0x0000007f030b7220 */ /* 0x040fe20000410000 */
[----:B------:R-:W-:Y:S01]  /*e3a0*/  LDSM.16.MT88.4 R128, [R160+0x2900] ;  /* 0x00290000a080783b */ /* 0x000fe20000004200 */
[C---:B------:R-:W-:Y:S02]  /*e3b0*/  FMUL.FTZ R18, R3.reuse, R118 ;  /* 0x0000007603127220 */ /* 0x040fe40000410000 */
[C---:B------:R-:W-:Y:S02]  /*e3c0*/  FMUL.FTZ R19, R3.reuse, R119 ;  /* 0x0000007703137220 */ /* 0x040fe40000410000 */
[C---:B------:R-:W-:Y:S02]  /*e3d0*/  FMUL.FTZ R26, R3.reuse, R110 ;  /* 0x0000006e031a7220 */ /* 0x040fe40000410000 */
[C---:B------:R-:W-:Y:S01]  /*e3e0*/  FMUL.FTZ R27, R3.reuse, R111 ;  /* 0x0000006f031b7220 */ /* 0x040fe20000410000 */
[----:B------:R-:W4:Y:S01]  /*e3f0*/  MUFU.EX2 R165, R165 ;  /* 0x000000a500a57308 */ /* 0x000f220000000800 */
[C---:B------:R-:W-:Y:S01]  /*e400*/  FMUL.FTZ R34, R3.reuse, R102 ;  /* 0x0000006603227220 */ /* 0x040fe20000410000 */
[----:B------:R-:W-:Y:S01]  /*e410*/  LDSM.16.MT88.4 R108, [R161+0x2100] ;  /* 0x00210000a16c783b */ /* 0x000fe20000004200 */
[C---:B------:R-:W-:Y:S01]  /*e420*/  FMUL.FTZ R35, R3.reuse, R103 ;  /* 0x0000006703237220 */ /* 0x040fe20000410000 */
[----:B--2---:R-:W-:Y:S01]  /*e430*/  F2FP.BF16.PACK_AB R137, R166, R167 ;  /* 0x000000a7a689723e */ /* 0x004fe200000010ff */
[--C-:B------:R-:W-:Y:S02]  /*e440*/  FFMA.FTZ R222, R146, c[0x0][0x2d0], -R145.reuse ;  /* 0x0000b40092de7a23 */ /* 0x100fe40000010891 */
[C---:B------:R-:W-:Y:S02]  /*e450*/  FMUL.FTZ R36, R132.reuse, R36 ;  /* 0x0000002484247220 */ /* 0x040fe40000410000 */
[C---:B------:R-:W-:Y:S01]  /*e460*/  FMUL.FTZ R37, R132.reuse, R37 ;  /* 0x0000002584257220 */ /* 0x040fe20000410000 */
[----:B------:R-:W-:Y:S01]  /*e470*/  LDSM.16.MT88.4 R100, [R134+UR4+0x2100] ;  /* 0x002100048664783b */ /* 0x000fe20008004200 */
[C---:B------:R-:W-:Y:S01]  /*e480*/  FMUL.FTZ R38, R3.reuse, R38 ;  /* 0x0000002603267220 */ /* 0x040fe20000410000 */
[----:B------:R-:W-:Y:S01]  /*e490*/  MUFU.EX2 R170, R170 ;  /* 0x000000aa00aa7308 */ /* 0x000fe20000000800 */
[C---:B------:R-:W-:Y:S02]  /*e4a0*/  FMUL.FTZ R39, R3.reuse, R39 ;  /* 0x0000002703277220 */ /* 0x040fe40000410000 */
[C---:B------:R-:W-:Y:S02]  /*e4b0*/  FMUL.FTZ R40, R132.reuse, R40 ;  /* 0x0000002884287220 */ /* 0x040fe40000410000 */
[C---:B------:R-:W-:Y:S01]  /*e4c0*/  FMUL.FTZ R41, R132.reuse, R41 ;  /* 0x0000002984297220 */ /* 0x040fe20000410000 */
[----:B------:R-:W-:Y:S01]  /*e4d0*/  LDSM.16.MT88.4 R116, [R160+0x900] ;  /* 0x00090000a074783b */ /* 0x000fe20000004200 */
[C---:B------:R-:W-:Y:S02]  /*e4e0*/  FMUL.FTZ R42, R3.reuse, R42 ;  /* 0x0000002a032a7220 */ /* 0x040fe40000410000 */
[----:B------:R-:W-:Y:S01]  /*e4f0*/  FMUL.FTZ R43, R3, R43 ;  /* 0x0000002b032b7220 */ /* 0x000fe20000410000 */
[----:B------:R-:W-:Y:S01]  /*e500*/  MUFU.EX2 R172, R172 ;  /* 0x000000ac00ac7308 */ /* 0x000fe20000000800 */
[C---:B------:R-:W-:Y:S01]  /*e510*/  FMUL.FTZ R44, R132.reuse, R44 ;  /* 0x0000002c842c7220 */ /* 0x040fe20000410000 */
[----:B----4-:R-:W-:Y:S01]  /*e520*/  F2FP.BF16.PACK_AB R139, R165, R162 ;  /* 0x000000a2a58b723e */ /* 0x010fe200000010ff */
[C---:B------:R-:W-:Y:S01]  /*e530*/  FMUL.FTZ R45, R132.reuse, R45 ;  /* 0x0000002d842d7220 */ /* 0x040fe20000410000 */
[----:B------:R-:W-:Y:S01]  /*e540*/  LDSM.16.MT88.4 R124, [R135+UR4+0x2900] ;  /* 0x00290004877c783b */ /* 0x000fe20008004200 */
[C---:B------:R-:W-:Y:S02]  /*e550*/  FMUL.FTZ R46, R3.reuse, R46 ;  /* 0x0000002e032e7220 */ /* 0x040fe40000410000 */
[C---:B------:R-:W-:Y:S02]  /*e560*/  FMUL.FTZ R47, R3.reuse, R47 ;  /* 0x0000002f032f7220 */ /* 0x040fe40000410000 */
[C---:B---3--:R-:W-:Y:S01]  /*e570*/  HMMA.16816.F32.BF16 R4, R136.reuse, R12, R4 ;  /* 0x0000000c8804723c */ /* 0x048fe20000041804 */
        /* <DEDUP_REMOVED lines=13> */
[C---:B-1----:R-:W-:Y:S03]  /*e650*/  HMMA.16816.F32.BF16 R12, R136.reuse, R20, R12 ;  /* 0x00000014880c723c */ /* 0x042fe6000004180c */
        /* <DEDUP_REMOVED lines=10> */
[----:B------:R-:W1:Y:S01]  /*e700*/  LDSM.16.MT88.4 R112, [R135+UR4+0x2100] ;  /* 0x002100048770783b */ /* 0x000e620008004200 */
        /* <DEDUP_REMOVED lines=27> */
[C---:B-1----:R-:W-:Y:S04]  /*e8c0*/  HMMA.16816.F32.BF16 R36, R136.reuse, R112, R36 ;  /* 0x000000708824723c */ /* 0x042fe80000041824 */
        /* <DEDUP_REMOVED lines=11> */
[C---:B------:R-:W-:Y:S02]  /*e980*/  FMUL.FTZ R73, R132.reuse, R73 ;  /* 0x0000004984497220 */ /* 0x040fe40000410000 */
[C---:B------:R-:W-:Y:S01]  /*e990*/  FMUL.FTZ R74, R3.reuse, R74 ;  /* 0x0000004a034a7220 */ /* 0x040fe20000410000 */
[C---:B------:R-:W-:Y:S01]  /*e9a0*/  HMMA.16816.F32.BF16 R48, R136.reuse, R106, R48 ;  /* 0x0000006a8830723c */ /* 0x040fe20000041830 */
[----:B------:R-:W1:Y:S01]  /*e9b0*/  LDSM.16.MT88.4 R104, [R135+UR4+0x4100] ;  /* 0x004100048768783b */ /* 0x000e620008004200 */
[----:B------:R-:W-:Y:S02]  /*e9c0*/  MUFU.EX2 R221, R221 ;  /* 0x000000dd00dd7308 */ /* 0x000fe40000000800 */
[C---:B------:R-:W-:Y:S02]  /*e9d0*/  FMUL.FTZ R75, R3.reuse, R75 ;  /* 0x0000004b034b7220 */ /* 0x040fe40000410000 */
[C---:B------:R-:W-:Y:S02]  /*e9e0*/  FMUL.FTZ R84, R132.reuse, R84 ;  /* 0x0000005484547220 */ /* 0x040fe40000410000 */
[C---:B------:R-:W-:Y:S04]  /*e9f0*/  HMMA.16816.F32.BF16 R52, R136.reuse, R100, R52 ;  /* 0x000000648834723c */ /* 0x040fe80000041834 */
[----:B------:R-:W-:Y:S01]  /*ea00*/  FMUL.FTZ R85, R132, R85 ;  /* 0x0000005584557220 */ /* 0x000fe20000410000 */
[----:B------:R-:W-:Y:S01]  /*ea10*/  MUFU.EX2 R222, R222 ;  /* 0x000000de00de7308 */ /* 0x000fe20000000800 */
[C---:B------:R-:W-:Y:S02]  /*ea20*/  FMUL.FTZ R86, R3.reuse, R86 ;  /* 0x0000005603567220 */ /* 0x040fe40000410000 */
[C---:B------:R-:W-:Y:S01]  /*ea30*/  HMMA.16816.F32.BF16 R56, R136.reuse, R102, R56 ;  /* 0x000000668838723c */ /* 0x040fe20000041838 */
[----:B------:R-:W2:Y:S03]  /*ea40*/  LDSM.16.MT88.4 R100, [R160+0x4100] ;  /* 0x00410000a064783b */ /* 0x000ea60000004200 */
[----:B------:R-:W-:Y:S02]  /*ea50*/  FMUL.FTZ R87, R3, R87 ;  /* 0x0000005703577220 */ /* 0x000fe40000410000 */
[--C-:B------:R-:W-:Y:S02]  /*ea60*/  FFMA.FTZ R171, R171, c[0x0][0x2d0], -R152.reuse ;  /* 0x0000b400abab7a23 */ /* 0x100fe40000010898 */
[C---:B------:R-:W-:Y:S04]  /*ea70*/  HMMA.16816.F32.BF16 R60, R136.reuse, R108, R60 ;  /* 0x0000006c883c723c */ /* 0x040fe8000004183c */
[--C-:B------:R-:W-:Y:S01]  /*ea80*/  FFMA.FTZ R174, R174, c[0x0][0x2d0], -R145.reuse ;  /* 0x0000b400aeae7a23 */ /* 0x100fe20000010891 */
[----:B------:R-:W3:Y:S01]  /*ea90*/  MUFU.EX2 R171, R171 ;  /* 0x000000ab00ab7308 */ /* 0x000ee20000000800 */
[--C-:B------:R-:W-:Y:S02]  /*eaa0*/  FFMA.FTZ R175, R176, c[0x0][0x2d0], -R145.reuse ;  /* 0x0000b400b0af7a23 */ /* 0x100fe40000010891 */
[C---:B------:R-:W-:Y:S01]  /*eab0*/  HMMA.16816.F32.BF16 R64, R136.reuse, R110, R64 ;  /* 0x0000006e8840723c */ /* 0x040fe20000041840 */
[----:B------:R-:W4:Y:S03]  /*eac0*/  LDSM.16.MT88.4 R108, [R134+UR4+0x4100] ;  /* 0x00410004866c783b */ /* 0x000f260008004200 */
[--C-:B------:R-:W-:Y:S02]  /*ead0*/  FFMA.FTZ R176, R142, c[0x0][0x2d0], -R145.reuse ;  /* 0x0000b4008eb07a23 */ /* 0x100fe40000010891 */
[C---:B------:R-:W-:Y:S01]  /*eae0*/  FMUL.FTZ R88, R132.reuse, R88 ;  /* 0x0000005884587220 */ /* 0x040fe20000410000 */
[----:B------:R-:W-:Y:S01]  /*eaf0*/  MUFU.EX2 R174, R174 ;  /* 0x000000ae00ae7308 */ /* 0x000fe20000000800 */
[C---:B------:R-:W-:Y:S01]  /*eb00*/  FMUL.FTZ R89, R132.reuse, R89 ;  /* 0x0000005984597220 */ /* 0x040fe20000410000 */
[C---:B-1----:R-:W-:Y:S01]  /*eb10*/  HMMA.16816.F32.BF16 R68, R136.reuse, R104, R68 ;  /* 0x000000688844723c */ /* 0x042fe20000041844 */
[----:B------:R-:W-:Y:S02]  /*eb20*/  LDSM.16.MT88.4 R140, [R134+UR4+0x2900] ;  /* 0x00290004868c783b */ /* 0x000fe40008004200 */
[C---:B------:R-:W-:Y:S02]  /*eb30*/  FMUL.FTZ R90, R3.reuse, R90 ;  /* 0x0000005a035a7220 */ /* 0x040fe40000410000 */
[C---:B------:R-:W-:Y:S02]  /*eb40*/  FMUL.FTZ R91, R3.reuse, R91 ;  /* 0x0000005b035b7220 */ /* 0x040fe40000410000 */
[C---:B------:R-:W-:Y:S01]  /*eb50*/  FMUL.FTZ R92, R132.reuse, R92 ;  /* 0x0000005c845c7220 */ /* 0x040fe20000410000 */
[C---:B------:R-:W-:Y:S01]  /*eb60*/  HMMA.16816.F32.BF16 R72, R136.reuse, R106, R72 ;  /* 0x0000006a8848723c */ /* 0x040fe20000041848 */
[----:B------:R-:W1:Y:S01]  /*eb70*/  LDSM.16.MT88.4 R104, [R161+0x4100] ;  /* 0x00410000a168783b */ /* 0x000e620000004200 */
[----:B------:R-:W5:Y:S02]  /*eb80*/  MUFU.EX2 R175, R175 ;  /* 0x000000af00af7308 */ /* 0x000f640000000800 */
[C---:B------:R-:W-:Y:S02]  /*eb90*/  FMUL.FTZ R76, R132.reuse, R76 ;  /* 0x0000004c844c7220 */ /* 0x040fe40000410000 */
[C---:B------:R-:W-:Y:S02]  /*eba0*/  FMUL.FTZ R77, R132.reuse, R77 ;  /* 0x0000004d844d7220 */ /* 0x040fe40000410000 */
[C---:B------:R-:W-:Y:S04]  /*ebb0*/  FMUL.FTZ R78, R3.reuse, R78 ;  /* 0x0000004e034e7220 */ /* 0x040fe80000410000 */
[C---:B------:R-:W-:Y:S01]  /*ebc0*/  FMUL.FTZ R79, R3.reuse, R79 ;  /* 0x0000004f034f7220 */ /* 0x040fe20000410000 */
[----:B------:R-:W1:Y:S01]  /*ebd0*/  MUFU.EX2 R176, R176 ;  /* 0x000000b000b07308 */ /* 0x000e620000000800 */
[C---:B------:R-:W-:Y:S02]  /*ebe0*/  FMUL.FTZ R93, R132.reuse, R93 ;  /* 0x0000005d845d7220 */ /* 0x040fe40000410000 */
[C---:B------:R-:W-:Y:S02]  /*ebf0*/  FMUL.FTZ R94, R3.reuse, R94 ;  /* 0x0000005e035e7220 */ /* 0x040fe40000410000 */
[C---:B------:R-:W-:Y:S01]  /*ec00*/  FMUL.FTZ R95, R3.reuse, R95 ;  /* 0x0000005f035f7220 */ /* 0x040fe20000410000 */
[C---:B--2---:R-:W-:Y:S03]  /*ec10*/  HMMA.16816.F32.BF16 R76, R136.reuse, R100, R76 ;  /* 0x00000064884c723c */ /* 0x044fe6000004184c */
[C---:B------:R-:W-:Y:S02]  /*ec20*/  FMUL.FTZ R80, R132.reuse, R80 ;  /* 0x0000005084507220 */ /* 0x040fe40000410000 */
[C---:B------:R-:W-:Y:S02]  /*ec30*/  FMUL.FTZ R81, R132.reuse, R81 ;  /* 0x0000005184517220 */ /* 0x040fe40000410000 */
[----:B------:R-:W-:Y:S01]  /*ec40*/  FMUL.FTZ R82, R3, R82 ;  /* 0x0000005203527220 */ /* 0x000fe20000410000 */
[----:B---3--:R-:W-:Y:S01]  /*ec50*/  F2FP.BF16.PACK_AB R100, R171, R170 ;  /* 0x000000aaab64723e */ /* 0x008fe200000010ff */
[----:B------:R-:W-:Y:S03]  /*ec60*/  FMUL.FTZ R83, R3, R83 ;  /* 0x0000005303537220 */ /* 0x000fe60000410000 */
[C---:B------:R-:W-:Y:S01]  /*ec70*/  FMUL.FTZ R96, R132.reuse, R96 ;  /* 0x0000006084607220 */ /* 0x040fe20000410000 */
[----:B-----5:R-:W-:Y:S01]  /*ec80*/  F2FP.BF16.PACK_AB R101, R175, R174 ;  /* 0x000000aeaf65723e */ /* 0x020fe200000010ff */
[----:B------:R-:W-:Y:S02]  /*ec90*/  FMUL.FTZ R97, R132, R97 ;  /* 0x0000006184617220 */ /* 0x000fe40000410000 */
[C---:B------:R-:W-:Y:S03]  /*eca0*/  HMMA.16816.F32.BF16 R80, R136.reuse, R102, R80 ;  /* 0x000000668850723c */ /* 0x040fe60000041850 */
[C---:B------:R-:W-:Y:S02]  /*ecb0*/  FMUL.FTZ R98, R3.reuse, R98 ;  /* 0x0000006203627220 */ /* 0x040fe40000410000 */
[----:B------:R-:W-:Y:S02]  /*ecc0*/  FMUL.FTZ R99, R3, R99 ;  /* 0x0000006303637220 */ /* 0x000fe40000410000 */
[----:B------:R-:W-:Y:S01]  /*ecd0*/  F2FP.BF16.PACK_AB R102, R173, R172 ;  /* 0x000000acad66723e */ /* 0x000fe200000010ff */
[C---:B----4-:R-:W-:Y:S04]  /*ece0*/  HMMA.16816.F32.BF16 R84, R136.reuse, R108, R84 ;  /* 0x0000006c8854723c */ /* 0x050fe80000041854 */
[----:B-1----:R-:W-:Y:S01]  /*ecf0*/  F2FP.BF16.PACK_AB R103, R177, R176 ;  /* 0x000000b0b167723e */ /* 0x002fe200000010ff */
[--C-:B------:R-:W-:Y:S02]  /*ed00*/  FFMA.FTZ R179, R179, c[0x0][0x2d0], -R152.reuse ;  /* 0x0000b400b3b37a23 */ /* 0x100fe40000010898 */
[----:B------:R-:W-:Y:S01]  /*ed10*/  FFMA.FTZ R152, R147, c[0x0][0x2d0], -R152 ;  /* 0x0000b40093987a23 */ /* 0x000fe20000010898 */
[C---:B------:R-:W-:Y:S01]  /*ed20*/  HMMA.16816.F32.BF16 R88, R136.reuse, R110, R88 ;  /* 0x0000006e8858723c */ /* 0x040fe20000041858 */
[----:B------:R-:W1:Y:S02]  /*ed30*/  LDSM.16.MT88.4 R108, [R134+UR4+0x900] ;  /* 0x00090004866c783b */ /* 0x000e640008004200 */
[----:B------:R2:W3:Y:S01]  /*ed40*/  MUFU.EX2 R219, R152 ;  /* 0x0000009800db7308 */ /* 0x0004e20000000800 */
[--C-:B------:R-:W-:Y:S02]  /*ed50*/  FFMA.FTZ R178, R178, c[0x0][0x2d0], -R145.reuse ;  /* 0x0000b400b2b27a23 */ /* 0x100fe40000010891 */
[----:B------:R-:W-:Y:S02]  /*ed60*/  FFMA.FTZ R145, R144, c[0x0][0x2d0], -R145 ;  /* 0x0000b40090917a23 */ /* 0x000fe40000010891 */
[C---:B------:R-:W-:Y:S04]  /*ed70*/  HMMA.16816.F32.BF16 R92, R136.reuse, R104, R92 ;  /* 0x00000068885c723c */ /* 0x040fe8000004185c */
[----:B------:R-:W-:Y:S01]  /*ed80*/  FFMA.FTZ R167, R3, R206, R167 ;  /* 0x000000ce03a77223 */ /* 0x000fe200000100a7 */
[----:B------:R-:W4:Y:S01]  /*ed90*/  MUFU.EX2 R223, R145 ;  /* 0x0000009100df7308 */ /* 0x000f220000000800 */
[----:B------:R-:W-:Y:S01]  /*eda0*/  FFMA.FTZ R169, R132, R205, R169 ;  /* 0x000000cd84a97223 */ /* 0x000fe200000100a9 */
[----:B------:R-:W-:Y:S01]  /*edb0*/  MOV R132, R2 ;  /* 0x0000000200847202 */ /* 0x000fe20000000f00 */
[----:B------:R-:W-:Y:S01]  /*edc0*/  HMMA.16816.F32.BF16 R96, R136, R106, R96 ;  /* 0x0000006a8860723c */ /* 0x000fe20000041860 */
[----:B------:R-:W5:Y:S03]  /*edd0*/  LDSM.16.MT88.4 R104, [R161+0x2900] ;  /* 0x00290000a168783b */ /* 0x000f660000004200 */
[----:B------:R-:W-:Y:S02]  /*ede0*/  FADD.FTZ R168, R168, R169 ;  /* 0x000000a9a8a87221 */ /* 0x000fe40000010000 */
[----:B------:R-:W-:Y:S01]  /*edf0*/  FADD.FTZ R167, R166, R167 ;  /* 0x000000a7a6a77221 */ /* 0x000fe20000010000 */
[----:B------:R-:W-:Y:S01]  /*ee00*/  F2FP.BF16.PACK_AB R136, R217, R216 ;  /* 0x000000d8d988723e */ /* 0x000fe200000010ff */
[C---:B------:R-:W-:Y:S01]  /*ee10*/  HMMA.16816.F32.BF16 R4, R100.reuse, R112, R4 ;  /* 0x000000706404723c */ /* 0x040fe20000041804 */
[----:B------:R-:W1:Y:S01]  /*ee20*/  MUFU.EX2 R179, R179 ;  /* 0x000000b300b37308 */ /* 0x000e620000000800 */
[----:B--2---:R-:W-:Y:S03]  /*ee30*/  LDSM.16.MT88.4 R152, [R160+0x3900] ;  /* 0x00390000a098783b */ /* 0x004fe60000004200 */
[----:B---3--:R-:W-:Y:S01]  /*ee40*/  F2FP.BF16.PACK_AB R138, R219, R218 ;  /* 0x000000dadb8a723e */ /* 0x008fe200000010ff */
[----:B------:R-:W-:Y:S01]  /*ee50*/  FADD.FTZ R163, R163, R168 ;  /* 0x000000a8a3a37221 */ /* 0x000fe20000010000 */
[----:B------:R-:W-:Y:S01]  /*ee60*/  F2FP.BF16.PACK_AB R137, R221, R220 ;  /* 0x000000dcdd89723e */ /* 0x000fe200000010ff */
[C---:B------:R-:W-:Y:S02]  /*ee70*/  HMMA.16816.F32.BF16 R8, R100.reuse, R114, R8 ;  /* 0x000000726408723c */ /* 0x040fe40000041808 */
[----:B------:R-:W-:Y:S01]  /*ee80*/  LDSM.16.MT88.4 R112, [R160+0x4900] ;  /* 0x00490000a070783b */ /* 0x000fe20000004200 */
[----:B------:R-:W2:Y:S01]  /*ee90*/  MUFU.EX2 R178, R178 ;  /* 0x000000b200b27308 */ /* 0x000ea20000000800 */
[----:B----4-:R-:W-:Y:S01]  /*eea0*/  F2FP.BF16.PACK_AB R139, R223, R222 ;  /* 0x000000dedf8b723e */ /* 0x010fe200000010ff */
[----:B------:R-:W-:Y:S03]  /*eeb0*/  FADD.FTZ R3, R164, R163 ;  /* 0x000000a3a4037221 */ /* 0x000fe60000010000 */
[C---:B------:R-:W-:Y:S02]  /*eec0*/  HMMA.16816.F32.BF16 R12, R100.reuse, R116, R12 ;  /* 0x00000074640c723c */ /* 0x040fe4000004180c */
[----:B------:R-:W-:Y:S02]  /*eed0*/  LDSM.16.MT88.4 R144, [R161+0x1900] ;  /* 0x00190000a190783b */ /* 0x000fe40000004200 */
[----:B------:R-:W-:Y:S02]  /*eee0*/  FADD.FTZ R170, R170, R3 ;  /* 0x00000003aaaa7221 */ /* 0x000fe40000010000 */
[----:B------:R-:W-:Y:S02]  /*eef0*/  FADD.FTZ R162, R162, R167 ;  /* 0x000000a7a2a27221 */ /* 0x000fe40000010000 */
[C---:B------:R-:W-:Y:S02]  /*ef00*/  HMMA.16816.F32.BF16 R16, R100.reuse, R118, R16 ;  /* 0x000000766410723c */ /* 0x040fe40000041810 */
[----:B------:R-:W-:Y:S02]  /*ef10*/  LDSM.16.MT88.4 R116, [R134+UR4+0x4900] ;  /* 0x004900048674783b */ /* 0x000fe40008004200 */
[----:B------:R-:W-:Y:S02]  /*ef20*/  FADD.FTZ R165, R165, R162 ;  /* 0x000000a2a5a57221 */ /* 0x000fe40000010000 */
[----:B------:R-:W-:Y:S02]  /*ef30*/  FADD.FTZ R171, R171, R170 ;  /* 0x000000aaabab7221 */ /* 0x000fe40000010000 */
[C---:B-1----:R-:W-:Y:S04]  /*ef40*/  HMMA.16816.F32.BF16 R20, R100.reuse, R108, R20 ;  /* 0x0000006c6414723c */ /* 0x042fe80000041814 */
[----:B------:R-:W-:Y:S02]  /*ef50*/  FADD.FTZ R174, R174, R165 ;  /* 0x000000a5aeae7221 */ /* 0x000fe40000010000 */
[----:B------:R-:W-:Y:S02]  /*ef60*/  FADD.FTZ R172, R172, R171 ;  /* 0x000000abacac7221 */ /* 0x000fe40000010000 */
[C---:B------:R-:W-:Y:S01]  /*ef70*/  HMMA.16816.F32.BF16 R24, R100.reuse, R110, R24 ;  /* 0x0000006e6418723c */ /* 0x040fe20000041818 */
[----:B------:R-:W1:Y:S03]  /*ef80*/  LDSM.16.MT88.4 R108, [R135+UR4+0x4900] ;  /* 0x00490004876c783b */ /* 0x000e660008004200 */
[----:B------:R-:W-:Y:S02]  /*ef90*/  FADD.FTZ R175, R175, R174 ;  /* 0x000000aeafaf7221 */ /* 0x000fe40000010000 */
[----:B------:R-:W-:Y:S02]  /*efa0*/  FADD.FTZ R172, R173, R172 ;  /* 0x000000acadac7221 */ /* 0x000fe40000010000 */
[C---:B------:R-:W-:Y:S04]  /*efb0*/  HMMA.16816.F32.BF16 R28, R100.reuse, R120, R28 ;  /* 0x00000078641c723c */ /* 0x040fe8000004181c */
[----:B------:R-:W-:Y:S04]  /*efc0*/  FADD.FTZ R176, R176, R175 ;  /* 0x000000afb0b07221 */ /* 0x000fe80000010000 */
[C---:B------:R-:W-:Y:S01]  /*efd0*/  HMMA.16816.F32.BF16 R32, R100.reuse, R122, R32 ;  /* 0x0000007a6420723c */ /* 0x040fe20000041820 */
[----:B------:R-:W-:Y:S03]  /*efe0*/  LDSM.16.MT88.4 R120, [R160+0x1100] ;  /* 0x00110000a078783b */ /* 0x000fe60000004200 */
[----:B------:R-:W-:Y:S04]  /*eff0*/  FADD.FTZ R177, R177, R176 ;  /* 0x000000b0b1b17221 */ /* 0x000fe80000010000 */
        /* <DEDUP_REMOVED lines=23> */
[----:B------:R-:W-:Y:S01]  /*f170*/  F2FP.BF16.PACK_AB R100, R180, R179 ;  /* 0x000000b3b464723e */ /* 0x000fe200000010ff */
[----:B------:R-:W-:Y:S01]  /*f180*/  FADD.FTZ R179, R179, R172 ;  /* 0x000000acb3b37221 */ /* 0x000fe20000010000 */
[----:B------:R-:W-:Y:S03]  /*f190*/  F2FP.BF16.PACK_AB R102, R182, R181 ;  /* 0x000000b5b666723e */ /* 0x000fe600000010ff */
[C---:B--2---:R-:W-:Y:S01]  /*f1a0*/  F2FP.BF16.PACK_AB R101, R183.reuse, R178 ;  /* 0x000000b2b765723e */ /* 0x044fe200000010ff */
        /* <DEDUP_REMOVED lines=10> */
[----:B------:R-:W1:Y:S03]  /*f250*/  LDSM.16.MT88.4 R108, [R134+UR4+0x3100] ;  /* 0x00310004866c783b */ /* 0x000e660008004200 */
        /* <DEDUP_REMOVED lines=55> */
[----:B------:R-:W-:Y:S01]  /*f5d0*/  @P0 IADD3 R4, P5, R196, UR6, RZ ;  /* 0x00000006c4040c10 */ /* 0x000fe2000ffbe0ff */
[C---:B------:R-:W-:Y:S04]  /*f5e0*/  HMMA.16816.F32.BF16 R64, R136.reuse, R6, R64 ;  /* 0x000000068840723c */ /* 0x040fe80000041840 */
[C---:B------:R-:W-:Y:S02]  /*f5f0*/  @P0 LEA R16, P4, R4.reuse, c[0x0][0x1c8], 0x1 ;  /* 0x0000720004100a11 */ /* 0x040fe400078808ff */
[----:B------:R-:W-:Y:S02]  /*f600*/  @P0 IADD3.X R5, R203, UR21, RZ, P5, !PT ;  /* 0x00000015cb050c10 */ /* 0x000fe4000affe4ff */
[C---:B--2---:R-:W-:Y:S04]  /*f610*/  HMMA.16816.F32.BF16 R68, R136.reuse, R8, R68 ;  /* 0x000000088844723c */ /* 0x044fe80000041844 */
[----:B------:R-:W-:Y:S02]  /*f620*/  @P0 LEA.HI.X R17, R4, c[0x0][0x1cc], R5, 0x1, P4 ;  /* 0x0000730004110a11 */ /* 0x000fe400020f0c05 */
[----:B------:R-:W1:Y:S01]  /*f630*/  LDSM.16.MT88.4 R4, [R134+UR4+0x5900] ;  /* 0x005900048604783b */ /* 0x000e620008004200 */
[----:B------:R-:W-:Y:S01]  /*f640*/  @P0 IADD3 R8, P5, R212, UR6, RZ ;  /* 0x00000006d4080c10 */ /* 0x000fe2000ffbe0ff */
[C---:B------:R-:W-:Y:S04]  /*f650*/  HMMA.16816.F32.BF16 R72, R136.reuse, R10, R72 ;  /* 0x0000000a8848723c */ /* 0x040fe80000041848 */
[C---:B------:R-:W-:Y:S02]  /*f660*/  @P0 LEA R18, P4, R8.reuse, c[0x0][0x1c8], 0x1 ;  /* 0x0000720008120a11 */ /* 0x040fe400078808ff */
        /* <DEDUP_REMOVED lines=8> */
[----:B------:R-:W-:Y:S02]  /*f6f0*/  UISETP.GE.AND UP0, UPT, UR10, UR17, UPT ;  /* 0x000000110a00728c */ /* 0x000fe4000bf06270 */
[C---:B------:R-:W-:Y:S01]  /*f700*/  @P0 LEA R22, P6, R20.reuse, c[0x0][0x1c8], 0x1 ;  /* 0x0000720014160a11 */ /* 0x040fe200078c08ff */
[----:B------:R-:W-:Y:S01]  /*f710*/  UISETP.GE.AND UP1, UPT, UR5, 0x1, UPT ;  /* 0x000000010500788c */ /* 0x000fe2000bf26270 */
[----:B------:R-:W-:Y:S01]  /*f720*/  @P0 IADD3.X R13, R209, UR21, RZ, P4, !PT ;  /* 0x00000015d10d0c10 */ /* 0x000fe2000a7fe4ff */
[----:B------:R-:W-:Y:S01]  /*f730*/  UIADD3 UR17, UR17, -0x1, URZ ;  /* 0xffffffff11117890 */ /* 0x000fe2000fffe03f */
[----:B------:R-:W-:Y:S02]  /*f740*/  @P0 LEA R12, P4, R21, c[0x0][0x1c8], 0x1 ;  /* 0x00007200150c0a11 */ /* 0x000fe400078808ff */
[----:B------:R-:W-:Y:S03]  /*f750*/  @P0 IADD3.X R24, R203, UR6, RZ, P5, !PT ;  /* 0x00000006cb180c10 */ /* 0x000fe6000affe4ff */
[----:B------:R-:W-:Y:S02]  /*f760*/  @P0 LEA.HI.X R23, R20, c[0x0][0x1cc], R13, 0x1, P6 ;  /* 0x0000730014170a11 */ /* 0x000fe400030f0c0d */
[----:B------:R-:W-:Y:S02]  /*f770*/  MOV R20, UR15 ;  /* 0x0000000f00147c02 */ /* 0x000fe40008000f00 */
[----:B------:R-:W-:Y:S02]  /*f780*/  @P0 LEA.HI.X R13, R21, c[0x0][0x1cc], R24, 0x1, P4 ;  /* 0x00007300150d0a11 */ /* 0x000fe400020f0c18 */
[----:B------:R-:W-:Y:S01]  /*f790*/  @P0 IADD3 R3, P4, R212, UR7, RZ ;  /* 0x00000007d4030c10 */ /* 0x000fe2000ff9e0ff */
[----:B------:R-:W-:Y:S01]  /*f7a0*/  @P0 IMAD R25, R20, 0x3000, R193 ;  /* 0x0000300014190824 */ /* 0x000fe200078e02c1 */
[----:B------:R-:W-:Y:S01]  /*f7b0*/  @P0 IADD3 R21, P5, R210, UR7, RZ ;  /* 0x00000007d2150c10 */ /* 0x000fe2000ffbe0ff */
[C---:B-1----:R-:W-:Y:S03]  /*f7c0*/  HMMA.16816.F32.BF16 R84, R136.reuse, R4, R84 ;  /* 0x000000048854723c */ /* 0x042fe60000041854 */
[----:B------:R-:W-:Y:S02]  /*f7d0*/  @P0 LEA R14, P6, R3, c[0x0][0x1c8], 0x1 ;  /* 0x00007200030e0a11 */ /* 0x000fe400078c08ff */
[----:B------:R-:W-:Y:S02]  /*f7e0*/  @P0 IADD3.X R24, R211, UR6, RZ, P4, !PT ;  /* 0x00000006d3180c10 */ /* 0x000fe4000a7fe4ff */
[----:B------:R-:W-:Y:S01]  /*f7f0*/  @P0 LEA R20, P4, R21, c[0x0][0x1c8], 0x1 ;  /* 0x0000720015140a11 */ /* 0x000fe200078808ff */
[C---:B------:R-:W-:Y:S04]  /*f800*/  HMMA.16816.F32.BF16 R88, R136.reuse, R6, R88 ;  /* 0x000000068858723c */ /* 0x040fe80000041858 */
[----:B------:R-:W-:Y:S02]  /*f810*/  @P0 LEA.HI.X R15, R3, c[0x0][0x1cc], R24, 0x1, P6 ;  /* 0x00007300030f0a11 */ /* 0x000fe400030f0c18 */
[----:B------:R-:W-:Y:S02]  /*f820*/  @P0 SHF.L.U32 R3, R25, 0x1, RZ ;  /* 0x0000000119030819 */ /* 0x000fe400000006ff */
[----:B------:R-:W-:Y:S01]  /*f830*/  @P0 IADD3.X R26, R209, UR6, RZ, P5, !PT ;  /* 0x00000006d11a0c10 */ /* 0x000fe2000affe4ff */
[C---:B--2---:R-:W-:Y:S01]  /*f840*/  HMMA.16816.F32.BF16 R92, R136.reuse, R8, R92 ;  /* 0x00000008885c723c */ /* 0x044fe2000004185c */
[----:B------:R-:W-:Y:S01]  /*f850*/  UIADD3 UR6, UR5, 0x1, URZ ;  /* 0x0000000105067890 */ /* 0x000fe2000fffe03f */
[----:B------:R-:W-:Y:S01]  /*f860*/  @!PT LDS RZ, [RZ] ;  /* 0x00000000fffff984 */ /* 0x000fe20000000800 */
[----:B------:R-:W-:Y:S01]  /*f870*/  @!PT LDS RZ, [RZ] ;  /* 0x00000000fffff984 */ /* 0x000fe20000000800 */
[----:B------:R-:W-:Y:S01]  /*f880*/  @!PT LDS RZ, [RZ] ;  /* 0x00000000fffff984 */ /* 0x000fe20000000800 */
[----:B------:R1:W-:Y:S01]  /*f890*/  @P0 LDGSTS.E.BYPASS.LTC128B.128 [R3+0xc100], [R16.64], !P3 ;  /* 0x0c10000010030fae */ /* 0x0003e2000d901d52 */
[----:B------:R-:W-:Y:S02]  /*f8a0*/  @P0 LEA.HI.X R21, R21, c[0x0][0x1cc], R26, 0x1, P4 ;  /* 0x0000730015150a11 */ /* 0x000fe400020f0c1a */
[----:B------:R-:W-:Y:S03]  /*f8b0*/  USEL UR5, UR6, URZ, !UP1 ;  /* 0x0000003f06057287 */ /* 0x000fe6000c800000 */
        /* <DEDUP_REMOVED lines=9> */
[----:B------:R-:W-:-:S05]  /*f950*/  @!P0 BRA `(.L_x_829) ;  /* 0xffffc69000008947 */ /* 0x000fca000383ffff */
.L_x_820:
[----:B------:R-:W1:Y:S01]  /*f960*/  SHFL.BFLY PT, R4, R205, 0x2, 0x1f ;  /* 0x0c401f00cd047f89 */ /* 0x000e6200000e0000 */
[----:B------:R-:W-:-:S02]  /*f970*/  MOV R6, RZ ;  /* 0x000000ff00067202 */ /* 0x000fc40000000f00 */
[----:B------:R-:W-:Y:S01]  /*f980*/  MOV R5, RZ ;  /* 0x000000ff00057202 */ /* 0x000fe20000000f00 */
[----:B------:R-:W2:Y:S01]  /*f990*/  SHFL.BFLY PT, R3, R206, 0x2, 0x1f ;  /* 0x0c401f00ce037f89 */ /* 0x000ea200000e0000 */
[----:B------:R-:W-:Y:S01]  /*f9a0*/  PLOP3.LUT P2, PT, PT, PT, PT, 0x8, 0x0 ;  /* 0x000000000000781c */ /* 0x000fe20003f4e170 */
[----:B-1----:R-:W-:Y:S02]  /*f9b0*/  FADD.FTZ R7, R4, R205 ;  /* 0x000000cd04077221 */ /* 0x002fe40000010000 */
[----:B--2---:R-:W-:-:S03]  /*f9c0*/  FADD.FTZ R8, R3, R206 ;  /* 0x000000ce03087221 */ /* 0x004fc60000010000 */
[----:B------:R-:W1:Y:S04]  /*f9d0*/  SHFL.BFLY PT, R4, R7, 0x1, 0x1f ;  /* 0x0c201f0007047f89 */ /* 0x000e6800000e0000 */
[----:B------:R-:W2:Y:S01]  /*f9e0*/  SHFL.BFLY PT, R3, R8, 0x1, 0x1f ;  /* 0x0c201f0008037f89 */ /* 0x000ea200000e0000 */
[----:B-1----:R-:W-:Y:S01]  /*f9f0*/  FADD.FTZ R4, R7, R4 ;  /* 0x0000000407047221 */ /* 0x002fe20000010000 */
[----:B------:R-:W-:Y:S01]  /*fa00*/  MOV R7, 0xff800000 ;  /* 0xff80000000077802 */ /* 0x000fe20000000f00 */
        /* <DEDUP_REMOVED lines=112> */
.L_x_793:
        /* <DEDUP_REMOVED lines=223> */
[----:B-1----:R-:W-:-:S03]  /*10f00*/  IMAD.IADD R5, R17, 0x1, R2 ;  /* 0x0000000111057824 */ /* 0x002fc600078e0202 */
[----:B------:R-:W-:Y:S02]  /*10f10*/  STS [R29+0x8000], R96 ;  /* 0x008000601d007388 */ /* 0x000fe40000000800 */
[----:B------:R-:W-:Y:S02]  /*10f20*/  LEA.HI.X R2, R16, c[0x0][0x384], R5, 0x1, P0 ;  /* 0x0000e10010027a11 */ /* 0x000fe400000f0c05 */
[----:B------:R-:W-:Y:S04]  /*10f30*/  STS [R29+0x8400], R98 ;  /* 0x008400621d007388 */ /* 0x000fe80000000800 */
[----:B------:R-:W-:Y:S01]  /*10f40*/  BAR.SYNC.DEFER_BLOCKING 0x1, 0x100 ;  /* 0x0044000000007b1d */ /* 0x000fe20000010000 */
[----:B------:R-:W-:-:S05]  /*10f50*/  ISETP.GE.AND P0, PT, R57, R10, PT ;  /* 0x0000000a3900720c */ /* 0x000fca0003f06270 */
[----:B------:R-:W-:Y:S04]  /*10f60*/  SHFL.IDX PT, R30, R12, RZ, 0x1c1f ;  /* 0x001c1fff0c1e7589 */ /* 0x000fe800000e0000 */
[----:B------:R-:W1:Y:S04]  /*10f70*/  SHFL.IDX PT, R31, R23, RZ, 0x1c1f ;  /* 0x001c1fff171f7589 */ /* 0x000e6800000e0000 */
[----:B------:R-:W-:Y:S04]  /*10f80*/  SHFL.IDX PT, R100, R12, 0x1, 0x1c1f ;  /* 0x003c1f000c647f89 */ /* 0x000fe800000e0000 */
[----:B------:R-:W2:Y:S04]  /*10f90*/  SHFL.IDX PT, R101, R23, 0x1, 0x1c1f ;  /* 0x003c1f0017657f89 */ /* 0x000ea800000e0000 */
[----:B------:R3:W4:Y:S04]  /*10fa0*/  SHFL.IDX PT, R60, R0, RZ, 0x181f ;  /* 0x00181fff003c7589 */ /* 0x00072800000e0000 */
[----:B------:R3:W3:Y:S04]  /*10fb0*/  SHFL.IDX PT, R61, R2, RZ, 0x181f ;  /* 0x00181fff023d7589 */ /* 0x0006e800000e0000 */
[----:B-1----:R1:W-:Y:S04]  /*10fc0*/  @!P5 ST.E [R30.64], R6 ;  /* 0x000000061e00d985 */ /* 0x0023e8000c101912 */
[----:B--2---:R1:W-:Y:S04]  /*10fd0*/  @!P4 ST.E [R100.64], R7 ;  /* 0x000000076400c985 */ /* 0x0043e8000c101912 */
[----:B------:R1:W2:Y:S04]  /*10fe0*/  LDS.128 R52, [R58+0x1080] ;  /* 0x001080003a347984 */ /* 0x0002a80000000c00 */
        /* <DEDUP_REMOVED lines=9> */
[----:B-1-34-:R-:W1:Y:S01]  /*11080*/  LDS.128 R28, [R58+0x80] ;  /* 0x000080003a1c7984 */ /* 0x01ae620000000c00 */
[----:B------:R-:W-:-:S02]  /*11090*/  IADD3 R56, R3, 0x40, RZ ;  /* 0x0000004003387810 */ /* 0x000fc40007ffe0ff */
[----:B------:R-:W-:Y:S01]  /*110a0*/  IADD3 R9, R3, 0x80, RZ ;  /* 0x0000008003097810 */ /* 0x000fe20007ffe0ff */
[----:B------:R-:W3:Y:S01]  /*110b0*/  LDS.128 R16, [R58+0x4080] ;  /* 0x004080003a107984 */ /* 0x000ee20000000c00 */
        /* <DEDUP_REMOVED lines=13> */
[----:B-1----:R1:W-:Y:S04]  /*11190*/  @!P2 ST.E.128 [R58.64], R28 ;  /* 0x0000001c3a00a985 */ /* 0x0023e8000c101d12 */
[----:B---3--:R1:W-:Y:S04]  /*111a0*/  @!P1 ST.E.128 [R62.64], R16 ;  /* 0x000000103e009985 */ /* 0x0083e8000c101d12 */
[----:B-----5:R1:W-:Y:S02]  /*111b0*/  @!P0 ST.E.128 [R8.64], R4 ;  /* 0x0000000408008985 */ /* 0x0203e4000c101d12 */
.L_x_832:
[----:B---34-:R-:W-:Y:S05]  /*111c0*/  BSYNC B0 ;  /* 0x0000000000007941 */ /* 0x018fea0003800000 */
.L_x_831:
[----:B-1----:R-:W-:Y:S01]  /*111d0*/  IADD3 R5, R57, 0x20, RZ ;  /* 0x0000002039057810 */ /* 0x002fe20007ffe0ff */
[----:B------:R1:W3:Y:S01]  /*111e0*/  SHFL.IDX PT, R9, R2, 0x1, 0x181f ;  /* 0x00381f0002097f89 */ /* 0x0002e200000e0000 */
        /* <DEDUP_REMOVED lines=16> */
[----:B--2---:R2:W-:Y:S02]  /*112f0*/  @!P2 ST.E.128 [R16.64], R52 ;  /* 0x000000341000a985 */ /* 0x0045e4000c101d12 */
[----:B------:R-:W-:-:S04]  /*11300*/  @!P1 IMAD.WIDE R6, R6, 0x2, R8 ;  /* 0x0000000206069825 */ /* 0x000fc800078e0208 */
[----:B------:R-:W-:Y:S01]  /*11310*/  @!P0 IMAD.WIDE R4, R4, 0x2, R8 ;  /* 0x0000000204048825 */ /* 0x000fe200078e0208 */
[----:B------:R2:W-:Y:S04]  /*11320*/  @!P1 ST.E.128 [R6.64], R40 ;  /* 0x0000002806009985 */ /* 0x0005e8000c101d12 */
[----:B------:R2:W-:Y:S02]  /*11330*/  @!P0 ST.E.128 [R4.64], R24 ;  /* 0x0000001804008985 */ /* 0x0005e4000c101d12 */
.L_x_834:
[----:B------:R-:W-:Y:S05]  /*11340*/  BSYNC B0 ;  /* 0x0000000000007941 */ /* 0x000fea0003800000 */
.L_x_833:
[----:B--2---:R-:W-:Y:S01]  /*11350*/  IADD3 R5, R57, 0x40, RZ ;  /* 0x0000004039057810 */ /* 0x004fe20007ffe0ff */
[----:B---3--:R2:W3:Y:S01]  /*11360*/  SHFL.IDX PT, R9, R2, 0x2, 0x181f ;  /* 0x00581f0002097f89 */ /* 0x0084e200000e0000 */
        /* <DEDUP_REMOVED lines=21> */
.L_x_836:
[----:B------:R-:W-:Y:S05]  /*114c0*/  BSYNC B0 ;  /* 0x0000000000007941 */ /* 0x000fea0003800000 */
.L_x_835:
[----:B------:R-:W-:Y:S01]  /*114d0*/  IADD3 R57, R57, 0x60, RZ ;  /* 0x0000006039397810 */ /* 0x000fe20007ffe0ff */
[----:B---3--:R3:W1:Y:S03]  /*114e0*/  SHFL.IDX PT, R7, R2, 0x3, 0x181f ;  /* 0x00781f0002077f89 */ /* 0x00866600000e0000 */
[----:B------:R-:W-:Y:S01]  /*114f0*/  ISETP.GE.AND P0, PT, R57, R10, PT ;  /* 0x0000000a3900720c */ /* 0x000fe20003f06270 */
[----:B------:R3:W2:-:S12]  /*11500*/  SHFL.IDX PT, R6, R0, 0x3, 0x181f ;  /* 0x00781f0000067f89 */ /* 0x00069800000e0000 */
        /* <DEDUP_REMOVED lines=20> */
.L_x_830:
        /* <DEDUP_REMOVED lines=40> */
.L_x_838:
[----:B------:R-:W-:Y:S05]  /*118d0*/  BSYNC B0 ;  /* 0x0000000000007941 */ /* 0x000fea0003800000 */
.L_x_837:
        /* <DEDUP_REMOVED lines=62> */
.L_x_840:
[----:B------:R-:W-:Y:S05]  /*11cc0*/  BSYNC B0 ;  /* 0x0000000000007941 */ /* 0x000fea0003800000 */
.L_x_839:
        /* <DEDUP_REMOVED lines=21> */
.L_x_842:
[----:B------:R-:W-:Y:S05]  /*11e20*/  BSYNC B0 ;  /* 0x0000000000007941 */ /* 0x000fea0003800000 */
.L_x_841:
        /* <DEDUP_REMOVED lines=21> */
.L_x_844:
[----:B------:R-:W-:Y:S05]  /*11f80*/  BSYNC B0 ;  /* 0x0000000000007941 */ /* 0x000fea0003800000 */
.L_x_843:
        /* <DEDUP_REMOVED lines=22> */
.L_x_845:
        /* <DEDUP_REMOVED lines=9> */
.L_x_2628:


//--------------------- .text._ZN7cutlass13device_kernelIN5flash19enable_sm80_to_sm89INS1_16FlashAttnFwdSm80INS1_25CollectiveMainloopFwdSm80ILi8ELi2ELb0EN4cute5tupleIJNS5_1CILi128EEENS7_ILi64EEENS7_ILi192EEEEEELi192ENS_10bfloat16_tEfNS_4arch4Sm80ELb0ELb1ELb1ELb1ELb0ELb0ELb1ELb0EEENS1_21CollectiveEpilogueFwdINS6_IJS8_SA_S9_EEENS6_IJNS7_ILi1EEESI_SI_EEESC_SE_Li256ELb1ELb1ELb0ELb0EEENS1_19SingleTileSchedulerILb1ELb0ELb1ELi128EEEEEEEEEvNT_6ParamsE --------------------------
	.section	.text._ZN7cutlass13device_kernelIN5flash19enable_sm80_to_sm89INS1_16FlashAttnFwdSm80INS1_25CollectiveMainloopFwdSm80ILi8ELi2ELb0EN4cute5tupleIJNS5_1CILi128EEENS7_ILi64EEENS7_ILi192EEEEEELi192ENS_10bfloat16_tEfNS_4arch4Sm80ELb0ELb1ELb1ELb1ELb0ELb0ELb1ELb0EEENS1_21CollectiveEpilogueFwdINS6_IJS8_SA_S9_EEENS6_IJNS7_ILi1EEESI_SI_EEESC_SE_Li256ELb1ELb1ELb0ELb0EEENS1_19SingleTileSchedulerILb1ELb0ELb1ELi128EEEEEEEEEvNT_6ParamsE,"ax",@progbits
	.sectioninfo	@"SHI_REGISTERS=252"
	.align	128
.text._ZN7cutlass13device_kernelIN5flash19enable_sm80_to_sm89INS1_16FlashAttnFwdSm80INS1_25CollectiveMainloopFwdSm80ILi8ELi2ELb0EN4cute5tupleIJNS5_1CILi128EEENS7_ILi64EEENS7_ILi192EEEEEELi192ENS_10bfloat16_tEfNS_4arch4Sm80ELb0ELb1ELb1ELb1ELb0ELb0ELb1ELb0EEENS1_21CollectiveEpilogueFwdINS6_IJS8_SA_S9_EEENS6_IJNS7_ILi1EEESI_SI_EEESC_SE_Li256ELb1ELb1ELb0ELb0EEENS1_19SingleTileSchedulerILb1ELb0ELb1ELi128EEEEEEEEEvNT_6ParamsE:
        .type           _ZN7cutlass13device_kernelIN5flash19enable_sm80_to_sm89INS1_16FlashAttnFwdSm80INS1_25CollectiveMainloopFwdSm80ILi8ELi2ELb0EN4cute5tupleIJNS5_1CILi128EEENS7_ILi64EEENS7_ILi192EEEEEELi192ENS_10bfloat16_tEfNS_4arch4Sm80ELb0ELb1ELb1ELb1ELb0ELb0ELb1ELb0EEENS1_21CollectiveEpilogueFwdINS6_IJS8_SA_S9_EEENS6_IJNS7_ILi1EEESI_SI_EEESC_SE_Li256ELb1ELb1ELb0ELb0EEENS1_19SingleTileSchedulerILb1ELb0ELb1ELi128EEEEEEEEEvNT_6ParamsE,@function
        .size           _ZN7cutlass13device_kernelIN5flash19enable_sm80_to_sm89INS1_16FlashAttnFwdSm80INS1_25CollectiveMainloopFwdSm80ILi8ELi2ELb0EN4cute5tupleIJNS5_1CILi128EEENS7_ILi64EEENS7_ILi192EEEEEELi192ENS_10bfloat16_tEfNS_4arch4Sm80ELb0ELb1ELb1ELb1ELb0ELb0ELb1ELb0EEENS1_21CollectiveEpilogueFwdINS6_IJS8_SA_S9_EEENS6_IJNS7_ILi1EEESI_SI_EEESC_SE_Li256ELb1ELb1ELb0ELb0EEENS1_19SingleTileSchedulerILb1ELb0ELb1ELi128EEEEEEEEEvNT_6ParamsE,(.L_x_2629 - _ZN7cutlass13device_kernelIN5flash19enable_sm80_to_sm89INS1_16FlashAttnFwdSm80INS1_25CollectiveMainloopFwdSm80ILi8ELi2ELb0EN4cute5tupleIJNS5_1CILi128EEENS7_ILi64EEENS7_ILi192EEEEEELi192ENS_10bfloat16_tEfNS_4arch4Sm80ELb0ELb1ELb1ELb1ELb0ELb0ELb1ELb0EEENS1_21CollectiveEpilogueFwdINS6_IJS8_SA_S9_EEENS6_IJNS7_ILi1EEESI_SI_EEESC_SE_Li256ELb1ELb1ELb0ELb0EEENS1_19SingleTileSchedulerILb1ELb0ELb1ELi128EEEEEEEEEvNT_6ParamsE)
        .other          _ZN7cutlass13device_kernelIN5flash19enable_sm80_to_sm89INS1_16FlashAttnFwdSm80INS1_25CollectiveMainloopFwdSm80ILi8ELi2ELb0EN4cute5tupleIJNS5_1CILi128EEENS7_ILi64EEENS7_ILi192EEEEEELi192ENS_10bfloat16_tEfNS_4arch4Sm80ELb0ELb1ELb1ELb1ELb0ELb0ELb1ELb0EEENS1_21CollectiveEpilogueFwdINS6_IJS8_SA_S9_EEENS6_IJNS7_ILi1EEESI_SI_EEESC_SE_Li256ELb1ELb1ELb0ELb0EEENS1_19SingleTileSchedulerILb1ELb0ELb1ELi128EEEEEEEEEvNT_6ParamsE,@"STO_CUDA_ENTRY STV_DEFAULT"
_ZN7cutlass13device_kernelIN5flash19enable_sm80_to_sm89INS1_16FlashAttnFwdSm80INS1_25CollectiveMainloopFwdSm80ILi8ELi2ELb0EN4cute5tupleIJNS5_1CILi128EEENS7_ILi64EEENS7_ILi192EEEEEELi192ENS_10bfloat16_tEfNS_4arch4Sm80ELb0ELb1ELb1ELb1ELb0ELb0ELb1ELb0EEENS1_21CollectiveEpilogueFwdINS6_IJS8_SA_S9_EEENS6_IJNS7_ILi1EEESI_SI_EEESC_SE_Li256ELb1ELb1ELb0ELb0EEENS1_19SingleTileSchedulerILb1ELb0ELb1ELi128EEEEEEEEEvNT_6ParamsE:
        /* <DEDUP_REMOVED lines=16> */
.L_x_847:
        /* <DEDUP_REMOVED lines=8> */
.L_x_849:
[----:B------:R-:W-:-:S05]  /*0180*/  MOV R3, c[0x0][0x54c] ;  /* 0x0001530000037a02 */ /* 0x000fca0000000f00 */
.L_x_848:
[----:B-----5:R-:W-:Y:S01]  /*0190*/  IMAD R3, R3, c[0x0][0x548], RZ ;  /* 0x0001520003037a24 */ /* 0x020fe200078e02ff */
[----:B------:R-:W-:-:S04]  /*01a0*/  SHF.L.U32 R144, R219, 0x7, RZ ;  /* 0x00000007db907819 */ /* 0x000fc800000006ff */
[----:B------:R-:W-:-:S04]  /*01b0*/  ISETP.GE.AND P0, PT, R144, R3, PT ;  /* 0x000000039000720c */ /* 0x000fc80003f06270 */
[----:B------:R-:W-:Y:S01]  /*01c0*/  SEL R202, R202, 0xffffffff, !P0 ;  /* 0xffffffffcaca7807 */ /* 0x000fe20004000000 */
[----:B------:R-:W-:Y:S05]  /*01d0*/  BRA `(.L_x_850) ;  /* 0x0000012000007947 */ /* 0x000fea0003800000 */
.L_x_846:
[----:B---3--:R-:W-:-:S04]  /*01e0*/  ISETP.NE.U32.AND P0, PT, RZ, c[0x0][0x568], PT ;  /* 0x00015a00ff007a0c */ /* 0x008fc80003f05070 */
[----:B------:R-:W-:-:S13]  /*01f0*/  ISETP.NE.AND.EX P0, PT, RZ, c[0x0][0x56c], PT, P0 ;  /* 0x00015b00ff007a0c */ /* 0x000fda0003f05300 */
[----:B------:R-:W-:Y:S05]  /*0200*/  @!P0 BRA `(.L_x_851) ;  /* 0x0000002000008947 */ /* 0x000fea0003800000 */
[----:B------:R1:W5:Y:S01]  /*0210*/  LDG.E R3, [R2.64] ;  /* 0x0000000802037981 */ /* 0x000362000c1e1900 */
[----:B------:R-:W-:Y:S05]  /*0220*/  BRA `(.L_x_852) ;  /* 0x0000009000007947 */ /* 0x000fea0003800000 */
.L_x_851:
        /* <DEDUP_REMOVED lines=8> */
.L_x_853:
[----:B------:R-:W-:-:S05]  /*02b0*/  MOV R3, c[0x0][0x54c] ;  /* 0x0001530000037a02 */ /* 0x000fca0000000f00 */
.L_x_852:
[----:B-----5:R-:W-:Y:S01]  /*02c0*/  IMAD R3, R3, c[0x0][0x548], RZ ;  /* 0x0001520003037a24 */ /* 0x020fe200078e02ff */
[----:B------:R-:W-:-:S04]  /*02d0*/  SHF.L.U32 R144, R219, 0x7, RZ ;  /* 0x00000007db907819 */ /* 0x000fc800000006ff */
[----:B------:R-:W-:-:S04]  /*02e0*/  ISETP.GE.AND P0, PT, R144, R3, PT ;  /* 0x000000039000720c */ /* 0x000fc80003f06270 */
[----:B------:R-:W-:-:S04]  /*02f0*/  SEL R202, R202, 0xffffffff, !P0 ;  /* 0xffffffffcaca7807 */ /* 0x000fc80004000000 */
.L_x_850:
        /* <DEDUP_REMOVED lines=12> */
[----:B-1----:R-:W-:Y:S01]  /*03c0*/  IMAD.WIDE R2, R202, R11, c[0x0][0x350] ;  /* 0x0000d400ca027625 */ /* 0x002fe200078e020b */
        /* <DEDUP_REMOVED lines=8> */
[----:B------:R-:W-:Y:S01]  /*0450*/  IMAD.MOV.U32 R194, RZ, RZ, c[0x0][0x1d0] ;  /* 0x00007400ffc27624 */ /* 0x000fe200078e00ff */
[----:B------:R-:W-:Y:S05]  /*0460*/  @P0 BRA `(.L_x_854) ;  /* 0x0000004000000947 */ /* 0x000fea0003800000 */
[----:B------:R-:W-:Y:S05]  /*0470*/  @!P3 BRA `(.L_x_854) ;  /* 0x000000300000b947 */ /* 0x000fea0003800000 */
[----:B-----5:R-:W2:Y:S04]  /*0480*/  LDG.E R203, [R8.64] ;  /* 0x0000000808cb7981 */ /* 0x020ea8000c1e1900 */
[----:B------:R-:W2:Y:S02]  /*0490*/  LDG.E R0, [R8.64+0x4] ;  /* 0x0000040808007981 */ /* 0x000ea4000c1e1900 */
[----:B--2---:R-:W-:-:S02]  /*04a0*/  IADD3 R203, -R203, R0, RZ ;  /* 0x00000000cbcb7210 */ /* 0x004fc40007ffe1ff */
.L_x_854:
[----:B------:R-:W-:-:S04]  /*04b0*/  ISETP.NE.U32.AND P0, PT, RZ, c[0x0][0x368], PT ;  /* 0x0000da00ff007a0c */ /* 0x000fc80003f05070 */
[----:B------:R-:W-:-:S13]  /*04c0*/  ISETP.NE.AND.EX P0, PT, RZ, c[0x0][0x36c], PT, P0 ;  /* 0x0000db00ff007a0c */ /* 0x000fda0003f05300 */
[----:B------:R-:W-:Y:S05]  /*04d0*/  @!P0 BRA `(.L_x_855) ;  /* 0x0000003000008947 */ /* 0x000fea0003800000 */
[----:B------:R-:W-:-:S06]  /*04e0*/  IMAD.WIDE R194, R202, R11, c[0x0][0x368] ;  /* 0x0000da00cac27625 */ /* 0x000fcc00078e020b */
[----:B------:R2:W5:Y:S01]  /*04f0*/  LDG.E R194, [R194.64] ;  /* 0x00000008c2c27981 */ /* 0x000562000c1e1900 */
[----:B------:R-:W-:Y:S05]  /*0500*/  BRA `(.L_x_856) ;  /* 0x0000004000007947 */ /* 0x000fea0003800000 */
.L_x_855:
[----:B------:R-:W-:Y:S05]  /*0510*/  @!P4 BRA `(.L_x_856) ;  /* 0x000000300000c947 */ /* 0x000fea0003800000 */
[----:B------:R-:W2:Y:S04]  /*0520*/  LDG.E R194, [R2.64] ;  /* 0x0000000802c27981 */ /* 0x000ea8000c1e1900 */
[----:B------:R-:W2:Y:S02]  /*0530*/  LDG.E R5, [R2.64+0x4] ;  /* 0x0000040802057981 */ /* 0x000ea4000c1e1900 */
[----:B--2---:R-:W-:Y:S02]  /*0540*/  IADD3 R194, -R194, R5, RZ ;  /* 0x00000005c2c27210 */ /* 0x004fe40007ffe1ff */
.L_x_856:
[----:B------:R-:W-:Y:S01]  /*0550*/  IMAD.MOV.U32 R196, RZ, RZ, c[0x0][0x2c4] ;  /* 0x0000b100ffc47624 */ /* 0x000fe200078e00ff */
[----:B------:R-:W-:Y:S01]  /*0560*/  LOP3.LUT R0, R0, 0xfffffff7, RZ, 0xc0, !PT ;  /* 0xfffffff700007812 */ /* 0x000fe200078ec0ff */
[----:B--2---:R-:W-:Y:S01]  /*0570*/  IMAD.MOV.U32 R195, RZ, RZ, c[0x0][0x32c] ;  /* 0x0000cb00ffc37624 */ /* 0x004fe200078e00ff */
[----:B------:R-:W-:Y:S01]  /*0580*/  IADD3 R5, R144, 0x7f, RZ ;  /* 0x0000007f90057810 */ /* 0x000fe20007ffe0ff */
[----:B-----5:R-:W-:Y:S01]  /*0590*/  IMAD.IADD R194, R194, 0x1, -R7 ;  /* 0x00000001c2c27824 */ /* 0x020fe200078e0a07 */
[----:B------:R-:W-:-:S02]  /*05a0*/  ISETP.NE.AND P2, PT, R196, 0x1, PT ;  /* 0x00000001c400780c */ /* 0x000fc40003f45270 */
[----:B------:R-:W-:Y:S02]  /*05b0*/  ISETP.GE.AND P1, PT, R195, 0x1, PT ;  /* 0x00000001c300780c */ /* 0x000fe40003f26270 */
[----:B-1----:R-:W-:-:S09]  /*05c0*/  IADD3 R2, R194, 0x1, -R203 ;  /* 0x00000001c2027810 */ /* 0x002fd20007ffe8cb */
[----:B------:R-:W-:Y:S02]  /*05d0*/  @P2 IADD3 R3, R144, 0x7f, RZ ;  /* 0x0000007f90032810 */ /* 0x000fe40007ffe0ff */
[----:B------:R-:W-:-:S03]  /*05e0*/  @P2 LOP3.LUT R0, R0, 0x8, RZ, 0xfc, !PT ;  /* 0x0000000800002812 */ /* 0x000fc600078efcff */
[----:B------:R-:W-:Y:S01]  /*05f0*/  @P2 IMAD.HI.U32 R3, R3, c[0x0][0x2c8], RZ ;  /* 0x0000b20003032a27 */ /* 0x000fe200078e00ff */
[----:B------:R-:W-:-:S04]  /*0600*/  LOP3.LUT R0, R0, 0xfffffffb, RZ, 0xc0, !PT ;  /* 0xfffffffb00007812 */ /* 0x000fc800078ec0ff */
[----:B------:R-:W-:Y:S02]  /*0610*/  @P2 SHF.R.U32.HI R5, RZ, c[0x0][0x2cc], R3 ;  /* 0x0000b300ff052a19 */ /* 0x000fe40000011603 */
[----:B------:R-:W-:-:S03]  /*0620*/  @P1 LOP3.LUT R0, R0, 0x4, RZ, 0xfc, !PT ;  /* 0x0000000400001812 */ /* 0x000fc600078efcff */
[----:B------:R-:W-:Y:S02]  /*0630*/  IMAD.IADD R5, R2, 0x1, R5 ;  /* 0x0000000102057824 */ /* 0x000fe400078e0205 */
[----:B------:R-:W-:-:S03]  /*0640*/  IMAD.IADD R2, R6, 0x1, R7 ;  /* 0x0000000106027824 */ /* 0x000fc600078e0207 */
[----:B------:R-:W-:Y:S01]  /*0650*/  IADD3 R8, R5, c[0x0][0x328], RZ ;  /* 0x0000ca0005087a10 */ /* 0x000fe20007ffe0ff */
[----:B------:R-:W-:Y:S05]  /*0660*/  @!P1 BRA `(.L_x_857) ;  /* 0x000000e000009947 */ /* 0x000fea0003800000 */
[C---:B------:R-:W-:Y:S02]  /*0670*/  ISETP.GT.AND P0, PT, R5.reuse, RZ, PT ;  /* 0x000000ff0500720c */ /* 0x040fe40003f04270 */
[----:B------:R-:W-:-:S11]  /*0680*/  IADD3 R6, R5, -0x1, RZ ;  /* 0xffffffff05067810 */ /* 0x000fd60007ffe0ff */
[----:B------:R-:W-:Y:S05]  /*0690*/  @P0 BRA `(.L_x_858) ;  /* 0x0000006000000947 */ /* 0x000fea0003800000 */
[----:B------:R-:W-:Y:S01]  /*06a0*/  ISETP.NE.AND P0, PT, R195, 0x1, PT ;  /* 0x00000001c300780c */ /* 0x000fe20003f05270 */
[----:B------:R-:W-:-:S12]  /*06b0*/  IMAD.MOV R5, RZ, RZ, -R5 ;  /* 0x000000ffff057224 */ /* 0x000fd800078e0a05 */
[----:B------:R-:W-:-:S05]  /*06c0*/  @P0 IMAD.HI.U32 R3, R5, c[0x0][0x330], RZ ;  /* 0x0000cc0005030a27 */ /* 0x000fca00078e00ff */
[----:B------:R-:W-:-:S04]  /*06d0*/  @P0 SHF.R.U32.HI R5, RZ, c[0x0][0x334], R3 ;  /* 0x0000cd00ff050a19 */ /* 0x000fc80000011603 */
[----:B------:R-:W-:Y:S01]  /*06e0*/  LOP3.LUT R6, RZ, R5, RZ, 0x33, !PT ;  /* 0x00000005ff067212 */ /* 0x000fe200078e33ff */
[----:B------:R-:W-:Y:S05]  /*06f0*/  BRA `(.L_x_859) ;  /* 0x0000003000007947 */ /* 0x000fea0003800000 */
.L_x_858:
[----:B------:R-:W-:-:S13]  /*0700*/  ISETP.NE.AND P0, PT, R195, 0x1, PT ;  /* 0x00000001c300780c */ /* 0x000fda0003f05270 */
[----:B------:R-:W-:-:S05]  /*0710*/  @P0 IMAD.HI.U32 R3, R6, c[0x0][0x330], RZ ;  /* 0x0000cc0006030a27 */ /* 0x000fca00078e00ff */
[----:B------:R-:W-:-:S05]  /*0720*/  @P0 SHF.R.U32.HI R6, RZ, c[0x0][0x334], R3 ;  /* 0x0000cd00ff060a19 */ /* 0x000fca0000011603 */
.L_x_859:
[----:B------:R-:W-:-:S05]  /*0730*/  IMAD R3, R6, R195, c[0x0][0x32c] ;  /* 0x0000cb0006037624 */ /* 0x000fca00078e02c3 */
[----:B------:R-:W-:-:S04]  /*0740*/  IMNMX R8, R8, R3, PT ;  /* 0x0000000308087217 */ /* 0x000fc80003800200 */
.L_x_857:
[----:B------:R-:W-:Y:S01]  /*0750*/  IADD3 R8, R8, 0x3f, RZ ;  /* 0x0000003f08087810 */ /* 0x000fe20007ffe0ff */
[----:B------:R-:W-:Y:S01]  /*0760*/  @P2 IMAD.HI.U32 R7, R144, c[0x0][0x2c8], RZ ;  /* 0x0000b20090072a27 */ /* 0x000fe200078e00ff */
[C---:B------:R-:W-:Y:S02]  /*0770*/  IADD3 R10, R194.reuse, 0x3f, RZ ;  /* 0x0000003fc20a7810 */ /* 0x040fe40007ffe0ff */
[----:B------:R-:W-:Y:S01]  /*0780*/  SHF.R.S32.HI R3, RZ, 0x1f, R8 ;  /* 0x0000001fff037819 */ /* 0x000fe20000011408 */
[----:B------:R-:W-:Y:S01]  /*0790*/  IMAD.MOV.U32 R6, RZ, RZ, R144 ;  /* 0x000000ffff067224 */ /* 0x000fe200078e0090 */
[----:B------:R-:W-:Y:S01]  /*07a0*/  SHF.R.S32.HI R5, RZ, 0x1f, R10 ;  /* 0x0000001fff057819 */ /* 0x000fe2000001140a */
[----:B------:R-:W-:Y:S01]  /*07b0*/  IMAD.IADD R133, R194, 0x1, -R203 ;  /* 0x00000001c2857824 */ /* 0x000fe200078e0acb */
[----:B------:R-:W-:Y:S02]  /*07c0*/  @P2 SHF.R.U32.HI R6, RZ, c[0x0][0x2cc], R7 ;  /* 0x0000b300ff062a19 */ /* 0x000fe40000011607 */
[----:B------:R-:W-:-:S02]  /*07d0*/  LEA.HI R3, R3, R8, RZ, 0x6 ;  /* 0x0000000803037211 */ /* 0x000fc400078f30ff */
[----:B------:R-:W-:Y:S01]  /*07e0*/  LEA.HI R10, R5, R10, RZ, 0x6 ;  /* 0x0000000a050a7211 */ /* 0x000fe200078f30ff */
[----:B------:R-:W-:Y:S01]  /*07f0*/  IMAD.IADD R5, R133, 0x1, R6 ;  /* 0x0000000185057824 */ /* 0x000fe200078e0206 */
[----:B------:R-:W-:Y:S02]  /*0800*/  SHF.R.S32.HI R3, RZ, 0x6, R3 ;  /* 0x00000006ff037819 */ /* 0x000fe40000011403 */
[----:B------:R-:W-:Y:S02]  /*0810*/  SHF.R.S32.HI R10, RZ, 0x6, R10 ;  /* 0x00000006ff0a7819 */ /* 0x000fe4000001140a */
[----:B------:R-:W-:Y:S02]  /*0820*/  IADD3 R6, R5, -c[0x0][0x324], RZ ;  /* 0x8000c90005067a10 */ /* 0x000fe40007ffe0ff */
[----:B------:R-:W-:Y:S01]  /*0830*/  IMNMX R132, R10, R3, PT ;  /* 0x000000030a847217 */ /* 0x000fe20003800200 */
[----:B------:R-:W-:Y:S05]  /*0840*/  @!P1 BRA `(.L_x_860) ;  /* 0x000000d000009947 */ /* 0x000fea0003800000 */
[----:B------:R-:W-:-:S13]  /*0850*/  ISETP.GT.AND P0, PT, R5, -0x1, PT ;  /* 0xffffffff0500780c */ /* 0x000fda0003f04270 */
[----:B------:R-:W-:Y:S05]  /*0860*/  @P0 BRA `(.L_x_861) ;  /* 0x0000006000000947 */ /* 0x000fea0003800000 */
[----:B------:R-:W-:Y:S02]  /*0870*/  ISETP.NE.AND P0, PT, R195, 0x1, PT ;  /* 0x00000001c300780c */ /* 0x000fe40003f05270 */
[----:B------:R-:W-:-:S11]  /*0880*/  LOP3.LUT R5, RZ, R5, RZ, 0x33, !PT ;  /* 0x00000005ff057212 */ /* 0x000fd600078e33ff */
[----:B------:R-:W-:-:S05]  /*0890*/  @P0 IMAD.HI.U32 R3, R5, c[0x0][0x330], RZ ;  /* 0x0000cc0005030a27 */ /* 0x000fca00078e00ff */
[----:B------:R-:W-:-:S04]  /*08a0*/  @P0 SHF.R.U32.HI R5, RZ, c[0x0][0x334], R3 ;  /* 0x0000cd00ff050a19 */ /* 0x000fc80000011603 */
[----:B------:R-:W-:Y:S01]  /*08b0*/  LOP3.LUT R5, RZ, R5, RZ, 0x33, !PT ;  /* 0x00000005ff057212 */ /* 0x000fe200078e33ff */
[----:B------:R-:W-:Y:S05]  /*08c0*/  BRA `(.L_x_862) ;  /* 0x0000003000007947 */ /* 0x000fea0003800000 */
.L_x_861:
[----:B------:R-:W-:-:S13]  /*08d0*/  ISETP.NE.AND P0, PT, R195, 0x1, PT ;  /* 0x00000001c300780c */ /* 0x000fda0003f05270 */
[----:B------:R-:W-:-:S05]  /*08e0*/  @P0 IMAD.HI.U32 R3, R5, c[0x0][0x330], RZ ;  /* 0x0000cc0005030a27 */ /* 0x000fca00078e00ff */
[----:B------:R-:W-:-:S05]  /*08f0*/  @P0 SHF.R.U32.HI R5, RZ, c[0x0][0x334], R3 ;  /* 0x0000cd00ff050a19 */ /* 0x000fca0000011603 */
.L_x_862:
[----:B------:R-:W-:-:S05]  /*0900*/  IMAD R5, R5, c[0x0][0x32c], RZ ;  /* 0x0000cb0005057a24 */ /* 0x000fca00078e02ff */
[----:B------:R-:W-:-:S04]  /*0910*/  IMNMX R6, R6, R5, !PT ;  /* 0x0000000506067217 */ /* 0x000fc80007800200 */
.L_x_860:
[----:B------:R-:W-:Y:S01]  /*0920*/  SHF.R.S32.HI R193, RZ, 0x1f, R6 ;  /* 0x0000001fffc17819 */ /* 0x000fe20000011406 */
[----:B------:R-:W-:Y:S01]  /*0930*/  CS2R R98, SRZ ;  /* 0x0000000000627805 */ /* 0x000fe2000001ff00 */
[----:B------:R-:W-:Y:S01]  /*0940*/  PLOP3.LUT P2, PT, PT, PT, PT, 0x80, 0x0 ;  /* 0x000000000000781c */ /* 0x000fe20003f4f070 */
[----:B------:R-:W-:Y:S01]  /*0950*/  IMAD.MOV.U32 R5, RZ, RZ, RZ ;  /* 0x000000ffff057224 */ /* 0x000fe200078e00ff */
[----:B------:R-:W-:Y:S01]  /*0960*/  LEA.HI R193, R193, R6, RZ, 0x6 ;  /* 0x00000006c1c17211 */ /* 0x000fe200078f30ff */
[----:B------:R-:W-:Y:S01]  /*0970*/  IMAD.MOV.U32 R96, RZ, RZ, RZ ;  /* 0x000000ffff607224 */ /* 0x000fe200078e00ff */
[----:B------:R-:W-:Y:S01]  /*0980*/  CS2R R94, SRZ ;  /* 0x00000000005e7805 */ /* 0x000fe2000001ff00 */
[----:B------:R-:W-:Y:S01]  /*0990*/  CS2R R92, SRZ ;  /* 0x00000000005c7805 */ /* 0x000fe2000001ff00 */
[----:B------:R-:W-:Y:S01]  /*09a0*/  SHF.R.S32.HI R193, RZ, 0x6, R193 ;  /* 0x00000006ffc17819 */ /* 0x000fe200000114c1 */
[----:B------:R-:W-:Y:S01]  /*09b0*/  CS2R R90, SRZ ;  /* 0x00000000005a7805 */ /* 0x000fe2000001ff00 */
[----:B------:R-:W-:Y:S01]  /*09c0*/  CS2R R88, SRZ ;  /* 0x0000000000587805 */ /* 0x000fe2000001ff00 */
[----:B------:R-:W-:Y:S01]  /*09d0*/  CS2R R86, SRZ ;  /* 0x0000000000567805 */ /* 0x000fe2000001ff00 */
[----:B------:R-:W-:Y:S01]  /*09e0*/  IMNMX R193, RZ, R193, !PT ;  /* 0x000000c1ffc17217 */ /* 0x000fe20007800200 */
[----:B------:R-:W-:Y:S01]  /*09f0*/  CS2R R8, SRZ ;  /* 0x0000000000087805 */ /* 0x000fe2000001ff00 */
[----:B------:R-:W-:Y:S01]  /*0a00*/  IMAD.MOV.U32 R7, RZ, RZ, RZ ;  /* 0x000000ffff077224 */ /* 0x000fe200078e00ff */
[----:B------:R-:W-:Y:S01]  /*0a10*/  CS2R R82, SRZ ;  /* 0x0000000000527805 */ /* 0x000fe2000001ff00 */
[----:B------:R-:W-:Y:S01]  /*0a20*/  ISETP.GT.AND P0, PT, R132, R193, PT ;  /* 0x000000c18400720c */ /* 0x000fe20003f04270 */
        /* <DEDUP_REMOVED lines=43> */
[----:B------:R-:W-:-:S05]  /*0ce0*/  @P0 IMAD.WIDE R14, R202, R11, c[0x0][0x340] ;  /* 0x0000d000ca0e0625 */ /* 0x000fca00078e020b */
[----:B------:R1:W2:Y:S01]  /*0cf0*/  @P0 LDG.E R6, [R14.64] ;  /* 0x000000080e060981 */ /* 0x0002a2000c1e1900 */
[----:B------:R-:W-:Y:S01]  /*0d00*/  SHF.R.S32.HI R87, RZ, 0x1f, R84 ;  /* 0x0000001fff577819 */ /* 0x000fe20000011454 */
[C---:B------:R-:W-:Y:S01]  /*0d10*/  IMAD.WIDE.U32 R24, R4.reuse, c[0x0][0x178], RZ ;  /* 0x00005e0004187a25 */ /* 0x040fe200078e00ff */
[----:B------:R-:W-:Y:S01]  /*0d20*/  SHF.R.S32.HI R9, RZ, 0x1f, R4 ;  /* 0x0000001fff097819 */ /* 0x000fe20000011404 */
[----:B------:R-:W3:Y:S01]  /*0d30*/  S2R R3, SR_CTAID.Y ;  /* 0x0000000000037919 */ /* 0x000ee20000002600 */
[CC--:B------:R-:W-:Y:S01]  /*0d40*/  LEA.HI R7, R87.reuse, R84.reuse, RZ, 0x3 ;  /* 0x0000005457077211 */ /* 0x0c0fe200078f18ff */
[----:B------:R-:W-:Y:S01]  /*0d50*/  BSSY B0, `(.L_x_864) ;  /* 0x000009b000007945 */ /* 0x000fe20003800000 */
[----:B------:R-:W-:Y:S01]  /*0d60*/  LEA.HI R11, R87, R84, RZ, 0x4 ;  /* 0x00000054570b7211 */ /* 0x000fe200078f20ff */
[----:B------:R-:W-:Y:S01]  /*0d70*/  IMAD R9, R9, c[0x0][0x178], RZ ;  /* 0x00005e0009097a24 */ /* 0x000fe200078e02ff */
[----:B------:R-:W-:Y:S02]  /*0d80*/  SHF.R.S32.HI R13, RZ, 0x3, R7 ;  /* 0x00000003ff0d7819 */ /* 0x000fe40000011407 */
[----:B------:R-:W-:Y:S01]  /*0d90*/  LOP3.LUT R5, R7, 0xfffffff8, RZ, 0xc0, !PT ;  /* 0xfffffff807057812 */ /* 0x000fe200078ec0ff */
[----:B------:R-:W-:Y:S01]  /*0da0*/  IMAD R9, R4, c[0x0][0x17c], R9 ;  /* 0x00005f0004097a24 */ /* 0x000fe200078e0209 */
[----:B------:R-:W-:Y:S01]  /*0db0*/  SHF.R.S32.HI R8, RZ, 0x4, R11 ;  /* 0x00000004ff087819 */ /* 0x000fe2000001140b */
[----:B------:R-:W-:Y:S01]  /*0dc0*/  IMAD.SHL.U32 R201, R13, 0x40, RZ ;  /* 0x000000400dc97824 */ /* 0x000fe200078e00ff */
[----:B------:R-:W-:Y:S01]  /*0dd0*/  ISETP.NE.AND P5, PT, R196, 0x1, PT ;  /* 0x00000001c400780c */ /* 0x000fe20003fa5270 */
[----:B------:R-:W-:Y:S01]  /*0de0*/  IMAD.IADD R218, R84, 0x1, -R5 ;  /* 0x0000000154da7824 */ /* 0x000fe200078e0a05 */
[----:B------:R-:W-:Y:S01]  /*0df0*/  LEA.HI R5, R11, R8, RZ, 0x1 ;  /* 0x000000080b057211 */ /* 0x000fe200078f08ff */
[----:B------:R-:W-:Y:S01]  /*0e00*/  IMAD.IADD R25, R25, 0x1, R9 ;  /* 0x0000000119197824 */ /* 0x000fe200078e0209 */
[----:B------:R-:W-:Y:S01]  /*0e10*/  LOP3.LUT R201, R201, 0x1c0, RZ, 0xc0, !PT ;  /* 0x000001c0c9c97812 */ /* 0x000fe200078ec0ff */
[C---:B------:R-:W-:Y:S01]  /*0e20*/  IMAD.SHL.U32 R18, R218.reuse, 0x8, RZ ;  /* 0x00000008da127824 */ /* 0x040fe200078e00ff */
[----:B------:R-:W-:Y:S01]  /*0e30*/  LOP3.LUT R5, R5, 0xfffffffe, RZ, 0xc0, !PT ;  /* 0xfffffffe05057812 */ /* 0x000fe200078ec0ff */
[----:B------:R-:W-:Y:S01]  /*0e40*/  IMAD.SHL.U32 R20, R218, 0x40, RZ ;  /* 0x00000040da147824 */ /* 0x000fe200078e00ff */
[----:B------:R-:W-:-:S02]  /*0e50*/  IADD3 R27, P1, R2, R13, RZ ;  /* 0x0000000d021b7210 */ /* 0x000fc40007f3e0ff */
[----:B------:R-:W-:Y:S01]  /*0e60*/  LOP3.LUT R10, R201, 0x38, R18, 0xf8, !PT ;  /* 0x00000038c90a7812 */ /* 0x000fe200078ef812 */
[----:B------:R-:W-:Y:S01]  /*0e70*/  IMAD.IADD R4, R8, 0x1, -R5 ;  /* 0x0000000108047824 */ /* 0x000fe200078e0a05 */
[----:B------:R-:W-:Y:S01]  /*0e80*/  SHF.R.U32.HI R201, RZ, 0x3, R201 ;  /* 0x00000003ffc97819 */ /* 0x000fe200000116c9 */
[----:B-1----:R-:W-:Y:S01]  /*0e90*/  IMAD R15, R218, 0x20, R13 ;  /* 0x00000020da0f7824 */ /* 0x002fe200078e020d */
[----:B---3--:R-:W-:Y:S01]  /*0ea0*/  SHF.R.S32.HI R5, RZ, 0x1f, R3 ;  /* 0x0000001fff057819 */ /* 0x008fe20000011403 */
[----:B------:R-:W-:Y:S01]  /*0eb0*/  IMAD.WIDE.U32 R24, R3, c[0x0][0x1b8], R24 ;  /* 0x00006e0003187a25 */ /* 0x000fe200078e0018 */
[----:B------:R-:W-:Y:S02]  /*0ec0*/  LOP3.LUT R201, R10, R201, RZ, 0x3c, !PT ;  /* 0x000000c90ac97212 */ /* 0x000fe400078e3cff */
[----:B------:R-:W-:Y:S01]  /*0ed0*/  SHF.R.S32.HI R10, RZ, 0x1f, R2 ;  /* 0x0000001fff0a7819 */ /* 0x000fe20000011402 */
[----:B------:R-:W-:Y:S01]  /*0ee0*/  IMAD R2, R5, c[0x0][0x1b8], RZ ;  /* 0x00006e0005027a24 */ /* 0x000fe200078e02ff */
[----:B------:R-:W-:-:S02]  /*0ef0*/  IADD3 R8, R18, 0x80, RZ ;  /* 0x0000008012087810 */ /* 0x000fc40007ffe0ff */
[----:B------:R-:W-:Y:S01]  /*0f00*/  LOP3.LUT R11, R11, 0xfffffff0, RZ, 0xc0, !PT ;  /* 0xfffffff00b0b7812 */ /* 0x000fe200078ec0ff */
[----:B------:R-:W-:Y:S01]  /*0f10*/  IMAD R9, R3, c[0x0][0x1bc], R2 ;  /* 0x00006f0003097a24 */ /* 0x000fe200078e0202 */
[----:B------:R-:W-:Y:S02]  /*0f20*/  LEA.HI.X.SX32 R10, R13, R10, 0x1, P1 ;  /* 0x0000000a0d0a7211 */ /* 0x000fe400008f0eff */
[----:B------:R-:W-:Y:S01]  /*0f30*/  ISETP.GE.AND P6, PT, R8, c[0x0][0x1d4], PT ;  /* 0x0000750008007a0c */ /* 0x000fe20003fc6270 */
[----:B------:R-:W-:Y:S01]  /*0f40*/  IMAD.IADD R22, R84, 0x1, -R11 ;  /* 0x0000000154167824 */ /* 0x000fe200078e0a0b */
[----:B------:R-:W-:Y:S01]  /*0f50*/  ISETP.GE.AND P1, PT, R8, c[0x0][0x198], PT ;  /* 0x0000660008007a0c */ /* 0x000fe20003f26270 */
[----:B------:R-:W-:Y:S01]  /*0f60*/  IMAD.IADD R8, R144, 0x1, R15 ;  /* 0x0000000190087824 */ /* 0x000fe200078e020f */
[----:B------:R-:W-:Y:S01]  /*0f70*/  SHF.R.S32.HI R15, RZ, 0x1f, R202 ;  /* 0x0000001fff0f7819 */ /* 0x000fe200000114ca */
[----:B------:R-:W-:Y:S01]  /*0f80*/  IMAD.IADD R25, R25, 0x1, R9 ;  /* 0x0000000119197824 */ /* 0x000fe200078e0209 */
[----:B------:R-:W-:Y:S01]  /*0f90*/  SHF.R.S32.HI R17, RZ, 0x1f, R22 ;  /* 0x0000001fff117819 */ /* 0x000fe20000011416 */
[----:B------:R-:W-:Y:S01]  /*0fa0*/  @P5 IMAD.HI.U32 R2, R8, c[0x0][0x2c8], RZ ;  /* 0x0000b20008025a27 */ /* 0x000fe200078e00ff */
[----:B------:R-:W-:-:S02]  /*0fb0*/  SEL R16, R15, RZ, !P3 ;  /* 0x000000ff0f107207 */ /* 0x000fc40005800000 */
[----:B------:R-:W-:Y:S01]  /*0fc0*/  SEL R9, R202, RZ, !P3 ;  /* 0x000000ffca097207 */ /* 0x000fe20005800000 */
[----:B------:R-:W-:Y:S01]  /*0fd0*/  IMAD.MOV.U32 R14, RZ, RZ, R8 ;  /* 0x000000ffff0e7224 */ /* 0x000fe200078e0008 */
[----:B------:R-:W-:Y:S01]  /*0fe0*/  @P5 SHF.R.U32.HI R14, RZ, c[0x0][0x2cc], R2 ;  /* 0x0000b300ff0e5a19 */ /* 0x000fe20000011602 */
[----:B------:R-:W-:Y:S01]  /*0ff0*/  IMAD R16, R16, c[0x0][0x1c0], RZ ;  /* 0x0000700010107a24 */ /* 0x000fe200078e02ff */
[----:B------:R-:W-:Y:S01]  /*1000*/  LEA.HI R2, R17, R22, RZ, 0x3 ;  /* 0x0000001611027211 */ /* 0x000fe200078f18ff */
[----:B------:R-:W-:Y:S01]  /*1010*/  IMAD R12, R10, c[0x0][0x1e0], RZ ;  /* 0x000078000a0c7a24 */ /* 0x000fe200078e02ff */
[----:B------:R-:W-:Y:S01]  /*1020*/  LEA.HI R21, R87, R84, RZ, 0x6 ;  /* 0x0000005457157211 */ /* 0x000fe200078f30ff */
[C---:B------:R-:W-:Y:S01]  /*1030*/  IMAD R16, R9.reuse, c[0x0][0x1c4], R16 ;  /* 0x0000710009107a24 */ /* 0x040fe200078e0210 */
[----:B------:R-:W-:Y:S01]  /*1040*/  SHF.R.S32.HI R19, RZ, 0x1f, R18 ;  /* 0x0000001fff137819 */ /* 0x000fe20000011412 */
[----:B------:R-:W-:Y:S01]  /*1050*/  IMAD.WIDE.U32 R24, R9, c[0x0][0x1c0], R24 ;  /* 0x0000700009187a25 */ /* 0x000fe200078e0018 */
[----:B------:R-:W-:-:S02]  /*1060*/  LOP3.LUT R17, R2, 0xfffffff8, RZ, 0xc0, !PT ;  /* 0xfffffff802117812 */ /* 0x000fc400078ec0ff */
[----:B------:R-:W-:Y:S01]  /*1070*/  SHF.L.U32 R30, R21, 0x3, RZ ;  /* 0x00000003151e7819 */ /* 0x000fe200000006ff */
[--C-:B------:R-:W-:Y:S01]  /*1080*/  IMAD.MOV R21, RZ, RZ, -R14.reuse ;  /* 0x000000ffff157224 */ /* 0x100fe200078e0a0e */
[----:B------:R-:W-:Y:S01]  /*1090*/  SHF.R.S32.HI R9, RZ, 0x1f, R14 ;  /* 0x0000001fff097819 */ /* 0x000fe2000001140e */
[C---:B------:R-:W-:Y:S01]  /*10a0*/  IMAD R12, R27.reuse, c[0x0][0x1e4], R12 ;  /* 0x000079001b0c7a24 */ /* 0x040fe200078e020c */
[----:B------:R-:W-:Y:S01]  /*10b0*/  LOP3.LUT R20, R20, 0x1c0, RZ, 0xc0, !PT ;  /* 0x000001c014147812 */ /* 0x000fe200078ec0ff */
[----:B------:R-:W-:Y:S01]  /*10c0*/  IMAD.WIDE.U32 R28, R27, c[0x0][0x1e0], R18 ;  /* 0x000078001b1c7a25 */ /* 0x000fe200078e0012 */
[----:B------:R-:W-:Y:S02]  /*10d0*/  LOP3.LUT R0, R0, 0xffffffef, RZ, 0xc0, !PT ;  /* 0xffffffef00007812 */ /* 0x000fe400078ec0ff */
[----:B------:R-:W-:Y:S01]  /*10e0*/  LOP3.LUT R7, R20, 0x8, R7, 0xf8, !PT ;  /* 0x0000000814077812 */ /* 0x000fe200078ef807 */
[----:B------:R-:W-:Y:S01]  /*10f0*/  IMAD.IADD R17, R22, 0x1, -R17 ;  /* 0x0000000116117824 */ /* 0x000fe200078e0a11 */
[----:B------:R-:W-:Y:S01]  /*1100*/  SHF.R.U32.HI R20, RZ, 0x3, R20 ;  /* 0x00000003ff147819 */ /* 0x000fe20000011614 */
[----:B------:R-:W-:Y:S01]  /*1110*/  IMAD R21, R21, c[0x0][0x2c4], R8 ;  /* 0x0000b10015157a24 */ /* 0x000fe200078e0208 */
[----:B------:R-:W-:Y:S01]  /*1120*/  LEA.HI R86, R87, R84, RZ, 0x5 ;  /* 0x0000005457567211 */ /* 0x000fe200078f28ff */
[----:B------:R-:W-:Y:S01]  /*1130*/  IMAD.IADD R29, R29, 0x1, R12 ;  /* 0x000000011d1d7824 */ /* 0x000fe200078e020c */
[----:B------:R-:W-:Y:S01]  /*1140*/  LOP3.LUT R7, R7, R20, RZ, 0x3c, !PT ;  /* 0x0000001407077212 */ /* 0x000fe200078e3cff */
[----:B------:R-:W-:Y:S01]  /*1150*/  IMAD.IADD R25, R25, 0x1, R16 ;  /* 0x0000000119197824 */ /* 0x000fe200078e0210 */
[----:B------:R-:W-:Y:S01]  /*1160*/  LOP3.LUT P3, RZ, R17, 0x4, RZ, 0xc0, !PT ;  /* 0x0000000411ff7812 */ /* 0x000fe2000786c0ff */
[----:B------:R-:W-:Y:S01]  /*1170*/  IMAD R9, R9, c[0x0][0x1b0], RZ ;  /* 0x00006c0009097a24 */ /* 0x000fe200078e02ff */
[----:B------:R-:W-:Y:S01]  /*1180*/  LOP3.LUT P2, RZ, R17, 0x2, RZ, 0xc0, !PT ;  /* 0x0000000211ff7812 */ /* 0x000fe2000784c0ff */
[----:B------:R-:W-:Y:S01]  /*1190*/  IMAD R8, R5, c[0x0][0x210], RZ ;  /* 0x0000840005087a24 */ /* 0x000fe200078e02ff */
[----:B------:R-:W-:Y:S01]  /*11a0*/  SHF.L.U32 R17, R17, 0x6, RZ ;  /* 0x0000000611117819 */ /* 0x000fe200000006ff */
[----:B------:R-:W-:Y:S01]  /*11b0*/  IMAD.WIDE.U32 R206, R3, c[0x0][0x1e8], R28 ;  /* 0x00007a0003ce7a25 */ /* 0x000fe200078e001c */
[----:B------:R-:W-:-:S02]  /*11c0*/  P2R R11, PR, RZ, 0x2 ;  /* 0x00000002ff0b7803 */ /* 0x000fc40000000000 */
[----:B------:R-:W-:Y:S01]  /*11d0*/  LOP3.LUT R17, R17, 0x1c0, RZ, 0xc0, !PT ;  /* 0x000001c011117812 */ /* 0x000fe200078ec0ff */
[C---:B------:R-:W-:Y:S01]  /*11e0*/  IMAD R9, R14.reuse, c[0x0][0x1b4], R9 ;  /* 0x00006d000e097a24 */ /* 0x040fe200078e0209 */
[----:B------:R-:W-:Y:S01]  /*11f0*/  LOP3.LUT R201, R201, 0xfffffe00, R30, 0xf8, !PT ;  /* 0xfffffe00c9c97812 */ /* 0x000fe200078ef81e */
[----:B------:R-:W-:Y:S01]  /*1200*/  IMAD.WIDE.U32 R24, R14, c[0x0][0x1b0], R24 ;  /* 0x00006c000e187a25 */ /* 0x000fe200078e0018 */
[----:B------:R-:W-:Y:S02]  /*1210*/  SHF.R.S32.HI R85, RZ, 0x5, R86 ;  /* 0x00000005ff557819 */ /* 0x000fe40000011456 */
[----:B------:R-:W-:Y:S01]  /*1220*/  LOP3.LUT P1, RZ, R218, 0x4, RZ, 0xc0, !PT ;  /* 0x00000004daff7812 */ /* 0x000fe2000782c0ff */
[----:B------:R-:W-:Y:S01]  /*1230*/  IMAD R10, R10, c[0x0][0x208], RZ ;  /* 0x000082000a0a7a24 */ /* 0x000fe200078e02ff */
[----:B------:R-:W-:Y:S01]  /*1240*/  ISETP.GE.AND P5, PT, R18, c[0x0][0x1d4], PT ;  /* 0x0000750012007a0c */ /* 0x000fe20003fa6270 */
[----:B------:R-:W-:Y:S02]  /*1250*/  IMAD.IADD R25, R25, 0x1, R9 ;  /* 0x0000000119197824 */ /* 0x000fe400078e0209 */
[----:B------:R-:W-:-:S02]  /*1260*/  IMAD R10, R27, c[0x0][0x20c], R10 ;  /* 0x000083001b0a7a24 */ /* 0x000fc400078e020a */
[----:B------:R-:W-:-:S04]  /*1270*/  IMAD.WIDE.U32 R26, R27, c[0x0][0x208], R18 ;  /* 0x000082001b1a7a25 */ /* 0x000fc800078e0012 */
[----:B------:R-:W-:-:S04]  /*1280*/  IMAD.WIDE.U32 R24, R21, c[0x0][0x1a8], R24 ;  /* 0x00006a0015187a25 */ /* 0x000fc800078e0018 */
[----:B------:R-:W-:Y:S02]  /*1290*/  IMAD.IADD R27, R27, 0x1, R10 ;  /* 0x000000011b1b7824 */ /* 0x000fe400078e020a */
[C---:B------:R-:W-:Y:S02]  /*12a0*/  IMAD R188, R4.reuse, 0x200, R7 ;  /* 0x0000020004bc7824 */ /* 0x040fe400078e0207 */
[----:B------:R-:W-:Y:S02]  /*12b0*/  IMAD R8, R3, c[0x0][0x214], R8 ;  /* 0x0000850003087a24 */ /* 0x000fe400078e0208 */
[----:B------:R-:W-:-:S05]  /*12c0*/  IMAD.SHL.U32 R4, R4, 0x8, RZ ;  /* 0x0000000804047824 */ /* 0x000fca00078e00ff */
[----:B------:R-:W-:Y:S02]  /*12d0*/  LOP3.LUT R4, R17, 0x8, R4, 0xf8, !PT ;  /* 0x0000000811047812 */ /* 0x000fe400078ef804 */
[----:B------:R-:W-:-:S04]  /*12e0*/  SHF.R.U32.HI R17, RZ, 0x3, R17 ;  /* 0x00000003ff117819 */ /* 0x000fc80000011611 */
[----:B------:R-:W-:Y:S02]  /*12f0*/  LOP3.LUT R4, R4, R17, RZ, 0x3c, !PT ;  /* 0x0000001104047212 */ /* 0x000fe400078e3cff */
[--C-:B--2---:R-:W-:Y:S01]  /*1300*/  @P0 SHF.R.S32.HI R23, RZ, 0x1f, R6.reuse ;  /* 0x0000001fff170819 */ /* 0x104fe20000011406 */
[----:B------:R-:W-:Y:S02]  /*1310*/  @P0 IMAD.MOV.U32 R22, RZ, RZ, R6 ;  /* 0x000000ffff160224 */ /* 0x000fe400078e0006 */
[----:B------:R-:W-:Y:S01]  /*1320*/  IMAD R6, R5, c[0x0][0x1e8], RZ ;  /* 0x00007a0005067a24 */ /* 0x000fe200078e02ff */
[----:B------:R-:W-:Y:S01]  /*1330*/  SHF.R.S32.HI R5, RZ, 0x1f, R21 ;  /* 0x0000001fff057819 */ /* 0x000fe20000011415 */
[----:B------:R-:W-:Y:S02]  /*1340*/  @!P0 IMAD.MOV.U32 R22, RZ, RZ, R202 ;  /* 0x000000ffff168224 */ /* 0x000fe400078e00ca */
[----:B------:R-:W-:Y:S02]  /*1350*/  IMAD R6, R3, c[0x0][0x1ec], R6 ;  /* 0x00007b0003067a24 */ /* 0x000fe400078e0206 */
[----:B------:R-:W-:Y:S01]  /*1360*/  @!P0 IMAD.MOV.U32 R23, RZ, RZ, R15 ;  /* 0x000000ffff178224 */ /* 0x000fe200078e000f */
[----:B------:R-:W-:Y:S01]  /*1370*/  LEA R9, P0, R24, c[0x0][0x160], 0x1 ;  /* 0x0000580018097a11 */ /* 0x000fe200078008ff */
[----:B------:R-:W-:Y:S01]  /*1380*/  IMAD.IADD R207, R207, 0x1, R6 ;  /* 0x00000001cfcf7824 */ /* 0x000fe200078e0206 */
[----:B------:R-:W-:Y:S01]  /*1390*/  SEL R205, R22, RZ, !P4 ;  /* 0x000000ff16cd7207 */ /* 0x000fe20006000000 */
[----:B------:R-:W-:Y:S01]  /*13a0*/  IMAD R6, R5, c[0x0][0x1a8], RZ ;  /* 0x00006a0005067a24 */ /* 0x000fe200078e02ff */
[----:B------:R-:W-:Y:S01]  /*13b0*/  SEL R22, R23, RZ, !P4 ;  /* 0x000000ff17167207 */ /* 0x000fe20006000000 */
[----:B------:R-:W-:Y:S01]  /*13c0*/  IMAD.WIDE.U32 R14, R3, c[0x0][0x210], R26 ;  /* 0x00008400030e7a25 */ /* 0x000fe200078e001a */
[----:B------:R1:W2:Y:S03]  /*13d0*/  SHFL.IDX PT, R20, R9, RZ, 0x181f ;  /* 0x00181fff09147589 */ /* 0x0002a600000e0000 */
[----:B------:R-:W-:-:S02]  /*13e0*/  IMAD R6, R21, c[0x0][0x1ac], R6 ;  /* 0x00006b0015067a24 */ /* 0x000fc400078e0206 */
[----:B------:R-:W-:Y:S01]  /*13f0*/  IMAD.SHL.U32 R3, R2, 0x40, RZ ;  /* 0x0000004002037824 */ /* 0x000fe200078e00ff */
[----:B------:R-:W-:Y:S01]  /*1400*/  LEA.HI R2, R87, R84, RZ, 0x3 ;  /* 0x0000005457027211 */ /* 0x000fe200078f18ff */
[----:B------:R-:W-:Y:S02]  /*1410*/  IMAD.IADD R7, R25, 0x1, R6 ;  /* 0x0000000119077824 */ /* 0x000fe400078e0206 */
[----:B------:R-:W-:Y:S01]  /*1420*/  IMAD R6, R22, c[0x0][0x1f0], RZ ;  /* 0x00007c0016067a24 */ /* 0x000fe200078e02ff */
[----:B------:R-:W-:Y:S01]  /*1430*/  LOP3.LUT R5, R2, 0xfffffff8, RZ, 0xc0, !PT ;  /* 0xfffffff802057812 */ /* 0x000fe200078ec0ff */
[----:B------:R-:W-:Y:S01]  /*1440*/  IMAD R22, R22, c[0x0][0x218], RZ ;  /* 0x0000860016167a24 */ /* 0x000fe200078e02ff */
[----:B------:R-:W-:Y:S01]  /*1450*/  LEA.HI.X R7, R24, c[0x0][0x164], R7, 0x1, P0 ;  /* 0x0000590018077a11 */ /* 0x000fe200000f0c07 */
[----:B------:R-:W-:Y:S01]  /*1460*/  IMAD R213, R205, c[0x0][0x1f4], R6 ;  /* 0x00007d00cdd57a24 */ /* 0x000fe200078e0206 */
[----:B------:R-:W-:Y:S01]  /*1470*/  LOP3.LUT P0, RZ, R218, 0x2, RZ, 0xc0, !PT ;  /* 0x00000002daff7812 */ /* 0x000fe2000780c0ff */
[----:B------:R-:W-:Y:S01]  /*1480*/  IMAD.IADD R10, R84, 0x1, -R5 ;  /* 0x00000001540a7824 */ /* 0x000fe200078e0a05 */
[----:B------:R-:W-:Y:S01]  /*1490*/  LOP3.LUT R4, R4, 0xfffffe00, R3, 0xf8, !PT ;  /* 0xfffffe0004047812 */ /* 0x000fe200078ef803 */
[----:B------:R-:W-:Y:S01]  /*14a0*/  IMAD R6, R203, c[0x0][0x2c4], RZ ;  /* 0x0000b100cb067a24 */ /* 0x000fe200078e02ff */
[----:B------:R-:W-:Y:S01]  /*14b0*/  MOV R2, 0x10 ;  /* 0x0000001000027802 */ /* 0x000fe20000000f00 */
[----:B------:R-:W-:Y:S01]  /*14c0*/  IMAD.IADD R5, R144, 0x1, R13 ;  /* 0x0000000190057824 */ /* 0x000fe200078e020d */
[----:B------:R1:W3:Y:S01]  /*14d0*/  SHFL.IDX PT, R21, R7, RZ, 0x181f ;  /* 0x00181fff07157589 */ /* 0x0002e200000e0000 */
[----:B------:R-:W-:Y:S01]  /*14e0*/  IMAD.IADD R15, R15, 0x1, R8 ;  /* 0x000000010f0f7824 */ /* 0x000fe200078e0208 */
[----:B------:R-:W-:Y:S01]  /*14f0*/  SEL R2, R2, 0xfffffff0, !P2 ;  /* 0xfffffff002027807 */ /* 0x000fe20005000000 */
[----:B------:R-:W-:-:S02]  /*1500*/  IMAD R209, R205, c[0x0][0x21c], R22 ;  /* 0x00008700cdd17a24 */ /* 0x000fc400078e0216 */
[----:B------:R-:W-:Y:S02]  /*1510*/  IMAD.WIDE.U32 R206, R205, c[0x0][0x1f0], R206 ;  /* 0x00007c00cdce7a25 */ /* 0x000fe400078e00ce */
[----:B------:R-:W-:Y:S02]  /*1520*/  @P0 LOP3.LUT R0, R0, 0x10, RZ, 0xfc, !PT ;  /* 0x0000001000000812 */ /* 0x000fe400078efcff */
[----:B------:R-:W-:Y:S01]  /*1530*/  ISETP.GE.AND P0, PT, R5, R6, PT ;  /* 0x000000060500720c */ /* 0x000fe20003f06270 */
[----:B------:R-:W-:Y:S02]  /*1540*/  IMAD.MOV.U32 R3, RZ, RZ, 0x20 ;  /* 0x00000020ff037424 */ /* 0x000fe400078e00ff */
[----:B------:R-:W-:Y:S01]  /*1550*/  IMAD.WIDE.U32 R204, R205, c[0x0][0x218], R14 ;  /* 0x00008600cdcc7a25 */ /* 0x000fe200078e000e */
[----:B------:R-:W-:Y:S02]  /*1560*/  IADD3 R15, R18, 0x40, RZ ;  /* 0x00000040120f7810 */ /* 0x000fe40007ffe0ff */
[----:B------:R-:W-:Y:S01]  /*1570*/  SEL R3, R3, 0xffffffe0, !P3 ;  /* 0xffffffe003037807 */ /* 0x000fe20005800000 */
[----:B------:R-:W-:Y:S01]  /*1580*/  IMAD.SHL.U32 R10, R10, 0x8, RZ ;  /* 0x000000080a0a7824 */ /* 0x000fe200078e00ff */
[----:B------:R-:W-:Y:S01]  /*1590*/  ISETP.GE.AND P4, PT, R15, c[0x0][0x1d4], PT ;  /* 0x000075000f007a0c */ /* 0x000fe20003f86270 */
[----:B------:R-:W-:Y:S01]  /*15a0*/  IMAD.IADD R213, R207, 0x1, R213 ;  /* 0x00000001cfd57824 */ /* 0x000fe200078e02d5 */
[----:B------:R-:W-:Y:S01]  /*15b0*/  ISETP.GE.AND P3, PT, R15, c[0x0][0x198], PT ;  /* 0x000066000f007a0c */ /* 0x000fe20003f66270 */
[----:B------:R-:W-:Y:S01]  /*15c0*/  IMAD.IADD R209, R205, 0x1, R209 ;  /* 0x00000001cdd17824 */ /* 0x000fe200078e02d1 */
[----:B------:R-:W-:Y:S01]  /*15d0*/  ISETP.GE.AND P2, PT, R10, c[0x0][0x198], PT ;  /* 0x000066000a007a0c */ /* 0x000fe20003f46270 */
[----:B------:R-:W-:Y:S07]  /*15e0*/  @P0 BRA `(.L_x_865) ;  /* 0x0000011000000947 */ /* 0x000fee0003800000 */
[----:B--2---:R-:W-:Y:S02]  /*15f0*/  IADD3 R0, R10, 0x80, RZ ;  /* 0x000000800a007810 */ /* 0x004fe40007ffe0ff */
[----:B------:R-:W-:-:S02]  /*1600*/  SHF.R.S32.HI R8, RZ, 0x1f, R15 ;  /* 0x0000001fff087819 */ /* 0x000fc4000001140f */
[----:B------:R-:W-:Y:S02]  /*1610*/  LEA R22, P0, R10, R20, 0x1 ;  /* 0x000000140a167211 */ /* 0x000fe400078008ff */
[----:B------:R-:W-:Y:S02]  /*1620*/  SHF.R.S32.HI R17, RZ, 0x1f, R0 ;  /* 0x0000001fff117819 */ /* 0x000fe40000011400 */
[----:B------:R-:W-:Y:S02]  /*1630*/  LEA.HI R8, R8, R15, RZ, 0x3 ;  /* 0x0000000f08087211 */ /* 0x000fe400078f18ff */
[----:B---3--:R-:W-:Y:S02]  /*1640*/  LEA.HI.X R23, R10, R21, R19, 0x1, P0 ;  /* 0x000000150a177211 */ /* 0x008fe400000f0c13 */
[----:B------:R-:W-:Y:S01]  /*1650*/  LEA.HI R17, R17, R0, RZ, 0x3 ;  /* 0x0000000011117211 */ /* 0x000fe200078f18ff */
[----:B------:R-:W-:Y:S01]  /*1660*/  IMAD.SHL.U32 R0, R201, 0x2, RZ ;  /* 0x00000002c9007824 */ /* 0x000fe200078e00ff */
[----:B------:R-:W-:-:S02]  /*1670*/  ISETP.NE.AND P0, PT, R11, RZ, PT ;  /* 0x000000ff0b00720c */ /* 0x000fc40003f05270 */
        /* <DEDUP_REMOVED lines=8> */
.L_x_865:
[----:B--2---:R-:W-:Y:S05]  /*1700*/  BSYNC B0 ;  /* 0x0000000000007941 */ /* 0x004fea0003800000 */
.L_x_864:
[----:B------:R-:W-:Y:S01]  /*1710*/  IADD3 R17, R5, 0x20, RZ ;  /* 0x0000002005117810 */ /* 0x000fe20007ffe0ff */
[----:B---3--:R2:W3:Y:S01]  /*1720*/  SHFL.IDX PT, R21, R7, 0x1, 0x181f ;  /* 0x00381f0007157f89 */ /* 0x0084e200000e0000 */
[----:B------:R-:W-:Y:S02]  /*1730*/  BSSY B0, `(.L_x_866) ;  /* 0x0000015000007945 */ /* 0x000fe40003800000 */
[----:B------:R-:W-:Y:S01]  /*1740*/  ISETP.GE.AND P0, PT, R17, R6, PT ;  /* 0x000000061100720c */ /* 0x000fe20003f06270 */
[----:B------:R2:W4:-:S12]  /*1750*/  SHFL.IDX PT, R20, R9, 0x1, 0x181f ;  /* 0x00381f0009147f89 */ /* 0x00051800000e0000 */
[----:B------:R-:W-:Y:S05]  /*1760*/  @P0 BRA `(.L_x_867) ;  /* 0x0000011000000947 */ /* 0x000fea0003800000 */
[C---:B------:R-:W-:Y:S01]  /*1770*/  IADD3 R17, R10.reuse, 0x80, RZ ;  /* 0x000000800a117810 */ /* 0x040fe20007ffe0ff */
[----:B------:R-:W-:Y:S01]  /*1780*/  IMAD.SHL.U32 R12, R201, 0x2, RZ ;  /* 0x00000002c90c7824 */ /* 0x000fe200078e00ff */
[----:B------:R-:W-:Y:S02]  /*1790*/  SHF.R.S32.HI R8, RZ, 0x1f, R15 ;  /* 0x0000001fff087819 */ /* 0x000fe4000001140f */
[----:B----4-:R-:W-:Y:S02]  /*17a0*/  LEA R22, P0, R10, R20, 0x1 ;  /* 0x000000140a167211 */ /* 0x010fe400078008ff */
[----:B------:R-:W-:Y:S02]  /*17b0*/  SHF.R.S32.HI R0, RZ, 0x1f, R17 ;  /* 0x0000001fff007819 */ /* 0x000fe40000011411 */
[----:B------:R-:W-:Y:S02]  /*17c0*/  LEA.HI R8, R8, R15, RZ, 0x3 ;  /* 0x0000000f08087211 */ /* 0x000fe400078f18ff */
[----:B---3--:R-:W-:-:S02]  /*17d0*/  LEA.HI.X R23, R10, R21, R19, 0x1, P0 ;  /* 0x000000150a177211 */ /* 0x008fc400000f0c13 */
[----:B------:R-:W-:Y:S02]  /*17e0*/  LEA.HI R0, R0, R17, RZ, 0x3 ;  /* 0x0000001100007211 */ /* 0x000fe400078f18ff */
[----:B------:R-:W-:Y:S01]  /*17f0*/  ISETP.NE.AND P0, PT, R11, RZ, PT ;  /* 0x000000ff0b00720c */ /* 0x000fe20003f05270 */
[----:B------:R-:W-:Y:S01]  /*1800*/  @!PT LDS RZ, [RZ] ;  /* 0x00000000fffff984 */ /* 0x000fe20000000800 */
[----:B------:R3:W-:Y:S01]  /*1810*/  LDGSTS.E.BYPASS.LTC128B.128 [R12+0x19100], [R22.64], !P2 ;  /* 0x19100000160c7fae */ /* 0x0007e2000d101d48 */
[----:B------:R-:W-:Y:S02]  /*1820*/  LOP3.LUT R8, R8, 0xfffffff8, RZ, 0xc0, !PT ;  /* 0xfffffff808087812 */ /* 0x000fe400078ec0ff */
[----:B------:R-:W-:-:S03]  /*1830*/  LOP3.LUT R0, R0, 0xfffffff8, RZ, 0xc0, !PT ;  /* 0xfffffff800007812 */ /* 0x000fc600078ec0ff */
[----:B------:R-:W-:-:S04]  /*1840*/  IMAD.WIDE R16, R8, 0x2, R20 ;  /* 0x0000000208107825 */ /* 0x000fc800078e0214 */
[----:B------:R-:W-:Y:S01]  /*1850*/  IMAD.WIDE R20, R0, 0x2, R20 ;  /* 0x0000000200147825 */ /* 0x000fe200078e0214 */
[----:B------:R3:W-:Y:S04]  /*1860*/  LDGSTS.E.BYPASS.LTC128B.128 [R12+0x1d100], [R16.64], !P3 ;  /* 0x1d100000100c7fae */ /* 0x0007e8000d901d48 */
[----:B------:R3:W-:Y:S02]  /*1870*/  LDGSTS.E.BYPASS.LTC128B.128 [R12+0x21100], [R20.64], !P0 ;  /* 0x21100000140c7fae */ /* 0x0007e4000c101d48 */
.L_x_867:
[----:B------:R-:W-:Y:S05]  /*1880*/  BSYNC B0 ;  /* 0x0000000000007941 */ /* 0x000fea0003800000 */
.L_x_866:
[----:B---3--:R-:W-:Y:S01]  /*1890*/  IADD3 R17, R5, 0x40, RZ ;  /* 0x0000004005117810 */ /* 0x008fe20007ffe0ff */
[----:B------:R3:W1:Y:S01]  /*18a0*/  SHFL.IDX PT, R21, R7, 0x2, 0x181f ;  /* 0x00581f0007157f89 */ /* 0x00066200000e0000 */
[----:B------:R-:W-:Y:S02]  /*18b0*/  BSSY B0, `(.L_x_868) ;  /* 0x0000015000007945 */ /* 0x000fe40003800000 */
[----:B------:R-:W-:Y:S01]  /*18c0*/  ISETP.GE.AND P0, PT, R17, R6, PT ;  /* 0x000000061100720c */ /* 0x000fe20003f06270 */
[----:B----4-:R3:W4:-:S12]  /*18d0*/  SHFL.IDX PT, R20, R9, 0x2, 0x181f ;  /* 0x00581f0009147f89 */ /* 0x01071800000e0000 */
[----:B------:R-:W-:Y:S05]  /*18e0*/  @P0 BRA `(.L_x_869) ;  /* 0x0000011000000947 */ /* 0x000fea0003800000 */
[C---:B------:R-:W-:Y:S01]  /*18f0*/  IADD3 R17, R10.reuse, 0x80, RZ ;  /* 0x000000800a117810 */ /* 0x040fe20007ffe0ff */
[----:B------:R-:W-:Y:S01]  /*1900*/  IMAD.SHL.U32 R12, R201, 0x2, RZ ;  /* 0x00000002c90c7824 */ /* 0x000fe200078e00ff */
[----:B------:R-:W-:Y:S02]  /*1910*/  SHF.R.S32.HI R8, RZ, 0x1f, R15 ;  /* 0x0000001fff087819 */ /* 0x000fe4000001140f */
[----:B----4-:R-:W-:Y:S02]  /*1920*/  LEA R22, P0, R10, R20, 0x1 ;  /* 0x000000140a167211 */ /* 0x010fe400078008ff */
[----:B------:R-:W-:Y:S02]  /*1930*/  SHF.R.S32.HI R0, RZ, 0x1f, R17 ;  /* 0x0000001fff007819 */ /* 0x000fe40000011411 */
[----:B------:R-:W-:Y:S02]  /*1940*/  LEA.HI R8, R8, R15, RZ, 0x3 ;  /* 0x0000000f08087211 */ /* 0x000fe400078f18ff */
[----:B-1----:R-:W-:-:S02]  /*1950*/  LEA.HI.X R23, R10, R21, R19, 0x1, P0 ;  /* 0x000000150a177211 */ /* 0x002fc400000f0c13 */
        /* <DEDUP_REMOVED lines=10> */
.L_x_869:
[----:B------:R-:W-:Y:S05]  /*1a00*/  BSYNC B0 ;  /* 0x0000000000007941 */ /* 0x000fea0003800000 */
.L_x_868:
[----:B-1----:R-:W1:Y:S01]  /*1a10*/  SHFL.IDX PT, R16, R9, 0x3, 0x181f ;  /* 0x00781f0009107f89 */ /* 0x002e6200000e0000 */
[----:B------:R-:W-:Y:S01]  /*1a20*/  IADD3 R5, R5, 0x60, RZ ;  /* 0x0000006005057810 */ /* 0x000fe20007ffe0ff */
[----:B------:R-:W-:Y:S01]  /*1a30*/  IMAD.MOV.U32 R12, RZ, RZ, c[0x0][0x208] ;  /* 0x00008200ff0c7624 */ /* 0x000fe200078e00ff */
[----:B------:R-:W-:Y:S01]  /*1a40*/  P2R R0, PR, RZ, 0x40 ;  /* 0x00000040ff007803 */ /* 0x000fe20000000000 */
[----:B------:R-:W5:Y:S01]  /*1a50*/  SHFL.IDX PT, R17, R7, 0x3, 0x181f ;  /* 0x00781f0007117f89 */ /* 0x000f6200000e0000 */
[----:B------:R-:W-:Y:S01]  /*1a60*/  ISETP.GE.AND P0, PT, R5, R6, PT ;  /* 0x000000060500720c */ /* 0x000fe20003f06270 */
[----:B------:R-:W-:Y:S01]  /*1a70*/  IMAD.SHL.U32 R145, R201, 0x2, RZ ;  /* 0x00000002c9917824 */ /* 0x000fe200078e00ff */
[----:B------:R-:W-:Y:S01]  /*1a80*/  P2R R8, PR, RZ, 0x2 ;  /* 0x00000002ff087803 */ /* 0x000fe20000000000 */
[----:B------:R-:W-:Y:S01]  /*1a90*/  IMAD.MOV.U32 R208, RZ, RZ, R204 ;  /* 0x000000ffffd07224 */ /* 0x000fe200078e00cc */
[----:B------:R-:W-:Y:S01]  /*1aa0*/  ISETP.NE.AND P1, PT, R11, RZ, PT ;  /* 0x000000ff0b00720c */ /* 0x000fe20003f25270 */
[----:B------:R-:W-:Y:S01]  /*1ab0*/  IMAD.MOV.U32 R200, RZ, RZ, c[0x0][0x1e0] ;  /* 0x00007800ffc87624 */ /* 0x000fe200078e00ff */
[----:B------:R-:W-:Y:S01]  /*1ac0*/  IADD3 R11, R10, 0x80, RZ ;  /* 0x000000800a0b7810 */ /* 0x000fe20007ffe0ff */
[----:B------:R-:W-:Y:S01]  /*1ad0*/  IMAD.MOV.U32 R212, RZ, RZ, R206 ;  /* 0x000000ffffd47224 */ /* 0x000fe200078e00ce */
[----:B------:R-:W-:Y:S01]  /*1ae0*/  IADD3 R21, R132, -0x1, RZ ;  /* 0xffffffff84157810 */ /* 0x000fe20007ffe0ff */
[----:B------:R-:W-:Y:S01]  /*1af0*/  IMAD.MOV.U32 R197, RZ, RZ, 0x5 ;  /* 0x00000005ffc57424 */ /* 0x000fe200078e00ff */
[----:B------:R-:W-:Y:S01]  /*1b00*/  LEA.HI R87, R87, R84, RZ, 0x2 ;  /* 0x0000005457577211 */ /* 0x000fe200078f10ff */
[----:B------:R-:W-:Y:S01]  /*1b10*/  IMAD.SHL.U32 R198, R12, 0x20, RZ ;  /* 0x000000200cc67824 */ /* 0x000fe200078e00ff */
[----:B------:R-:W-:Y:S01]  /*1b20*/  SHF.R.S32.HI R14, RZ, 0x1f, R21 ;  /* 0x0000001fff0e7819 */ /* 0x000fe20000011415 */
[----:B------:R-:W-:Y:S01]  /*1b30*/  IMAD.MOV.U32 R192, RZ, RZ, 0x40 ;  /* 0x00000040ffc07424 */ /* 0x000fe200078e00ff */
[-C--:B------:R-:W-:Y:S01]  /*1b40*/  SHF.L.U64.HI R199, R200, R197.reuse, c[0x0][0x1e4] ;  /* 0x00007900c8c77619 */ /* 0x080fe200000102c5 */
[----:B------:R-:W-:Y:S01]  /*1b50*/  IMAD.SHL.U32 R77, R198, 0x2, RZ ;  /* 0x00000002c64d7824 */ /* 0x000fe200078e00ff */
[----:B------:R-:W-:Y:S01]  /*1b60*/  SHF.L.U64.HI R197, R12, R197, c[0x0][0x20c] ;  /* 0x000083000cc57619 */ /* 0x000fe200000102c5 */
[----:B------:R-:W-:Y:S01]  /*1b70*/  IMAD.SHL.U32 R188, R188, 0x2, RZ ;  /* 0x00000002bcbc7824 */ /* 0x000fe200078e00ff */
[----:B------:R-:W-:Y:S01]  /*1b80*/  LOP3.LUT R87, R87, 0xfffffffc, RZ, 0xc0, !PT ;  /* 0xfffffffc57577812 */ /* 0x000fe200078ec0ff */
[----:B------:R-:W-:Y:S01]  /*1b90*/  IMAD.MOV.U32 R189, RZ, RZ, 0x20 ;  /* 0x00000020ffbd7424 */ /* 0x000fe200078e00ff */
[----:B-1----:R-:W-:Y:S01]  /*1ba0*/  @!P0 LEA R18, P6, R10, R16, 0x1 ;  /* 0x000000100a128211 */ /* 0x002fe200078c08ff */
[----:B------:R-:W-:Y:S01]  /*1bb0*/  IMAD.SHL.U32 R187, R2, 0x2, RZ ;  /* 0x0000000202bb7824 */ /* 0x000fe200078e00ff */
[----:B------:R-:W-:Y:S01]  /*1bc0*/  ULDC UR6, c[0x0][0x324] ;  /* 0x0000c90000067ab9 */ /* 0x000fe20000000800 */
[----:B------:R-:W-:Y:S01]  /*1bd0*/  IADD3 R214, R145, 0x100, RZ ;  /* 0x0000010091d67810 */ /* 0x000fe20007ffe0ff */
[----:B------:R-:W-:Y:S01]  /*1be0*/  ULOP3.LUT UR6, URZ, UR6, URZ, 0x33, !UPT ;  /* 0x000000063f067292 */ /* 0x000fe2000f8e333f */
[----:B-----5:R-:W-:-:S02]  /*1bf0*/  @!P0 LEA.HI.X R19, R10, R17, R19, 0x1, P6 ;  /* 0x000000110a138211 */ /* 0x020fc400030f0c13 */
[----:B------:R-:W-:Y:S02]  /*1c00*/  ISETP.NE.AND P6, PT, R0, RZ, PT ;  /* 0x000000ff0000720c */ /* 0x000fe40003fc5270 */
[----:B------:R-:W-:Y:S01]  /*1c10*/  @!P0 SHF.R.S32.HI R0, RZ, 0x1f, R15 ;  /* 0x0000001fff008819 */ /* 0x000fe2000001140f */
[----:B------:R-:W-:Y:S01]  /*1c20*/  @!PT LDS RZ, [RZ] ;  /* 0x00000000fffff984 */ /* 0x000fe20000000800 */
[----:B------:R1:W-:Y:S03]  /*1c30*/  @!P0 LDGSTS.E.BYPASS.LTC128B.128 [R145+0x1b100], [R18.64], !P2 ;  /* 0x1b10000012918fae */ /* 0x0003e6000d101d48 */
[----:B------:R-:W-:Y:S02]  /*1c40*/  @!P0 LEA.HI R5, R0, R15, RZ, 0x3 ;  /* 0x0000000f00058211 */ /* 0x000fe400078f18ff */
[----:B------:R-:W-:Y:S02]  /*1c50*/  @!P0 SHF.R.S32.HI R0, RZ, 0x1f, R11 ;  /* 0x0000001fff008819 */ /* 0x000fe4000001140b */
[----:B------:R-:W-:-:S05]  /*1c60*/  @!P0 LOP3.LUT R5, R5, 0xfffffff8, RZ, 0xc0, !PT ;  /* 0xfffffff805058812 */ /* 0x000fca00078ec0ff */
[----:B------:R-:W-:Y:S01]  /*1c70*/  @!P0 IMAD.WIDE R22, R5, 0x2, R16 ;  /* 0x0000000205168825 */ /* 0x000fe200078e0210 */
[----:B------:R-:W-:-:S04]  /*1c80*/  @!P0 LEA.HI R5, R0, R11, RZ, 0x3 ;  /* 0x0000000b00058211 */ /* 0x000fc800078f18ff */
[----:B------:R-:W-:Y:S01]  /*1c90*/  @!P0 LOP3.LUT R5, R5, 0xfffffff8, RZ, 0xc0, !PT ;  /* 0xfffffff805058812 */ /* 0x000fe200078ec0ff */
[----:B------:R5:W-:Y:S04]  /*1ca0*/  @!P0 LDGSTS.E.BYPASS.LTC128B.128 [R145+0x1f100], [R22.64], !P3 ;  /* 0x1f10000016918fae */ /* 0x000be8000d901d48 */
[----:B------:R-:W-:-:S04]  /*1cb0*/  @!P0 IMAD.WIDE R24, R5, 0x2, R16 ;  /* 0x0000000205188825 */ /* 0x000fc800078e0210 */
[----:B------:R-:W-:Y:S01]  /*1cc0*/  IMAD.MOV.U32 R5, RZ, RZ, 0x6 ;  /* 0x00000006ff057424 */ /* 0x000fe200078e00ff */
[----:B------:R2:W-:Y:S01]  /*1cd0*/  @!P0 LDGSTS.E.BYPASS.LTC128B.128 [R145+0x23100], [R24.64], !P1 ;  /* 0x2310000018918fae */ /* 0x0005e2000c901d48 */
[----:B------:R-:W-:-:S03]  /*1ce0*/  IMAD.SHL.U32 R17, R12, 0x40, RZ ;  /* 0x000000400c117824 */ /* 0x000fc600078e00ff */
[----:B------:R-:W-:Y:S01]  /*1cf0*/  SHF.L.U64.HI R6, R12, R5, c[0x0][0x20c] ;  /* 0x000083000c067619 */ /* 0x000fe20000010205 */
[----:B------:R-:W0:Y:S04]  /*1d00*/  LDGDEPBAR ;  /* 0x00000000000079af */ /* 0x000e280000000000 */
[----:B------:R-:W-:-:S04]  /*1d10*/  IMAD R0, R6, R21, RZ ;  /* 0x0000001506007224 */ /* 0x000fc800078e02ff */
[-C--:B------:R-:W-:Y:S02]  /*1d20*/  IMAD R0, R14, R17.reuse, R0 ;  /* 0x000000110e007224 */ /* 0x080fe400078e0200 */
[----:B-----5:R-:W-:-:S04]  /*1d30*/  IMAD.WIDE.U32 R22, R21, R17, R208 ;  /* 0x0000001115167225 */ /* 0x020fc800078e00d0 */
[----:B------:R-:W-:Y:S01]  /*1d40*/  IMAD.IADD R0, R23, 0x1, R0 ;  /* 0x0000000117007824 */ /* 0x000fe200078e0200 */
[----:B------:R-:W-:Y:S01]  /*1d50*/  BAR.SYNC.DEFER_BLOCKING 0x0 ;  /* 0x0000000000007b1d */ /* 0x000fe20000010000 */
[----:B-1----:R-:W-:-:S04]  /*1d60*/  LEA R18, P0, R22, c[0x0][0x1f8], 0x1 ;  /* 0x00007e0016127a11 */ /* 0x002fc800078008ff */
[----:B------:R-:W-:Y:S02]  /*1d70*/  LEA.HI.X R19, R22, c[0x0][0x1fc], R0, 0x1, P0 ;  /* 0x00007f0016137a11 */ /* 0x000fe400000f0c00 */
[----:B------:R-:W-:-:S13]  /*1d80*/  ISETP.GT.AND P0, PT, R21, R193, PT ;  /* 0x000000c11500720c */ /* 0x000fda0003f04270 */
[----:B--23--:R-:W-:-:S04]  /*1d90*/  @P0 IADD3 R7, R132, -0x2, RZ ;  /* 0xfffffffe84070810 */ /* 0x00cfc80007ffe0ff */
[----:B------:R-:W-:Y:S01]  /*1da0*/  @P0 SHF.R.S32.HI R0, RZ, 0x1f, R7 ;  /* 0x0000001fff000819 */ /* 0x000fe20000011407 */
[----:B------:R-:W-:Y:S02]  /*1db0*/  @P0 IMAD R9, R6, R7, RZ ;  /* 0x0000000706090224 */ /* 0x000fe400078e02ff */
[----:B------:R-:W-:-:S04]  /*1dc0*/  @P0 IMAD.WIDE.U32 R6, R7, R17, R208 ;  /* 0x0000001107060225 */ /* 0x000fc800078e00d0 */
[----:B------:R-:W-:Y:S01]  /*1dd0*/  @P0 IMAD R0, R0, R17, R9 ;  /* 0x0000001100000224 */ /* 0x000fe200078e0209 */
[----:B------:R-:W-:Y:S02]  /*1de0*/  @P0 LEA R52, P2, R6, c[0x0][0x1f8], 0x1 ;  /* 0x00007e0006340a11 */ /* 0x000fe400078408ff */
[----:B------:R-:W-:Y:S01]  /*1df0*/  @P0 IADD3 R9, R132, -0x2, RZ ;  /* 0xfffffffe84090810 */ /* 0x000fe20007ffe0ff */
[----:B------:R-:W-:Y:S02]  /*1e00*/  @P0 IMAD.IADD R0, R7, 0x1, R0 ;  /* 0x0000000107000824 */ /* 0x000fe400078e0200 */
[----:B------:R-:W-:-:S03]  /*1e10*/  IMAD.SHL.U32 R7, R200, 0x40, RZ ;  /* 0x00000040c8077824 */ /* 0x000fc600078e00ff */
[----:B------:R-:W-:Y:S01]  /*1e20*/  @P0 LEA.HI.X R53, R6, c[0x0][0x1fc], R0, 0x1, P2 ;  /* 0x00007f0006350a11 */ /* 0x000fe200010f0c00 */
[----:B------:R-:W-:Y:S01]  /*1e30*/  @P0 IMAD.WIDE.U32 R22, R9, R7, R212 ;  /* 0x0000000709160225 */ /* 0x000fe200078e00d4 */
[C---:B------:R-:W-:Y:S02]  /*1e40*/  SHF.L.U64.HI R6, R200.reuse, R5, c[0x0][0x1e4] ;  /* 0x00007900c8067619 */ /* 0x040fe40000010205 */
[----:B------:R-:W-:Y:S01]  /*1e50*/  @P0 SHF.R.S32.HI R5, RZ, 0x1f, R9 ;  /* 0x0000001fff050819 */ /* 0x000fe20000011409 */
[----:B------:R-:W-:Y:S01]  /*1e60*/  IMAD.SHL.U32 R200, R200, 0x20, RZ ;  /* 0x00000020c8c87824 */ /* 0x000fe200078e00ff */
[----:B------:R-:W-:Y:S01]  /*1e70*/  @P0 LEA R16, P2, R22, c[0x0][0x1c8], 0x1 ;  /* 0x0000720016100a11 */ /* 0x000fe200078408ff */
[----:B------:R-:W-:Y:S01]  /*1e80*/  @P0 IMAD R0, R6, R9, RZ ;  /* 0x0000000906000224 */ /* 0x000fe200078e02ff */
[----:B------:R-:W-:-:S03]  /*1e90*/  P2R R9, PR, RZ, 0x1 ;  /* 0x00000001ff097803 */ /* 0x000fc60000000000 */
[----:B------:R-:W-:Y:S02]  /*1ea0*/  @P0 IMAD R0, R5, R7, R0 ;  /* 0x0000000705000224 */ /* 0x000fe400078e0200 */
[----:B------:R-:W-:Y:S02]  /*1eb0*/  IMAD.SHL.U32 R5, R21, 0x40, RZ ;  /* 0x0000004015057824 */ /* 0x000fe400078e00ff */
[----:B------:R-:W-:-:S05]  /*1ec0*/  @P0 IMAD.IADD R0, R23, 0x1, R0 ;  /* 0x0000000117000824 */ /* 0x000fca00078e0200 */
[----:B------:R-:W-:Y:S01]  /*1ed0*/  @P0 LEA.HI.X R17, R22, c[0x0][0x1cc], R0, 0x1, P2 ;  /* 0x0000730016110a11 */ /* 0x000fe200010f0c00 */
[----:B------:R-:W-:Y:S02]  /*1ee0*/  IMAD R0, R6, R21, RZ ;  /* 0x0000001506007224 */ /* 0x000fe400078e02ff */
[----:B----4-:R-:W-:-:S04]  /*1ef0*/  IMAD.WIDE.U32 R20, R21, R7, R212 ;  /* 0x0000000715147225 */ /* 0x010fc800078e00d4 */
[----:B------:R-:W-:Y:S01]  /*1f00*/  IMAD R14, R14, R7, R0 ;  /* 0x000000070e0e7224 */ /* 0x000fe200078e0200 */
[----:B------:R-:W-:-:S03]  /*1f10*/  IADD3 R0, -R5, R194, -R13 ;  /* 0x000000c205007210 */ /* 0x000fc60007ffe90d */
[----:B------:R-:W-:Y:S01]  /*1f20*/  IMAD.IADD R14, R21, 0x1, R14 ;  /* 0x00000001150e7824 */ /* 0x000fe200078e020e */
[----:B------:R-:W-:-:S13]  /*1f30*/  ISETP.GE.AND P3, PT, R0, 0x1, PT ;  /* 0x000000010000780c */ /* 0x000fda0003f66270 */
[----:B------:R-:W-:-:S04]  /*1f40*/  @P3 LEA R22, P2, R20, c[0x0][0x1c8], 0x1 ;  /* 0x0000720014163a11 */ /* 0x000fc800078408ff */
[----:B------:R-:W-:Y:S02]  /*1f50*/  @P3 LEA.HI.X R23, R20, c[0x0][0x1cc], R14, 0x1, P2 ;  /* 0x0000730014173a11 */ /* 0x000fe400010f0c0e */
[----:B------:R-:W-:-:S03]  /*1f60*/  ISETP.GT.AND P2, PT, R0, 0x20, PT ;  /* 0x000000200000780c */ /* 0x000fc60003f44270 */
[----:B------:R-:W-:Y:S01]  /*1f70*/  @!PT LDS RZ, [RZ] ;  /* 0x00000000fffff984 */ /* 0x000fe20000000800 */
[----:B------:R-:W-:Y:S01]  /*1f80*/  @!PT LDS RZ, [RZ] ;  /* 0x00000000fffff984 */ /* 0x000fe20000000800 */
[----:B------:R-:W-:Y:S01]  /*1f90*/  @!PT LDS RZ, [RZ] ;  /* 0x00000000fffff984 */ /* 0x000fe20000000800 */
[----:B------:R1:W-:Y:S04]  /*1fa0*/  @P3 LDGSTS.E.BYPASS.LTC128B.128 [R145+0xc100], [R22.64], !P5 ;  /* 0x0c10000016913fae */ /* 0x0003e8000e901d48 */
[----:B------:R1:W-:Y:S04]  /*1fb0*/  @P3 LDGSTS.E.BYPASS.LTC128B.128 [R145+0xe100], [R22.64+0x80], !P4 ;  /* 0x0e10008016913fae */ /* 0x0003e8000e101d48 */
[----:B------:R1:W-:Y:S01]  /*1fc0*/  @P3 LDGSTS.E.BYPASS.LTC128B.128 [R145+0x10100], [R22.64+0x100], !P6 ;  /* 0x1010010016913fae */ /* 0x0003e2000f101d48 */
[----:B------:R-:W-:Y:S02]  /*1fd0*/  ISETP.GE.AND P3, PT, R15, c[0x0][0x1d4], PT ;  /* 0x000075000f007a0c */ /* 0x000fe40003f66270 */
[----:B------:R-:W-:-:S04]  /*1fe0*/  @P2 IADD3 R13, P1, R200, R20, RZ ;  /* 0x00000014c80d2210 */ /* 0x000fc80007f3e0ff */
[----:B------:R-:W-:Y:S01]  /*1ff0*/  @P2 LEA R20, P0, R13, c[0x0][0x1c8], 0x1 ;  /* 0x000072000d142a11 */ /* 0x000fe200078008ff */
[----:B------:R-:W-:Y:S01]  /*2000*/  @P2 IMAD.X R14, R199, 0x1, R14, P1 ;  /* 0x00000001c70e2824 */ /* 0x000fe200008e060e */
[----:B------:R-:W-:-:S04]  /*2010*/  ISETP.GE.AND P1, PT, R10, c[0x0][0x1d4], PT ;  /* 0x000075000a007a0c */ /* 0x000fc80003f26270 */
[----:B------:R-:W-:-:S05]  /*2020*/  @P2 LEA.HI.X R21, R13, c[0x0][0x1cc], R14, 0x1, P0 ;  /* 0x000073000d152a11 */ /* 0x000fca00000f0c0e */
[----:B------:R1:W-:Y:S04]  /*2030*/  @P2 LDGSTS.E.BYPASS.LTC128B.128 [R145+0xd100], [R20.64], !P5 ;  /* 0x0d10000014912fae */ /* 0x0003e8000e901d48 */
[----:B------:R1:W-:Y:S04]  /*2040*/  @P2 LDGSTS.E.BYPASS.LTC128B.128 [R145+0xf100], [R20.64+0x80], !P4 ;  /* 0x0f10008014912fae */ /* 0x0003e8000e101d48 */
[----:B------:R1:W-:Y:S01]  /*2050*/  @P2 LDGSTS.E.BYPASS.LTC128B.128 [R145+0x11100], [R20.64+0x100], !P6 ;  /* 0x1110010014912fae */ /* 0x0003e2000f101d48 */
[C---:B------:R-:W-:Y:S02]  /*2060*/  ISETP.LT.OR P2, PT, R0.reuse, 0x1, P1 ;  /* 0x000000010000780c */ /* 0x040fe40000f41670 */
[C---:B------:R-:W-:Y:S01]  /*2070*/  ISETP.LT.OR P1, PT, R0.reuse, 0x21, P1 ;  /* 0x000000210000780c */ /* 0x040fe20000f21670 */
[----:B------:R-:W0:Y:S10]  /*2080*/  LDGDEPBAR ;  /* 0x00000000000079af */ /* 0x000e340000000000 */
[----:B------:R2:W-:Y:S01]  /*2090*/  LDGSTS.E.BYPASS.LTC128B.128 [R145+0x100], [R18.64], !P2 ;  /* 0x0010000012917fae */ /* 0x0005e2000d101d48 */
[----:B------:R-:W-:-:S02]  /*20a0*/  ISETP.LT.OR P2, PT, R0, 0x1, P3 ;  /* 0x000000010000780c */ /* 0x000fc40001f41670 */
[----:B------:R-:W-:-:S11]  /*20b0*/  ISETP.LT.OR P3, PT, R0, 0x21, P3 ;  /* 0x000000210000780c */ /* 0x000fd60001f61670 */
[----:B------:R2:W-:Y:S01]  /*20c0*/  LDGSTS.E.BYPASS.LTC128B.128 [R145+0x2100], [R18.64+0x80], !P2 ;  /* 0x0210008012917fae */ /* 0x0005e2000d101d48 */
[----:B------:R-:W-:Y:S02]  /*20d0*/  ISETP.GE.AND P2, PT, R11, c[0x0][0x1d4], PT ;  /* 0x000075000b007a0c */ /* 0x000fe40003f46270 */
[----:B------:R-:W-:Y:S02]  /*20e0*/  SHF.L.U64.HI R11, R198, 0x1, R197 ;  /* 0x00000001c60b7819 */ /* 0x000fe400000102c5 */
[C---:B------:R-:W-:Y:S02]  /*20f0*/  ISETP.LT.OR P0, PT, R0.reuse, 0x1, P2 ;  /* 0x000000010000780c */ /* 0x040fe40001701670 */
[----:B------:R-:W-:Y:S01]  /*2100*/  ISETP.LT.OR P2, PT, R0, 0x21, P2 ;  /* 0x000000210000780c */ /* 0x000fe20001741670 */
[----:B------:R-:W-:-:S04]  /*2110*/  IMAD R0, R85, 0x400, R4 ;  /* 0x0000040055007824 */ /* 0x000fc800078e0204 */
[C---:B------:R-:W-:Y:S01]  /*2120*/  IMAD.SHL.U32 R72, R0.reuse, 0x2, RZ ;  /* 0x0000000200487824 */ /* 0x040fe200078e00ff */
[----:B------:R-:W-:-:S05]  /*2130*/  LEA R190, R0, 0x18100, 0x1 ;  /* 0x0001810000be7811 */ /* 0x000fca00078e08ff */
[----:B------:R2:W-:Y:S01]  /*2140*/  LDGSTS.E.BYPASS.LTC128B.128 [R145+0x4100], [R18.64+0x100], !P0 ;  /* 0x0410010012917fae */ /* 0x0005e2000c101d48 */
[----:B------:R-:W-:Y:S01]  /*2150*/  IADD3 R12, P0, R77, R18, RZ ;  /* 0x000000124d0c7210 */ /* 0x000fe20007f1e0ff */
[----:B------:R-:W-:Y:S02]  /*2160*/  IMAD.IADD R186, R190, 0x1, R187 ;  /* 0x00000001beba7824 */ /* 0x000fe400078e02bb */
[----:B------:R-:W-:Y:S02]  /*2170*/  IMAD R185, R3, 0x2, R190 ;  /* 0x0000000203b97824 */ /* 0x000fe400078e02be */
[----:B------:R-:W-:Y:S01]  /*2180*/  IMAD.X R13, R11, 0x1, R19, P0 ;  /* 0x000000010b0d7824 */ /* 0x000fe200000e0613 */
[----:B------:R-:W-:Y:S01]  /*2190*/  ISETP.NE.AND P0, PT, R9, RZ, PT ;  /* 0x000000ff0900720c */ /* 0x000fe20003f05270 */
[----:B------:R-:W-:-:S03]  /*21a0*/  IMAD R184, R3, 0x2, R186 ;  /* 0x0000000203b87824 */ /* 0x000fc600078e02ba */
[----:B------:R3:W-:Y:S01]  /*21b0*/  LDGSTS.E.BYPASS.LTC128B.128 [R145+0x1100], [R12.64], !P1 ;  /* 0x011000000c917fae */ /* 0x0007e2000c901d48 */
[----:B------:R-:W-:-:S03]  /*21c0*/  ISETP.NE.AND P1, PT, R8, RZ, PT ;  /* 0x000000ff0800720c */ /* 0x000fc60003f25270 */
[----:B------:R3:W-:Y:S01]  /*21d0*/  LDGSTS.E.BYPASS.LTC128B.128 [R145+0x3100], [R12.64+0x80], !P3 ;  /* 0x031000800c917fae */ /* 0x0007e2000d901d48 */
[----:B------:R-:W-:Y:S02]  /*21e0*/  SEL R192, R192, 0xffffffc0, !P1 ;  /* 0xffffffc0c0c07807 */ /* 0x000fe40004800000 */
[----:B------:R-:W-:Y:S01]  /*21f0*/  LOP3.LUT P3, RZ, R218, 0x2, RZ, 0xc0, !PT ;  /* 0x00000002daff7812 */ /* 0x000fe2000786c0ff */
[----:B------:R3:W-:Y:S01]  /*2200*/  LDGSTS.E.BYPASS.LTC128B.128 [R145+0x5100], [R12.64+0x100], !P2 ;  /* 0x051001000c917fae */ /* 0x0007e2000d101d48 */
[----:B------:R-:W-:Y:S01]  /*2210*/  @P0 IADD3 R76, P1, R77, R52, RZ ;  /* 0x000000344d4c0210 */ /* 0x000fe20007f3e0ff */
[----:B------:R-:W-:Y:S01]  /*2220*/  IMAD.IADD R2, R188, 0x1, R192 ;  /* 0x00000001bc027824 */ /* 0x000fe200078e02c0 */
[----:B------:R-:W-:Y:S01]  /*2230*/  SEL R189, R189, 0xffffffe0, !P3 ;  /* 0xffffffe0bdbd7807 */ /* 0x000fe20005800000 */
[----:B------:R-:W0:Y:S01]  /*2240*/  LDGDEPBAR ;  /* 0x00000000000079af */ /* 0x000e220000000000 */
[----:B------:R-:W-:Y:S01]  /*2250*/  ISETP.NE.AND P3, PT, R196, 0x1, PT ;  /* 0x00000001c400780c */ /* 0x000fe20003f65270 */
[----:B------:R-:W-:Y:S01]  /*2260*/  @P0 IMAD.X R77, R11, 0x1, R53, P1 ;  /* 0x000000010b4d0824 */ /* 0x000fe200008e0635 */
[----:B------:R-:W-:Y:S01]  /*2270*/  @P0 LEA R8, P1, R200, R16, 0x1 ;  /* 0x00000010c8080211 */ /* 0x000fe200078208ff */
[----:B------:R2:W-:Y:S01]  /*2280*/  @P0 LDGSTS.E.BYPASS.LTC128B.128 [R145+0x12100], [R16.64], !P5 ;  /* 0x1210000010910fae */ /* 0x0005e2000e901d48 */
[----:B------:R-:W-:-:S02]  /*2290*/  IMAD.IADD R89, R188, 0x1, R189 ;  /* 0x00000001bc597824 */ /* 0x000fc400078e02bd */
[----:B------:R-:W-:Y:S01]  /*22a0*/  @P0 LEA.HI.X R9, R200, R17, R199, 0x1, P1 ;  /* 0x00000011c8090211 */ /* 0x000fe200008f0cc7 */
[----:B------:R2:W-:Y:S01]  /*22b0*/  @P0 LDGSTS.E.BYPASS.LTC128B.128 [R145+0x14100], [R16.64+0x80], !P4 ;  /* 0x1410008010910fae */ /* 0x0005e2000e101d48 */
[----:B------:R-:W-:-:S03]  /*22c0*/  IMAD.IADD R0, R192, 0x1, R89 ;  /* 0x00000001c0007824 */ /* 0x000fc600078e0259 */
[----:B------:R2:W-:Y:S04]  /*22d0*/  @P0 LDGSTS.E.BYPASS.LTC128B.128 [R145+0x16100], [R16.64+0x100], !P6 ;  /* 0x1610010010910fae */ /* 0x0005e8000f101d48 */
[----:B------:R4:W-:Y:S04]  /*22e0*/  @P0 LDGSTS.E.BYPASS.LTC128B.128 [R145+0x13100], [R8.64], !P5 ;  /* 0x1310000008910fae */ /* 0x0009e8000e901d48 */
[----:B------:R4:W-:Y:S04]  /*22f0*/  @P0 LDGSTS.E.BYPASS.LTC128B.128 [R145+0x15100], [R8.64+0x80], !P4 ;  /* 0x1510008008910fae */ /* 0x0009e8000e101d48 */
[----:B------:R4:W-:Y:S04]  /*2300*/  @P0 LDGSTS.E.BYPASS.LTC128B.128 [R145+0x17100], [R8.64+0x100], !P6 ;  /* 0x1710010008910fae */ /* 0x0009e8000f101d48 */
[----:B------:R-:W0:Y:S01]  /*2310*/  LDGDEPBAR ;  /* 0x00000000000079af */ /* 0x000e220000000000 */
[----:B------:R-:W-:-:S04]  /*2320*/  DEPBAR.LE SB0, 0x3 ;  /* 0x000080c00000791a */ /* 0x000fc80000000000 */
[----:B------:R-:W-:-:S04]  /*2330*/  DEPBAR.LE SB0, 0x2 ;  /* 0x000080800000791a */ /* 0x000fc80000000000 */
[----:B------:R-:W-:Y:S06]  /*2340*/  BAR.SYNC.DEFER_BLOCKING 0x0 ;  /* 0x0000000000007b1d */ /* 0x000fec0000010000 */
[----:B------:R-:W-:Y:S04]  /*2350*/  LDSM.16.M88.4 R72, [R72+0x18100] ;  /* 0x018100004848783b */ /* 0x000fe80000000200 */
[----:B------:R-:W5:Y:S04]  /*2360*/  LDSM.16.M88.4 R36, [R188+0xc900] ;  /* 0x00c90000bc24783b */ /* 0x000f680000000200 */
[----:B------:R-:W5:Y:S04]  /*2370*/  LDSM.16.M88.4 R28, [R188+0xd100] ;  /* 0x00d10000bc1c783b */ /* 0x000f680000000200 */
[----:B------:R-:W5:Y:S04]  /*2380*/  LDSM.16.M88.4 R44, [R188+0xc100] ;  /* 0x00c10000bc2c783b */ /* 0x000f680000000200 */
[----:B-1----:R-:W1:Y:S04]  /*2390*/  LDSM.16.M88.4 R20, [R188+0xd900] ;  /* 0x00d90000bc14783b */ /* 0x002e680000000200 */
[----:B------:R-:W-:Y:S04]  /*23a0*/  LDSM.16.M88.4 R64, [R186] ;  /* 0x00000000ba40783b */ /* 0x000fe80000000200 */
[----:B----4-:R-:W4:Y:S04]  /*23b0*/  LDSM.16.M88.4 R8, [R89+0xc900] ;  /* 0x00c900005908783b */ /* 0x010f280000000200 */
[----:B---3--:R-:W3:Y:S04]  /*23c0*/  LDSM.16.M88.4 R12, [R89+0xd100] ;  /* 0x00d10000590c783b */ /* 0x008ee80000000200 */
[----:B--2---:R-:W2:Y:S04]  /*23d0*/  LDSM.16.M88.4 R16, [R89+0xc100] ;  /* 0x00c100005910783b */ /* 0x004ea80000000200 */
[----:B------:R-:W1:Y:S04]  /*23e0*/  LDSM.16.M88.4 R68, [R89+0xd900] ;  /* 0x00d900005944783b */ /* 0x000e680000000200 */
[----:B------:R-:W-:Y:S01]  /*23f0*/  @!PT LDS RZ, [RZ] ;  /* 0x00000000fffff984 */ /* 0x000fe20000000800 */
[----:B------:R-:W-:Y:S01]  /*2400*/  @!PT LDS RZ, [RZ] ;  /* 0x00000000fffff984 */ /* 0x000fe20000000800 */
[----:B------:R-:W-:Y:S01]  /*2410*/  @!PT LDS RZ, [RZ] ;  /* 0x00000000fffff984 */ /* 0x000fe20000000800 */
[----:B------:R1:W-:Y:S01]  /*2420*/  @P0 LDGSTS.E.BYPASS.LTC128B.128 [R145+0x6100], [R52.64], !P5 ;  /* 0x0610000034910fae */ /* 0x0003e2000e901d48 */
[C---:B-----5:R-:W-:Y:S03]  /*2430*/  HMMA.16816.F32.BF16 R40, R72.reuse, R36, RZ ;  /* 0x000000244828723c */ /* 0x060fe600000418ff */
[----:B------:R1:W-:Y:S04]  /*2440*/  @P0 LDGSTS.E.BYPASS.LTC128B.128 [R145+0x8100], [R52.64+0x80], !P4 ;  /* 0x0810008034910fae */ /* 0x0003e8000e101d48 */
[----:B------:R1:W-:Y:S01]  /*2450*/  @P0 LDGSTS.E.BYPASS.LTC128B.128 [R145+0xa100], [R52.64+0x100], !P6 ;  /* 0x0a10010034910fae */ /* 0x0003e2000f101d48 */
[C---:B------:R-:W-:Y:S03]  /*2460*/  HMMA.16816.F32.BF16 R36, R72.reuse, R38, RZ ;  /* 0x000000264824723c */ /* 0x040fe600000418ff */
[----:B------:R5:W-:Y:S04]  /*2470*/  @P0 LDGSTS.E.BYPASS.LTC128B.128 [R145+0x7100], [R76.64], !P5 ;  /* 0x071000004c910fae */ /* 0x000be8000e901d48 */
[----:B------:R5:W-:Y:S01]  /*2480*/  @P0 LDGSTS.E.BYPASS.LTC128B.128 [R145+0x9100], [R76.64+0x80], !P4 ;  /* 0x091000804c910fae */ /* 0x000be2000e101d48 */
[C---:B------:R-:W-:Y:S03]  /*2490*/  HMMA.16816.F32.BF16 R32, R72.reuse, R28, RZ ;  /* 0x0000001c4820723c */ /* 0x040fe600000418ff */
[----:B------:R5:W-:Y:S04]  /*24a0*/  @P0 LDGSTS.E.BYPASS.LTC128B.128 [R145+0xb100], [R76.64+0x100], !P6 ;  /* 0x0b1001004c910fae */ /* 0x000be8000f101d48 */
[----:B------:R-:W-:Y:S01]  /*24b0*/  LDSM.16.M88.4 R56, [R2+0xc900] ;  /* 0x00c900000238783b */ /* 0x000fe20000000200 */
[C---:B------:R-:W-:Y:S03]  /*24c0*/  HMMA.16816.F32.BF16 R28, R72.reuse, R30, RZ ;  /* 0x0000001e481c723c */ /* 0x040fe600000418ff */
[----:B------:R-:W-:Y:S04]  /*24d0*/  LDSM.16.M88.4 R60, [R2+0xc100] ;  /* 0x00c10000023c783b */ /* 0x000fe80000000200 */
[----:B------:R-:W-:Y:S01]  /*24e0*/  LDSM.16.M88.4 R80, [R0+0xd900] ;  /* 0x00d900000050783b */ /* 0x000fe20000000200 */
[C---:B------:R-:W-:Y:S03]  /*24f0*/  HMMA.16816.F32.BF16 R48, R72.reuse, R44, RZ ;  /* 0x0000002c4830723c */ /* 0x040fe600000418ff */
[----:B-1----:R-:W-:Y:S04]  /*2500*/  LDSM.16.M88.4 R52, [R2+0xd900] ;  /* 0x00d900000234783b */ /* 0x002fe80000000200 */
[----:B------:R-:W0:Y:S01]  /*2510*/  LDGDEPBAR ;  /* 0x00000000000079af */ /* 0x000e220000000000 */
[C---:B------:R-:W-:Y:S03]  /*2520*/  HMMA.16816.F32.BF16 R44, R72.reuse, R46, RZ ;  /* 0x0000002e482c723c */ /* 0x040fe600000418ff */
[----:B-----5:R-:W-:Y:S05]  /*2530*/  LDSM.16.M88.4 R76, [R184] ;  /* 0x00000000b84c783b */ /* 0x020fea0000000200 */
[C---:B------:R-:W-:Y:S08]  /*2540*/  HMMA.16816.F32.BF16 R24, R72.reuse, R20, RZ ;  /* 0x000000144818723c */ /* 0x040ff000000418ff */
[----:B------:R-:W-:Y:S01]  /*2550*/  HMMA.16816.F32.BF16 R72, R72, R22, RZ ;  /* 0x000000164848723c */ /* 0x000fe200000418ff */
[----:B------:R-:W-:Y:S07]  /*2560*/  LDSM.16.M88.4 R20, [R185] ;  /* 0x00000000b914783b */ /* 0x000fee0000000200 */
[C---:B----4-:R-:W-:Y:S08]  /*2570*/  HMMA.16816.F32.BF16 R40, R64.reuse, R8, R40 ;  /* 0x000000084028723c */ /* 0x050ff00000041828 */
[C---:B------:R-:W-:Y:S01]  /*2580*/  HMMA.16816.F32.BF16 R36, R64.reuse, R10, R36 ;  /* 0x0000000a4024723c */ /* 0x040fe20000041824 */
[----:B------:R-:W1:Y:S07]  /*2590*/  LDSM.16.M88.4 R8, [R2+0xd100] ;  /* 0x00d100000208783b */ /* 0x000e6e0000000200 */
[C---:B---3--:R-:W-:Y:S08]  /*25a0*/  HMMA.16816.F32.BF16 R32, R64.reuse, R12, R32 ;  /* 0x0000000c4020723c */ /* 0x048ff00000041820 */
[C---:B------:R-:W-:Y:S01]  /*25b0*/  HMMA.16816.F32.BF16 R28, R64.reuse, R14, R28 ;  /* 0x0000000e401c723c */ /* 0x040fe2000004181c */
[----:B------:R-:W3:Y:S07]  /*25c0*/  LDSM.16.M88.4 R12, [R0+0xc900] ;  /* 0x00c90000000c783b */ /* 0x000eee0000000200 */
[C---:B--2---:R-:W-:Y:S08]  /*25d0*/  HMMA.16816.F32.BF16 R48, R64.reuse, R16, R48 ;  /* 0x000000104030723c */ /* 0x044ff00000041830 */
[C---:B------:R-:W-:Y:S01]  /*25e0*/  HMMA.16816.F32.BF16 R44, R64.reuse, R18, R44 ;  /* 0x00000012402c723c */ /* 0x040fe2000004182c */
[----:B------:R-:W2:Y:S07]  /*25f0*/  LDSM.16.M88.4 R16, [R0+0xc100] ;  /* 0x00c100000010783b */ /* 0x000eae0000000200 */
[----:B------:R-:W-:Y:S08]  /*2600*/  HMMA.16816.F32.BF16 R24, R64, R68, R24 ;  /* 0x000000444018723c */ /* 0x000ff00000041818 */
[C---:B-1----:R-:W-:Y:S08]  /*2610*/  HMMA.16816.F32.BF16 R32, R20.reuse, R8, R32 ;  /* 0x000000081420723c */ /* 0x042ff00000041820 */
[----:B------:R-:W-:Y:S01]  /*2620*/  HMMA.16816.F32.BF16 R28, R20, R10, R28 ;  /* 0x0000000a141c723c */ /* 0x000fe2000004181c */
[----:B------:R-:W1:Y:S07]  /*2630*/  LDSM.16.M88.4 R8, [R0+0xd100] ;  /* 0x00d100000008783b */ /* 0x000e6e0000000200 */
[----:B------:R-:W-:Y:S01]  /*2640*/  HMMA.16816.F32.BF16 R72, R64, R70, R72 ;  /* 0x000000464048723c */ /* 0x000fe20000041848 */
[----:B------:R-:W-:Y:S04]  /*2650*/  LDSM.16.M88.4 R68, [R190+0x4000] ;  /* 0x00400000be44783b */ /* 0x000fe80000000200 */
[----:B------:R-:W-:Y:S03]  /*2660*/  LDSM.16.M88.4 R64, [R188+0xe100] ;  /* 0x00e10000bc40783b */ /* 0x000fe60000000200 */
[C---:B------:R-:W-:Y:S08]  /*2670*/  HMMA.16816.F32.BF16 R40, R20.reuse, R56, R40 ;  /* 0x000000381428723c */ /* 0x040ff00000041828 */
[C---:B------:R-:W-:Y:S01]  /*2680*/  HMMA.16816.F32.BF16 R36, R20.reuse, R58, R36 ;  /* 0x0000003a1424723c */ /* 0x040fe20000041824 */
[----:B------:R-:W-:Y:S07]  /*2690*/  LDSM.16.M88.4 R56, [R188+0xf100] ;  /* 0x00f10000bc38783b */ /* 0x000fee0000000200 */
[C---:B------:R-:W-:Y:S08]  /*26a0*/  HMMA.16816.F32.BF16 R48, R20.reuse, R60, R48 ;  /* 0x0000003c1430723c */ /* 0x040ff00000041830 */
[C---:B------:R-:W-:Y:S01]  /*26b0*/  HMMA.16816.F32.BF16 R44, R20.reuse, R62, R44 ;  /* 0x0000003e142c723c */ /* 0x040fe2000004182c */
[----:B------:R-:W4:Y:S07]  /*26c0*/  LDSM.16.M88.4 R60, [R188+0xe900] ;  /* 0x00e90000bc3c783b */ /* 0x000f2e0000000200 */
[C---:B------:R-:W-:Y:S08]  /*26d0*/  HMMA.16816.F32.BF16 R24, R20.reuse, R52, R24 ;  /* 0x000000341418723c */ /* 0x040ff00000041818 */
[----:B------:R-:W-:Y:S01]  /*26e0*/  HMMA.16816.F32.BF16 R72, R20, R54, R72 ;  /* 0x000000361448723c */ /* 0x000fe20000041848 */
[----:B------:R-:W5:Y:S04]  /*26f0*/  LDSM.16.M88.4 R52, [R188+0xf900] ;  /* 0x00f90000bc34783b */ /* 0x000f680000000200 */
[----:B------:R-:W-:Y:S03]  /*2700*/  LDSM.16.M88.4 R20, [R186+0x4000] ;  /* 0x00400000ba14783b */ /* 0x000fe60000000200 */
[C---:B---3--:R-:W-:Y:S08]  /*2710*/  HMMA.16816.F32.BF16 R40, R76.reuse, R12, R40 ;  /* 0x0000000c4c28723c */ /* 0x048ff00000041828 */
[C---:B------:R-:W-:Y:S01]  /*2720*/  HMMA.16816.F32.BF16 R36, R76.reuse, R14, R36 ;  /* 0x0000000e4c24723c */ /* 0x040fe20000041824 */
[----:B------:R-:W3:Y:S07]  /*2730*/  LDSM.16.M88.4 R12, [R89+0xe900] ;  /* 0x00e90000590c783b */ /* 0x000eee0000000200 */
[C---:B--2---:R-:W-:Y:S08]  /*2740*/  HMMA.16816.F32.BF16 R48, R76.reuse, R16, R48 ;  /* 0x000000104c30723c */ /* 0x044ff00000041830 */
[C---:B------:R-:W-:Y:S01]  /*2750*/  HMMA.16816.F32.BF16 R44, R76.reuse, R18, R44 ;  /* 0x000000124c2c723c */ /* 0x040fe2000004182c */
[----:B------:R-:W2:Y:S07]  /*2760*/  LDSM.16.M88.4 R16, [R89+0xe100] ;  /* 0x00e100005910783b */ /* 0x000eae0000000200 */
[C---:B-1----:R-:W-:Y:S08]  /*2770*/  HMMA.16816.F32.BF16 R32, R76.reuse, R8, R32 ;  /* 0x000000084c20723c */ /* 0x042ff00000041820 */
[C---:B------:R-:W-:Y:S01]  /*2780*/  HMMA.16816.F32.BF16 R28, R76.reuse, R10, R28 ;  /* 0x0000000a4c1c723c */ /* 0x040fe2000004181c */
[----:B------:R-:W1:Y:S07]  /*2790*/  LDSM.16.M88.4 R8, [R89+0xf100] ;  /* 0x00f100005908783b */ /* 0x000e6e0000000200 */
[----:B------:R-:W-:Y:S08]  /*27a0*/  HMMA.16816.F32.BF16 R24, R76, R80, R24 ;  /* 0x000000504c18723c */ /* 0x000ff00000041818 */
[C---:B----4-:R-:W-:Y:S08]  /*27b0*/  HMMA.16816.F32.BF16 R40, R68.reuse, R60, R40 ;  /* 0x0000003c4428723c */ /* 0x050ff00000041828 */
        /* <DEDUP_REMOVED lines=8> */
[----:B------:R-:W4:Y:S07]  /*2840*/  LDSM.16.M88.4 R56, [R89+0xf900] ;  /* 0x00f900005938783b */ /* 0x000f2e0000000200 */
[----:B-----5:R-:W-:Y:S01]  /*2850*/  HMMA.16816.F32.BF16 R64, R68, R52, R24 ;  /* 0x000000344440723c */ /* 0x020fe20000041818 */
[----:B------:R-:W5:Y:S07]  /*2860*/  LDSM.16.M88.4 R24, [R2+0xe100] ;  /* 0x00e100000218783b */ /* 0x000f6e0000000200 */
[C---:B---3--:R-:W-:Y:S08]  /*2870*/  HMMA.16816.F32.BF16 R40, R20.reuse, R12, R40 ;  /* 0x0000000c1428723c */ /* 0x048ff00000041828 */
[----:B------:R-:W-:Y:S01]  /*2880*/  HMMA.16816.F32.BF16 R36, R20, R14, R36 ;  /* 0x0000000e1424723c */ /* 0x000fe20000041824 */
[----:B------:R-:W3:Y:S07]  /*2890*/  LDSM.16.M88.4 R12, [R2+0xe900] ;  /* 0x00e90000020c783b */ /* 0x000eee0000000200 */
[----:B------:R-:W-:Y:S01]  /*28a0*/  HMMA.16816.F32.BF16 R72, R68, R54, R72 ;  /* 0x000000364448723c */ /* 0x000fe20000041848 */
[----:B------:R-:W3:Y:S07]  /*28b0*/  LDSM.16.M88.4 R52, [R2+0xf100] ;  /* 0x00f100000234783b */ /* 0x000eee0000000200 */
[C---:B--2---:R-:W-:Y:S08]  /*28c0*/  HMMA.16816.F32.BF16 R48, R20.reuse, R16, R48 ;  /* 0x000000101430723c */ /* 0x044ff00000041830 */
[C---:B------:R-:W-:Y:S01]  /*28d0*/  HMMA.16816.F32.BF16 R44, R20.reuse, R18, R44 ;  /* 0x00000012142c723c */ /* 0x040fe2000004182c */
[----:B------:R-:W2:Y:S07]  /*28e0*/  LDSM.16.M88.4 R16, [R2+0xf900] ;  /* 0x00f900000210783b */ /* 0x000eae0000000200 */
[C---:B-1----:R-:W-:Y:S08]  /*28f0*/  HMMA.16816.F32.BF16 R32, R20.reuse, R8, R32 ;  /* 0x000000081420723c */ /* 0x042ff00000041820 */
[C---:B------:R-:W-:Y:S01]  /*2900*/  HMMA.16816.F32.BF16 R68, R20.reuse, R10, R28 ;  /* 0x0000000a1444723c */ /* 0x040fe2000004181c */
[----:B------:R-:W-:Y:S04]  /*2910*/  LDSM.16.M88.4 R28, [R184+0x4000] ;  /* 0x00400000b81c783b */ /* 0x000fe80000000200 */
[----:B------:R-:W1:Y:S03]  /*2920*/  LDSM.16.M88.4 R8, [R0+0xe100] ;  /* 0x00e100000008783b */ /* 0x000e660000000200 */
[C---:B----4-:R-:W-:Y:S08]  /*2930*/  HMMA.16816.F32.BF16 R64, R20.reuse, R56, R64 ;  /* 0x000000381440723c */ /* 0x050ff00000041840 */
[----:B------:R-:W-:Y:S01]  /*2940*/  HMMA.16816.F32.BF16 R72, R20, R58, R72 ;  /* 0x0000003a1448723c */ /* 0x000fe20000041848 */
[----:B------:R-:W4:Y:S04]  /*2950*/  LDSM.16.M88.4 R56, [R0+0xe900] ;  /* 0x00e900000038783b */ /* 0x000f280000000200 */
[----:B------:R-:W1:Y:S03]  /*2960*/  LDSM.16.M88.4 R20, [R0+0xf100] ;  /* 0x00f100000014783b */ /* 0x000e660000000200 */
[C---:B-----5:R-:W-:Y:S08]  /*2970*/  HMMA.16816.F32.BF16 R48, R60.reuse, R24, R48 ;  /* 0x000000183c30723c */ /* 0x060ff00000041830 */
        /* <DEDUP_REMOVED lines=8> */
[C---:B--2---:R-:W-:Y:S08]  /*2a00*/  HMMA.16816.F32.BF16 R64, R60.reuse, R16, R64 ;  /* 0x000000103c40723c */ /* 0x044ff00000041840 */
[----:B------:R-:W-:Y:S01]  /*2a10*/  HMMA.16816.F32.BF16 R72, R60, R18, R72 ;  /* 0x000000123c48723c */ /* 0x000fe20000041848 */
[----:B------:R-:W2:Y:S04]  /*2a20*/  LDSM.16.M88.4 R16, [R188+0x10100] ;  /* 0x01010000bc10783b */ /* 0x000ea80000000200 */
[----:B------:R-:W-:Y:S03]  /*2a30*/  LDSM.16.M88.4 R60, [R89+0x10900] ;  /* 0x01090000593c783b */ /* 0x000fe60000000200 */
[C---:B-1----:R-:W-:Y:S08]  /*2a40*/  HMMA.16816.F32.BF16 R48, R28.reuse, R8, R48 ;  /* 0x000000081c30723c */ /* 0x042ff00000041830 */
[C---:B------:R-:W-:Y:S01]  /*2a50*/  HMMA.16816.F32.BF16 R44, R28.reuse, R10, R44 ;  /* 0x0000000a1c2c723c */ /* 0x040fe2000004182c */
[----:B------:R-:W1:Y:S07]  /*2a60*/  LDSM.16.M88.4 R8, [R188+0x10900] ;  /* 0x01090000bc08783b */ /* 0x000e6e0000000200 */
[C---:B----4-:R-:W-:Y:S08]  /*2a70*/  HMMA.16816.F32.BF16 R40, R28.reuse, R56, R40 ;  /* 0x000000381c28723c */ /* 0x050ff00000041828 */
[C---:B------:R-:W-:Y:S01]  /*2a80*/  HMMA.16816.F32.BF16 R36, R28.reuse, R58, R36 ;  /* 0x0000003a1c24723c */ /* 0x040fe20000041824 */
[----:B------:R-:W-:Y:S07]  /*2a90*/  LDSM.16.M88.4 R56, [R186+0x8000] ;  /* 0x00800000ba38783b */ /* 0x000fee0000000200 */
[C---:B------:R-:W-:Y:S08]  /*2aa0*/  HMMA.16816.F32.BF16 R32, R28.reuse, R20, R32 ;  /* 0x000000141c20723c */ /* 0x040ff00000041820 */
[C---:B------:R-:W-:Y:S01]  /*2ab0*/  HMMA.16816.F32.BF16 R68, R28.reuse, R22, R68 ;  /* 0x000000161c44723c */ /* 0x040fe20000041844 */
[----:B------:R-:W4:Y:S07]  /*2ac0*/  LDSM.16.M88.4 R20, [R89+0x10100] ;  /* 0x010100005914783b */ /* 0x000f2e0000000200 */
[C---:B---3--:R-:W-:Y:S08]  /*2ad0*/  HMMA.16816.F32.BF16 R64, R28.reuse, R12, R64 ;  /* 0x0000000c1c40723c */ /* 0x048ff00000041840 */
[----:B------:R-:W-:Y:S01]  /*2ae0*/  HMMA.16816.F32.BF16 R72, R28, R14, R72 ;  /* 0x0000000e1c48723c */ /* 0x000fe20000041848 */
[----:B------:R-:W3:Y:S04]  /*2af0*/  LDSM.16.M88.4 R12, [R188+0x11900] ;  /* 0x01190000bc0c783b */ /* 0x000ee80000000200 */
[----:B------:R-:W-:Y:S03]  /*2b00*/  LDSM.16.M88.4 R28, [R89+0x11100] ;  /* 0x01110000591c783b */ /* 0x000fe60000000200 */
[C---:B--2---:R-:W-:Y:S08]  /*2b10*/  HMMA.16816.F32.BF16 R48, R24.reuse, R16, R48 ;  /* 0x000000101830723c */ /* 0x044ff00000041830 */
[C---:B------:R-:W-:Y:S01]  /*2b20*/  HMMA.16816.F32.BF16 R44, R24.reuse, R18, R44 ;  /* 0x00000012182c723c */ /* 0x040fe2000004182c */
[----:B------:R-:W-:Y:S07]  /*2b30*/  LDSM.16.M88.4 R16, [R185+0x8000] ;  /* 0x00800000b910783b */ /* 0x000fee0000000200 */
[C---:B-1----:R-:W-:Y:S08]  /*2b40*/  HMMA.16816.F32.BF16 R40, R24.reuse, R8, R40 ;  /* 0x000000081828723c */ /* 0x042ff00000041828 */
[----:B------:R-:W-:Y:S01]  /*2b50*/  HMMA.16816.F32.BF16 R36, R24, R10, R36 ;  /* 0x0000000a1824723c */ /* 0x000fe20000041824 */
[----:B------:R-:W1:Y:S07]  /*2b60*/  LDSM.16.M88.4 R8, [R2+0x10100] ;  /* 0x010100000208783b */ /* 0x000e6e0000000200 */
[C---:B----4-:R-:W-:Y:S08]  /*2b70*/  HMMA.16816.F32.BF16 R48, R56.reuse, R20, R48 ;  /* 0x000000143830723c */ /* 0x050ff00000041830 */
[----:B------:R-:W-:Y:S01]  /*2b80*/  HMMA.16816.F32.BF16 R44, R56, R22, R44 ;  /* 0x00000016382c723c */ /* 0x000fe2000004182c */
[----:B------:R-:W-:Y:S07]  /*2b90*/  LDSM.16.M88.4 R20, [R2+0x10900] ;  /* 0x010900000214783b */ /* 0x000fee0000000200 */
[C---:B------:R-:W-:Y:S08]  /*2ba0*/  HMMA.16816.F32.BF16 R32, R24.reuse, R52, R32 ;  /* 0x000000341820723c */ /* 0x040ff00000041820 */
[C---:B------:R-:W-:Y:S01]  /*2bb0*/  HMMA.16816.F32.BF16 R68, R24.reuse, R54, R68 ;  /* 0x000000361844723c */ /* 0x040fe20000041844 */
[----:B------:R-:W-:Y:S07]  /*2bc0*/  LDSM.16.M88.4 R52, [R2+0x11100] ;  /* 0x011100000234783b */ /* 0x000fee0000000200 */
[C---:B---3--:R-:W-:Y:S08]  /*2bd0*/  HMMA.16816.F32.BF16 R64, R24.reuse, R12, R64 ;  /* 0x0000000c1840723c */ /* 0x048ff00000041840 */
[----:B------:R-:W-:Y:S01]  /*2be0*/  HMMA.16816.F32.BF16 R72, R24, R14, R72 ;  /* 0x0000000e1848723c */ /* 0x000fe20000041848 */
[----:B------:R-:W-:Y:S04]  /*2bf0*/  LDSM.16.M88.4 R24, [R184+0x8000] ;  /* 0x00800000b818783b */ /* 0x000fe80000000200 */
[----:B------:R-:W2:Y:S03]  /*2c00*/  LDSM.16.M88.4 R12, [R0+0x10100] ;  /* 0x01010000000c783b */ /* 0x000ea60000000200 */
[C---:B-1----:R-:W-:Y:S08]  /*2c10*/  HMMA.16816.F32.BF16 R48, R16.reuse, R8, R48 ;  /* 0x000000081030723c */ /* 0x042ff00000041830 */
[----:B------:R-:W-:Y:S01]  /*2c20*/  HMMA.16816.F32.BF16 R44, R16, R10, R44 ;  /* 0x0000000a102c723c */ /* 0x000fe2000004182c */
[----:B------:R-:W1:Y:S07]  /*2c30*/  LDSM.16.M88.4 R8, [R0+0x11100] ;  /* 0x011100000008783b */ /* 0x000e6e0000000200 */
[C---:B------:R-:W-:Y:S08]  /*2c40*/  HMMA.16816.F32.BF16 R32, R56.reuse, R28, R32 ;  /* 0x0000001c3820723c */ /* 0x040ff00000041820 */
[C---:B------:R-:W-:Y:S01]  /*2c50*/  HMMA.16816.F32.BF16 R68, R56.reuse, R30, R68 ;  /* 0x0000001e3844723c */ /* 0x040fe20000041844 */
[----:B------:R-:W-:Y:S07]  /*2c60*/  LDSM.16.M88.4 R28, [R0+0x10900] ;  /* 0x01090000001c783b */ /* 0x000fee0000000200 */
[----:B------:R-:W-:Y:S08]  /*2c70*/  HMMA.16816.F32.BF16 R40, R56, R60, R40 ;  /* 0x0000003c3828723c */ /* 0x000ff00000041828 */
[C---:B--2---:R-:W-:Y:S08]  /*2c80*/  HMMA.16816.F32.BF16 R48, R24.reuse, R12, R48 ;  /* 0x0000000c1830723c */ /* 0x044ff00000041830 */
[----:B------:R-:W-:Y:S01]  /*2c90*/  HMMA.16816.F32.BF16 R44, R24, R14, R44 ;  /* 0x0000000e182c723c */ /* 0x000fe2000004182c */
[----:B------:R2:W3:Y:S07]  /*2ca0*/  LDSM.16.M88.4 R12, [R2+0x11900] ;  /* 0x01190000020c783b */ /* 0x0004ee0000000200 */
[----:B------:R-:W-:Y:S08]  /*2cb0*/  HMMA.16816.F32.BF16 R36, R56, R62, R36 ;  /* 0x0000003e3824723c */ /* 0x000ff00000041824 */
[----:B------:R-:W-:Y:S01]  /*2cc0*/  HMMA.16816.F32.BF16 R32, R16, R52, R32 ;  /* 0x000000341020723c */ /* 0x000fe20000041820 */
[----:B------:R-:W-:-:S06]  /*2cd0*/  FMUL.FTZ R48, R48, c[0x0][0x320] ;  /* 0x0000c80030307a20 */ /* 0x000fcc0000410000 */
[----:B------:R-:W4:Y:S01]  /*2ce0*/  MUFU.TANH R48, R48 ;  /* 0x0000003000307308 */ /* 0x000f220000002400 */
[----:B------:R-:W-:Y:S01]  /*2cf0*/  HMMA.16816.F32.BF16 R72, R56, R78, R72 ;  /* 0x0000004e3848723c */ /* 0x000fe20000041848 */
[----:B------:R-:W-:-:S06]  /*2d00*/  FMUL.FTZ R44, R44, c[0x0][0x320] ;  /* 0x0000c8002c2c7a20 */ /* 0x000fcc0000410000 */
[----:B--2---:R2:W1:Y:S01]  /*2d10*/  MUFU.TANH R2, R44 ;  /* 0x0000002c00027308 */ /* 0x0044620000002400 */
[----:B------:R-:W-:Y:S08]  /*2d20*/  HMMA.16816.F32.BF16 R64, R56, R76, R64 ;  /* 0x0000004c3840723c */ /* 0x000ff00000041840 */
[C---:B------:R-:W-:Y:S08]  /*2d30*/  HMMA.16816.F32.BF16 R68, R16.reuse, R54, R68 ;  /* 0x000000361044723c */ /* 0x040ff00000041844 */
[C---:B------:R-:W-:Y:S08]  /*2d40*/  HMMA.16816.F32.BF16 R40, R16.reuse, R20, R40 ;  /* 0x000000141028723c */ /* 0x040ff00000041828 */
[----:B------:R-:W-:Y:S01]  /*2d50*/  HMMA.16816.F32.BF16 R36, R16, R22, R36 ;  /* 0x000000161024723c */ /* 0x000fe20000041824 */
[----:B------:R-:W5:Y:S07]  /*2d60*/  LDSM.16.M88.4 R20, [R0+0x11900] ;  /* 0x011900000014783b */ /* 0x000f6e0000000200 */
[----:B-1----:R-:W-:Y:S07]  /*2d70*/  HMMA.16816.F32.BF16 R32, R24, R8, R32 ;  /* 0x000000081820723c */ /* 0x002fee0000041820 */
[----:B------:R-:W-:Y:S01]  /*2d80*/  LOP3.LUT R9, R86, 0xffffffe0, RZ, 0xc0, !PT ;  /* 0xffffffe056097812 */ /* 0x000fe200078ec0ff */
[----:B---3--:R-:W-:Y:S04]  /*2d90*/  HMMA.16816.F32.BF16 R72, R16, R14, R72 ;  /* 0x0000000e1048723c */ /* 0x008fe80000041848 */
[----:B------:R-:W-:-:S02]  /*2da0*/  IMAD.IADD R9, R84, 0x1, -R9 ;  /* 0x0000000154097824 */ /* 0x000fc400078e0a09 */
[----:B------:R-:W-:Y:S01]  /*2db0*/  IMAD.IADD R84, R84, 0x1, -R87 ;  /* 0x0000000154547824 */ /* 0x000fe200078e0a57 */
[----:B------:R-:W-:Y:S01]  /*2dc0*/  SHF.R.S32.HI R14, RZ, 0x1f, R85 ;  /* 0x0000001fff0e7819 */ /* 0x000fe20000011455 */
[----:B------:R-:W-:Y:S08]  /*2dd0*/  HMMA.16816.F32.BF16 R64, R16, R12, R64 ;  /* 0x0000000c1040723c */ /* 0x000ff00000041840 */
[----:B------:R-:W-:Y:S01]  /*2de0*/  HMMA.16816.F32.BF16 R68, R24, R10, R68 ;  /* 0x0000000a1844723c */ /* 0x000fe20000041844 */
[----:B------:R-:W-:-:S02]  /*2df0*/  FMUL.FTZ R32, R32, c[0x0][0x320] ;  /* 0x0000c80020207a20 */ /* 0x000fc40000410000 */
[----:B------:R-:W-:Y:S02]  /*2e00*/  FMUL.FTZ R33, R33, c[0x0][0x320] ;  /* 0x0000c80021217a20 */ /* 0x000fe40000410000 */
[----:B------:R2:W1:Y:S02]  /*2e10*/  MUFU.TANH R166, R32 ;  /* 0x0000002000a67308 */ /* 0x0004640000002400 */
[----:B------:R-:W-:Y:S01]  /*2e20*/  LEA.HI R11, R14, R85, RZ, 0x3 ;  /* 0x000000550e0b7211 */ /* 0x000fe200078f18ff */
[C---:B------:R-:W-:Y:S01]  /*2e30*/  HMMA.16816.F32.BF16 R40, R24.reuse, R28, R40 ;  /* 0x0000001c1828723c */ /* 0x040fe20000041828 */
[----:B------:R-:W-:Y:S02]  /*2e40*/  SHF.R.S32.HI R14, RZ, 0x1f, R9 ;  /* 0x0000001fff0e7819 */ /* 0x000fe40000011409 */
[----:B------:R-:W-:Y:S02]  /*2e50*/  LOP3.LUT R16, R11, 0xffffff8, RZ, 0xc0, !PT ;  /* 0x0ffffff80b107812 */ /* 0x000fe400078ec0ff */
[----:B------:R-:W-:Y:S01]  /*2e60*/  LEA.HI R13, R14, R9, RZ, 0x2 ;  /* 0x000000090e0d7211 */ /* 0x000fe200078f10ff */
[----:B------:R2:W3:Y:S01]  /*2e70*/  MUFU.TANH R176, R33 ;  /* 0x0000002100b07308 */ /* 0x0004e20000002400 */
[----:B------:R-:W-:Y:S01]  /*2e80*/  LEA.HI R11, R84, R84, RZ, 0x1 ;  /* 0x00000054540b7211 */ /* 0x000fe200078f08ff */
[----:B------:R-:W-:Y:S01]  /*2e90*/  IMAD.IADD R85, R85, 0x1, -R16 ;  /* 0x0000000155557824 */ /* 0x000fe200078e0a10 */
[----:B------:R-:W-:Y:S01]  /*2ea0*/  LEA.HI.SX32 R210, R13, R144, 0x1e ;  /* 0x000000900dd27211 */ /* 0x000fe200078ff2ff */
[----:B------:R-:W-:Y:S01]  /*2eb0*/  HMMA.16816.F32.BF16 R36, R24, R30, R36 ;  /* 0x0000001e1824723c */ /* 0x000fe20000041824 */
[----:B------:R-:W-:Y:S01]  /*2ec0*/  LOP3.LUT R11, R11, 0x1ffffffe, RZ, 0xc0, !PT ;  /* 0x1ffffffe0b0b7812 */ /* 0x000fe200078ec0ff */
[----:B------:R-:W-:Y:S01]  /*2ed0*/  FMUL.FTZ R29, R49, c[0x0][0x320] ;  /* 0x0000c800311d7a20 */ /* 0x000fe20000410000 */
[----:B------:R-:W-:Y:S01]  /*2ee0*/  LOP3.LUT R16, R13, 0x7ffffffc, RZ, 0xc0, !PT ;  /* 0x7ffffffc0d107812 */ /* 0x000fe200078ec0ff */
[----:B------:R-:W-:-:S02]  /*2ef0*/  IMAD R210, R85, 0x10, R210 ;  /* 0x0000001055d27824 */ /* 0x000fc400078e02d2 */
[----:B------:R-:W-:Y:S02]  /*2f00*/  IMAD.IADD R11, R84, 0x1, -R11 ;  /* 0x00000001540b7824 */ /* 0x000fe400078e0a0b */
[C---:B-----5:R-:W-:Y:S01]  /*2f10*/  HMMA.16816.F32.BF16 R64, R24.reuse, R20, R64 ;  /* 0x000000141840723c */ /* 0x060fe20000041840 */
[----:B------:R-:W-:Y:S01]  /*2f20*/  IMAD.IADD R211, R9, 0x1, -R16 ;  /* 0x0000000109d37824 */ /* 0x000fe200078e0a10 */
[----:B------:R-:W-:Y:S01]  /*2f30*/  IADD3 R16, R194, 0x1, -R5 ;  /* 0x00000001c2107810 */ /* 0x000fe20007ffe805 */
[----:B------:R-:W-:Y:S01]  /*2f40*/  IMAD R210, R11, 0x8, R210 ;  /* 0x000000080bd27824 */ /* 0x000fe200078e02d2 */
[----:B------:R-:W1:Y:S01]  /*2f50*/  MUFU.TANH R29, R29 ;  /* 0x0000001d001d7308 */ /* 0x000e620000002400 */
[----:B------:R-:W-:Y:S02]  /*2f60*/  IMAD.SHL.U32 R211, R211, 0x2, RZ ;  /* 0x00000002d3d37824 */ /* 0x000fe400078e00ff */
[----:B------:R-:W-:Y:S01]  /*2f70*/  @P3 IMAD.HI.U32 R14, R210, c[0x0][0x2c8], RZ ;  /* 0x0000b200d20e3a27 */ /* 0x000fe200078e00ff */
[----:B------:R-:W-:Y:S02]  /*2f80*/  HMMA.16816.F32.BF16 R72, R24, R22, R72 ;  /* 0x000000161848723c */ /* 0x000fe40000041848 */
[----:B------:R-:W-:Y:S01]  /*2f90*/  IADD3 R13, -R203, R16, -R211 ;  /* 0x00000010cb0d7210 */ /* 0x000fe20007ffe9d3 */
[----:B------:R-:W-:Y:S01]  /*2fa0*/  IMAD.MOV.U32 R11, RZ, RZ, R210 ;  /* 0x000000ffff0b7224 */ /* 0x000fe200078e00d2 */
[----:B------:R-:W-:Y:S01]  /*2fb0*/  @P3 SHF.R.U32.HI R11, RZ, c[0x0][0x2cc], R14 ;  /* 0x0000b300ff0b3a19 */ /* 0x000fe2000001160e */
[----:B------:R-:W-:Y:S01]  /*2fc0*/  FMUL.FTZ R28, R50, c[0x0][0x320] ;  /* 0x0000c800321c7a20 */ /* 0x000fe20000410000 */
[----:B------:R-:W-:Y:S01]  /*2fd0*/  ISETP.GE.AND P3, PT, R195, 0x1, PT ;  /* 0x00000001c300780c */ /* 0x000fe20003f66270 */
[----:B------:R-:W-:Y:S01]  /*2fe0*/  FMUL.FTZ R30, R45, c[0x0][0x320] ;  /* 0x0000c8002d1e7a20 */ /* 0x000fe20000410000 */
[----:B------:R-:W-:Y:S01]  /*2ff0*/  IADD3 R15, R13, c[0x0][0x328], RZ ;  /* 0x0000ca000d0f7a10 */ /* 0x000fe20007ffe0ff */
[----:B------:R-:W5:Y:S01]  /*3000*/  SHFL.IDX PT, R14, R11, RZ, 0x1c1f ;  /* 0x001c1fff0b0e7589 */ /* 0x000f6200000e0000 */
[----:B------:R-:W-:Y:S01]  /*3010*/  FMUL.FTZ R8, R40, c[0x0][0x320] ;  /* 0x0000c80028087a20 */ /* 0x000fe20000410000 */
[----:B------:R-:W1:Y:S01]  /*3020*/  MUFU.TANH R28, R28 ;  /* 0x0000001c001c7308 */ /* 0x000e620000002400 */
[----:B------:R-:W-:Y:S01]  /*3030*/  FMUL.FTZ R12, R41, c[0x0][0x320] ;  /* 0x0000c800290c7a20 */ /* 0x000fe20000410000 */
[----:B------:R-:W-:Y:S01]  /*3040*/  IADD3 R13, R13, UR6, RZ ;  /* 0x000000060d0d7c10 */ /* 0x000fe2000fffe0ff */
[----:B------:R-:W-:Y:S01]  /*3050*/  FMUL.FTZ R10, R36, c[0x0][0x320] ;  /* 0x0000c800240a7a20 */ /* 0x000fe20000410000 */
[----:B------:R-:W-:Y:S01]  /*3060*/  IADD3 R9, -R211, R194, -R5 ;  /* 0x000000c2d3097210 */ /* 0x000fe20007ffe905 */
[----:B------:R-:W-:-:S02]  /*3070*/  FMUL.FTZ R0, R37, c[0x0][0x320] ;  /* 0x0000c80025007a20 */ /* 0x000fc40000410000 */
[----:B------:R-:W-:Y:S01]  /*3080*/  FMUL.FTZ R68, R68, c[0x0][0x320] ;  /* 0x0000c80044447a20 */ /* 0x000fe20000410000 */
[----:B------:R-:W1:Y:S01]  /*3090*/  MUFU.TANH R30, R30 ;  /* 0x0000001e001e7308 */ /* 0x000e620000002400 */
[----:B------:R-:W-:Y:S02]  /*30a0*/  FMUL.FTZ R69, R69, c[0x0][0x320] ;  /* 0x0000c80045457a20 */ /* 0x000fe40000410000 */
[----:B------:R-:W-:Y:S02]  /*30b0*/  FMUL.FTZ R64, R64, c[0x0][0x320] ;  /* 0x0000c80040407a20 */ /* 0x000fe40000410000 */
[----:B------:R-:W-:Y:S02]  /*30c0*/  FMUL.FTZ R65, R65, c[0x0][0x320] ;  /* 0x0000c80041417a20 */ /* 0x000fe40000410000 */
[----:B------:R-:W-:Y:S01]  /*30d0*/  FMUL.FTZ R72, R72, c[0x0][0x320] ;  /* 0x0000c80048487a20 */ /* 0x000fe20000410000 */
[----:B------:R-:W1:Y:S01]  /*30e0*/  MUFU.TANH R8, R8 ;  /* 0x0000000800087308 */ /* 0x000e620000002400 */
[----:B------:R-:W-:-:S02]  /*30f0*/  FMUL.FTZ R73, R73, c[0x0][0x320] ;  /* 0x0000c80049497a20 */ /* 0x000fc40000410000 */
[----:B-----5:R-:W-:-:S05]  /*3100*/  IMAD.IADD R16, R15, 0x1, R14 ;  /* 0x000000010f107824 */ /* 0x020fca00078e020e */
[----:B------:R-:W1:Y:S01]  /*3110*/  MUFU.TANH R12, R12 ;  /* 0x0000000c000c7308 */ /* 0x000e620000002400 */
[----:B------:R-:W-:Y:S01]  /*3120*/  IMAD.IADD R17, R13, 0x1, R14 ;  /* 0x000000010d117824 */ /* 0x000fe200078e020e */
[----:B------:R-:W-:-:S06]  /*3130*/  IMNMX R19, R16, R9, PT ;  /* 0x0000000910137217 */ /* 0x000fcc0003800200 */
[----:B------:R-:W1:Y:S08]  /*3140*/  MUFU.TANH R10, R10 ;  /* 0x0000000a000a7308 */ /* 0x000e700000002400 */
[----:B------:R-:W1:Y:S08]  /*3150*/  MUFU.TANH R0, R0 ;  /* 0x0000000000007308 */ /* 0x000e700000002400 */
[----:B------:R2:W1:Y:S08]  /*3160*/  MUFU.TANH R174, R68 ;  /* 0x0000004400ae7308 */ /* 0x0004700000002400 */
[----:B------:R2:W1:Y:S08]  /*3170*/  MUFU.TANH R168, R69 ;  /* 0x0000004500a87308 */ /* 0x0004700000002400 */
[----:B------:R2:W1:Y:S08]  /*3180*/  MUFU.TANH R180, R64 ;  /* 0x0000004000b47308 */ /* 0x0004700000002400 */
[----:B------:R2:W1:Y:S08]  /*3190*/  MUFU.TANH R178, R65 ;  /* 0x0000004100b27308 */ /* 0x0004700000002400 */
[----:B------:R2:W1:Y:S08]  /*31a0*/  MUFU.TANH R142, R72 ;  /* 0x00000048008e7308 */ /* 0x0004700000002400 */
[----:B------:R2:W1:Y:S01]  /*31b0*/  MUFU.TANH R140, R73 ;  /* 0x00000049008c7308 */ /* 0x0004620000002400 */
[----:B------:R-:W-:Y:S05]  /*31c0*/  @!P3 BRA `(.L_x_870) ;  /* 0x000001500000b947 */ /* 0x000fea0003800000 */
[----:B---34-:R-:W-:Y:S01]  /*31d0*/  IADD3 R16, -R203, R194, R14 ;  /* 0x000000c2cb107210 */ /* 0x018fe20007ffe10e */
[----:B------:R-:W-:Y:S03]  /*31e0*/  BSSY B0, `(.L_x_871) ;  /* 0x000000e000007945 */ /* 0x000fe60003800000 */
        /* <DEDUP_REMOVED lines=9> */
.L_x_872:
[----:B------:R-:W-:-:S04]  /*3280*/  MOV R14, c[0x0][0x32c] ;  /* 0x0000cb00000e7a02 */ /* 0x000fc80000000f00 */
[----:B------:R-:W-:-:S13]  /*3290*/  ISETP.NE.AND P0, PT, R14, 0x1, PT ;  /* 0x000000010e00780c */ /* 0x000fda0003f05270 */
[----:B------:R-:W-:-:S05]  /*32a0*/  @P0 IMAD.HI.U32 R14, R16, c[0x0][0x330], RZ ;  /* 0x0000cc00100e0a27 */ /* 0x000fca00078e00ff */
[----:B------:R-:W-:Y:S02]  /*32b0*/  @P0 SHF.R.U32.HI R16, RZ, c[0x0][0x334], R14 ;  /* 0x0000cd00ff100a19 */ /* 0x000fe4000001160e */
.L_x_873:
[----:B------:R-:W-:Y:S05]  /*32c0*/  BSYNC B0 ;  /* 0x0000000000007941 */ /* 0x000fea0003800000 */
.L_x_871:
[----:B------:R-:W-:-:S04]  /*32d0*/  IMAD R16, R16, c[0x0][0x32c], -R5 ;  /* 0x0000cb0010107a24 */ /* 0x000fc800078e0a05 */
[----:B------:R-:W-:-:S05]  /*32e0*/  IMAD.IADD R16, R16, 0x1, -R211 ;  /* 0x0000000110107824 */ /* 0x000fca00078e0ad3 */
[----:B------:R-:W-:Y:S02]  /*32f0*/  IADD3 R14, R16, c[0x0][0x32c], RZ ;  /* 0x0000cb00100e7a10 */ /* 0x000fe40007ffe0ff */
[----:B------:R-:W-:Y:S02]  /*3300*/  IMNMX R17, R17, R16, !PT ;  /* 0x0000001011117217 */ /* 0x000fe40007800200 */
[----:B------:R-:W-:Y:S02]  /*3310*/  IMNMX R19, R19, R14, PT ;  /* 0x0000000e13137217 */ /* 0x000fe40003800200 */
.L_x_870:
[----:B---34-:R-:W-:Y:S01]  /*3320*/  ISETP.GT.AND P1, PT, R132, RZ, PT ;  /* 0x000000ff8400720c */ /* 0x018fe20003f24270 */
[----:B------:R-:W3:Y:S01]  /*3330*/  SHFL.IDX PT, R24, R11, 0x1, 0x1c1f ;  /* 0x003c1f000b187f89 */ /* 0x000ee200000e0000 */
[----:B------:R-:W-:Y:S02]  /*3340*/  FMUL.FTZ R22, R42, c[0x0][0x320] ;  /* 0x0000c8002a167a20 */ /* 0x000fe40000410000 */
[----:B------:R-:W-:Y:S01]  /*3350*/  ISETP.GT.AND P0, PT, R17, RZ, P1 ;  /* 0x000000ff1100720c */ /* 0x000fe20000f04270 */
[----:B------:R-:W-:Y:S02]  /*3360*/  FMUL.FTZ R23, R43, c[0x0][0x320] ;  /* 0x0000c8002b177a20 */ /* 0x000fe40000410000 */
[----:B------:R-:W-:Y:S01]  /*3370*/  FMUL.FTZ R34, R34, c[0x0][0x320] ;  /* 0x0000c80022227a20 */ /* 0x000fe20000410000 */
[----:B------:R-:W-:Y:S01]  /*3380*/  ISETP.LT.OR P0, PT, R19, 0x1, P0 ;  /* 0x000000011300780c */ /* 0x000fe20000701670 */
[----:B------:R-:W-:Y:S01]  /*3390*/  FMUL.FTZ R35, R35, c[0x0][0x320] ;  /* 0x0000c80023237a20 */ /* 0x000fe20000410000 */
[----:B------:R-:W4:Y:S01]  /*33a0*/  MUFU.TANH R22, R22 ;  /* 0x0000001600167308 */ /* 0x000f220000002400 */
[----:B------:R-:W-:Y:S01]  /*33b0*/  FMUL.FTZ R47, R47, c[0x0][0x320] ;  /* 0x0000c8002f2f7a20 */ /* 0x000fe20000410000 */
[----:B------:R-:W-:Y:S01]  /*33c0*/  FSEL R48, R48, -INF , !P0 ;  /* 0xff80000030307808 */ /* 0x000fe20004000000 */
[----:B------:R-:W-:Y:S01]  /*33d0*/  FMUL.FTZ R70, R70, c[0x0][0x320] ;  /* 0x0000c80046467a20 */ /* 0x000fe20000410000 */
[----:B------:R-:W-:Y:S01]  /*33e0*/  ISETP.GT.AND P0, PT, R17, 0x1, P1 ;  /* 0x000000011100780c */ /* 0x000fe20000f04270 */
[----:B------:R-:W-:-:S02]  /*33f0*/  FMUL.FTZ R66, R66, c[0x0][0x320] ;  /* 0x0000c80042427a20 */ /* 0x000fc40000410000 */
[----:B------:R-:W-:Y:S01]  /*3400*/  FMUL.FTZ R67, R67, c[0x0][0x320] ;  /* 0x0000c80043437a20 */ /* 0x000fe20000410000 */
[----:B------:R-:W-:Y:S01]  /*3410*/  ISETP.LT.OR P0, PT, R19, 0x2, P0 ;  /* 0x000000021300780c */ /* 0x000fe20000701670 */
[----:B------:R-:W-:Y:S01]  /*3420*/  FMUL.FTZ R74, R74, c[0x0][0x320] ;  /* 0x0000c8004a4a7a20 */ /* 0x000fe20000410000 */
[----:B------:R2:W1:Y:S01]  /*3430*/  MUFU.TANH R173, R34 ;  /* 0x0000002200ad7308 */ /* 0x0004620000002400 */
[----:B------:R-:W-:Y:S01]  /*3440*/  FMUL.FTZ R75, R75, c[0x0][0x320] ;  /* 0x0000c8004b4b7a20 */ /* 0x000fe20000410000 */
[----:B-1----:R-:W-:Y:S01]  /*3450*/  FSEL R18, R29, -INF , !P0 ;  /* 0xff8000001d127808 */ /* 0x002fe20004000000 */
[----:B------:R-:W-:Y:S01]  /*3460*/  FMUL.FTZ R71, R71, c[0x0][0x320] ;  /* 0x0000c80047477a20 */ /* 0x000fe20000410000 */
[----:B------:R-:W-:Y:S01]  /*3470*/  ISETP.GT.AND P0, PT, R17, 0x8, P1 ;  /* 0x000000081100780c */ /* 0x000fe20000f04270 */
[--C-:B---3--:R-:W-:Y:S02]  /*3480*/  IMAD.IADD R20, R15, 0x1, R24.reuse ;  /* 0x000000010f147824 */ /* 0x108fe400078e0218 */
[----:B------:R-:W-:Y:S01]  /*3490*/  IMAD.IADD R21, R13, 0x1, R24 ;  /* 0x000000010d157824 */ /* 0x000fe200078e0218 */
[----:B------:R-:W-:Y:S01]  /*34a0*/  ISETP.LT.OR P0, PT, R19, 0x9, P0 ;  /* 0x000000091300780c */ /* 0x000fe20000701670 */
[----:B------:R2:W1:Y:S01]  /*34b0*/  MUFU.TANH R183, R35 ;  /* 0x0000002300b77308 */ /* 0x0004620000002400 */
[----:B------:R-:W-:-:S02]  /*34c0*/  IMNMX R20, R20, R9, PT ;  /* 0x0000000914147217 */ /* 0x000fc40003800200 */
[----:B------:R-:W-:Y:S01]  /*34d0*/  FSEL R16, R2, -INF , !P0 ;  /* 0xff80000002107808 */ /* 0x000fe20004000000 */
[----:B------:R-:W-:Y:S01]  /*34e0*/  FMUL.FTZ R2, R38, c[0x0][0x320] ;  /* 0x0000c80026027a20 */ /* 0x000fe20000410000 */
[----:B------:R-:W-:-:S03]  /*34f0*/  ISETP.GT.AND P0, PT, R17, 0x9, P1 ;  /* 0x000000091100780c */ /* 0x000fc60000f04270 */
[----:B------:R2:W3:Y:S01]  /*3500*/  MUFU.TANH R157, R47 ;  /* 0x0000002f009d7308 */ /* 0x0004e20000002400 */
[----:B------:R-:W-:-:S04]  /*3510*/  ISETP.LT.OR P0, PT, R19, 0xa, P0 ;  /* 0x0000000a1300780c */ /* 0x000fc80000701670 */
[----:B------:R-:W-:Y:S02]  /*3520*/  FSEL R30, R30, -INF , !P0 ;  /* 0xff8000001e1e7808 */ /* 0x000fe40004000000 */
[----:B------:R-:W-:Y:S01]  /*3530*/  ISETP.GT.AND P0, PT, R17, 0x10, P1 ;  /* 0x000000101100780c */ /* 0x000fe20000f04270 */
[----:B------:R-:W1:Y:S03]  /*3540*/  MUFU.TANH R2, R2 ;  /* 0x0000000200027308 */ /* 0x000e660000002400 */
[----:B------:R-:W-:-:S04]  /*3550*/  ISETP.LT.OR P0, PT, R19, 0x11, P0 ;  /* 0x000000111300780c */ /* 0x000fc80000701670 */
[----:B------:R-:W-:Y:S01]  /*3560*/  FSEL R14, R8, -INF , !P0 ;  /* 0xff800000080e7808 */ /* 0x000fe20004000000 */
[----:B------:R2:W1:Y:S01]  /*3570*/  MUFU.TANH R175, R70 ;  /* 0x0000004600af7308 */ /* 0x0004620000002400 */
[----:B------:R-:W-:-:S04]  /*3580*/  ISETP.GT.AND P0, PT, R17, 0x11, P1 ;  /* 0x000000111100780c */ /* 0x000fc80000f04270 */
[----:B------:R-:W-:-:S03]  /*3590*/  ISETP.LT.OR P0, PT, R19, 0x12, P0 ;  /* 0x000000121300780c */ /* 0x000fc60000701670 */
[----:B------:R2:W1:Y:S01]  /*35a0*/  MUFU.TANH R177, R66 ;  /* 0x0000004200b17308 */ /* 0x0004620000002400 */
[----:B------:R-:W-:Y:S02]  /*35b0*/  FSEL R12, R12, -INF , !P0 ;  /* 0xff8000000c0c7808 */ /* 0x000fe40004000000 */
[----:B------:R-:W-:-:S04]  /*35c0*/  ISETP.GT.AND P0, PT, R17, 0x18, P1 ;  /* 0x000000181100780c */ /* 0x000fc80000f04270 */
[----:B------:R-:W-:Y:S01]  /*35d0*/  ISETP.LT.OR P0, PT, R19, 0x19, P0 ;  /* 0x000000191300780c */ /* 0x000fe20000701670 */
[----:B------:R2:W1:Y:S03]  /*35e0*/  MUFU.TANH R143, R67 ;  /* 0x00000043008f7308 */ /* 0x0004660000002400 */
[----:B------:R-:W-:Y:S02]  /*35f0*/  FSEL R10, R10, -INF , !P0 ;  /* 0xff8000000a0a7808 */ /* 0x000fe40004000000 */
[----:B------:R-:W-:-:S03]  /*3600*/  ISETP.GT.AND P0, PT, R17, 0x19, P1 ;  /* 0x000000191100780c */ /* 0x000fc60000f04270 */
[----:B------:R-:W1:Y:S01]  /*3610*/  MUFU.TANH R23, R23 ;  /* 0x0000001700177308 */ /* 0x000e620000002400 */
[----:B------:R-:W-:-:S04]  /*3620*/  ISETP.LT.OR P0, PT, R19, 0x1a, P0 ;  /* 0x0000001a1300780c */ /* 0x000fc80000701670 */
[----:B------:R-:W-:Y:S01]  /*3630*/  FSEL R8, R0, -INF , !P0 ;  /* 0xff80000000087808 */ /* 0x000fe20004000000 */
[----:B------:R-:W-:Y:S01]  /*3640*/  FMUL.FTZ R0, R39, c[0x0][0x320] ;  /* 0x0000c80027007a20 */ /* 0x000fe20000410000 */
[----:B------:R-:W-:Y:S01]  /*3650*/  ISETP.GT.AND P0, PT, R17, 0x20, P1 ;  /* 0x000000201100780c */ /* 0x000fe20000f04270 */
[----:B------:R2:W1:Y:S03]  /*3660*/  MUFU.TANH R141, R74 ;  /* 0x0000004a008d7308 */ /* 0x0004660000002400 */
[----:B------:R-:W-:-:S04]  /*3670*/  ISETP.LT.OR P0, PT, R19, 0x21, P0 ;  /* 0x000000211300780c */ /* 0x000fc80000701670 */
[----:B------:R-:W-:Y:S01]  /*3680*/  FSEL R166, R166, -INF , !P0 ;  /* 0xff800000a6a67808 */ /* 0x000fe20004000000 */
[----:B------:R-:W1:Y:S01]  /*3690*/  MUFU.TANH R0, R0 ;  /* 0x0000000000007308 */ /* 0x000e620000002400 */
        /* <DEDUP_REMOVED lines=8> */
[----:B------:R-:W-:-:S04]  /*3720*/  ISETP.GT.AND P0, PT, R17, 0x29, P1 ;  /* 0x000000291100780c */ /* 0x000fc80000f04270 */
[----:B------:R-:W-:-:S04]  /*3730*/  ISETP.LT.OR P0, PT, R19, 0x2a, P0 ;  /* 0x0000002a1300780c */ /* 0x000fc80000701670 */
        /* <DEDUP_REMOVED lines=10> */
[----:B------:R-:W-:Y:S01]  /*37e0*/  ISETP.GT.AND P0, PT, R17, 0x39, P1 ;  /* 0x000000391100780c */ /* 0x000fe20000f04270 */
[----:B------:R-:W-:-:S03]  /*37f0*/  FMUL.FTZ R17, R51, c[0x0][0x320] ;  /* 0x0000c80033117a20 */ /* 0x000fc60000410000 */
[----:B------:R-:W-:Y:S01]  /*3800*/  ISETP.LT.OR P0, PT, R19, 0x3a, P0 ;  /* 0x0000003a1300780c */ /* 0x000fe20000701670 */
[----:B------:R-:W-:Y:S02]  /*3810*/  FMUL.FTZ R19, R46, c[0x0][0x320] ;  /* 0x0000c8002e137a20 */ /* 0x000fe40000410000 */
[----:B------:R-:W1:Y:S01]  /*3820*/  MUFU.TANH R17, R17 ;  /* 0x0000001100117308 */ /* 0x000e620000002400 */
[----:B------:R-:W-:-:S07]  /*3830*/  FSEL R140, R140, -INF , !P0 ;  /* 0xff8000008c8c7808 */ /* 0x000fce0004000000 */
[----:B------:R-:W1:Y:S01]  /*3840*/  MUFU.TANH R19, R19 ;  /* 0x0000001300137308 */ /* 0x000e620000002400 */
[----:B------:R-:W-:Y:S05]  /*3850*/  @!P3 BRA `(.L_x_874) ;  /* 0x000001500000b947 */ /* 0x000fea0003800000 */
[----:B--234-:R-:W-:Y:S01]  /*3860*/  IADD3 R24, -R203, R194, R24 ;  /* 0x000000c2cb187210 */ /* 0x01cfe20007ffe118 */
        /* <DEDUP_REMOVED lines=10> */
.L_x_876:
[----:B------:R-:W-:-:S04]  /*3910*/  MOV R9, c[0x0][0x32c] ;  /* 0x0000cb0000097a02 */ /* 0x000fc80000000f00 */
[----:B------:R-:W-:-:S13]  /*3920*/  ISETP.NE.AND P0, PT, R9, 0x1, PT ;  /* 0x000000010900780c */ /* 0x000fda0003f05270 */
[----:B------:R-:W-:-:S05]  /*3930*/  @P0 IMAD.HI.U32 R9, R24, c[0x0][0x330], RZ ;  /* 0x0000cc0018090a27 */ /* 0x000fca00078e00ff */
[----:B------:R-:W-:Y:S02]  /*3940*/  @P0 SHF.R.U32.HI R24, RZ, c[0x0][0x334], R9 ;  /* 0x0000cd00ff180a19 */ /* 0x000fe40000011609 */
.L_x_877:
[----:B------:R-:W-:Y:S05]  /*3950*/  BSYNC B0 ;  /* 0x0000000000007941 */ /* 0x000fea0003800000 */
.L_x_875:
[----:B------:R-:W-:-:S04]  /*3960*/  IMAD R24, R24, c[0x0][0x32c], -R5 ;  /* 0x0000cb0018187a24 */ /* 0x000fc800078e0a05 */
[----:B------:R-:W-:-:S05]  /*3970*/  IMAD.IADD R24, R24, 0x1, -R211 ;  /* 0x0000000118187824 */ /* 0x000fca00078e0ad3 */
[----:B------:R-:W-:Y:S02]  /*3980*/  IADD3 R5, R24, c[0x0][0x32c], RZ ;  /* 0x0000cb0018057a10 */ /* 0x000fe40007ffe0ff */
[----:B------:R-:W-:Y:S02]  /*3990*/  IMNMX R21, R21, R24, !PT ;  /* 0x0000001815157217 */ /* 0x000fe40007800200 */
[----:B------:R-:W-:Y:S02]  /*39a0*/  IMNMX R20, R20, R5, PT ;  /* 0x0000000514147217 */ /* 0x000fe40003800200 */
.L_x_874:
[----:B--234-:R-:W-:Y:S01]  /*39b0*/  ISETP.GT.AND P0, PT, R21, 0x1, P1 ;  /* 0x000000011500780c */ /* 0x01cfe20000f04270 */
[----:B------:R-:W-:-:S04]  /*39c0*/  DEPBAR.LE SB0, 0x2 ;  /* 0x000080800000791a */ /* 0x000fc80000000000 */
[----:B------:R-:W-:Y:S01]  /*39d0*/  BAR.SYNC.DEFER_BLOCKING 0x0 ;  /* 0x0000000000007b1d */ /* 0x000fe20000010000 */
[----:B------:R-:W-:Y:S01]  /*39e0*/  ISETP.LT.OR P0, PT, R20, 0x2, P0 ;  /* 0x000000021400780c */ /* 0x000fe20000701670 */
[----:B------:R-:W-:Y:S01]  /*39f0*/  IMAD.SHL.U32 R135, R4, 0x2, RZ ;  /* 0x0000000204877824 */ /* 0x000fe200078e00ff */
[C---:B------:R-:W-:Y:S02]  /*3a00*/  IADD3 R9, R132.reuse, -0x3, RZ ;  /* 0xfffffffd84097810 */ /* 0x040fe40007ffe0ff */
[----:B-1----:R-:W-:Y:S01]  /*3a10*/  FSEL R17, R17, -INF , !P0 ;  /* 0xff80000011117808 */ /* 0x002fe20004000000 */
[--C-:B------:R-:W-:Y:S01]  /*3a20*/  IMAD R134, R3, 0x2, R135.reuse ;  /* 0x0000000203867824 */ /* 0x100fe200078e0287 */
[----:B------:R-:W-:Y:S01]  /*3a30*/  ISETP.GT.AND P0, PT, R21, 0x8, P1 ;  /* 0x000000081500780c */ /* 0x000fe20000f04270 */
[C---:B------:R-:W-:Y:S01]  /*3a40*/  IMAD.IADD R172, R187.reuse, 0x1, R135 ;  /* 0x00000001bbac7824 */ /* 0x040fe200078e0287 */
[----:B------:R-:W-:Y:S01]  /*3a50*/  IADD3 R220, R132, -0x2, RZ ;  /* 0xfffffffe84dc7810 */ /* 0x000fe20007ffe0ff */
[----:B------:R-:W-:Y:S01]  /*3a60*/  IMAD.IADD R165, R187, 0x1, R134 ;  /* 0x00000001bba57824 */ /* 0x000fe200078e0286 */
[----:B------:R-:W-:Y:S01]  /*3a70*/  ISETP.LT.OR P0, PT, R20, 0x9, P0 ;  /* 0x000000091400780c */ /* 0x000fe20000701670 */
[----:B------:R-:W-:-:S03]  /*3a80*/  IMAD R3, R3, 0x2, R172 ;  /* 0x0000000203037824 */ /* 0x000fc600078e02ac */
[----:B------:R-:W-:Y:S02]  /*3a90*/  FSEL R5, R19, -INF , !P0 ;  /* 0xff80000013057808 */ /* 0x000fe40004000000 */
[C---:B------:R-:W-:Y:S01]  /*3aa0*/  ISETP.GE.AND P0, PT, R9.reuse, R193, PT ;  /* 0x000000c10900720c */ /* 0x040fe20003f06270 */
[----:B------:R-:W-:Y:S04]  /*3ab0*/  LDSM.16.MT88.4 R40, [R135+0x2100] ;  /* 0x002100008728783b */ /* 0x000fe80000004200 */
[----:B------:R-:W-:Y:S08]  /*3ac0*/  LDSM.16.MT88.4 R56, [R134+0x2100] ;  /* 0x002100008638783b */ /* 0x000ff00000004200 */
[----:B------:R-:W-:Y:S01]  /*3ad0*/  @P0 SHF.R.S32.HI R24, RZ, 0x1f, R9 ;  /* 0x0000001fff180819 */ /* 0x000fe20000011409 */
[----:B------:R-:W-:Y:S01]  /*3ae0*/  @P0 IMAD R6, R6, R9, RZ ;  /* 0x0000000906060224 */ /* 0x000fe200078e02ff */
[----:B------:R-:W-:Y:S01]  /*3af0*/  LDSM.16.MT88.4 R124, [R135+0x100] ;  /* 0x00010000877c783b */ /* 0x000fe20000004200 */
[----:B------:R-:W-:-:S03]  /*3b00*/  @P0 IMAD.WIDE.U32 R26, R9, R7, R212 ;  /* 0x00000007091a0225 */ /* 0x000fc600078e00d4 */
[----:B------:R-:W-:Y:S01]  /*3b10*/  LDSM.16.MT88.4 R116, [R172+0x100] ;  /* 0x00010000ac74783b */ /* 0x000fe20000004200 */
[----:B------:R-:W-:Y:S01]  /*3b20*/  @P0 IMAD R6, R24, R7, R6 ;  /* 0x0000000718060224 */ /* 0x000fe200078e0206 */
[----:B------:R-:W-:Y:S02]  /*3b30*/  @P0 LEA R148, P2, R26, c[0x0][0x1c8], 0x1 ;  /* 0x000072001a940a11 */ /* 0x000fe400078408ff */
[----:B------:R-:W-:Y:S01]  /*3b40*/  FMNMX.FTZ R7, R48, R18, !PT ;  /* 0x0000001230077209 */ /* 0x000fe20007810000 */
[----:B------:R-:W-:Y:S01]  /*3b50*/  @P0 IMAD.IADD R6, R27, 0x1, R6 ;  /* 0x000000011b060824 */ /* 0x000fe200078e0206 */
[----:B------:R-:W-:Y:S02]  /*3b60*/  LDSM.16.MT88.4 R108, [R134+0x100] ;  /* 0x00010000866c783b */ /* 0x000fe40000004200 */
[----:B------:R-:W-:Y:S02]  /*3b70*/  FMNMX.FTZ R7, R16, R7, !PT ;  /* 0x0000000710077209 */ /* 0x000fe40007810000 */
[----:B------:R-:W-:Y:S01]  /*3b80*/  @P0 LEA.HI.X R149, R26, c[0x0][0x1cc], R6, 0x1, P2 ;  /* 0x000073001a950a11 */ /* 0x000fe200010f0c06 */
[----:B------:R-:W-:Y:S01]  /*3b90*/  LDSM.16.MT88.4 R100, [R3+0x100] ;  /* 0x000100000364783b */ /* 0x000fe20000004200 */
[----:B------:R-:W-:-:S02]  /*3ba0*/  ISETP.GT.AND P2, PT, R21, 0x9, P1 ;  /* 0x000000091500780c */ /* 0x000fc40000f44270 */
[----:B------:R-:W-:Y:S01]  /*3bb0*/  FMNMX.FTZ R7, R30, R7, !PT ;  /* 0x000000071e077209 */ /* 0x000fe20007810000 */
[----:B------:R-:W-:Y:S01]  /*3bc0*/  LDSM.16.MT88.4 R64, [R165+0x2100] ;  /* 0x00210000a540783b */ /* 0x000fe20000004200 */
[----:B------:R-:W-:Y:S02]  /*3bd0*/  ISETP.LT.OR P2, PT, R20, 0xa, P2 ;  /* 0x0000000a1400780c */ /* 0x000fe40001741670 */
[----:B------:R-:W-:Y:S01]  /*3be0*/  FMNMX.FTZ R7, R14, R7, !PT ;  /* 0x000000070e077209 */ /* 0x000fe20007810000 */
[----:B------:R-:W-:Y:S01]  /*3bf0*/  LDSM.16.MT88.4 R72, [R135+0x4100] ;  /* 0x004100008748783b */ /* 0x000fe20000004200 */
[----:B------:R-:W-:Y:S02]  /*3c00*/  FSEL R157, R157, -INF , !P2 ;  /* 0xff8000009d9d7808 */ /* 0x000fe40005000000 */
[----:B------:R-:W-:Y:S01]  /*3c10*/  ISETP.GT.AND P2, PT, R21, 0x10, P1 ;  /* 0x000000101500780c */ /* 0x000fe20000f44270 */
[----:B------:R-:W-:Y:S01]  /*3c20*/  LDSM.16.MT88.4 R80, [R172+0x4100] ;  /* 0x00410000ac50783b */ /* 0x000fe20000004200 */
[----:B------:R-:W-:-:S02]  /*3c30*/  FMNMX.FTZ R7, R12, R7, !PT ;  /* 0x000000070c077209 */ /* 0x000fc40007810000 */
[----:B------:R-:W-:Y:S01]  /*3c40*/  ISETP.LT.OR P2, PT, R20, 0x11, P2 ;  /* 0x000000111400780c */ /* 0x000fe20001741670 */
[----:B------:R-:W-:Y:S01]  /*3c50*/  LDSM.16.MT88.4 R88, [R134+0x4100] ;  /* 0x004100008658783b */ /* 0x000fe20000004200 */
[----:B------:R-:W-:Y:S02]  /*3c60*/  FMNMX.FTZ R7, R10, R7, !PT ;  /* 0x000000070a077209 */ /* 0x000fe40007810000 */
[----:B------:R-:W-:Y:S01]  /*3c70*/  FSEL R15, R22, -INF , !P2 ;  /* 0xff800000160f7808 */ /* 0x000fe20005000000 */
[----:B------:R-:W-:Y:S01]  /*3c80*/  LDSM.16.MT88.4 R136, [R172+0x900] ;  /* 0x00090000ac88783b */ /* 0x000fe20000004200 */
[----:B------:R-:W-:Y:S02]  /*3c90*/  ISETP.GT.AND P2, PT, R21, 0x11, P1 ;  /* 0x000000111500780c */ /* 0x000fe40000f44270 */
[----:B------:R-:W-:Y:S01]  /*3ca0*/  FMNMX.FTZ R7, R8, R7, !PT ;  /* 0x0000000708077209 */ /* 0x000fe20007810000 */
[----:B------:R-:W-:Y:S01]  /*3cb0*/  LDSM.16.MT88.4 R32, [R134+0x900] ;  /* 0x000900008620783b */ /* 0x000fe20000004200 */
[----:B------:R-:W-:-:S02]  /*3cc0*/  ISETP.LT.OR P2, PT, R20, 0x12, P2 ;  /* 0x000000121400780c */ /* 0x000fc40001741670 */
[----:B------:R-:W-:Y:S01]  /*3cd0*/  FMNMX.FTZ R7, R166, R7, !PT ;  /* 0x00000007a6077209 */ /* 0x000fe20007810000 */
[----:B------:R-:W-:Y:S01]  /*3ce0*/  LDSM.16.MT88.4 R24, [R172+0x2900] ;  /* 0x00290000ac18783b */ /* 0x000fe20000004200 */
[----:B------:R-:W-:Y:S02]  /*3cf0*/  FSEL R13, R23, -INF , !P2 ;  /* 0xff800000170d7808 */ /* 0x000fe40005000000 */
[----:B------:R-:W-:Y:S02]  /*3d00*/  ISETP.GT.AND P2, PT, R21, 0x18, P1 ;  /* 0x000000181500780c */ /* 0x000fe40000f44270 */
[----:B------:R-:W-:Y:S02]  /*3d10*/  FMNMX.FTZ R7, R176, R7, !PT ;  /* 0x00000007b0077209 */ /* 0x000fe40007810000 */
[----:B------:R-:W-:Y:S02]  /*3d20*/  ISETP.LT.OR P2, PT, R20, 0x19, P2 ;  /* 0x000000191400780c */ /* 0x000fe40001741670 */
[----:B------:R-:W-:-:S02]  /*3d30*/  FMNMX.FTZ R7, R174, R7, !PT ;  /* 0x00000007ae077209 */ /* 0x000fc40007810000 */
[----:B------:R-:W-:Y:S02]  /*3d40*/  FSEL R11, R2, -INF , !P2 ;  /* 0xff800000020b7808 */ /* 0x000fe40005000000 */
[----:B------:R-:W-:Y:S02]  /*3d50*/  ISETP.GT.AND P2, PT, R21, 0x19, P1 ;  /* 0x000000191500780c */ /* 0x000fe40000f44270 */
[----:B------:R-:W-:Y:S02]  /*3d60*/  FMNMX.FTZ R7, R168, R7, !PT ;  /* 0x00000007a8077209 */ /* 0x000fe40007810000 */
[----:B------:R-:W-:Y:S02]  /*3d70*/  ISETP.LT.OR P2, PT, R20, 0x1a, P2 ;  /* 0x0000001a1400780c */ /* 0x000fe40001741670 */
[----:B------:R-:W-:Y:S02]  /*3d80*/  FMNMX.FTZ R7, R180, R7, !PT ;  /* 0x00000007b4077209 */ /* 0x000fe40007810000 */
[----:B------:R-:W-:-:S02]  /*3d90*/  FSEL R9, R0, -INF , !P2 ;  /* 0xff80000000097808 */ /* 0x000fc40005000000 */
[----:B------:R-:W-:Y:S02]  /*3da0*/  ISETP.GT.AND P2, PT, R21, 0x20, P1 ;  /* 0x000000201500780c */ /* 0x000fe40000f44270 */
[----:B------:R-:W-:Y:S02]  /*3db0*/  FMNMX.FTZ R7, R178, R7, !PT ;  /* 0x00000007b2077209 */ /* 0x000fe40007810000 */
[----:B------:R-:W-:Y:S02]  /*3dc0*/  ISETP.LT.OR P2, PT, R20, 0x21, P2 ;  /* 0x000000211400780c */ /* 0x000fe40001741670 */
[----:B------:R-:W-:Y:S02]  /*3dd0*/  FMNMX.FTZ R7, R142, R7, !PT ;  /* 0x000000078e077209 */ /* 0x000fe40007810000 */
[----:B------:R-:W-:Y:S02]  /*3de0*/  FSEL R173, R173, -INF , !P2 ;  /* 0xff800000adad7808 */ /* 0x000fe40005000000 */
[----:B------:R-:W-:-:S02]  /*3df0*/  ISETP.GT.AND P2, PT, R21, 0x21, P1 ;  /* 0x000000211500780c */ /* 0x000fc40000f44270 */
[----:B------:R-:W-:Y:S02]  /*3e00*/  FMNMX.FTZ R0, R140, R7, !PT ;  /* 0x000000078c007209 */ /* 0x000fe40007810000 */
[----:B------:R-:W-:-:S03]  /*3e10*/  ISETP.LT.OR P2, PT, R20, 0x22, P2 ;  /* 0x000000221400780c */ /* 0x000fc60001741670 */
[----:B------:R-:W1:Y:S01]  /*3e20*/  SHFL.BFLY PT, R7, R0, 0x2, 0x1f ;  /* 0x0c401f0000077f89 */ /* 0x000e6200000e0000 */
[----:B------:R-:W-:Y:S02]  /*3e30*/  FSEL R183, R183, -INF , !P2 ;  /* 0xff800000b7b77808 */ /* 0x000fe40005000000 */
[----:B------:R-:W-:-:S04]  /*3e40*/  ISETP.GT.AND P2, PT, R21, 0x28, P1 ;  /* 0x000000281500780c */ /* 0x000fc80000f44270 */
[----:B------:R-:W-:-:S04]  /*3e50*/  ISETP.LT.OR P2, PT, R20, 0x29, P2 ;  /* 0x000000291400780c */ /* 0x000fc80001741670 */
[----:B------:R-:W-:Y:S02]  /*3e60*/  FSEL R175, R175, -INF , !P2 ;  /* 0xff800000afaf7808 */ /* 0x000fe40005000000 */
[----:B------:R-:W-:-:S04]  /*3e70*/  ISETP.GT.AND P2, PT, R21, 0x29, P1 ;  /* 0x000000291500780c */ /* 0x000fc80000f44270 */
[----:B------:R-:W-:-:S04]  /*3e80*/  ISETP.LT.OR P2, PT, R20, 0x2a, P2 ;  /* 0x0000002a1400780c */ /* 0x000fc80001741670 */
[----:B------:R-:W-:Y:S02]  /*3e90*/  FSEL R181, R181, -INF , !P2 ;  /* 0xff800000b5b57808 */ /* 0x000fe40005000000 */
[----:B------:R-:W-:Y:S02]  /*3ea0*/  ISETP.GT.AND P2, PT, R21, 0x30, P1 ;  /* 0x000000301500780c */ /* 0x000fe40000f44270 */
[----:B-1----:R-:W-:Y:S02]  /*3eb0*/  FMNMX.FTZ R7, R0, R7, !PT ;  /* 0x0000000700077209 */ /* 0x002fe40007810000 */
        /* <DEDUP_REMOVED lines=9> */
[C---:B------:R-:W-:Y:S02]  /*3f50*/  ISETP.GT.AND P2, PT, R21.reuse, RZ, P1 ;  /* 0x000000ff1500720c */ /* 0x040fe40000f44270 */
[----:B------:R-:W-:Y:S02]  /*3f60*/  ISETP.GT.AND P1, PT, R21, 0x39, P1 ;  /* 0x000000391500780c */ /* 0x000fe40000f24270 */
[C---:B------:R-:W-:Y:S02]  /*3f70*/  ISETP.LT.OR P2, PT, R20.reuse, 0x1, P2 ;  /* 0x000000011400780c */ /* 0x040fe40001741670 */
[----:B------:R-:W-:Y:S02]  /*3f80*/  ISETP.LT.OR P1, PT, R20, 0x3a, P1 ;  /* 0x0000003a1400780c */ /* 0x000fe40000f21670 */
[----:B------:R-:W-:Y:S01]  /*3f90*/  FSEL R28, R28, -INF , !P2 ;  /* 0xff8000001c1c7808 */ /* 0x000fe20005000000 */
[----:B------:R-:W-:Y:S01]  /*3fa0*/  LDSM.16.MT88.4 R20, [R135+0x900] ;  /* 0x000900008714783b */ /* 0x000fe20000004200 */
[----:B------:R-:W-:-:S02]  /*3fb0*/  FSEL R171, R171, -INF , !P1 ;  /* 0xff800000abab7808 */ /* 0x000fc40004800000 */
[----:B------:R-:W-:Y:S02]  /*3fc0*/  FMNMX.FTZ R6, R28, R17, !PT ;  /* 0x000000111c067209 */ /* 0x000fe40007810000 */
[----:B-1----:R-:W-:Y:S02]  /*3fd0*/  FMNMX.FTZ R2, R7, R2, !PT ;  /* 0x0000000207027209 */ /* 0x002fe40007810000 */
[----:B------:R-:W-:Y:S02]  /*3fe0*/  FMNMX.FTZ R6, R5, R6, !PT ;  /* 0x0000000605067209 */ /* 0x000fe40007810000 */
[----:B------:R-:W-:Y:S01]  /*3ff0*/  @P0 LEA R146, P1, R200, R148, 0x1 ;  /* 0x00000094c8920211 */ /* 0x000fe200078208ff */
[----:B------:R-:W-:Y:S01]  /*4000*/  FMUL.FTZ R179, R2, c[0x0][0x2d0] ;  /* 0x0000b40002b37a20 */ /* 0x000fe20000410000 */
[----:B------:R-:W-:Y:S02]  /*4010*/  FMNMX.FTZ R6, R157, R6, !PT ;  /* 0x000000069d067209 */ /* 0x000fe40007810000 */
[----:B------:R-:W-:-:S02]  /*4020*/  @P0 LEA.HI.X R147, R200, R149, R199, 0x1, P1 ;  /* 0x00000095c8930211 */ /* 0x000fc400008f0cc7 */
[----:B------:R-:W-:Y:S02]  /*4030*/  FMNMX.FTZ R6, R15, R6, !PT ;  /* 0x000000060f067209 */ /* 0x000fe40007810000 */
[----:B------:R-:W-:Y:S02]  /*4040*/  FSETP.NEU.FTZ.AND P1, PT, R2, -INF , PT ;  /* 0xff8000000200780b */ /* 0x000fe40003f3d000 */
[----:B------:R-:W-:Y:S02]  /*4050*/  FMNMX.FTZ R6, R13, R6, !PT ;  /* 0x000000060d067209 */ /* 0x000fe40007810000 */
[----:B------:R-:W-:Y:S02]  /*4060*/  FSEL R179, R179, RZ, P1 ;  /* 0x000000ffb3b37208 */ /* 0x000fe40000800000 */
[----:B------:R-:W-:Y:S02]  /*4070*/  FMNMX.FTZ R6, R11, R6, !PT ;  /* 0x000000060b067209 */ /* 0x000fe40007810000 */
[----:B------:R-:W-:Y:S01]  /*4080*/  ISETP.NE.AND P2, PT, R196, 0x1, PT ;  /* 0x00000001c400780c */ /* 0x000fe20003f45270 */
[--C-:B------:R-:W-:Y:S01]  /*4090*/  FFMA.FTZ R161, R48, c[0x0][0x2d0], -R179.reuse ;  /* 0x0000b40030a17a23 */ /* 0x100fe200000108b3 */
[----:B------:R-:W-:Y:S01]  /*40a0*/  FMNMX.FTZ R6, R9, R6, !PT ;  /* 0x0000000609067209 */ /* 0x000fe20007810000 */
[--C-:B------:R-:W-:Y:S01]  /*40b0*/  FFMA.FTZ R160, R18, c[0x0][0x2d0], -R179.reuse ;  /* 0x0000b40012a07a23 */ /* 0x100fe200000108b3 */
[----:B------:R-:W-:Y:S01]  /*40c0*/  LDSM.16.MT88.4 R48, [R172+0x2100] ;  /* 0x00210000ac30783b */ /* 0x000fe20000004200 */
[--C-:B------:R-:W-:Y:S01]  /*40d0*/  FFMA.FTZ R158, R16, c[0x0][0x2d0], -R179.reuse ;  /* 0x0000b400109e7a23 */ /* 0x100fe200000108b3 */
[----:B------:R-:W-:Y:S01]  /*40e0*/  FMNMX.FTZ R6, R173, R6, !PT ;  /* 0x00000006ad067209 */ /* 0x000fe20007810000 */
[--C-:B------:R-:W-:Y:S01]  /*40f0*/  FFMA.FTZ R155, R30, c[0x0][0x2d0], -R179.reuse ;  /* 0x0000b4001e9b7a23 */ /* 0x100fe200000108b3 */
[----:B------:R-:W-:Y:S01]  /*4100*/  MUFU.EX2 R161, R161 ;  /* 0x000000a100a17308 */ /* 0x000fe20000000800 */
[--C-:B------:R-:W-:Y:S01]  /*4110*/  FFMA.FTZ R153, R10, c[0x0][0x2d0], -R179.reuse ;  /* 0x0000b4000a997a23 */ /* 0x100fe200000108b3 */
[----:B------:R-:W-:Y:S01]  /*4120*/  FMNMX.FTZ R6, R183, R6, !PT ;  /* 0x00000006b7067209 */ /* 0x000fe20007810000 */
[----:B------:R-:W-:-:S02]  /*4130*/  FFMA.FTZ R150, R8, c[0x0][0x2d0], -R179 ;  /* 0x0000b40008967a23 */ /* 0x000fc400000108b3 */
[--C-:B------:R-:W-:Y:S01]  /*4140*/  FFMA.FTZ R159, R14, c[0x0][0x2d0], -R179.reuse ;  /* 0x0000b4000e9f7a23 */ /* 0x100fe200000108b3 */
[----:B------:R-:W-:Y:S01]  /*4150*/  FMNMX.FTZ R6, R175, R6, !PT ;  /* 0x00000006af067209 */ /* 0x000fe20007810000 */
[--C-:B------:R-:W-:Y:S01]  /*4160*/  FFMA.FTZ R154, R12, c[0x0][0x2d0], -R179.reuse ;  /* 0x0000b4000c9a7a23 */ /* 0x100fe200000108b3 */
[----:B------:R-:W1:Y:S01]  /*4170*/  MUFU.EX2 R160, R160 ;  /* 0x000000a000a07308 */ /* 0x000e620000000800 */
[--C-:B------:R-:W-:Y:S01]  /*4180*/  FFMA.FTZ R169, R176, c[0x0][0x2d0], -R179.reuse ;  /* 0x0000b400b0a97a23 */ /* 0x100fe200000108b3 */
[----:B------:R-:W-:Y:S01]  /*4190*/  FMNMX.FTZ R6, R181, R6, !PT ;  /* 0x00000006b5067209 */ /* 0x000fe20007810000 */
[--C-:B------:R-:W-:Y:S02]  /*41a0*/  FFMA.FTZ R167, R174, c[0x0][0x2d0], -R179.reuse ;  /* 0x0000b400aea77a23 */ /* 0x100fe400000108b3 */
[--C-:B------:R-:W-:Y:S01]  /*41b0*/  FFMA.FTZ R166, R166, c[0x0][0x2d0], -R179.reuse ;  /* 0x0000b400a6a67a23 */ /* 0x100fe200000108b3 */
[----:B------:R-:W-:Y:S01]  /*41c0*/  FMNMX.FTZ R6, R177, R6, !PT ;  /* 0x00000006b1067209 */ /* 0x000fe20007810000 */
[--C-:B------:R-:W-:Y:S01]  /*41d0*/  FFMA.FTZ R168, R168, c[0x0][0x2d0], -R179.reuse ;  /* 0x0000b400a8a87a23 */ /* 0x100fe200000108b3 */
[----:B------:R-:W-:Y:S01]  /*41e0*/  MUFU.EX2 R158, R158 ;  /* 0x0000009e009e7308 */ /* 0x000fe20000000800 */
[--C-:B------:R-:W-:Y:S01]  /*41f0*/  FFMA.FTZ R180, R180, c[0x0][0x2d0], -R179.reuse ;  /* 0x0000b400b4b47a23 */ /* 0x100fe200000108b3 */
[----:B------:R-:W-:Y:S01]  /*4200*/  FMNMX.FTZ R6, R143, R6, !PT ;  /* 0x000000068f067209 */ /* 0x000fe20007810000 */
[----:B------:R-:W-:-:S03]  /*4210*/  FFMA.FTZ R217, R140, c[0x0][0x2d0], -R179 ;  /* 0x0000b4008cd97a23 */ /* 0x000fc600000108b3 */
[----:B------:R-:W-:Y:S02]  /*4220*/  FMNMX.FTZ R6, R141, R6, !PT ;  /* 0x000000068d067209 */ /* 0x000fe40007810000 */
[----:B------:R-:W2:Y:S01]  /*4230*/  MUFU.EX2 R155, R155 ;  /* 0x0000009b009b7308 */ /* 0x000ea20000000800 */
[----:B-1----:R-:W-:Y:S01]  /*4240*/  F2FP.BF16.PACK_AB R96, R160, R161 ;  /* 0x000000a1a060723e */ /* 0x002fe200000010ff */
[----:B------:R-:W-:Y:S01]  /*4250*/  FADD.FTZ R161, R161, R160 ;  /* 0x000000a0a1a17221 */ /* 0x000fe20000010000 */
[----:B------:R-:W-:-:S05]  /*4260*/  FMNMX.FTZ R6, R171, R6, !PT ;  /* 0x00000006ab067209 */ /* 0x000fca0007810000 */
[----:B------:R-:W1:Y:S01]  /*4270*/  SHFL.BFLY PT, R7, R6, 0x2, 0x1f ;  /* 0x0c401f0006077f89 */ /* 0x000e6200000e0000 */
[----:B------:R-:W-:Y:S01]  /*4280*/  MUFU.EX2 R159, R159 ;  /* 0x0000009f009f7308 */ /* 0x000fe20000000800 */
[----:B--2---:R-:W-:-:S07]  /*4290*/  F2FP.BF16.PACK_AB R98, R155, R158 ;  /* 0x0000009e9b62723e */ /* 0x004fce00000010ff */
[----:B------:R-:W-:Y:S01]  /*42a0*/  MUFU.EX2 R154, R154 ;  /* 0x0000009a009a7308 */ /* 0x000fe20000000800 */
[----:B------:R-:W-:-:S04]  /*42b0*/  FADD.FTZ R158, R158, R161 ;  /* 0x000000a19e9e7221 */ /* 0x000fc80000010000 */
[----:B------:R-:W-:-:S03]  /*42c0*/  FADD.FTZ R158, R155, R158 ;  /* 0x0000009e9b9e7221 */ /* 0x000fc60000010000 */
[----:B------:R-:W-:Y:S01]  /*42d0*/  MUFU.EX2 R153, R153 ;  /* 0x0000009900997308 */ /* 0x000fe20000000800 */
[----:B-1----:R-:W-:-:S07]  /*42e0*/  FMNMX.FTZ R7, R6, R7, !PT ;  /* 0x0000000706077209 */ /* 0x002fce0007810000 */
[----:B------:R-:W-:Y:S01]  /*42f0*/  MUFU.EX2 R150, R150 ;  /* 0x0000009600967308 */ /* 0x000fe20000000800 */
[----:B------:R-:W1:Y:S07]  /*4300*/  SHFL.BFLY PT, R0, R7, 0x1, 0x1f ;  /* 0x0c201f0007007f89 */ /* 0x000e6e00000e0000 */
[----:B------:R-:W-:Y:S08]  /*4310*/  MUFU.EX2 R166, R166 ;  /* 0x000000a600a67308 */ /* 0x000ff00000000800 */
[----:B------:R-:W-:Y:S08]  /*4320*/  MUFU.EX2 R169, R169 ;  /* 0x000000a900a97308 */ /* 0x000ff00000000800 */
[----:B------:R-:W-:Y:S01]  /*4330*/  MUFU.EX2 R167, R167 ;  /* 0x000000a700a77308 */ /* 0x000fe20000000800 */
[----:B-1----:R-:W-:-:S04]  /*4340*/  FMNMX.FTZ R0, R7, R0, !PT ;  /* 0x0000000007007209 */ /* 0x002fc80007810000 */
[C---:B------:R-:W-:Y:S01]  /*4350*/  FSETP.NEU.FTZ.AND P1, PT, R0.reuse, -INF , PT ;  /* 0xff8000000000780b */ /* 0x040fe20003f3d000 */
[----:B------:R-:W-:Y:S02]  /*4360*/  FMUL.FTZ R170, R0, c[0x0][0x2d0] ;  /* 0x0000b40000aa7a20 */ /* 0x000fe40000410000 */
[----:B------:R-:W-:Y:S03]  /*4370*/  MUFU.EX2 R168, R168 ;  /* 0x000000a800a87308 */ /* 0x000fe60000000800 */
[----:B------:R-:W-:-:S05]  /*4380*/  FSEL R170, R170, RZ, P1 ;  /* 0x000000ffaaaa7208 */ /* 0x000fca0000800000 */
[----:B------:R-:W-:Y:S01]  /*4390*/  MUFU.EX2 R180, R180 ;  /* 0x000000b400b47308 */ /* 0x000fe20000000800 */
[--C-:B------:R-:W-:Y:S02]  /*43a0*/  FFMA.FTZ R163, R28, c[0x0][0x2d0], -R170.reuse ;  /* 0x0000b4001ca37a23 */ /* 0x100fe400000108aa */
[--C-:B------:R-:W-:Y:S01]  /*43b0*/  FFMA.FTZ R162, R17, c[0x0][0x2d0], -R170.reuse ;  /* 0x0000b40011a27a23 */ /* 0x100fe200000108aa */
[----:B------:R-:W-:Y:S01]  /*43c0*/  LDSM.16.MT88.4 R28, [R165+0x900] ;  /* 0x00090000a51c783b */ /* 0x000fe20000004200 */
[--C-:B------:R-:W-:Y:S02]  /*43d0*/  FFMA.FTZ R164, R5, c[0x0][0x2d0], -R170.reuse ;  /* 0x0000b40005a47a23 */ /* 0x100fe400000108aa */
[--C-:B------:R-:W-:Y:S01]  /*43e0*/  FFMA.FTZ R157, R157, c[0x0][0x2d0], -R170.reuse ;  /* 0x0000b4009d9d7a23 */ /* 0x100fe200000108aa */
[----:B------:R1:W2:Y:S01]  /*43f0*/  LDSM.16.MT88.4 R4, [R3+0x4100] ;  /* 0x004100000304783b */ /* 0x0002a20000004200 */
[----:B------:R-:W-:Y:S01]  /*4400*/  MUFU.EX2 R163, R163 ;  /* 0x000000a300a37308 */ /* 0x000fe20000000800 */
[----:B------:R-:W-:-:S02]  /*4410*/  FFMA.FTZ R152, R11, c[0x0][0x2d0], -R170 ;  /* 0x0000b4000b987a23 */ /* 0x000fc400000108aa */
[----:B------:R-:W-:Y:S01]  /*4420*/  LDSM.16.MT88.4 R16, [R134+0x2900] ;  /* 0x002900008610783b */ /* 0x000fe20000004200 */
[--C-:B------:R-:W-:Y:S02]  /*4430*/  FFMA.FTZ R156, R15, c[0x0][0x2d0], -R170.reuse ;  /* 0x0000b4000f9c7a23 */ /* 0x100fe400000108aa */
[--C-:B------:R-:W-:Y:S02]  /*4440*/  FFMA.FTZ R151, R13, c[0x0][0x2d0], -R170.reuse ;  /* 0x0000b4000d977a23 */ /* 0x100fe400000108aa */
[----:B------:R-:W3:Y:S01]  /*4450*/  MUFU.EX2 R162, R162 ;  /* 0x000000a200a27308 */ /* 0x000ee20000000800 */
[----:B------:R-:W-:Y:S01]  /*4460*/  LDSM.16.MT88.4 R12, [R165+0x2900] ;  /* 0x00290000a50c783b */ /* 0x000fe20000004200 */
[--C-:B------:R-:W-:Y:S02]  /*4470*/  FFMA.FTZ R173, R173, c[0x0][0x2d0], -R170.reuse ;  /* 0x0000b400adad7a23 */ /* 0x100fe400000108aa */
[--C-:B------:R-:W-:Y:S02]  /*4480*/  FFMA.FTZ R174, R183, c[0x0][0x2d0], -R170.reuse ;  /* 0x0000b400b7ae7a23 */ /* 0x100fe400000108aa */
[----:B------:R-:W-:-:S02]  /*4490*/  FFMA.FTZ R175, R175, c[0x0][0x2d0], -R170 ;  /* 0x0000b400afaf7a23 */ /* 0x000fc400000108aa */
[----:B------:R-:W-:Y:S01]  /*44a0*/  MUFU.EX2 R164, R164 ;  /* 0x000000a400a47308 */ /* 0x000fe20000000800 */
[--C-:B------:R-:W-:Y:S02]  /*44b0*/  FFMA.FTZ R176, R181, c[0x0][0x2d0], -R170.reuse ;  /* 0x0000b400b5b07a23 */ /* 0x100fe400000108aa */
[--C-:B------:R-:W-:Y:S02]  /*44c0*/  FFMA.FTZ R181, R178, c[0x0][0x2d0], -R179.reuse ;  /* 0x0000b400b2b57a23 */ /* 0x100fe400000108b3 */
[----:B------:R-:W-:Y:S02]  /*44d0*/  FFMA.FTZ R178, R142, c[0x0][0x2d0], -R179 ;  /* 0x0000b4008eb27a23 */ /* 0x000fe400000108b3 */
[--C-:B-1----:R-:W-:Y:S01]  /*44e0*/  FFMA.FTZ R3, R9, c[0x0][0x2d0], -R170.reuse ;  /* 0x0000b40009037a23 */ /* 0x102fe200000108aa */
[----:B------:R-:W1:Y:S01]  /*44f0*/  MUFU.EX2 R157, R157 ;  /* 0x0000009d009d7308 */ /* 0x000e620000000800 */
[----:B------:R-:W4:Y:S01]  /*4500*/  LDSM.16.MT88.4 R8, [R135+0x2900] ;  /* 0x002900008708783b */ /* 0x000f220000004200 */
[----:B---3--:R-:W-:Y:S01]  /*4510*/  F2FP.BF16.PACK_AB R97, R162, R163 ;  /* 0x000000a3a261723e */ /* 0x008fe200000010ff */
[----:B------:R-:W-:-:S02]  /*4520*/  FFMA.FTZ R177, R177, c[0x0][0x2d0], -R170 ;  /* 0x0000b400b1b17a23 */ /* 0x000fc400000108aa */
[--C-:B------:R-:W-:Y:S02]  /*4530*/  FFMA.FTZ R182, R143, c[0x0][0x2d0], -R170.reuse ;  /* 0x0000b4008fb67a23 */ /* 0x100fe400000108aa */
[--C-:B------:R-:W-:Y:S01]  /*4540*/  FFMA.FTZ R179, R141, c[0x0][0x2d0], -R170.reuse ;  /* 0x0000b4008db37a23 */ /* 0x100fe200000108aa */
[----:B------:R-:W-:Y:S01]  /*4550*/  MUFU.EX2 R156, R156 ;  /* 0x0000009c009c7308 */ /* 0x000fe20000000800 */
[----:B------:R-:W-:Y:S01]  /*4560*/  FFMA.FTZ R216, R171, c[0x0][0x2d0], -R170 ;  /* 0x0000b400abd87a23 */ /* 0x000fe200000108aa */
[----:B------:R-:W-:Y:S01]  /*4570*/  LDSM.16.MT88.4 R140, [R172+0x3900] ;  /* 0x00390000ac8c783b */ /* 0x000fe20000004200 */
[----:B------:R-:W-:Y:S01]  /*4580*/  FADD.FTZ R163, R163, R162 ;  /* 0x000000a2a3a37221 */ /* 0x000fe20000010000 */
[----:B-1----:R-:W-:-:S04]  /*4590*/  F2FP.BF16.PACK_AB R99, R157, R164 ;  /* 0x000000a49d63723e */ /* 0x002fc800000010ff */
[----:B------:R-:W1:Y:S01]  /*45a0*/  MUFU.EX2 R151, R151 ;  /* 0x0000009700977308 */ /* 0x000e620000000800 */
[----:B------:R-:W-:-:S04]  /*45b0*/  FADD.FTZ R164, R164, R163 ;  /* 0x000000a3a4a47221 */ /* 0x000fc80000010000 */
[----:B------:R-:W-:Y:S01]  /*45c0*/  FADD.FTZ R157, R157, R164 ;  /* 0x000000a49d9d7221 */ /* 0x000fe20000010000 */
[C---:B------:R-:W-:Y:S02]  /*45d0*/  HMMA.16816.F32.BF16 R36, R96.reuse, R40, RZ ;  /* 0x000000286024723c */ /* 0x040fe400000418ff */
[----:B------:R-:W-:Y:S06]  /*45e0*/  MUFU.EX2 R152, R152 ;  /* 0x0000009800987308 */ /* 0x000fec0000000800 */
[C---:B------:R-:W-:Y:S02]  /*45f0*/  HMMA.16816.F32.BF16 R52, R96.reuse, R56, RZ ;  /* 0x000000386034723c */ /* 0x040fe400000418ff */
[----:B------:R-:W3:Y:S06]  /*4600*/  MUFU.EX2 R3, R3 ;  /* 0x0000000300037308 */ /* 0x000eec0000000800 */
        /* <DEDUP_REMOVED lines=31> */
[C---:B--2---:R-:W-:Y:S07]  /*4800*/  HMMA.16816.F32.BF16 R92, R96.reuse, R4, RZ ;  /* 0x00000004605c723c */ /* 0x044fee00000418ff */
[----:B------:R-:W-:Y:S01]  /*4810*/  F2FP.BF16.PACK_AB R4, R154, R159 ;  /* 0x0000009f9a04723e */ /* 0x000fe200000010ff */
[----:B------:R-:W-:Y:S01]  /*4820*/  HMMA.16816.F32.BF16 R96, R96, R6, RZ ;  /* 0x000000066060723c */ /* 0x000fe200000418ff */
[----:B-1----:R-:W-:Y:S01]  /*4830*/  F2FP.BF16.PACK_AB R5, R151, R156 ;  /* 0x0000009c9705723e */ /* 0x002fe200000010ff */
[----:B------:R-:W-:-:S02]  /*4840*/  FADD.FTZ R159, R159, R158 ;  /* 0x0000009e9f9f7221 */ /* 0x000fc40000010000 */
[----:B------:R-:W-:Y:S02]  /*4850*/  FADD.FTZ R156, R156, R157 ;  /* 0x0000009d9c9c7221 */ /* 0x000fe40000010000 */
[----:B------:R-:W-:Y:S01]  /*4860*/  FADD.FTZ R154, R154, R159 ;  /* 0x0000009f9a9a7221 */ /* 0x000fe20000010000 */
[----:B------:R-:W-:Y:S01]  /*4870*/  F2FP.BF16.PACK_AB R6, R150, R153 ;  /* 0x000000999606723e */ /* 0x000fe200000010ff */
[----:B------:R-:W-:Y:S01]  /*4880*/  FADD.FTZ R151, R151, R156 ;  /* 0x0000009c97977221 */ /* 0x000fe20000010000 */
[----:B---3--:R-:W-:Y:S01]  /*4890*/  F2FP.BF16.PACK_AB R7, R3, R152 ;  /* 0x000000980307723e */ /* 0x008fe200000010ff */
[----:B------:R-:W-:Y:S02]  /*48a0*/  FADD.FTZ R153, R153, R154 ;  /* 0x0000009a99997221 */ /* 0x000fe40000010000 */
[----:B------:R-:W-:Y:S02]  /*48b0*/  FADD.FTZ R152, R152, R151 ;  /* 0x0000009798987221 */ /* 0x000fe40000010000 */
[----:B------:R-:W-:-:S02]  /*48c0*/  FADD.FTZ R153, R150, R153 ;  /* 0x0000009996997221 */ /* 0x000fc40000010000 */
[----:B----4-:R-:W-:Y:S01]  /*48d0*/  HMMA.16816.F32.BF16 R36, R4, R8, R36 ;  /* 0x000000080424723c */ /* 0x010fe20000041824 */
[----:B------:R-:W-:Y:S02]  /*48e0*/  FADD.FTZ R152, R3, R152 ;  /* 0x0000009803987221 */ /* 0x000fe40000010000 */
[----:B------:R-:W-:-:S05]  /*48f0*/  @P2 IMAD.HI.U32 R3, R144, c[0x0][0x2c8], RZ ;  /* 0x0000b20090032a27 */ /* 0x000fca00078e00ff */
[----:B------:R-:W-:Y:S01]  /*4900*/  HMMA.16816.F32.BF16 R40, R4, R10, R40 ;  /* 0x0000000a0428723c */ /* 0x000fe20000041828 */
[----:B------:R-:W1:Y:S01]  /*4910*/  LDSM.16.MT88.4 R8, [R172+0x4900] ;  /* 0x00490000ac08783b */ /* 0x000e620000004200 */
[----:B------:R-:W-:-:S05]  /*4920*/  @P2 SHF.R.U32.HI R144, RZ, c[0x0][0x2cc], R3 ;  /* 0x0000b300ff902a19 */ /* 0x000fca0000011603 */
[----:B------:R-:W-:Y:S01]  /*4930*/  IMAD.IADD R133, R133, 0x1, R144 ;  /* 0x0000000185857824 */ /* 0x000fe200078e0290 */
        /* <DEDUP_REMOVED lines=36> */
[----:B-----5:R-:W-:Y:S01]  /*4b80*/  F2FP.BF16.PACK_AB R5, R174, R173 ;  /* 0x000000adae05723e */ /* 0x020fe200000010ff */
        /* <DEDUP_REMOVED lines=64> */
[----:B------:R-:W2:Y:S04]  /*4f90*/  LDSM.16.MT88.4 R16, [R165+0x5900] ;  /* 0x00590000a510783b */ /* 0x000ea80000004200 */
[----:B------:R-:W-:Y:S01]  /*4fa0*/  @!PT LDS RZ, [RZ] ;  /* 0x00000000fffff984 */ /* 0x000fe20000000800 */
[----:B------:R-:W-:Y:S01]  /*4fb0*/  @!PT LDS RZ, [RZ] ;  /* 0x00000000fffff984 */ /* 0x000fe20000000800 */
[----:B------:R-:W-:Y:S01]  /*4fc0*/  @!PT LDS RZ, [RZ] ;  /* 0x00000000fffff984 */ /* 0x000fe20000000800 */
[----:B------:R1:W-:Y:S03]  /*4fd0*/  @P0 LDGSTS.E.BYPASS.LTC128B.128 [R145+0xc100], [R148.64], !P5 ;  /* 0x0c10000094910fae */ /* 0x0003e6000e901d48 */
[C---:B------:R-:W-:Y:S01]  /*4fe0*/  HMMA.16816.F32.BF16 R44, R4.reuse, R140, R44 ;  /* 0x0000008c042c723c */ /* 0x040fe2000004182c */
[----:B------:R1:W-:Y:S04]  /*4ff0*/  @P0 LDGSTS.E.BYPASS.LTC128B.128 [R145+0xe100], [R148.64+0x80], !P4 ;  /* 0x0e10008094910fae */ /* 0x0003e8000e101d48 */
[----:B------:R1:W-:Y:S03]  /*5000*/  @P0 LDGSTS.E.BYPASS.LTC128B.128 [R145+0x10100], [R148.64+0x100], !P6 ;  /* 0x1010010094910fae */ /* 0x0003e6000f101d48 */
[C---:B------:R-:W-:Y:S01]  /*5010*/  HMMA.16816.F32.BF16 R48, R4.reuse, R142, R48 ;  /* 0x0000008e0430723c */ /* 0x040fe20000041830 */
[----:B------:R1:W-:Y:S04]  /*5020*/  @P0 LDGSTS.E.BYPASS.LTC128B.128 [R145+0xd100], [R146.64], !P5 ;  /* 0x0d10000092910fae */ /* 0x0003e8000e901d48 */
[----:B------:R1:W-:Y:S03]  /*5030*/  @P0 LDGSTS.E.BYPASS.LTC128B.128 [R145+0xf100], [R146.64+0x80], !P4 ;  /* 0x0f10008092910fae */ /* 0x0003e6000e101d48 */
[C---:B------:R-:W-:Y:S01]  /*5040*/  HMMA.16816.F32.BF16 R76, R4.reuse, R136, R76 ;  /* 0x00000088044c723c */ /* 0x040fe2000004184c */
[----:B------:R1:W-:Y:S04]  /*5050*/  @P0 LDGSTS.E.BYPASS.LTC128B.128 [R145+0x11100], [R146.64+0x100], !P6 ;  /* 0x1110010092910fae */ /* 0x0003e8000f101d48 */
[----:B------:R-:W0:Y:S03]  /*5060*/  LDGDEPBAR ;  /* 0x00000000000079af */ /* 0x000e260000000000 */
        /* <DEDUP_REMOVED lines=14> */
[----:B------:R-:W-:Y:S07]  /*5150*/  HMMA.16816.F32.BF16 R96, R4, R18, R96 ;  /* 0x000000120460723c */ /* 0x000fee0000041860 */
[----:B------:R-:W-:Y:S01]  /*5160*/  IADD3 R4, R133, c[0x0][0x328], RZ ;  /* 0x0000ca0085047a10 */ /* 0x000fe20007ffe0ff */
[----:B------:R-:W-:Y:S05]  /*5170*/  @!P3 BRA `(.L_x_878) ;  /* 0x000000f00000b947 */ /* 0x000fea0003800000 */
[C---:B------:R-:W-:Y:S01]  /*5180*/  ISETP.GT.AND P0, PT, R133.reuse, RZ, PT ;  /* 0x000000ff8500720c */ /* 0x040fe20003f04270 */
[----:B------:R-:W-:Y:S01]  /*5190*/  IMAD.MOV.U32 R3, RZ, RZ, c[0x0][0x32c] ;  /* 0x0000cb00ff037624 */ /* 0x000fe200078e00ff */
        /* <DEDUP_REMOVED lines=8> */
.L_x_879:
[----:B------:R-:W-:-:S13]  /*5220*/  ISETP.NE.AND P0, PT, R3, 0x1, PT ;  /* 0x000000010300780c */ /* 0x000fda0003f05270 */
[----:B------:R-:W-:-:S05]  /*5230*/  @P0 IMAD.HI.U32 R5, R6, c[0x0][0x330], RZ ;  /* 0x0000cc0006050a27 */ /* 0x000fca00078e00ff */
[----:B------:R-:W-:-:S05]  /*5240*/  @P0 SHF.R.U32.HI R6, RZ, c[0x0][0x334], R5 ;  /* 0x0000cd00ff060a19 */ /* 0x000fca0000011605 */
.L_x_880:
[----:B------:R-:W-:-:S05]  /*5250*/  IMAD R3, R6, R3, c[0x0][0x32c] ;  /* 0x0000cb0006037624 */ /* 0x000fca00078e0203 */
[----:B------:R-:W-:-:S04]  /*5260*/  IMNMX R4, R4, R3, PT ;  /* 0x0000000304047217 */ /* 0x000fc80003800200 */
.L_x_878:
[----:B------:R-:W-:Y:S01]  /*5270*/  SHF.R.S32.HI R3, RZ, 0x1f, R4 ;  /* 0x0000001fff037819 */ /* 0x000fe20000011404 */
[----:B------:R-:W-:Y:S01]  /*5280*/  UMOV UR5, 0x1 ;  /* 0x0000000100057882 */ /* 0x000fe20000000000 */
[----:B------:R-:W-:Y:S02]  /*5290*/  IMAD.MOV.U32 R215, RZ, RZ, RZ ;  /* 0x000000ffffd77224 */ /* 0x000fe400078e00ff */
[----:B------:R-:W-:-:S04]  /*52a0*/  LEA.HI R4, R3, R4, RZ, 0x6 ;  /* 0x0000000403047211 */ /* 0x000fc800078f30ff */
[----:B------:R-:W-:-:S04]  /*52b0*/  SHF.R.S32.HI R4, RZ, 0x6, R4 ;  /* 0x00000006ff047819 */ /* 0x000fc80000011404 */
[----:B------:R-:W-:-:S04]  /*52c0*/  IMNMX R231, R193, R4, !PT ;  /* 0x00000004c1e77217 */ /* 0x000fc80007800200 */
[----:B------:R-:W-:-:S13]  /*52d0*/  ISETP.GE.AND P0, PT, R220, R231, PT ;  /* 0x000000e7dc00720c */ /* 0x000fda0003f06270 */
[----:B------:R-:W-:Y:S05]  /*52e0*/  @!P0 BRA `(.L_x_881) ;  /* 0x000039c000008947 */ /* 0x000fea0003800000 */
[----:B------:R-:W-:Y:S01]  /*52f0*/  ISETP.NE.AND P3, PT, R196, 0x1, PT ;  /* 0x00000001c400780c */ /* 0x000fe20003f65270 */
[----:B------:R-:W-:Y:S01]  /*5300*/  IMAD.MOV.U32 R189, RZ, RZ, 0x20 ;  /* 0x00000020ffbd7424 */ /* 0x000fe200078e00ff */
[----:B------:R-:W-:Y:S01]  /*5310*/  LOP3.LUT P1, RZ, R218, 0x2, RZ, 0xc0, !PT ;  /* 0x00000002daff7812 */ /* 0x000fe2000782c0ff */
[----:B------:R-:W-:Y:S01]  /*5320*/  IMAD.MOV.U32 R3, RZ, RZ, R0 ;  /* 0x000000ffff037224 */ /* 0x000fe200078e0000 */
[C---:B------:R-:W-:Y:S01]  /*5330*/  IADD3 R229, P0, R204.reuse, 0x40, RZ ;  /* 0x00000040cce57810 */ /* 0x040fe20007f1e0ff */
[----:B------:R-:W-:Y:S01]  /*5340*/  IMAD.MOV.U32 R215, RZ, RZ, RZ ;  /* 0x000000ffffd77224 */ /* 0x000fe200078e00ff */
[----:B------:R-:W-:Y:S01]  /*5350*/  SEL R189, R189, 0xffffffe0, !P1 ;  /* 0xffffffe0bdbd7807 */ /* 0x000fe20004800000 */
[----:B------:R-:W-:Y:S01]  /*5360*/  UMOV UR5, 0x1 ;  /* 0x0000000100057882 */ /* 0x000fe20000000000 */
[----:B------:R-:W-:Y:S01]  /*5370*/  IADD3 R227, P2, R204, 0x80, RZ ;  /* 0x00000080cce37810 */ /* 0x000fe20007f5e0ff */
[----:B------:R-:W-:Y:S01]  /*5380*/  IMAD.X R228, RZ, RZ, R209, P0 ;  /* 0x000000ffffe47224 */ /* 0x000fe200000e06d1 */
[----:B------:R-:W-:-:S02]  /*5390*/  IADD3 R225, P1, R206, 0x40, RZ ;  /* 0x00000040cee17810 */ /* 0x000fc40007f3e0ff */
[----:B------:R-:W-:Y:S01]  /*53a0*/  IADD3 R223, P0, R206, 0x80, RZ ;  /* 0x00000080cedf7810 */ /* 0x000fe20007f1e0ff */
[----:B------:R-:W-:Y:S01]  /*53b0*/  @P3 IMAD.HI.U32 R221, R210, c[0x0][0x2c8], RZ ;  /* 0x0000b200d2dd3a27 */ /* 0x000fe200078e00ff */
[----:B------:R-:W-:Y:S02]  /*53c0*/  MOV R132, R2 ;  /* 0x0000000200847202 */ /* 0x000fe40000000f00 */
[----:B------:R-:W-:Y:S01]  /*53d0*/  IADD3.X R222, RZ, R213, RZ, P0, !PT ;  /* 0x000000d5ffde7210 */ /* 0x000fe200007fe4ff */
[----:B------:R-:W-:Y:S01]  /*53e0*/  IMAD.X R226, RZ, RZ, R209, P2 ;  /* 0x000000ffffe27224 */ /* 0x000fe200010e06d1 */
[----:B------:R-:W-:Y:S01]  /*53f0*/  @P3 SHF.R.U32.HI R221, RZ, c[0x0][0x2cc], R221 ;  /* 0x0000b300ffdd3a19 */ /* 0x000fe200000116dd */
[----:B------:R-:W-:Y:S02]  /*5400*/  IMAD.X R224, RZ, RZ, R213, P1 ;  /* 0x000000ffffe07224 */ /* 0x000fe400008e06d5 */
.L_x_890:
[----:B------:R-:W-:Y:S04]  /*5410*/  DEPBAR.LE SB0, 0x2 ;  /* 0x000080800000791a */ /* 0x000fe80000000000 */
[----:B------:R-:W-:Y:S01]  /*5420*/  BAR.SYNC.DEFER_BLOCKING 0x0 ;  /* 0x0000000000007b1d */ /* 0x000fe20000010000 */
[----:B------:R-:W-:Y:S01]  /*5430*/  UIMAD UR4, UR5, 0x6000, URZ ;  /* 0x00006000050478a4 */ /* 0x000fe2000f8e023f */
[----:B------:R-:W-:Y:S01]  /*5440*/  ISETP.GE.AND P0, PT, R193, R220, PT ;  /* 0x000000dcc100720c */ /* 0x000fe20003f06270 */
[----:B------:R-:W-:Y:S01]  /*5450*/  IMAD.SHL.U32 R244, R220, 0x40, RZ ;  /* 0x00000040dcf47824 */ /* 0x000fe200078e00ff */
[----:B------:R-:W-:Y:S02]  /*5460*/  ISETP.NE.AND P2, PT, R196, 0x1, PT ;  /* 0x00000001c400780c */ /* 0x000fe40003f45270 */
[----:B------:R-:W-:Y:S02]  /*5470*/  MOV R249, R210 ;  /* 0x000000d200f97202 */ /* 0x000fe40000000f00 */
[----:B------:R-:W-:Y:S02]  /*5480*/  IADD3 R180, R188, UR4, RZ ;  /* 0x00000004bcb47c10 */ /* 0x000fe4000fffe0ff */
[----:B------:R-:W-:Y:S02]  /*5490*/  ISETP.GE.AND P3, PT, R195, 0x1, PT ;  /* 0x00000001c300780c */ /* 0x000fe40003f66270 */
[-C--:B------:R-:W-:Y:S01]  /*54a0*/  IADD3 R0, R192, R180.reuse, RZ ;  /* 0x000000b4c0007210 */ /* 0x080fe20007ffe0ff */
[C---:B------:R-:W-:Y:S01]  /*54b0*/  IMAD.IADD R133, R189.reuse, 0x1, R180 ;  /* 0x00000001bd857824 */ /* 0x040fe200078e02b4 */
[----:B------:R-:W-:Y:S02]  /*54c0*/  IADD3 R191, R189, R180, R192 ;  /* 0x000000b4bdbf7210 */ /* 0x000fe40007ffe0c0 */
[----:B------:R-:W-:Y:S02]  /*54d0*/  @!P0 IADD3 R165, R220, -0x1, RZ ;  /* 0xffffffffdca58810 */ /* 0x000fe40007ffe0ff */
[----:B------:R-:W-:Y:S02]  /*54e0*/  @P2 MOV R249, R221 ;  /* 0x000000dd00f92202 */ /* 0x000fe40000000f00 */
[----:B------:R-:W-:Y:S02]  /*54f0*/  @!P0 SHF.R.S32.HI R2, RZ, 0x1f, R165 ;  /* 0x0000001fff028819 */ /* 0x000fe400000114a5 */
[----:B------:R-:W-:Y:S01]  /*5500*/  IADD3 R245, -R211, 0x1, -R244 ;  /* 0x00000001d3f57810 */ /* 0x000fe20007ffe9f4 */
[----:B------:R-:W-:Y:S02]  /*5510*/  LDSM.16.M88.4 R136, [R190] ;  /* 0x00000000be88783b */ /* 0x000fe40000000200 */
[----:B------:R-:W-:Y:S01]  /*5520*/  @!P0 IMAD R2, R2, c[0x0][0x208], RZ ;  /* 0x0000820002028a24 */ /* 0x000fe200078e02ff */
[----:B------:R-:W-:Y:S03]  /*5530*/  IADD3 R245, -R203, R245, R194 ;  /* 0x000000f5cbf57210 */ /* 0x000fe60007ffe1c2 */
[----:B------:R-:W-:Y:S01]  /*5540*/  @!P0 IMAD R2, R165, c[0x0][0x20c], R2 ;  /* 0x00008300a5028a24 */ /* 0x000fe200078e0202 */
[----:B------:R-:W-:Y:S01]  /*5550*/  IADD3 R246, R245, c[0x0][0x328], RZ ;  /* 0x0000ca00f5f67a10 */ /* 0x000fe20007ffe0ff */
[----:B------:R-:W1:Y:S01]  /*5560*/  LDSM.16.M88.4 R140, [R188+UR4+0xc100] ;  /* 0x00c10004bc8c783b */ /* 0x000e620008000200 */
[----:B------:R-:W-:Y:S01]  /*5570*/  @!P0 IMAD.WIDE.U32 R164, R165, c[0x0][0x208], RZ ;  /* 0x00008200a5a48a25 */ /* 0x000fe200078e00ff */
[----:B------:R-:W-:Y:S04]  /*5580*/  IADD3 R245, R245, UR6, RZ ;  /* 0x00000006f5f57c10 */ /* 0x000fe8000fffe0ff */
[----:B------:R-:W-:Y:S01]  /*5590*/  @!P0 IADD3 R171, R165, R2, RZ ;  /* 0x00000002a5ab8210 */ /* 0x000fe20007ffe0ff */
[----:B------:R-:W2:Y:S01]  /*55a0*/  LDSM.16.M88.4 R144, [R188+UR4+0xc900] ;  /* 0x00c90004bc90783b */ /* 0x000ea20008000200 */
[C---:B------:R-:W-:Y:S02]  /*55b0*/  @!P0 IMAD.SHL.U32 R2, R164.reuse, 0x40, RZ ;  /* 0x00000040a4028824 */ /* 0x040fe400078e00ff */
[----:B------:R-:W-:Y:S03]  /*55c0*/  @!P0 SHF.L.U64.HI R171, R164, 0x6, R171 ;  /* 0x00000006a4ab8819 */ /* 0x000fe600000102ab */
[C---:B------:R-:W-:Y:S01]  /*55d0*/  @!P0 IADD3 R165, P1, R2.reuse, R204, RZ ;  /* 0x000000cc02a58210 */ /* 0x040fe20007f3e0ff */
[----:B------:R-:W3:Y:S03]  /*55e0*/  LDSM.16.M88.4 R148, [R188+UR4+0xd100] ;  /* 0x00d10004bc94783b */ /* 0x000ee60008000200 */
[----:B------:R-:W-:Y:S02]  /*55f0*/  @!P0 IADD3.X R164, R171, R209, RZ, P1, !PT ;  /* 0x000000d1aba48210 */ /* 0x000fe40000ffe4ff */
[C---:B------:R-:W-:Y:S02]  /*5600*/  @!P0 LEA R166, P1, R165.reuse, c[0x0][0x1f8], 0x1 ;  /* 0x00007e00a5a68a11 */ /* 0x040fe400078208ff */
[----:B------:R-:W4:Y:S02]  /*5610*/  LDSM.16.M88.4 R152, [R188+UR4+0xd900] ;  /* 0x00d90004bc98783b */ /* 0x000f240008000200 */
[----:B------:R-:W-:Y:S02]  /*5620*/  @!P0 LEA.HI.X R167, R165, c[0x0][0x1fc], R164, 0x1, P1 ;  /* 0x00007f00a5a78a11 */ /* 0x000fe400008f0ca4 */
[----:B------:R-:W-:Y:S03]  /*5630*/  @!P0 IADD3 R168, P1, R2, R229, RZ ;  /* 0x000000e502a88210 */ /* 0x000fe60007f3e0ff */
[----:B------:R-:W-:Y:S02]  /*5640*/  LDSM.16.M88.4 R156, [R133+0xd100] ;  /* 0x00d10000859c783b */ /* 0x000fe40000000200 */
[C---:B------:R-:W-:Y:S01]  /*5650*/  @!P0 IMAD.X R165, R171.reuse, 0x1, R228, P1 ;  /* 0x00000001aba58824 */ /* 0x040fe200008e06e4 */
[C---:B------:R-:W-:Y:S04]  /*5660*/  @!P0 LEA R164, P1, R168.reuse, c[0x0][0x1f8], 0x1 ;  /* 0x00007e00a8a48a11 */ /* 0x040fe800078208ff */
[----:B------:R-:W-:Y:S02]  /*5670*/  @!P0 LEA.HI.X R165, R168, c[0x0][0x1fc], R165, 0x1, P1 ;  /* 0x00007f00a8a58a11 */ /* 0x000fe400008f0ca5 */
[----:B------:R-:W-:Y:S01]  /*5680*/  @!P0 IADD3 R169, P1, R2, R227, RZ ;  /* 0x000000e302a98210 */ /* 0x000fe20007f3e0ff */
[C---:B-1----:R-:W-:Y:S03]  /*5690*/  HMMA.16816.F32.BF16 R4, R136.reuse, R140, RZ ;  /* 0x0000008c8804723c */ /* 0x042fe600000418ff */
[----:B------:R-:W-:Y:S02]  /*56a0*/  @!P0 IADD3.X R170, R171, R226, RZ, P1, !PT ;  /* 0x000000e2abaa8210 */ /* 0x000fe40000ffe4ff */
[C---:B------:R-:W-:Y:S03]  /*56b0*/  @!P0 LEA R168, P1, R169.reuse, c[0x0][0x1f8], 0x1 ;  /* 0x00007e00a9a88a11 */ /* 0x040fe600078208ff */
[C---:B------:R-:W-:Y:S01]  /*56c0*/  HMMA.16816.F32.BF16 R8, R136.reuse, R142, RZ ;  /* 0x0000008e8808723c */ /* 0x040fe200000418ff */
[----:B------:R-:W-:Y:S03]  /*56d0*/  LDSM.16.M88.4 R140, [R186] ;  /* 0x00000000ba8c783b */ /* 0x000fe60000000200 */
[----:B------:R-:W-:Y:S02]  /*56e0*/  @!P0 LEA.HI.X R169, R169, c[0x0][0x1fc], R170, 0x1, P1 ;  /* 0x00007f00a9a98a11 */ /* 0x000fe400008f0caa */
[----:B------:R-:W-:Y:S02]  /*56f0*/  @!P0 IADD3 R2, P1, R198, R2, RZ ;  /* 0x00000002c6028210 */ /* 0x000fe40007f3e0ff */
[C---:B--2---:R-:W-:Y:S04]  /*5700*/  HMMA.16816.F32.BF16 R12, R136.reuse, R144, RZ ;  /* 0x00000090880c723c */ /* 0x044fe800000418ff */
[----:B------:R-:W-:Y:S01]  /*5710*/  @!P0 IMAD.X R171, R197, 0x1, R171, P1 ;  /* 0x00000001c5ab8824 */ /* 0x000fe200008e06ab */
[----:B------:R-:W-:Y:S03]  /*5720*/  @!P0 IADD3 R170, P1, R2, R204, RZ ;  /* 0x000000cc02aa8210 */ /* 0x000fe60007f3e0ff */
[C---:B------:R-:W-:Y:S01]  /*5730*/  HMMA.16816.F32.BF16 R16, R136.reuse, R146, RZ ;  /* 0x000000928810723c */ /* 0x040fe200000418ff */
[----:B------:R-:W1:Y:S03]  /*5740*/  LDSM.16.M88.4 R144, [R133+0xc100] ;  /* 0x00c100008590783b */ /* 0x000e660000000200 */
[C---:B------:R-:W-:Y:S02]  /*5750*/  @!P0 IADD3.X R173, R171.reuse, R209, RZ, P1, !PT ;  /* 0x000000d1abad8210 */ /* 0x040fe40000ffe4ff */
[C---:B------:R-:W-:Y:S02]  /*5760*/  @!P0 LEA R172, P1, R170.reuse, c[0x0][0x1f8], 0x1 ;  /* 0x00007e00aaac8a11 */ /* 0x040fe400078208ff */
[C---:B---3--:R-:W-:Y:S04]  /*5770*/  HMMA.16816.F32.BF16 R20, R136.reuse, R148, RZ ;  /* 0x000000948814723c */ /* 0x048fe800000418ff */
[----:B------:R-:W-:Y:S02]  /*5780*/  @!P0 LEA.HI.X R173, R170, c[0x0][0x1fc], R173, 0x1, P1 ;  /* 0x00007f00aaad8a11 */ /* 0x000fe400008f0cad */
[C---:B------:R-:W-:Y:S02]  /*5790*/  @!P0 IADD3 R175, P1, R2.reuse, R229, RZ ;  /* 0x000000e502af8210 */ /* 0x040fe40007f3e0ff */
[C---:B------:R-:W-:Y:S01]  /*57a0*/  HMMA.16816.F32.BF16 R24, R136.reuse, R150, RZ ;  /* 0x000000968818723c */ /* 0x040fe200000418ff */
[----:B------:R-:W2:Y:S03]  /*57b0*/  LDSM.16.M88.4 R148, [R133+0xc900] ;  /* 0x00c900008594783b */ /* 0x000ea60000000200 */
[----:B------:R-:W-:Y:S02]  /*57c0*/  @!P0 IADD3.X R170, R171, R228, RZ, P1, !PT ;  /* 0x000000e4abaa8210 */ /* 0x000fe40000ffe4ff */
[C---:B------:R-:W-:Y:S02]  /*57d0*/  @!P0 LEA R174, P1, R175.reuse, c[0x0][0x1f8], 0x1 ;  /* 0x00007e00afae8a11 */ /* 0x040fe400078208ff */
[C---:B----4-:R-:W-:Y:S04]  /*57e0*/  HMMA.16816.F32.BF16 R28, R136.reuse, R152, RZ ;  /* 0x00000098881c723c */ /* 0x050fe800000418ff */
[----:B------:R-:W-:Y:S02]  /*57f0*/  @!P0 LEA.HI.X R175, R175, c[0x0][0x1fc], R170, 0x1, P1 ;  /* 0x00007f00afaf8a11 */ /* 0x000fe400008f0caa */
[----:B------:R-:W-:Y:S02]  /*5800*/  @!P0 IADD3 R2, P1, R2, R227, RZ ;  /* 0x000000e302028210 */ /* 0x000fe40007f3e0ff */
[----:B------:R-:W-:Y:S01]  /*5810*/  HMMA.16816.F32.BF16 R32, R136, R154, RZ ;  /* 0x0000009a8820723c */ /* 0x000fe200000418ff */
[----:B------:R-:W3:Y:S03]  /*5820*/  LDSM.16.M88.4 R136, [R133+0xd900] ;  /* 0x00d900008588783b */ /* 0x000ee60000000200 */
[----:B------:R-:W-:Y:S01]  /*5830*/  @!P0 IMAD.X R177, R171, 0x1, R226, P1 ;  /* 0x00000001abb18824 */ /* 0x000fe200008e06e2 */
[C---:B------:R-:W-:Y:S01]  /*5840*/  @!P0 LEA R176, P1, R2.reuse, c[0x0][0x1f8], 0x1 ;  /* 0x00007e0002b08a11 */ /* 0x040fe200078208ff */
[C---:B------:R-:W-:Y:S02]  /*5850*/  @!P0 IMAD R171, R215.reuse, 0x6000, R214 ;  /* 0x00006000d7ab8824 */ /* 0x040fe400078e02d6 */
[C---:B-1----:R-:W-:Y:S03]  /*5860*/  HMMA.16816.F32.BF16 R4, R140.reuse, R144, R4 ;  /* 0x000000908c04723c */ /* 0x042fe60000041804 */
[----:B------:R-:W-:Y:S01]  /*5870*/  @!PT LDS RZ, [RZ] ;  /* 0x00000000fffff984 */ /* 0x000fe20000000800 */
[----:B------:R-:W-:Y:S01]  /*5880*/  @!PT LDS RZ, [RZ] ;  /* 0x00000000fffff984 */ /* 0x000fe20000000800 */
[----:B------:R-:W-:Y:S01]  /*5890*/  @!PT LDS RZ, [RZ] ;  /* 0x00000000fffff984 */ /* 0x000fe20000000800 */
[----:B------:R1:W-:Y:S02]  /*58a0*/  @!P0 LDGSTS.E.BYPASS.LTC128B.128 [R171], [R166.64], !P5 ;  /* 0x00000000a6ab8fae */ /* 0x0003e4000e901d48 */
[----:B------:R-:W-:Y:S01]  /*58b0*/  @!P0 LEA.HI.X R177, R2, c[0x0][0x1fc], R177, 0x1, P1 ;  /* 0x00007f0002b18a11 */ /* 0x000fe200008f0cb1 */
[----:B------:R-:W-:Y:S02]  /*58c0*/  IMAD.IADD R2, R192, 0x1, R133 ;  /* 0x00000001c0027824 */ /* 0x000fe400078e0285 */
[C---:B------:R-:W-:Y:S02]  /*58d0*/  HMMA.16816.F32.BF16 R8, R140.reuse, R146, R8 ;  /* 0x000000928c08723c */ /* 0x040fe40000041808 */
[----:B------:R1:W-:Y:S06]  /*58e0*/  @!P0 LDGSTS.E.BYPASS.LTC128B.128 [R171+0x2000], [R164.64], !P4 ;  /* 0x02000000a4ab8fae */ /* 0x0003ec000e101d48 */
[C---:B--2---:R-:W-:Y:S01]  /*58f0*/  HMMA.16816.F32.BF16 R12, R140.reuse, R148, R12 ;  /* 0x000000948c0c723c */ /* 0x044fe2000004180c */
[----:B------:R2:W-:Y:S07]  /*5900*/  @!P0 LDGSTS.E.BYPASS.LTC128B.128 [R171+0x4000], [R168.64], !P6 ;  /* 0x04000000a8ab8fae */ /* 0x0005ee000f101d48 */
[C---:B------:R-:W-:Y:S01]  /*5910*/  HMMA.16816.F32.BF16 R16, R140.reuse, R150, R16 ;  /* 0x000000968c10723c */ /* 0x040fe20000041810 */
[----:B------:R2:W-:Y:S07]  /*5920*/  @!P0 LDGSTS.E.BYPASS.LTC128B.128 [R171+0x1000], [R172.64], !P5 ;  /* 0x01000000acab8fae */ /* 0x0005ee000e901d48 */
[C---:B------:R-:W-:Y:S01]  /*5930*/  HMMA.16816.F32.BF16 R20, R140.reuse, R156, R20 ;  /* 0x0000009c8c14723c */ /* 0x040fe20000041814 */
[----:B------:R2:W-:Y:S07]  /*5940*/  @!P0 LDGSTS.E.BYPASS.LTC128B.128 [R171+0x3000], [R174.64], !P4 ;  /* 0x03000000aeab8fae */ /* 0x0005ee000e101d48 */
[C---:B------:R-:W-:Y:S01]  /*5950*/  HMMA.16816.F32.BF16 R24, R140.reuse, R158, R24 ;  /* 0x0000009e8c18723c */ /* 0x040fe20000041818 */
[----:B------:R2:W-:Y:S02]  /*5960*/  @!P0 LDGSTS.E.BYPASS.LTC128B.128 [R171+0x5000], [R176.64], !P6 ;  /* 0x05000000b0ab8fae */ /* 0x0005e4000f101d48 */
[C---:B------:R-:W-:Y:S02]  /*5970*/  ISETP.GE.AND P0, PT, R215.reuse, 0x1, PT ;  /* 0x00000001d700780c */ /* 0x040fe40003f06270 */
[----:B------:R-:W-:Y:S03]  /*5980*/  IADD3 R215, R215, 0x1, RZ ;  /* 0x00000001d7d77810 */ /* 0x000fe60007ffe0ff */
[C---:B---3--:R-:W-:Y:S01]  /*5990*/  HMMA.16816.F32.BF16 R28, R140.reuse, R136, R28 ;  /* 0x000000888c1c723c */ /* 0x048fe2000004181c */
[----:B------:R-:W-:Y:S03]  /*59a0*/  LDSM.16.M88.4 R152, [R185] ;  /* 0x00000000b998783b */ /* 0x000fe60000000200 */
[----:B------:R-:W-:Y:S04]  /*59b0*/  SEL R215, R215, RZ, !P0 ;  /* 0x000000ffd7d77207 */ /* 0x000fe80004000000 */
[----:B------:R-:W-:Y:S01]  /*59c0*/  HMMA.16816.F32.BF16 R32, R140, R138, R32 ;  /* 0x0000008a8c20723c */ /* 0x000fe20000041820 */
[----:B------:R-:W3:Y:S07]  /*59d0*/  LDSM.16.M88.4 R160, [R0+0xc100] ;  /* 0x00c1000000a0783b */ /* 0x000eee0000000200 */
[----:B------:R-:W4:Y:S07]  /*59e0*/  LDSM.16.M88.4 R144, [R0+0xc900] ;  /* 0x00c900000090783b */ /* 0x000f2e0000000200 */
[----:B------:R-:W5:Y:S07]  /*59f0*/  LDSM.16.M88.4 R148, [R0+0xd100] ;  /* 0x00d100000094783b */ /* 0x000f6e0000000200 */
[----:B------:R-:W5:Y:S07]  /*5a00*/  LDSM.16.M88.4 R156, [R0+0xd900] ;  /* 0x00d90000009c783b */ /* 0x000f6e0000000200 */
[----:B-1----:R-:W-:Y:S07]  /*5a10*/  LDSM.16.M88.4 R164, [R184] ;  /* 0x00000000b8a4783b */ /* 0x002fee0000000200 */
[----:B--2---:R-:W1:Y:S01]  /*5a20*/  LDSM.16.M88.4 R168, [R2+0xc100] ;  /* 0x00c1000002a8783b */ /* 0x004e620000000200 */
[C---:B---3--:R-:W-:Y:S06]  /*5a30*/  HMMA.16816.F32.BF16 R4, R152.reuse, R160, R4 ;  /* 0x000000a09804723c */ /* 0x048fec0000041804 */
[----:B------:R-:W2:Y:S02]  /*5a40*/  LDSM.16.M88.4 R136, [R2+0xc900] ;  /* 0x00c900000288783b */ /* 0x000ea40000000200 */
[C---:B------:R-:W-:Y:S05]  /*5a50*/  HMMA.16816.F32.BF16 R8, R152.reuse, R162, R8 ;  /* 0x000000a29808723c */ /* 0x040fea0000041808 */
[----:B------:R-:W3:Y:S03]  /*5a60*/  LDSM.16.M88.4 R140, [R2+0xd100] ;  /* 0x00d10000028c783b */ /* 0x000ee60000000200 */
[C---:B----4-:R-:W-:Y:S04]  /*5a70*/  HMMA.16816.F32.BF16 R12, R152.reuse, R144, R12 ;  /* 0x00000090980c723c */ /* 0x050fe8000004180c */
[----:B------:R-:W-:Y:S04]  /*5a80*/  LDSM.16.M88.4 R160, [R188+UR4+0xf900] ;  /* 0x00f90004bca0783b */ /* 0x000fe80008000200 */
[C---:B------:R-:W-:Y:S03]  /*5a90*/  HMMA.16816.F32.BF16 R16, R152.reuse, R146, R16 ;  /* 0x000000929810723c */ /* 0x040fe60000041810 */
[----:B------:R-:W4:Y:S05]  /*5aa0*/  LDSM.16.M88.4 R144, [R2+0xd900] ;  /* 0x00d900000290783b */ /* 0x000f2a0000000200 */
        /* <DEDUP_REMOVED lines=9> */
[----:B------:R-:W1:Y:S07]  /*5b40*/  LDSM.16.M88.4 R156, [R188+UR4+0xe900] ;  /* 0x00e90004bc9c783b */ /* 0x000e6e0008000200 */
[C---:B------:R-:W-:Y:S01]  /*5b50*/  HMMA.16816.F32.BF16 R8, R164.reuse, R170, R8 ;  /* 0x000000aaa408723c */ /* 0x040fe20000041808 */
[----:B------:R-:W-:Y:S07]  /*5b60*/  LDSM.16.M88.4 R168, [R133+0xe100] ;  /* 0x00e1000085a8783b */ /* 0x000fee0000000200 */
[C---:B--2---:R-:W-:Y:S01]  /*5b70*/  HMMA.16816.F32.BF16 R12, R164.reuse, R136, R12 ;  /* 0x00000088a40c723c */ /* 0x044fe2000004180c */
[----:B------:R-:W-:Y:S07]  /*5b80*/  LDSM.16.M88.4 R180, [R188+UR4+0x10100] ;  /* 0x01010004bcb4783b */ /* 0x000fee0008000200 */
[C---:B------:R-:W-:Y:S01]  /*5b90*/  HMMA.16816.F32.BF16 R16, R164.reuse, R138, R16 ;  /* 0x0000008aa410723c */ /* 0x040fe20000041810 */
[----:B------:R-:W2:Y:S07]  /*5ba0*/  LDSM.16.M88.4 R136, [R188+UR4+0xf100] ;  /* 0x00f10004bc88783b */ /* 0x000eae0008000200 */
[C---:B---3--:R-:W-:Y:S01]  /*5bb0*/  HMMA.16816.F32.BF16 R20, R164.reuse, R140, R20 ;  /* 0x0000008ca414723c */ /* 0x048fe20000041814 */
[----:B------:R-:W0:Y:S07]  /*5bc0*/  LDGDEPBAR ;  /* 0x00000000000079af */ /* 0x000e2e0000000000 */
[C---:B------:R-:W-:Y:S01]  /*5bd0*/  HMMA.16816.F32.BF16 R24, R164.reuse, R142, R24 ;  /* 0x0000008ea418723c */ /* 0x040fe20000041818 */
[----:B------:R-:W3:Y:S07]  /*5be0*/  LDSM.16.M88.4 R140, [R186+0x4000] ;  /* 0x00400000ba8c783b */ /* 0x000eee0000000200 */
[C---:B----4-:R-:W-:Y:S08]  /*5bf0*/  HMMA.16816.F32.BF16 R28, R164.reuse, R144, R28 ;  /* 0x00000090a41c723c */ /* 0x050ff0000004181c */
        /* <DEDUP_REMOVED lines=11> */
[----:B------:R-:W1:Y:S07]  /*5cb0*/  LDSM.16.M88.4 R136, [R0+0xe900] ;  /* 0x00e900000088783b */ /* 0x000e6e0000000200 */
[C---:B------:R-:W-:Y:S08]  /*5cc0*/  HMMA.16816.F32.BF16 R28, R148.reuse, R160, R28 ;  /* 0x000000a0941c723c */ /* 0x040ff0000004181c */
[----:B------:R-:W-:Y:S01]  /*5cd0*/  HMMA.16816.F32.BF16 R32, R148, R162, R32 ;  /* 0x000000a29420723c */ /* 0x000fe20000041820 */
[----:B------:R-:W2:Y:S07]  /*5ce0*/  LDSM.16.M88.4 R148, [R0+0xf100] ;  /* 0x00f100000094783b */ /* 0x000eae0000000200 */
[C---:B---3--:R-:W-:Y:S01]  /*5cf0*/  HMMA.16816.F32.BF16 R4, R140.reuse, R168, R4 ;  /* 0x000000a88c04723c */ /* 0x048fe20000041804 */
[----:B------:R-:W-:Y:S07]  /*5d00*/  LDSM.16.M88.4 R160, [R184+0x4000] ;  /* 0x00400000b8a0783b */ /* 0x000fee0000000200 */
[C---:B------:R-:W-:Y:S01]  /*5d10*/  HMMA.16816.F32.BF16 R8, R140.reuse, R170, R8 ;  /* 0x000000aa8c08723c */ /* 0x040fe20000041808 */
[----:B------:R-:W3:Y:S07]  /*5d20*/  LDSM.16.M88.4 R168, [R2+0xe100] ;  /* 0x00e1000002a8783b */ /* 0x000eee0000000200 */
[C---:B------:R-:W-:Y:S08]  /*5d30*/  HMMA.16816.F32.BF16 R12, R140.reuse, R172, R12 ;  /* 0x000000ac8c0c723c */ /* 0x040ff0000004180c */
[C---:B------:R-:W-:Y:S01]  /*5d40*/  HMMA.16816.F32.BF16 R16, R140.reuse, R174, R16 ;  /* 0x000000ae8c10723c */ /* 0x040fe20000041810 */
[----:B------:R-:W-:Y:S07]  /*5d50*/  LDSM.16.M88.4 R172, [R190+0x8000] ;  /* 0x00800000beac783b */ /* 0x000fee0000000200 */
[C---:B----4-:R-:W-:Y:S08]  /*5d60*/  HMMA.16816.F32.BF16 R20, R140.reuse, R144, R20 ;  /* 0x000000908c14723c */ /* 0x050ff00000041814 */
[C---:B------:R-:W-:Y:S01]  /*5d70*/  HMMA.16816.F32.BF16 R24, R140.reuse, R146, R24 ;  /* 0x000000928c18723c */ /* 0x040fe20000041818 */
[----:B------:R-:W-:Y:S07]  /*5d80*/  LDSM.16.M88.4 R144, [R191+0xf100] ;  /* 0x00f10000bf90783b */ /* 0x000fee0000000200 */
        /* <DEDUP_REMOVED lines=10> */
[C---:B--2---:R-:W-:Y:S08]  /*5e30*/  HMMA.16816.F32.BF16 R20, R164.reuse, R148, R20 ;  /* 0x00000094a414723c */ /* 0x044ff00000041814 */
[C---:B------:R-:W-:Y:S01]  /*5e40*/  HMMA.16816.F32.BF16 R24, R164.reuse, R150, R24 ;  /* 0x00000096a418723c */ /* 0x040fe20000041818 */
[----:B------:R-:W2:Y:S07]  /*5e50*/  LDSM.16.M88.4 R148, [R188+UR4+0x11100] ;  /* 0x01110004bc94783b */ /* 0x000eae0008000200 */
[C---:B------:R-:W-:Y:S08]  /*5e60*/  HMMA.16816.F32.BF16 R28, R164.reuse, R156, R28 ;  /* 0x0000009ca41c723c */ /* 0x040ff0000004181c */
[----:B------:R-:W-:Y:S01]  /*5e70*/  HMMA.16816.F32.BF16 R32, R164, R158, R32 ;  /* 0x0000009ea420723c */ /* 0x000fe20000041820 */
[----:B------:R-:W1:Y:S07]  /*5e80*/  LDSM.16.M88.4 R156, [R188+UR4+0x11900] ;  /* 0x01190004bc9c783b */ /* 0x000e6e0008000200 */
[C---:B---3--:R-:W-:Y:S01]  /*5e90*/  HMMA.16816.F32.BF16 R4, R160.reuse, R168, R4 ;  /* 0x000000a8a004723c */ /* 0x048fe20000041804 */
[----:B------:R-:W3:Y:S07]  /*5ea0*/  LDSM.16.M88.4 R164, [R186+0x8000] ;  /* 0x00800000baa4783b */ /* 0x000eee0000000200 */
        /* <DEDUP_REMOVED lines=11> */
[----:B------:R-:W3:Y:S01]  /*5f60*/  LDSM.16.M88.4 R160, [R185+0x8000] ;  /* 0x00800000b9a0783b */ /* 0x000ee20000000200 */
        /* <DEDUP_REMOVED lines=9> */
[C---:B------:R-:W-:Y:S08]  /*6000*/  HMMA.16816.F32.BF16 R28, R172.reuse, R156, R28 ;  /* 0x0000009cac1c723c */ /* 0x040ff0000004181c */
[----:B------:R-:W-:Y:S01]  /*6010*/  HMMA.16816.F32.BF16 R32, R172, R158, R32 ;  /* 0x0000009eac20723c */ /* 0x000fe20000041820 */
[----:B------:R-:W1:Y:S07]  /*6020*/  LDSM.16.M88.4 R156, [R0+0x11900] ;  /* 0x01190000009c783b */ /* 0x000e6e0000000200 */
[----:B------:R-:W1:Y:S01]  /*6030*/  LDSM.16.M88.4 R172, [R184+0x8000] ;  /* 0x00800000b8ac783b */ /* 0x000e620000000200 */
[C---:B---3--:R-:W-:Y:S08]  /*6040*/  HMMA.16816.F32.BF16 R4, R164.reuse, R176, R4 ;  /* 0x000000b0a404723c */ /* 0x048ff00000041804 */
[C---:B------:R-:W-:Y:S08]  /*6050*/  HMMA.16816.F32.BF16 R8, R164.reuse, R178, R8 ;  /* 0x000000b2a408723c */ /* 0x040ff00000041808 */
[C---:B----4-:R-:W-:Y:S08]  /*6060*/  HMMA.16816.F32.BF16 R12, R164.reuse, R140, R12 ;  /* 0x0000008ca40c723c */ /* 0x050ff0000004180c */
[C---:B------:R-:W-:Y:S01]  /*6070*/  HMMA.16816.F32.BF16 R16, R164.reuse, R142, R16 ;  /* 0x0000008ea410723c */ /* 0x040fe20000041810 */
[----:B------:R-:W-:Y:S07]  /*6080*/  LDSM.16.M88.4 R140, [R191+0x11100] ;  /* 0x01110000bf8c783b */ /* 0x000fee0000000200 */
[C---:B------:R-:W-:Y:S08]  /*6090*/  HMMA.16816.F32.BF16 R20, R164.reuse, R144, R20 ;  /* 0x00000090a414723c */ /* 0x040ff00000041814 */
        /* <DEDUP_REMOVED lines=8> */
[C---:B--2---:R-:W-:Y:S08]  /*6120*/  HMMA.16816.F32.BF16 R20, R160.reuse, R148, R20 ;  /* 0x00000094a014723c */ /* 0x044ff00000041814 */
        /* <DEDUP_REMOVED lines=32> */
[----:B------:R2:W1:Y:S01]  /*6330*/  MUFU.TANH R232, R240 ;  /* 0x000000f000e87308 */ /* 0x0004620000002400 */
[----:B------:R-:W5:Y:S02]  /*6340*/  SHFL.IDX PT, R173, R249, RZ, 0x1c1f ;  /* 0x001c1ffff9ad7589 */ /* 0x000f6400000e0000 */
        /* <DEDUP_REMOVED lines=12> */
[----:B------:R-:W-:Y:S01]  /*6410*/  FMUL.FTZ R239, R30, c[0x0][0x320] ;  /* 0x0000c8001eef7a20 */ /* 0x000fe20000410000 */
[-C--:B-----5:R-:W-:Y:S01]  /*6420*/  IADD3 R248, R246, R173.reuse, RZ ;  /* 0x000000adf6f87210 */ /* 0x0a0fe20007ffe0ff */
[----:B------:R-:W-:Y:S01]  /*6430*/  FMUL.FTZ R238, R31, c[0x0][0x320] ;  /* 0x0000c8001fee7a20 */ /* 0x000fe20000410000 */
[----:B------:R-:W-:Y:S01]  /*6440*/  IADD3 R247, R245, R173, RZ ;  /* 0x000000adf5f77210 */ /* 0x000fe20007ffe0ff */
[----:B------:R-:W-:Y:S01]  /*6450*/  FMUL.FTZ R243, R32, c[0x0][0x320] ;  /* 0x0000c80020f37a20 */ /* 0x000fe20000410000 */
[----:B------:R-:W1:Y:S01]  /*6460*/  MUFU.TANH R176, R176 ;  /* 0x000000b000b07308 */ /* 0x000e620000002400 */
[----:B------:R-:W-:Y:S02]  /*6470*/  FMUL.FTZ R242, R33, c[0x0][0x320] ;  /* 0x0000c80021f27a20 */ /* 0x000fe40000410000 */
[----:B------:R-:W-:Y:S02]  /*6480*/  FMUL.FTZ R241, R34, c[0x0][0x320] ;  /* 0x0000c80022f17a20 */ /* 0x000fe40000410000 */
[----:B--2---:R-:W-:Y:S05]  /*6490*/  FMUL.FTZ R240, R35, c[0x0][0x320] ;  /* 0x0000c80023f07a20 */ /* 0x004fea0000410000 */
        /* <DEDUP_REMOVED lines=24> */
[----:B------:R-:W-:-:S05]  /*6620*/  @!P3 BRA `(.L_x_882) ;  /* 0x000001800000b947 */ /* 0x000fca0003800000 */
[----:B--234-:R-:W-:Y:S01]  /*6630*/  IADD3 R5, -R203, R194, R173 ;  /* 0x000000c2cb057210 */ /* 0x01cfe20007ffe1ad */
[----:B------:R-:W-:Y:S03]  /*6640*/  BSSY B0, `(.L_x_883) ;  /* 0x0000011000007945 */ /* 0x000fe60003800000 */
        /* <DEDUP_REMOVED lines=11> */
.L_x_884:
[----:B------:R-:W-:Y:S04]  /*6700*/  MOV R0, c[0x0][0x32c] ;  /* 0x0000cb0000007a02 */ /* 0x000fe80000000f00 */
[----:B------:R-:W-:Y:S11]  /*6710*/  ISETP.NE.AND P0, PT, R0, 0x1, PT ;  /* 0x000000010000780c */ /* 0x000ff60003f05270 */
[----:B------:R-:W-:Y:S02]  /*6720*/  @!UPT UIADD3 URZ, URZ, URZ, URZ ;  /* 0x0000003f3f3ff290 */ /* 0x000fe4000fffe03f */
[----:B------:R-:W-:Y:S05]  /*6730*/  @P0 IMAD.HI.U32 R0, R5, c[0x0][0x330], RZ ;  /* 0x0000cc0005000a27 */ /* 0x000fea00078e00ff */
[----:B------:R-:W-:Y:S02]  /*6740*/  @P0 SHF.R.U32.HI R5, RZ, c[0x0][0x334], R0 ;  /* 0x0000cd00ff050a19 */ /* 0x000fe40000011600 */
.L_x_885:
[----:B------:R-:W-:Y:S05]  /*6750*/  BSYNC B0 ;  /* 0x0000000000007941 */ /* 0x000fea0003800000 */
.L_x_883:
[----:B------:R-:W-:Y:S04]  /*6760*/  IMAD R0, R5, c[0x0][0x32c], -R244 ;  /* 0x0000cb0005007a24 */ /* 0x000fe800078e0af4 */
[----:B------:R-:W-:Y:S05]  /*6770*/  IMAD.IADD R0, R0, 0x1, -R211 ;  /* 0x0000000100007824 */ /* 0x000fea00078e0ad3 */
[----:B------:R-:W-:Y:S02]  /*6780*/  IADD3 R5, R0, c[0x0][0x32c], RZ ;  /* 0x0000cb0000057a10 */ /* 0x000fe40007ffe0ff */
[----:B------:R-:W-:Y:S02]  /*6790*/  IMNMX R247, R247, R0, !PT ;  /* 0x00000000f7f77217 */ /* 0x000fe40007800200 */
[----:B------:R-:W-:Y:S02]  /*67a0*/  IMNMX R248, R248, R5, PT ;  /* 0x00000005f8f87217 */ /* 0x000fe40003800200 */
.L_x_882:
[----:B--234-:R-:W-:Y:S01]  /*67b0*/  ISETP.GT.AND P2, PT, R220, -0x1, PT ;  /* 0xffffffffdc00780c */ /* 0x01cfe20003f44270 */
[----:B------:R-:W2:Y:S03]  /*67c0*/  SHFL.IDX PT, R0, R249, 0x1, 0x1c1f ;  /* 0x003c1f00f9007f89 */ /* 0x000ea600000e0000 */
[----:B------:R-:W-:Y:S04]  /*67d0*/  ISETP.GT.AND P0, PT, R247, RZ, P2 ;  /* 0x000000fff700720c */ /* 0x000fe80001704270 */
[C---:B------:R-:W-:Y:S04]  /*67e0*/  ISETP.LT.OR P0, PT, R248.reuse, 0x1, P0 ;  /* 0x00000001f800780c */ /* 0x040fe80000701670 */
[----:B------:R-:W-:Y:S02]  /*67f0*/  FSEL R9, R165, -INF , !P0 ;  /* 0xff800000a5097808 */ /* 0x000fe40004000000 */
[----:B------:R-:W-:Y:S04]  /*6800*/  ISETP.GT.AND P0, PT, R247, 0x1, P2 ;  /* 0x00000001f700780c */ /* 0x000fe80001704270 */
[----:B------:R-:W-:Y:S04]  /*6810*/  ISETP.LT.OR P0, PT, R248, 0x2, P0 ;  /* 0x00000002f800780c */ /* 0x000fe80000701670 */
[----:B------:R-:W-:Y:S02]  /*6820*/  FSEL R5, R167, -INF , !P0 ;  /* 0xff800000a7057808 */ /* 0x000fe40004000000 */
[----:B------:R-:W-:Y:S01]  /*6830*/  ISETP.GT.AND P0, PT, R247, 0x8, P2 ;  /* 0x00000008f700780c */ /* 0x000fe20001704270 */
[--C-:B--2---:R-:W-:Y:S02]  /*6840*/  IMAD.IADD R246, R246, 0x1, R0.reuse ;  /* 0x00000001f6f67824 */ /* 0x104fe400078e0200 */
[----:B------:R-:W-:Y:S01]  /*6850*/  IMAD.IADD R245, R245, 0x1, R0 ;  /* 0x00000001f5f57824 */ /* 0x000fe200078e0200 */
[C---:B------:R-:W-:Y:S04]  /*6860*/  ISETP.LT.OR P0, PT, R248.reuse, 0x9, P0 ;  /* 0x00000009f800780c */ /* 0x040fe80000701670 */
[----:B-1----:R-:W-:Y:S02]  /*6870*/  FSEL R169, R169, -INF , !P0 ;  /* 0xff800000a9a97808 */ /* 0x002fe40004000000 */
[C---:B------:R-:W-:Y:S04]  /*6880*/  ISETP.GT.AND P0, PT, R247.reuse, 0x9, P2 ;  /* 0x00000009f700780c */ /* 0x040fe80001704270 */
[----:B------:R-:W-:Y:S04]  /*6890*/  ISETP.LT.OR P0, PT, R248, 0xa, P0 ;  /* 0x0000000af800780c */ /* 0x000fe80000701670 */
[----:B------:R-:W-:Y:S02]  /*68a0*/  FSEL R7, R176, -INF , !P0 ;  /* 0xff800000b0077808 */ /* 0x000fe40004000000 */
[----:B------:R-:W-:Y:S04]  /*68b0*/  ISETP.GT.AND P0, PT, R247, 0x10, P2 ;  /* 0x00000010f700780c */ /* 0x000fe80001704270 */
[C---:B------:R-:W-:Y:S04]  /*68c0*/  ISETP.LT.OR P0, PT, R248.reuse, 0x11, P0 ;  /* 0x00000011f800780c */ /* 0x040fe80000701670 */
[----:B------:R-:W-:Y:S02]  /*68d0*/  FSEL R165, R181, -INF , !P0 ;  /* 0xff800000b5a57808 */ /* 0x000fe40004000000 */
[----:B------:R-:W-:Y:S04]  /*68e0*/  ISETP.GT.AND P0, PT, R247, 0x11, P2 ;  /* 0x00000011f700780c */ /* 0x000fe80001704270 */
[C---:B------:R-:W-:Y:S04]  /*68f0*/  ISETP.LT.OR P0, PT, R248.reuse, 0x12, P0 ;  /* 0x00000012f800780c */ /* 0x040fe80000701670 */
[----:B------:R-:W-:Y:S02]  /*6900*/  FSEL R167, R177, -INF , !P0 ;  /* 0xff800000b1a77808 */ /* 0x000fe40004000000 */
[C---:B------:R-:W-:Y:S04]  /*6910*/  ISETP.GT.AND P0, PT, R247.reuse, 0x18, P2 ;  /* 0x00000018f700780c */ /* 0x040fe80001704270 */
[----:B------:R-:W-:Y:S04]  /*6920*/  ISETP.LT.OR P0, PT, R248, 0x19, P0 ;  /* 0x00000019f800780c */ /* 0x000fe80000701670 */
[----:B------:R-:W-:Y:S02]  /*6930*/  FSEL R143, R182, -INF , !P0 ;  /* 0xff800000b68f7808 */ /* 0x000fe40004000000 */
[C---:B------:R-:W-:Y:S04]  /*6940*/  ISETP.GT.AND P0, PT, R247.reuse, 0x19, P2 ;  /* 0x00000019f700780c */ /* 0x040fe80001704270 */
[----:B------:R-:W-:Y:S04]  /*6950*/  ISETP.LT.OR P0, PT, R248, 0x1a, P0 ;  /* 0x0000001af800780c */ /* 0x000fe80000701670 */
        /* <DEDUP_REMOVED lines=22> */
[----:B------:R-:W-:Y:S04]  /*6ac0*/  ISETP.GT.AND P0, PT, R247, 0x39, P2 ;  /* 0x00000039f700780c */ /* 0x000fe80001704270 */
[----:B------:R-:W-:Y:S04]  /*6ad0*/  ISETP.LT.OR P0, PT, R248, 0x3a, P0 ;  /* 0x0000003af800780c */ /* 0x000fe80000701670 */
[----:B------:R-:W-:Y:S01]  /*6ae0*/  FSEL R147, R242, -INF , !P0 ;  /* 0xff800000f2937808 */ /* 0x000fe20004000000 */
[----:B------:R-:W-:-:S05]  /*6af0*/  @!P3 BRA `(.L_x_886) ;  /* 0x000001800000b947 */ /* 0x000fca0003800000 */
[----:B------:R-:W-:Y:S01]  /*6b00*/  IADD3 R11, -R203, R194, R0 ;  /* 0x000000c2cb0b7210 */ /* 0x000fe20007ffe100 */
        /* <DEDUP_REMOVED lines=12> */
.L_x_888:
[----:B------:R-:W-:Y:S04]  /*6bd0*/  MOV R0, c[0x0][0x32c] ;  /* 0x0000cb0000007a02 */ /* 0x000fe80000000f00 */
[----:B------:R-:W-:Y:S11]  /*6be0*/  ISETP.NE.AND P0, PT, R0, 0x1, PT ;  /* 0x000000010000780c */ /* 0x000ff60003f05270 */
[----:B------:R-:W-:Y:S02]  /*6bf0*/  @!UPT UIADD3 URZ, URZ, URZ, URZ ;  /* 0x0000003f3f3ff290 */ /* 0x000fe4000fffe03f */
[----:B------:R-:W-:Y:S05]  /*6c00*/  @P0 IMAD.HI.U32 R0, R11, c[0x0][0x330], RZ ;  /* 0x0000cc000b000a27 */ /* 0x000fea00078e00ff */
[----:B------:R-:W-:Y:S02]  /*6c10*/  @P0 SHF.R.U32.HI R11, RZ, c[0x0][0x334], R0 ;  /* 0x0000cd00ff0b0a19 */ /* 0x000fe40000011600 */
.L_x_889:
[----:B------:R-:W-:Y:S05]  /*6c20*/  BSYNC B0 ;  /* 0x0000000000007941 */ /* 0x000fea0003800000 */
.L_x_887:
[----:B------:R-:W-:Y:S04]  /*6c30*/  IMAD R244, R11, c[0x0][0x32c], -R244 ;  /* 0x0000cb000bf47a24 */ /* 0x000fe800078e0af4 */
[----:B------:R-:W-:Y:S05]  /*6c40*/  IMAD.IADD R244, R244, 0x1, -R211 ;  /* 0x00000001f4f47824 */ /* 0x000fea00078e0ad3 */
[----:B------:R-:W-:Y:S02]  /*6c50*/  IADD3 R11, R244, c[0x0][0x32c], RZ ;  /* 0x0000cb00f40b7a10 */ /* 0x000fe40007ffe0ff */
[----:B------:R-:W-:Y:S02]  /*6c60*/  IMNMX R245, R245, R244, !PT ;  /* 0x000000f4f5f57217 */ /* 0x000fe40007800200 */
[----:B------:R-:W-:Y:S02]  /*6c70*/  IMNMX R246, R246, R11, PT ;  /* 0x0000000bf6f67217 */ /* 0x000fe40003800200 */
.L_x_886:
[----:B------:R-:W-:Y:S01]  /*6c80*/  ISETP.GT.AND P0, PT, R245, RZ, P2 ;  /* 0x000000fff500720c */ /* 0x000fe20001704270 */
[----:B------:R-:W-:Y:S04]  /*6c90*/  DEPBAR.LE SB0, 0x2 ;  /* 0x000080800000791a */ /* 0x000fe80000000000 */
[----:B------:R-:W-:Y:S01]  /*6ca0*/  BAR.SYNC.DEFER_BLOCKING 0x0 ;  /* 0x0000000000007b1d */ /* 0x000fe20000010000 */
[----:B------:R-:W-:Y:S01]  /*6cb0*/  ISETP.LT.OR P0, PT, R246, 0x1, P0 ;  /* 0x00000001f600780c */ /* 0x000fe20000701670 */
[----:B------:R-:W-:Y:S01]  /*6cc0*/  UIADD3 UR7, UR5, 0x1, URZ ;  /* 0x0000000105077890 */ /* 0x000fe2000fffe03f */
[----:B------:R-:W-:Y:S01]  /*6cd0*/  FMNMX.FTZ R0, R9, R132, !PT ;  /* 0x0000008409007209 */ /* 0x000fe20007810000 */
[----:B------:R-:W-:Y:S01]  /*6ce0*/  UISETP.GE.AND UP0, UPT, UR5, 0x1, UPT ;  /* 0x000000010500788c */ /* 0x000fe2000bf06270 */
[----:B------:R-:W-:Y:S02]  /*6cf0*/  FSEL R8, R2, -INF , !P0 ;  /* 0xff80000002087808 */ /* 0x000fe40004000000 */
[----:B------:R-:W-:Y:S01]  /*6d00*/  ISETP.GT.AND P0, PT, R245, 0x1, P2 ;  /* 0x00000001f500780c */ /* 0x000fe20001704270 */
[----:B------:R-:W-:Y:S01]  /*6d10*/  USEL UR5, UR7, URZ, !UP0 ;  /* 0x0000003f07057287 */ /* 0x000fe2000c000000 */
[----:B------:R-:W-:Y:S02]  /*6d20*/  FMNMX.FTZ R0, R5, R0, !PT ;  /* 0x0000000005007209 */ /* 0x000fe40007810000 */
[----:B------:R-:W-:Y:S02]  /*6d30*/  ISETP.LT.OR P0, PT, R246, 0x2, P0 ;  /* 0x00000002f600780c */ /* 0x000fe40000701670 */
[----:B------:R-:W-:Y:S02]  /*6d40*/  FMNMX.FTZ R0, R169, R0, !PT ;  /* 0x00000000a9007209 */ /* 0x000fe40007810000 */
[----:B------:R-:W-:Y:S02]  /*6d50*/  FSEL R6, R164, -INF , !P0 ;  /* 0xff800000a4067808 */ /* 0x000fe40004000000 */
[----:B------:R-:W-:Y:S02]  /*6d60*/  ISETP.GT.AND P0, PT, R245, 0x8, P2 ;  /* 0x00000008f500780c */ /* 0x000fe40001704270 */
[----:B------:R-:W-:Y:S02]  /*6d70*/  FMNMX.FTZ R0, R7, R0, !PT ;  /* 0x0000000007007209 */ /* 0x000fe40007810000 */
[----:B------:R-:W-:Y:S02]  /*6d80*/  ISETP.LT.OR P0, PT, R246, 0x9, P0 ;  /* 0x00000009f600780c */ /* 0x000fe40000701670 */
[----:B------:R-:W-:Y:S01]  /*6d90*/  FMNMX.FTZ R0, R165, R0, !PT ;  /* 0x00000000a5007209 */ /* 0x000fe20007810000 */
[----:B------:R-:W-:Y:S01]  /*6da0*/  LDSM.16.MT88.4 R28, [R134+UR4+0x100] ;  /* 0x00010004861c783b */ /* 0x000fe20008004200 */
[----:B------:R-:W-:Y:S02]  /*6db0*/  FSEL R166, R166, -INF , !P0 ;  /* 0xff800000a6a67808 */ /* 0x000fe40004000000 */
[----:B------:R-:W-:Y:S02]  /*6dc0*/  ISETP.GT.AND P0, PT, R245, 0x9, P2 ;  /* 0x00000009f500780c */ /* 0x000fe40001704270 */
[----:B------:R-:W-:Y:S02]  /*6dd0*/  FMNMX.FTZ R0, R167, R0, !PT ;  /* 0x00000000a7007209 */ /* 0x000fe40007810000 */
[----:B------:R-:W-:Y:S02]  /*6de0*/  ISETP.LT.OR P0, PT, R246, 0xa, P0 ;  /* 0x0000000af600780c */ /* 0x000fe40000701670 */
[----:B------:R-:W-:Y:S02]  /*6df0*/  FMNMX.FTZ R0, R143, R0, !PT ;  /* 0x000000008f007209 */ /* 0x000fe40007810000 */
        /* <DEDUP_REMOVED lines=45> */
[----:B------:R-:W-:Y:S01]  /*70d0*/  FMNMX.FTZ R13, R176, R13, !PT ;  /* 0x0000000db00d7209 */ /* 0x000fe20007810000 */
[----:B------:R-:W1:Y:S01]  /*70e0*/  SHFL.BFLY PT, R11, R0, 0x2, 0x1f ;  /* 0x0c401f00000b7f89 */ /* 0x000e6200000e0000 */
[----:B------:R-:W-:Y:S02]  /*70f0*/  FSEL R150, R239, -INF , !P0 ;  /* 0xff800000ef967808 */ /* 0x000fe40004000000 */
[----:B------:R-:W-:Y:S02]  /*7100*/  FMNMX.FTZ R13, R174, R13, !PT ;  /* 0x0000000dae0d7209 */ /* 0x000fe40007810000 */
[C---:B------:R-:W-:Y:S02]  /*7110*/  ISETP.GT.AND P0, PT, R245.reuse, 0x31, P2 ;  /* 0x00000031f500780c */ /* 0x040fe40001704270 */
[----:B------:R-:W-:Y:S02]  /*7120*/  FMNMX.FTZ R13, R154, R13, !PT ;  /* 0x0000000d9a0d7209 */ /* 0x000fe40007810000 */
[----:B------:R-:W-:Y:S02]  /*7130*/  ISETP.LT.OR P0, PT, R246, 0x32, P0 ;  /* 0x00000032f600780c */ /* 0x000fe40000701670 */
[C---:B------:R-:W-:Y:S02]  /*7140*/  ISETP.GT.AND P1, PT, R245.reuse, 0x38, P2 ;  /* 0x00000038f500780c */ /* 0x040fe40001724270 */
        /* <DEDUP_REMOVED lines=17> */
[----:B------:R-:W-:Y:S01]  /*7260*/  FMUL.FTZ R152, R2, c[0x0][0x2d0] ;  /* 0x0000b40002987a20 */ /* 0x000fe20000410000 */
[----:B--2---:R-:W-:Y:S04]  /*7270*/  FMNMX.FTZ R11, R15, R0, !PT ;  /* 0x000000000f0b7209 */ /* 0x004fe80007810000 */
[----:B------:R-:W-:Y:S01]  /*7280*/  FSEL R152, R152, RZ, P0 ;  /* 0x000000ff98987208 */ /* 0x000fe20000000000 */
[----:B------:R-:W-:Y:S04]  /*7290*/  LDSM.16.MT88.4 R12, [R135+UR4+0x100] ;  /* 0x00010004870c783b */ /* 0x000fe80008004200 */
[--C-:B------:R-:W-:Y:S01]  /*72a0*/  FFMA.FTZ R159, R5, c[0x0][0x2d0], -R152.reuse ;  /* 0x0000b400059f7a23 */ /* 0x100fe20000010898 */
[----:B------:R-:W-:Y:S01]  /*72b0*/  FSEL R5, R2, RZ, P0 ;  /* 0x000000ff02057208 */ /* 0x000fe20000000000 */
[--C-:B------:R-:W-:Y:S02]  /*72c0*/  FFMA.FTZ R162, R9, c[0x0][0x2d0], -R152.reuse ;  /* 0x0000b40009a27a23 */ /* 0x100fe40000010898 */
[----:B------:R-:W1:Y:S01]  /*72d0*/  SHFL.BFLY PT, R0, R11, 0x1, 0x1f ;  /* 0x0c201f000b007f89 */ /* 0x000e6200000e0000 */
[----:B------:R-:W-:Y:S01]  /*72e0*/  FFMA.FTZ R160, R169, c[0x0][0x2d0], -R152 ;  /* 0x0000b400a9a07a23 */ /* 0x000fe20000010898 */
[----:B------:R-:W-:Y:S01]  /*72f0*/  MUFU.EX2 R159, R159 ;  /* 0x0000009f009f7308 */ /* 0x000fe20000000800 */
[----:B------:R-:W-:Y:S02]  /*7300*/  FADD.FTZ R4, -R5, R132 ;  /* 0x0000008405047221 */ /* 0x000fe40000010100 */
[--C-:B------:R-:W-:Y:S02]  /*7310*/  FFMA.FTZ R157, R7, c[0x0][0x2d0], -R152.reuse ;  /* 0x0000b400079d7a23 */ /* 0x100fe40000010898 */
[----:B------:R-:W-:Y:S02]  /*7320*/  FMUL.FTZ R132, R4, c[0x0][0x2d0] ;  /* 0x0000b40004847a20 */ /* 0x000fe40000410000 */
[--C-:B------:R-:W-:Y:S02]  /*7330*/  FFMA.FTZ R182, R155, c[0x0][0x2d0], -R152.reuse ;  /* 0x0000b4009bb67a23 */ /* 0x100fe40000010898 */
[--C-:B------:R-:W-:Y:S01]  /*7340*/  FFMA.FTZ R181, R151, c[0x0][0x2d0], -R152.reuse ;  /* 0x0000b40097b57a23 */ /* 0x100fe20000010898 */
[----:B------:R-:W2:Y:S01]  /*7350*/  MUFU.EX2 R162, R162 ;  /* 0x000000a200a27308 */ /* 0x000ea20000000800 */
[--C-:B------:R-:W-:Y:S02]  /*7360*/  FFMA.FTZ R183, R149, c[0x0][0x2d0], -R152.reuse ;  /* 0x0000b40095b77a23 */ /* 0x100fe40000010898 */
[--C-:B------:R-:W-:Y:S02]  /*7370*/  FFMA.FTZ R165, R165, c[0x0][0x2d0], -R152.reuse ;  /* 0x0000b400a5a57a23 */ /* 0x100fe40000010898 */
[--C-:B------:R-:W-:Y:S02]  /*7380*/  FFMA.FTZ R173, R173, c[0x0][0x2d0], -R152.reuse ;  /* 0x0000b400adad7a23 */ /* 0x100fe40000010898 */
[--C-:B------:R-:W-:Y:S02]  /*7390*/  FFMA.FTZ R180, R177, c[0x0][0x2d0], -R152.reuse ;  /* 0x0000b400b1b47a23 */ /* 0x100fe40000010898 */
[--C-:B------:R-:W-:Y:S01]  /*73a0*/  FFMA.FTZ R175, R175, c[0x0][0x2d0], -R152.reuse ;  /* 0x0000b400afaf7a23 */ /* 0x100fe20000010898 */
[----:B------:R-:W-:Y:S01]  /*73b0*/  MUFU.EX2 R160, R160 ;  /* 0x000000a000a07308 */ /* 0x000fe20000000800 */
[----:B-1----:R-:W-:Y:S04]  /*73c0*/  FMNMX.FTZ R0, R11, R0, !PT ;  /* 0x000000000b007209 */ /* 0x002fe80007810000 */
[C---:B------:R-:W-:Y:S01]  /*73d0*/  FSETP.NEU.FTZ.AND P0, PT, R0.reuse, -INF , PT ;  /* 0xff8000000000780b */ /* 0x040fe20003f1d000 */
[C---:B------:R-:W-:Y:S03]  /*73e0*/  FMUL.FTZ R145, R0.reuse, c[0x0][0x2d0] ;  /* 0x0000b40000917a20 */ /* 0x040fe60000410000 */
[----:B------:R-:W-:Y:S01]  /*73f0*/  FSEL R4, R0, RZ, P0 ;  /* 0x000000ff00047208 */ /* 0x000fe20000000000 */
[----:B------:R-:W1:Y:S01]  /*7400*/  MUFU.EX2 R157, R157 ;  /* 0x0000009d009d7308 */ /* 0x000e620000000800 */
[----:B------:R-:W-:Y:S02]  /*7410*/  FSEL R145, R145, RZ, P0 ;  /* 0x000000ff91917208 */ /* 0x000fe40000000000 */
[----:B--2---:R-:W-:Y:S01]  /*7420*/  F2FP.BF16.PACK_AB R136, R159, R162 ;  /* 0x000000a29f88723e */ /* 0x004fe200000010ff */
[----:B------:R-:W-:Y:S02]  /*7430*/  FADD.FTZ R4, -R4, R3 ;  /* 0x0000000304047221 */ /* 0x000fe40000010100 */
[--C-:B------:R-:W-:Y:S02]  /*7440*/  FFMA.FTZ R164, R8, c[0x0][0x2d0], -R145.reuse ;  /* 0x0000b40008a47a23 */ /* 0x100fe40000010891 */
[--C-:B------:R-:W-:Y:S02]  /*7450*/  FFMA.FTZ R163, R6, c[0x0][0x2d0], -R145.reuse ;  /* 0x0000b40006a37a23 */ /* 0x100fe40000010891 */
[--C-:B------:R-:W-:Y:S01]  /*7460*/  FFMA.FTZ R158, R166, c[0x0][0x2d0], -R145.reuse ;  /* 0x0000b400a69e7a23 */ /* 0x100fe20000010891 */
[----:B------:R-:W2:Y:S01]  /*7470*/  MUFU.EX2 R132, R132 ;  /* 0x0000008400847308 */ /* 0x000ea20000000800 */
[--C-:B------:R-:W-:Y:S02]  /*7480*/  FFMA.FTZ R161, R168, c[0x0][0x2d0], -R145.reuse ;  /* 0x0000b400a8a17a23 */ /* 0x100fe40000010891 */
[----:B------:R-:W-:Y:S01]  /*7490*/  FMUL.FTZ R3, R4, c[0x0][0x2d0] ;  /* 0x0000b40004037a20 */ /* 0x000fe20000410000 */
[----:B------:R-:W-:Y:S01]  /*74a0*/  IADD3 R4, R135, UR4, RZ ;  /* 0x0000000487047c10 */ /* 0x000fe2000fffe0ff */
[--C-:B------:R-:W-:Y:S02]  /*74b0*/  FFMA.FTZ R168, R141, c[0x0][0x2d0], -R152.reuse ;  /* 0x0000b4008da87a23 */ /* 0x100fe40000010898 */
[--C-:B------:R-:W-:Y:S01]  /*74c0*/  FFMA.FTZ R171, R142, c[0x0][0x2d0], -R145.reuse ;  /* 0x0000b4008eab7a23 */ /* 0x100fe20000010891 */
[----:B------:R-:W-:Y:S01]  /*74d0*/  IADD3 R133, R187, R4, RZ ;  /* 0x00000004bb857210 */ /* 0x000fe20007ffe0ff */
[--C-:B------:R-:W-:Y:S01]  /*74e0*/  FFMA.FTZ R179, R154, c[0x0][0x2d0], -R145.reuse ;  /* 0x0000b4009ab37a23 */ /* 0x100fe20000010891 */
[----:B------:R-:W-:Y:S01]  /*74f0*/  MUFU.EX2 R164, R164 ;  /* 0x000000a400a47308 */ /* 0x000fe20000000800 */
[--C-:B------:R-:W-:Y:S02]  /*7500*/  FFMA.FTZ R191, R150, c[0x0][0x2d0], -R145.reuse ;  /* 0x0000b40096bf7a23 */ /* 0x100fe40000010891 */
[----:B------:R-:W3:Y:S01]  /*7510*/  LDSM.16.MT88.4 R20, [R133+0x100] ;  /* 0x000100008514783b */ /* 0x000ee20000004200 */
[----:B-1----:R-:W-:Y:S01]  /*7520*/  F2FP.BF16.PACK_AB R138, R157, R160 ;  /* 0x000000a09d8a723e */ /* 0x002fe200000010ff */
[--C-:B------:R-:W-:Y:S02]  /*7530*/  FFMA.FTZ R232, R148, c[0x0][0x2d0], -R145.reuse ;  /* 0x0000b40094e87a23 */ /* 0x100fe40000010891 */
[--C-:B------:R-:W-:Y:S02]  /*7540*/  FFMA.FTZ R233, R146, c[0x0][0x2d0], -R145.reuse ;  /* 0x0000b40092e97a23 */ /* 0x100fe40000010891 */
[--C-:B------:R-:W-:Y:S01]  /*7550*/  FFMA.FTZ R166, R167, c[0x0][0x2d0], -R152.reuse ;  /* 0x0000b400a7a67a23 */ /* 0x100fe20000010898 */
[----:B------:R-:W1:Y:S01]  /*7560*/  MUFU.EX2 R163, R163 ;  /* 0x000000a300a37308 */ /* 0x000e620000000800 */
[----:B------:R-:W-:Y:S01]  /*7570*/  LDSM.16.MT88.4 R148, [R135+UR4+0x3900] ;  /* 0x003900048794783b */ /* 0x000fe20008004200 */
[--C-:B------:R-:W-:Y:S02]  /*7580*/  FFMA.FTZ R167, R143, c[0x0][0x2d0], -R152.reuse ;  /* 0x0000b4008fa77a23 */ /* 0x100fe40000010898 */
[C---:B--2---:R-:W-:Y:S02]  /*7590*/  FMUL.FTZ R4, R132.reuse, R128 ;  /* 0x0000008084047220 */ /* 0x044fe40000410000 */
[C---:B------:R-:W-:Y:S02]  /*75a0*/  FMUL.FTZ R5, R132.reuse, R129 ;  /* 0x0000008184057220 */ /* 0x040fe40000410000 */
[C---:B------:R-:W-:Y:S02]  /*75b0*/  FMUL.FTZ R8, R132.reuse, R124 ;  /* 0x0000007c84087220 */ /* 0x040fe40000410000 */
        /* <DEDUP_REMOVED lines=8> */
[C---:B------:R-:W-:Y:S01]  /*7640*/  FMUL.FTZ R33, R132.reuse, R101 ;  /* 0x0000006584217220 */ /* 0x040fe20000410000 */
[----:B-1----:R-:W-:Y:S01]  /*7650*/  F2FP.BF16.PACK_AB R137, R163, R164 ;  /* 0x000000a4a389723e */ /* 0x002fe200000010ff */
[C---:B------:R-:W-:Y:S02]  /*7660*/  FMUL.FTZ R36, R132.reuse, R36 ;  /* 0x0000002484247220 */ /* 0x040fe40000410000 */
[C---:B------:R-:W-:Y:S02]  /*7670*/  FMUL.FTZ R37, R132.reuse, R37 ;  /* 0x0000002584257220 */ /* 0x040fe40000410000 */
[C---:B------:R-:W-:Y:S01]  /*7680*/  FMUL.FTZ R40, R132.reuse, R40 ;  /* 0x0000002884287220 */ /* 0x040fe20000410000 */
[----:B------:R-:W1:Y:S01]  /*7690*/  MUFU.EX2 R3, R3 ;  /* 0x0000000300037308 */ /* 0x000e620000000800 */
[C---:B------:R-:W-:Y:S02]  /*76a0*/  FMUL.FTZ R41, R132.reuse, R41 ;  /* 0x0000002984297220 */ /* 0x040fe40000410000 */
[C---:B------:R-:W-:Y:S02]  /*76b0*/  FMUL.FTZ R44, R132.reuse, R44 ;  /* 0x0000002c842c7220 */ /* 0x040fe40000410000 */
        /* <DEDUP_REMOVED lines=20> */
[----:B------:R-:W-:Y:S02]  /*7800*/  LDSM.16.MT88.4 R124, [R135+UR4+0x2900] ;  /* 0x00290004877c783b */ /* 0x000fe40008004200 */
[C---:B------:R-:W-:Y:S02]  /*7810*/  FMUL.FTZ R18, R3.reuse, R118 ;  /* 0x0000007603127220 */ /* 0x040fe40000410000 */
[C---:B------:R-:W-:Y:S01]  /*7820*/  FMUL.FTZ R12, R132.reuse, R120 ;  /* 0x00000078840c7220 */ /* 0x040fe20000410000 */
[C---:B------:R-:W-:Y:S01]  /*7830*/  HMMA.16816.F32.BF16 R8, R136.reuse, R14, R8 ;  /* 0x0000000e8808723c */ /* 0x040fe20000041808 */
[----:B------:R-:W1:Y:S03]  /*7840*/  MUFU.EX2 R168, R168 ;  /* 0x000000a800a87308 */ /* 0x000e660000000800 */
[C---:B------:R-:W-:Y:S02]  /*7850*/  FMUL.FTZ R13, R132.reuse, R121 ;  /* 0x00000079840d7220 */ /* 0x040fe40000410000 */
[C---:B------:R-:W-:Y:S02]  /*7860*/  FMUL.FTZ R19, R3.reuse, R119 ;  /* 0x0000007703137220 */ /* 0x040fe40000410000 */
[C---:B------:R-:W-:Y:S01]  /*7870*/  FMUL.FTZ R14, R3.reuse, R122 ;  /* 0x0000007a030e7220 */ /* 0x040fe20000410000 */
[----:B------:R-:W-:Y:S02]  /*7880*/  LDSM.16.MT88.4 R116, [R133+0x900] ;  /* 0x000900008574783b */ /* 0x000fe40000004200 */
[----:B------:R-:W-:Y:S01]  /*7890*/  MUFU.EX2 R171, R171 ;  /* 0x000000ab00ab7308 */ /* 0x000fe20000000800 */
[C---:B------:R-:W-:Y:S02]  /*78a0*/  FMUL.FTZ R15, R3.reuse, R123 ;  /* 0x0000007b030f7220 */ /* 0x040fe40000410000 */
[C---:B------:R-:W-:Y:S02]  /*78b0*/  FMUL.FTZ R26, R3.reuse, R110 ;  /* 0x0000006e031a7220 */ /* 0x040fe40000410000 */
[C---:B------:R-:W-:Y:S01]  /*78c0*/  FMUL.FTZ R27, R3.reuse, R111 ;  /* 0x0000006f031b7220 */ /* 0x040fe20000410000 */
[----:B------:R-:W4:Y:S01]  /*78d0*/  LDSM.16.MT88.4 R120, [R156+0x100] ;  /* 0x000100009c78783b */ /* 0x000f220000004200 */
[C---:B------:R-:W-:Y:S01]  /*78e0*/  FMUL.FTZ R34, R3.reuse, R102 ;  /* 0x0000006603227220 */ /* 0x040fe20000410000 */
[C---:B---3--:R-:W-:Y:S02]  /*78f0*/  HMMA.16816.F32.BF16 R12, R136.reuse, R20, R12 ;  /* 0x00000014880c723c */ /* 0x048fe4000004180c */
[----:B------:R-:W-:Y:S01]  /*7900*/  MUFU.EX2 R173, R173 ;  /* 0x000000ad00ad7308 */ /* 0x000fe20000000800 */
[C---:B------:R-:W-:Y:S02]  /*7910*/  FMUL.FTZ R35, R3.reuse, R103 ;  /* 0x0000006703237220 */ /* 0x040fe40000410000 */
[C---:B------:R-:W-:Y:S01]  /*7920*/  FMUL.FTZ R38, R3.reuse, R38 ;  /* 0x0000002603267220 */ /* 0x040fe20000410000 */
[----:B------:R-:W-:Y:S01]  /*7930*/  LDSM.16.MT88.4 R100, [R134+UR4+0x2100] ;  /* 0x002100048664783b */ /* 0x000fe20008004200 */
[C---:B------:R-:W-:Y:S01]  /*7940*/  FMUL.FTZ R20, R132.reuse, R112 ;  /* 0x0000007084147220 */ /* 0x040fe20000410000 */
[C---:B------:R-:W-:Y:S04]  /*7950*/  HMMA.16816.F32.BF16 R16, R136.reuse, R22, R16 ;  /* 0x000000168810723c */ /* 0x040fe80000041810 */
[C---:B------:R-:W-:Y:S01]  /*7960*/  FMUL.FTZ R21, R132.reuse, R113 ;  /* 0x0000007184157220 */ /* 0x040fe20000410000 */
[----:B------:R-:W-:Y:S01]  /*7970*/  MUFU.EX2 R180, R180 ;  /* 0x000000b400b47308 */ /* 0x000fe20000000800 */
[C---:B------:R-:W-:Y:S01]  /*7980*/  FMUL.FTZ R39, R3.reuse, R39 ;  /* 0x0000002703277220 */ /* 0x040fe20000410000 */
[----:B------:R-:W-:Y:S01]  /*7990*/  LDSM.16.MT88.4 R108, [R156+0x2100] ;  /* 0x002100009c6c783b */ /* 0x000fe20000004200 */
[C---:B------:R-:W-:Y:S04]  /*79a0*/  FMUL.FTZ R22, R3.reuse, R114 ;  /* 0x0000007203167220 */ /* 0x040fe80000410000 */
[C---:B------:R-:W-:Y:S02]  /*79b0*/  FMUL.FTZ R23, R3.reuse, R115 ;  /* 0x0000007303177220 */ /* 0x040fe40000410000 */
[C---:B------:R-:W-:Y:S01]  /*79c0*/  FMUL.FTZ R42, R3.reuse, R42 ;  /* 0x0000002a032a7220 */ /* 0x040fe20000410000 */
[----:B------:R-:W3:Y:S01]  /*79d0*/  LDSM.16.MT88.4 R112, [R135+UR4+0x2100] ;  /* 0x002100048770783b */ /* 0x000ee20008004200 */
[C---:B------:R-:W-:Y:S01]  /*79e0*/  FMUL.FTZ R43, R3.reuse, R43 ;  /* 0x0000002b032b7220 */ /* 0x040fe20000410000 */
[----:B------:R-:W-:Y:S01]  /*79f0*/  MUFU.EX2 R175, R175 ;  /* 0x000000af00af7308 */ /* 0x000fe20000000800 */
[C---:B------:R-:W-:Y:S01]  /*7a00*/  FMUL.FTZ R46, R3.reuse, R46 ;  /* 0x0000002e032e7220 */ /* 0x040fe20000410000 */
        /* <DEDUP_REMOVED lines=11> */
[----:B------:R-:W5:Y:S01]  /*7ac0*/  LDSM.16.MT88.4 R104, [R133+0x2100] ;  /* 0x002100008568783b */ /* 0x000f620000004200 */
[C---:B------:R-:W-:Y:S02]  /*7ad0*/  FMUL.FTZ R54, R3.reuse, R54 ;  /* 0x0000003603367220 */ /* 0x040fe40000410000 */
[C---:B------:R-:W-:Y:S02]  /*7ae0*/  FMUL.FTZ R55, R3.reuse, R55 ;  /* 0x0000003703377220 */ /* 0x040fe40000410000 */
[C---:B----4-:R-:W-:Y:S02]  /*7af0*/  HMMA.16816.F32.BF16 R28, R136.reuse, R120, R28 ;  /* 0x00000078881c723c */ /* 0x050fe4000004181c */
[----:B------:R-:W-:Y:S01]  /*7b00*/  MUFU.EX2 R181, R181 ;  /* 0x000000b500b57308 */ /* 0x000fe20000000800 */
[C---:B------:R-:W-:Y:S02]  /*7b10*/  FMUL.FTZ R58, R3.reuse, R58 ;  /* 0x0000003a033a7220 */ /* 0x040fe40000410000 */
[C---:B------:R-:W-:Y:S02]  /*7b20*/  FMUL.FTZ R59, R3.reuse, R59 ;  /* 0x0000003b033b7220 */ /* 0x040fe40000410000 */
[C---:B------:R-:W-:Y:S01]  /*7b30*/  FMUL.FTZ R62, R3.reuse, R62 ;  /* 0x0000003e033e7220 */ /* 0x040fe20000410000 */
[C---:B------:R-:W-:Y:S01]  /*7b40*/  HMMA.16816.F32.BF16 R32, R136.reuse, R122, R32 ;  /* 0x0000007a8820723c */ /* 0x040fe20000041820 */
[----:B------:R-:W-:Y:S03]  /*7b50*/  LDSM.16.MT88.4 R120, [R134+UR4+0x900] ;  /* 0x000900048678783b */ /* 0x000fe60008004200 */
        /* <DEDUP_REMOVED lines=13> */
[C---:B-----5:R-:W-:Y:S03]  /*7c30*/  HMMA.16816.F32.BF16 R44, R136.reuse, R104, R44 ;  /* 0x00000068882c723c */ /* 0x060fe6000004182c */
[C---:B------:R-:W-:Y:S02]  /*7c40*/  FMUL.FTZ R71, R3.reuse, R71 ;  /* 0x0000004703477220 */ /* 0x040fe40000410000 */
[C---:B------:R-:W-:Y:S02]  /*7c50*/  FMUL.FTZ R72, R132.reuse, R72 ;  /* 0x0000004884487220 */ /* 0x040fe40000410000 */
[C---:B------:R-:W-:Y:S01]  /*7c60*/  FMUL.FTZ R73, R132.reuse, R73 ;  /* 0x0000004984497220 */ /* 0x040fe20000410000 */
[C---:B------:R-:W-:Y:S01]  /*7c70*/  HMMA.16816.F32.BF16 R48, R136.reuse, R106, R48 ;  /* 0x0000006a8830723c */ /* 0x040fe20000041830 */
[----:B------:R-:W3:Y:S01]  /*7c80*/  LDSM.16.MT88.4 R104, [R135+UR4+0x4100] ;  /* 0x004100048768783b */ /* 0x000ee20008004200 */
[----:B------:R-:W-:Y:S02]  /*7c90*/  MUFU.EX2 R233, R233 ;  /* 0x000000e900e97308 */ /* 0x000fe40000000800 */
[C---:B------:R-:W-:Y:S02]  /*7ca0*/  FMUL.FTZ R74, R3.reuse, R74 ;  /* 0x0000004a034a7220 */ /* 0x040fe40000410000 */
[C---:B------:R-:W-:Y:S02]  /*7cb0*/  FMUL.FTZ R75, R3.reuse, R75 ;  /* 0x0000004b034b7220 */ /* 0x040fe40000410000 */
[C---:B------:R-:W-:Y:S04]  /*7cc0*/  HMMA.16816.F32.BF16 R52, R136.reuse, R100, R52 ;  /* 0x000000648834723c */ /* 0x040fe80000041834 */
[C---:B------:R-:W-:Y:S02]  /*7cd0*/  FMUL.FTZ R76, R132.reuse, R76 ;  /* 0x0000004c844c7220 */ /* 0x040fe40000410000 */
[C---:B------:R-:W-:Y:S02]  /*7ce0*/  FMUL.FTZ R77, R132.reuse, R77 ;  /* 0x0000004d844d7220 */ /* 0x040fe40000410000 */
[C---:B------:R-:W-:Y:S01]  /*7cf0*/  HMMA.16816.F32.BF16 R56, R136.reuse, R102, R56 ;  /* 0x000000668838723c */ /* 0x040fe20000041838 */
[----:B------:R-:W4:Y:S03]  /*7d00*/  LDSM.16.MT88.4 R100, [R133+0x4100] ;  /* 0x004100008564783b */ /* 0x000f260000004200 */
[C---:B------:R-:W-:Y:S02]  /*7d10*/  FMUL.FTZ R78, R3.reuse, R78 ;  /* 0x0000004e034e7220 */ /* 0x040fe40000410000 */
[C---:B------:R-:W-:Y:S02]  /*7d20*/  FMUL.FTZ R79, R3.reuse, R79 ;  /* 0x0000004f034f7220 */ /* 0x040fe40000410000 */
[C---:B------:R-:W-:Y:S04]  /*7d30*/  HMMA.16816.F32.BF16 R60, R136.reuse, R108, R60 ;  /* 0x0000006c883c723c */ /* 0x040fe8000004183c */
[C---:B------:R-:W-:Y:S02]  /*7d40*/  FMUL.FTZ R80, R132.reuse, R80 ;  /* 0x0000005084507220 */ /* 0x040fe40000410000 */
[C---:B------:R-:W-:Y:S02]  /*7d50*/  FMUL.FTZ R81, R132.reuse, R81 ;  /* 0x0000005184517220 */ /* 0x040fe40000410000 */
[C---:B------:R-:W-:Y:S01]  /*7d60*/  HMMA.16816.F32.BF16 R64, R136.reuse, R110, R64 ;  /* 0x0000006e8840723c */ /* 0x040fe20000041840 */
[----:B------:R-:W5:Y:S03]  /*7d70*/  LDSM.16.MT88.4 R108, [R134+UR4+0x4100] ;  /* 0x00410004866c783b */ /* 0x000f660008004200 */
[C---:B------:R-:W-:Y:S02]  /*7d80*/  FMUL.FTZ R82, R3.reuse, R82 ;  /* 0x0000005203527220 */ /* 0x040fe40000410000 */
[C---:B------:R-:W-:Y:S02]  /*7d90*/  FMUL.FTZ R83, R3.reuse, R83 ;  /* 0x0000005303537220 */ /* 0x040fe40000410000 */
[C---:B------:R-:W-:Y:S01]  /*7da0*/  FMUL.FTZ R84, R132.reuse, R84 ;  /* 0x0000005484547220 */ /* 0x040fe20000410000 */
[C---:B---3--:R-:W-:Y:S03]  /*7db0*/  HMMA.16816.F32.BF16 R68, R136.reuse, R104, R68 ;  /* 0x000000688844723c */ /* 0x048fe60000041844 */
[----:B------:R-:W-:Y:S02]  /*7dc0*/  FMUL.FTZ R85, R132, R85 ;  /* 0x0000005584557220 */ /* 0x000fe40000410000 */
[C---:B------:R-:W-:Y:S02]  /*7dd0*/  FMUL.FTZ R86, R3.reuse, R86 ;  /* 0x0000005603567220 */ /* 0x040fe40000410000 */
[C---:B------:R-:W-:Y:S01]  /*7de0*/  FMUL.FTZ R87, R3.reuse, R87 ;  /* 0x0000005703577220 */ /* 0x040fe20000410000 */
[C---:B------:R-:W-:Y:S01]  /*7df0*/  HMMA.16816.F32.BF16 R72, R136.reuse, R106, R72 ;  /* 0x0000006a8848723c */ /* 0x040fe20000041848 */
[----:B------:R-:W3:Y:S03]  /*7e00*/  LDSM.16.MT88.4 R104, [R156+0x4100] ;  /* 0x004100009c68783b */ /* 0x000ee60000004200 */
[--C-:B------:R-:W-:Y:S02]  /*7e10*/  FFMA.FTZ R169, R172, c[0x0][0x2d0], -R145.reuse ;  /* 0x0000b400aca97a23 */ /* 0x100fe40000010891 */
[--C-:B------:R-:W-:Y:S02]  /*7e20*/  FFMA.FTZ R172, R140, c[0x0][0x2d0], -R145.reuse ;  /* 0x0000b4008cac7a23 */ /* 0x100fe40000010891 */
[C---:B----4-:R-:W-:Y:S01]  /*7e30*/  HMMA.16816.F32.BF16 R76, R136.reuse, R100, R76 ;  /* 0x00000064884c723c */ /* 0x050fe2000004184c */
[----:B------:R-:W-:Y:S01]  /*7e40*/  LDSM.16.MT88.4 R140, [R134+UR4+0x2900] ;  /* 0x00290004868c783b */ /* 0x000fe20008004200 */
[----:B------:R-:W-:Y:S02]  /*7e50*/  MUFU.EX2 R169, R169 ;  /* 0x000000a900a97308 */ /* 0x000fe40000000800 */
[--C-:B------:R-:W-:Y:S02]  /*7e60*/  FFMA.FTZ R170, R170, c[0x0][0x2d0], -R145.reuse ;  /* 0x0000b400aaaa7a23 */ /* 0x100fe40000010891 */
[----:B------:R-:W-:Y:S01]  /*7e70*/  FMUL.FTZ R88, R132, R88 ;  /* 0x0000005884587220 */ /* 0x000fe20000410000 */
[----:B--2---:R-:W-:Y:S01]  /*7e80*/  F2FP.BF16.PACK_AB R100, R166, R165 ;  /* 0x000000a5a664723e */ /* 0x004fe200000010ff */
[C---:B------:R-:W-:Y:S04]  /*7e90*/  HMMA.16816.F32.BF16 R80, R136.reuse, R102, R80 ;  /* 0x000000668850723c */ /* 0x040fe80000041850 */
[----:B------:R-:W-:Y:S01]  /*7ea0*/  FMUL.FTZ R89, R132, R89 ;  /* 0x0000005984597220 */ /* 0x000fe20000410000 */
[----:B------:R-:W2:Y:S01]  /*7eb0*/  MUFU.EX2 R170, R170 ;  /* 0x000000aa00aa7308 */ /* 0x000ea20000000800 */
[C---:B------:R-:W-:Y:S01]  /*7ec0*/  FMUL.FTZ R90, R3.reuse, R90 ;  /* 0x0000005a035a7220 */ /* 0x040fe20000410000 */
[----:B-1----:R-:W-:Y:S01]  /*7ed0*/  F2FP.BF16.PACK_AB R102, R168, R167 ;  /* 0x000000a7a866723e */ /* 0x002fe200000010ff */
[C---:B-----5:R-:W-:Y:S04]  /*7ee0*/  HMMA.16816.F32.BF16 R84, R136.reuse, R108, R84 ;  /* 0x0000006c8854723c */ /* 0x060fe80000041854 */
[C---:B------:R-:W-:Y:S02]  /*7ef0*/  FMUL.FTZ R91, R3.reuse, R91 ;  /* 0x0000005b035b7220 */ /* 0x040fe40000410000 */
[C---:B------:R-:W-:Y:S01]  /*7f00*/  FMUL.FTZ R92, R132.reuse, R92 ;  /* 0x0000005c845c7220 */ /* 0x040fe20000410000 */
[----:B------:R-:W1:Y:S01]  /*7f10*/  MUFU.EX2 R172, R172 ;  /* 0x000000ac00ac7308 */ /* 0x000e620000000800 */
[C---:B------:R-:W-:Y:S03]  /*7f20*/  FMUL.FTZ R93, R132.reuse, R93 ;  /* 0x0000005d845d7220 */ /* 0x040fe60000410000 */
[C---:B------:R-:W-:Y:S01]  /*7f30*/  HMMA.16816.F32.BF16 R88, R136.reuse, R110, R88 ;  /* 0x0000006e8858723c */ /* 0x040fe20000041858 */
[----:B------:R-:W4:Y:S02]  /*7f40*/  LDSM.16.MT88.4 R108, [R156+0x900] ;  /* 0x000900009c6c783b */ /* 0x000f240000004200 */
[C---:B------:R-:W-:Y:S02]  /*7f50*/  FMUL.FTZ R94, R3.reuse, R94 ;  /* 0x0000005e035e7220 */ /* 0x040fe40000410000 */
[C---:B------:R-:W-:Y:S02]  /*7f60*/  FMUL.FTZ R95, R3.reuse, R95 ;  /* 0x0000005f035f7220 */ /* 0x040fe40000410000 */
[C---:B------:R-:W-:Y:S02]  /*7f70*/  FMUL.FTZ R96, R132.reuse, R96 ;  /* 0x0000006084607220 */ /* 0x040fe40000410000 */
[----:B------:R-:W-:Y:S03]  /*7f80*/  FMUL.FTZ R97, R132, R97 ;  /* 0x0000006184617220 */ /* 0x000fe60000410000 */
[C---:B---3--:R-:W-:Y:S03]  /*7f90*/  HMMA.16816.F32.BF16 R92, R136.reuse, R104, R92 ;  /* 0x00000068885c723c */ /* 0x048fe6000004185c */
[C---:B------:R-:W-:Y:S01]  /*7fa0*/  FMUL.FTZ R98, R3.reuse, R98 ;  /* 0x0000006203627220 */ /* 0x040fe20000410000 */
[----:B--2---:R-:W-:Y:S01]  /*7fb0*/  F2FP.BF16.PACK_AB R101, R170, R169 ;  /* 0x000000a9aa65723e */ /* 0x004fe200000010ff */
[----:B------:R-:W-:Y:S02]  /*7fc0*/  FMUL.FTZ R99, R3, R99 ;  /* 0x0000006303637220 */ /* 0x000fe40000410000 */
[--C-:B------:R-:W-:Y:S01]  /*7fd0*/  FFMA.FTZ R177, R178, c[0x0][0x2d0], -R145.reuse ;  /* 0x0000b400b2b17a23 */ /* 0x100fe20000010891 */
[----:B-1----:R-:W-:Y:S01]  /*7fe0*/  F2FP.BF16.PACK_AB R103, R172, R171 ;  /* 0x000000abac67723e */ /* 0x002fe200000010ff */
[--C-:B------:R-:W-:Y:S03]  /*7ff0*/  FFMA.FTZ R178, R153, c[0x0][0x2d0], -R152.reuse ;  /* 0x0000b40099b27a23 */ /* 0x100fe60000010898 */
[----:B------:R-:W-:Y:S01]  /*8000*/  HMMA.16816.F32.BF16 R96, R136, R106, R96 ;  /* 0x0000006a8860723c */ /* 0x000fe20000041860 */
[----:B------:R-:W1:Y:S01]  /*8010*/  LDSM.16.MT88.4 R104, [R156+0x2900] ;  /* 0x002900009c68783b */ /* 0x000e620000004200 */
[----:B------:R-:W-:Y:S01]  /*8020*/  MUFU.EX2 R177, R177 ;  /* 0x000000b100b17308 */ /* 0x000fe20000000800 */
[----:B------:R-:W-:Y:S02]  /*8030*/  FFMA.FTZ R152, R147, c[0x0][0x2d0], -R152 ;  /* 0x0000b40093987a23 */ /* 0x000fe40000010898 */
[--C-:B------:R-:W-:Y:S02]  /*8040*/  FFMA.FTZ R176, R176, c[0x0][0x2d0], -R145.reuse ;  /* 0x0000b400b0b07a23 */ /* 0x100fe40000010891 */
[--C-:B------:R-:W-:Y:S01]  /*8050*/  FFMA.FTZ R174, R174, c[0x0][0x2d0], -R145.reuse ;  /* 0x0000b400aeae7a23 */ /* 0x100fe20000010891 */
[C---:B------:R-:W-:Y:S01]  /*8060*/  HMMA.16816.F32.BF16 R4, R100.reuse, R112, R4 ;  /* 0x000000706404723c */ /* 0x040fe20000041804 */
[----:B------:R-:W-:Y:S03]  /*8070*/  LDSM.16.MT88.4 R136, [R134+UR4+0x3100] ;  /* 0x003100048688783b */ /* 0x000fe60008004200 */
[----:B------:R2:W-:Y:S01]  /*8080*/  MUFU.EX2 R230, R152 ;  /* 0x0000009800e67308 */ /* 0x0005e20000000800 */
[----:B------:R-:W-:Y:S02]  /*8090*/  FFMA.FTZ R145, R144, c[0x0][0x2d0], -R145 ;  /* 0x0000b40090917a23 */ /* 0x000fe40000010891 */
[----:B------:R-:W-:Y:S01]  /*80a0*/  FFMA.FTZ R164, R3, R216, R164 ;  /* 0x000000d803a47223 */ /* 0x000fe200000100a4 */
[C---:B------:R-:W-:Y:S01]  /*80b0*/  HMMA.16816.F32.BF16 R8, R100.reuse, R114, R8 ;  /* 0x000000726408723c */ /* 0x040fe20000041808 */
[----:B------:R-:W-:Y:S03]  /*80c0*/  LDSM.16.MT88.4 R112, [R133+0x4900] ;  /* 0x004900008570783b */ /* 0x000fe60000004200 */
[----:B------:R-:W-:Y:S01]  /*80d0*/  FFMA.FTZ R162, R132, R217, R162 ;  /* 0x000000d984a27223 */ /* 0x000fe200000100a2 */
[----:B------:R-:W-:Y:S01]  /*80e0*/  MOV R132, R2 ;  /* 0x0000000200847202 */ /* 0x000fe20000000f00 */
[----:B------:R3:W-:Y:S01]  /*80f0*/  MUFU.EX2 R234, R145 ;  /* 0x0000009100ea7308 */ /* 0x0007e20000000800 */
[----:B------:R-:W-:Y:S01]  /*8100*/  FADD.FTZ R163, R163, R164 ;  /* 0x000000a4a3a37221 */ /* 0x000fe20000010000 */
[C---:B------:R-:W-:Y:S04]  /*8110*/  HMMA.16816.F32.BF16 R12, R100.reuse, R116, R12 ;  /* 0x00000074640c723c */ /* 0x040fe8000004180c */
[----:B------:R-:W-:Y:S02]  /*8120*/  FADD.FTZ R159, R159, R162 ;  /* 0x000000a29f9f7221 */ /* 0x000fe40000010000 */
[----:B------:R-:W-:Y:S02]  /*8130*/  FADD.FTZ R158, R158, R163 ;  /* 0x000000a39e9e7221 */ /* 0x000fe40000010000 */
[C---:B------:R-:W-:Y:S01]  /*8140*/  HMMA.16816.F32.BF16 R16, R100.reuse, R118, R16 ;  /* 0x000000766410723c */ /* 0x040fe20000041810 */
[----:B------:R-:W-:Y:S01]  /*8150*/  LDSM.16.MT88.4 R116, [R134+UR4+0x4900] ;  /* 0x004900048674783b */ /* 0x000fe20008004200 */
[----:B------:R-:W5:Y:S02]  /*8160*/  MUFU.EX2 R176, R176 ;  /* 0x000000b000b07308 */ /* 0x000f640000000800 */
[----:B------:R-:W-:Y:S02]  /*8170*/  FADD.FTZ R160, R160, R159 ;  /* 0x0000009fa0a07221 */ /* 0x000fe40000010000 */
[----:B------:R-:W-:Y:S02]  /*8180*/  FADD.FTZ R158, R161, R158 ;  /* 0x0000009ea19e7221 */ /* 0x000fe40000010000 */
[C---:B------:R-:W-:Y:S01]  /*8190*/  HMMA.16816.F32.BF16 R20, R100.reuse, R120, R20 ;  /* 0x000000786414723c */ /* 0x040fe20000041814 */
[----:B--2---:R-:W-:Y:S03]  /*81a0*/  LDSM.16.MT88.4 R152, [R133+0x3900] ;  /* 0x003900008598783b */ /* 0x004fe60000004200 */
[----:B------:R-:W2:Y:S01]  /*81b0*/  MUFU.EX2 R174, R174 ;  /* 0x000000ae00ae7308 */ /* 0x000ea20000000800 */
[----:B------:R-:W-:Y:S02]  /*81c0*/  FADD.FTZ R160, R157, R160 ;  /* 0x000000a09da07221 */ /* 0x000fe40000010000 */
[----:B------:R-:W-:Y:S01]  /*81d0*/  FADD.FTZ R169, R169, R158 ;  /* 0x0000009ea9a97221 */ /* 0x000fe20000010000 */
[C---:B------:R-:W-:Y:S01]  /*81e0*/  HMMA.16816.F32.BF16 R24, R100.reuse, R122, R24 ;  /* 0x0000007a6418723c */ /* 0x040fe20000041818 */
[----:B------:R-:W-:Y:S03]  /*81f0*/  LDSM.16.MT88.4 R120, [R134+UR4+0x1100] ;  /* 0x001100048678783b */ /* 0x000fe60008004200 */
[----:B------:R-:W-:Y:S02]  /*8200*/  FADD.FTZ R165, R165, R160 ;  /* 0x000000a0a5a57221 */ /* 0x000fe40000010000 */
[----:B------:R-:W1:Y:S01]  /*8210*/  MUFU.EX2 R178, R178 ;  /* 0x000000b200b27308 */ /* 0x000e620000000800 */
[----:B------:R-:W-:Y:S01]  /*8220*/  FADD.FTZ R170, R170, R169 ;  /* 0x000000a9aaaa7221 */ /* 0x000fe20000010000 */
[C---:B----4-:R-:W-:Y:S01]  /*8230*/  HMMA.16816.F32.BF16 R28, R100.reuse, R108, R28 ;  /* 0x0000006c641c723c */ /* 0x050fe2000004181c */
[----:B---3--:R-:W-:Y:S03]  /*8240*/  LDSM.16.MT88.4 R144, [R156+0x1900] ;  /* 0x001900009c90783b */ /* 0x008fe60000004200 */
[----:B------:R-:W-:Y:S02]  /*8250*/  FADD.FTZ R166, R166, R165 ;  /* 0x000000a5a6a67221 */ /* 0x000fe40000010000 */
[----:B------:R-:W-:Y:S02]  /*8260*/  FADD.FTZ R171, R171, R170 ;  /* 0x000000aaabab7221 */ /* 0x000fe40000010000 */
[C---:B------:R-:W-:Y:S01]  /*8270*/  HMMA.16816.F32.BF16 R32, R100.reuse, R110, R32 ;  /* 0x0000006e6420723c */ /* 0x040fe20000041820 */
[----:B------:R-:W3:Y:S03]  /*8280*/  LDSM.16.MT88.4 R108, [R135+UR4+0x4900] ;  /* 0x00490004876c783b */ /* 0x000ee60008004200 */
[----:B------:R-:W-:Y:S02]  /*8290*/  FADD.FTZ R167, R167, R166 ;  /* 0x000000a6a7a77221 */ /* 0x000fe40000010000 */
[----:B------:R-:W-:Y:S02]  /*82a0*/  FADD.FTZ R172, R172, R171 ;  /* 0x000000abacac7221 */ /* 0x000fe40000010000 */
[C---:B------:R-:W-:Y:S04]  /*82b0*/  HMMA.16816.F32.BF16 R36, R100.reuse, R124, R36 ;  /* 0x0000007c6424723c */ /* 0x040fe80000041824 */
[----:B------:R-:W-:Y:S04]  /*82c0*/  FADD.FTZ R168, R168, R167 ;  /* 0x000000a7a8a87221 */ /* 0x000fe80000010000 */
[C---:B------:R-:W-:Y:S01]  /*82d0*/  HMMA.16816.F32.BF16 R40, R100.reuse, R126, R40 ;  /* 0x0000007e6428723c */ /* 0x040fe20000041828 */
[----:B------:R-:W-:Y:S07]  /*82e0*/  LDSM.16.MT88.4 R124, [R135+UR4+0x3100] ;  /* 0x00310004877c783b */ /* 0x000fee0008004200 */
        /* <DEDUP_REMOVED lines=9> */
[C---:B---3--:R-:W-:Y:S08]  /*8380*/  HMMA.16816.F32.BF16 R68, R100.reuse, R108, R68 ;  /* 0x0000006c6444723c */ /* 0x048ff00000041844 */
[C---:B------:R-:W-:Y:S01]  /*8390*/  HMMA.16816.F32.BF16 R72, R100.reuse, R110, R72 ;  /* 0x0000006e6448723c */ /* 0x040fe20000041848 */
[----:B------:R-:W3:Y:S07]  /*83a0*/  LDSM.16.MT88.4 R108, [R135+UR4+0x1100] ;  /* 0x00110004876c783b */ /* 0x000eee0008004200 */
[C---:B------:R-:W-:Y:S08]  /*83b0*/  HMMA.16816.F32.BF16 R76, R100.reuse, R112, R76 ;  /* 0x00000070644c723c */ /* 0x040ff0000004184c */
[C---:B------:R-:W-:Y:S01]  /*83c0*/  HMMA.16816.F32.BF16 R80, R100.reuse, R114, R80 ;  /* 0x000000726450723c */ /* 0x040fe20000041850 */
[----:B------:R-:W4:Y:S07]  /*83d0*/  LDSM.16.MT88.4 R112, [R133+0x1100] ;  /* 0x001100008570783b */ /* 0x000f2e0000004200 */
[C---:B------:R-:W-:Y:S08]  /*83e0*/  HMMA.16816.F32.BF16 R84, R100.reuse, R116, R84 ;  /* 0x000000746454723c */ /* 0x040ff00000041854 */
[C---:B------:R-:W-:Y:S01]  /*83f0*/  HMMA.16816.F32.BF16 R88, R100.reuse, R118, R88 ;  /* 0x000000766458723c */ /* 0x040fe20000041858 */
[----:B------:R-:W4:Y:S07]  /*8400*/  LDSM.16.MT88.4 R116, [R156+0x1100] ;  /* 0x001100009c74783b */ /* 0x000f2e0000004200 */
[C---:B-1----:R-:W-:Y:S08]  /*8410*/  HMMA.16816.F32.BF16 R92, R100.reuse, R104, R92 ;  /* 0x00000068645c723c */ /* 0x042ff0000004185c */
[----:B------:R-:W-:Y:S01]  /*8420*/  HMMA.16816.F32.BF16 R96, R100, R106, R96 ;  /* 0x0000006a6460723c */ /* 0x000fe20000041860 */
[----:B------:R-:W1:Y:S06]  /*8430*/  LDSM.16.MT88.4 R104, [R156+0x3100] ;  /* 0x003100009c68783b */ /* 0x000e6c0000004200 */
[----:B------:R-:W-:Y:S01]  /*8440*/  F2FP.BF16.PACK_AB R100, R180, R173 ;  /* 0x000000adb464723e */ /* 0x000fe200000010ff */
[----:B------:R-:W-:Y:S01]  /*8450*/  FADD.FTZ R173, R173, R168 ;  /* 0x000000a8adad7221 */ /* 0x000fe20000010000 */
[----:B------:R-:W-:Y:S03]  /*8460*/  F2FP.BF16.PACK_AB R102, R182, R175 ;  /* 0x000000afb666723e */ /* 0x000fe600000010ff */
[----:B-----5:R-:W-:Y:S01]  /*8470*/  F2FP.BF16.PACK_AB R101, R176, R177 ;  /* 0x000000b1b065723e */ /* 0x020fe200000010ff */
[----:B------:R-:W-:Y:S01]  /*8480*/  FADD.FTZ R177, R177, R172 ;  /* 0x000000acb1b17221 */ /* 0x000fe20000010000 */
[----:B--2---:R-:W-:Y:S01]  /*8490*/  F2FP.BF16.PACK_AB R103, R179, R174 ;  /* 0x000000aeb367723e */ /* 0x004fe200000010ff */
[----:B------:R-:W-:Y:S02]  /*84a0*/  FADD.FTZ R180, R180, R173 ;  /* 0x000000adb4b47221 */ /* 0x000fe40000010000 */
[----:B------:R-:W-:Y:S02]  /*84b0*/  FADD.FTZ R177, R176, R177 ;  /* 0x000000b1b0b17221 */ /* 0x000fe40000010000 */
[----:B------:R-:W-:Y:S02]  /*84c0*/  FADD.FTZ R175, R175, R180 ;  /* 0x000000b4afaf7221 */ /* 0x000fe40000010000 */
[C---:B---3--:R-:W-:Y:S03]  /*84d0*/  HMMA.16816.F32.BF16 R4, R100.reuse, R108, R4 ;  /* 0x0000006c6404723c */ /* 0x048fe60000041804 */
[----:B------:R-:W-:Y:S02]  /*84e0*/  FADD.FTZ R174, R174, R177 ;  /* 0x000000b1aeae7221 */ /* 0x000fe40000010000 */
[----:B------:R-:W-:Y:S02]  /*84f0*/  FADD.FTZ R175, R182, R175 ;  /* 0x000000afb6af7221 */ /* 0x000fe40000010000 */
[----:B------:R-:W-:Y:S01]  /*8500*/  FADD.FTZ R174, R179, R174 ;  /* 0x000000aeb3ae7221 */ /* 0x000fe20000010000 */
[C---:B------:R-:W-:Y:S01]  /*8510*/  HMMA.16816.F32.BF16 R8, R100.reuse, R110, R8 ;  /* 0x0000006e6408723c */ /* 0x040fe20000041808 */
[----:B------:R-:W2:Y:S07]  /*8520*/  LDSM.16.MT88.4 R108, [R135+UR4+0x5100] ;  /* 0x00510004876c783b */ /* 0x000eae0008004200 */
[C---:B----4-:R-:W-:Y:S08]  /*8530*/  HMMA.16816.F32.BF16 R12, R100.reuse, R112, R12 ;  /* 0x00000070640c723c */ /* 0x050ff0000004180c */
[C---:B------:R-:W-:Y:S01]  /*8540*/  HMMA.16816.F32.BF16 R16, R100.reuse, R114, R16 ;  /* 0x000000726410723c */ /* 0x040fe20000041810 */
[----:B------:R-:W3:Y:S07]  /*8550*/  LDSM.16.MT88.4 R112, [R133+0x5100] ;  /* 0x005100008570783b */ /* 0x000eee0000004200 */
[C---:B------:R-:W-:Y:S08]  /*8560*/  HMMA.16816.F32.BF16 R20, R100.reuse, R120, R20 ;  /* 0x000000786414723c */ /* 0x040ff00000041814 */
[C---:B------:R-:W-:Y:S08]  /*8570*/  HMMA.16816.F32.BF16 R24, R100.reuse, R122, R24 ;  /* 0x0000007a6418723c */ /* 0x040ff00000041818 */
        /* <DEDUP_REMOVED lines=14> */
[C---:B-1----:R-:W-:Y:S04]  /*8660*/  HMMA.16816.F32.BF16 R60, R100.reuse, R104, R60 ;  /* 0x00000068643c723c */ /* 0x042fe8000004183c */
[----:B------:R-:W-:Y:S01]  /*8670*/  F2FP.BF16.PACK_AB R139, R234, R233 ;  /* 0x000000e9ea8b723e */ /* 0x000fe200000010ff */
[----:B------:R-:W-:Y:S02]  /*8680*/  FADD.FTZ R191, R191, R174 ;  /* 0x000000aebfbf7221 */ /* 0x000fe40000010000 */
[----:B------:R-:W-:Y:S01]  /*8690*/  FADD.FTZ R178, R181, R178 ;  /* 0x000000b2b5b27221 */ /* 0x000fe20000010000 */
[C---:B------:R-:W-:Y:S01]  /*86a0*/  HMMA.16816.F32.BF16 R64, R100.reuse, R106, R64 ;  /* 0x0000006a6440723c */ /* 0x040fe20000041840 */
[----:B------:R-:W1:Y:S03]  /*86b0*/  LDSM.16.MT88.4 R104, [R156+0x5100] ;  /* 0x005100009c68783b */ /* 0x000e660000004200 */
        /* <DEDUP_REMOVED lines=8> */
[C---:B---3--:R-:W-:Y:S08]  /*8740*/  HMMA.16816.F32.BF16 R76, R100.reuse, R112, R76 ;  /* 0x00000070644c723c */ /* 0x048ff0000004184c */
[C---:B------:R-:W-:Y:S08]  /*8750*/  HMMA.16816.F32.BF16 R80, R100.reuse, R114, R80 ;  /* 0x000000726450723c */ /* 0x040ff00000041850 */
[C---:B----4-:R-:W-:Y:S08]  /*8760*/  HMMA.16816.F32.BF16 R84, R100.reuse, R116, R84 ;  /* 0x000000746454723c */ /* 0x050ff00000041854 */
[C---:B------:R-:W-:Y:S08]  /*8770*/  HMMA.16816.F32.BF16 R88, R100.reuse, R118, R88 ;  /* 0x000000766458723c */ /* 0x040ff00000041858 */
[C---:B-1----:R-:W-:Y:S08]  /*8780*/  HMMA.16816.F32.BF16 R92, R100.reuse, R104, R92 ;  /* 0x00000068645c723c */ /* 0x042ff0000004185c */
[----:B------:R-:W-:Y:S08]  /*8790*/  HMMA.16816.F32.BF16 R96, R100, R106, R96 ;  /* 0x0000006a6460723c */ /* 0x000ff00000041860 */
[C---:B------:R-:W-:Y:S01]  /*87a0*/  HMMA.16816.F32.BF16 R128, R136.reuse, R124, R4 ;  /* 0x0000007c8880723c */ /* 0x040fe20000041804 */
[----:B------:R-:W1:Y:S07]  /*87b0*/  LDSM.16.MT88.4 R4, [R134+UR4+0x3900] ;  /* 0x003900048604783b */ /* 0x000e6e0008004200 */
[C---:B------:R-:W-:Y:S01]  /*87c0*/  HMMA.16816.F32.BF16 R124, R136.reuse, R126, R8 ;  /* 0x0000007e887c723c */ /* 0x040fe20000041808 */
[----:B------:R-:W3:Y:S07]  /*87d0*/  LDSM.16.MT88.4 R8, [R156+0x3900] ;  /* 0x003900009c08783b */ /* 0x000eee0000004200 */
[C---:B--2---:R-:W-:Y:S07]  /*87e0*/  HMMA.16816.F32.BF16 R120, R136.reuse, R108, R12 ;  /* 0x0000006c8878723c */ /* 0x044fee000004180c */
[----:B------:R-:W-:Y:S01]  /*87f0*/  IADD3 R12, R220, -0x2, RZ ;  /* 0xfffffffedc0c7810 */ /* 0x000fe20007ffe0ff */
[C---:B------:R-:W-:Y:S03]  /*8800*/  HMMA.16816.F32.BF16 R116, R136.reuse, R110, R16 ;  /* 0x0000006e8874723c */ /* 0x040fe60000041810 */
[C---:B------:R-:W-:Y:S05]  /*8810*/  ISETP.GE.AND P0, PT, R12.reuse, R193, PT ;  /* 0x000000c10c00720c */ /* 0x040fea0003f06270 */
[C---:B------:R-:W-:Y:S08]  /*8820*/  HMMA.16816.F32.BF16 R112, R136.reuse, R140, R20 ;  /* 0x0000008c8870723c */ /* 0x040ff00000041814 */
[C---:B------:R-:W-:Y:S04]  /*8830*/  HMMA.16816.F32.BF16 R108, R136.reuse, R142, R24 ;  /* 0x0000008e886c723c */ /* 0x040fe80000041818 */
[----:B------:R-:W-:Y:S01]  /*8840*/  @P0 SHF.R.S32.HI R16, RZ, 0x1f, R12 ;  /* 0x0000001fff100819 */ /* 0x000fe2000001140c */
[----:B------:R-:W-:Y:S03]  /*8850*/  @P0 IMAD.WIDE.U32 R18, R12, c[0x0][0x1e0], RZ ;  /* 0x000078000c120a25 */ /* 0x000fe600078e00ff */
[C---:B------:R-:W-:Y:S04]  /*8860*/  HMMA.16816.F32.BF16 R104, R136.reuse, R144, R28 ;  /* 0x000000908868723c */ /* 0x040fe8000004181c */
[----:B------:R-:W-:Y:S01]  /*8870*/  @P0 SHF.L.U32 R24, R18, 0x6, RZ ;  /* 0x0000000612180819 */ /* 0x000fe200000006ff */
[----:B------:R-:W-:Y:S03]  /*8880*/  @P0 IMAD R16, R16, c[0x0][0x1e0], RZ ;  /* 0x0000780010100a24 */ /* 0x000fe600078e02ff */
[C---:B------:R-:W-:Y:S04]  /*8890*/  HMMA.16816.F32.BF16 R100, R136.reuse, R146, R32 ;  /* 0x000000928864723c */ /* 0x040fe80000041820 */
[----:B------:R-:W-:Y:S02]  /*88a0*/  @P0 IMAD R16, R12, c[0x0][0x1e4], R16 ;  /* 0x000079000c100a24 */ /* 0x000fe400078e0210 */
[----:B------:R-:W2:Y:S02]  /*88b0*/  LDSM.16.MT88.4 R12, [R135+UR4+0x5900] ;  /* 0x00590004870c783b */ /* 0x000ea40008004200 */
[C---:B------:R-:W-:Y:S04]  /*88c0*/  HMMA.16816.F32.BF16 R36, R136.reuse, R148, R36 ;  /* 0x000000948824723c */ /* 0x040fe80000041824 */
[----:B------:R-:W-:Y:S02]  /*88d0*/  @P0 IADD3 R25, R19, R16, RZ ;  /* 0x0000001013190210 */ /* 0x000fe40007ffe0ff */
[----:B------:R-:W-:Y:S02]  /*88e0*/  @P0 IADD3 R16, P1, R24, R206, RZ ;  /* 0x000000ce18100210 */ /* 0x000fe40007f3e0ff */
[C---:B------:R-:W-:Y:S04]  /*88f0*/  HMMA.16816.F32.BF16 R40, R136.reuse, R150, R40 ;  /* 0x000000968828723c */ /* 0x040fe80000041828 */
[----:B------:R-:W-:Y:S04]  /*8900*/  @P0 SHF.L.U64.HI R25, R18, 0x6, R25 ;  /* 0x0000000612190819 */ /* 0x000fe80000010219 */
[C---:B------:R-:W-:Y:S08]  /*8910*/  HMMA.16816.F32.BF16 R44, R136.reuse, R152, R44 ;  /* 0x00000098882c723c */ /* 0x040ff0000004182c */
[C---:B------:R-:W-:Y:S08]  /*8920*/  HMMA.16816.F32.BF16 R48, R136.reuse, R154, R48 ;  /* 0x0000009a8830723c */ /* 0x040ff00000041830 */
[C---:B-1----:R-:W-:Y:S07]  /*8930*/  HMMA.16816.F32.BF16 R52, R136.reuse, R4, R52 ;  /* 0x000000048834723c */ /* 0x042fee0000041834 */
[C---:B------:R-:W-:Y:S01]  /*8940*/  @P0 IADD3.X R5, R25.reuse, R213, RZ, P1, !PT ;  /* 0x000000d519050210 */ /* 0x040fe20000ffe4ff */
[C---:B------:R-:W-:Y:S04]  /*8950*/  HMMA.16816.F32.BF16 R56, R136.reuse, R6, R56 ;  /* 0x000000068838723c */ /* 0x040fe80000041838 */
[C---:B------:R-:W-:Y:S04]  /*8960*/  @P0 LEA R20, P1, R16.reuse, c[0x0][0x1c8], 0x1 ;  /* 0x0000720010140a11 */ /* 0x040fe800078208ff */
[C---:B---3--:R-:W-:Y:S04]  /*8970*/  HMMA.16816.F32.BF16 R60, R136.reuse, R8, R60 ;  /* 0x00000008883c723c */ /* 0x048fe8000004183c */
[----:B------:R-:W-:Y:S02]  /*8980*/  @P0 LEA.HI.X R21, R16, c[0x0][0x1cc], R5, 0x1, P1 ;  /* 0x0000730010150a11 */ /* 0x000fe400008f0c05 */
[----:B------:R-:W1:Y:S01]  /*8990*/  LDSM.16.MT88.4 R16, [R133+0x5900] ;  /* 0x005900008510783b */ /* 0x000e620000004200 */
[----:B------:R-:W-:Y:S01]  /*89a0*/  @P0 IADD3 R4, P1, R24, R225, RZ ;  /* 0x000000e118040210 */ /* 0x000fe20007f3e0ff */
[C---:B------:R-:W-:Y:S04]  /*89b0*/  HMMA.16816.F32.BF16 R64, R136.reuse, R10, R64 ;  /* 0x0000000a8840723c */ /* 0x040fe80000041840 */
[C---:B------:R-:W-:Y:S02]  /*89c0*/  @P0 IADD3.X R5, R25.reuse, R224, RZ, P1, !PT ;  /* 0x000000e019050210 */ /* 0x040fe40000ffe4ff */
[C---:B------:R-:W-:Y:S02]  /*89d0*/  @P0 LEA R22, P1, R4.reuse, c[0x0][0x1c8], 0x1 ;  /* 0x0000720004160a11 */ /* 0x040fe400078208ff */
[C---:B--2---:R-:W-:Y:S04]  /*89e0*/  HMMA.16816.F32.BF16 R68, R136.reuse, R12, R68 ;  /* 0x0000000c8844723c */ /* 0x044fe80000041844 */
[----:B------:R-:W-:Y:S02]  /*89f0*/  @P0 LEA.HI.X R23, R4, c[0x0][0x1cc], R5, 0x1, P1 ;  /* 0x0000730004170a11 */ /* 0x000fe400008f0c05 */
[----:B------:R-:W-:Y:S02]  /*8a00*/  @P0 IADD3 R5, P1, R24, R223, RZ ;  /* 0x000000df18050210 */ /* 0x000fe40007f3e0ff */
[C---:B------:R-:W-:Y:S04]  /*8a10*/  HMMA.16816.F32.BF16 R72, R136.reuse, R14, R72 ;  /* 0x0000000e8848723c */ /* 0x040fe80000041848 */
[----:B------:R-:W-:Y:S02]  /*8a20*/  @P0 IADD3.X R4, R25, R222, RZ, P1, !PT ;  /* 0x000000de19040210 */ /* 0x000fe40000ffe4ff */
[C---:B------:R-:W-:Y:S06]  /*8a30*/  @P0 LEA R26, P1, R5.reuse, c[0x0][0x1c8], 0x1 ;  /* 0x00007200051a0a11 */ /* 0x040fec00078208ff */
[----:B------:R-:W-:Y:S02]  /*8a40*/  @P0 LEA.HI.X R27, R5, c[0x0][0x1cc], R4, 0x1, P1 ;  /* 0x00007300051b0a11 */ /* 0x000fe400008f0c04 */
[----:B------:R-:W2:Y:S01]  /*8a50*/  LDSM.16.MT88.4 R4, [R134+UR4+0x5900] ;  /* 0x005900048604783b */ /* 0x000ea20008004200 */
[----:B------:R-:W-:Y:S04]  /*8a60*/  @P0 IADD3 R24, P1, R200, R24, RZ ;  /* 0x00000018c8180210 */ /* 0x000fe80007f3e0ff */
[----:B------:R-:W-:Y:S02]  /*8a70*/  @P0 IADD3.X R25, R199, R25, RZ, P1, !PT ;  /* 0x00000019c7190210 */ /* 0x000fe40000ffe4ff */
[----:B------:R-:W-:Y:S01]  /*8a80*/  @P0 IADD3 R8, P1, R24, R206, RZ ;  /* 0x000000ce18080210 */ /* 0x000fe20007f3e0ff */
[C---:B-1----:R-:W-:Y:S03]  /*8a90*/  HMMA.16816.F32.BF16 R76, R136.reuse, R16, R76 ;  /* 0x00000010884c723c */ /* 0x042fe6000004184c */
[----:B------:R-:W-:Y:S02]  /*8aa0*/  @P0 IADD3.X R9, R25, R213, RZ, P1, !PT ;  /* 0x000000d519090210 */ /* 0x000fe40000ffe4ff */
[C---:B------:R-:W-:Y:S03]  /*8ab0*/  @P0 LEA R12, P1, R8.reuse, c[0x0][0x1c8], 0x1 ;  /* 0x00007200080c0a11 */ /* 0x040fe600078208ff */
[C---:B------:R-:W-:Y:S04]  /*8ac0*/  HMMA.16816.F32.BF16 R80, R136.reuse, R18, R80 ;  /* 0x000000128850723c */ /* 0x040fe80000041850 */
[----:B------:R-:W-:Y:S02]  /*8ad0*/  @P0 LEA.HI.X R13, R8, c[0x0][0x1cc], R9, 0x1, P1 ;  /* 0x00007300080d0a11 */ /* 0x000fe400008f0c09 */
[----:B------:R-:W1:Y:S01]  /*8ae0*/  LDSM.16.MT88.4 R8, [R156+0x5900] ;  /* 0x005900009c08783b */ /* 0x000e620000004200 */
[----:B------:R-:W-:Y:S01]  /*8af0*/  @P0 IADD3 R3, P1, R24, R225, RZ ;  /* 0x000000e118030210 */ /* 0x000fe20007f3e0ff */
[----:B------:R-:W-:Y:S04]  /*8b00*/  @P0 IMAD R18, R215, 0x3000, R201 ;  /* 0x00003000d7120824 */ /* 0x000fe800078e02c9 */
[----:B------:R-:W-:Y:S02]  /*8b10*/  @P0 IADD3.X R16, R25, R224, RZ, P1, !PT ;  /* 0x000000e019100210 */ /* 0x000fe40000ffe4ff */
[C---:B------:R-:W-:Y:S04]  /*8b20*/  @P0 LEA R14, P1, R3.reuse, c[0x0][0x1c8], 0x1 ;  /* 0x00007200030e0a11 */ /* 0x040fe800078208ff */
[----:B------:R-:W-:Y:S02]  /*8b30*/  @P0 LEA.HI.X R15, R3, c[0x0][0x1cc], R16, 0x1, P1 ;  /* 0x00007300030f0a11 */ /* 0x000fe400008f0c10 */
[----:B------:R-:W-:Y:S02]  /*8b40*/  @P0 SHF.L.U32 R3, R18, 0x1, RZ ;  /* 0x0000000112030819 */ /* 0x000fe400000006ff */
[----:B------:R-:W-:Y:S01]  /*8b50*/  @P0 IADD3 R24, P1, R24, R223, RZ ;  /* 0x000000df18180210 */ /* 0x000fe20007f3e0ff */
[C---:B--2---:R-:W-:Y:S02]  /*8b60*/  HMMA.16816.F32.BF16 R84, R136.reuse, R4, R84 ;  /* 0x000000048854723c */ /* 0x044fe40000041854 */
[----:B------:R-:W-:Y:S01]  /*8b70*/  @!PT LDS RZ, [RZ] ;  /* 0x00000000fffff984 */ /* 0x000fe20000000800 */
[----:B------:R-:W-:Y:S01]  /*8b80*/  @!PT LDS RZ, [RZ] ;  /* 0x00000000fffff984 */ /* 0x000fe20000000800 */
[----:B------:R-:W-:Y:S01]  /*8b90*/  @!PT LDS RZ, [RZ] ;  /* 0x00000000fffff984 */ /* 0x000fe20000000800 */
[----:B------:R2:W-:Y:S01]  /*8ba0*/  @P0 LDGSTS.E.BYPASS.LTC128B.128 [R3+0xc100], [R20.64], !P5 ;  /* 0x0c10000014030fae */ /* 0x0005e2000e901d48 */
[----:B------:R-:W-:Y:S02]  /*8bb0*/  @P0 IADD3.X R25, R25, R222, RZ, P1, !PT ;  /* 0x000000de19190210 */ /* 0x000fe40000ffe4ff */
[C---:B------:R-:W-:Y:S03]  /*8bc0*/  @P0 LEA R16, P1, R24.reuse, c[0x0][0x1c8], 0x1 ;  /* 0x0000720018100a11 */ /* 0x040fe600078208ff */
[C---:B------:R-:W-:Y:S02]  /*8bd0*/  HMMA.16816.F32.BF16 R88, R136.reuse, R6, R88 ;  /* 0x000000068858723c */ /* 0x040fe40000041858 */
[----:B------:R2:W-:Y:S02]  /*8be0*/  @P0 LDGSTS.E.BYPASS.LTC128B.128 [R3+0xe100], [R22.64], !P4 ;  /* 0x0e10000016030fae */ /* 0x0005e4000e101d48 */
[----:B------:R-:W-:Y:S06]  /*8bf0*/  @P0 LEA.HI.X R17, R24, c[0x0][0x1cc], R25, 0x1, P1 ;  /* 0x0000730018110a11 */ /* 0x000fec00008f0c19 */
[----:B------:R2:W-:Y:S01]  /*8c00*/  @P0 LDGSTS.E.BYPASS.LTC128B.128 [R3+0x10100], [R26.64], !P6 ;  /* 0x101000001a030fae */ /* 0x0005e2000f101d48 */
[C---:B-1----:R-:W-:Y:S07]  /*8c10*/  HMMA.16816.F32.BF16 R92, R136.reuse, R8, R92 ;  /* 0x00000008885c723c */ /* 0x042fee000004185c */
[----:B------:R2:W-:Y:S01]  /*8c20*/  @P0 LDGSTS.E.BYPASS.LTC128B.128 [R3+0xd100], [R12.64], !P5 ;  /* 0x0d1000000c030fae */ /* 0x0005e2000e901d48 */
[----:B------:R-:W-:Y:S07]  /*8c30*/  HMMA.16816.F32.BF16 R96, R136, R10, R96 ;  /* 0x0000000a8860723c */ /* 0x000fee0000041860 */
[----:B------:R2:W-:Y:S08]  /*8c40*/  @P0 LDGSTS.E.BYPASS.LTC128B.128 [R3+0xf100], [R14.64], !P4 ;  /* 0x0f1000000e030fae */ /* 0x0005f0000e101d48 */
[----:B------:R2:W-:Y:S01]  /*8c50*/  @P0 LDGSTS.E.BYPASS.LTC128B.128 [R3+0x11100], [R16.64], !P6 ;  /* 0x1110000010030fae */ /* 0x0005e2000f101d48 */
[C---:B------:R-:W-:Y:S02]  /*8c60*/  ISETP.GT.AND P0, PT, R220.reuse, R231, PT ;  /* 0x000000e7dc00720c */ /* 0x040fe40003f04270 */
[----:B------:R-:W-:Y:S05]  /*8c70*/  IADD3 R220, R220, -0x1, RZ ;  /* 0xffffffffdcdc7810 */ /* 0x000fea0007ffe0ff */
[----:B------:R-:W0:Y:S01]  /*8c80*/  LDGDEPBAR ;  /* 0x00000000000079af */ /* 0x000e220000000000 */
[----:B--2---:R-:W-:Y:S05]  /*8c90*/  MOV R3, R0 ;  /* 0x0000000000037202 */ /* 0x004fea0000000f00 */
[----:B------:R-:W-:-:S05]  /*8ca0*/  @P0 BRA `(.L_x_890) ;  /* 0xffffc76000000947 */ /* 0x000fca000383ffff */
.L_x_881:
[----:B------:R-:W-:Y:S02]  /*8cb0*/  ISETP.NE.AND P1, PT, R196, 0x1, PT ;  /* 0x00000001c400780c */ /* 0x000fe40003f25270 */
[----:B------:R-:W-:-:S02]  /*8cc0*/  LEA R6, R219, 0x7f, 0x7 ;  /* 0x0000007fdb067811 */ /* 0x000fc400078e38ff */
[----:B------:R-:W-:Y:S02]  /*8cd0*/  ISETP.GE.AND P0, PT, R195, 0x1, PT ;  /* 0x00000001c300780c */ /* 0x000fe40003f06270 */
[----:B------:R-:W-:-:S07]  /*8ce0*/  IADD3 R3, R194, 0x1, -R203 ;  /* 0x00000001c2037810 */ /* 0x000fce0007ffe8cb */
[----:B------:R-:W-:-:S05]  /*8cf0*/  @P1 IMAD.HI.U32 R4, R6, c[0x0][0x2c8], RZ ;  /* 0x0000b20006041a27 */ /* 0x000fca00078e00ff */
[----:B------:R-:W-:-:S05]  /*8d00*/  @P1 SHF.R.U32.HI R6, RZ, c[0x0][0x2cc], R4 ;  /* 0x0000b300ff061a19 */ /* 0x000fca0000011604 */
[----:B------:R-:W-:-:S05]  /*8d10*/  IMAD.IADD R5, R3, 0x1, R6 ;  /* 0x0000000103057824 */ /* 0x000fca00078e0206 */
[----:B------:R-:W-:Y:S01]  /*8d20*/  IADD3 R4, R5, -c[0x0][0x324], RZ ;  /* 0x8000c90005047a10 */ /* 0x000fe20007ffe0ff */
[----:B------:R-:W-:Y:S05]  /*8d30*/  @!P0 BRA `(.L_x_891) ;  /* 0x000000f000008947 */ /* 0x000fea0003800000 */
        /* <DEDUP_REMOVED lines=9> */
.L_x_892:
[----:B------:R-:W-:-:S04]  /*8dd0*/  MOV R3, c[0x0][0x32c] ;  /* 0x0000cb0000037a02 */ /* 0x000fc80000000f00 */
[----:B------:R-:W-:-:S13]  /*8de0*/  ISETP.NE.AND P0, PT, R3, 0x1, PT ;  /* 0x000000010300780c */ /* 0x000fda0003f05270 */
[----:B------:R-:W-:-:S05]  /*8df0*/  @P0 IMAD.HI.U32 R3, R5, c[0x0][0x330], RZ ;  /* 0x0000cc0005030a27 */ /* 0x000fca00078e00ff */
[----:B------:R-:W-:-:S05]  /*8e00*/  @P0 SHF.R.U32.HI R5, RZ, c[0x0][0x334], R3 ;  /* 0x0000cd00ff050a19 */ /* 0x000fca0000011603 */
.L_x_893:
[----:B------:R-:W-:-:S05]  /*8e10*/  IMAD R5, R5, c[0x0][0x32c], RZ ;  /* 0x0000cb0005057a24 */ /* 0x000fca00078e02ff */
[----:B------:R-:W-:-:S04]  /*8e20*/  IMNMX R4, R4, R5, !PT ;  /* 0x0000000504047217 */ /* 0x000fc80007800200 */
.L_x_891:
[----:B------:R-:W-:-:S04]  /*8e30*/  IADD3 R4, R4, 0x3f, RZ ;  /* 0x0000003f04047810 */ /* 0x000fc80007ffe0ff */
[----:B------:R-:W-:-:S04]  /*8e40*/  SHF.R.S32.HI R3, RZ, 0x1f, R4 ;  /* 0x0000001fff037819 */ /* 0x000fc80000011404 */
[----:B------:R-:W-:-:S04]  /*8e50*/  LEA.HI R4, R3, R4, RZ, 0x6 ;  /* 0x0000000403047211 */ /* 0x000fc800078f30ff */
[----:B------:R-:W-:-:S04]  /*8e60*/  SHF.R.S32.HI R4, RZ, 0x6, R4 ;  /* 0x00000006ff047819 */ /* 0x000fc80000011404 */
[----:B------:R-:W-:-:S04]  /*8e70*/  IMNMX R229, R193, R4, !PT ;  /* 0x00000004c1e57217 */ /* 0x000fc80007800200 */
[----:B------:R-:W-:-:S13]  /*8e80*/  ISETP.GE.AND P0, PT, R220, R229, PT ;  /* 0x000000e5dc00720c */ /* 0x000fda0003f06270 */
[----:B------:R-:W-:Y:S05]  /*8e90*/  @!P0 BRA `(.L_x_894) ;  /* 0x00002f1000008947 */ /* 0x000fea0003800000 */
[----:B------:R-:W-:Y:S01]  /*8ea0*/  IMAD.MOV.U32 R189, RZ, RZ, 0x20 ;  /* 0x00000020ffbd7424 */ /* 0x000fe200078e00ff */
[----:B------:R-:W-:Y:S01]  /*8eb0*/  LOP3.LUT P0, RZ, R218, 0x2, RZ, 0xc0, !PT ;  /* 0x00000002daff7812 */ /* 0x000fe2000780c0ff */
[----:B------:R-:W-:Y:S01]  /*8ec0*/  IMAD.MOV.U32 R3, RZ, RZ, R0 ;  /* 0x000000ffff037224 */ /* 0x000fe200078e0000 */
[C---:B------:R-:W-:Y:S01]  /*8ed0*/  IADD3 R227, P1, R204.reuse, 0x40, RZ ;  /* 0x00000040cce37810 */ /* 0x040fe20007f3e0ff */
[----:B------:R-:W-:Y:S01]  /*8ee0*/  IMAD.MOV.U32 R228, RZ, RZ, R220 ;  /* 0x000000ffffe47224 */ /* 0x000fe200078e00dc */
[----:B------:R-:W-:Y:S02]  /*8ef0*/  SEL R189, R189, 0xffffffe0, !P0 ;  /* 0xffffffe0bdbd7807 */ /* 0x000fe40004000000 */
[----:B------:R-:W-:Y:S01]  /*8f00*/  IADD3 R225, P0, R204, 0x80, RZ ;  /* 0x00000080cce17810 */ /* 0x000fe20007f1e0ff */
[--C-:B------:R-:W-:Y:S01]  /*8f10*/  IMAD.X R226, RZ, RZ, R209.reuse, P1 ;  /* 0x000000ffffe27224 */ /* 0x100fe200008e06d1 */
[C---:B------:R-:W-:Y:S02]  /*8f20*/  IADD3 R223, P1, R206.reuse, 0x40, RZ ;  /* 0x00000040cedf7810 */ /* 0x040fe40007f3e0ff */
[----:B------:R-:W-:Y:S01]  /*8f30*/  MOV R133, R2 ;  /* 0x0000000200857202 */ /* 0x000fe20000000f00 */
[----:B------:R-:W-:Y:S01]  /*8f40*/  IMAD.X R224, RZ, RZ, R209, P0 ;  /* 0x000000ffffe07224 */ /* 0x000fe200000e06d1 */
[----:B------:R-:W-:Y:S01]  /*8f50*/  IADD3 R221, P0, R206, 0x80, RZ ;  /* 0x00000080cedd7810 */ /* 0x000fe20007f1e0ff */
[----:B------:R-:W-:-:S03]  /*8f60*/  IMAD.X R222, RZ, RZ, R213, P1 ;  /* 0x000000ffffde7224 */ /* 0x000fc600008e06d5 */
[----:B------:R-:W-:Y:S02]  /*8f70*/  IADD3.X R219, RZ, R213, RZ, P0, !PT ;  /* 0x000000d5ffdb7210 */ /* 0x000fe400007fe4ff */
.L_x_895:
[----:B------:R-:W-:Y:S04]  /*8f80*/  DEPBAR.LE SB0, 0x2 ;  /* 0x000080800000791a */ /* 0x000fe80000000000 */
[----:B------:R-:W-:Y:S01]  /*8f90*/  BAR.SYNC.DEFER_BLOCKING 0x0 ;  /* 0x0000000000007b1d */ /* 0x000fe20000010000 */
[----:B------:R-:W-:Y:S01]  /*8fa0*/  ISETP.GE.AND P0, PT, R193, R228, PT ;  /* 0x000000e4c100720c */ /* 0x000fe20003f06270 */
[----:B------:R-:W-:Y:S01]  /*8fb0*/  UIMAD UR4, UR5, 0x6000, URZ ;  /* 0x00006000050478a4 */ /* 0x000fe2000f8e023f */
[----:B------:R-:W-:Y:S01]  /*8fc0*/  IADD3 R220, R228, -0x1, RZ ;  /* 0xffffffffe4dc7810 */ /* 0x000fe20007ffe0ff */
[----:B------:R-:W-:Y:S02]  /*8fd0*/  UIADD3 UR7, UR5, 0x1, URZ ;  /* 0x0000000105077890 */ /* 0x000fe4000fffe03f */
[----:B------:R-:W-:Y:S02]  /*8fe0*/  UISETP.GE.AND UP0, UPT, UR5, 0x1, UPT ;  /* 0x000000010500788c */ /* 0x000fe4000bf06270 */
[----:B------:R-:W-:Y:S02]  /*8ff0*/  IADD3 R132, R188, UR4, RZ ;  /* 0x00000004bc847c10 */ /* 0x000fe4000fffe0ff */
[----:B------:R-:W-:Y:S02]  /*9000*/  USEL UR5, UR7, URZ, !UP0 ;  /* 0x0000003f07057287 */ /* 0x000fe4000c000000 */
[----:B------:R-:W-:Y:S02]  /*9010*/  IADD3 R191, R189, R132, RZ ;  /* 0x00000084bdbf7210 */ /* 0x000fe40007ffe0ff */
[----:B------:R-:W-:Y:S01]  /*9020*/  @!P0 SHF.R.S32.HI R29, RZ, 0x1f, R220 ;  /* 0x0000001fff1d8819 */ /* 0x000fe200000114dc */
[----:B------:R-:W-:Y:S04]  /*9030*/  @!P0 IMAD.WIDE.U32 R4, R220, c[0x0][0x208], RZ ;  /* 0x00008200dc048a25 */ /* 0x000fe800078e00ff */
[----:B------:R-:W-:Y:S01]  /*9040*/  @!P0 IMAD R29, R29, c[0x0][0x208], RZ ;  /* 0x000082001d1d8a24 */ /* 0x000fe200078e02ff */
[----:B------:R-:W-:Y:S01]  /*9050*/  @!P0 SHF.L.U32 R0, R4, 0x6, RZ ;  /* 0x0000000604008819 */ /* 0x000fe200000006ff */
[----:B------:R-:W-:Y:S02]  /*9060*/  @!P0 IMAD R171, R215, 0x6000, R214 ;  /* 0x00006000d7ab8824 */ /* 0x000fe400078e02d6 */
[----:B------:R-:W-:Y:S01]  /*9070*/  @!P0 IMAD R29, R220, c[0x0][0x20c], R29 ;  /* 0x00008300dc1d8a24 */ /* 0x000fe200078e021d */
[----:B------:R-:W-:Y:S04]  /*9080*/  LDSM.16.M88.4 R32, [R190] ;  /* 0x00000000be20783b */ /* 0x000fe80000000200 */
[----:B------:R-:W-:Y:S02]  /*9090*/  @!P0 IADD3 R29, R5, R29, RZ ;  /* 0x0000001d051d8210 */ /* 0x000fe40007ffe0ff */
[----:B------:R-:W-:Y:S02]  /*90a0*/  @!P0 IADD3 R5, P1, R0, R204, RZ ;  /* 0x000000cc00058210 */ /* 0x000fe40007f3e0ff */
[----:B------:R-:W1:Y:S01]  /*90b0*/  LDSM.16.M88.4 R8, [R188+UR4+0xc100] ;  /* 0x00c10004bc08783b */ /* 0x000e620008000200 */
[----:B------:R-:W-:Y:S04]  /*90c0*/  @!P0 SHF.L.U64.HI R29, R4, 0x6, R29 ;  /* 0x00000006041d8819 */ /* 0x000fe8000001021d */
[----:B------:R-:W-:Y:S02]  /*90d0*/  @!P0 IADD3.X R2, R29, R209, RZ, P1, !PT ;  /* 0x000000d11d028210 */ /* 0x000fe40000ffe4ff */
[C---:B------:R-:W-:Y:S01]  /*90e0*/  @!P0 LEA R168, P1, R5.reuse, c[0x0][0x1f8], 0x1 ;  /* 0x00007e0005a88a11 */ /* 0x040fe200078208ff */
[----:B------:R-:W2:Y:S03]  /*90f0*/  LDSM.16.M88.4 R16, [R188+UR4+0xc900] ;  /* 0x00c90004bc10783b */ /* 0x000ea60008000200 */
[----:B------:R-:W-:Y:S02]  /*9100*/  @!P0 LEA.HI.X R169, R5, c[0x0][0x1fc], R2, 0x1, P1 ;  /* 0x00007f0005a98a11 */ /* 0x000fe400008f0c02 */
[C---:B------:R-:W-:Y:S03]  /*9110*/  @!P0 IADD3 R5, P1, R0.reuse, R227, RZ ;  /* 0x000000e300058210 */ /* 0x040fe60007f3e0ff */
[----:B------:R-:W3:Y:S01]  /*9120*/  LDSM.16.M88.4 R24, [R188+UR4+0xd100] ;  /* 0x00d10004bc18783b */ /* 0x000ee20008000200 */
[----:B------:R-:W-:Y:S02]  /*9130*/  @!P0 IADD3.X R2, R29, R226, RZ, P1, !PT ;  /* 0x000000e21d028210 */ /* 0x000fe40000ffe4ff */
[C---:B------:R-:W-:Y:S04]  /*9140*/  @!P0 LEA R164, P1, R5.reuse, c[0x0][0x1f8], 0x1 ;  /* 0x00007e0005a48a11 */ /* 0x040fe800078208ff */
[----:B------:R-:W-:Y:S01]  /*9150*/  @!P0 LEA.HI.X R165, R5, c[0x0][0x1fc], R2, 0x1, P1 ;  /* 0x00007f0005a58a11 */ /* 0x000fe200008f0c02 */
[----:B------:R-:W4:Y:S01]  /*9160*/  LDSM.16.M88.4 R136, [R188+UR4+0xd900] ;  /* 0x00d90004bc88783b */ /* 0x000f220008000200 */
[----:B------:R-:W-:Y:S04]  /*9170*/  @!P0 IADD3 R2, P1, R0, R225, RZ ;  /* 0x000000e100028210 */ /* 0x000fe80007f3e0ff */
[----:B------:R-:W-:Y:S02]  /*9180*/  @!P0 IADD3.X R13, R29, R224, RZ, P1, !PT ;  /* 0x000000e01d0d8210 */ /* 0x000fe40000ffe4ff */
[C---:B------:R-:W-:Y:S01]  /*9190*/  @!P0 LEA R166, P1, R2.reuse, c[0x0][0x1f8], 0x1 ;  /* 0x00007e0002a68a11 */ /* 0x040fe200078208ff */
[----:B------:R-:W-:Y:S03]  /*91a0*/  LDSM.16.M88.4 R140, [R186] ;  /* 0x00000000ba8c783b */ /* 0x000fe60000000200 */
[----:B------:R-:W-:Y:S02]  /*91b0*/  @!P0 LEA.HI.X R167, R2, c[0x0][0x1fc], R13, 0x1, P1 ;  /* 0x00007f0002a78a11 */ /* 0x000fe400008f0c0d */
[----:B------:R-:W-:Y:S01]  /*91c0*/  @!P0 IADD3 R0, P1, R198, R0, RZ ;  /* 0x00000000c6008210 */ /* 0x000fe20007f3e0ff */
[C---:B-1----:R-:W-:Y:S02]  /*91d0*/  HMMA.16816.F32.BF16 R4, R32.reuse, R8, RZ ;  /* 0x000000082004723c */ /* 0x042fe400000418ff */
[----:B------:R-:W1:Y:S01]  /*91e0*/  LDSM.16.M88.4 R144, [R191+0xc100] ;  /* 0x00c10000bf90783b */ /* 0x000e620000000200 */
[----:B------:R-:W-:Y:S02]  /*91f0*/  @!P0 IADD3.X R29, R197, R29, RZ, P1, !PT ;  /* 0x0000001dc51d8210 */ /* 0x000fe40000ffe4ff */
[----:B------:R-:W-:Y:S03]  /*9200*/  @!P0 IADD3 R2, P1, R0, R204, RZ ;  /* 0x000000cc00028210 */ /* 0x000fe60007f3e0ff */
[C---:B------:R-:W-:Y:S01]  /*9210*/  HMMA.16816.F32.BF16 R8, R32.reuse, R10, RZ ;  /* 0x0000000a2008723c */ /* 0x040fe200000418ff */
[C---:B------:R-:W-:Y:S01]  /*9220*/  @!P0 IADD3.X R21, R29.reuse, R209, RZ, P1, !PT ;  /* 0x000000d11d158210 */ /* 0x040fe20000ffe4ff */
[----:B------:R-:W5:Y:S02]  /*9230*/  LDSM.16.M88.4 R148, [R191+0xc900] ;  /* 0x00c90000bf94783b */ /* 0x000f640000000200 */
[C---:B------:R-:W-:Y:S04]  /*9240*/  @!P0 LEA R172, P1, R2.reuse, c[0x0][0x1f8], 0x1 ;  /* 0x00007e0002ac8a11 */ /* 0x040fe800078208ff */
[C---:B--2---:R-:W-:Y:S01]  /*9250*/  HMMA.16816.F32.BF16 R12, R32.reuse, R16, RZ ;  /* 0x00000010200c723c */ /* 0x044fe200000418ff */
[----:B------:R-:W-:Y:S01]  /*9260*/  @!P0 LEA.HI.X R173, R2, c[0x0][0x1fc], R21, 0x1, P1 ;  /* 0x00007f0002ad8a11 */ /* 0x000fe200008f0c15 */
[----:B------:R-:W2:Y:S02]  /*9270*/  LDSM.16.M88.4 R152, [R191+0xd100] ;  /* 0x00d10000bf98783b */ /* 0x000ea40000000200 */
[----:B------:R-:W-:Y:S04]  /*9280*/  @!P0 IADD3 R2, P1, R0, R227, RZ ;  /* 0x000000e300028210 */ /* 0x000fe80007f3e0ff */
[C---:B------:R-:W-:Y:S01]  /*9290*/  HMMA.16816.F32.BF16 R16, R32.reuse, R18, RZ ;  /* 0x000000122010723c */ /* 0x040fe200000418ff */
[C---:B------:R-:W-:Y:S03]  /*92a0*/  @!P0 IADD3.X R31, R29.reuse, R226, RZ, P1, !PT ;  /* 0x000000e21d1f8210 */ /* 0x040fe60000ffe4ff */
[C---:B------:R-:W-:Y:S04]  /*92b0*/  @!P0 LEA R174, P1, R2.reuse, c[0x0][0x1f8], 0x1 ;  /* 0x00007e0002ae8a11 */ /* 0x040fe800078208ff */
[C---:B---3--:R-:W-:Y:S01]  /*92c0*/  HMMA.16816.F32.BF16 R20, R32.reuse, R24, RZ ;  /* 0x000000182014723c */ /* 0x048fe200000418ff */
[----:B------:R-:W-:Y:S03]  /*92d0*/  @!P0 LEA.HI.X R175, R2, c[0x0][0x1fc], R31, 0x1, P1 ;  /* 0x00007f0002af8a11 */ /* 0x000fe600008f0c1f */
[----:B------:R-:W-:Y:S02]  /*92e0*/  @!P0 IADD3 R157, P1, R0, R225, RZ ;  /* 0x000000e1009d8210 */ /* 0x000fe40007f3e0ff */
[C---:B------:R-:W-:Y:S02]  /*92f0*/  IADD3 R2, R192.reuse, R191, RZ ;  /* 0x000000bfc0027210 */ /* 0x040fe40007ffe0ff */
[C---:B------:R-:W-:Y:S01]  /*9300*/  HMMA.16816.F32.BF16 R24, R32.reuse, R26, RZ ;  /* 0x0000001a2018723c */ /* 0x040fe200000418ff */
[----:B------:R-:W-:Y:S03]  /*9310*/  @!P0 IADD3.X R0, R29, R224, RZ, P1, !PT ;  /* 0x000000e01d008210 */ /* 0x000fe60000ffe4ff */
[C---:B------:R-:W-:Y:S04]  /*9320*/  @!P0 LEA R176, P1, R157.reuse, c[0x0][0x1f8], 0x1 ;  /* 0x00007e009db08a11 */ /* 0x040fe800078208ff */
[C---:B----4-:R-:W-:Y:S01]  /*9330*/  HMMA.16816.F32.BF16 R28, R32.reuse, R136, RZ ;  /* 0x00000088201c723c */ /* 0x050fe200000418ff */
[----:B------:R-:W-:Y:S02]  /*9340*/  @!P0 LEA.HI.X R177, R157, c[0x0][0x1fc], R0, 0x1, P1 ;  /* 0x00007f009db18a11 */ /* 0x000fe400008f0c00 */
[----:B------:R-:W3:Y:S01]  /*9350*/  LDSM.16.M88.4 R156, [R191+0xd900] ;  /* 0x00d90000bf9c783b */ /* 0x000ee20000000200 */
[-C--:B------:R-:W-:Y:S02]  /*9360*/  IADD3 R0, R192, R132.reuse, RZ ;  /* 0x00000084c0007210 */ /* 0x080fe40007ffe0ff */
[----:B------:R-:W-:Y:S02]  /*9370*/  IADD3 R132, R189, R132, R192 ;  /* 0x00000084bd847210 */ /* 0x000fe40007ffe0c0 */
[----:B------:R-:W-:Y:S03]  /*9380*/  HMMA.16816.F32.BF16 R32, R32, R138, RZ ;  /* 0x0000008a2020723c */ /* 0x000fe600000418ff */
[----:B------:R-:W-:Y:S01]  /*9390*/  @!PT LDS RZ, [RZ] ;  /* 0x00000000fffff984 */ /* 0x000fe20000000800 */
[----:B------:R-:W-:Y:S01]  /*93a0*/  @!PT LDS RZ, [RZ] ;  /* 0x00000000fffff984 */ /* 0x000fe20000000800 */
[----:B------:R-:W-:Y:S01]  /*93b0*/  @!PT LDS RZ, [RZ] ;  /* 0x00000000fffff984 */ /* 0x000fe20000000800 */
[----:B------:R4:W-:Y:S05]  /*93c0*/  @!P0 LDGSTS.E.BYPASS.LTC128B.128 [R171], [R168.64], !P5 ;  /* 0x00000000a8ab8fae */ /* 0x0009ea000e901d48 */
[C---:B-1----:R-:W-:Y:S03]  /*93d0*/  HMMA.16816.F32.BF16 R4, R140.reuse, R144, R4 ;  /* 0x000000908c04723c */ /* 0x042fe60000041804 */
[----:B------:R1:W-:Y:S05]  /*93e0*/  @!P0 LDGSTS.E.BYPASS.LTC128B.128 [R171+0x2000], [R164.64], !P4 ;  /* 0x02000000a4ab8fae */ /* 0x0003ea000e101d48 */
[C---:B------:R-:W-:Y:S03]  /*93f0*/  HMMA.16816.F32.BF16 R8, R140.reuse, R146, R8 ;  /* 0x000000928c08723c */ /* 0x040fe60000041808 */
[----:B------:R1:W-:Y:S05]  /*9400*/  @!P0 LDGSTS.E.BYPASS.LTC128B.128 [R171+0x4000], [R166.64], !P6 ;  /* 0x04000000a6ab8fae */ /* 0x0003ea000f101d48 */
[C---:B-----5:R-:W-:Y:S03]  /*9410*/  HMMA.16816.F32.BF16 R12, R140.reuse, R148, R12 ;  /* 0x000000948c0c723c */ /* 0x060fe6000004180c */
[----:B------:R4:W-:Y:S05]  /*9420*/  @!P0 LDGSTS.E.BYPASS.LTC128B.128 [R171+0x1000], [R172.64], !P5 ;  /* 0x01000000acab8fae */ /* 0x0009ea000e901d48 */
[C---:B------:R-:W-:Y:S03]  /*9430*/  HMMA.16816.F32.BF16 R16, R140.reuse, R150, R16 ;  /* 0x000000968c10723c */ /* 0x040fe60000041810 */
[----:B------:R4:W-:Y:S05]  /*9440*/  @!P0 LDGSTS.E.BYPASS.LTC128B.128 [R171+0x3000], [R174.64], !P4 ;  /* 0x03000000aeab8fae */ /* 0x0009ea000e101d48 */
[C---:B--2---:R-:W-:Y:S03]  /*9450*/  HMMA.16816.F32.BF16 R20, R140.reuse, R152, R20 ;  /* 0x000000988c14723c */ /* 0x044fe60000041814 */
[----:B------:R4:W-:Y:S05]  /*9460*/  @!P0 LDGSTS.E.BYPASS.LTC128B.128 [R171+0x5000], [R176.64], !P6 ;  /* 0x05000000b0ab8fae */ /* 0x0009ea000f101d48 */
[C---:B------:R-:W-:Y:S03]  /*9470*/  HMMA.16816.F32.BF16 R24, R140.reuse, R154, R24 ;  /* 0x0000009a8c18723c */ /* 0x040fe60000041818 */
[----:B------:R-:W-:Y:S05]  /*9480*/  LDSM.16.M88.4 R136, [R185] ;  /* 0x00000000b988783b */ /* 0x000fea0000000200 */
[C---:B---3--:R-:W-:Y:S03]  /*9490*/  HMMA.16816.F32.BF16 R28, R140.reuse, R156, R28 ;  /* 0x0000009c8c1c723c */ /* 0x048fe6000004181c */
[----:B------:R-:W2:Y:S05]  /*94a0*/  LDSM.16.M88.4 R160, [R0+0xc100] ;  /* 0x00c1000000a0783b */ /* 0x000eaa0000000200 */
[----:B------:R-:W-:Y:S03]  /*94b0*/  HMMA.16816.F32.BF16 R32, R140, R158, R32 ;  /* 0x0000009e8c20723c */ /* 0x000fe60000041820 */
[----:B------:R-:W3:Y:S08]  /*94c0*/  LDSM.16.M88.4 R144, [R0+0xc900] ;  /* 0x00c900000090783b */ /* 0x000ef00000000200 */
[----:B------:R-:W5:Y:S08]  /*94d0*/  LDSM.16.M88.4 R148, [R0+0xd100] ;  /* 0x00d100000094783b */ /* 0x000f700000000200 */
[----:B------:R-:W0:Y:S08]  /*94e0*/  LDGDEPBAR ;  /* 0x00000000000079af */ /* 0x000e300000000000 */
[----:B------:R-:W5:Y:S01]  /*94f0*/  LDSM.16.M88.4 R152, [R0+0xd900] ;  /* 0x00d900000098783b */ /* 0x000f620000000200 */
[C---:B--2---:R-:W-:Y:S07]  /*9500*/  HMMA.16816.F32.BF16 R4, R136.reuse, R160, R4 ;  /* 0x000000a08804723c */ /* 0x044fee0000041804 */
[----:B-1----:R-:W-:Y:S01]  /*9510*/  LDSM.16.M88.4 R164, [R184] ;  /* 0x00000000b8a4783b */ /* 0x002fe20000000200 */
[C---:B------:R-:W-:Y:S07]  /*9520*/  HMMA.16816.F32.BF16 R8, R136.reuse, R162, R8 ;  /* 0x000000a28808723c */ /* 0x040fee0000041808 */
[----:B----4-:R-:W1:Y:S01]  /*9530*/  LDSM.16.M88.4 R168, [R2+0xc100] ;  /* 0x00c1000002a8783b */ /* 0x010e620000000200 */
[C---:B---3--:R-:W-:Y:S07]  /*9540*/  HMMA.16816.F32.BF16 R12, R136.reuse, R144, R12 ;  /* 0x00000090880c723c */ /* 0x048fee000004180c */
[----:B------:R-:W2:Y:S01]  /*9550*/  LDSM.16.M88.4 R140, [R2+0xc900] ;  /* 0x00c90000028c783b */ /* 0x000ea20000000200 */
[C---:B------:R-:W-:Y:S07]  /*9560*/  HMMA.16816.F32.BF16 R16, R136.reuse, R146, R16 ;  /* 0x000000928810723c */ /* 0x040fee0000041810 */
[----:B------:R-:W3:Y:S01]  /*9570*/  LDSM.16.M88.4 R156, [R2+0xd100] ;  /* 0x00d10000029c783b */ /* 0x000ee20000000200 */
[C---:B-----5:R-:W-:Y:S07]  /*9580*/  HMMA.16816.F32.BF16 R20, R136.reuse, R148, R20 ;  /* 0x000000948814723c */ /* 0x060fee0000041814 */
[----:B------:R-:W4:Y:S01]  /*9590*/  LDSM.16.M88.4 R144, [R2+0xd900] ;  /* 0x00d900000290783b */ /* 0x000f220000000200 */
[C---:B------:R-:W-:Y:S07]  /*95a0*/  HMMA.16816.F32.BF16 R24, R136.reuse, R150, R24 ;  /* 0x000000968818723c */ /* 0x040fee0000041818 */
[----:B------:R-:W-:Y:S01]  /*95b0*/  LDSM.16.M88.4 R148, [R188+UR4+0xe100] ;  /* 0x00e10004bc94783b */ /* 0x000fe20008000200 */
[C---:B------:R-:W-:Y:S07]  /*95c0*/  HMMA.16816.F32.BF16 R28, R136.reuse, R152, R28 ;  /* 0x00000098881c723c */ /* 0x040fee000004181c */
[----:B------:R-:W-:Y:S01]  /*95d0*/  LDSM.16.M88.4 R160, [R188+UR4+0xf900] ;  /* 0x00f90004bca0783b */ /* 0x000fe20008000200 */
[----:B------:R-:W-:Y:S07]  /*95e0*/  HMMA.16816.F32.BF16 R32, R136, R154, R32 ;  /* 0x0000009a8820723c */ /* 0x000fee0000041820 */
[----:B------:R-:W5:Y:S01]  /*95f0*/  LDSM.16.M88.4 R136, [R190+0x4000] ;  /* 0x00400000be88783b */ /* 0x000f620000000200 */
        /* <DEDUP_REMOVED lines=8> */
[C---:B---3--:R-:W-:Y:S07]  /*9680*/  HMMA.16816.F32.BF16 R20, R164.reuse, R156, R20 ;  /* 0x0000009ca414723c */ /* 0x048fee0000041814 */
[----:B------:R-:W-:Y:S01]  /*9690*/  LDSM.16.M88.4 R176, [R0+0xe100] ;  /* 0x00e1000000b0783b */ /* 0x000fe20000000200 */
[C---:B------:R-:W-:Y:S07]  /*96a0*/  HMMA.16816.F32.BF16 R24, R164.reuse, R158, R24 ;  /* 0x0000009ea418723c */ /* 0x040fee0000041818 */
[----:B------:R-:W3:Y:S01]  /*96b0*/  LDSM.16.M88.4 R156, [R186+0x4000] ;  /* 0x00400000ba9c783b */ /* 0x000ee20000000200 */
[C---:B----4-:R-:W-:Y:S07]  /*96c0*/  HMMA.16816.F32.BF16 R28, R164.reuse, R144, R28 ;  /* 0x00000090a41c723c */ /* 0x050fee000004181c */
[----:B------:R-:W-:Y:S01]  /*96d0*/  LDSM.16.M88.4 R180, [R188+UR4+0x10100] ;  /* 0x01010004bcb4783b */ /* 0x000fe20008000200 */
[----:B------:R-:W-:Y:S07]  /*96e0*/  HMMA.16816.F32.BF16 R32, R164, R146, R32 ;  /* 0x00000092a420723c */ /* 0x000fee0000041820 */
[----:B------:R-:W4:Y:S01]  /*96f0*/  LDSM.16.M88.4 R144, [R191+0xf100] ;  /* 0x00f10000bf90783b */ /* 0x000f220000000200 */
[C---:B-----5:R-:W-:Y:S07]  /*9700*/  HMMA.16816.F32.BF16 R4, R136.reuse, R148, R4 ;  /* 0x000000948804723c */ /* 0x060fee0000041804 */
[----:B------:R-:W-:Y:S01]  /*9710*/  LDSM.16.M88.4 R164, [R185+0x4000] ;  /* 0x00400000b9a4783b */ /* 0x000fe20000000200 */
[C---:B------:R-:W-:Y:S07]  /*9720*/  HMMA.16816.F32.BF16 R8, R136.reuse, R150, R8 ;  /* 0x000000968808723c */ /* 0x040fee0000041808 */
[----:B------:R-:W5:Y:S01]  /*9730*/  LDSM.16.M88.4 R148, [R191+0xf900] ;  /* 0x00f90000bf94783b */ /* 0x000f620000000200 */
        /* <DEDUP_REMOVED lines=121> */
[----:B------:R-:W-:Y:S01]  /*9ed0*/  MUFU.TANH R163, R13 ;  /* 0x0000000d00a37308 */ /* 0x000fe20000002400 */
[----:B------:R-:W-:Y:S02]  /*9ee0*/  FMUL.FTZ R26, R26, c[0x0][0x320] ;  /* 0x0000c8001a1a7a20 */ /* 0x000fe40000410000 */
[----:B------:R-:W-:Y:S01]  /*9ef0*/  FMUL.FTZ R27, R27, c[0x0][0x320] ;  /* 0x0000c8001b1b7a20 */ /* 0x000fe20000410000 */
[C---:B-1----:R-:W-:Y:S06]  /*9f00*/  HMMA.16816.F32.BF16 R28, R172.reuse, R8, R28 ;  /* 0x00000008ac1c723c */ /* 0x042fec000004181c */
[----:B------:R-:W1:Y:S02]  /*9f10*/  MUFU.TANH R150, R150 ;  /* 0x0000009600967308 */ /* 0x000e640000002400 */
[----:B------:R-:W-:Y:S08]  /*9f20*/  HMMA.16816.F32.BF16 R32, R172, R10, R32 ;  /* 0x0000000aac20723c */ /* 0x000ff00000041820 */
[----:B------:R-:W2:Y:S10]  /*9f30*/  MUFU.TANH R148, R148 ;  /* 0x0000009400947308 */ /* 0x000eb40000002400 */
[----:B------:R-:W3:Y:S01]  /*9f40*/  MUFU.TANH R153, R153 ;  /* 0x0000009900997308 */ /* 0x000ee20000002400 */
        /* <DEDUP_REMOVED lines=8> */
[----:B--2---:R-:W-:Y:S01]  /*9fd0*/  FMNMX.FTZ R13, R148, R13, !PT ;  /* 0x0000000d940d7209 */ /* 0x004fe20007810000 */
[----:B------:R-:W-:Y:S02]  /*9fe0*/  FMUL.FTZ R34, R34, c[0x0][0x320] ;  /* 0x0000c80022227a20 */ /* 0x000fe40000410000 */
[----:B------:R-:W-:Y:S01]  /*9ff0*/  FMUL.FTZ R35, R35, c[0x0][0x320] ;  /* 0x0000c80023237a20 */ /* 0x000fe20000410000 */
[----:B------:R-:W-:Y:S02]  /*a000*/  FMNMX.FTZ R13, R160, R13, !PT ;  /* 0x0000000da00d7209 */ /* 0x000fe40007810000 */
[----:B------:R-:W2:Y:S02]  /*a010*/  MUFU.TANH R159, R16 ;  /* 0x00000010009f7308 */ /* 0x000ea40000002400 */
[----:B------:R-:W-:Y:S02]  /*a020*/  FMNMX.FTZ R13, R158, R13, !PT ;  /* 0x0000000d9e0d7209 */ /* 0x000fe40007810000 */
[----:B---3--:R-:W-:Y:S02]  /*a030*/  FMNMX.FTZ R0, R153, R0, !PT ;  /* 0x0000000099007209 */ /* 0x008fe40007810000 */
[----:B------:R-:W-:Y:S02]  /*a040*/  FMNMX.FTZ R13, R178, R13, !PT ;  /* 0x0000000db20d7209 */ /* 0x000fe40007810000 */
[----:B------:R-:W-:Y:S02]  /*a050*/  FMNMX.FTZ R0, R137, R0, !PT ;  /* 0x0000000089007209 */ /* 0x000fe40007810000 */
[----:B------:R-:W3:Y:S01]  /*a060*/  MUFU.TANH R161, R17 ;  /* 0x0000001100a17308 */ /* 0x000ee20000002400 */
[----:B------:R-:W-:Y:S02]  /*a070*/  FMNMX.FTZ R13, R162, R13, !PT ;  /* 0x0000000da20d7209 */ /* 0x000fe40007810000 */
[----:B-1----:R-:W-:Y:S04]  /*a080*/  FMNMX.FTZ R0, R157, R0, !PT ;  /* 0x000000009d007209 */ /* 0x002fe80007810000 */
[----:B------:R-:W-:Y:S03]  /*a090*/  FMNMX.FTZ R0, R163, R0, !PT ;  /* 0x00000000a3007209 */ /* 0x000fe60007810000 */
[----:B------:R-:W1:Y:S01]  /*a0a0*/  MUFU.TANH R176, R18 ;  /* 0x0000001200b07308 */ /* 0x000e620000002400 */
[----:B--2---:R-:W-:Y:S02]  /*a0b0*/  FMNMX.FTZ R0, R159, R0, !PT ;  /* 0x000000009f007209 */ /* 0x004fe40007810000 */
[----:B------:R-:W-:Y:S07]  /*a0c0*/  IADD3 R16, R134, UR4, RZ ;  /* 0x0000000486107c10 */ /* 0x000fee000fffe0ff */
        /* <DEDUP_REMOVED lines=29> */
[----:B--2---:R-:W-:Y:S01]  /*a2a0*/  FMNMX.FTZ R13, R140, R13, !PT ;  /* 0x0000000d8c0d7209 */ /* 0x004fe20007810000 */
[----:B------:R-:W-:Y:S08]  /*a2b0*/  LDSM.16.MT88.4 R28, [R134+UR4+0x100] ;  /* 0x00010004861c783b */ /* 0x000ff00008004200 */
[----:B------:R-:W2:Y:S01]  /*a2c0*/  MUFU.TANH R138, R34 ;  /* 0x00000022008a7308 */ /* 0x000ea20000002400 */
[----:B---3--:R-:W-:Y:S09]  /*a2d0*/  FMNMX.FTZ R0, R141, R0, !PT ;  /* 0x000000008d007209 */ /* 0x008ff20007810000 */
[----:B------:R-:W3:Y:S01]  /*a2e0*/  MUFU.TANH R136, R35 ;  /* 0x0000002300887308 */ /* 0x000ee20000002400 */
[----:B-1----:R-:W-:Y:S05]  /*a2f0*/  FMNMX.FTZ R11, R139, R0, !PT ;  /* 0x000000008b0b7209 */ /* 0x002fea0007810000 */
[----:B------:R-:W1:Y:S01]  /*a300*/  SHFL.BFLY PT, R2, R11, 0x2, 0x1f ;  /* 0x0c401f000b027f89 */ /* 0x000e6200000e0000 */
[----:B--2---:R-:W-:Y:S04]  /*a310*/  FMNMX.FTZ R13, R138, R13, !PT ;  /* 0x0000000d8a0d7209 */ /* 0x004fe80007810000 */
[----:B---3--:R-:W-:Y:S03]  /*a320*/  FMNMX.FTZ R9, R136, R13, !PT ;  /* 0x0000000d88097209 */ /* 0x008fe60007810000 */
        /* <DEDUP_REMOVED lines=22> */
[--C-:B------:R-:W-:Y:S01]  /*a490*/  FFMA.FTZ R152, R148, c[0x0][0x2d0], -R137.reuse ;  /* 0x0000b40094987a23 */ /* 0x100fe20000010889 */
[----:B------:R-:W-:Y:S01]  /*a4a0*/  IADD3 R148, R187, R16, RZ ;  /* 0x00000010bb947210 */ /* 0x000fe20007ffe0ff */
[----:B------:R-:W-:Y:S01]  /*a4b0*/  FMUL.FTZ R3, R4, c[0x0][0x2d0] ;  /* 0x0000b40004037a20 */ /* 0x000fe20000410000 */
[----:B------:R-:W-:Y:S01]  /*a4c0*/  IADD3 R4, R135, UR4, RZ ;  /* 0x0000000487047c10 */ /* 0x000fe2000fffe0ff */
[--C-:B------:R-:W-:Y:S02]  /*a4d0*/  FFMA.FTZ R153, R150, c[0x0][0x2d0], -R137.reuse ;  /* 0x0000b40096997a23 */ /* 0x100fe40000010889 */
[--C-:B------:R-:W-:Y:S01]  /*a4e0*/  FFMA.FTZ R150, R160, c[0x0][0x2d0], -R137.reuse ;  /* 0x0000b400a0967a23 */ /* 0x100fe20000010889 */
[----:B------:R-:W1:Y:S01]  /*a4f0*/  MUFU.EX2 R155, R155 ;  /* 0x0000009b009b7308 */ /* 0x000e620000000800 */
[--C-:B------:R-:W-:Y:S01]  /*a500*/  FFMA.FTZ R149, R158, c[0x0][0x2d0], -R137.reuse ;  /* 0x0000b4009e957a23 */ /* 0x100fe20000010889 */
[----:B------:R-:W-:Y:S01]  /*a510*/  IADD3 R133, R187, R4, RZ ;  /* 0x00000004bb857210 */ /* 0x000fe20007ffe0ff */
[C---:B--2---:R-:W-:Y:S02]  /*a520*/  FMUL.FTZ R4, R132.reuse, R128 ;  /* 0x0000008084047220 */ /* 0x044fe40000410000 */
[C---:B------:R-:W-:Y:S02]  /*a530*/  FMUL.FTZ R5, R132.reuse, R129 ;  /* 0x0000008184057220 */ /* 0x040fe40000410000 */
[----:B------:R-:W2:Y:S01]  /*a540*/  LDSM.16.MT88.4 R20, [R133+0x100] ;  /* 0x000100008514783b */ /* 0x000ea20000004200 */
[C---:B------:R-:W-:Y:S02]  /*a550*/  FMUL.FTZ R8, R132.reuse, R124 ;  /* 0x0000007c84087220 */ /* 0x040fe40000410000 */
[----:B------:R-:W3:Y:S01]  /*a560*/  MUFU.EX2 R3, R3 ;  /* 0x0000000300037308 */ /* 0x000ee20000000800 */
[C---:B------:R-:W-:Y:S02]  /*a570*/  FMUL.FTZ R9, R132.reuse, R125 ;  /* 0x0000007d84097220 */ /* 0x040fe40000410000 */
[C---:B------:R-:W-:Y:S02]  /*a580*/  FMUL.FTZ R16, R132.reuse, R116 ;  /* 0x0000007484107220 */ /* 0x040fe40000410000 */
[C---:B------:R-:W-:Y:S02]  /*a590*/  FMUL.FTZ R17, R132.reuse, R117 ;  /* 0x0000007584117220 */ /* 0x040fe40000410000 */
[C---:B------:R-:W-:Y:S02]  /*a5a0*/  FMUL.FTZ R24, R132.reuse, R108 ;  /* 0x0000006c84187220 */ /* 0x040fe40000410000 */
[C---:B------:R-:W-:Y:S01]  /*a5b0*/  FMUL.FTZ R25, R132.reuse, R109 ;  /* 0x0000006d84197220 */ /* 0x040fe20000410000 */
[----:B------:R-:W-:Y:S01]  /*a5c0*/  MUFU.EX2 R154, R154 ;  /* 0x0000009a009a7308 */ /* 0x000fe20000000800 */
[C---:B------:R-:W-:Y:S02]  /*a5d0*/  FMUL.FTZ R32, R132.reuse, R100 ;  /* 0x0000006484207220 */ /* 0x040fe40000410000 */
[----:B------:R-:W-:Y:S01]  /*a5e0*/  FMUL.FTZ R33, R132, R101 ;  /* 0x0000006584217220 */ /* 0x000fe20000410000 */
[----:B-1----:R-:W-:Y:S01]  /*a5f0*/  F2FP.BF16.PACK_AB R128, R155, R156 ;  /* 0x0000009c9b80723e */ /* 0x002fe200000010ff */
[--C-:B------:R-:W-:Y:S02]  /*a600*/  FFMA.FTZ R171, R146, c[0x0][0x2d0], -R137.reuse ;  /* 0x0000b40092ab7a23 */ /* 0x100fe40000010889 */
[--C-:B------:R-:W-:Y:S02]  /*a610*/  FFMA.FTZ R177, R142, c[0x0][0x2d0], -R137.reuse ;  /* 0x0000b4008eb17a23 */ /* 0x100fe40000010889 */
[C---:B------:R-:W-:Y:S01]  /*a620*/  FMUL.FTZ R36, R132.reuse, R36 ;  /* 0x0000002484247220 */ /* 0x040fe20000410000 */
[----:B------:R-:W1:Y:S01]  /*a630*/  MUFU.EX2 R151, R151 ;  /* 0x0000009700977308 */ /* 0x000e620000000800 */
[C---:B------:R-:W-:Y:S02]  /*a640*/  FMUL.FTZ R37, R132.reuse, R37 ;  /* 0x0000002584257220 */ /* 0x040fe40000410000 */
[C---:B------:R-:W-:Y:S02]  /*a650*/  FMUL.FTZ R40, R132.reuse, R40 ;  /* 0x0000002884287220 */ /* 0x040fe40000410000 */
[C---:B---3--:R-:W-:Y:S02]  /*a660*/  FMUL.FTZ R6, R3.reuse, R130 ;  /* 0x0000008203067220 */ /* 0x048fe40000410000 */
        /* <DEDUP_REMOVED lines=9> */
[----:B------:R-:W3:Y:S01]  /*a700*/  MUFU.EX2 R152, R152 ;  /* 0x0000009800987308 */ /* 0x000ee20000000800 */
[C---:B------:R-:W-:Y:S01]  /*a710*/  FMUL.FTZ R34, R3.reuse, R102 ;  /* 0x0000006603227220 */ /* 0x040fe20000410000 */
[----:B------:R-:W-:Y:S01]  /*a720*/  LDSM.16.MT88.4 R108, [R148+0x2100] ;  /* 0x00210000946c783b */ /* 0x000fe20000004200 */
[----:B------:R-:W-:Y:S01]  /*a730*/  FMUL.FTZ R35, R3, R103 ;  /* 0x0000006703237220 */ /* 0x000fe20000410000 */
[----:B-1----:R-:W-:Y:S01]  /*a740*/  F2FP.BF16.PACK_AB R130, R151, R154 ;  /* 0x0000009a9782723e */ /* 0x002fe200000010ff */
[C---:B------:R-:W-:Y:S02]  /*a750*/  FMUL.FTZ R38, R3.reuse, R38 ;  /* 0x0000002603267220 */ /* 0x040fe40000410000 */
[C---:B------:R-:W-:Y:S02]  /*a760*/  FMUL.FTZ R41, R132.reuse, R41 ;  /* 0x0000002984297220 */ /* 0x040fe40000410000 */
[C---:B------:R-:W-:Y:S01]  /*a770*/  FMUL.FTZ R39, R3.reuse, R39 ;  /* 0x0000002703277220 */ /* 0x040fe20000410000 */
[----:B------:R-:W-:Y:S01]  /*a780*/  MUFU.EX2 R150, R150 ;  /* 0x0000009600967308 */ /* 0x000fe20000000800 */
[----:B------:R-:W-:Y:S01]  /*a790*/  LDSM.16.MT88.4 R100, [R134+UR4+0x2100] ;  /* 0x002100048664783b */ /* 0x000fe20008004200 */
[C---:B------:R-:W-:Y:S02]  /*a7a0*/  FMUL.FTZ R44, R132.reuse, R44 ;  /* 0x0000002c842c7220 */ /* 0x040fe40000410000 */
[C---:B------:R-:W-:Y:S02]  /*a7b0*/  FMUL.FTZ R42, R3.reuse, R42 ;  /* 0x0000002a032a7220 */ /* 0x040fe40000410000 */
[C---:B------:R-:W-:Y:S02]  /*a7c0*/  FMUL.FTZ R45, R132.reuse, R45 ;  /* 0x0000002d842d7220 */ /* 0x040fe40000410000 */
[C---:B------:R-:W-:Y:S01]  /*a7d0*/  FMUL.FTZ R43, R3.reuse, R43 ;  /* 0x0000002b032b7220 */ /* 0x040fe20000410000 */
[----:B------:R-:W-:Y:S01]  /*a7e0*/  LDSM.16.MT88.4 R116, [R134+UR4+0x900] ;  /* 0x000900048674783b */ /* 0x000fe20008004200 */
[----:B------:R-:W1:Y:S01]  /*a7f0*/  MUFU.EX2 R149, R149 ;  /* 0x0000009500957308 */ /* 0x000e620000000800 */
[----:B------:R-:W-:Y:S02]  /*a800*/  FMUL.FTZ R48, R132, R48 ;  /* 0x0000003084307220 */ /* 0x000fe40000410000 */
[C---:B------:R-:W-:Y:S01]  /*a810*/  FMUL.FTZ R46, R3.reuse, R46 ;  /* 0x0000002e032e7220 */ /* 0x040fe20000410000 */
[----:B---3--:R-:W-:Y:S01]  /*a820*/  F2FP.BF16.PACK_AB R129, R152, R153 ;  /* 0x000000999881723e */ /* 0x008fe200000010ff */
[C---:B------:R-:W-:Y:S02]  /*a830*/  FMUL.FTZ R49, R132.reuse, R49 ;  /* 0x0000003184317220 */ /* 0x040fe40000410000 */
        /* <DEDUP_REMOVED lines=12> */
[C---:B------:R-:W-:Y:S02]  /*a900*/  FMUL.FTZ R60, R132.reuse, R60 ;  /* 0x0000003c843c7220 */ /* 0x040fe40000410000 */
[C---:B------:R-:W-:Y:S02]  /*a910*/  FMUL.FTZ R58, R3.reuse, R58 ;  /* 0x0000003a033a7220 */ /* 0x040fe40000410000 */
[C---:B------:R-:W-:Y:S01]  /*a920*/  FMUL.FTZ R61, R132.reuse, R61 ;  /* 0x0000003d843d7220 */ /* 0x040fe20000410000 */
[----:B------:R-:W-:Y:S01]  /*a930*/  MUFU.EX2 R173, R173 ;  /* 0x000000ad00ad7308 */ /* 0x000fe20000000800 */
[C---:B------:R-:W-:Y:S05]  /*a940*/  HMMA.16816.F32.BF16 R4, R128.reuse, R12, R4 ;  /* 0x0000000c8004723c */ /* 0x040fea0000041804 */
        /* <DEDUP_REMOVED lines=9> */
[----:B------:R-:W1:Y:S01]  /*a9e0*/  LDSM.16.MT88.4 R120, [R148+0x100] ;  /* 0x000100009478783b */ /* 0x000e620000004200 */
[C---:B------:R-:W-:Y:S02]  /*a9f0*/  FMUL.FTZ R63, R3.reuse, R63 ;  /* 0x0000003f033f7220 */ /* 0x040fe40000410000 */
[C---:B------:R-:W-:Y:S02]  /*aa00*/  FMUL.FTZ R64, R132.reuse, R64 ;  /* 0x0000004084407220 */ /* 0x040fe40000410000 */
[C---:B--2---:R-:W-:Y:S03]  /*aa10*/  HMMA.16816.F32.BF16 R12, R128.reuse, R20, R12 ;  /* 0x00000014800c723c */ /* 0x044fe6000004180c */
[C---:B------:R-:W-:Y:S02]  /*aa20*/  FMUL.FTZ R66, R3.reuse, R66 ;  /* 0x0000004203427220 */ /* 0x040fe40000410000 */
[C---:B------:R-:W-:Y:S02]  /*aa30*/  FMUL.FTZ R65, R132.reuse, R65 ;  /* 0x0000004184417220 */ /* 0x040fe40000410000 */
[C---:B------:R-:W-:Y:S01]  /*aa40*/  FMUL.FTZ R20, R132.reuse, R112 ;  /* 0x0000007084147220 */ /* 0x040fe20000410000 */
[C---:B------:R-:W-:Y:S04]  /*aa50*/  HMMA.16816.F32.BF16 R16, R128.reuse, R22, R16 ;  /* 0x000000168010723c */ /* 0x040fe80000041810 */
[C---:B------:R-:W-:Y:S02]  /*aa60*/  FMUL.FTZ R21, R132.reuse, R113 ;  /* 0x0000007184157220 */ /* 0x040fe40000410000 */
[C---:B------:R-:W-:Y:S02]  /*aa70*/  FMUL.FTZ R67, R3.reuse, R67 ;  /* 0x0000004303437220 */ /* 0x040fe40000410000 */
[C---:B------:R-:W-:Y:S04]  /*aa80*/  FMUL.FTZ R22, R3.reuse, R114 ;  /* 0x0000007203167220 */ /* 0x040fe80000410000 */
[C---:B------:R-:W-:Y:S02]  /*aa90*/  FMUL.FTZ R23, R3.reuse, R115 ;  /* 0x0000007303177220 */ /* 0x040fe40000410000 */
[----:B------:R-:W2:Y:S01]  /*aaa0*/  LDSM.16.MT88.4 R112, [R135+UR4+0x2100] ;  /* 0x002100048770783b */ /* 0x000ea20008004200 */
[C---:B------:R-:W-:Y:S02]  /*aab0*/  FMUL.FTZ R70, R3.reuse, R70 ;  /* 0x0000004603467220 */ /* 0x040fe40000410000 */
[C---:B------:R-:W-:Y:S02]  /*aac0*/  FMUL.FTZ R68, R132.reuse, R68 ;  /* 0x0000004484447220 */ /* 0x040fe40000410000 */
[C---:B------:R-:W-:Y:S03]  /*aad0*/  HMMA.16816.F32.BF16 R20, R128.reuse, R28, R20 ;  /* 0x0000001c8014723c */ /* 0x040fe60000041814 */
        /* <DEDUP_REMOVED lines=8> */
[----:B------:R-:W3:Y:S01]  /*ab60*/  LDSM.16.MT88.4 R104, [R133+0x2100] ;  /* 0x002100008568783b */ /* 0x000ee20000004200 */
[C---:B------:R-:W-:Y:S02]  /*ab70*/  FMUL.FTZ R75, R3.reuse, R75 ;  /* 0x0000004b034b7220 */ /* 0x040fe40000410000 */
[C---:B------:R-:W-:Y:S02]  /*ab80*/  FMUL.FTZ R72, R132.reuse, R72 ;  /* 0x0000004884487220 */ /* 0x040fe40000410000 */
[C---:B-1----:R-:W-:Y:S03]  /*ab90*/  HMMA.16816.F32.BF16 R28, R128.reuse, R120, R28 ;  /* 0x00000078801c723c */ /* 0x042fe6000004181c */
[C---:B------:R-:W-:Y:S02]  /*aba0*/  FMUL.FTZ R78, R3.reuse, R78 ;  /* 0x0000004e034e7220 */ /* 0x040fe40000410000 */
[C---:B------:R-:W-:Y:S02]  /*abb0*/  FMUL.FTZ R73, R132.reuse, R73 ;  /* 0x0000004984497220 */ /* 0x040fe40000410000 */
[C---:B------:R-:W-:Y:S01]  /*abc0*/  FMUL.FTZ R79, R3.reuse, R79 ;  /* 0x0000004f034f7220 */ /* 0x040fe20000410000 */
[C---:B------:R-:W-:Y:S01]  /*abd0*/  HMMA.16816.F32.BF16 R32, R128.reuse, R122, R32 ;  /* 0x0000007a8020723c */ /* 0x040fe20000041820 */
[----:B------:R-:W-:Y:S03]  /*abe0*/  LDSM.16.MT88.4 R120, [R148+0x900] ;  /* 0x000900009478783b */ /* 0x000fe60000004200 */
[C---:B------:R-:W-:Y:S02]  /*abf0*/  FMUL.FTZ R76, R132.reuse, R76 ;  /* 0x0000004c844c7220 */ /* 0x040fe40000410000 */
[C---:B------:R-:W-:Y:S02]  /*ac00*/  FMUL.FTZ R82, R3.reuse, R82 ;  /* 0x0000005203527220 */ /* 0x040fe40000410000 */
[C---:B--2---:R-:W-:Y:S04]  /*ac10*/  HMMA.16816.F32.BF16 R36, R128.reuse, R112, R36 ;  /* 0x000000708024723c */ /* 0x044fe80000041824 */
[C---:B------:R-:W-:Y:S02]  /*ac20*/  FMUL.FTZ R77, R132.reuse, R77 ;  /* 0x0000004d844d7220 */ /* 0x040fe40000410000 */
[C---:B------:R-:W-:Y:S02]  /*ac30*/  FMUL.FTZ R83, R3.reuse, R83 ;  /* 0x0000005303537220 */ /* 0x040fe40000410000 */
[C---:B------:R-:W-:Y:S01]  /*ac40*/  HMMA.16816.F32.BF16 R40, R128.reuse, R114, R40 ;  /* 0x000000728028723c */ /* 0x040fe20000041828 */
[----:B------:R-:W-:Y:S03]  /*ac50*/  LDSM.16.MT88.4 R112, [R135+UR4+0x900] ;  /* 0x000900048770783b */ /* 0x000fe60008004200 */
[C---:B------:R-:W-:Y:S02]  /*ac60*/  FMUL.FTZ R80, R132.reuse, R80 ;  /* 0x0000005084507220 */ /* 0x040fe40000410000 */
[C---:B------:R-:W-:Y:S02]  /*ac70*/  FMUL.FTZ R86, R3.reuse, R86 ;  /* 0x0000005603567220 */ /* 0x040fe40000410000 */
[C---:B------:R-:W-:Y:S01]  /*ac80*/  FMUL.FTZ R81, R132.reuse, R81 ;  /* 0x0000005184517220 */ /* 0x040fe20000410000 */
[C---:B---3--:R-:W-:Y:S03]  /*ac90*/  HMMA.16816.F32.BF16 R44, R128.reuse, R104, R44 ;  /* 0x00000068802c723c */ /* 0x048fe6000004182c */
[C---:B------:R-:W-:Y:S02]  /*aca0*/  FMUL.FTZ R87, R3.reuse, R87 ;  /* 0x0000005703577220 */ /* 0x040fe40000410000 */
[C---:B------:R-:W-:Y:S02]  /*acb0*/  FMUL.FTZ R84, R132.reuse, R84 ;  /* 0x0000005484547220 */ /* 0x040fe40000410000 */
[C---:B------:R-:W-:Y:S01]  /*acc0*/  FMUL.FTZ R90, R3.reuse, R90 ;  /* 0x0000005a035a7220 */ /* 0x040fe20000410000 */
[C---:B------:R-:W-:Y:S01]  /*acd0*/  HMMA.16816.F32.BF16 R48, R128.reuse, R106, R48 ;  /* 0x0000006a8030723c */ /* 0x040fe20000041830 */
[----:B------:R-:W1:Y:S03]  /*ace0*/  LDSM.16.MT88.4 R104, [R135+UR4+0x4100] ;  /* 0x004100048768783b */ /* 0x000e660008004200 */
[----:B------:R-:W-:Y:S02]  /*acf0*/  FMUL.FTZ R85, R132, R85 ;  /* 0x0000005584557220 */ /* 0x000fe40000410000 */
[----:B------:R-:W-:Y:S02]  /*ad00*/  FMUL.FTZ R91, R3, R91 ;  /* 0x0000005b035b7220 */ /* 0x000fe40000410000 */
[C---:B------:R-:W-:Y:S04]  /*ad10*/  HMMA.16816.F32.BF16 R52, R128.reuse, R100, R52 ;  /* 0x000000648034723c */ /* 0x040fe80000041834 */
[--C-:B------:R-:W-:Y:S02]  /*ad20*/  FFMA.FTZ R157, R157, c[0x0][0x2d0], -R144.reuse ;  /* 0x0000b4009d9d7a23 */ /* 0x100fe40000010890 */
[----:B------:R-:W-:Y:S02]  /*ad30*/  FMUL.FTZ R94, R3, R94 ;  /* 0x0000005e035e7220 */ /* 0x000fe40000410000 */
[C---:B------:R-:W-:Y:S01]  /*ad40*/  HMMA.16816.F32.BF16 R56, R128.reuse, R102, R56 ;  /* 0x000000668038723c */ /* 0x040fe20000041838 */
[----:B------:R-:W2:Y:S01]  /*ad50*/  LDSM.16.MT88.4 R100, [R133+0x4100] ;  /* 0x004100008564783b */ /* 0x000ea20000004200 */
[----:B------:R-:W-:Y:S02]  /*ad60*/  MUFU.EX2 R157, R157 ;  /* 0x0000009d009d7308 */ /* 0x000fe40000000800 */
[--C-:B------:R-:W-:Y:S02]  /*ad70*/  FFMA.FTZ R158, R163, c[0x0][0x2d0], -R144.reuse ;  /* 0x0000b400a39e7a23 */ /* 0x100fe40000010890 */
[----:B------:R-:W-:Y:S02]  /*ad80*/  FMUL.FTZ R95, R3, R95 ;  /* 0x0000005f035f7220 */ /* 0x000fe40000410000 */
[C---:B------:R-:W-:Y:S04]  /*ad90*/  HMMA.16816.F32.BF16 R60, R128.reuse, R108, R60 ;  /* 0x0000006c803c723c */ /* 0x040fe8000004183c */
[--C-:B------:R-:W-:Y:S01]  /*ada0*/  FFMA.FTZ R159, R159, c[0x0][0x2d0], -R144.reuse ;  /* 0x0000b4009f9f7a23 */ /* 0x100fe20000010890 */
[----:B------:R-:W3:Y:S01]  /*adb0*/  MUFU.EX2 R158, R158 ;  /* 0x0000009e009e7308 */ /* 0x000ee20000000800 */
[----:B------:R-:W-:Y:S02]  /*adc0*/  FMUL.FTZ R98, R3, R98 ;  /* 0x0000006203627220 */ /* 0x000fe40000410000 */
[C---:B------:R-:W-:Y:S01]  /*add0*/  HMMA.16816.F32.BF16 R64, R128.reuse, R110, R64 ;  /* 0x0000006e8040723c */ /* 0x040fe20000041840 */
[----:B------:R-:W4:Y:S03]  /*ade0*/  LDSM.16.MT88.4 R108, [R134+UR4+0x4100] ;  /* 0x00410004866c783b */ /* 0x000f260008004200 */
[--C-:B------:R-:W-:Y:S02]  /*adf0*/  FFMA.FTZ R160, R161, c[0x0][0x2d0], -R144.reuse ;  /* 0x0000b400a1a07a23 */ /* 0x100fe40000010890 */
[----:B------:R-:W-:Y:S01]  /*ae00*/  FMUL.FTZ R99, R3, R99 ;  /* 0x0000006303637220 */ /* 0x000fe20000410000 */
[----:B------:R-:W-:Y:S01]  /*ae10*/  MUFU.EX2 R159, R159 ;  /* 0x0000009f009f7308 */ /* 0x000fe20000000800 */
[--C-:B------:R-:W-:Y:S01]  /*ae20*/  FFMA.FTZ R161, R178, c[0x0][0x2d0], -R137.reuse ;  /* 0x0000b400b2a17a23 */ /* 0x100fe20000010889 */
[C---:B-1----:R-:W-:Y:S03]  /*ae30*/  HMMA.16816.F32.BF16 R68, R128.reuse, R104, R68 ;  /* 0x000000688044723c */ /* 0x042fe60000041844 */
[--C-:B------:R-:W-:Y:S02]  /*ae40*/  FFMA.FTZ R178, R140, c[0x0][0x2d0], -R137.reuse ;  /* 0x0000b4008cb27a23 */ /* 0x100fe40000010889 */
[----:B------:R-:W-:Y:S01]  /*ae50*/  LDSM.16.MT88.4 R140, [R134+UR4+0x1900] ;  /* 0x00190004868c783b */ /* 0x000fe20008004200 */
[--C-:B------:R-:W-:Y:S02]  /*ae60*/  FFMA.FTZ R163, R176, c[0x0][0x2d0], -R137.reuse ;  /* 0x0000b400b0a37a23 */ /* 0x100fe40000010889 */
[C---:B------:R-:W-:Y:S01]  /*ae70*/  HMMA.16816.F32.BF16 R72, R128.reuse, R106, R72 ;  /* 0x0000006a8048723c */ /* 0x040fe20000041848 */
[----:B------:R-:W1:Y:S03]  /*ae80*/  MUFU.EX2 R160, R160 ;  /* 0x000000a000a07308 */ /* 0x000e660000000800 */
[C---:B------:R-:W-:Y:S01]  /*ae90*/  FMUL.FTZ R88, R132.reuse, R88 ;  /* 0x0000005884587220 */ /* 0x040fe20000410000 */
[----:B------:R-:W5:Y:S01]  /*aea0*/  LDSM.16.MT88.4 R104, [R148+0x4100] ;  /* 0x004100009468783b */ /* 0x000f620000004200 */
[C---:B------:R-:W-:Y:S02]  /*aeb0*/  FMUL.FTZ R89, R132.reuse, R89 ;  /* 0x0000005984597220 */ /* 0x040fe40000410000 */
[C---:B--2---:R-:W-:Y:S03]  /*aec0*/  HMMA.16816.F32.BF16 R76, R128.reuse, R100, R76 ;  /* 0x00000064804c723c */ /* 0x044fe6000004184c */
[----:B------:R-:W-:Y:S01]  /*aed0*/  MUFU.EX2 R161, R161 ;  /* 0x000000a100a17308 */ /* 0x000fe20000000800 */
[C---:B------:R-:W-:Y:S02]  /*aee0*/  FMUL.FTZ R92, R132.reuse, R92 ;  /* 0x0000005c845c7220 */ /* 0x040fe40000410000 */
[----:B------:R-:W-:Y:S01]  /*aef0*/  FMUL.FTZ R93, R132, R93 ;  /* 0x0000005d845d7220 */ /* 0x000fe20000410000 */
[----:B---3--:R-:W-:Y:S01]  /*af00*/  F2FP.BF16.PACK_AB R100, R158, R157 ;  /* 0x0000009d9e64723e */ /* 0x008fe200000010ff */
[C---:B------:R-:W-:Y:S04]  /*af10*/  HMMA.16816.F32.BF16 R80, R128.reuse, R102, R80 ;  /* 0x000000668050723c */ /* 0x040fe80000041850 */
[--C-:B------:R-:W-:Y:S01]  /*af20*/  FFMA.FTZ R162, R162, c[0x0][0x2d0], -R137.reuse ;  /* 0x0000b400a2a27a23 */ /* 0x100fe20000010889 */
[----:B------:R-:W-:Y:S01]  /*af30*/  MUFU.EX2 R163, R163 ;  /* 0x000000a300a37308 */ /* 0x000fe20000000800 */
[--C-:B------:R-:W-:Y:S02]  /*af40*/  FFMA.FTZ R164, R164, c[0x0][0x2d0], -R137.reuse ;  /* 0x0000b400a4a47a23 */ /* 0x100fe40000010889 */
[C---:B----4-:R-:W-:Y:S04]  /*af50*/  HMMA.16816.F32.BF16 R84, R128.reuse, R108, R84 ;  /* 0x0000006c8054723c */ /* 0x050fe80000041854 */
[----:B------:R-:W-:Y:S01]  /*af60*/  FMUL.FTZ R96, R132, R96 ;  /* 0x0000006084607220 */ /* 0x000fe20000410000 */
[----:B-1----:R-:W-:Y:S01]  /*af70*/  F2FP.BF16.PACK_AB R102, R160, R159 ;  /* 0x0000009fa066723e */ /* 0x002fe200000010ff */
[----:B------:R-:W-:Y:S01]  /*af80*/  FMUL.FTZ R97, R132, R97 ;  /* 0x0000006184617220 */ /* 0x000fe20000410000 */
[----:B------:R-:W1:Y:S01]  /*af90*/  MUFU.EX2 R162, R162 ;  /* 0x000000a200a27308 */ /* 0x000e620000000800 */
[C---:B------:R-:W-:Y:S01]  /*afa0*/  HMMA.16816.F32.BF16 R88, R128.reuse, R110, R88 ;  /* 0x0000006e8058723c */ /* 0x040fe20000041858 */
[----:B------:R-:W2:Y:S03]  /*afb0*/  LDSM.16.MT88.4 R108, [R133+0x900] ;  /* 0x00090000856c783b */ /* 0x000ea60000004200 */
[--C-:B------:R-:W-:Y:S02]  /*afc0*/  FFMA.FTZ R165, R165, c[0x0][0x2d0], -R144.reuse ;  /* 0x0000b400a5a57a23 */ /* 0x100fe40000010890 */
[--C-:B------:R-:W-:Y:S02]  /*afd0*/  FFMA.FTZ R172, R167, c[0x0][0x2d0], -R144.reuse ;  /* 0x0000b400a7ac7a23 */ /* 0x100fe40000010890 */
[--C-:B------:R-:W-:Y:S01]  /*afe0*/  FFMA.FTZ R167, R169, c[0x0][0x2d0], -R144.reuse ;  /* 0x0000b400a9a77a23 */ /* 0x100fe20000010890 */
[----:B------:R-:W3:Y:S03]  /*aff0*/  MUFU.EX2 R164, R164 ;  /* 0x000000a400a47308 */ /* 0x000ee60000000800 */
[----:B------:R-:W-:Y:S01]  /*b000*/  FFMA.FTZ R169, R170, c[0x0][0x2d0], -R137 ;  /* 0x0000b400aaa97a23 */ /* 0x000fe20000010889 */
[C---:B-----5:R-:W-:Y:S03]  /*b010*/  HMMA.16816.F32.BF16 R92, R128.reuse, R104, R92 ;  /* 0x00000068805c723c */ /* 0x060fe6000004185c */
[--C-:B------:R-:W-:Y:S02]  /*b020*/  FFMA.FTZ R170, R145, c[0x0][0x2d0], -R144.reuse ;  /* 0x0000b40091aa7a23 */ /* 0x100fe40000010890 */
[----:B------:R-:W-:Y:S01]  /*b030*/  FFMA.FTZ R144, R139, c[0x0][0x2d0], -R144 ;  /* 0x0000b4008b907a23 */ /* 0x000fe20000010890 */
[----:B------:R-:W-:Y:S01]  /*b040*/  MUFU.EX2 R165, R165 ;  /* 0x000000a500a57308 */ /* 0x000fe20000000800 */
[----:B------:R-:W-:Y:S01]  /*b050*/  FFMA.FTZ R153, R3, R216, R153 ;  /* 0x000000d803997223 */ /* 0x000fe20000010099 */
[----:B------:R-:W-:Y:S01]  /*b060*/  HMMA.16816.F32.BF16 R96, R128, R106, R96 ;  /* 0x0000006a8060723c */ /* 0x000fe20000041860 */
[----:B------:R-:W4:Y:S03]  /*b070*/  LDSM.16.MT88.4 R104, [R133+0x2900] ;  /* 0x002900008568783b */ /* 0x000f260000004200 */
[----:B-1----:R-:W-:Y:S01]  /*b080*/  F2FP.BF16.PACK_AB R101, R162, R161 ;  /* 0x000000a1a265723e */ /* 0x002fe200000010ff */
[--C-:B------:R-:W-:Y:S02]  /*b090*/  FFMA.FTZ R179, R138, c[0x0][0x2d0], -R137.reuse ;  /* 0x0000b4008ab37a23 */ /* 0x100fe40000010889 */
[--C-:B------:R-:W-:Y:S01]  /*b0a0*/  FFMA.FTZ R166, R166, c[0x0][0x2d0], -R137.reuse ;  /* 0x0000b400a6a67a23 */ /* 0x100fe20000010889 */
[----:B------:R-:W1:Y:S01]  /*b0b0*/  MUFU.EX2 R176, R144 ;  /* 0x0000009000b07308 */ /* 0x000e620000000800 */
[----:B------:R-:W-:Y:S03]  /*b0c0*/  LDSM.16.MT88.4 R128, [R134+UR4+0x1100] ;  /* 0x001100048680783b */ /* 0x000fe60008004200 */
[----:B---3--:R-:W-:Y:S01]  /*b0d0*/  F2FP.BF16.PACK_AB R103, R164, R163 ;  /* 0x000000a3a467723e */ /* 0x008fe200000010ff */
[--C-:B------:R-:W-:Y:S02]  /*b0e0*/  FFMA.FTZ R168, R168, c[0x0][0x2d0], -R137.reuse ;  /* 0x0000b400a8a87a23 */ /* 0x100fe40000010889 */
[----:B------:R-:W-:Y:S02]  /*b0f0*/  FFMA.FTZ R137, R136, c[0x0][0x2d0], -R137 ;  /* 0x0000b40088897a23 */ /* 0x000fe40000010889 */
[----:B------:R-:W-:Y:S01]  /*b100*/  FFMA.FTZ R156, R132, R217, R156 ;  /* 0x000000d9849c7223 */ /* 0x000fe2000001009c */
[----:B------:R-:W-:Y:S01]  /*b110*/  MUFU.EX2 R172, R172 ;  /* 0x000000ac00ac7308 */ /* 0x000fe20000000800 */
[C---:B------:R-:W-:Y:S05]  /*b120*/  HMMA.16816.F32.BF16 R4, R100.reuse, R112, R4 ;  /* 0x000000706404723c */ /* 0x040fea0000041804 */
[----:B------:R-:W-:Y:S02]  /*b130*/  FADD.FTZ R155, R155, R156 ;  /* 0x0000009c9b9b7221 */ /* 0x000fe40000010000 */
[----:B------:R-:W-:Y:S01]  /*b140*/  FADD.FTZ R153, R152, R153 ;  /* 0x0000009998997221 */ /* 0x000fe20000010000 */
[C---:B------:R-:W-:Y:S01]  /*b150*/  HMMA.16816.F32.BF16 R8, R100.reuse, R114, R8 ;  /* 0x000000726408723c */ /* 0x040fe20000041808 */
[----:B------:R-:W3:Y:S01]  /*b160*/  LDSM.16.MT88.4 R112, [R134+UR4+0x2900] ;  /* 0x002900048670783b */ /* 0x000ee20008004200 */
[----:B------:R-:W-:Y:S02]  /*b170*/  MUFU.EX2 R167, R167 ;  /* 0x000000a700a77308 */ /* 0x000fe40000000800 */
[----:B------:R-:W-:Y:S01]  /*b180*/  FADD.FTZ R154, R154, R155 ;  /* 0x0000009b9a9a7221 */ /* 0x000fe20000010000 */
[----:B-1----:R-:W-:Y:S03]  /*b190*/  F2FP.BF16.PACK_AB R138, R176, R175 ;  /* 0x000000afb08a723e */ /* 0x002fe600000010ff */
[C---:B--2---:R-:W-:Y:S01]  /*b1a0*/  HMMA.16816.F32.BF16 R12, R100.reuse, R108, R12 ;  /* 0x0000006c640c723c */ /* 0x044fe2000004180c */
[----:B------:R-:W-:Y:S03]  /*b1b0*/  LDSM.16.MT88.4 R144, [R148+0x1900] ;  /* 0x001900009490783b */ /* 0x000fe60000004200 */
[----:B------:R-:W-:Y:S01]  /*b1c0*/  MUFU.EX2 R169, R169 ;  /* 0x000000a900a97308 */ /* 0x000fe20000000800 */
[----:B------:R-:W-:Y:S03]  /*b1d0*/  FADD.FTZ R154, R151, R154 ;  /* 0x0000009a979a7221 */ /* 0x000fe60000010000 */
[C---:B------:R-:W-:Y:S01]  /*b1e0*/  HMMA.16816.F32.BF16 R16, R100.reuse, R110, R16 ;  /* 0x0000006e6410723c */ /* 0x040fe20000041810 */
[----:B------:R-:W1:Y:S03]  /*b1f0*/  LDSM.16.MT88.4 R108, [R148+0x2900] ;  /* 0x00290000946c783b */ /* 0x000e660000004200 */
[----:B------:R-:W-:Y:S02]  /*b200*/  FADD.FTZ R157, R157, R154 ;  /* 0x0000009a9d9d7221 */ /* 0x000fe40000010000 */
[----:B------:R-:W-:Y:S02]  /*b210*/  MUFU.EX2 R166, R166 ;  /* 0x000000a600a67308 */ /* 0x000fe40000000800 */
[C---:B------:R-:W-:Y:S04]  /*b220*/  HMMA.16816.F32.BF16 R20, R100.reuse, R116, R20 ;  /* 0x000000746414723c */ /* 0x040fe80000041814 */
[----:B------:R-:W-:Y:S04]  /*b230*/  FADD.FTZ R158, R158, R157 ;  /* 0x0000009d9e9e7221 */ /* 0x000fe80000010000 */
[C---:B------:R-:W-:Y:S01]  /*b240*/  HMMA.16816.F32.BF16 R24, R100.reuse, R118, R24 ;  /* 0x000000766418723c */ /* 0x040fe20000041818 */
[----:B------:R-:W2:Y:S01]  /*b250*/  LDSM.16.MT88.4 R116, [R135+UR4+0x4900] ;  /* 0x004900048774783b */ /* 0x000ea20008004200 */
[----:B------:R-:W-:Y:S02]  /*b260*/  MUFU.EX2 R168, R168 ;  /* 0x000000a800a87308 */ /* 0x000fe40000000800 */
[----:B------:R-:W-:Y:S04]  /*b270*/  FADD.FTZ R159, R159, R158 ;  /* 0x0000009e9f9f7221 */ /* 0x000fe80000010000 */
[C---:B------:R-:W-:Y:S04]  /*b280*/  HMMA.16816.F32.BF16 R28, R100.reuse, R120, R28 ;  /* 0x00000078641c723c */ /* 0x040fe8000004181c */
[----:B------:R-:W5:Y:S01]  /*b290*/  MUFU.EX2 R170, R170 ;  /* 0x000000aa00aa7308 */ /* 0x000f620000000800 */
[----:B------:R-:W-:Y:S03]  /*b2a0*/  FADD.FTZ R160, R160, R159 ;  /* 0x0000009fa0a07221 */ /* 0x000fe60000010000 */
[C---:B------:R-:W-:Y:S01]  /*b2b0*/  HMMA.16816.F32.BF16 R32, R100.reuse, R122, R32 ;  /* 0x0000007a6420723c */ /* 0x040fe20000041820 */
[----:B------:R-:W-:Y:S05]  /*b2c0*/  LDSM.16.MT88.4 R120, [R148+0x4900] ;  /* 0x004900009478783b */ /* 0x000fea0000004200 */
[----:B------:R-:W1:Y:S02]  /*b2d0*/  MUFU.EX2 R178, R178 ;  /* 0x000000b200b27308 */ /* 0x000e640000000800 */
[C---:B------:R-:W-:Y:S08]  /*b2e0*/  HMMA.16816.F32.BF16 R36, R100.reuse, R124, R36 ;  /* 0x0000007c6424723c */ /* 0x040ff00000041824 */
[C---:B------:R-:W-:Y:S01]  /*b2f0*/  HMMA.16816.F32.BF16 R40, R100.reuse, R126, R40 ;  /* 0x0000007e6428723c */ /* 0x040fe20000041828 */
[----:B------:R-:W-:Y:S01]  /*b300*/  LDSM.16.MT88.4 R124, [R133+0x1100] ;  /* 0x00110000857c783b */ /* 0x000fe20000004200 */
[----:B------:R-:W-:Y:S02]  /*b310*/  MUFU.EX2 R179, R179 ;  /* 0x000000b300b37308 */ /* 0x000fe40000000800 */
[----:B-----5:R-:W-:Y:S04]  /*b320*/  F2FP.BF16.PACK_AB R136, R173, R170 ;  /* 0x000000aaad88723e */ /* 0x020fe800000010ff */
[C---:B----4-:R-:W-:Y:S04]  /*b330*/  HMMA.16816.F32.BF16 R44, R100.reuse, R104, R44 ;  /* 0x00000068642c723c */ /* 0x050fe8000004182c */
[----:B------:R1:W4:Y:S04]  /*b340*/  MUFU.EX2 R180, R137 ;  /* 0x0000008900b47308 */ /* 0x0003280000000800 */
[C---:B------:R-:W-:Y:S01]  /*b350*/  HMMA.16816.F32.BF16 R48, R100.reuse, R106, R48 ;  /* 0x0000006a6430723c */ /* 0x040fe20000041830 */
[----:B------:R-:W5:Y:S07]  /*b360*/  LDSM.16.MT88.4 R104, [R133+0x4900] ;  /* 0x004900008568783b */ /* 0x000f6e0000004200 */
[C---:B---3--:R-:W-:Y:S08]  /*b370*/  HMMA.16816.F32.BF16 R52, R100.reuse, R112, R52 ;  /* 0x000000706434723c */ /* 0x048ff00000041834 */
[C---:B------:R-:W-:Y:S01]  /*b380*/  HMMA.16816.F32.BF16 R56, R100.reuse, R114, R56 ;  /* 0x000000726438723c */ /* 0x040fe20000041838 */
[----:B------:R-:W3:Y:S03]  /*b390*/  LDSM.16.MT88.4 R112, [R134+UR4+0x4900] ;  /* 0x004900048670783b */ /* 0x000ee60008004200 */
[----:B-1----:R-:W-:Y:S02]  /*b3a0*/  F2FP.BF16.PACK_AB R137, R178, R177 ;  /* 0x000000b1b289723e */ /* 0x002fe400000010ff */
[----:B----4-:R-:W-:Y:S02]  /*b3b0*/  F2FP.BF16.PACK_AB R139, R180, R179 ;  /* 0x000000b3b48b723e */ /* 0x010fe400000010ff */
[C---:B------:R-:W-:Y:S08]  /*b3c0*/  HMMA.16816.F32.BF16 R60, R100.reuse, R108, R60 ;  /* 0x0000006c643c723c */ /* 0x040ff0000004183c */
[C---:B------:R-:W-:Y:S01]  /*b3d0*/  HMMA.16816.F32.BF16 R64, R100.reuse, R110, R64 ;  /* 0x0000006e6440723c */ /* 0x040fe20000041840 */
[----:B------:R-:W1:Y:S07]  /*b3e0*/  LDSM.16.MT88.4 R108, [R135+UR4+0x1100] ;  /* 0x00110004876c783b */ /* 0x000e6e0008004200 */
[C---:B--2---:R-:W-:Y:S08]  /*b3f0*/  HMMA.16816.F32.BF16 R68, R100.reuse, R116, R68 ;  /* 0x000000746444723c */ /* 0x044ff00000041844 */
[C---:B------:R-:W-:Y:S01]  /*b400*/  HMMA.16816.F32.BF16 R72, R100.reuse, R118, R72 ;  /* 0x000000766448723c */ /* 0x040fe20000041848 */
[----:B------:R-:W2:Y:S07]  /*b410*/  LDSM.16.MT88.4 R116, [R148+0x1100] ;  /* 0x001100009474783b */ /* 0x000eae0000004200 */
[C---:B-----5:R-:W-:Y:S08]  /*b420*/  HMMA.16816.F32.BF16 R76, R100.reuse, R104, R76 ;  /* 0x00000068644c723c */ /* 0x060ff0000004184c */
[C---:B------:R-:W-:Y:S01]  /*b430*/  HMMA.16816.F32.BF16 R80, R100.reuse, R106, R80 ;  /* 0x0000006a6450723c */ /* 0x040fe20000041850 */
[----:B------:R-:W4:Y:S07]  /*b440*/  LDSM.16.MT88.4 R104, [R135+UR4+0x3100] ;  /* 0x003100048768783b */ /* 0x000f2e0008004200 */
[C---:B---3--:R-:W-:Y:S08]  /*b450*/  HMMA.16816.F32.BF16 R84, R100.reuse, R112, R84 ;  /* 0x000000706454723c */ /* 0x048ff00000041854 */
[C---:B------:R-:W-:Y:S01]  /*b460*/  HMMA.16816.F32.BF16 R88, R100.reuse, R114, R88 ;  /* 0x000000726458723c */ /* 0x040fe20000041858 */
[----:B------:R-:W-:Y:S07]  /*b470*/  LDSM.16.MT88.4 R112, [R134+UR4+0x3100] ;  /* 0x003100048670783b */ /* 0x000fee0008004200 */
[C---:B------:R-:W-:Y:S08]  /*b480*/  HMMA.16816.F32.BF16 R92, R100.reuse, R120, R92 ;  /* 0x00000078645c723c */ /* 0x040ff0000004185c */
[----:B------:R-:W-:Y:S01]  /*b490*/  HMMA.16816.F32.BF16 R96, R100, R122, R96 ;  /* 0x0000007a6460723c */ /* 0x000fe20000041860 */
[----:B------:R-:W-:Y:S06]  /*b4a0*/  LDSM.16.MT88.4 R120, [R133+0x5100] ;  /* 0x005100008578783b */ /* 0x000fec0000004200 */
[----:B------:R-:W-:Y:S01]  /*b4b0*/  F2FP.BF16.PACK_AB R100, R172, R165 ;  /* 0x000000a5ac64723e */ /* 0x000fe200000010ff */
[----:B------:R-:W-:Y:S01]  /*b4c0*/  FADD.FTZ R165, R165, R160 ;  /* 0x000000a0a5a57221 */ /* 0x000fe20000010000 */
[----:B------:R-:W-:Y:S03]  /*b4d0*/  F2FP.BF16.PACK_AB R102, R174, R167 ;  /* 0x000000a7ae66723e */ /* 0x000fe600000010ff */
[----:B------:R-:W-:Y:S01]  /*b4e0*/  F2FP.BF16.PACK_AB R101, R166, R169 ;  /* 0x000000a9a665723e */ /* 0x000fe200000010ff */
[----:B------:R-:W-:Y:S01]  /*b4f0*/  FADD.FTZ R172, R172, R165 ;  /* 0x000000a5acac7221 */ /* 0x000fe20000010000 */
[----:B------:R-:W-:Y:S03]  /*b500*/  F2FP.BF16.PACK_AB R103, R171, R168 ;  /* 0x000000a8ab67723e */ /* 0x000fe600000010ff */
[----:B------:R-:W-:Y:S04]  /*b510*/  FADD.FTZ R167, R167, R172 ;  /* 0x000000aca7a77221 */ /* 0x000fe80000010000 */
[C---:B-1----:R-:W-:Y:S03]  /*b520*/  HMMA.16816.F32.BF16 R4, R100.reuse, R108, R4 ;  /* 0x0000006c6404723c */ /* 0x042fe60000041804 */
[----:B------:R-:W-:Y:S04]  /*b530*/  FADD.FTZ R167, R174, R167 ;  /* 0x000000a7aea77221 */ /* 0x000fe80000010000 */
[----:B------:R-:W-:Y:S01]  /*b540*/  FADD.FTZ R170, R170, R167 ;  /* 0x000000a7aaaa7221 */ /* 0x000fe20000010000 */
[C---:B------:R-:W-:Y:S01]  /*b550*/  HMMA.16816.F32.BF16 R8, R100.reuse, R110, R8 ;  /* 0x0000006e6408723c */ /* 0x040fe20000041808 */
[----:B------:R-:W1:Y:S03]  /*b560*/  LDSM.16.MT88.4 R108, [R133+0x3100] ;  /* 0x00310000856c783b */ /* 0x000e660000004200 */
[----:B------:R-:W-:Y:S04]  /*b570*/  FADD.FTZ R170, R173, R170 ;  /* 0x000000aaadaa7221 */ /* 0x000fe80000010000 */
[C---:B------:R-:W-:Y:S04]  /*b580*/  HMMA.16816.F32.BF16 R12, R100.reuse, R124, R12 ;  /* 0x0000007c640c723c */ /* 0x040fe8000004180c */
[----:B------:R-:W-:Y:S04]  /*b590*/  FADD.FTZ R175, R175, R170 ;  /* 0x000000aaafaf7221 */ /* 0x000fe80000010000 */
[C---:B------:R-:W-:Y:S01]  /*b5a0*/  HMMA.16816.F32.BF16 R16, R100.reuse, R126, R16 ;  /* 0x0000007e6410723c */ /* 0x040fe20000041810 */
[----:B------:R-:W-:Y:S03]  /*b5b0*/  LDSM.16.MT88.4 R124, [R134+UR4+0x5100] ;  /* 0x00510004867c783b */ /* 0x000fe60008004200 */
[----:B------:R-:W-:Y:S04]  /*b5c0*/  FADD.FTZ R217, R176, R175 ;  /* 0x000000afb0d97221 */ /* 0x000fe80000010000 */
[C---:B------:R-:W-:Y:S08]  /*b5d0*/  HMMA.16816.F32.BF16 R20, R100.reuse, R128, R20 ;  /* 0x000000806414723c */ /* 0x040ff00000041814 */
[C---:B------:R-:W-:Y:S01]  /*b5e0*/  HMMA.16816.F32.BF16 R24, R100.reuse, R130, R24 ;  /* 0x000000826418723c */ /* 0x040fe20000041818 */
[----:B------:R-:W-:Y:S07]  /*b5f0*/  LDSM.16.MT88.4 R128, [R148+0x5100] ;  /* 0x005100009480783b */ /* 0x000fee0000004200 */
[C---:B--2---:R-:W-:Y:S08]  /*b600*/  HMMA.16816.F32.BF16 R28, R100.reuse, R116, R28 ;  /* 0x00000074641c723c */ /* 0x044ff0000004181c */
[C---:B------:R-:W-:Y:S01]  /*b610*/  HMMA.16816.F32.BF16 R32, R100.reuse, R118, R32 ;  /* 0x000000766420723c */ /* 0x040fe20000041820 */
[----:B------:R-:W2:Y:S07]  /*b620*/  LDSM.16.MT88.4 R116, [R148+0x3100] ;  /* 0x003100009474783b */ /* 0x000eae0000004200 */
[C---:B----4-:R-:W-:Y:S08]  /*b630*/  HMMA.16816.F32.BF16 R36, R100.reuse, R104, R36 ;  /* 0x000000686424723c */ /* 0x050ff00000041824 */
[C---:B------:R-:W-:Y:S01]  /*b640*/  HMMA.16816.F32.BF16 R40, R100.reuse, R106, R40 ;  /* 0x0000006a6428723c */ /* 0x040fe20000041828 */
[----:B------:R-:W3:Y:S07]  /*b650*/  LDSM.16.MT88.4 R104, [R135+UR4+0x5100] ;  /* 0x005100048768783b */ /* 0x000eee0008004200 */
[C---:B-1----:R-:W-:Y:S08]  /*b660*/  HMMA.16816.F32.BF16 R44, R100.reuse, R108, R44 ;  /* 0x0000006c642c723c */ /* 0x042ff0000004182c */
[C---:B------:R-:W-:Y:S01]  /*b670*/  HMMA.16816.F32.BF16 R48, R100.reuse, R110, R48 ;  /* 0x0000006e6430723c */ /* 0x040fe20000041830 */
[----:B------:R-:W1:Y:S07]  /*b680*/  LDSM.16.MT88.4 R108, [R135+UR4+0x1900] ;  /* 0x00190004876c783b */ /* 0x000e6e0008004200 */
[C---:B------:R-:W-:Y:S08]  /*b690*/  HMMA.16816.F32.BF16 R52, R100.reuse, R112, R52 ;  /* 0x000000706434723c */ /* 0x040ff00000041834 */
[C---:B------:R-:W-:Y:S01]  /*b6a0*/  HMMA.16816.F32.BF16 R56, R100.reuse, R114, R56 ;  /* 0x000000726438723c */ /* 0x040fe20000041838 */
[----:B------:R-:W4:Y:S07]  /*b6b0*/  LDSM.16.MT88.4 R112, [R133+0x1900] ;  /* 0x001900008570783b */ /* 0x000f2e0000004200 */
        /* <DEDUP_REMOVED lines=10> */
[C---:B-1----:R-:W-:Y:S01]  /*b760*/  HMMA.16816.F32.BF16 R128, R136.reuse, R108, R4 ;  /* 0x0000006c8880723c */ /* 0x042fe20000041804 */
[----:B------:R-:W1:Y:S07]  /*b770*/  LDSM.16.MT88.4 R4, [R135+UR4+0x3900] ;  /* 0x003900048704783b */ /* 0x000e6e0008004200 */
[C---:B------:R-:W-:Y:S01]  /*b780*/  HMMA.16816.F32.BF16 R124, R136.reuse, R110, R8 ;  /* 0x0000006e887c723c */ /* 0x040fe20000041808 */
[----:B------:R-:W2:Y:S07]  /*b790*/  LDSM.16.MT88.4 R8, [R133+0x3900] ;  /* 0x003900008508783b */ /* 0x000eae0000004200 */
[C---:B----4-:R-:W-:Y:S01]  /*b7a0*/  HMMA.16816.F32.BF16 R120, R136.reuse, R112, R12 ;  /* 0x000000708878723c */ /* 0x050fe2000004180c */
[----:B------:R-:W3:Y:S07]  /*b7b0*/  LDSM.16.MT88.4 R12, [R134+UR4+0x3900] ;  /* 0x00390004860c783b */ /* 0x000eee0008004200 */
[C---:B------:R-:W-:Y:S08]  /*b7c0*/  HMMA.16816.F32.BF16 R116, R136.reuse, R114, R16 ;  /* 0x000000728874723c */ /* 0x040ff00000041810 */
[C---:B------:R-:W-:Y:S07]  /*b7d0*/  HMMA.16816.F32.BF16 R112, R136.reuse, R140, R20 ;  /* 0x0000008c8870723c */ /* 0x040fee0000041814 */
[----:B------:R-:W-:Y:S01]  /*b7e0*/  IADD3 R20, R228, -0x2, RZ ;  /* 0xfffffffee4147810 */ /* 0x000fe20007ffe0ff */
[C---:B------:R-:W-:Y:S03]  /*b7f0*/  HMMA.16816.F32.BF16 R108, R136.reuse, R142, R24 ;  /* 0x0000008e886c723c */ /* 0x040fe60000041818 */
[----:B------:R-:W-:Y:S05]  /*b800*/  ISETP.GE.AND P0, PT, R20, R193, PT ;  /* 0x000000c11400720c */ /* 0x000fea0003f06270 */
[C---:B------:R-:W-:Y:S08]  /*b810*/  HMMA.16816.F32.BF16 R104, R136.reuse, R144, R28 ;  /* 0x000000908868723c */ /* 0x040ff0000004181c */
[C---:B------:R-:W-:Y:S04]  /*b820*/  HMMA.16816.F32.BF16 R100, R136.reuse, R146, R32 ;  /* 0x000000928864723c */ /* 0x040fe80000041820 */
[----:B------:R-:W-:Y:S04]  /*b830*/  @P0 SHF.R.S32.HI R16, RZ, 0x1f, R20 ;  /* 0x0000001fff100819 */ /* 0x000fe80000011414 */
[C---:B-1----:R-:W-:Y:S07]  /*b840*/  HMMA.16816.F32.BF16 R36, R136.reuse, R4, R36 ;  /* 0x000000048824723c */ /* 0x042fee0000041824 */
[----:B------:R-:W-:Y:S01]  /*b850*/  @P0 IMAD R5, R16, c[0x0][0x1e0], RZ ;  /* 0x0000780010050a24 */ /* 0x000fe200078e02ff */
[C---:B------:R-:W-:Y:S01]  /*b860*/  HMMA.16816.F32.BF16 R40, R136.reuse, R6, R40 ;  /* 0x000000068828723c */ /* 0x040fe20000041828 */
[----:B------:R-:W1:Y:S03]  /*b870*/  LDSM.16.MT88.4 R16, [R148+0x3900] ;  /* 0x003900009410783b */ /* 0x000e660000004200 */
[C---:B------:R-:W-:Y:S02]  /*b880*/  @P0 IMAD R5, R20.reuse, c[0x0][0x1e4], R5 ;  /* 0x0000790014050a24 */ /* 0x040fe400078e0205 */
[----:B------:R-:W-:Y:S02]  /*b890*/  @P0 IMAD.WIDE.U32 R20, R20, c[0x0][0x1e0], RZ ;  /* 0x0000780014140a25 */ /* 0x000fe400078e00ff */
[C---:B--2---:R-:W-:Y:S04]  /*b8a0*/  HMMA.16816.F32.BF16 R44, R136.reuse, R8, R44 ;  /* 0x00000008882c723c */ /* 0x044fe8000004182c */
[----:B------:R-:W-:Y:S02]  /*b8b0*/  @P0 IADD3 R5, R21, R5, RZ ;  /* 0x0000000515050210 */ /* 0x000fe40007ffe0ff */
[C---:B------:R-:W-:Y:S02]  /*b8c0*/  @P0 SHF.L.U32 R25, R20.reuse, 0x6, RZ ;  /* 0x0000000614190819 */ /* 0x040fe400000006ff */
[C---:B------:R-:W-:Y:S04]  /*b8d0*/  HMMA.16816.F32.BF16 R48, R136.reuse, R10, R48 ;  /* 0x0000000a8830723c */ /* 0x040fe80000041830 */
[----:B------:R-:W-:Y:S02]  /*b8e0*/  @P0 SHF.L.U64.HI R24, R20, 0x6, R5 ;  /* 0x0000000614180819 */ /* 0x000fe40000010205 */
[----:B------:R-:W2:Y:S01]  /*b8f0*/  LDSM.16.MT88.4 R4, [R135+UR4+0x5900] ;  /* 0x005900048704783b */ /* 0x000ea20008004200 */
[C---:B------:R-:W-:Y:S01]  /*b900*/  @P0 IADD3 R8, P1, R25.reuse, R206, RZ ;  /* 0x000000ce19080210 */ /* 0x040fe20007f3e0ff */
[C---:B---3--:R-:W-:Y:S04]  /*b910*/  HMMA.16816.F32.BF16 R52, R136.reuse, R12, R52 ;  /* 0x0000000c8834723c */ /* 0x048fe80000041834 */
[----:B------:R-:W-:Y:S02]  /*b920*/  @P0 IADD3.X R9, R24, R213, RZ, P1, !PT ;  /* 0x000000d518090210 */ /* 0x000fe40000ffe4ff */
[C---:B------:R-:W-:Y:S02]  /*b930*/  @P0 LEA R20, P1, R8.reuse, c[0x0][0x1c8], 0x1 ;  /* 0x0000720008140a11 */ /* 0x040fe400078208ff */
[C---:B------:R-:W-:Y:S04]  /*b940*/  HMMA.16816.F32.BF16 R56, R136.reuse, R14, R56 ;  /* 0x0000000e8838723c */ /* 0x040fe80000041838 */
[----:B------:R-:W-:Y:S02]  /*b950*/  @P0 LEA.HI.X R21, R8, c[0x0][0x1cc], R9, 0x1, P1 ;  /* 0x0000730008150a11 */ /* 0x000fe400008f0c09 */
[----:B------:R-:W-:Y:S02]  /*b960*/  @P0 IADD3 R9, P1, R25, R223, RZ ;  /* 0x000000df19090210 */ /* 0x000fe40007f3e0ff */
[C---:B-1----:R-:W-:Y:S04]  /*b970*/  HMMA.16816.F32.BF16 R60, R136.reuse, R16, R60 ;  /* 0x00000010883c723c */ /* 0x042fe8000004183c */
[C---:B------:R-:W-:Y:S02]  /*b980*/  @P0 IADD3.X R8, R24.reuse, R222, RZ, P1, !PT ;  /* 0x000000de18080210 */ /* 0x040fe40000ffe4ff */
[C---:B------:R-:W-:Y:S02]  /*b990*/  @P0 LEA R22, P1, R9.reuse, c[0x0][0x1c8], 0x1 ;  /* 0x0000720009160a11 */ /* 0x040fe400078208ff */
[C---:B------:R-:W-:Y:S04]  /*b9a0*/  HMMA.16816.F32.BF16 R64, R136.reuse, R18, R64 ;  /* 0x000000128840723c */ /* 0x040fe80000041840 */
[----:B------:R-:W-:Y:S02]  /*b9b0*/  @P0 LEA.HI.X R23, R9, c[0x0][0x1cc], R8, 0x1, P1 ;  /* 0x0000730009170a11 */ /* 0x000fe400008f0c08 */
[----:B------:R1:W3:Y:S01]  /*b9c0*/  LDSM.16.MT88.4 R8, [R133+0x5900] ;  /* 0x005900008508783b */ /* 0x0002e20000004200 */
[----:B------:R-:W-:Y:S05]  /*b9d0*/  @P0 IADD3 R12, P1, R25, R221, RZ ;  /* 0x000000dd190c0210 */ /* 0x000fea0007f3e0ff */
[----:B------:R-:W-:Y:S01]  /*b9e0*/  @P0 IADD3.X R13, R24, R219, RZ, P1, !PT ;  /* 0x000000db180d0210 */ /* 0x000fe20000ffe4ff */
[C---:B--2---:R-:W-:Y:S03]  /*b9f0*/  HMMA.16816.F32.BF16 R68, R136.reuse, R4, R68 ;  /* 0x000000048844723c */ /* 0x044fe60000041844 */
[C---:B------:R-:W-:Y:S04]  /*ba00*/  @P0 LEA R16, P1, R12.reuse, c[0x0][0x1c8], 0x1 ;  /* 0x000072000c100a11 */ /* 0x040fe800078208ff */
[----:B------:R-:W-:Y:S01]  /*ba10*/  @P0 LEA.HI.X R17, R12, c[0x0][0x1cc], R13, 0x1, P1 ;  /* 0x000073000c110a11 */ /* 0x000fe200008f0c0d */
[C---:B------:R-:W-:Y:S01]  /*ba20*/  HMMA.16816.F32.BF16 R72, R136.reuse, R6, R72 ;  /* 0x000000068848723c */ /* 0x040fe20000041848 */
[----:B------:R-:W2:Y:S03]  /*ba30*/  LDSM.16.MT88.4 R12, [R134+UR4+0x5900] ;  /* 0x00590004860c783b */ /* 0x000ea60008004200 */
[----:B------:R-:W-:Y:S04]  /*ba40*/  @P0 IADD3 R18, P1, R200, R25, RZ ;  /* 0x00000019c8120210 */ /* 0x000fe80007f3e0ff */
[----:B------:R-:W-:Y:S04]  /*ba50*/  @P0 IADD3.X R19, R199, R24, RZ, P1, !PT ;  /* 0x00000018c7130210 */ /* 0x000fe80000ffe4ff */
[C---:B------:R-:W-:Y:S02]  /*ba60*/  @P0 IADD3 R25, P1, R18.reuse, R206, RZ ;  /* 0x000000ce12190210 */ /* 0x040fe40007f3e0ff */
[----:B-1----:R-:W-:Y:S02]  /*ba70*/  MOV R133, R2 ;  /* 0x0000000200857202 */ /* 0x002fe40000000f00 */
[----:B------:R-:W-:Y:S02]  /*ba80*/  @P0 IADD3.X R4, R19, R213, RZ, P1, !PT ;  /* 0x000000d513040210 */ /* 0x000fe40000ffe4ff */
[C---:B------:R-:W-:Y:S04]  /*ba90*/  @P0 LEA R24, P1, R25.reuse, c[0x0][0x1c8], 0x1 ;  /* 0x0000720019180a11 */ /* 0x040fe800078208ff */
[----:B------:R-:W-:Y:S02]  /*baa0*/  @P0 LEA.HI.X R25, R25, c[0x0][0x1cc], R4, 0x1, P1 ;  /* 0x0000730019190a11 */ /* 0x000fe400008f0c04 */
[----:B------:R-:W-:Y:S01]  /*bab0*/  @P0 IADD3 R4, P1, R18, R223, RZ ;  /* 0x000000df12040210 */ /* 0x000fe20007f3e0ff */
[C---:B---3--:R-:W-:Y:S03]  /*bac0*/  HMMA.16816.F32.BF16 R76, R136.reuse, R8, R76 ;  /* 0x00000008884c723c */ /* 0x048fe6000004184c */
[----:B------:R-:W-:Y:S02]  /*bad0*/  @P0 IADD3.X R5, R19, R222, RZ, P1, !PT ;  /* 0x000000de13050210 */ /* 0x000fe40000ffe4ff */
[----:B------:R-:W-:Y:S02]  /*bae0*/  @P0 LEA R26, P1, R4, c[0x0][0x1c8], 0x1 ;  /* 0x00007200041a0a11 */ /* 0x000fe400078208ff */
[----:B------:R-:W-:Y:S01]  /*baf0*/  FADD.FTZ R8, R150, R153 ;  /* 0x0000009996087221 */ /* 0x000fe20000010000 */
[C---:B------:R-:W-:Y:S04]  /*bb00*/  HMMA.16816.F32.BF16 R80, R136.reuse, R10, R80 ;  /* 0x0000000a8850723c */ /* 0x040fe80000041850 */
[----:B------:R-:W-:Y:S01]  /*bb10*/  @P0 LEA.HI.X R27, R4, c[0x0][0x1cc], R5, 0x1, P1 ;  /* 0x00007300041b0a11 */ /* 0x000fe200008f0c05 */
[----:B------:R-:W-:Y:S01]  /*bb20*/  FADD.FTZ R8, R149, R8 ;  /* 0x0000000895087221 */ /* 0x000fe20000010000 */
[----:B------:R-:W1:Y:S01]  /*bb30*/  LDSM.16.MT88.4 R4, [R148+0x5900] ;  /* 0x005900009404783b */ /* 0x000e620000004200 */
[C---:B------:R-:W-:Y:S01]  /*bb40*/  ISETP.GE.AND P1, PT, R215.reuse, 0x1, PT ;  /* 0x00000001d700780c */ /* 0x040fe20003f26270 */
[C---:B--2---:R-:W-:Y:S04]  /*bb50*/  HMMA.16816.F32.BF16 R84, R136.reuse, R12, R84 ;  /* 0x0000000c8854723c */ /* 0x044fe80000041854 */
[----:B------:R-:W-:Y:S01]  /*bb60*/  IADD3 R215, R215, 0x1, RZ ;  /* 0x00000001d7d77810 */ /* 0x000fe20007ffe0ff */
[----:B------:R-:W-:Y:S03]  /*bb70*/  FADD.FTZ R161, R161, R8 ;  /* 0x00000008a1a17221 */ /* 0x000fe60000010000 */
[----:B------:R-:W-:Y:S01]  /*bb80*/  SEL R215, R215, RZ, !P1 ;  /* 0x000000ffd7d77207 */ /* 0x000fe20004800000 */
[----:B------:R-:W-:Y:S01]  /*bb90*/  FADD.FTZ R162, R162, R161 ;  /* 0x000000a1a2a27221 */ /* 0x000fe20000010000 */
[C---:B------:R-:W-:Y:S03]  /*bba0*/  HMMA.16816.F32.BF16 R88, R136.reuse, R14, R88 ;  /* 0x0000000e8858723c */ /* 0x040fe60000041858 */
[----:B------:R-:W-:Y:S01]  /*bbb0*/  @P0 IMAD R9, R215, 0x3000, R201 ;  /* 0x00003000d7090824 */ /* 0x000fe200078e02c9 */
[----:B------:R-:W-:Y:S01]  /*bbc0*/  @P0 IADD3 R18, P1, R18, R221, RZ ;  /* 0x000000dd12120210 */ /* 0x000fe20007f3e0ff */
[----:B------:R-:W-:Y:S03]  /*bbd0*/  FADD.FTZ R163, R163, R162 ;  /* 0x000000a2a3a37221 */ /* 0x000fe60000010000 */
[----:B------:R-:W-:Y:S01]  /*bbe0*/  @P0 SHF.L.U32 R3, R9, 0x1, RZ ;  /* 0x0000000109030819 */ /* 0x000fe200000006ff */
[----:B------:R-:W-:Y:S03]  /*bbf0*/  FADD.FTZ R164, R164, R163 ;  /* 0x000000a3a4a47221 */ /* 0x000fe60000010000 */
[----:B------:R-:W-:Y:S01]  /*bc00*/  @P0 IADD3.X R19, R19, R219, RZ, P1, !PT ;  /* 0x000000db13130210 */ /* 0x000fe20000ffe4ff */
[----:B------:R-:W-:Y:S01]  /*bc10*/  @!PT LDS RZ, [RZ] ;  /* 0x00000000fffff984 */ /* 0x000fe20000000800 */
[----:B------:R-:W-:Y:S01]  /*bc20*/  @!PT LDS RZ, [RZ] ;  /* 0x00000000fffff984 */ /* 0x000fe20000000800 */
[----:B------:R-:W-:Y:S01]  /*bc30*/  @!PT LDS RZ, [RZ] ;  /* 0x00000000fffff984 */ /* 0x000fe20000000800 */
[----:B------:R2:W-:Y:S01]  /*bc40*/  @P0 LDGSTS.E.BYPASS.LTC128B.128 [R3+0xc100], [R20.64], !P5 ;  /* 0x0c10000014030fae */ /* 0x0005e2000e901d48 */
[C---:B------:R-:W-:Y:S01]  /*bc50*/  @P0 LEA R10, P1, R18.reuse, c[0x0][0x1c8], 0x1 ;  /* 0x00007200120a0a11 */ /* 0x040fe200078208ff */
[----:B------:R-:W-:Y:S03]  /*bc60*/  FADD.FTZ R169, R169, R164 ;  /* 0x000000a4a9a97221 */ /* 0x000fe60000010000 */
[----:B------:R-:W-:Y:S01]  /*bc70*/  @P0 LEA.HI.X R11, R18, c[0x0][0x1cc], R19, 0x1, P1 ;  /* 0x00007300120b0a11 */ /* 0x000fe200008f0c13 */
[----:B------:R-:W-:Y:S02]  /*bc80*/  FADD.FTZ R169, R166, R169 ;  /* 0x000000a9a6a97221 */ /* 0x000fe40000010000 */
[----:B------:R2:W-:Y:S02]  /*bc90*/  @P0 LDGSTS.E.BYPASS.LTC128B.128 [R3+0xe100], [R22.64], !P4 ;  /* 0x0e10000016030fae */ /* 0x0005e4000e101d48 */
[----:B------:R-:W-:Y:S04]  /*bca0*/  FADD.FTZ R168, R168, R169 ;  /* 0x000000a9a8a87221 */ /* 0x000fe80000010000 */
[----:B------:R-:W-:Y:S01]  /*bcb0*/  FADD.FTZ R168, R171, R168 ;  /* 0x000000a8aba87221 */ /* 0x000fe20000010000 */
[C---:B-1----:R-:W-:Y:S01]  /*bcc0*/  HMMA.16816.F32.BF16 R92, R136.reuse, R4, R92 ;  /* 0x00000004885c723c */ /* 0x042fe2000004185c */
[----:B------:R2:W-:Y:S02]  /*bcd0*/  @P0 LDGSTS.E.BYPASS.LTC128B.128 [R3+0x10100], [R16.64], !P6 ;  /* 0x1010000010030fae */ /* 0x0005e4000f101d48 */
[----:B------:R-:W-:Y:S04]  /*bce0*/  FADD.FTZ R177, R177, R168 ;  /* 0x000000a8b1b17221 */ /* 0x000fe80000010000 */
[----:B------:R-:W-:Y:S01]  /*bcf0*/  FADD.FTZ R178, R178, R177 ;  /* 0x000000b1b2b27221 */ /* 0x000fe20000010000 */
[----:B------:R-:W-:Y:S01]  /*bd00*/  HMMA.16816.F32.BF16 R96, R136, R6, R96 ;  /* 0x000000068860723c */ /* 0x000fe20000041860 */
[----:B------:R2:W-:Y:S03]  /*bd10*/  @P0 LDGSTS.E.BYPASS.LTC128B.128 [R3+0xd100], [R24.64], !P5 ;  /* 0x0d10000018030fae */ /* 0x0005e6000e901d48 */
[----:B------:R-:W-:Y:S04]  /*bd20*/  FADD.FTZ R179, R179, R178 ;  /* 0x000000b2b3b37221 */ /* 0x000fe80000010000 */
[----:B------:R-:W-:Y:S01]  /*bd30*/  FADD.FTZ R216, R180, R179 ;  /* 0x000000b3b4d87221 */ /* 0x000fe20000010000 */
[----:B------:R2:W-:Y:S08]  /*bd40*/  @P0 LDGSTS.E.BYPASS.LTC128B.128 [R3+0xf100], [R26.64], !P4 ;  /* 0x0f1000001a030fae */ /* 0x0005f0000e101d48 */
[----:B------:R2:W-:Y:S01]  /*bd50*/  @P0 LDGSTS.E.BYPASS.LTC128B.128 [R3+0x11100], [R10.64], !P6 ;  /* 0x111000000a030fae */ /* 0x0005e2000f101d48 */
[----:B------:R-:W-:Y:S02]  /*bd60*/  ISETP.GT.AND P0, PT, R228, R229, PT ;  /* 0x000000e5e400720c */ /* 0x000fe40003f04270 */
[----:B------:R-:W-:Y:S05]  /*bd70*/  MOV R228, R220 ;  /* 0x000000dc00e47202 */ /* 0x000fea0000000f00 */
[----:B------:R-:W0:Y:S01]  /*bd80*/  LDGDEPBAR ;  /* 0x00000000000079af */ /* 0x000e220000000000 */
[----:B--2---:R-:W-:Y:S05]  /*bd90*/  MOV R3, R0 ;  /* 0x0000000000037202 */ /* 0x004fea0000000f00 */
[----:B------:R-:W-:-:S05]  /*bda0*/  @P0 BRA `(.L_x_895) ;  /* 0xffffd1d000000947 */ /* 0x000fca000383ffff */
.L_x_894:
[----:B------:R-:W-:-:S13]  /*bdb0*/  ISETP.GE.AND P0, PT, R220, R193, PT ;  /* 0x000000c1dc00720c */ /* 0x000fda0003f06270 */
[----:B------:R-:W-:Y:S05]  /*bdc0*/  @!P0 BRA `(.L_x_896) ;  /* 0x000039b000008947 */ /* 0x000fea0003800000 */
[----:B------:R-:W-:Y:S01]  /*bdd0*/  ISETP.NE.AND P2, PT, R196, 0x1, PT ;  /* 0x00000001c400780c */ /* 0x000fe20003f45270 */
[----:B------:R-:W-:Y:S01]  /*bde0*/  IMAD.MOV.U32 R133, RZ, RZ, 0x40 ;  /* 0x00000040ff857424 */ /* 0x000fe200078e00ff */
[----:B------:R-:W-:Y:S01]  /*bdf0*/  LOP3.LUT P0, RZ, R218, 0x4, RZ, 0xc0, !PT ;  /* 0x00000004daff7812 */ /* 0x000fe2000780c0ff */
[----:B------:R-:W-:Y:S01]  /*be00*/  IMAD.MOV.U32 R3, RZ, RZ, R0 ;  /* 0x000000ffff037224 */ /* 0x000fe200078e0000 */
[C---:B------:R-:W-:Y:S01]  /*be10*/  IADD3 R218, P1, R204.reuse, 0x40, RZ ;  /* 0x00000040ccda7810 */ /* 0x040fe20007f3e0ff */
[----:B------:R-:W-:Y:S01]  /*be20*/  IMAD.MOV.U32 R132, RZ, RZ, R2 ;  /* 0x000000ffff847224 */ /* 0x000fe200078e0002 */
[----:B------:R-:W-:Y:S02]  /*be30*/  SEL R133, R133, 0xffffffc0, !P0 ;  /* 0xffffffc085857807 */ /* 0x000fe40004000000 */
[----:B------:R-:W-:Y:S01]  /*be40*/  IADD3 R226, P0, R204, 0x80, RZ ;  /* 0x00000080cce27810 */ /* 0x000fe20007f1e0ff */
[----:B------:R-:W-:Y:S01]  /*be50*/  IMAD.X R227, RZ, RZ, R209, P1 ;  /* 0x000000ffffe37224 */ /* 0x000fe200008e06d1 */
[----:B------:R-:W-:-:S03]  /*be60*/  IADD3 R224, P1, R206, 0x40, RZ ;  /* 0x00000040cee07810 */ /* 0x000fc60007f3e0ff */
[----:B------:R-:W-:Y:S01]  /*be70*/  IMAD.X R225, RZ, RZ, R209, P0 ;  /* 0x000000ffffe17224 */ /* 0x000fe200000e06d1 */
[----:B------:R-:W-:Y:S01]  /*be80*/  IADD3 R222, P0, R206, 0x80, RZ ;  /* 0x00000080cede7810 */ /* 0x000fe20007f1e0ff */
[----:B------:R-:W-:-:S04]  /*be90*/  @P2 IMAD.HI.U32 R219, R210, c[0x0][0x2c8], RZ ;  /* 0x0000b200d2db2a27 */ /* 0x000fc800078e00ff */
[----:B------:R-:W-:Y:S01]  /*bea0*/  IMAD.X R223, RZ, RZ, R213, P1 ;  /* 0x000000ffffdf7224 */ /* 0x000fe200008e06d5 */
[----:B------:R-:W-:Y:S01]  /*beb0*/  @P2 SHF.R.U32.HI R219, RZ, c[0x0][0x2cc], R219 ;  /* 0x0000b300ffdb2a19 */ /* 0x000fe200000116db */
[----:B------:R-:W-:Y:S02]  /*bec0*/  IMAD.X R221, RZ, RZ, R213, P0 ;  /* 0x000000ffffdd7224 */ /* 0x000fe400000e06d5 */
.L_x_905:
[----:B------:R-:W-:Y:S04]  /*bed0*/  DEPBAR.LE SB0, 0x2 ;  /* 0x000080800000791a */ /* 0x000fe80000000000 */
[----:B------:R-:W-:Y:S01]  /*bee0*/  BAR.SYNC.DEFER_BLOCKING 0x0 ;  /* 0x0000000000007b1d */ /* 0x000fe20000010000 */
[----:B------:R-:W-:Y:S01]  /*bef0*/  UIMAD UR4, UR5, 0x6000, URZ ;  /* 0x00006000050478a4 */ /* 0x000fe2000f8e023f */
[----:B------:R-:W-:Y:S02]  /*bf00*/  ISETP.GE.AND P0, PT, R193, R220, PT ;  /* 0x000000dcc100720c */ /* 0x000fe40003f06270 */
[----:B------:R-:W-:Y:S02]  /*bf10*/  ISETP.NE.AND P2, PT, R196, 0x1, PT ;  /* 0x00000001c400780c */ /* 0x000fe40003f45270 */
[----:B------:R-:W-:Y:S09]  /*bf20*/  ISETP.GE.AND P3, PT, R195, 0x1, PT ;  /* 0x00000001c300780c */ /* 0x000ff20003f66270 */
[----:B------:R-:W-:Y:S01]  /*bf30*/  @!P0 IADD3 R5, R220, -0x1, RZ ;  /* 0xffffffffdc058810 */ /* 0x000fe20007ffe0ff */
[----:B------:R-:W-:Y:S03]  /*bf40*/  @!P0 IMAD R179, R215, 0x6000, R214 ;  /* 0x00006000d7b38824 */ /* 0x000fe600078e02d6 */
[----:B------:R-:W-:Y:S01]  /*bf50*/  @!P0 SHF.R.S32.HI R2, RZ, 0x1f, R5 ;  /* 0x0000001fff028819 */ /* 0x000fe20000011405 */
[----:B------:R-:W-:Y:S04]  /*bf60*/  LDSM.16.M88.4 R32, [R190] ;  /* 0x00000000be20783b */ /* 0x000fe80000000200 */
[----:B------:R-:W-:Y:S04]  /*bf70*/  @!P0 IMAD R2, R2, c[0x0][0x208], RZ ;  /* 0x0000820002028a24 */ /* 0x000fe800078e02ff */
[C---:B------:R-:W-:Y:S01]  /*bf80*/  @!P0 IMAD R2, R5.reuse, c[0x0][0x20c], R2 ;  /* 0x0000830005028a24 */ /* 0x040fe200078e0202 */
[----:B------:R-:W1:Y:S01]  /*bf90*/  LDSM.16.M88.4 R8, [R188+UR4+0xc100] ;  /* 0x00c10004bc08783b */ /* 0x000e620008000200 */
[----:B------:R-:W-:Y:S04]  /*bfa0*/  @!P0 IMAD.WIDE.U32 R4, R5, c[0x0][0x208], RZ ;  /* 0x0000820005048a25 */ /* 0x000fe800078e00ff */
[C---:B------:R-:W-:Y:S01]  /*bfb0*/  @!P0 IMAD.SHL.U32 R149, R4.reuse, 0x40, RZ ;  /* 0x0000004004958824 */ /* 0x040fe200078e00ff */
[----:B------:R-:W-:Y:S01]  /*bfc0*/  @!P0 IADD3 R2, R5, R2, RZ ;  /* 0x0000000205028210 */ /* 0x000fe20007ffe0ff */
[----:B------:R-:W2:Y:S03]  /*bfd0*/  LDSM.16.M88.4 R16, [R188+UR4+0xc900] ;  /* 0x00c90004bc10783b */ /* 0x000ea60008000200 */
[----:B------:R-:W-:Y:S02]  /*bfe0*/  @!P0 IADD3 R5, P1, R149, R204, RZ ;  /* 0x000000cc95058210 */ /* 0x000fe40007f3e0ff */
[----:B------:R-:W-:Y:S02]  /*bff0*/  @!P0 SHF.L.U64.HI R2, R4, 0x6, R2 ;  /* 0x0000000604028819 */ /* 0x000fe40000010202 */
[----:B------:R-:W3:Y:S02]  /*c000*/  LDSM.16.M88.4 R24, [R188+UR4+0xd100] ;  /* 0x00d10004bc18783b */ /* 0x000ee40008000200 */
[----:B------:R-:W-:Y:S02]  /*c010*/  @!P0 IADD3.X R0, R2, R209, RZ, P1, !PT ;  /* 0x000000d102008210 */ /* 0x000fe40000ffe4ff */
[C---:B------:R-:W-:Y:S03]  /*c020*/  @!P0 LEA R172, P1, R5.reuse, c[0x0][0x1f8], 0x1 ;  /* 0x00007e0005ac8a11 */ /* 0x040fe600078208ff */
[----:B------:R-:W4:Y:S01]  /*c030*/  LDSM.16.M88.4 R136, [R188+UR4+0xd900] ;  /* 0x00d90004bc88783b */ /* 0x000f220008000200 */
[----:B------:R-:W-:Y:S02]  /*c040*/  @!P0 LEA.HI.X R173, R5, c[0x0][0x1fc], R0, 0x1, P1 ;  /* 0x00007f0005ad8a11 */ /* 0x000fe400008f0c00 */
[----:B------:R-:W-:Y:S02]  /*c050*/  IADD3 R0, R188, UR4, RZ ;  /* 0x00000004bc007c10 */ /* 0x000fe4000fffe0ff */
[----:B------:R-:W-:Y:S02]  /*c060*/  @!P0 IADD3 R12, P1, R149, R218, RZ ;  /* 0x000000da950c8210 */ /* 0x000fe40007f3e0ff */
[----:B------:R-:W-:Y:S01]  /*c070*/  LDSM.16.M88.4 R140, [R186] ;  /* 0x00000000ba8c783b */ /* 0x000fe20000000200 */
[-C--:B------:R-:W-:Y:S02]  /*c080*/  IADD3 R192, R189, R0.reuse, RZ ;  /* 0x00000000bdc07210 */ /* 0x080fe40007ffe0ff */
[----:B------:R-:W-:Y:S04]  /*c090*/  IADD3 R0, R133, R0, RZ ;  /* 0x0000000085007210 */ /* 0x000fe80007ffe0ff */
[----:B------:R-:W5:Y:S01]  /*c0a0*/  LDSM.16.M88.4 R144, [R192+0xc100] ;  /* 0x00c10000c090783b */ /* 0x000f620000000200 */
[C---:B-1----:R-:W-:Y:S07]  /*c0b0*/  HMMA.16816.F32.BF16 R4, R32.reuse, R8, RZ ;  /* 0x000000082004723c */ /* 0x042fee00000418ff */
[----:B------:R-:W-:Y:S01]  /*c0c0*/  @!P0 IMAD.X R9, R2, 0x1, R227, P1 ;  /* 0x0000000102098824 */ /* 0x000fe200008e06e3 */
[C---:B------:R-:W-:Y:S04]  /*c0d0*/  @!P0 LEA R168, P1, R12.reuse, c[0x0][0x1f8], 0x1 ;  /* 0x00007e000ca88a11 */ /* 0x040fe800078208ff */
[----:B------:R-:W-:Y:S02]  /*c0e0*/  @!P0 LEA.HI.X R169, R12, c[0x0][0x1fc], R9, 0x1, P1 ;  /* 0x00007f000ca98a11 */ /* 0x000fe400008f0c09 */
[C---:B------:R-:W-:Y:S01]  /*c0f0*/  HMMA.16816.F32.BF16 R8, R32.reuse, R10, RZ ;  /* 0x0000000a2008723c */ /* 0x040fe200000418ff */
[----:B------:R-:W-:Y:S05]  /*c100*/  @!P0 IADD3 R12, P1, R149, R226, RZ ;  /* 0x000000e2950c8210 */ /* 0x000fea0007f3e0ff */
[----:B------:R-:W-:Y:S01]  /*c110*/  @!P0 IMAD.X R13, R2, 0x1, R225, P1 ;  /* 0x00000001020d8824 */ /* 0x000fe200008e06e1 */
[C---:B------:R-:W-:Y:S05]  /*c120*/  @!P0 LEA R170, P1, R12.reuse, c[0x0][0x1f8], 0x1 ;  /* 0x00007e000caa8a11 */ /* 0x040fea00078208ff */
[----:B------:R-:W-:Y:S02]  /*c130*/  @!P0 LEA.HI.X R171, R12, c[0x0][0x1fc], R13, 0x1, P1 ;  /* 0x00007f000cab8a11 */ /* 0x000fe400008f0c0d */
[C---:B--2---:R-:W-:Y:S01]  /*c140*/  HMMA.16816.F32.BF16 R12, R32.reuse, R16, RZ ;  /* 0x00000010200c723c */ /* 0x044fe200000418ff */
[----:B------:R-:W-:Y:S04]  /*c150*/  @!P0 IADD3 R149, P1, R198, R149, RZ ;  /* 0x00000095c6958210 */ /* 0x000fe80007f3e0ff */
[----:B------:R-:W-:Y:S02]  /*c160*/  @!P0 IADD3.X R2, R197, R2, RZ, P1, !PT ;  /* 0x00000002c5028210 */ /* 0x000fe40000ffe4ff */
[C---:B------:R-:W-:Y:S01]  /*c170*/  @!P0 IADD3 R28, P1, R149.reuse, R204, RZ ;  /* 0x000000cc951c8210 */ /* 0x040fe20007f3e0ff */
[C---:B------:R-:W-:Y:S04]  /*c180*/  HMMA.16816.F32.BF16 R16, R32.reuse, R18, RZ ;  /* 0x000000122010723c */ /* 0x040fe800000418ff */
[----:B------:R-:W-:Y:S01]  /*c190*/  @!P0 IMAD.X R29, R2, 0x1, R209, P1 ;  /* 0x00000001021d8824 */ /* 0x000fe200008e06d1 */
[C---:B------:R-:W-:Y:S03]  /*c1a0*/  @!P0 LEA R174, P1, R28.reuse, c[0x0][0x1f8], 0x1 ;  /* 0x00007e001cae8a11 */ /* 0x040fe600078208ff */
[C---:B---3--:R-:W-:Y:S01]  /*c1b0*/  HMMA.16816.F32.BF16 R20, R32.reuse, R24, RZ ;  /* 0x000000182014723c */ /* 0x048fe200000418ff */
[----:B------:R-:W-:Y:S03]  /*c1c0*/  @!P0 LEA.HI.X R175, R28, c[0x0][0x1fc], R29, 0x1, P1 ;  /* 0x00007f001caf8a11 */ /* 0x000fe600008f0c1d */
[C---:B------:R-:W-:Y:S04]  /*c1d0*/  @!P0 IADD3 R148, P1, R149.reuse, R218, RZ ;  /* 0x000000da95948210 */ /* 0x040fe80007f3e0ff */
[C---:B------:R-:W-:Y:S01]  /*c1e0*/  HMMA.16816.F32.BF16 R24, R32.reuse, R26, RZ ;  /* 0x0000001a2018723c */ /* 0x040fe200000418ff */
[----:B------:R-:W-:Y:S03]  /*c1f0*/  @!P0 IADD3.X R151, R2, R227, RZ, P1, !PT ;  /* 0x000000e302978210 */ /* 0x000fe60000ffe4ff */
[C---:B------:R-:W-:Y:S04]  /*c200*/  @!P0 LEA R176, P1, R148.reuse, c[0x0][0x1f8], 0x1 ;  /* 0x00007e0094b08a11 */ /* 0x040fe800078208ff */
[C---:B----4-:R-:W-:Y:S01]  /*c210*/  HMMA.16816.F32.BF16 R28, R32.reuse, R136, RZ ;  /* 0x00000088201c723c */ /* 0x050fe200000418ff */
[----:B------:R-:W-:Y:S03]  /*c220*/  @!P0 LEA.HI.X R177, R148, c[0x0][0x1fc], R151, 0x1, P1 ;  /* 0x00007f0094b18a11 */ /* 0x000fe600008f0c97 */
[----:B------:R-:W-:Y:S02]  /*c230*/  @!P0 IADD3 R152, P1, R149, R226, RZ ;  /* 0x000000e295988210 */ /* 0x000fe40007f3e0ff */
[----:B------:R-:W1:Y:S02]  /*c240*/  LDSM.16.M88.4 R148, [R192+0xc900] ;  /* 0x00c90000c094783b */ /* 0x000e640000000200 */
[----:B------:R-:W-:Y:S01]  /*c250*/  HMMA.16816.F32.BF16 R32, R32, R138, RZ ;  /* 0x0000008a2020723c */ /* 0x000fe200000418ff */
[----:B------:R-:W-:Y:S03]  /*c260*/  @!P0 IMAD.X R153, R2, 0x1, R225, P1 ;  /* 0x0000000102998824 */ /* 0x000fe600008e06e1 */
[C---:B------:R-:W-:Y:S01]  /*c270*/  @!P0 LEA R180, P1, R152.reuse, c[0x0][0x1f8], 0x1 ;  /* 0x00007e0098b48a11 */ /* 0x040fe200078208ff */
[----:B------:R-:W2:Y:S01]  /*c280*/  LDSM.16.M88.4 R136, [R192+0xd100] ;  /* 0x00d10000c088783b */ /* 0x000ea20000000200 */
[----:B------:R-:W-:Y:S02]  /*c290*/  IMAD.IADD R2, R133, 0x1, R192 ;  /* 0x0000000185027824 */ /* 0x000fe400078e02c0 */
[C---:B-----5:R-:W-:Y:S05]  /*c2a0*/  HMMA.16816.F32.BF16 R4, R140.reuse, R144, R4 ;  /* 0x000000908c04723c */ /* 0x060fea0000041804 */
[----:B------:R-:W-:Y:S02]  /*c2b0*/  @!P0 LEA.HI.X R181, R152, c[0x0][0x1fc], R153, 0x1, P1 ;  /* 0x00007f0098b58a11 */ /* 0x000fe400008f0c99 */
[----:B------:R-:W3:Y:S01]  /*c2c0*/  LDSM.16.M88.4 R152, [R192+0xd900] ;  /* 0x00d90000c098783b */ /* 0x000ee20000000200 */
[C---:B------:R-:W-:Y:S06]  /*c2d0*/  HMMA.16816.F32.BF16 R8, R140.reuse, R146, R8 ;  /* 0x000000928c08723c */ /* 0x040fec0000041808 */
[----:B------:R-:W-:Y:S01]  /*c2e0*/  @!PT LDS RZ, [RZ] ;  /* 0x00000000fffff984 */ /* 0x000fe20000000800 */
[----:B------:R-:W-:Y:S01]  /*c2f0*/  @!PT LDS RZ, [RZ] ;  /* 0x00000000fffff984 */ /* 0x000fe20000000800 */
[----:B------:R-:W-:Y:S01]  /*c300*/  @!PT LDS RZ, [RZ] ;  /* 0x00000000fffff984 */ /* 0x000fe20000000800 */
[----:B------:R4:W-:Y:S07]  /*c310*/  @!P0 LDGSTS.E.BYPASS.LTC128B.128 [R179], [R172.64], !P5 ;  /* 0x00000000acb38fae */ /* 0x0009ee000e901d48 */
[----:B------:R5:W-:Y:S07]  /*c320*/  @!P0 LDGSTS.E.BYPASS.LTC128B.128 [R179+0x2000], [R168.64], !P4 ;  /* 0x02000000a8b38fae */ /* 0x000bee000e101d48 */
[----:B------:R5:W-:Y:S01]  /*c330*/  @!P0 LDGSTS.E.BYPASS.LTC128B.128 [R179+0x4000], [R170.64], !P6 ;  /* 0x04000000aab38fae */ /* 0x000be2000f101d48 */
[C---:B-1----:R-:W-:Y:S06]  /*c340*/  HMMA.16816.F32.BF16 R12, R140.reuse, R148, R12 ;  /* 0x000000948c0c723c */ /* 0x042fec000004180c */
[----:B------:R4:W-:Y:S02]  /*c350*/  @!P0 LDGSTS.E.BYPASS.LTC128B.128 [R179+0x1000], [R174.64], !P5 ;  /* 0x01000000aeb38fae */ /* 0x0009e4000e901d48 */
[C---:B------:R-:W-:Y:S05]  /*c360*/  HMMA.16816.F32.BF16 R16, R140.reuse, R150, R16 ;  /* 0x000000968c10723c */ /* 0x040fea0000041810 */
[----:B------:R1:W-:Y:S03]  /*c370*/  @!P0 LDGSTS.E.BYPASS.LTC128B.128 [R179+0x3000], [R176.64], !P4 ;  /* 0x03000000b0b38fae */ /* 0x0003e6000e101d48 */
[C---:B--2---:R-:W-:Y:S04]  /*c380*/  HMMA.16816.F32.BF16 R20, R140.reuse, R136, R20 ;  /* 0x000000888c14723c */ /* 0x044fe80000041814 */
[----:B------:R1:W-:Y:S01]  /*c390*/  @!P0 LDGSTS.E.BYPASS.LTC128B.128 [R179+0x5000], [R180.64], !P6 ;  /* 0x05000000b4b38fae */ /* 0x0003e2000f101d48 */
[C---:B------:R-:W-:Y:S02]  /*c3a0*/  ISETP.GE.AND P0, PT, R215.reuse, 0x1, PT ;  /* 0x00000001d700780c */ /* 0x040fe40003f06270 */
[----:B------:R-:W-:Y:S01]  /*c3b0*/  IADD3 R215, R215, 0x1, RZ ;  /* 0x00000001d7d77810 */ /* 0x000fe20007ffe0ff */
[C---:B------:R-:W-:Y:S03]  /*c3c0*/  HMMA.16816.F32.BF16 R24, R140.reuse, R138, R24 ;  /* 0x0000008a8c18723c */ /* 0x040fe60000041818 */
[----:B------:R-:W-:Y:S01]  /*c3d0*/  LDSM.16.M88.4 R156, [R185] ;  /* 0x00000000b99c783b */ /* 0x000fe20000000200 */
[----:B------:R-:W-:Y:S04]  /*c3e0*/  SEL R215, R215, RZ, !P0 ;  /* 0x000000ffd7d77207 */ /* 0x000fe80004000000 */
[C---:B---3--:R-:W-:Y:S02]  /*c3f0*/  HMMA.16816.F32.BF16 R28, R140.reuse, R152, R28 ;  /* 0x000000988c1c723c */ /* 0x048fe4000004181c */
[----:B------:R-:W2:Y:S06]  /*c400*/  LDSM.16.M88.4 R160, [R0+0xc100] ;  /* 0x00c1000000a0783b */ /* 0x000eac0000000200 */
[----:B------:R-:W-:Y:S01]  /*c410*/  HMMA.16816.F32.BF16 R32, R140, R154, R32 ;  /* 0x0000009a8c20723c */ /* 0x000fe20000041820 */
[----:B------:R-:W3:Y:S07]  /*c420*/  LDSM.16.M88.4 R164, [R0+0xc900] ;  /* 0x00c9000000a4783b */ /* 0x000eee0000000200 */
[----:B------:R-:W1:Y:S07]  /*c430*/  LDSM.16.M88.4 R144, [R0+0xd100] ;  /* 0x00d100000090783b */ /* 0x000e6e0000000200 */
[----:B------:R-:W1:Y:S07]  /*c440*/  LDSM.16.M88.4 R148, [R0+0xd900] ;  /* 0x00d900000094783b */ /* 0x000e6e0000000200 */
[----:B------:R-:W-:Y:S07]  /*c450*/  LDSM.16.M88.4 R136, [R184] ;  /* 0x00000000b888783b */ /* 0x000fee0000000200 */
[----:B-----5:R-:W5:Y:S01]  /*c460*/  LDSM.16.M88.4 R168, [R2+0xc100] ;  /* 0x00c1000002a8783b */ /* 0x020f620000000200 */
[C---:B--2---:R-:W-:Y:S06]  /*c470*/  HMMA.16816.F32.BF16 R4, R156.reuse, R160, R4 ;  /* 0x000000a09c04723c */ /* 0x044fec0000041804 */
[----:B------:R-:W2:Y:S02]  /*c480*/  LDSM.16.M88.4 R140, [R2+0xc900] ;  /* 0x00c90000028c783b */ /* 0x000ea40000000200 */
[C---:B------:R-:W-:Y:S05]  /*c490*/  HMMA.16816.F32.BF16 R8, R156.reuse, R162, R8 ;  /* 0x000000a29c08723c */ /* 0x040fea0000041808 */
[----:B------:R-:W2:Y:S03]  /*c4a0*/  LDSM.16.M88.4 R152, [R2+0xd100] ;  /* 0x00d100000298783b */ /* 0x000ea60000000200 */
[C---:B---3--:R-:W-:Y:S04]  /*c4b0*/  HMMA.16816.F32.BF16 R12, R156.reuse, R164, R12 ;  /* 0x000000a49c0c723c */ /* 0x048fe8000004180c */
[----:B------:R-:W3:Y:S04]  /*c4c0*/  LDSM.16.M88.4 R160, [R2+0xd900] ;  /* 0x00d9000002a0783b */ /* 0x000ee80000000200 */
[C---:B------:R-:W-:Y:S03]  /*c4d0*/  HMMA.16816.F32.BF16 R16, R156.reuse, R166, R16 ;  /* 0x000000a69c10723c */ /* 0x040fe60000041810 */
[----:B------:R-:W-:Y:S05]  /*c4e0*/  LDSM.16.M88.4 R164, [R188+UR4+0xe100] ;  /* 0x00e10004bca4783b */ /* 0x000fea0008000200 */
[C---:B-1----:R-:W-:Y:S02]  /*c4f0*/  HMMA.16816.F32.BF16 R20, R156.reuse, R144, R20 ;  /* 0x000000909c14723c */ /* 0x042fe40000041814 */
[----:B----4-:R-:W-:Y:S06]  /*c500*/  LDSM.16.M88.4 R172, [R192+0xf900] ;  /* 0x00f90000c0ac783b */ /* 0x010fec0000000200 */
[C---:B------:R-:W-:Y:S01]  /*c510*/  HMMA.16816.F32.BF16 R24, R156.reuse, R146, R24 ;  /* 0x000000929c18723c */ /* 0x040fe20000041818 */
[----:B------:R-:W1:Y:S07]  /*c520*/  LDSM.16.M88.4 R144, [R190+0x4000] ;  /* 0x00400000be90783b */ /* 0x000e6e0000000200 */
[C---:B------:R-:W-:Y:S01]  /*c530*/  HMMA.16816.F32.BF16 R28, R156.reuse, R148, R28 ;  /* 0x000000949c1c723c */ /* 0x040fe2000004181c */
[----:B------:R-:W-:Y:S07]  /*c540*/  LDSM.16.M88.4 R176, [R190+0x8000] ;  /* 0x00800000beb0783b */ /* 0x000fee0000000200 */
[----:B------:R-:W-:Y:S01]  /*c550*/  HMMA.16816.F32.BF16 R32, R156, R150, R32 ;  /* 0x000000969c20723c */ /* 0x000fe20000041820 */
[----:B------:R-:W4:Y:S07]  /*c560*/  LDSM.16.M88.4 R148, [R188+UR4+0xe900] ;  /* 0x00e90004bc94783b */ /* 0x000f2e0008000200 */
[C---:B-----5:R-:W-:Y:S01]  /*c570*/  HMMA.16816.F32.BF16 R4, R136.reuse, R168, R4 ;  /* 0x000000a88804723c */ /* 0x060fe20000041804 */
[----:B------:R-:W5:Y:S07]  /*c580*/  LDSM.16.M88.4 R156, [R188+UR4+0xf100] ;  /* 0x00f10004bc9c783b */ /* 0x000f6e0008000200 */
[C---:B------:R-:W-:Y:S01]  /*c590*/  HMMA.16816.F32.BF16 R8, R136.reuse, R170, R8 ;  /* 0x000000aa8808723c */ /* 0x040fe20000041808 */
[----:B------:R-:W1:Y:S07]  /*c5a0*/  LDSM.16.M88.4 R168, [R188+UR4+0xf900] ;  /* 0x00f90004bca8783b */ /* 0x000e6e0008000200 */
[C---:B--2---:R-:W-:Y:S01]  /*c5b0*/  HMMA.16816.F32.BF16 R12, R136.reuse, R140, R12 ;  /* 0x0000008c880c723c */ /* 0x044fe2000004180c */
[----:B------:R-:W-:Y:S07]  /*c5c0*/  LDSM.16.M88.4 R180, [R188+UR4+0x10100] ;  /* 0x01010004bcb4783b */ /* 0x000fee0008000200 */
[C---:B------:R-:W-:Y:S01]  /*c5d0*/  HMMA.16816.F32.BF16 R16, R136.reuse, R142, R16 ;  /* 0x0000008e8810723c */ /* 0x040fe20000041810 */
[----:B------:R-:W-:Y:S07]  /*c5e0*/  LDSM.16.M88.4 R140, [R192+0xe100] ;  /* 0x00e10000c08c783b */ /* 0x000fee0000000200 */
[C---:B------:R-:W-:Y:S01]  /*c5f0*/  HMMA.16816.F32.BF16 R20, R136.reuse, R152, R20 ;  /* 0x000000988814723c */ /* 0x040fe20000041814 */
[----:B------:R-:W0:Y:S07]  /*c600*/  LDGDEPBAR ;  /* 0x00000000000079af */ /* 0x000e2e0000000000 */
[C---:B------:R-:W-:Y:S01]  /*c610*/  HMMA.16816.F32.BF16 R24, R136.reuse, R154, R24 ;  /* 0x0000009a8818723c */ /* 0x040fe20000041818 */
[----:B------:R-:W-:Y:S07]  /*c620*/  LDSM.16.M88.4 R152, [R192+0xe900] ;  /* 0x00e90000c098783b */ /* 0x000fee0000000200 */
[C---:B---3--:R-:W-:Y:S08]  /*c630*/  HMMA.16816.F32.BF16 R28, R136.reuse, R160, R28 ;  /* 0x000000a0881c723c */ /* 0x048ff0000004181c */
[----:B------:R-:W-:Y:S01]  /*c640*/  HMMA.16816.F32.BF16 R32, R136, R162, R32 ;  /* 0x000000a28820723c */ /* 0x000fe20000041820 */
[----:B------:R-:W2:Y:S07]  /*c650*/  LDSM.16.M88.4 R136, [R186+0x4000] ;  /* 0x00400000ba88783b */ /* 0x000eae0000000200 */
[C---:B-1----:R-:W-:Y:S01]  /*c660*/  HMMA.16816.F32.BF16 R4, R144.reuse, R164, R4 ;  /* 0x000000a49004723c */ /* 0x042fe20000041804 */
[----:B------:R-:W1:Y:S07]  /*c670*/  LDSM.16.M88.4 R160, [R192+0xf100] ;  /* 0x00f10000c0a0783b */ /* 0x000e6e0000000200 */
[C---:B------:R-:W-:Y:S01]  /*c680*/  HMMA.16816.F32.BF16 R8, R144.reuse, R166, R8 ;  /* 0x000000a69008723c */ /* 0x040fe20000041808 */
[----:B------:R-:W-:Y:S07]  /*c690*/  LDSM.16.M88.4 R164, [R2+0xe100] ;  /* 0x00e1000002a4783b */ /* 0x000fee0000000200 */
[C---:B----4-:R-:W-:Y:S08]  /*c6a0*/  HMMA.16816.F32.BF16 R12, R144.reuse, R148, R12 ;  /* 0x00000094900c723c */ /* 0x050ff0000004180c */
[C---:B------:R-:W-:Y:S01]  /*c6b0*/  HMMA.16816.F32.BF16 R16, R144.reuse, R150, R16 ;  /* 0x000000969010723c */ /* 0x040fe20000041810 */
[----:B------:R-:W-:Y:S07]  /*c6c0*/  LDSM.16.M88.4 R148, [R185+0x4000] ;  /* 0x00400000b994783b */ /* 0x000fee0000000200 */
[C---:B-----5:R-:W-:Y:S08]  /*c6d0*/  HMMA.16816.F32.BF16 R20, R144.reuse, R156, R20 ;  /* 0x0000009c9014723c */ /* 0x060ff00000041814 */
[C---:B------:R-:W-:Y:S01]  /*c6e0*/  HMMA.16816.F32.BF16 R24, R144.reuse, R158, R24 ;  /* 0x0000009e9018723c */ /* 0x040fe20000041818 */
[----:B------:R-:W3:Y:S07]  /*c6f0*/  LDSM.16.M88.4 R156, [R0+0xe100] ;  /* 0x00e10000009c783b */ /* 0x000eee0000000200 */
[C---:B------:R-:W-:Y:S08]  /*c700*/  HMMA.16816.F32.BF16 R28, R144.reuse, R168, R28 ;  /* 0x000000a8901c723c */ /* 0x040ff0000004181c */
[----:B------:R-:W-:Y:S01]  /*c710*/  HMMA.16816.F32.BF16 R32, R144, R170, R32 ;  /* 0x000000aa9020723c */ /* 0x000fe20000041820 */
[----:B------:R-:W-:Y:S07]  /*c720*/  LDSM.16.M88.4 R144, [R0+0xf100] ;  /* 0x00f100000090783b */ /* 0x000fee0000000200 */
[C---:B--2---:R-:W-:Y:S08]  /*c730*/  HMMA.16816.F32.BF16 R4, R136.reuse, R140, R4 ;  /* 0x0000008c8804723c */ /* 0x044ff00000041804 */
[C---:B------:R-:W-:Y:S01]  /*c740*/  HMMA.16816.F32.BF16 R8, R136.reuse, R142, R8 ;  /* 0x0000008e8808723c */ /* 0x040fe20000041808 */
[----:B------:R-:W2:Y:S07]  /*c750*/  LDSM.16.M88.4 R140, [R0+0xe900] ;  /* 0x00e90000008c783b */ /* 0x000eae0000000200 */
[C---:B------:R-:W-:Y:S08]  /*c760*/  HMMA.16816.F32.BF16 R12, R136.reuse, R152, R12 ;  /* 0x00000098880c723c */ /* 0x040ff0000004180c */
[C---:B------:R-:W-:Y:S01]  /*c770*/  HMMA.16816.F32.BF16 R16, R136.reuse, R154, R16 ;  /* 0x0000009a8810723c */ /* 0x040fe20000041810 */
[----:B------:R-:W4:Y:S07]  /*c780*/  LDSM.16.M88.4 R152, [R0+0xf900] ;  /* 0x00f900000098783b */ /* 0x000f2e0000000200 */
[C---:B-1----:R-:W-:Y:S08]  /*c790*/  HMMA.16816.F32.BF16 R20, R136.reuse, R160, R20 ;  /* 0x000000a08814723c */ /* 0x042ff00000041814 */
[C---:B------:R-:W-:Y:S01]  /*c7a0*/  HMMA.16816.F32.BF16 R24, R136.reuse, R162, R24 ;  /* 0x000000a28818723c */ /* 0x040fe20000041818 */
[----:B------:R-:W1:Y:S07]  /*c7b0*/  LDSM.16.M88.4 R160, [R184+0x4000] ;  /* 0x00400000b8a0783b */ /* 0x000e6e0000000200 */
[C---:B------:R-:W-:Y:S08]  /*c7c0*/  HMMA.16816.F32.BF16 R28, R136.reuse, R172, R28 ;  /* 0x000000ac881c723c */ /* 0x040ff0000004181c */
[----:B------:R-:W-:Y:S07]  /*c7d0*/  HMMA.16816.F32.BF16 R32, R136, R174, R32 ;  /* 0x000000ae8820723c */ /* 0x000fee0000041820 */
[----:B------:R-:W-:Y:S01]  /*c7e0*/  IADD3 R136, R133, UR4, R188 ;  /* 0x0000000485887c10 */ /* 0x000fe2000fffe0bc */
[C---:B---3--:R-:W-:Y:S05]  /*c7f0*/  HMMA.16816.F32.BF16 R4, R148.reuse, R156, R4 ;  /* 0x0000009c9404723c */ /* 0x048fea0000041804 */
[----:B------:R-:W-:Y:S03]  /*c800*/  IADD3 R191, R189, R136, RZ ;  /* 0x00000088bdbf7210 */ /* 0x000fe60007ffe0ff */
[C---:B------:R-:W-:Y:S01]  /*c810*/  HMMA.16816.F32.BF16 R8, R148.reuse, R158, R8 ;  /* 0x0000009e9408723c */ /* 0x040fe20000041808 */
[----:B------:R-:W-:Y:S07]  /*c820*/  LDSM.16.M88.4 R156, [R192+0x10100] ;  /* 0x01010000c09c783b */ /* 0x000fee0000000200 */
[C---:B--2---:R-:W-:Y:S01]  /*c830*/  HMMA.16816.F32.BF16 R12, R148.reuse, R140, R12 ;  /* 0x0000008c940c723c */ /* 0x044fe2000004180c */
[----:B------:R-:W2:Y:S07]  /*c840*/  LDSM.16.M88.4 R136, [R191+0xe900] ;  /* 0x00e90000bf88783b */ /* 0x000eae0000000200 */
        /* <DEDUP_REMOVED lines=10> */
[C---:B-1----:R-:W-:Y:S01]  /*c8f0*/  HMMA.16816.F32.BF16 R4, R160.reuse, R164, R4 ;  /* 0x000000a4a004723c */ /* 0x042fe20000041804 */
[----:B------:R-:W1:Y:S07]  /*c900*/  LDSM.16.M88.4 R152, [R186+0x8000] ;  /* 0x00800000ba98783b */ /* 0x000e6e0000000200 */
[C---:B------:R-:W-:Y:S01]  /*c910*/  HMMA.16816.F32.BF16 R8, R160.reuse, R166, R8 ;  /* 0x000000a6a008723c */ /* 0x040fe20000041808 */
[----:B------:R-:W-:Y:S07]  /*c920*/  LDSM.16.M88.4 R164, [R192+0x11900] ;  /* 0x01190000c0a4783b */ /* 0x000fee0000000200 */
[C---:B--2---:R-:W-:Y:S08]  /*c930*/  HMMA.16816.F32.BF16 R12, R160.reuse, R136, R12 ;  /* 0x00000088a00c723c */ /* 0x044ff0000004180c */
[C---:B------:R-:W-:Y:S01]  /*c940*/  HMMA.16816.F32.BF16 R16, R160.reuse, R138, R16 ;  /* 0x0000008aa010723c */ /* 0x040fe20000041810 */
[----:B------:R-:W2:Y:S07]  /*c950*/  LDSM.16.M88.4 R136, [R192+0x10900] ;  /* 0x01090000c088783b */ /* 0x000eae0000000200 */
        /* <DEDUP_REMOVED lines=20> */
[C---:B-1----:R-:W-:Y:S08]  /*caa0*/  HMMA.16816.F32.BF16 R4, R152.reuse, R156, R4 ;  /* 0x0000009c9804723c */ /* 0x042ff00000041804 */
[C---:B------:R-:W-:Y:S08]  /*cab0*/  HMMA.16816.F32.BF16 R8, R152.reuse, R158, R8 ;  /* 0x0000009e9808723c */ /* 0x040ff00000041808 */
[C---:B--2---:R-:W-:Y:S08]  /*cac0*/  HMMA.16816.F32.BF16 R12, R152.reuse, R136, R12 ;  /* 0x00000088980c723c */ /* 0x044ff0000004180c */
        /* <DEDUP_REMOVED lines=37> */
[----:B------:R1:W1:Y:S10]  /*cd20*/  MUFU.TANH R170, R14 ;  /* 0x0000000e00aa7308 */ /* 0x0002740000002400 */
[----:B------:R1:W1:Y:S01]  /*cd30*/  MUFU.TANH R172, R15 ;  /* 0x0000000f00ac7308 */ /* 0x0002620000002400 */
[C---:B---3--:R-:W-:Y:S01]  /*cd40*/  HMMA.16816.F32.BF16 R20, R176.reuse, R4, R20 ;  /* 0x00000004b014723c */ /* 0x048fe20000041814 */
[----:B-----5:R-:W3:Y:S08]  /*cd50*/  LDSM.16.M88.4 R8, [R191+0x11900] ;  /* 0x01190000bf08783b */ /* 0x020ef00000000200 */
[----:B------:R-:W2:Y:S01]  /*cd60*/  MUFU.TANH R141, R141 ;  /* 0x0000008d008d7308 */ /* 0x000ea20000002400 */
[C---:B------:R-:W-:Y:S03]  /*cd70*/  HMMA.16816.F32.BF16 R24, R176.reuse, R6, R24 ;  /* 0x00000006b018723c */ /* 0x040fe60000041818 */
[----:B------:R-:W-:Y:S02]  /*cd80*/  FMUL.FTZ R5, R18, c[0x0][0x320] ;  /* 0x0000c80012057a20 */ /* 0x000fe40000410000 */
[----:B------:R-:W-:Y:S04]  /*cd90*/  FMUL.FTZ R4, R19, c[0x0][0x320] ;  /* 0x0000c80013047a20 */ /* 0x000fe80000410000 */
[----:B------:R-:W2:Y:S05]  /*cda0*/  MUFU.TANH R0, R0 ;  /* 0x0000000000007308 */ /* 0x000eaa0000002400 */
[----:B-1----:R-:W-:Y:S02]  /*cdb0*/  FMUL.FTZ R14, R21, c[0x0][0x320] ;  /* 0x0000c800150e7a20 */ /* 0x002fe40000410000 */
[----:B------:R-:W-:Y:S03]  /*cdc0*/  IMAD.MOV.U32 R21, RZ, RZ, R210 ;  /* 0x000000ffff157224 */ /* 0x000fe600078e00d2 */
[----:B------:R-:W1:Y:S01]  /*cdd0*/  MUFU.TANH R2, R2 ;  /* 0x0000000200027308 */ /* 0x000e620000002400 */
[----:B------:R-:W-:Y:S01]  /*cde0*/  @P2 MOV R21, R219 ;  /* 0x000000db00152202 */ /* 0x000fe20000000f00 */
[----:B------:R-:W-:Y:S02]  /*cdf0*/  FMUL.FTZ R175, R20, c[0x0][0x320] ;  /* 0x0000c80014af7a20 */ /* 0x000fe40000410000 */
[----:B------:R-:W-:Y:S02]  /*ce00*/  FMUL.FTZ R7, R22, c[0x0][0x320] ;  /* 0x0000c80016077a20 */ /* 0x000fe40000410000 */
[----:B------:R-:W-:Y:S02]  /*ce10*/  FMUL.FTZ R6, R23, c[0x0][0x320] ;  /* 0x0000c80017067a20 */ /* 0x000fe40000410000 */
[----:B------:R-:W-:Y:S02]  /*ce20*/  FMUL.FTZ R15, R24, c[0x0][0x320] ;  /* 0x0000c800180f7a20 */ /* 0x000fe40000410000 */
[----:B------:R-:W1:Y:S01]  /*ce30*/  MUFU.TANH R142, R142 ;  /* 0x0000008e008e7308 */ /* 0x000e620000002400 */
[----:B------:R-:W-:Y:S02]  /*ce40*/  FMUL.FTZ R25, R25, c[0x0][0x320] ;  /* 0x0000c80019197a20 */ /* 0x000fe40000410000 */
[----:B------:R-:W-:Y:S01]  /*ce50*/  FMUL.FTZ R26, R26, c[0x0][0x320] ;  /* 0x0000c8001a1a7a20 */ /* 0x000fe20000410000 */
[C---:B---3--:R-:W-:Y:S03]  /*ce60*/  HMMA.16816.F32.BF16 R28, R176.reuse, R8, R28 ;  /* 0x00000008b01c723c */ /* 0x048fe6000004181c */
[----:B------:R-:W-:Y:S03]  /*ce70*/  FMUL.FTZ R27, R27, c[0x0][0x320] ;  /* 0x0000c8001b1b7a20 */ /* 0x000fe60000410000 */
[----:B------:R-:W3:Y:S01]  /*ce80*/  MUFU.TANH R169, R169 ;  /* 0x000000a900a97308 */ /* 0x000ee20000002400 */
[----:B------:R-:W-:Y:S01]  /*ce90*/  IMAD.SHL.U32 R8, R220, 0x40, RZ ;  /* 0x00000040dc087824 */ /* 0x000fe200078e00ff */
[----:B------:R-:W-:Y:S01]  /*cea0*/  HMMA.16816.F32.BF16 R32, R176, R10, R32 ;  /* 0x0000000ab020723c */ /* 0x000fe20000041820 */
[----:B------:R-:W5:Y:S06]  /*ceb0*/  SHFL.IDX PT, R11, R21, RZ, 0x1c1f ;  /* 0x001c1fff150b7589 */ /* 0x000f6c00000e0000 */
[----:B------:R-:W-:Y:S01]  /*cec0*/  IADD3 R10, -R211, 0x1, -R8 ;  /* 0x00000001d30a7810 */ /* 0x000fe20007ffe908 */
[----:B------:R-:W1:Y:S04]  /*ced0*/  MUFU.TANH R167, R167 ;  /* 0x000000a700a77308 */ /* 0x000e680000002400 */
[----:B------:R-:W-:Y:S04]  /*cee0*/  IADD3 R10, -R203, R10, R194 ;  /* 0x0000000acb0a7210 */ /* 0x000fe80007ffe1c2 */
[----:B------:R-:W-:Y:S01]  /*cef0*/  FMUL.FTZ R153, R28, c[0x0][0x320] ;  /* 0x0000c8001c997a20 */ /* 0x000fe20000410000 */
[C---:B------:R-:W-:Y:S01]  /*cf00*/  IADD3 R16, R10.reuse, c[0x0][0x328], RZ ;  /* 0x0000ca000a107a10 */ /* 0x040fe20007ffe0ff */
[----:B------:R-:W1:Y:S01]  /*cf10*/  MUFU.TANH R12, R12 ;  /* 0x0000000c000c7308 */ /* 0x000e620000002400 */
[----:B------:R-:W-:Y:S01]  /*cf20*/  FMUL.FTZ R29, R29, c[0x0][0x320] ;  /* 0x0000c8001d1d7a20 */ /* 0x000fe20000410000 */
[----:B------:R-:W-:Y:S01]  /*cf30*/  IADD3 R10, R10, UR6, RZ ;  /* 0x000000060a0a7c10 */ /* 0x000fe2000fffe0ff */
[----:B------:R-:W-:Y:S02]  /*cf40*/  FMUL.FTZ R30, R30, c[0x0][0x320] ;  /* 0x0000c8001e1e7a20 */ /* 0x000fe40000410000 */
[----:B------:R-:W-:Y:S02]  /*cf50*/  FMUL.FTZ R31, R31, c[0x0][0x320] ;  /* 0x0000c8001f1f7a20 */ /* 0x000fe40000410000 */
[----:B------:R-:W-:Y:S01]  /*cf60*/  FMUL.FTZ R149, R32, c[0x0][0x320] ;  /* 0x0000c80020957a20 */ /* 0x000fe20000410000 */
[-C--:B-----5:R-:W-:Y:S01]  /*cf70*/  IADD3 R20, R16, R11.reuse, RZ ;  /* 0x0000000b10147210 */ /* 0x0a0fe20007ffe0ff */
[----:B------:R-:W-:Y:S01]  /*cf80*/  FMUL.FTZ R33, R33, c[0x0][0x320] ;  /* 0x0000c80021217a20 */ /* 0x000fe20000410000 */
[----:B------:R-:W1:Y:S01]  /*cf90*/  MUFU.TANH R13, R13 ;  /* 0x0000000d000d7308 */ /* 0x000e620000002400 */
[----:B------:R-:W-:Y:S01]  /*cfa0*/  FMUL.FTZ R34, R34, c[0x0][0x320] ;  /* 0x0000c80022227a20 */ /* 0x000fe20000410000 */
[----:B------:R-:W-:Y:S01]  /*cfb0*/  IADD3 R18, R10, R11, RZ ;  /* 0x0000000b0a127210 */ /* 0x000fe20007ffe0ff */
[----:B------:R-:W-:Y:S07]  /*cfc0*/  FMUL.FTZ R35, R35, c[0x0][0x320] ;  /* 0x0000c80023237a20 */ /* 0x000fee0000410000 */
        /* <DEDUP_REMOVED lines=32> */
.L_x_899:
[----:B------:R-:W-:Y:S04]  /*d1d0*/  MOV R9, c[0x0][0x32c] ;  /* 0x0000cb0000097a02 */ /* 0x000fe80000000f00 */
[----:B------:R-:W-:Y:S11]  /*d1e0*/  ISETP.NE.AND P0, PT, R9, 0x1, PT ;  /* 0x000000010900780c */ /* 0x000ff60003f05270 */
[----:B------:R-:W-:Y:S02]  /*d1f0*/  @!UPT UIADD3 URZ, URZ, URZ, URZ ;  /* 0x0000003f3f3ff290 */ /* 0x000fe4000fffe03f */
[----:B------:R-:W-:Y:S05]  /*d200*/  @P0 IMAD.HI.U32 R9, R11, c[0x0][0x330], RZ ;  /* 0x0000cc000b090a27 */ /* 0x000fea00078e00ff */
[----:B------:R-:W-:Y:S02]  /*d210*/  @P0 SHF.R.U32.HI R11, RZ, c[0x0][0x334], R9 ;  /* 0x0000cd00ff0b0a19 */ /* 0x000fe40000011609 */
.L_x_900:
[----:B------:R-:W-:Y:S05]  /*d220*/  BSYNC B0 ;  /* 0x0000000000007941 */ /* 0x000fea0003800000 */
.L_x_898:
[----:B------:R-:W-:Y:S04]  /*d230*/  IMAD R22, R11, c[0x0][0x32c], -R8 ;  /* 0x0000cb000b167a24 */ /* 0x000fe800078e0a08 */
[----:B------:R-:W-:Y:S05]  /*d240*/  IMAD.IADD R11, R22, 0x1, -R211 ;  /* 0x00000001160b7824 */ /* 0x000fea00078e0ad3 */
[----:B------:R-:W-:Y:S02]  /*d250*/  IADD3 R9, R11, c[0x0][0x32c], RZ ;  /* 0x0000cb000b097a10 */ /* 0x000fe40007ffe0ff */
[----:B------:R-:W-:Y:S02]  /*d260*/  IMNMX R18, R18, R11, !PT ;  /* 0x0000000b12127217 */ /* 0x000fe40007800200 */
[----:B------:R-:W-:Y:S02]  /*d270*/  IMNMX R20, R20, R9, PT ;  /* 0x0000000914147217 */ /* 0x000fe40003800200 */
.L_x_897:
[----:B--234-:R-:W-:Y:S04]  /*d280*/  ISETP.GT.AND P2, PT, R220, -0x1, PT ;  /* 0xffffffffdc00780c */ /* 0x01cfe80003f44270 */
[----:B------:R-:W-:Y:S04]  /*d290*/  ISETP.GT.AND P0, PT, R18, RZ, P2 ;  /* 0x000000ff1200720c */ /* 0x000fe80001704270 */
[----:B------:R-:W-:Y:S04]  /*d2a0*/  ISETP.LT.OR P0, PT, R20, 0x1, P0 ;  /* 0x000000011400780c */ /* 0x000fe80000701670 */
[----:B------:R-:W-:Y:S02]  /*d2b0*/  FSEL R19, R140, -INF , !P0 ;  /* 0xff8000008c137808 */ /* 0x000fe40004000000 */
[----:B------:R-:W-:Y:S04]  /*d2c0*/  ISETP.GT.AND P0, PT, R18, 0x1, P2 ;  /* 0x000000011200780c */ /* 0x000fe80001704270 */
[----:B------:R-:W-:Y:S04]  /*d2d0*/  ISETP.LT.OR P0, PT, R20, 0x2, P0 ;  /* 0x000000021400780c */ /* 0x000fe80000701670 */
[----:B------:R-:W-:Y:S02]  /*d2e0*/  FSEL R17, R141, -INF , !P0 ;  /* 0xff8000008d117808 */ /* 0x000fe40004000000 */
[----:B------:R-:W-:Y:S04]  /*d2f0*/  ISETP.GT.AND P0, PT, R18, 0x8, P2 ;  /* 0x000000081200780c */ /* 0x000fe80001704270 */
[----:B------:R-:W-:Y:S04]  /*d300*/  ISETP.LT.OR P0, PT, R20, 0x9, P0 ;  /* 0x000000091400780c */ /* 0x000fe80000701670 */
[----:B-1----:R-:W-:Y:S02]  /*d310*/  FSEL R11, R142, -INF , !P0 ;  /* 0xff8000008e0b7808 */ /* 0x002fe40004000000 */
[----:B------:R-:W-:Y:S04]  /*d320*/  ISETP.GT.AND P0, PT, R18, 0x9, P2 ;  /* 0x000000091200780c */ /* 0x000fe80001704270 */
[----:B------:R-:W-:Y:S04]  /*d330*/  ISETP.LT.OR P0, PT, R20, 0xa, P0 ;  /* 0x0000000a1400780c */ /* 0x000fe80000701670 */
[----:B------:R-:W-:Y:S02]  /*d340*/  FSEL R9, R143, -INF , !P0 ;  /* 0xff8000008f097808 */ /* 0x000fe40004000000 */
        /* <DEDUP_REMOVED lines=21> */
[----:B------:R-:W-:Y:S01]  /*d4a0*/  ISETP.GT.AND P0, PT, R18, 0x29, P2 ;  /* 0x000000291200780c */ /* 0x000fe20001704270 */
[----:B------:R-:W1:Y:S03]  /*d4b0*/  SHFL.IDX PT, R15, R21, 0x1, 0x1c1f ;  /* 0x003c1f00150f7f89 */ /* 0x000e6600000e0000 */
[----:B------:R-:W-:Y:S04]  /*d4c0*/  ISETP.LT.OR P0, PT, R20, 0x2a, P0 ;  /* 0x0000002a1400780c */ /* 0x000fe80000701670 */
[----:B------:R-:W-:Y:S02]  /*d4d0*/  FSEL R155, R155, -INF , !P0 ;  /* 0xff8000009b9b7808 */ /* 0x000fe40004000000 */
[----:B------:R-:W-:Y:S04]  /*d4e0*/  ISETP.GT.AND P0, PT, R18, 0x30, P2 ;  /* 0x000000301200780c */ /* 0x000fe80001704270 */
[----:B------:R-:W-:Y:S04]  /*d4f0*/  ISETP.LT.OR P0, PT, R20, 0x31, P0 ;  /* 0x000000311400780c */ /* 0x000fe80000701670 */
[----:B------:R-:W-:Y:S02]  /*d500*/  FSEL R153, R153, -INF , !P0 ;  /* 0xff80000099997808 */ /* 0x000fe40004000000 */
[----:B------:R-:W-:Y:S04]  /*d510*/  ISETP.GT.AND P0, PT, R18, 0x31, P2 ;  /* 0x000000311200780c */ /* 0x000fe80001704270 */
[----:B------:R-:W-:Y:S01]  /*d520*/  ISETP.LT.OR P0, PT, R20, 0x32, P0 ;  /* 0x000000321400780c */ /* 0x000fe20000701670 */
[--C-:B-1----:R-:W-:Y:S02]  /*d530*/  IMAD.IADD R16, R16, 0x1, R15.reuse ;  /* 0x0000000110107824 */ /* 0x102fe400078e020f */
[----:B------:R-:W-:Y:S01]  /*d540*/  IMAD.IADD R13, R10, 0x1, R15 ;  /* 0x000000010a0d7824 */ /* 0x000fe200078e020f */
[----:B------:R-:W-:Y:S02]  /*d550*/  FSEL R151, R151, -INF , !P0 ;  /* 0xff80000097977808 */ /* 0x000fe40004000000 */
[----:B------:R-:W-:Y:S04]  /*d560*/  ISETP.GT.AND P0, PT, R18, 0x38, P2 ;  /* 0x000000381200780c */ /* 0x000fe80001704270 */
[----:B------:R-:W-:Y:S04]  /*d570*/  ISETP.LT.OR P0, PT, R20, 0x39, P0 ;  /* 0x000000391400780c */ /* 0x000fe80000701670 */
        /* <DEDUP_REMOVED lines=18> */
.L_x_903:
[----:B------:R-:W-:Y:S04]  /*d6a0*/  MOV R10, c[0x0][0x32c] ;  /* 0x0000cb00000a7a02 */ /* 0x000fe80000000f00 */
[----:B------:R-:W-:Y:S11]  /*d6b0*/  ISETP.NE.AND P0, PT, R10, 0x1, PT ;  /* 0x000000010a00780c */ /* 0x000ff60003f05270 */
[----:B------:R-:W-:Y:S02]  /*d6c0*/  @!UPT UIADD3 URZ, URZ, URZ, URZ ;  /* 0x0000003f3f3ff290 */ /* 0x000fe4000fffe03f */
[----:B------:R-:W-:Y:S05]  /*d6d0*/  @P0 IMAD.HI.U32 R10, R15, c[0x0][0x330], RZ ;  /* 0x0000cc000f0a0a27 */ /* 0x000fea00078e00ff */
[----:B------:R-:W-:Y:S02]  /*d6e0*/  @P0 SHF.R.U32.HI R15, RZ, c[0x0][0x334], R10 ;  /* 0x0000cd00ff0f0a19 */ /* 0x000fe4000001160a */
.L_x_904:
[----:B------:R-:W-:Y:S05]  /*d6f0*/  BSYNC B0 ;  /* 0x0000000000007941 */ /* 0x000fea0003800000 */
.L_x_902:
[----:B------:R-:W-:Y:S04]  /*d700*/  IMAD R8, R15, c[0x0][0x32c], -R8 ;  /* 0x0000cb000f087a24 */ /* 0x000fe800078e0a08 */
[----:B------:R-:W-:Y:S05]  /*d710*/  IMAD.IADD R8, R8, 0x1, -R211 ;  /* 0x0000000108087824 */ /* 0x000fea00078e0ad3 */
[----:B------:R-:W-:Y:S02]  /*d720*/  IADD3 R15, R8, c[0x0][0x32c], RZ ;  /* 0x0000cb00080f7a10 */ /* 0x000fe40007ffe0ff */
[----:B------:R-:W-:Y:S02]  /*d730*/  IMNMX R13, R13, R8, !PT ;  /* 0x000000080d0d7217 */ /* 0x000fe40007800200 */
[----:B------:R-:W-:Y:S02]  /*d740*/  IMNMX R16, R16, R15, PT ;  /* 0x0000000f10107217 */ /* 0x000fe40003800200 */
.L_x_901:
[C---:B------:R-:W-:Y:S01]  /*d750*/  ISETP.GT.AND P0, PT, R13.reuse, RZ, P2 ;  /* 0x000000ff0d00720c */ /* 0x040fe20001704270 */
[----:B------:R-:W-:Y:S04]  /*d760*/  DEPBAR.LE SB0, 0x2 ;  /* 0x000080800000791a */ /* 0x000fe80000000000 */
[----:B------:R-:W-:Y:S01]  /*d770*/  BAR.SYNC.DEFER_BLOCKING 0x0 ;  /* 0x0000000000007b1d */ /* 0x000fe20000010000 */
[----:B------:R-:W-:Y:S01]  /*d780*/  ISETP.LT.OR P0, PT, R16, 0x1, P0 ;  /* 0x000000011000780c */ /* 0x000fe20000701670 */
[----:B------:R-:W-:Y:S01]  /*d790*/  UIADD3 UR7, UR5, 0x1, URZ ;  /* 0x0000000105077890 */ /* 0x000fe2000fffe03f */
[C---:B------:R-:W-:Y:S01]  /*d7a0*/  ISETP.GT.AND P1, PT, R13.reuse, 0x38, P2 ;  /* 0x000000380d00780c */ /* 0x040fe20001724270 */
        /* <DEDUP_REMOVED lines=16> */
[C---:B------:R-:W-:Y:S02]  /*d8b0*/  ISETP.LT.OR P0, PT, R16.reuse, 0xa, P0 ;  /* 0x0000000a1000780c */ /* 0x040fe40000701670 */
        /* <DEDUP_REMOVED lines=27> */
[----:B------:R-:W-:Y:S01]  /*da70*/  FMNMX.FTZ R7, R12, R3, !PT ;  /* 0x000000030c077209 */ /* 0x000fe20007810000 */
[----:B------:R-:W1:Y:S01]  /*da80*/  SHFL.BFLY PT, R5, R0, 0x2, 0x1f ;  /* 0x0c401f0000057f89 */ /* 0x000e6200000e0000 */
[C---:B------:R-:W-:Y:S02]  /*da90*/  ISETP.GT.AND P0, PT, R13.reuse, 0x21, P2 ;  /* 0x000000210d00780c */ /* 0x040fe40001704270 */
[----:B------:R-:W-:Y:S02]  /*daa0*/  FMNMX.FTZ R7, R10, R7, !PT ;  /* 0x000000070a077209 */ /* 0x000fe40007810000 */
[----:B------:R-:W-:Y:S02]  /*dab0*/  ISETP.LT.OR P0, PT, R16, 0x22, P0 ;  /* 0x000000221000780c */ /* 0x000fe40000701670 */
[----:B------:R-:W-:Y:S02]  /*dac0*/  FMNMX.FTZ R7, R136, R7, !PT ;  /* 0x0000000788077209 */ /* 0x000fe40007810000 */
[----:B------:R-:W-:Y:S02]  /*dad0*/  FSEL R176, R6, -INF , !P0 ;  /* 0xff80000006b07808 */ /* 0x000fe40004000000 */
[----:B------:R-:W-:Y:S02]  /*dae0*/  FMNMX.FTZ R7, R8, R7, !PT ;  /* 0x0000000708077209 */ /* 0x000fe40007810000 */
        /* <DEDUP_REMOVED lines=59> */
[----:B------:R-:W-:Y:S01]  /*dea0*/  MUFU.EX2 R158, R158 ;  /* 0x0000009e009e7308 */ /* 0x000fe20000000800 */
[----:B------:R-:W-:Y:S01]  /*deb0*/  FSEL R4, R0, RZ, P0 ;  /* 0x000000ff00047208 */ /* 0x000fe20000000000 */
[--C-:B------:R-:W-:Y:S01]  /*dec0*/  FFMA.FTZ R175, R175, c[0x0][0x2d0], -R152.reuse ;  /* 0x0000b400afaf7a23 */ /* 0x100fe20000010898 */
[----:B------:R-:W-:Y:S01]  /*ded0*/  FSEL R145, R145, RZ, P0 ;  /* 0x000000ff91917208 */ /* 0x000fe20000000000 */
[--C-:B------:R-:W-:Y:S02]  /*dee0*/  FFMA.FTZ R180, R179, c[0x0][0x2d0], -R152.reuse ;  /* 0x0000b400b3b47a23 */ /* 0x100fe40000010898 */
[----:B------:R-:W-:Y:S02]  /*def0*/  FADD.FTZ R4, -R4, R3 ;  /* 0x0000000304047221 */ /* 0x000fe40000010100 */
[--C-:B------:R-:W-:Y:S02]  /*df00*/  FFMA.FTZ R165, R12, c[0x0][0x2d0], -R145.reuse ;  /* 0x0000b4000ca57a23 */ /* 0x100fe40000010891 */
[----:B------:R-:W1:Y:S01]  /*df10*/  LDSM.16.MT88.4 R12, [R135+UR4+0x100] ;  /* 0x00010004870c783b */ /* 0x000e620008004200 */
[--C-:B------:R-:W-:Y:S01]  /*df20*/  FFMA.FTZ R164, R10, c[0x0][0x2d0], -R145.reuse ;  /* 0x0000b4000aa47a23 */ /* 0x100fe20000010891 */
[----:B------:R-:W3:Y:S01]  /*df30*/  MUFU.EX2 R159, R159 ;  /* 0x0000009f009f7308 */ /* 0x000ee20000000800 */
[--C-:B------:R-:W-:Y:S01]  /*df40*/  FFMA.FTZ R160, R136, c[0x0][0x2d0], -R145.reuse ;  /* 0x0000b40088a07a23 */ /* 0x100fe20000010891 */
[----:B--2---:R-:W-:Y:S01]  /*df50*/  F2FP.BF16.PACK_AB R136, R161, R162 ;  /* 0x000000a2a188723e */ /* 0x004fe200000010ff */
[--C-:B------:R-:W-:Y:S02]  /*df60*/  FFMA.FTZ R163, R8, c[0x0][0x2d0], -R145.reuse ;  /* 0x0000b40008a37a23 */ /* 0x100fe40000010891 */
[----:B------:R-:W-:Y:S01]  /*df70*/  FMUL.FTZ R3, R4, c[0x0][0x2d0] ;  /* 0x0000b40004037a20 */ /* 0x000fe20000410000 */
[----:B------:R-:W-:Y:S01]  /*df80*/  IADD3 R4, R135, UR4, RZ ;  /* 0x0000000487047c10 */ /* 0x000fe2000fffe0ff */
[--C-:B------:R-:W-:Y:S02]  /*df90*/  FFMA.FTZ R173, R140, c[0x0][0x2d0], -R145.reuse ;  /* 0x0000b4008cad7a23 */ /* 0x100fe40000010891 */
[--C-:B------:R-:W-:Y:S01]  /*dfa0*/  FFMA.FTZ R181, R154, c[0x0][0x2d0], -R145.reuse ;  /* 0x0000b4009ab57a23 */ /* 0x100fe20000010891 */
[----:B------:R-:W2:Y:S01]  /*dfb0*/  MUFU.EX2 R132, R132 ;  /* 0x0000008400847308 */ /* 0x000ea20000000800 */
[----:B------:R-:W-:Y:S01]  /*dfc0*/  IADD3 R156, R187, R4, RZ ;  /* 0x00000004bb9c7210 */ /* 0x000fe20007ffe0ff */
[--C-:B------:R-:W-:Y:S02]  /*dfd0*/  FFMA.FTZ R228, R150, c[0x0][0x2d0], -R145.reuse ;  /* 0x0000b40096e47a23 */ /* 0x100fe40000010891 */
[--C-:B------:R-:W-:Y:S02]  /*dfe0*/  FFMA.FTZ R229, R148, c[0x0][0x2d0], -R145.reuse ;  /* 0x0000b40094e57a23 */ /* 0x100fe40000010891 */
[----:B------:R-:W4:Y:S01]  /*dff0*/  LDSM.16.MT88.4 R20, [R156+0x100] ;  /* 0x000100009c14783b */ /* 0x000f220000004200 */
[--C-:B------:R-:W-:Y:S02]  /*e000*/  FFMA.FTZ R230, R146, c[0x0][0x2d0], -R145.reuse ;  /* 0x0000b40092e67a23 */ /* 0x100fe40000010891 */
[--C-:B------:R-:W-:Y:S01]  /*e010*/  FFMA.FTZ R170, R170, c[0x0][0x2d0], -R145.reuse ;  /* 0x0000b400aaaa7a23 */ /* 0x100fe20000010891 */
[----:B------:R-:W-:Y:S01]  /*e020*/  MUFU.EX2 R165, R165 ;  /* 0x000000a500a57308 */ /* 0x000fe20000000800 */
[--C-:B------:R-:W-:Y:S02]  /*e030*/  FFMA.FTZ R171, R172, c[0x0][0x2d0], -R145.reuse ;  /* 0x0000b400acab7a23 */ /* 0x100fe40000010891 */
[--C-:B------:R-:W-:Y:S01]  /*e040*/  FFMA.FTZ R172, R142, c[0x0][0x2d0], -R145.reuse ;  /* 0x0000b4008eac7a23 */ /* 0x100fe20000010891 */
[----:B---3--:R-:W-:Y:S01]  /*e050*/  F2FP.BF16.PACK_AB R138, R159, R158 ;  /* 0x0000009e9f8a723e */ /* 0x008fe200000010ff */
[----:B------:R-:W-:Y:S01]  /*e060*/  LDSM.16.MT88.4 R140, [R134+UR4+0x2900] ;  /* 0x00290004868c783b */ /* 0x000fe20008004200 */
[--C-:B------:R-:W-:Y:S02]  /*e070*/  FFMA.FTZ R177, R177, c[0x0][0x2d0], -R152.reuse ;  /* 0x0000b400b1b17a23 */ /* 0x100fe40000010898 */
[--C-:B------:R-:W-:Y:S02]  /*e080*/  FFMA.FTZ R178, R178, c[0x0][0x2d0], -R145.reuse ;  /* 0x0000b400b2b27a23 */ /* 0x100fe40000010891 */
[----:B------:R-:W3:Y:S01]  /*e090*/  MUFU.EX2 R164, R164 ;  /* 0x000000a400a47308 */ /* 0x000ee20000000800 */
[--C-:B------:R-:W-:Y:S02]  /*e0a0*/  FFMA.FTZ R179, R176, c[0x0][0x2d0], -R145.reuse ;  /* 0x0000b400b0b37a23 */ /* 0x100fe40000010891 */
[----:B------:R-:W-:Y:S01]  /*e0b0*/  LDSM.16.MT88.4 R148, [R135+UR4+0x3900] ;  /* 0x003900048794783b */ /* 0x000fe20008004200 */
        /* <DEDUP_REMOVED lines=12> */
[----:B---3--:R-:W-:Y:S01]  /*e180*/  F2FP.BF16.PACK_AB R137, R164, R165 ;  /* 0x000000a5a489723e */ /* 0x008fe200000010ff */
[C---:B------:R-:W-:Y:S02]  /*e190*/  FMUL.FTZ R36, R132.reuse, R36 ;  /* 0x0000002484247220 */ /* 0x040fe40000410000 */
[C---:B------:R-:W-:Y:S02]  /*e1a0*/  FMUL.FTZ R37, R132.reuse, R37 ;  /* 0x0000002584257220 */ /* 0x040fe40000410000 */
[--C-:B------:R-:W-:Y:S01]  /*e1b0*/  FFMA.FTZ R176, R153, c[0x0][0x2d0], -R152.reuse ;  /* 0x0000b40099b07a23 */ /* 0x100fe20000010898 */
[----:B------:R-:W3:Y:S01]  /*e1c0*/  MUFU.EX2 R3, R3 ;  /* 0x0000000300037308 */ /* 0x000ee20000000800 */
[----:B------:R-:W-:Y:S02]  /*e1d0*/  FFMA.FTZ R152, R147, c[0x0][0x2d0], -R152 ;  /* 0x0000b40093987a23 */ /* 0x000fe40000010898 */
[C---:B------:R-:W-:Y:S02]  /*e1e0*/  FMUL.FTZ R40, R132.reuse, R40 ;  /* 0x0000002884287220 */ /* 0x040fe40000410000 */
[C---:B------:R-:W-:Y:S02]  /*e1f0*/  FMUL.FTZ R41, R132.reuse, R41 ;  /* 0x0000002984297220 */ /* 0x040fe40000410000 */
[C---:B------:R-:W-:Y:S02]  /*e200*/  FMUL.FTZ R44, R132.reuse, R44 ;  /* 0x0000002c842c7220 */ /* 0x040fe40000410000 */
[C---:B------:R-:W-:Y:S01]  /*e210*/  FMUL.FTZ R45, R132.reuse, R45 ;  /* 0x0000002d842d7220 */ /* 0x040fe20000410000 */
[----:B------:R5:W-:Y:S01]  /*e220*/  MUFU.EX2 R192, R152 ;  /* 0x0000009800c07308 */ /* 0x000be20000000800 */
[C---:B------:R-:W-:Y:S02]  /*e230*/  FMUL.FTZ R48, R132.reuse, R48 ;  /* 0x0000003084307220 */ /* 0x040fe40000410000 */
[C---:B------:R-:W-:Y:S01]  /*e240*/  FMUL.FTZ R49, R132.reuse, R49 ;  /* 0x0000003184317220 */ /* 0x040fe20000410000 */
[----:B--2---:R-:W-:Y:S01]  /*e250*/  F2FP.BF16.PACK_AB R139, R163, R160 ;  /* 0x000000a0a38b723e */ /* 0x004fe200000010ff */
[C---:B------:R-:W-:Y:S02]  /*e260*/  FMUL.FTZ R52, R132.reuse, R52 ;  /* 0x0000003484347220 */ /* 0x040fe40000410000 */
[C---:B------:R-:W-:Y:S02]  /*e270*/  FMUL.FTZ R53, R132.reuse, R53 ;  /* 0x0000003584357220 */ /* 0x040fe40000410000 */
[C---:B------:R-:W-:Y:S01]  /*e280*/  FMUL.FTZ R56, R132.reuse, R56 ;  /* 0x0000003884387220 */ /* 0x040fe20000410000 */
[----:B------:R-:W-:Y:S01]  /*e290*/  MUFU.EX2 R166, R166 ;  /* 0x000000a600a67308 */ /* 0x000fe20000000800 */
[C---:B------:R-:W-:Y:S02]  /*e2a0*/  FMUL.FTZ R57, R132.reuse, R57 ;  /* 0x0000003984397220 */ /* 0x040fe40000410000 */
[C---:B------:R-:W-:Y:S02]  /*e2b0*/  FMUL.FTZ R60, R132.reuse, R60 ;  /* 0x0000003c843c7220 */ /* 0x040fe40000410000 */
[C---:B---3--:R-:W-:Y:S02]  /*e2c0*/  FMUL.FTZ R6, R3.reuse, R130 ;  /* 0x0000008203067220 */ /* 0x048fe40000410000 */
[C---:B------:R-:W-:Y:S02]  /*e2d0*/  FMUL.FTZ R7, R3.reuse, R131 ;  /* 0x0000008303077220 */ /* 0x040fe40000410000 */
[----:B------:R-:W-:Y:S01]  /*e2e0*/  LDSM.16.MT88.4 R128, [R156+0x2900] ;  /* 0x002900009c80783b */ /* 0x000fe20000004200 */
[C---:B------:R-:W-:Y:S01]  /*e2f0*/  FMUL.FTZ R10, R3.reuse, R126 ;  /* 0x0000007e030a7220 */ /* 0x040fe20000410000 */
[----:B------:R-:W2:Y:S01]  /*e300*/  MUFU.EX2 R167, R167 ;  /* 0x000000a700a77308 */ /* 0x000ea20000000800 */
[C---:B------:R-:W-:Y:S02]  /*e310*/  FMUL.FTZ R11, R3.reuse, R127 ;  /* 0x0000007f030b7220 */ /* 0x040fe40000410000 */
[C---:B-1----:R-:W-:Y:S03]  /*e320*/  HMMA.16816.F32.BF16 R4, R136.reuse, R12, R4 ;  /* 0x0000000c8804723c */ /* 0x042fe60000041804 */
[----:B------:R-:W-:Y:S02]  /*e330*/  LDSM.16.MT88.4 R124, [R135+UR4+0x2900] ;  /* 0x00290004877c783b */ /* 0x000fe40008004200 */
[C---:B------:R-:W-:Y:S02]  /*e340*/  FMUL.FTZ R18, R3.reuse, R118 ;  /* 0x0000007603127220 */ /* 0x040fe40000410000 */
[C---:B------:R-:W-:Y:S01]  /*e350*/  FMUL.FTZ R12, R132.reuse, R120 ;  /* 0x00000078840c7220 */ /* 0x040fe20000410000 */
[C---:B------:R-:W-:Y:S01]  /*e360*/  HMMA.16816.F32.BF16 R8, R136.reuse, R14, R8 ;  /* 0x0000000e8808723c */ /* 0x040fe20000041808 */
[----:B------:R-:W-:Y:S02]  /*e370*/  MUFU.EX2 R168, R168 ;  /* 0x000000a800a87308 */ /* 0x000fe40000000800 */
[----:B-----5:R-:W-:Y:S01]  /*e380*/  LDSM.16.MT88.4 R152, [R156+0x3900] ;  /* 0x003900009c98783b */ /* 0x020fe20000004200 */
        /* <DEDUP_REMOVED lines=9> */
[C---:B----4-:R-:W-:Y:S01]  /*e420*/  HMMA.16816.F32.BF16 R12, R136.reuse, R20, R12 ;  /* 0x00000014880c723c */ /* 0x050fe2000004180c */
[----:B------:R-:W1:Y:S02]  /*e430*/  LDSM.16.MT88.4 R120, [R157+0x100] ;  /* 0x000100009d78783b */ /* 0x000e640000004200 */
[C---:B------:R-:W-:Y:S01]  /*e440*/  FMUL.FTZ R35, R3.reuse, R103 ;  /* 0x0000006703237220 */ /* 0x040fe20000410000 */
[----:B------:R-:W-:Y:S01]  /*e450*/  MUFU.EX2 R170, R170 ;  /* 0x000000aa00aa7308 */ /* 0x000fe20000000800 */
[C---:B------:R-:W-:Y:S02]  /*e460*/  FMUL.FTZ R38, R3.reuse, R38 ;  /* 0x0000002603267220 */ /* 0x040fe40000410000 */
[C---:B------:R-:W-:Y:S01]  /*e470*/  FMUL.FTZ R20, R132.reuse, R112 ;  /* 0x0000007084147220 */ /* 0x040fe20000410000 */
[C---:B------:R-:W-:Y:S01]  /*e480*/  HMMA.16816.F32.BF16 R16, R136.reuse, R22, R16 ;  /* 0x000000168810723c */ /* 0x040fe20000041810 */
[----:B------:R-:W-:Y:S03]  /*e490*/  LDSM.16.MT88.4 R100, [R134+UR4+0x2100] ;  /* 0x002100048664783b */ /* 0x000fe60008004200 */
[C---:B------:R-:W-:Y:S02]  /*e4a0*/  FMUL.FTZ R21, R132.reuse, R113 ;  /* 0x0000007184157220 */ /* 0x040fe40000410000 */
[C---:B------:R-:W-:Y:S01]  /*e4b0*/  FMUL.FTZ R39, R3.reuse, R39 ;  /* 0x0000002703277220 */ /* 0x040fe20000410000 */
[----:B------:R-:W3:Y:S01]  /*e4c0*/  MUFU.EX2 R171, R171 ;  /* 0x000000ab00ab7308 */ /* 0x000ee20000000800 */
[C---:B------:R-:W-:Y:S01]  /*e4d0*/  FMUL.FTZ R22, R3.reuse, R114 ;  /* 0x0000007203167220 */ /* 0x040fe20000410000 */
[----:B------:R-:W-:Y:S03]  /*e4e0*/  LDSM.16.MT88.4 R108, [R157+0x2100] ;  /* 0x002100009d6c783b */ /* 0x000fe60000004200 */
[C---:B------:R-:W-:Y:S02]  /*e4f0*/  FMUL.FTZ R23, R3.reuse, R115 ;  /* 0x0000007303177220 */ /* 0x040fe40000410000 */
[C---:B------:R-:W-:Y:S02]  /*e500*/  FMUL.FTZ R42, R3.reuse, R42 ;  /* 0x0000002a032a7220 */ /* 0x040fe40000410000 */
[C---:B------:R-:W-:Y:S01]  /*e510*/  FMUL.FTZ R43, R3.reuse, R43 ;  /* 0x0000002b032b7220 */ /* 0x040fe20000410000 */
[----:B------:R-:W4:Y:S01]  /*e520*/  LDSM.16.MT88.4 R112, [R135+UR4+0x2100] ;  /* 0x002100048770783b */ /* 0x000f220008004200 */
[C---:B------:R-:W-:Y:S01]  /*e530*/  FMUL.FTZ R46, R3.reuse, R46 ;  /* 0x0000002e032e7220 */ /* 0x040fe20000410000 */
[C---:B------:R-:W-:Y:S01]  /*e540*/  HMMA.16816.F32.BF16 R20, R136.reuse, R28, R20 ;  /* 0x0000001c8814723c */ /* 0x040fe20000041814 */
[----:B------:R-:W-:Y:S02]  /*e550*/  MUFU.EX2 R172, R172 ;  /* 0x000000ac00ac7308 */ /* 0x000fe40000000800 */
[C---:B------:R-:W-:Y:S02]  /*e560*/  FMUL.FTZ R47, R3.reuse, R47 ;  /* 0x0000002f032f7220 */ /* 0x040fe40000410000 */
[C---:B------:R-:W-:Y:S02]  /*e570*/  FMUL.FTZ R50, R3.reuse, R50 ;  /* 0x0000003203327220 */ /* 0x040fe40000410000 */
[C---:B------:R-:W-:Y:S01]  /*e580*/  FMUL.FTZ R28, R132.reuse, R104 ;  /* 0x00000068841c7220 */ /* 0x040fe20000410000 */
[C---:B------:R-:W-:Y:S03]  /*e590*/  HMMA.16816.F32.BF16 R24, R136.reuse, R30, R24 ;  /* 0x0000001e8818723c */ /* 0x040fe60000041818 */
[----:B------:R-:W5:Y:S01]  /*e5a0*/  MUFU.EX2 R173, R173 ;  /* 0x000000ad00ad7308 */ /* 0x000f620000000800 */
        /* <DEDUP_REMOVED lines=10> */
[----:B------:R-:W1:Y:S01]  /*e650*/  MUFU.EX2 R180, R180 ;  /* 0x000000b400b47308 */ /* 0x000e620000000800 */
[C---:B------:R-:W-:Y:S02]  /*e660*/  FMUL.FTZ R59, R3.reuse, R59 ;  /* 0x0000003b033b7220 */ /* 0x040fe40000410000 */
[C---:B------:R-:W-:Y:S01]  /*e670*/  FMUL.FTZ R61, R132.reuse, R61 ;  /* 0x0000003d843d7220 */ /* 0x040fe20000410000 */
[C---:B------:R-:W-:Y:S01]  /*e680*/  HMMA.16816.F32.BF16 R32, R136.reuse, R122, R32 ;  /* 0x0000007a8820723c */ /* 0x040fe20000041820 */
[----:B------:R-:W-:Y:S03]  /*e690*/  LDSM.16.MT88.4 R120, [R134+UR4+0x900] ;  /* 0x000900048678783b */ /* 0x000fe60008004200 */
[C---:B------:R-:W-:Y:S02]  /*e6a0*/  FMUL.FTZ R62, R3.reuse, R62 ;  /* 0x0000003e033e7220 */ /* 0x040fe40000410000 */
[C---:B------:R-:W-:Y:S01]  /*e6b0*/  FMUL.FTZ R63, R3.reuse, R63 ;  /* 0x0000003f033f7220 */ /* 0x040fe20000410000 */
[----:B------:R-:W-:Y:S01]  /*e6c0*/  MUFU.EX2 R177, R177 ;  /* 0x000000b100b17308 */ /* 0x000fe20000000800 */
[C---:B----4-:R-:W-:Y:S04]  /*e6d0*/  HMMA.16816.F32.BF16 R36, R136.reuse, R112, R36 ;  /* 0x000000708824723c */ /* 0x050fe80000041824 */
[C---:B------:R-:W-:Y:S02]  /*e6e0*/  FMUL.FTZ R64, R132.reuse, R64 ;  /* 0x0000004084407220 */ /* 0x040fe40000410000 */
[C---:B------:R-:W-:Y:S02]  /*e6f0*/  FMUL.FTZ R65, R132.reuse, R65 ;  /* 0x0000004184417220 */ /* 0x040fe40000410000 */
[C---:B------:R-:W-:Y:S01]  /*e700*/  HMMA.16816.F32.BF16 R40, R136.reuse, R114, R40 ;  /* 0x000000728828723c */ /* 0x040fe20000041828 */
[----:B------:R-:W-:Y:S01]  /*e710*/  LDSM.16.MT88.4 R112, [R135+UR4+0x900] ;  /* 0x000900048770783b */ /* 0x000fe20008004200 */
[----:B------:R-:W4:Y:S02]  /*e720*/  MUFU.EX2 R182, R182 ;  /* 0x000000b600b67308 */ /* 0x000f240000000800 */
[C---:B------:R-:W-:Y:S02]  /*e730*/  FMUL.FTZ R66, R3.reuse, R66 ;  /* 0x0000004203427220 */ /* 0x040fe40000410000 */
[C---:B------:R-:W-:Y:S02]  /*e740*/  FMUL.FTZ R67, R3.reuse, R67 ;  /* 0x0000004303437220 */ /* 0x040fe40000410000 */
[C---:B------:R-:W-:Y:S01]  /*e750*/  FMUL.FTZ R68, R132.reuse, R68 ;  /* 0x0000004484447220 */ /* 0x040fe20000410000 */
[C---:B--2---:R-:W-:Y:S03]  /*e760*/  HMMA.16816.F32.BF16 R44, R136.reuse, R104, R44 ;  /* 0x00000068882c723c */ /* 0x044fe6000004182c */
[----:B------:R-:W-:Y:S01]  /*e770*/  MUFU.EX2 R178, R178 ;  /* 0x000000b200b27308 */ /* 0x000fe20000000800 */
[C---:B------:R-:W-:Y:S02]  /*e780*/  FMUL.FTZ R69, R132.reuse, R69 ;  /* 0x0000004584457220 */ /* 0x040fe40000410000 */
[C---:B------:R-:W-:Y:S02]  /*e790*/  FMUL.FTZ R70, R3.reuse, R70 ;  /* 0x0000004603467220 */ /* 0x040fe40000410000 */
[C---:B------:R-:W-:Y:S01]  /*e7a0*/  FMUL.FTZ R71, R3.reuse, R71 ;  /* 0x0000004703477220 */ /* 0x040fe20000410000 */
[C---:B------:R-:W-:Y:S01]  /*e7b0*/  HMMA.16816.F32.BF16 R48, R136.reuse, R106, R48 ;  /* 0x0000006a8830723c */ /* 0x040fe20000041830 */
[----:B------:R-:W2:Y:S03]  /*e7c0*/  LDSM.16.MT88.4 R104, [R135+UR4+0x4100] ;  /* 0x004100048768783b */ /* 0x000ea60008004200 */
[----:B------:R-:W1:Y:S01]  /*e7d0*/  MUFU.EX2 R179, R179 ;  /* 0x000000b300b37308 */ /* 0x000e620000000800 */
[C---:B------:R-:W-:Y:S02]  /*e7e0*/  FMUL.FTZ R72, R132.reuse, R72 ;  /* 0x0000004884487220 */ /* 0x040fe40000410000 */
[C---:B------:R-:W-:Y:S01]  /*e7f0*/  FMUL.FTZ R73, R132.reuse, R73 ;  /* 0x0000004984497220 */ /* 0x040fe20000410000 */
[C---:B------:R-:W-:Y:S04]  /*e800*/  HMMA.16816.F32.BF16 R52, R136.reuse, R100, R52 ;  /* 0x000000648834723c */ /* 0x040fe80000041834 */
[C---:B------:R-:W-:Y:S02]  /*e810*/  FMUL.FTZ R74, R3.reuse, R74 ;  /* 0x0000004a034a7220 */ /* 0x040fe40000410000 */
[----:B------:R-:W-:Y:S01]  /*e820*/  MUFU.EX2 R181, R181 ;  /* 0x000000b500b57308 */ /* 0x000fe20000000800 */
        /* <DEDUP_REMOVED lines=18> */
[C---:B------:R-:W-:Y:S02]  /*e950*/  FMUL.FTZ R84, R132.reuse, R84 ;  /* 0x0000005484547220 */ /* 0x040fe40000410000 */
[C---:B------:R-:W-:Y:S01]  /*e960*/  FMUL.FTZ R85, R132.reuse, R85 ;  /* 0x0000005584557220 */ /* 0x040fe20000410000 */
[C---:B------:R-:W-:Y:S01]  /*e970*/  HMMA.16816.F32.BF16 R72, R136.reuse, R106, R72 ;  /* 0x0000006a8848723c */ /* 0x040fe20000041848 */
[----:B------:R-:W2:Y:S03]  /*e980*/  LDSM.16.MT88.4 R104, [R157+0x4100] ;  /* 0x004100009d68783b */ /* 0x000ea60000004200 */
[C---:B------:R-:W-:Y:S02]  /*e990*/  FMUL.FTZ R86, R3.reuse, R86 ;  /* 0x0000005603567220 */ /* 0x040fe40000410000 */
[----:B------:R-:W-:Y:S01]  /*e9a0*/  FMUL.FTZ R87, R3, R87 ;  /* 0x0000005703577220 */ /* 0x000fe20000410000 */
[----:B------:R-:W-:Y:S01]  /*e9b0*/  MUFU.EX2 R228, R228 ;  /* 0x000000e400e47308 */ /* 0x000fe20000000800 */
[C---:B-1----:R-:W-:Y:S04]  /*e9c0*/  HMMA.16816.F32.BF16 R76, R136.reuse, R100, R76 ;  /* 0x00000064884c723c */ /* 0x042fe8000004184c */
[C---:B------:R-:W-:Y:S02]  /*e9d0*/  FMUL.FTZ R88, R132.reuse, R88 ;  /* 0x0000005884587220 */ /* 0x040fe40000410000 */
[C---:B------:R-:W-:Y:S01]  /*e9e0*/  FMUL.FTZ R89, R132.reuse, R89 ;  /* 0x0000005984597220 */ /* 0x040fe20000410000 */
[----:B------:R-:W-:Y:S01]  /*e9f0*/  F2FP.BF16.PACK_AB R100, R167, R166 ;  /* 0x000000a6a764723e */ /* 0x000fe200000010ff */
[C---:B------:R-:W-:Y:S01]  /*ea00*/  HMMA.16816.F32.BF16 R80, R136.reuse, R102, R80 ;  /* 0x000000668850723c */ /* 0x040fe20000041850 */
[----:B------:R-:W-:Y:S03]  /*ea10*/  MUFU.EX2 R229, R229 ;  /* 0x000000e500e57308 */ /* 0x000fe60000000800 */
[----:B------:R-:W-:Y:S01]  /*ea20*/  FMUL.FTZ R90, R3, R90 ;  /* 0x0000005a035a7220 */ /* 0x000fe20000410000 */
[----:B---3--:R-:W-:Y:S01]  /*ea30*/  F2FP.BF16.PACK_AB R101, R171, R170 ;  /* 0x000000aaab65723e */ /* 0x008fe200000010ff */
[----:B------:R-:W-:Y:S01]  /*ea40*/  FMUL.FTZ R91, R3, R91 ;  /* 0x0000005b035b7220 */ /* 0x000fe20000410000 */
[----:B------:R-:W-:Y:S01]  /*ea50*/  F2FP.BF16.PACK_AB R102, R169, R168 ;  /* 0x000000a8a966723e */ /* 0x000fe200000010ff */
[C---:B----4-:R-:W-:Y:S03]  /*ea60*/  HMMA.16816.F32.BF16 R84, R136.reuse, R108, R84 ;  /* 0x0000006c8854723c */ /* 0x050fe60000041854 */
[----:B------:R-:W-:Y:S01]  /*ea70*/  MUFU.EX2 R230, R230 ;  /* 0x000000e600e67308 */ /* 0x000fe20000000800 */
[C---:B------:R-:W-:Y:S01]  /*ea80*/  FMUL.FTZ R92, R132.reuse, R92 ;  /* 0x0000005c845c7220 */ /* 0x040fe20000410000 */
[----:B-----5:R-:W-:Y:S01]  /*ea90*/  F2FP.BF16.PACK_AB R103, R173, R172 ;  /* 0x000000acad67723e */ /* 0x020fe200000010ff */
[C---:B------:R-:W-:Y:S02]  /*eaa0*/  FMUL.FTZ R93, R132.reuse, R93 ;  /* 0x0000005d845d7220 */ /* 0x040fe40000410000 */
[C---:B------:R-:W-:Y:S01]  /*eab0*/  HMMA.16816.F32.BF16 R88, R136.reuse, R110, R88 ;  /* 0x0000006e8858723c */ /* 0x040fe20000041858 */
[----:B------:R-:W1:Y:S03]  /*eac0*/  LDSM.16.MT88.4 R108, [R157+0x900] ;  /* 0x000900009d6c783b */ /* 0x000e660000004200 */
[C---:B------:R-:W-:Y:S02]  /*ead0*/  FMUL.FTZ R94, R3.reuse, R94 ;  /* 0x0000005e035e7220 */ /* 0x040fe40000410000 */
[C---:B------:R-:W-:Y:S02]  /*eae0*/  FMUL.FTZ R95, R3.reuse, R95 ;  /* 0x0000005f035f7220 */ /* 0x040fe40000410000 */
[C---:B------:R-:W-:Y:S04]  /*eaf0*/  FMUL.FTZ R96, R132.reuse, R96 ;  /* 0x0000006084607220 */ /* 0x040fe80000410000 */
[----:B------:R-:W-:Y:S01]  /*eb00*/  FMUL.FTZ R97, R132, R97 ;  /* 0x0000006184617220 */ /* 0x000fe20000410000 */
[C---:B--2---:R-:W-:Y:S03]  /*eb10*/  HMMA.16816.F32.BF16 R92, R136.reuse, R104, R92 ;  /* 0x00000068885c723c */ /* 0x044fe6000004185c */
[C---:B------:R-:W-:Y:S02]  /*eb20*/  FMUL.FTZ R98, R3.reuse, R98 ;  /* 0x0000006203627220 */ /* 0x040fe40000410000 */
[C---:B------:R-:W-:Y:S02]  /*eb30*/  FMUL.FTZ R99, R3.reuse, R99 ;  /* 0x0000006303637220 */ /* 0x040fe40000410000 */
[--C-:B------:R-:W-:Y:S02]  /*eb40*/  FFMA.FTZ R174, R174, c[0x0][0x2d0], -R145.reuse ;  /* 0x0000b400aeae7a23 */ /* 0x100fe40000010891 */
[----:B------:R-:W-:Y:S03]  /*eb50*/  FFMA.FTZ R145, R144, c[0x0][0x2d0], -R145 ;  /* 0x0000b40090917a23 */ /* 0x000fe60000010891 */
[----:B------:R-:W-:Y:S01]  /*eb60*/  HMMA.16816.F32.BF16 R96, R136, R106, R96 ;  /* 0x0000006a8860723c */ /* 0x000fe20000041860 */
[----:B------:R-:W2:Y:S01]  /*eb70*/  LDSM.16.MT88.4 R104, [R157+0x2900] ;  /* 0x002900009d68783b */ /* 0x000ea20000004200 */
[----:B------:R3:W-:Y:S01]  /*eb80*/  MUFU.EX2 R231, R145 ;  /* 0x0000009100e77308 */ /* 0x0007e20000000800 */
[----:B------:R-:W-:Y:S02]  /*eb90*/  FFMA.FTZ R165, R3, R216, R165 ;  /* 0x000000d803a57223 */ /* 0x000fe400000100a5 */
[----:B------:R-:W-:Y:S01]  /*eba0*/  FFMA.FTZ R162, R132, R217, R162 ;  /* 0x000000d984a27223 */ /* 0x000fe200000100a2 */
[----:B------:R-:W-:Y:S01]  /*ebb0*/  MOV R132, R2 ;  /* 0x0000000200847202 */ /* 0x000fe20000000f00 */
[----:B------:R-:W-:Y:S01]  /*ebc0*/  FADD.FTZ R165, R164, R165 ;  /* 0x000000a5a4a57221 */ /* 0x000fe20000010000 */
[C---:B------:R-:W-:Y:S01]  /*ebd0*/  HMMA.16816.F32.BF16 R4, R100.reuse, R112, R4 ;  /* 0x000000706404723c */ /* 0x040fe20000041804 */
[----:B------:R-:W-:Y:S03]  /*ebe0*/  LDSM.16.MT88.4 R136, [R134+UR4+0x3100] ;  /* 0x003100048688783b */ /* 0x000fe60008004200 */
[----:B------:R-:W4:Y:S01]  /*ebf0*/  MUFU.EX2 R174, R174 ;  /* 0x000000ae00ae7308 */ /* 0x000f220000000800 */
[----:B------:R-:W-:Y:S02]  /*ec00*/  FADD.FTZ R161, R161, R162 ;  /* 0x000000a2a1a17221 */ /* 0x000fe40000010000 */
[----:B------:R-:W-:Y:S01]  /*ec10*/  FADD.FTZ R160, R160, R165 ;  /* 0x000000a5a0a07221 */ /* 0x000fe20000010000 */
[C---:B------:R-:W-:Y:S01]  /*ec20*/  HMMA.16816.F32.BF16 R8, R100.reuse, R114, R8 ;  /* 0x000000726408723c */ /* 0x040fe20000041808 */
[----:B------:R-:W-:Y:S03]  /*ec30*/  LDSM.16.MT88.4 R112, [R156+0x4900] ;  /* 0x004900009c70783b */ /* 0x000fe60000004200 */
[----:B------:R-:W-:Y:S02]  /*ec40*/  FADD.FTZ R158, R158, R161 ;  /* 0x000000a19e9e7221 */ /* 0x000fe40000010000 */
[----:B------:R-:W-:Y:S02]  /*ec50*/  FADD.FTZ R163, R163, R160 ;  /* 0x000000a0a3a37221 */ /* 0x000fe40000010000 */
[C---:B------:R-:W-:Y:S01]  /*ec60*/  HMMA.16816.F32.BF16 R12, R100.reuse, R116, R12 ;  /* 0x00000074640c723c */ /* 0x040fe2000004180c */
[----:B---3--:R-:W-:Y:S03]  /*ec70*/  LDSM.16.MT88.4 R144, [R157+0x1900] ;  /* 0x001900009d90783b */ /* 0x008fe60000004200 */
[----:B------:R-:W-:Y:S02]  /*ec80*/  FADD.FTZ R159, R159, R158 ;  /* 0x0000009e9f9f7221 */ /* 0x000fe40000010000 */
[----:B------:R-:W-:Y:S02]  /*ec90*/  FADD.FTZ R170, R170, R163 ;  /* 0x000000a3aaaa7221 */ /* 0x000fe40000010000 */
[C---:B------:R-:W-:Y:S01]  /*eca0*/  HMMA.16816.F32.BF16 R16, R100.reuse, R118, R16 ;  /* 0x000000766410723c */ /* 0x040fe20000041810 */
[----:B------:R-:W-:Y:S03]  /*ecb0*/  LDSM.16.MT88.4 R116, [R134+UR4+0x4900] ;  /* 0x004900048674783b */ /* 0x000fe60008004200 */
[----:B------:R-:W-:Y:S02]  /*ecc0*/  FADD.FTZ R166, R166, R159 ;  /* 0x0000009fa6a67221 */ /* 0x000fe40000010000 */
[----:B------:R-:W-:Y:S02]  /*ecd0*/  FADD.FTZ R171, R171, R170 ;  /* 0x000000aaabab7221 */ /* 0x000fe40000010000 */
[C---:B------:R-:W-:Y:S04]  /*ece0*/  HMMA.16816.F32.BF16 R20, R100.reuse, R120, R20 ;  /* 0x000000786414723c */ /* 0x040fe80000041814 */
[----:B------:R-:W-:Y:S02]  /*ecf0*/  FADD.FTZ R167, R167, R166 ;  /* 0x000000a6a7a77221 */ /* 0x000fe40000010000 */
[----:B------:R-:W-:Y:S02]  /*ed00*/  FADD.FTZ R172, R172, R171 ;  /* 0x000000abacac7221 */ /* 0x000fe40000010000 */
[C---:B------:R-:W-:Y:S01]  /*ed10*/  HMMA.16816.F32.BF16 R24, R100.reuse, R122, R24 ;  /* 0x0000007a6418723c */ /* 0x040fe20000041818 */
[----:B------:R-:W-:Y:S03]  /*ed20*/  LDSM.16.MT88.4 R120, [R134+UR4+0x1100] ;  /* 0x001100048678783b */ /* 0x000fe60008004200 */
[----:B------:R-:W-:Y:S02]  /*ed30*/  FADD.FTZ R168, R168, R167 ;  /* 0x000000a7a8a87221 */ /* 0x000fe40000010000 */
[----:B------:R-:W-:Y:S02]  /*ed40*/  FADD.FTZ R173, R173, R172 ;  /* 0x000000acadad7221 */ /* 0x000fe40000010000 */
[C---:B-1----:R-:W-:Y:S04]  /*ed50*/  HMMA.16816.F32.BF16 R28, R100.reuse, R108, R28 ;  /* 0x0000006c641c723c */ /* 0x042fe8000004181c */
[----:B------:R-:W-:Y:S04]  /*ed60*/  FADD.FTZ R168, R169, R168 ;  /* 0x000000a8a9a87221 */ /* 0x000fe80000010000 */
[C---:B------:R-:W-:Y:S01]  /*ed70*/  HMMA.16816.F32.BF16 R32, R100.reuse, R110, R32 ;  /* 0x0000006e6420723c */ /* 0x040fe20000041820 */
[----:B------:R-:W1:Y:S07]  /*ed80*/  LDSM.16.MT88.4 R108, [R135+UR4+0x4900] ;  /* 0x00490004876c783b */ /* 0x000e6e0008004200 */
[C---:B------:R-:W-:Y:S08]  /*ed90*/  HMMA.16816.F32.BF16 R36, R100.reuse, R124, R36 ;  /* 0x0000007c6424723c */ /* 0x040ff00000041824 */
        /* <DEDUP_REMOVED lines=8> */
[C---:B--2---:R-:W-:Y:S08]  /*ee20*/  HMMA.16816.F32.BF16 R60, R100.reuse, R104, R60 ;  /* 0x00000068643c723c */ /* 0x044ff0000004183c */
[C---:B------:R-:W-:Y:S01]  /*ee30*/  HMMA.16816.F32.BF16 R64, R100.reuse, R106, R64 ;  /* 0x0000006a6440723c */ /* 0x040fe20000041840 */
[----:B------:R-:W2:Y:S07]  /*ee40*/  LDSM.16.MT88.4 R104, [R157+0x4900] ;  /* 0x004900009d68783b */ /* 0x000eae0000004200 */
        /* <DEDUP_REMOVED lines=8> */
[----:B------:R-:W5:Y:S07]  /*eed0*/  LDSM.16.MT88.4 R116, [R157+0x1100] ;  /* 0x001100009d74783b */ /* 0x000f6e0000004200 */
        /* <DEDUP_REMOVED lines=8> */
[----:B----4-:R-:W-:Y:S01]  /*ef60*/  F2FP.BF16.PACK_AB R103, R181, R174 ;  /* 0x000000aeb567723e */ /* 0x010fe200000010ff */
        /* <DEDUP_REMOVED lines=8> */
[----:B------:R-:W1:Y:S07]  /*eff0*/  LDSM.16.MT88.4 R108, [R135+UR4+0x5100] ;  /* 0x00510004876c783b */ /* 0x000e6e0008004200 */
[C---:B---3--:R-:W-:Y:S08]  /*f000*/  HMMA.16816.F32.BF16 R12, R100.reuse, R112, R12 ;  /* 0x00000070640c723c */ /* 0x048ff0000004180c */
[C---:B------:R-:W-:Y:S01]  /*f010*/  HMMA.16816.F32.BF16 R16, R100.reuse, R114, R16 ;  /* 0x000000726410723c */ /* 0x040fe20000041810 */
[----:B------:R-:W3:Y:S07]  /*f020*/  LDSM.16.MT88.4 R112, [R156+0x5100] ;  /* 0x005100009c70783b */ /* 0x000eee0000004200 */
[C---:B------:R-:W-:Y:S08]  /*f030*/  HMMA.16816.F32.BF16 R20, R100.reuse, R120, R20 ;  /* 0x000000786414723c */ /* 0x040ff00000041814 */
[C---:B------:R-:W-:Y:S08]  /*f040*/  HMMA.16816.F32.BF16 R24, R100.reuse, R122, R24 ;  /* 0x0000007a6418723c */ /* 0x040ff00000041818 */
[C---:B-----5:R-:W-:Y:S08]  /*f050*/  HMMA.16816.F32.BF16 R28, R100.reuse, R116, R28 ;  /* 0x00000074641c723c */ /* 0x060ff0000004181c */
        /* <DEDUP_REMOVED lines=14> */
[----:B------:R-:W-:Y:S01]  /*f140*/  F2FP.BF16.PACK_AB R139, R231, R230 ;  /* 0x000000e6e78b723e */ /* 0x000fe200000010ff */
        /* <DEDUP_REMOVED lines=19> */
[----:B------:R-:W2:Y:S07]  /*f280*/  LDSM.16.MT88.4 R4, [R134+UR4+0x3900] ;  /* 0x003900048604783b */ /* 0x000eae0008004200 */
[C---:B------:R-:W-:Y:S01]  /*f290*/  HMMA.16816.F32.BF16 R124, R136.reuse, R126, R8 ;  /* 0x0000007e887c723c */ /* 0x040fe20000041808 */
[----:B------:R-:W3:Y:S07]  /*f2a0*/  LDSM.16.MT88.4 R8, [R157+0x3900] ;  /* 0x003900009d08783b */ /* 0x000eee0000004200 */
[C---:B-1----:R-:W-:Y:S07]  /*f2b0*/  HMMA.16816.F32.BF16 R120, R136.reuse, R108, R12 ;  /* 0x0000006c8878723c */ /* 0x042fee000004180c */
[----:B------:R-:W-:Y:S01]  /*f2c0*/  IADD3 R12, R220, -0x2, RZ ;  /* 0xfffffffedc0c7810 */ /* 0x000fe20007ffe0ff */
[C---:B------:R-:W-:Y:S03]  /*f2d0*/  HMMA.16816.F32.BF16 R116, R136.reuse, R110, R16 ;  /* 0x0000006e8874723c */ /* 0x040fe60000041810 */
[C---:B------:R-:W-:Y:S05]  /*f2e0*/  ISETP.GE.AND P0, PT, R12.reuse, R193, PT ;  /* 0x000000c10c00720c */ /* 0x040fea0003f06270 */
[C---:B------:R-:W-:Y:S08]  /*f2f0*/  HMMA.16816.F32.BF16 R112, R136.reuse, R140, R20 ;  /* 0x0000008c8870723c */ /* 0x040ff00000041814 */
[C---:B------:R-:W-:Y:S04]  /*f300*/  HMMA.16816.F32.BF16 R108, R136.reuse, R142, R24 ;  /* 0x0000008e886c723c */ /* 0x040fe80000041818 */
[----:B------:R-:W-:Y:S03]  /*f310*/  @P0 SHF.R.S32.HI R16, RZ, 0x1f, R12 ;  /* 0x0000001fff100819 */ /* 0x000fe6000001140c */
[----:B------:R-:W-:Y:S01]  /*f320*/  @P0 IMAD.WIDE.U32 R24, R12, c[0x0][0x1e0], RZ ;  /* 0x000078000c180a25 */ /* 0x000fe200078e00ff */
[C---:B------:R-:W-:Y:S04]  /*f330*/  HMMA.16816.F32.BF16 R104, R136.reuse, R144, R28 ;  /* 0x000000908868723c */ /* 0x040fe8000004181c */
[----:B------:R-:W-:Y:S04]  /*f340*/  @P0 IMAD R16, R16, c[0x0][0x1e0], RZ ;  /* 0x0000780010100a24 */ /* 0x000fe800078e02ff */
[C---:B------:R-:W-:Y:S04]  /*f350*/  HMMA.16816.F32.BF16 R100, R136.reuse, R146, R32 ;  /* 0x000000928864723c */ /* 0x040fe80000041820 */
[----:B------:R-:W-:Y:S02]  /*f360*/  @P0 IMAD R16, R12, c[0x0][0x1e4], R16 ;  /* 0x000079000c100a24 */ /* 0x000fe400078e0210 */
[----:B------:R-:W1:Y:S02]  /*f370*/  LDSM.16.MT88.4 R12, [R135+UR4+0x5900] ;  /* 0x00590004870c783b */ /* 0x000e640008004200 */
[C---:B------:R-:W-:Y:S04]  /*f380*/  HMMA.16816.F32.BF16 R36, R136.reuse, R148, R36 ;  /* 0x000000948824723c */ /* 0x040fe80000041824 */
[----:B------:R-:W-:Y:S02]  /*f390*/  @P0 IADD3 R17, R25, R16, RZ ;  /* 0x0000001019110210 */ /* 0x000fe40007ffe0ff */
[C---:B------:R-:W-:Y:S02]  /*f3a0*/  @P0 SHF.L.U32 R25, R24.reuse, 0x6, RZ ;  /* 0x0000000618190819 */ /* 0x040fe400000006ff */
[C---:B------:R-:W-:Y:S04]  /*f3b0*/  HMMA.16816.F32.BF16 R40, R136.reuse, R150, R40 ;  /* 0x000000968828723c */ /* 0x040fe80000041828 */
[----:B------:R-:W-:Y:S02]  /*f3c0*/  @P0 SHF.L.U64.HI R24, R24, 0x6, R17 ;  /* 0x0000000618180819 */ /* 0x000fe40000010211 */
[C---:B------:R-:W-:Y:S02]  /*f3d0*/  @P0 IADD3 R16, P1, R25.reuse, R206, RZ ;  /* 0x000000ce19100210 */ /* 0x040fe40007f3e0ff */
[C---:B------:R-:W-:Y:S08]  /*f3e0*/  HMMA.16816.F32.BF16 R44, R136.reuse, R152, R44 ;  /* 0x00000098882c723c */ /* 0x040ff0000004182c */
[C---:B------:R-:W-:Y:S08]  /*f3f0*/  HMMA.16816.F32.BF16 R48, R136.reuse, R154, R48 ;  /* 0x0000009a8830723c */ /* 0x040ff00000041830 */
[C---:B--2---:R-:W-:Y:S07]  /*f400*/  HMMA.16816.F32.BF16 R52, R136.reuse, R4, R52 ;  /* 0x000000048834723c */ /* 0x044fee0000041834 */
[----:B------:R-:W-:Y:S01]  /*f410*/  @P0 IADD3.X R5, R24, R213, RZ, P1, !PT ;  /* 0x000000d518050210 */ /* 0x000fe20000ffe4ff */
[C---:B------:R-:W-:Y:S04]  /*f420*/  HMMA.16816.F32.BF16 R56, R136.reuse, R6, R56 ;  /* 0x000000068838723c */ /* 0x040fe80000041838 */
[C---:B------:R-:W-:Y:S04]  /*f430*/  @P0 LEA R20, P1, R16.reuse, c[0x0][0x1c8], 0x1 ;  /* 0x0000720010140a11 */ /* 0x040fe800078208ff */
[C---:B---3--:R-:W-:Y:S04]  /*f440*/  HMMA.16816.F32.BF16 R60, R136.reuse, R8, R60 ;  /* 0x00000008883c723c */ /* 0x048fe8000004183c */
[----:B------:R-:W-:Y:S02]  /*f450*/  @P0 LEA.HI.X R21, R16, c[0x0][0x1cc], R5, 0x1, P1 ;  /* 0x0000730010150a11 */ /* 0x000fe400008f0c05 */
[----:B------:R-:W2:Y:S01]  /*f460*/  LDSM.16.MT88.4 R16, [R156+0x5900] ;  /* 0x005900009c10783b */ /* 0x000ea20000004200 */
[C---:B------:R-:W-:Y:S01]  /*f470*/  @P0 IADD3 R4, P1, R25.reuse, R224, RZ ;  /* 0x000000e019040210 */ /* 0x040fe20007f3e0ff */
[C---:B------:R-:W-:Y:S04]  /*f480*/  HMMA.16816.F32.BF16 R64, R136.reuse, R10, R64 ;  /* 0x0000000a8840723c */ /* 0x040fe80000041840 */
[----:B------:R-:W-:Y:S02]  /*f490*/  @P0 IADD3.X R5, R24, R223, RZ, P1, !PT ;  /* 0x000000df18050210 */ /* 0x000fe40000ffe4ff */
[C---:B------:R-:W-:Y:S02]  /*f4a0*/  @P0 LEA R22, P1, R4.reuse, c[0x0][0x1c8], 0x1 ;  /* 0x0000720004160a11 */ /* 0x040fe400078208ff */
[C---:B-1----:R-:W-:Y:S04]  /*f4b0*/  HMMA.16816.F32.BF16 R68, R136.reuse, R12, R68 ;  /* 0x0000000c8844723c */ /* 0x042fe80000041844 */
[----:B------:R-:W-:Y:S02]  /*f4c0*/  @P0 LEA.HI.X R23, R4, c[0x0][0x1cc], R5, 0x1, P1 ;  /* 0x0000730004170a11 */ /* 0x000fe400008f0c05 */
[----:B------:R-:W-:Y:S02]  /*f4d0*/  @P0 IADD3 R5, P1, R25, R222, RZ ;  /* 0x000000de19050210 */ /* 0x000fe40007f3e0ff */
[C---:B------:R-:W-:Y:S04]  /*f4e0*/  HMMA.16816.F32.BF16 R72, R136.reuse, R14, R72 ;  /* 0x0000000e8848723c */ /* 0x040fe80000041848 */
[----:B------:R-:W-:Y:S02]  /*f4f0*/  @P0 IADD3.X R4, R24, R221, RZ, P1, !PT ;  /* 0x000000dd18040210 */ /* 0x000fe40000ffe4ff */
[C---:B------:R-:W-:Y:S06]  /*f500*/  @P0 LEA R26, P1, R5.reuse, c[0x0][0x1c8], 0x1 ;  /* 0x00007200051a0a11 */ /* 0x040fec00078208ff */
[----:B------:R-:W-:Y:S02]  /*f510*/  @P0 LEA.HI.X R27, R5, c[0x0][0x1cc], R4, 0x1, P1 ;  /* 0x00007300051b0a11 */ /* 0x000fe400008f0c04 */
[----:B------:R-:W1:Y:S01]  /*f520*/  LDSM.16.MT88.4 R4, [R134+UR4+0x5900] ;  /* 0x005900048604783b */ /* 0x000e620008004200 */
[----:B------:R-:W-:Y:S04]  /*f530*/  @P0 IADD3 R25, P1, R200, R25, RZ ;  /* 0x00000019c8190210 */ /* 0x000fe80007f3e0ff */
[----:B------:R-:W-:Y:S02]  /*f540*/  @P0 IADD3.X R24, R199, R24, RZ, P1, !PT ;  /* 0x00000018c7180210 */ /* 0x000fe40000ffe4ff */
[----:B------:R-:W-:Y:S01]  /*f550*/  @P0 IADD3 R9, P1, R25, R206, RZ ;  /* 0x000000ce19090210 */ /* 0x000fe20007f3e0ff */
[C---:B--2---:R-:W-:Y:S03]  /*f560*/  HMMA.16816.F32.BF16 R76, R136.reuse, R16, R76 ;  /* 0x00000010884c723c */ /* 0x044fe6000004184c */
[C---:B------:R-:W-:Y:S02]  /*f570*/  @P0 IADD3.X R8, R24.reuse, R213, RZ, P1, !PT ;  /* 0x000000d518080210 */ /* 0x040fe40000ffe4ff */
[C---:B------:R-:W-:Y:S03]  /*f580*/  @P0 LEA R12, P1, R9.reuse, c[0x0][0x1c8], 0x1 ;  /* 0x00007200090c0a11 */ /* 0x040fe600078208ff */
[C---:B------:R-:W-:Y:S04]  /*f590*/  HMMA.16816.F32.BF16 R80, R136.reuse, R18, R80 ;  /* 0x000000128850723c */ /* 0x040fe80000041850 */
[----:B------:R-:W-:Y:S02]  /*f5a0*/  @P0 LEA.HI.X R13, R9, c[0x0][0x1cc], R8, 0x1, P1 ;  /* 0x00007300090d0a11 */ /* 0x000fe400008f0c08 */
[----:B------:R-:W2:Y:S01]  /*f5b0*/  LDSM.16.MT88.4 R8, [R157+0x5900] ;  /* 0x005900009d08783b */ /* 0x000ea20000004200 */
[----:B------:R-:W-:Y:S01]  /*f5c0*/  @P0 IADD3 R3, P1, R25, R224, RZ ;  /* 0x000000e019030210 */ /* 0x000fe20007f3e0ff */
[----:B------:R-:W-:Y:S04]  /*f5d0*/  @P0 IMAD R18, R215, 0x3000, R201 ;  /* 0x00003000d7120824 */ /* 0x000fe800078e02c9 */
[----:B------:R-:W-:Y:S02]  /*f5e0*/  @P0 IADD3.X R16, R24, R223, RZ, P1, !PT ;  /* 0x000000df18100210 */ /* 0x000fe40000ffe4ff */
[C---:B------:R-:W-:Y:S04]  /*f5f0*/  @P0 LEA R14, P1, R3.reuse, c[0x0][0x1c8], 0x1 ;  /* 0x00007200030e0a11 */ /* 0x040fe800078208ff */
[----:B------:R-:W-:Y:S02]  /*f600*/  @P0 LEA.HI.X R15, R3, c[0x0][0x1cc], R16, 0x1, P1 ;  /* 0x00007300030f0a11 */ /* 0x000fe400008f0c10 */
[----:B------:R-:W-:Y:S02]  /*f610*/  @P0 SHF.L.U32 R3, R18, 0x1, RZ ;  /* 0x0000000112030819 */ /* 0x000fe400000006ff */
[----:B------:R-:W-:Y:S01]  /*f620*/  @P0 IADD3 R25, P1, R25, R222, RZ ;  /* 0x000000de19190210 */ /* 0x000fe20007f3e0ff */
[C---:B-1----:R-:W-:Y:S02]  /*f630*/  HMMA.16816.F32.BF16 R84, R136.reuse, R4, R84 ;  /* 0x000000048854723c */ /* 0x042fe40000041854 */
        /* <DEDUP_REMOVED lines=10> */
[C---:B--2---:R-:W-:Y:S07]  /*f6e0*/  HMMA.16816.F32.BF16 R92, R136.reuse, R8, R92 ;  /* 0x00000008885c723c */ /* 0x044fee000004185c */
[----:B------:R1:W-:Y:S01]  /*f6f0*/  @P0 LDGSTS.E.BYPASS.LTC128B.128 [R3+0xd100], [R12.64], !P5 ;  /* 0x0d1000000c030fae */ /* 0x0003e2000e901d48 */
[----:B------:R-:W-:Y:S07]  /*f700*/  HMMA.16816.F32.BF16 R96, R136, R10, R96 ;  /* 0x0000000a8860723c */ /* 0x000fee0000041860 */
[----:B------:R1:W-:Y:S08]  /*f710*/  @P0 LDGSTS.E.BYPASS.LTC128B.128 [R3+0xf100], [R14.64], !P4 ;  /* 0x0f1000000e030fae */ /* 0x0003f0000e101d48 */
[----:B------:R1:W-:Y:S01]  /*f720*/  @P0 LDGSTS.E.BYPASS.LTC128B.128 [R3+0x11100], [R16.64], !P6 ;  /* 0x1110000010030fae */ /* 0x0003e2000f101d48 */
[----:B------:R-:W-:Y:S02]  /*f730*/  ISETP.GE.AND P0, PT, R193, R220, PT ;  /* 0x000000dcc100720c */ /* 0x000fe40003f06270 */
[----:B------:R-:W-:Y:S05]  /*f740*/  IADD3 R220, R220, -0x1, RZ ;  /* 0xffffffffdcdc7810 */ /* 0x000fea0007ffe0ff */
[----:B------:R-:W0:Y:S01]  /*f750*/  LDGDEPBAR ;  /* 0x00000000000079af */ /* 0x000e220000000000 */
[----:B-1----:R-:W-:Y:S05]  /*f760*/  MOV R3, R0 ;  /* 0x0000000000037202 */ /* 0x002fea0000000f00 */
[----:B------:R-:W-:-:S05]  /*f770*/  @!P0 BRA `(.L_x_905) ;  /* 0xffffc75000008947 */ /* 0x000fca000383ffff */
.L_x_896:
[----:B------:R-:W1:Y:S01]  /*f780*/  SHFL.BFLY PT, R4, R217, 0x2, 0x1f ;  /* 0x0c401f00d9047f89 */ /* 0x000e6200000e0000 */
[----:B------:R-:W-:-:S02]  /*f790*/  MOV R9, 0xff800000 ;  /* 0xff80000000097802 */ /* 0x000fc40000000f00 */
[----:B------:R-:W-:Y:S01]  /*f7a0*/  PLOP3.LUT P2, PT, PT, PT, PT, 0x8, 0x0 ;  /* 0x000000000000781c */ /* 0x000fe20003f4e170 */
[----:B------:R-:W2:Y:S01]  /*f7b0*/  SHFL.BFLY PT, R3, R216, 0x2, 0x1f ;  /* 0x0c401f00d8037f89 */ /* 0x000ea200000e0000 */
[----:B-1----:R-:W-:Y:S02]  /*f7c0*/  FADD.FTZ R7, R4, R217 ;  /* 0x000000d904077221 */ /* 0x002fe40000010000 */
[----:B------:R-:W-:Y:S01]  /*f7d0*/  CS2R R4, SRZ ;  /* 0x0000000000047805 */ /* 0x000fe2000001ff00 */
[----:B--2---:R-:W-:Y:S02]  /*f7e0*/  FADD.FTZ R8, R3, R216 ;  /* 0x000000d803087221 */ /* 0x004fe40000010000 */
[----:B------:R-:W1:Y:S04]  /*f7f0*/  SHFL.BFLY PT, R6, R7, 0x1, 0x1f ;  /* 0x0c201f0007067f89 */ /* 0x000e6800000e0000 */
[----:B------:R-:W2:Y:S01]  /*f800*/  SHFL.BFLY PT, R3, R8, 0x1, 0x1f ;  /* 0x0c201f0008037f89 */ /* 0x000ea200000e0000 */
[----:B-1----:R-:W-:-:S02]  /*f810*/  FADD.FTZ R6, R7, R6 ;  /* 0x0000000607067221 */ /* 0x002fc40000010000 */
[----:B--2---:R-:W-:-:S03]  /*f820*/  FADD.FTZ R3, R3, R8 ;  /* 0x0000000803037221 */ /* 0x004fc60000010000 */
[----:B------:R-:W-:Y:S02]  /*f830*/  FSETP.NE.FTZ.AND P1, PT, R6, RZ, PT ;  /* 0x000000ff0600720b */ /* 0x000fe40003f35000 */
[----:B------:R-:W-:-:S11]  /*f840*/  FSETP.NE.FTZ.AND P0, PT, R3, RZ, PT ;  /* 0x000000ff0300720b */ /* 0x000fd60003f15000 */
[----:B------:R-:W1:Y:S01]  /*f850*/  @P1 MUFU.RCP R5, R6 ;  /* 0x0000000600051308 */ /* 0x000e620000001000 */
[----:B------:R-:W-:Y:S02]  /*f860*/  @P1 MOV R12, 0x3f317218 ;  /* 0x3f317218000c1802 */ /* 0x000fe40000000f00 */
[----:B------:R-:W-:-:S05]  /*f870*/  @P0 MOV R13, 0x3f317218 ;  /* 0x3f317218000d0802 */ /* 0x000fca0000000f00 */
[----:B------:R-:W2:Y:S01]  /*f880*/  @P1 MUFU.LG2 R6, R6 ;  /* 0x0000000600061308 */ /* 0x000ea20000000c00 */
[----:B------:R-:W-:-:S07]  /*f890*/  @P0 FMUL.FTZ R13, R13, c[0x0][0x2d0] ;  /* 0x0000b4000d0d0a20 */ /* 0x000fce0000410000 */
[----:B------:R-:W3:Y:S01]  /*f8a0*/  @P0 MUFU.LG2 R10, R3 ;  /* 0x00000003000a0308 */ /* 0x000ee20000000c00 */
[C---:B-1----:R-:W-:Y:S02]  /*f8b0*/  FMUL.FTZ R128, R5.reuse, R128 ;  /* 0x0000008005807220 */ /* 0x042fe40000410000 */
[C---:B------:R-:W-:Y:S02]  /*f8c0*/  FMUL.FTZ R129, R5.reuse, R129 ;  /* 0x0000008105817220 */ /* 0x040fe40000410000 */
[C---:B------:R-:W-:Y:S02]  /*f8d0*/  FMUL.FTZ R124, R5.reuse, R124 ;  /* 0x0000007c057c7220 */ /* 0x040fe40000410000 */
[----:B------:R-:W-:Y:S01]  /*f8e0*/  FMUL.FTZ R125, R5, R125 ;  /* 0x0000007d057d7220 */ /* 0x000fe20000410000 */
[----:B------:R1:W4:Y:S01]  /*f8f0*/  @P0 MUFU.RCP R4, R3 ;  /* 0x0000000300040308 */ /* 0x0003220000001000 */
[----:B--2---:R-:W-:Y:S02]  /*f900*/  @P1 FMUL.FTZ R11, R6, 0.69314718246459960938 ;  /* 0x3f317218060b1820 */ /* 0x004fe40000410000 */
[----:B------:R-:W-:-:S02]  /*f910*/  @P1 FMUL.FTZ R6, R12, c[0x0][0x2d0] ;  /* 0x0000b4000c061a20 */ /* 0x000fc40000410000 */
[C---:B------:R-:W-:Y:S02]  /*f920*/  FMUL.FTZ R120, R5.reuse, R120 ;  /* 0x0000007805787220 */ /* 0x040fe40000410000 */
        /* <DEDUP_REMOVED lines=95> */
.L_x_863:
[----:B------:R-:W-:Y:S05]  /*ff20*/  @P2 BRA `(.L_x_906) ;  /* 0x000016a000002947 */ /* 0x000fea0003800000 */
[----:B------:R-:W1:Y:S01]  /*ff30*/  S2R R0, SR_TID.X ;  /* 0x0000000000007919 */ /* 0x000e620000002100 */
[----:B------:R-:W-:Y:S01]  /*ff40*/  F2FP.BF16.PACK_AB R7, R8, R7 ;  /* 0x000000070807723e */ /* 0x000fe200000010ff */
[----:B------:R-:W-:Y:S01]  /*ff50*/  IMAD.MOV.U32 R8, RZ, RZ, 0x20 ;  /* 0x00000020ff087424 */ /* 0x000fe200078e00ff */
        /* <DEDUP_REMOVED lines=51> */
[--C-:B------:R-:W-:Y:S01]  /*10290*/  IMAD.IADD R19, R8, 0x1, R5.reuse ;  /* 0x0000000108137824 */ /* 0x100fe200078e0205 */
[----:B------:R-:W-:Y:S01]  /*102a0*/  SEL R6, R6, 0xffffffc0, !P2 ;  /* 0xffffffc006067807 */ /* 0x000fe20005000000 */
[----:B------:R-:W-:Y:S01]  /*102b0*/  STS [R5], R124 ;  /* 0x0000007c05007388 */ /* 0x000fe20000000800 */
[----:B------:R-:W-:Y:S02]  /*102c0*/  F2FP.BF16.PACK_AB R46, R47, R46 ;  /* 0x0000002e2f2e723e */ /* 0x000fe400000010ff */
[----:B------:R-:W-:Y:S01]  /*102d0*/  F2FP.BF16.PACK_AB R48, R49, R48 ;  /* 0x000000303130723e */ /* 0x000fe200000010ff */
[--C-:B------:R-:W-:Y:S01]  /*102e0*/  IMAD.IADD R21, R17, 0x1, R6.reuse ;  /* 0x0000000111157824 */ /* 0x100fe200078e0206 */
[----:B------:R-:W-:Y:S01]  /*102f0*/  STS [R5+0x400], R126 ;  /* 0x0004007e05007388 */ /* 0x000fe20000000800 */
[C---:B------:R-:W-:Y:S01]  /*10300*/  IMAD.IADD R23, R6.reuse, 0x1, R5 ;  /* 0x0000000106177824 */ /* 0x040fe200078e0205 */
[----:B------:R-:W-:Y:S01]  /*10310*/  F2FP.BF16.PACK_AB R50, R51, R50 ;  /* 0x000000323332723e */ /* 0x000fe200000010ff */
[----:B------:R-:W-:Y:S01]  /*10320*/  IMAD.IADD R25, R6, 0x1, R13 ;  /* 0x0000000106197824 */ /* 0x000fe200078e020d */
[----:B------:R-:W-:Y:S01]  /*10330*/  STS [R13+0x80], R120 ;  /* 0x000080780d007388 */ /* 0x000fe20000000800 */
[----:B------:R-:W-:Y:S01]  /*10340*/  IMAD.IADD R27, R19, 0x1, R6 ;  /* 0x00000001131b7824 */ /* 0x000fe200078e0206 */
[----:B------:R-:W-:-:S02]  /*10350*/  F2FP.BF16.PACK_AB R52, R53, R52 ;  /* 0x000000343534723e */ /* 0x000fc400000010ff */
[----:B------:R-:W-:Y:S01]  /*10360*/  STS [R13+0x480], R122 ;  /* 0x0004807a0d007388 */ /* 0x000fe20000000800 */
[----:B------:R-:W-:Y:S02]  /*10370*/  F2FP.BF16.PACK_AB R54, R55, R54 ;  /* 0x000000363736723e */ /* 0x000fe400000010ff */
        /* <DEDUP_REMOVED lines=29> */
[----:B------:R-:W-:Y:S02]  /*10550*/  F2FP.BF16.PACK_AB R98, R99, R98 ;  /* 0x000000626362723e */ /* 0x000fe400000010ff */
[----:B------:R-:W-:Y:S01]  /*10560*/  ISETP.NE.U32.AND P1, PT, RZ, c[0x0][0x508], PT ;  /* 0x00014200ff007a0c */ /* 0x000fe20003f25070 */
[----:B------:R-:W-:Y:S01]  /*10570*/  STS [R17+0x4080], R36 ;  /* 0x0040802411007388 */ /* 0x000fe20000000800 */
[----:B------:R-:W-:Y:S02]  /*10580*/  ISETP.NE.U32.AND P0, PT, RZ, c[0x0][0x500], PT ;  /* 0x00014000ff007a0c */ /* 0x000fe40003f05070 */
[----:B------:R-:W-:Y:S01]  /*10590*/  ISETP.NE.AND.EX P1, PT, RZ, c[0x0][0x50c], PT, P1 ;  /* 0x00014300ff007a0c */ /* 0x000fe20003f25310 */
[----:B------:R-:W-:Y:S01]  /*105a0*/  STS [R17+0x4480], R38 ;  /* 0x0044802611007388 */ /* 0x000fe20000000800 */
[----:B------:R-:W-:-:S03]  /*105b0*/  ISETP.NE.AND.EX P0, PT, RZ, c[0x0][0x504], PT, P0 ;  /* 0x00014100ff007a0c */ /* 0x000fc60003f05300 */
        /* <DEDUP_REMOVED lines=23> */
[----:B------:R1:W-:Y:S04]  /*10730*/  STS [R21+0x8080], R7 ;  /* 0x0080800715007388 */ /* 0x0003e80000000800 */
        /* <DEDUP_REMOVED lines=9> */
[----:B------:R-:W-:-:S02]  /*107d0*/  IMAD.MOV.U32 R5, RZ, RZ, c[0x0][0x388] ;  /* 0x0000e200ff057624 */ /* 0x000fc400078e00ff */
[----:B------:R-:W-:-:S03]  /*107e0*/  @P1 IMAD.WIDE R16, R202, R17, c[0x0][0x508] ;  /* 0x00014200ca101625 */ /* 0x000fc600078e0211 */
[----:B-1----:R-:W2:Y:S04]  /*107f0*/  @P0 LDG.E R7, [R12.64] ;  /* 0x000000080c070981 */ /* 0x002ea8000c1e1900 */
[----:B------:R4:W5:Y:S01]  /*10800*/  @P1 LDG.E R5, [R16.64] ;  /* 0x0000000810051981 */ /* 0x000962000c1e1900 */
[----:B---3--:R-:W-:Y:S02]  /*10810*/  CS2R R20, SRZ ;  /* 0x0000000000147805 */ /* 0x008fe4000001ff00 */
[--C-:B--2---:R-:W-:Y:S01]  /*10820*/  @P0 SHF.R.S32.HI R21, RZ, 0x1f, R7.reuse ;  /* 0x0000001fff150819 */ /* 0x104fe20000011407 */
[----:B------:R-:W-:Y:S01]  /*10830*/  @P0 IMAD.MOV.U32 R20, RZ, RZ, R7 ;  /* 0x000000ffff140224 */ /* 0x000fe200078e0007 */
[----:B------:R-:W-:Y:S05]  /*10840*/  @P1 BRA `(.L_x_907) ;  /* 0x0000004000001947 */ /* 0x000fea0003800000 */
[----:B----4-:R-:W-:Y:S05]  /*10850*/  @!P0 BRA `(.L_x_907) ;  /* 0x0000003000008947 */ /* 0x010fea0003800000 */
[----:B-----5:R-:W2:Y:S04]  /*10860*/  LDG.E R5, [R12.64] ;  /* 0x000000080c057981 */ /* 0x020ea8000c1e1900 */
[----:B------:R-:W2:Y:S02]  /*10870*/  LDG.E R6, [R12.64+0x4] ;  /* 0x000004080c067981 */ /* 0x000ea4000c1e1900 */
[----:B--2---:R-:W-:-:S02]  /*10880*/  IADD3 R5, -R5, R6, RZ ;  /* 0x0000000605057210 */ /* 0x004fc40007ffe1ff */
.L_x_907:
[----:B----4-:R-:W-:Y:S01]  /*10890*/  LOP3.LUT R13, R4, 0xffffffe0, RZ, 0xc0, !PT ;  /* 0xffffffe0040d7812 */ /* 0x010fe200078ec0ff */
        /* <DEDUP_REMOVED lines=14> */
[----:B------:R-:W-:Y:S02]  /*10980*/  IADD3 R2, R2, -R7, RZ ;  /* 0x8000000702027210 */ /* 0x000fe40007ffe0ff */
[----:B------:R-:W-:Y:S02]  /*10990*/  LOP3.LUT R6, R6, 0x1ffffffe, RZ, 0xc0, !PT ;  /* 0x1ffffffe06067812 */ /* 0x000fe400078ec0ff */
[-C--:B------:R-:W-:Y:S02]  /*109a0*/  LEA.HI R8, R11, R0.reuse, RZ, 0x3 ;  /* 0x000000000b087211 */ /* 0x080fe400078f18ff */
[----:B------:R-:W-:Y:S01]  /*109b0*/  SHF.R.S32.HI R17, RZ, 0x2, R17 ;  /* 0x00000002ff117819 */ /* 0x000fe20000011411 */
[----:B------:R-:W-:Y:S01]  /*109c0*/  IMAD.IADD R13, R15, 0x1, -R6 ;  /* 0x000000010f0d7824 */ /* 0x000fe200078e0a06 */
[----:B------:R-:W-:Y:S01]  /*109d0*/  LOP3.LUT R7, R8, 0xfffffff8, RZ, 0xc0, !PT ;  /* 0xfffffff808077812 */ /* 0x000fe200078ec0ff */
[----:B------:R-:W-:Y:S01]  /*109e0*/  IMAD R15, R21, c[0x0][0x3a0], RZ ;  /* 0x0000e800150f7a24 */ /* 0x000fe200078e02ff */
[-C--:B------:R-:W-:Y:S01]  /*109f0*/  LEA.HI R11, R11, R0.reuse, RZ, 0x6 ;  /* 0x000000000b0b7211 */ /* 0x080fe200078f30ff */
[----:B------:R-:W-:Y:S01]  /*10a00*/  IMAD R2, R2, 0x10, R17 ;  /* 0x0000001002027824 */ /* 0x000fe200078e0211 */
[----:B------:R-:W-:Y:S01]  /*10a10*/  IADD3 R7, -R7, R0, RZ ;  /* 0x0000000007077210 */ /* 0x000fe20007ffe1ff */
[----:B------:R-:W-:Y:S01]  /*10a20*/  IMAD R15, R20, c[0x0][0x3a4], R15 ;  /* 0x0000e900140f7a24 */ /* 0x000fe200078e020f */
[----:B--2---:R-:W-:Y:S01]  /*10a30*/  SHF.R.S32.HI R17, RZ, 0x1f, R14 ;  /* 0x0000001fff117819 */ /* 0x004fe2000001140e */
[----:B------:R-:W-:Y:S01]  /*10a40*/  IMAD R0, R13, 0x8, R2 ;  /* 0x000000080d007824 */ /* 0x000fe200078e0202 */
[----:B------:R-:W-:Y:S01]  /*10a50*/  MOV R22, R20 ;  /* 0x0000001400167202 */ /* 0x000fe20000000f00 */
[----:B------:R-:W-:Y:S01]  /*10a60*/  IMAD.IADD R19, R19, 0x1, R15 ;  /* 0x0000000113137824 */ /* 0x000fe200078e020f */
[----:B------:R-:W-:Y:S01]  /*10a70*/  LOP3.LUT P2, RZ, R4, 0x3, RZ, 0xc0, !PT ;  /* 0x0000000304ff7812 */ /* 0x000fe2000784c0ff */
[----:B-1----:R-:W-:Y:S01]  /*10a80*/  IMAD R13, R57, 0x80, R0 ;  /* 0x00000080390d7824 */ /* 0x002fe200078e0200 */
[----:B------:R-:W-:Y:S01]  /*10a90*/  SHF.R.S32.HI R4, RZ, 0x1f, R202 ;  /* 0x0000001fff047819 */ /* 0x000fe200000114ca */
[----:B------:R-:W-:Y:S01]  /*10aa0*/  IMAD R15, R17, c[0x0][0x490], RZ ;  /* 0x00012400110f7a24 */ /* 0x000fe200078e02ff */
[----:B------:R-:W-:Y:S01]  /*10ab0*/  SEL R202, R202, RZ, !P0 ;  /* 0x000000ffcaca7207 */ /* 0x000fe20004000000 */
[----:B------:R-:W-:Y:S01]  /*10ac0*/  @P1 IMAD.HI.U32 R0, R13, c[0x0][0x4ec], RZ ;  /* 0x00013b000d001a27 */ /* 0x000fe200078e00ff */
[----:B------:R-:W-:-:S02]  /*10ad0*/  MOV R20, R13 ;  /* 0x0000000d00147202 */ /* 0x000fc40000000f00 */
[----:B------:R-:W-:Y:S01]  /*10ae0*/  SEL R4, R4, RZ, !P0 ;  /* 0x000000ff04047207 */ /* 0x000fe20004000000 */
[C---:B------:R-:W-:Y:S01]  /*10af0*/  IMAD.WIDE.U32 R22, R14.reuse, c[0x0][0x490], R22 ;  /* 0x000124000e167a25 */ /* 0x040fe200078e0016 */
[----:B------:R-:W-:Y:S02]  /*10b00*/  @P1 SHF.R.U32.HI R20, RZ, c[0x0][0x4f0], R0 ;  /* 0x00013c00ff141a19 */ /* 0x000fe40000011600 */
[----:B------:R-:W-:Y:S01]  /*10b10*/  SHF.R.S32.HI R8, RZ, 0x3, R8 ;  /* 0x00000003ff087819 */ /* 0x000fe20000011408 */
[----:B------:R-:W-:Y:S01]  /*10b20*/  IMAD R15, R14, c[0x0][0x494], R15 ;  /* 0x000125000e0f7a24 */ /* 0x000fe200078e020f */
[--C-:B------:R-:W-:Y:S01]  /*10b30*/  SHF.R.S32.HI R16, RZ, 0x1f, R20.reuse ;  /* 0x0000001fff107819 */ /* 0x100fe20000011414 */
[----:B------:R-:W-:Y:S01]  /*10b40*/  IMAD R17, R17, c[0x0][0x3e8], RZ ;  /* 0x0000fa0011117a24 */ /* 0x000fe200078e02ff */
[----:B------:R-:W-:Y:S01]  /*10b50*/  LEA R10, R7, R8, 0x5 ;  /* 0x00000008070a7211 */ /* 0x000fe200078e28ff */
[----:B------:R-:W-:Y:S02]  /*10b60*/  IMAD.MOV R12, RZ, RZ, -R20 ;  /* 0x000000ffff0c7224 */ /* 0x000fe400078e0a14 */
[----:B------:R-:W-:-:S02]  /*10b70*/  IMAD.IADD R23, R23, 0x1, R15 ;  /* 0x0000000117177824 */ /* 0x000fc400078e020f */
[C---:B------:R-:W-:Y:S02]  /*10b80*/  IMAD R17, R14.reuse, c[0x0][0x3ec], R17 ;  /* 0x0000fb000e117a24 */ /* 0x040fe400078e0211 */
        /* <DEDUP_REMOVED lines=9> */
[----:B------:R-:W-:Y:S01]  /*10c20*/  IMAD.SHL.U32 R0, R8, 0x40, RZ ;  /* 0x0000004008007824 */ /* 0x000fe200078e00ff */
[----:B------:R-:W-:Y:S01]  /*10c30*/  IADD3.X R21, R16, R23, R13, P0, !PT ;  /* 0x0000001710157210 */ /* 0x000fe200007fe40d */
[----:B------:R-:W-:Y:S02]  /*10c40*/  IMAD R17, R12, c[0x0][0x48c], R17 ;  /* 0x000123000c117a24 */ /* 0x000fe400078e0211 */
[----:B------:R-:W-:Y:S01]  /*10c50*/  IMAD R10, R57, 0x80, R10 ;  /* 0x00000080390a7824 */ /* 0x000fe200078e020a */
[----:B------:R-:W-:Y:S01]  /*10c60*/  LOP3.LUT R13, R0, 0x1c0, RZ, 0xc0, !PT ;  /* 0x000001c0000d7812 */ /* 0x000fe200078ec0ff */
[----:B------:R-:W-:-:S04]  /*10c70*/  IMAD.WIDE.U32 R20, R12, c[0x0][0x488], R20 ;  /* 0x000122000c147a25 */ /* 0x000fc800078e0014 */
[----:B------:R-:W-:Y:S01]  /*10c80*/  IMAD.SHL.U32 R0, R7, 0x8, RZ ;  /* 0x0000000807007824 */ /* 0x000fe200078e00ff */
[----:B------:R-:W-:Y:S01]  /*10c90*/  LEA R12, P0, R20, c[0x0][0x450], 0x2 ;  /* 0x00011400140c7a11 */ /* 0x000fe200078010ff */
[----:B------:R-:W-:Y:S01]  /*10ca0*/  IMAD R7, R4, c[0x0][0x3f0], RZ ;  /* 0x0000fc0004077a24 */ /* 0x000fe200078e02ff */
[----:B------:R-:W-:Y:S01]  /*10cb0*/  IADD3 R17, R21, R17, RZ ;  /* 0x0000001115117210 */ /* 0x000fe20007ffe0ff */
[----:B------:R-:W-:Y:S01]  /*10cc0*/  @P1 IMAD.HI.U32 R18, R10, c[0x0][0x4ec], RZ ;  /* 0x00013b000a121a27 */ /* 0x000fe200078e00ff */
[----:B------:R-:W-:Y:S01]  /*10cd0*/  SHF.R.U32.HI R4, RZ, 0x3, R13 ;  /* 0x00000003ff047819 */ /* 0x000fe2000001160d */
[----:B------:R-:W-:Y:S01]  /*10ce0*/  SHFL.IDX PT, R34, R12, RZ, 0x1c1f ;  /* 0x001c1fff0c227589 */ /* 0x000fe200000e0000 */
[----:B------:R-:W-:Y:S01]  /*10cf0*/  LEA.HI.X R17, R20, c[0x0][0x454], R17, 0x2, P0 ;  /* 0x0001150014117a11 */ /* 0x000fe200000f1411 */
[C---:B------:R-:W-:Y:S01]  /*10d00*/  IMAD R7, R202.reuse, c[0x0][0x3f4], R7 ;  /* 0x0000fd00ca077a24 */ /* 0x040fe200078e0207 */
[----:B------:R-:W-:Y:S01]  /*10d10*/  LOP3.LUT R13, R13, 0x38, R0, 0xf8, !PT ;  /* 0x000000380d0d7812 */ /* 0x000fe200078ef800 */
[----:B------:R-:W-:Y:S01]  /*10d20*/  IMAD.WIDE.U32 R14, R202, c[0x0][0x3f0], R14 ;  /* 0x0000fc00ca0e7a25 */ /* 0x000fe200078e000e */
[----:B------:R-:W-:Y:S02]  /*10d30*/  SHFL.IDX PT, R48, R12, 0x1, 0x1c1f ;  /* 0x003c1f000c307f89 */ /* 0x000fe400000e0000 */
[----:B------:R-:W-:Y:S01]  /*10d40*/  LOP3.LUT R4, R13, R4, RZ, 0x3c, !PT ;  /* 0x000000040d047212 */ /* 0x000fe200078e3cff */
[----:B------:R-:W-:Y:S01]  /*10d50*/  IMAD.MOV.U32 R6, RZ, RZ, R10 ;  /* 0x000000ffff067224 */ /* 0x000fe200078e000a */
[----:B------:R-:W1:Y:S01]  /*10d60*/  SHFL.IDX PT, R35, R17, RZ, 0x1c1f ;  /* 0x001c1fff11237589 */ /* 0x000e6200000e0000 */
[----:B------:R-:W-:Y:S01]  /*10d70*/  @P1 SHF.R.U32.HI R6, RZ, c[0x0][0x4f0], R18 ;  /* 0x00013c00ff061a19 */ /* 0x000fe20000011612 */
[----:B------:R-:W-:Y:S01]  /*10d80*/  IMAD.IADD R15, R15, 0x1, R7 ;  /* 0x000000010f0f7824 */ /* 0x000fe200078e0207 */
[C---:B------:R-:W-:Y:S01]  /*10d90*/  LEA R7, R57.reuse, R2, 0x7 ;  /* 0x0000000239077211 */ /* 0x040fe200078e38ff */
[----:B------:R-:W2:Y:S01]  /*10da0*/  SHFL.IDX PT, R49, R17, 0x1, 0x1c1f ;  /* 0x003c1f0011317f89 */ /* 0x000ea200000e0000 */
[--C-:B------:R-:W-:Y:S01]  /*10db0*/  SHF.R.S32.HI R16, RZ, 0x1f, R6.reuse ;  /* 0x0000001fff107819 */ /* 0x100fe20000011406 */
[----:B------:R-:W-:Y:S01]  /*10dc0*/  IMAD.MOV R13, RZ, RZ, -R6 ;  /* 0x000000ffff0d7224 */ /* 0x000fe200078e0a06 */
[----:B------:R-:W-:Y:S01]  /*10dd0*/  LEA R57, R57, R8, 0x7 ;  /* 0x0000000839397211 */ /* 0x000fe200078e38ff */
[----:B-----5:R-:W-:Y:S01]  /*10de0*/  IMAD R2, R5, c[0x0][0x4e8], RZ ;  /* 0x00013a0005027a24 */ /* 0x020fe200078e02ff */
[----:B------:R-:W-:Y:S01]  /*10df0*/  IADD3 R5, R7, 0x8, RZ ;  /* 0x0000000807057810 */ /* 0x000fe20007ffe0ff */
[----:B------:R-:W-:-:S02]  /*10e00*/  IMAD R13, R13, c[0x0][0x4e8], R10 ;  /* 0x00013a000d0d7a24 */ /* 0x000fc400078e020a */
[----:B------:R-:W-:Y:S01]  /*10e10*/  IMAD R19, R16, c[0x0][0x3e0], RZ ;  /* 0x0000f80010137a24 */ /* 0x000fe200078e02ff */
[-C--:B------:R-:W-:Y:S01]  /*10e20*/  ISETP.GE.OR P1, PT, R7, R2.reuse, P2 ;  /* 0x000000020700720c */ /* 0x080fe20001726670 */
[----:B------:R-:W-:Y:S01]  /*10e30*/  IMAD.SHL.U32 R11, R11, 0x8, RZ ;  /* 0x000000080b0b7824 */ /* 0x000fe200078e00ff */
[----:B------:R-:W-:Y:S01]  /*10e40*/  ISETP.GE.OR P0, PT, R5, R2, P2 ;  /* 0x000000020500720c */ /* 0x000fe20001706670 */
[C---:B------:R-:W-:Y:S02]  /*10e50*/  IMAD R19, R6.reuse, c[0x0][0x3e4], R19 ;  /* 0x0000f90006137a24 */ /* 0x040fe400078e0213 */
[----:B------:R-:W-:Y:S01]  /*10e60*/  IMAD.WIDE.U32 R14, R6, c[0x0][0x3e0], R14 ;  /* 0x0000f800060e7a25 */ /* 0x000fe200078e000e */
[----:B------:R-:W-:Y:S02]  /*10e70*/  SHF.R.S32.HI R6, RZ, 0x1f, R13 ;  /* 0x0000001fff067819 */ /* 0x000fe4000001140d */
[----:B------:R-:W-:Y:S01]  /*10e80*/  LOP3.LUT R4, R4, 0x7ffffe00, R11, 0xf8, !PT ;  /* 0x7ffffe0004047812 */ /* 0x000fe200078ef80b */
[----:B------:R-:W-:-:S02]  /*10e90*/  IMAD.IADD R15, R15, 0x1, R19 ;  /* 0x000000010f0f7824 */ /* 0x000fc400078e0213 */
[----:B------:R-:W-:Y:S01]  /*10ea0*/  IMAD R6, R6, c[0x0][0x3d8], RZ ;  /* 0x0000f60006067a24 */ /* 0x000fe200078e02ff */
[----:B------:R-:W-:Y:S01]  /*10eb0*/  SHF.L.U32 R58, R4, 0x1, RZ ;  /* 0x00000001043a7819 */ /* 0x000fe200000006ff */
[----:B-1----:R1:W-:Y:S01]  /*10ec0*/  @!P1 ST.E [R34.64], R3 ;  /* 0x0000000322009985 */ /* 0x0023e2000c101908 */
[----:B------:R-:W-:-:S03]  /*10ed0*/  IMAD.WIDE.U32 R32, R13, c[0x0][0x3d8], R14 ;  /* 0x0000f6000d207a25 */ /* 0x000fc600078e000e */
[----:B--2---:R1:W-:Y:S01]  /*10ee0*/  @!P0 ST.E [R48.64], R9 ;  /* 0x0000000930008985 */ /* 0x0043e2000c101908 */
[----:B------:R-:W-:Y:S01]  /*10ef0*/  IMAD R10, R13, c[0x0][0x3dc], R6 ;  /* 0x0000f7000d0a7a24 */ /* 0x000fe200078e0206 */
[----:B------:R-:W-:Y:S02]  /*10f00*/  LEA R56, P0, R32, c[0x0][0x380], 0x1 ;  /* 0x0000e00020387a11 */ /* 0x000fe400078008ff */
[----:B------:R1:W2:Y:S01]  /*10f10*/  LDS.128 R44, [R58+0x1080] ;  /* 0x001080003a2c7984 */ /* 0x0002a20000000c00 */
[----:B------:R-:W-:-:S03]  /*10f20*/  IMAD.IADD R10, R33, 0x1, R10 ;  /* 0x00000001210a7824 */ /* 0x000fc600078e020a */
[----:B------:R1:W3:Y:S02]  /*10f30*/  LDS.128 R40, [R58+0x2080] ;  /* 0x002080003a287984 */ /* 0x0002e40000000c00 */
[----:B------:R-:W-:Y:S02]  /*10f40*/  LEA.HI.X R55, R32, c[0x0][0x384], R10, 0x1, P0 ;  /* 0x0000e10020377a11 */ /* 0x000fe400000f0c0a */
[----:B------:R1:W4:Y:S01]  /*10f50*/  LDS.128 R36, [R58+0x3080] ;  /* 0x003080003a247984 */ /* 0x0003220000000c00 */
[----:B------:R-:W-:-:S03]  /*10f60*/  ISETP.GE.AND P0, PT, R57, R2, PT ;  /* 0x000000023900720c */ /* 0x000fc60003f06270 */
        /* <DEDUP_REMOVED lines=29> */
.L_x_909:
[----:B--2---:R-:W-:Y:S05]  /*11140*/  BSYNC B0 ;  /* 0x0000000000007941 */ /* 0x004fea0003800000 */
.L_x_908:
[----:B-1----:R-:W-:Y:S01]  /*11150*/  IADD3 R3, R57, 0x20, RZ ;  /* 0x0000002039037810 */ /* 0x002fe20007ffe0ff */
[----:B------:R1:W2:Y:S01]  /*11160*/  SHFL.IDX PT, R33, R55, 0x1, 0x181f ;  /* 0x00381f0037217f89 */ /* 0x0002a200000e0000 */
        /* <DEDUP_REMOVED lines=21> */
.L_x_911:
[----:B------:R-:W-:Y:S05]  /*112c0*/  BSYNC B0 ;  /* 0x0000000000007941 */ /* 0x000fea0003800000 */
.L_x_910:
        /* <DEDUP_REMOVED lines=23> */
.L_x_913:
[----:B------:R-:W-:Y:S05]  /*11440*/  BSYNC B0 ;  /* 0x0000000000007941 */ /* 0x000fea0003800000 */
.L_x_912:
        /* <DEDUP_REMOVED lines=24> */
.L_x_906:
        /* <DEDUP_REMOVED lines=18> */
.L_x_914:
        /* <DEDUP_REMOVED lines=42> */
.L_x_916:
[----:B------:R-:W-:Y:S05]  /*11990*/  BSYNC B0 ;  /* 0x0000000000007941 */ /* 0x000fea0003800000 */
.L_x_915:
        /* <DEDUP_REMOVED lines=66> */
.L_x_918:
[----:B------:R-:W-:Y:S05]  /*11dc0*/  BSYNC B0 ;  /* 0x0000000000007941 */ /* 0x000fea0003800000 */
.L_x_917:
        /* <DEDUP_REMOVED lines=21> */
.L_x_920:
[----:B------:R-:W-:Y:S05]  /*11f20*/  BSYNC B0 ;  /* 0x0000000000007941 */ /* 0x000fea0003800000 */
.L_x_919:
        /* <DEDUP_REMOVED lines=21> */
.L_x_922:
[----:B------:R-:W-:Y:S05]  /*12080*/  BSYNC B0 ;  /* 0x0000000000007941 */ /* 0x000fea0003800000 */
.L_x_921:
        /* <DEDUP_REMOVED lines=22> */
.L_x_923:
        /* <DEDUP_REMOVED lines=9> */
.L_x_2629:


//--------------------- .text._ZN7cutlass13device_kernelIN5flash19enable_sm80_to_sm89INS1_16FlashAttnFwdSm80INS1_25CollectiveMainloopFwdSm80ILi8ELi2ELb0EN4cute5tupleIJNS5_1CILi128EEENS7_ILi64EEENS7_ILi192EEEEEELi192ENS_10bfloat16_tEfNS_4arch4Sm80ELb0ELb1ELb1ELb1ELb0ELb1ELb1ELb0EEENS1_21CollectiveEpilogueFwdINS6_IJS8_SA_S9_EEENS6_IJNS7_ILi1EEESI_SI_EEESC_SE_Li256ELb1ELb1ELb0ELb0EEENS1_19SingleTileSchedulerILb1ELb0ELb1ELi128EEEEEEEEEvNT_6ParamsE --------------------------
	.section	.text._ZN7cutlass13device_kernelIN5flash19enable_sm80_to_sm89INS1_16FlashAttnFwdSm80INS1_25CollectiveMainloopFwdSm80ILi8ELi2ELb0EN4cute5tupleIJNS5_1CILi128EEENS7_ILi64EEENS7_ILi192EEEEEELi192ENS_10bfloat16_tEfNS_4arch4Sm80ELb0ELb1ELb1ELb1ELb0ELb1ELb1ELb0EEENS1_21CollectiveEpilogueFwdINS6_IJS8_SA_S9_EEENS6_IJNS7_ILi1EEESI_SI_EEESC_SE_Li256ELb1ELb1ELb0ELb0EEENS1_19SingleTileSchedulerILb1ELb0ELb1ELi128EEEEEEEEEvNT_6ParamsE,"ax",@progbits
	.sectioninfo	@"SHI_REGISTERS=246"
	.align	128
.text._ZN7cutlass13device_kernelIN5flash19enable_sm80_to_sm89INS1_16FlashAttnFwdSm80INS1_25CollectiveMainloopFwdSm80ILi8ELi2ELb0EN4cute5tupleIJNS5_1CILi128EEENS7_ILi64EEENS7_ILi192EEEEEELi192ENS_10bfloat16_tEfNS_4arch4Sm80ELb0ELb1ELb1ELb1ELb0ELb1ELb1ELb0EEENS1_21CollectiveEpilogueFwdINS6_IJS8_SA_S9_EEENS6_IJNS7_ILi1EEESI_SI_EEESC_SE_Li256ELb1ELb1ELb0ELb0EEENS1_19SingleTileSchedulerILb1ELb0ELb1ELi128EEEEEEEEEvNT_6ParamsE:
        .type           _ZN7cutlass13device_kernelIN5flash19enable_sm80_to_sm89INS1_16FlashAttnFwdSm80INS1_25CollectiveMainloopFwdSm80ILi8ELi2ELb0EN4cute5tupleIJNS5_1CILi128EEENS7_ILi64EEENS7_ILi192EEEEEELi192ENS_10bfloat16_tEfNS_4arch4Sm80ELb0ELb1ELb1ELb1ELb0ELb1ELb1ELb0EEENS1_21CollectiveEpilogueFwdINS6_IJS8_SA_S9_EEENS6_IJNS7_ILi1EEESI_SI_EEESC_SE_Li256ELb1ELb1ELb0ELb0EEENS1_19SingleTileSchedulerILb1ELb0ELb1ELi128EEEEEEEEEvNT_6ParamsE,@function
        .size           _ZN7cutlass13device_kernelIN5flash19enable_sm80_to_sm89INS1_16FlashAttnFwdSm80INS1_25CollectiveMainloopFwdSm80ILi8ELi2ELb0EN4cute5tupleIJNS5_1CILi128EEENS7_ILi64EEENS7_ILi192EEEEEELi192ENS_10bfloat16_tEfNS_4arch4Sm80ELb0ELb1ELb1ELb1ELb0ELb1ELb1ELb0EEENS1_21CollectiveEpilogueFwdINS6_IJS8_SA_S9_EEENS6_IJNS7_ILi1EEESI_SI_EEESC_SE_Li256ELb1ELb1ELb0ELb0EEENS1_19SingleTileSchedulerILb1ELb0ELb1ELi128EEEEEEEEEvNT_6ParamsE,(.L_x_2630 - _ZN7cutlass13device_kernelIN5flash19enable_sm80_to_sm89INS1_16FlashAttnFwdSm80INS1_25CollectiveMainloopFwdSm80ILi8ELi2ELb0EN4cute5tupleIJNS5_1CILi128EEENS7_ILi64EEENS7_ILi192EEEEEELi192ENS_10bfloat16_tEfNS_4arch4Sm80ELb0ELb1ELb1ELb1ELb0ELb1ELb1ELb0EEENS1_21CollectiveEpilogueFwdINS6_IJS8_SA_S9_EEENS6_IJNS7_ILi1EEESI_SI_EEESC_SE_Li256ELb1ELb1ELb0ELb0EEENS1_19SingleTileSchedulerILb1ELb0ELb1ELi128EEEEEEEEEvNT_6ParamsE)
        .other          _ZN7cutlass13device_kernelIN5flash19enable_sm80_to_sm89INS1_16FlashAttnFwdSm80INS1_25CollectiveMainloopFwdSm80ILi8ELi2ELb0EN4cute5tupleIJNS5_1CILi128EEENS7_ILi64EEENS7_ILi192EEEEEELi192ENS_10bfloat16_tEfNS_4arch4Sm80ELb0ELb1ELb1ELb1ELb0ELb1ELb1ELb0EEENS1_21CollectiveEpilogueFwdINS6_IJS8_SA_S9_EEENS6_IJNS7_ILi1EEESI_SI_EEESC_SE_Li256ELb1ELb1ELb0ELb0EEENS1_19SingleTileSchedulerILb1ELb0ELb1ELi128EEEEEEEEEvNT_6ParamsE,@"STO_CUDA_ENTRY STV_DEFAULT"
_ZN7cutlass13device_kernelIN5flash19enable_sm80_to_sm89INS1_16FlashAttnFwdSm80INS1_25CollectiveMainloopFwdSm80ILi8ELi2ELb0EN4cute5tupleIJNS5_1CILi128EEENS7_ILi64EEENS7_ILi192EEEEEELi192ENS_10bfloat16_tEfNS_4arch4Sm80ELb0ELb1ELb1ELb1ELb0ELb1ELb1ELb0EEENS1_21CollectiveEpilogueFwdINS6_IJS8_SA_S9_EEENS6_IJNS7_ILi1EEESI_SI_EEESC_SE_Li256ELb1ELb1ELb0ELb0EEENS1_19SingleTileSchedulerILb1ELb0ELb1ELi128EEEEEEEEEvNT_6ParamsE:
        /* <DEDUP_REMOVED lines=17> */
.L_x_925:
        /* <DEDUP_REMOVED lines=8> */
.L_x_927:
[----:B------:R-:W-:-:S05]  /*0190*/  MOV R0, c[0x0][0x54c] ;  /* 0x0001530000007a02 */ /* 0x000fca0000000f00 */
.L_x_926:
[----:B-----5:R-:W-:Y:S01]  /*01a0*/  IMAD R0, R0, c[0x0][0x548], RZ ;  /* 0x0001520000007a24 */ /* 0x020fe200078e02ff */
[----:B------:R-:W-:-:S04]  /*01b0*/  SHF.L.U32 R89, R91, 0x7, RZ ;  /* 0x000000075b597819 */ /* 0x000fc800000006ff */
[----:B------:R-:W-:-:S04]  /*01c0*/  ISETP.GE.AND P0, PT, R89, R0, PT ;  /* 0x000000005900720c */ /* 0x000fc80003f06270 */
[----:B------:R-:W-:Y:S01]  /*01d0*/  SEL R200, R200, 0xffffffff, !P0 ;  /* 0xffffffffc8c87807 */ /* 0x000fe20004000000 */
[----:B------:R-:W-:Y:S05]  /*01e0*/  BRA `(.L_x_928) ;  /* 0x0000012000007947 */ /* 0x000fea0003800000 */
.L_x_924:
[----:B---3--:R-:W-:-:S04]  /*01f0*/  ISETP.NE.U32.AND P0, PT, RZ, c[0x0][0x568], PT ;  /* 0x00015a00ff007a0c */ /* 0x008fc80003f05070 */
[----:B------:R-:W-:-:S13]  /*0200*/  ISETP.NE.AND.EX P0, PT, RZ, c[0x0][0x56c], PT, P0 ;  /* 0x00015b00ff007a0c */ /* 0x000fda0003f05300 */
[----:B------:R-:W-:Y:S05]  /*0210*/  @!P0 BRA `(.L_x_929) ;  /* 0x0000002000008947 */ /* 0x000fea0003800000 */
[----:B------:R1:W5:Y:S01]  /*0220*/  LDG.E R0, [R2.64] ;  /* 0x0000000602007981 */ /* 0x000362000c1e1900 */
[----:B------:R-:W-:Y:S05]  /*0230*/  BRA `(.L_x_930) ;  /* 0x0000009000007947 */ /* 0x000fea0003800000 */
.L_x_929:
        /* <DEDUP_REMOVED lines=8> */
.L_x_931:
[----:B------:R-:W-:-:S05]  /*02c0*/  MOV R0, c[0x0][0x54c] ;  /* 0x0001530000007a02 */ /* 0x000fca0000000f00 */
.L_x_930:
[----:B-----5:R-:W-:Y:S01]  /*02d0*/  IMAD R0, R0, c[0x0][0x548], RZ ;  /* 0x0001520000007a24 */ /* 0x020fe200078e02ff */
[----:B------:R-:W-:-:S04]  /*02e0*/  SHF.L.U32 R89, R91, 0x7, RZ ;  /* 0x000000075b597819 */ /* 0x000fc800000006ff */
[----:B------:R-:W-:-:S04]  /*02f0*/  ISETP.GE.AND P0, PT, R89, R0, PT ;  /* 0x000000005900720c */ /* 0x000fc80003f06270 */
[----:B------:R-:W-:-:S04]  /*0300*/  SEL R200, R200, 0xffffffff, !P0 ;  /* 0xffffffffc8c87807 */ /* 0x000fc80004000000 */
.L_x_928:
[----:B------:R-:W-:-:S13]  /*0310*/  ISETP.GE.AND P0, PT, R200, RZ, PT ;  /* 0x000000ffc800720c */ /* 0x000fda0003f06270 */
[----:B------:R-:W-:Y:S05]  /*0320*/  @!P0 EXIT ;  /* 0x000000000000894d */ /* 0x000fea0003800000 */
[----:B------:R-:W-:Y:S01]  /*0330*/  ISETP.NE.U32.AND P0, PT, RZ, c[0x0][0x370], PT ;  /* 0x0000dc00ff007a0c */ /* 0x000fe20003f05070 */
[----:B------:R-:W-:Y:S01]  /*0340*/  IMAD.MOV.U32 R0, RZ, RZ, RZ ;  /* 0x000000ffff007224 */ /* 0x000fe200078e00ff */
[----:B------:R-:W-:Y:S01]  /*0350*/  ISETP.NE.U32.AND P1, PT, RZ, c[0x0][0x350], PT ;  /* 0x0000d400ff007a0c */ /* 0x000fe20003f25070 */
[----:B------:R-:W-:Y:S01]  /*0360*/  IMAD.MOV.U32 R158, RZ, RZ, RZ ;  /* 0x000000ffff9e7224 */ /* 0x000fe200078e00ff */
[----:B------:R-:W-:Y:S01]  /*0370*/  ISETP.NE.AND.EX P0, PT, RZ, c[0x0][0x374], PT, P0 ;  /* 0x0000dd00ff007a0c */ /* 0x000fe20003f05300 */
[----:B------:R-:W-:Y:S01]  /*0380*/  IMAD.WIDE R10, R200, R5, c[0x0][0x350] ;  /* 0x0000d400c80a7625 */ /* 0x000fe200078e0205 */
[----:B------:R-:W-:Y:S02]  /*0390*/  ISETP.NE.AND.EX P6, PT, RZ, c[0x0][0x354], PT, P1 ;  /* 0x0000d500ff007a0c */ /* 0x000fe40003fc5310 */
[----:B------:R-:W-:Y:S02]  /*03a0*/  ISETP.NE.U32.AND P2, PT, RZ, c[0x0][0x348], PT ;  /* 0x0000d200ff007a0c */ /* 0x000fe40003f45070 */
[----:B------:R-:W-:-:S02]  /*03b0*/  ISETP.NE.U32.AND P5, PT, RZ, c[0x0][0x358], PT ;  /* 0x0000d600ff007a0c */ /* 0x000fc40003fa5070 */
[----:B------:R-:W-:Y:S02]  /*03c0*/  ISETP.NE.AND.EX P1, PT, RZ, c[0x0][0x34c], PT, P2 ;  /* 0x0000d300ff007a0c */ /* 0x000fe40003f25320 */
[----:B------:R-:W-:-:S03]  /*03d0*/  ISETP.NE.AND.EX P5, PT, RZ, c[0x0][0x35c], PT, P5 ;  /* 0x0000d700ff007a0c */ /* 0x000fc60003fa5350 */
[CC--:B-1----:R-:W-:Y:S02]  /*03e0*/  @P0 IMAD.WIDE R2, R200.reuse, R5.reuse, c[0x0][0x370] ;  /* 0x0000dc00c8020625 */ /* 0x0c2fe400078e0205 */
[----:B------:R-:W2:Y:S02]  /*03f0*/  @P6 LDG.E R158, [R10.64] ;  /* 0x000000060a9e6981 */ /* 0x000ea4000c1e1900 */
[----:B------:R-:W-:Y:S02]  /*0400*/  IMAD.MOV.U32 R4, RZ, RZ, RZ ;  /* 0x000000ffff047224 */ /* 0x000fe400078e00ff */
[----:B------:R-:W-:Y:S01]  /*0410*/  IMAD.MOV.U32 R152, RZ, RZ, RZ ;  /* 0x000000ffff987224 */ /* 0x000fe200078e00ff */
[----:B------:R1:W2:Y:S01]  /*0420*/  @P0 LDG.E R0, [R2.64] ;  /* 0x0000000602000981 */ /* 0x0002a2000c1e1900 */
[----:B------:R-:W-:-:S04]  /*0430*/  IMAD.WIDE R12, R200, R5, c[0x0][0x348] ;  /* 0x0000d200c80c7625 */ /* 0x000fc800078e0205 */
[----:B------:R-:W-:Y:S01]  /*0440*/  IMAD.WIDE R6, R200, R5, c[0x0][0x358] ;  /* 0x0000d600c8067625 */ /* 0x000fe200078e0205 */
[----:B------:R-:W3:Y:S01]  /*0450*/  @P1 LDG.E R4, [R12.64] ;  /* 0x000000060c041981 */ /* 0x000ee2000c1e1900 */
[----:B------:R-:W-:-:S03]  /*0460*/  ISETP.NE.U32.AND P0, PT, RZ, c[0x0][0x360], PT ;  /* 0x0000d800ff007a0c */ /* 0x000fc60003f05070 */
[----:B------:R-:W4:Y:S01]  /*0470*/  @P5 LDG.E R152, [R6.64] ;  /* 0x0000000606985981 */ /* 0x000f22000c1e1900 */
[----:B------:R-:W-:Y:S02]  /*0480*/  ISETP.NE.AND.EX P0, PT, RZ, c[0x0][0x364], PT, P0 ;  /* 0x0000d900ff007a0c */ /* 0x000fe40003f05300 */
[----:B------:R-:W-:-:S11]  /*0490*/  MOV R8, c[0x0][0x168] ;  /* 0x00005a0000087a02 */ /* 0x000fd60000000f00 */
[----:B------:R-:W-:-:S05]  /*04a0*/  @P0 IMAD.WIDE R14, R200, R5, c[0x0][0x360] ;  /* 0x0000d800c80e0625 */ /* 0x000fca00078e0205 */
[----:B------:R2:W5:Y:S04]  /*04b0*/  @P0 LDG.E R8, [R14.64] ;  /* 0x000000060e080981 */ /* 0x000568000c1e1900 */
[----:B------:R-:W1:Y:S02]  /*04c0*/  S2R R197, SR_CTAID.Y ;  /* 0x0000000000c57919 */ /* 0x000e640000002600 */
[----:B-1----:R-:W-:Y:S01]  /*04d0*/  IMAD.MOV.U32 R3, RZ, RZ, c[0x0][0x1d0] ;  /* 0x00007400ff037624 */ /* 0x002fe200078e00ff */
[----:B------:R-:W-:Y:S02]  /*04e0*/  MOV R198, c[0x0][0x228] ;  /* 0x00008a0000c67a02 */ /* 0x000fe40000000f00 */
[----:B------:R-:W-:Y:S01]  /*04f0*/  SHF.R.S32.HI R92, RZ, 0x1f, R197 ;  /* 0x0000001fff5c7819 */ /* 0x000fe200000114c5 */
[----:B--2---:R-:W-:Y:S01]  /*0500*/  IMAD.IADD R2, R158, 0x1, R0 ;  /* 0x000000019e027824 */ /* 0x004fe200078e0200 */
[----:B------:R1:W-:Y:S04]  /*0510*/  STL [R1+0x48], R0 ;  /* 0x0000480001007387 */ /* 0x0003e80000100800 */
[----:B------:R1:W-:Y:S04]  /*0520*/  STL [R1+0x50], R2 ;  /* 0x0000500201007387 */ /* 0x0003e80000100800 */
[----:B---3--:R1:W-:Y:S04]  /*0530*/  STL [R1+0x4c], R4 ;  /* 0x00004c0401007387 */ /* 0x0083e80000100800 */
[----:B----4-:R1:W-:Y:S01]  /*0540*/  STL [R1+0x54], R152 ;  /* 0x0000549801007387 */ /* 0x0103e20000100800 */
[----:B------:R-:W-:Y:S05]  /*0550*/  @P0 BRA `(.L_x_932) ;  /* 0x0000004000000947 */ /* 0x000fea0003800000 */
[----:B------:R-:W-:Y:S05]  /*0560*/  @!P1 BRA `(.L_x_932) ;  /* 0x0000003000009947 */ /* 0x000fea0003800000 */
[----:B-----5:R-:W2:Y:S04]  /*0570*/  LDG.E R8, [R12.64] ;  /* 0x000000060c087981 */ /* 0x020ea8000c1e1900 */
[----:B------:R-:W2:Y:S02]  /*0580*/  LDG.E R9, [R12.64+0x4] ;  /* 0x000004060c097981 */ /* 0x000ea4000c1e1900 */
[----:B--2---:R-:W-:-:S05]  /*0590*/  IADD3 R8, -R8, R9, RZ ;  /* 0x0000000908087210 */ /* 0x004fca0007ffe1ff */
.L_x_932:
[----:B-----5:R2:W-:Y:S01]  /*05a0*/  STL [R1+0x58], R8 ;  /* 0x0000580801007387 */ /* 0x0205e20000100800 */
[----:B------:R-:W-:-:S04]  /*05b0*/  ISETP.NE.U32.AND P0, PT, RZ, c[0x0][0x368], PT ;  /* 0x0000da00ff007a0c */ /* 0x000fc80003f05070 */
[----:B------:R-:W-:-:S13]  /*05c0*/  ISETP.NE.AND.EX P0, PT, RZ, c[0x0][0x36c], PT, P0 ;  /* 0x0000db00ff007a0c */ /* 0x000fda0003f05300 */
[----:B------:R-:W-:Y:S05]  /*05d0*/  @!P0 BRA `(.L_x_933) ;  /* 0x0000003000008947 */ /* 0x000fea0003800000 */
[----:B-1----:R-:W-:-:S06]  /*05e0*/  IMAD.WIDE R2, R200, R5, c[0x0][0x368] ;  /* 0x0000da00c8027625 */ /* 0x002fcc00078e0205 */
[----:B------:R1:W5:Y:S01]  /*05f0*/  LDG.E R3, [R2.64] ;  /* 0x0000000602037981 */ /* 0x000362000c1e1900 */
[----:B------:R-:W-:Y:S05]  /*0600*/  BRA `(.L_x_934) ;  /* 0x0000004000007947 */ /* 0x000fea0003800000 */
.L_x_933:
[----:B------:R-:W-:Y:S05]  /*0610*/  @!P6 BRA `(.L_x_934) ;  /* 0x000000300000e947 */ /* 0x000fea0003800000 */
[----:B------:R-:W3:Y:S04]  /*0620*/  LDG.E R3, [R10.64] ;  /* 0x000000060a037981 */ /* 0x000ee8000c1e1900 */
[----:B-1----:R-:W3:Y:S02]  /*0630*/  LDG.E R2, [R10.64+0x4] ;  /* 0x000004060a027981 */ /* 0x002ee4000c1e1900 */
[----:B---3--:R-:W-:Y:S02]  /*0640*/  IADD3 R3, -R3, R2, RZ ;  /* 0x0000000203037210 */ /* 0x008fe40007ffe1ff */
.L_x_934:
[----:B------:R-:W-:Y:S01]  /*0650*/  ISETP.NE.U32.AND P0, PT, RZ, c[0x0][0x378], PT ;  /* 0x0000de00ff007a0c */ /* 0x000fe20003f05070 */
[----:B-1----:R1:W3:Y:S03]  /*0660*/  @P5 LDG.E R2, [R6.64] ;  /* 0x0000000606025981 */ /* 0x0022e6000c1e1900 */
[----:B------:R-:W-:Y:S01]  /*0670*/  ISETP.NE.AND.EX P0, PT, RZ, c[0x0][0x37c], PT, P0 ;  /* 0x0000df00ff007a0c */ /* 0x000fe20003f05300 */
[----:B------:R1:W3:Y:S01]  /*0680*/  @P5 LDG.E R9, [R6.64+0x4] ;  /* 0x0000040606095981 */ /* 0x0002e2000c1e1900 */
[----:B-----5:R-:W-:-:S11]  /*0690*/  IMAD.MOV.U32 R142, RZ, RZ, R3 ;  /* 0x000000ffff8e7224 */ /* 0x020fd600078e0003 */
[----:B------:R-:W-:-:S05]  /*06a0*/  @P0 IMAD.WIDE R10, R200, R5, c[0x0][0x378] ;  /* 0x0000de00c80a0625 */ /* 0x000fca00078e0205 */
[----:B------:R-:W4:Y:S01]  /*06b0*/  @P0 LDG.E R142, [R10.64] ;  /* 0x000000060a8e0981 */ /* 0x000f22000c1e1900 */
[----:B------:R-:W-:-:S05]  /*06c0*/  IMAD.MOV.U32 R4, RZ, RZ, c[0x0][0x2c4] ;  /* 0x0000b100ff047624 */ /* 0x000fca00078e00ff */
[----:B------:R-:W-:Y:S02]  /*06d0*/  ISETP.NE.AND P1, PT, R4, 0x1, PT ;  /* 0x000000010400780c */ /* 0x000fe40003f25270 */
[----:B------:R-:W-:Y:S01]  /*06e0*/  IADD3 R4, R89, 0x7f, RZ ;  /* 0x0000007f59047810 */ /* 0x000fe20007ffe0ff */
[----:B------:R-:W-:-:S04]  /*06f0*/  IMAD.IADD R0, R3, 0x1, -R0 ;  /* 0x0000000103007824 */ /* 0x000fc800078e0a00 */
[----:B-1----:R-:W-:Y:S01]  /*0700*/  IMAD.MOV.U32 R6, RZ, RZ, R4 ;  /* 0x000000ffff067224 */ /* 0x002fe200078e0004 */
[----:B------:R1:W-:Y:S01]  /*0710*/  STL [R1+0x5c], R0 ;  /* 0x00005c0001007387 */ /* 0x0003e20000100800 */
[----:B---3--:R-:W-:-:S04]  /*0720*/  @P5 IMAD.IADD R198, R9, 0x1, -R2 ;  /* 0x0000000109c65824 */ /* 0x008fc800078e0a02 */
[----:B------:R-:W-:-:S04]  /*0730*/  @P1 IMAD.HI.U32 R2, R4, c[0x0][0x2c8], RZ ;  /* 0x0000b20004021a27 */ /* 0x000fc800078e00ff */
[----:B------:R-:W-:Y:S01]  /*0740*/  IMAD.IADD R199, R0, 0x1, R198 ;  /* 0x0000000100c77824 */ /* 0x000fe200078e02c6 */
[----:B------:R-:W-:Y:S01]  /*0750*/  @P1 SHF.R.U32.HI R6, RZ, c[0x0][0x2cc], R2 ;  /* 0x0000b300ff061a19 */ /* 0x000fe20000011602 */
[----:B------:R-:W-:-:S03]  /*0760*/  IMAD.MOV.U32 R2, RZ, RZ, c[0x0][0x32c] ;  /* 0x0000cb00ff027624 */ /* 0x000fc600078e00ff */
[----:B------:R1:W-:Y:S04]  /*0770*/  STL.64 [R1+0x60], R198 ;  /* 0x000060c601007387 */ /* 0x0003e80000100a00 */
[----:B----4-:R1:W-:Y:S01]  /*0780*/  STL [R1+0x68], R142 ;  /* 0x0000688e01007387 */ /* 0x0103e20000100800 */
[----:B------:R-:W-:Y:S02]  /*0790*/  ISETP.GE.AND P2, PT, R2, 0x1, PT ;  /* 0x000000010200780c */ /* 0x000fe40003f46270 */
[----:B------:R-:W-:Y:S02]  /*07a0*/  IADD3 R9, R199, 0x3f, RZ ;  /* 0x0000003fc7097810 */ /* 0x000fe40007ffe0ff */
[----:B------:R-:W-:Y:S02]  /*07b0*/  IADD3 R7, R6, 0x1, R199 ;  /* 0x0000000106077810 */ /* 0x000fe40007ffe0c7 */
[----:B------:R-:W-:-:S03]  /*07c0*/  SHF.R.S32.HI R4, RZ, 0x1f, R9 ;  /* 0x0000001fff047819 */ /* 0x000fc60000011409 */
[----:B------:R-:W-:Y:S01]  /*07d0*/  IMAD.IADD R6, R7, 0x1, -R8 ;  /* 0x0000000107067824 */ /* 0x000fe200078e0a08 */
[----:B------:R-:W-:-:S04]  /*07e0*/  LEA.HI R4, R4, R9, RZ, 0x6 ;  /* 0x0000000904047211 */ /* 0x000fc800078f30ff */
[----:B------:R-:W-:Y:S02]  /*07f0*/  SHF.R.S32.HI R141, RZ, 0x6, R4 ;  /* 0x00000006ff8d7819 */ /* 0x000fe40000011404 */
        /* <DEDUP_REMOVED lines=11> */
.L_x_936:
[----:B------:R-:W-:-:S13]  /*08b0*/  ISETP.NE.AND P0, PT, R2, 0x1, PT ;  /* 0x000000010200780c */ /* 0x000fda0003f05270 */
[----:B------:R-:W-:-:S05]  /*08c0*/  @P0 IMAD.HI.U32 R4, R9, c[0x0][0x330], RZ ;  /* 0x0000cc0009040a27 */ /* 0x000fca00078e00ff */
[----:B------:R-:W-:-:S05]  /*08d0*/  @P0 SHF.R.U32.HI R9, RZ, c[0x0][0x334], R4 ;  /* 0x0000cd00ff090a19 */ /* 0x000fca0000011604 */
.L_x_937:
[----:B------:R-:W-:-:S05]  /*08e0*/  IMAD R4, R9, R2, c[0x0][0x32c] ;  /* 0x0000cb0009047624 */ /* 0x000fca00078e0202 */
[----:B------:R-:W-:Y:S02]  /*08f0*/  IMNMX R7, R7, R4, PT ;  /* 0x0000000407077217 */ /* 0x000fe40003800200 */
.L_x_935:
[----:B------:R-:W-:-:S04]  /*0900*/  @P1 IMAD.HI.U32 R4, R89, c[0x0][0x2c8], RZ ;  /* 0x0000b20059041a27 */ /* 0x000fc800078e00ff */
[----:B------:R-:W-:Y:S01]  /*0910*/  IMAD.MOV.U32 R6, RZ, RZ, R89 ;  /* 0x000000ffff067224 */ /* 0x000fe200078e0059 */
[----:B------:R-:W-:-:S04]  /*0920*/  @P1 SHF.R.U32.HI R6, RZ, c[0x0][0x2cc], R4 ;  /* 0x0000b300ff061a19 */ /* 0x000fc80000011604 */
[----:B------:R-:W-:-:S04]  /*0930*/  IADD3 R4, R6, R199, -R8 ;  /* 0x000000c706047210 */ /* 0x000fc80007ffe808 */
[----:B------:R-:W-:Y:S01]  /*0940*/  IADD3 R9, R4, -c[0x0][0x324], RZ ;  /* 0x8000c90004097a10 */ /* 0x000fe20007ffe0ff */
        /* <DEDUP_REMOVED lines=9> */
.L_x_939:
[----:B------:R-:W-:-:S13]  /*09e0*/  ISETP.NE.AND P0, PT, R2, 0x1, PT ;  /* 0x000000010200780c */ /* 0x000fda0003f05270 */
[----:B------:R-:W-:-:S05]  /*09f0*/  @P0 IMAD.HI.U32 R2, R4, c[0x0][0x330], RZ ;  /* 0x0000cc0004020a27 */ /* 0x000fca00078e00ff */
[----:B------:R-:W-:-:S05]  /*0a00*/  @P0 SHF.R.U32.HI R4, RZ, c[0x0][0x334], R2 ;  /* 0x0000cd00ff040a19 */ /* 0x000fca0000011602 */
.L_x_940:
[----:B------:R-:W-:-:S05]  /*0a10*/  IMAD R4, R4, c[0x0][0x32c], RZ ;  /* 0x0000cb0004047a24 */ /* 0x000fca00078e02ff */
[----:B------:R-:W-:Y:S02]  /*0a20*/  IMNMX R9, R9, R4, !PT ;  /* 0x0000000409097217 */ /* 0x000fe40007800200 */
.L_x_938:
[----:B------:R-:W-:Y:S02]  /*0a30*/  IADD3 R7, R7, 0x3f, RZ ;  /* 0x0000003f07077810 */ /* 0x000fe40007ffe0ff */
[----:B------:R-:W-:Y:S02]  /*0a40*/  SHF.R.S32.HI R2, RZ, 0x1f, R9 ;  /* 0x0000001fff027819 */ /* 0x000fe40000011409 */
[----:B------:R-:W-:Y:S02]  /*0a50*/  SHF.R.S32.HI R4, RZ, 0x1f, R7 ;  /* 0x0000001fff047819 */ /* 0x000fe40000011407 */
[----:B------:R-:W-:Y:S02]  /*0a60*/  LEA.HI R2, R2, R9, RZ, 0x6 ;  /* 0x0000000902027211 */ /* 0x000fe400078f30ff */
[----:B------:R-:W-:Y:S02]  /*0a70*/  LEA.HI R4, R4, R7, RZ, 0x6 ;  /* 0x0000000704047211 */ /* 0x000fe400078f30ff */
[----:B------:R-:W-:-:S02]  /*0a80*/  SHF.R.S32.HI R2, RZ, 0x6, R2 ;  /* 0x00000006ff027819 */ /* 0x000fc40000011402 */
[----:B------:R-:W-:Y:S02]  /*0a90*/  SHF.R.S32.HI R4, RZ, 0x6, R4 ;  /* 0x00000006ff047819 */ /* 0x000fe40000011404 */
[----:B------:R-:W-:Y:S02]  /*0aa0*/  IMNMX R7, RZ, R2, !PT ;  /* 0x00000002ff077217 */ /* 0x000fe40007800200 */
[----:B------:R-:W-:-:S03]  /*0ab0*/  IMNMX R9, R141, R4, PT ;  /* 0x000000048d097217 */ /* 0x000fc60003800200 */
[--C-:B------:R-:W-:Y:S02]  /*0ac0*/  IMAD R7, R7, 0x40, -R0.reuse ;  /* 0x0000004007077824 */ /* 0x100fe400078e0a00 */
[----:B------:R-:W-:-:S03]  /*0ad0*/  IMAD R9, R9, 0x40, -R0 ;  /* 0x0000004009097824 */ /* 0x000fc600078e0a00 */
[----:B------:R-:W-:Y:S02]  /*0ae0*/  IMNMX R11, RZ, R7, !PT ;  /* 0x00000007ff0b7217 */ /* 0x000fe40007800200 */
[----:B------:R-:W-:-:S04]  /*0af0*/  IMNMX R2, R9, R198, PT ;  /* 0x000000c609027217 */ /* 0x000fc80003800200 */
[----:B------:R-:W-:Y:S02]  /*0b00*/  ISETP.GT.AND P0, PT, R2, R11, PT ;  /* 0x0000000b0200720c */ /* 0x000fe40003f04270 */
[----:B------:R-:W-:-:S05]  /*0b10*/  SHF.R.U32.HI R11, RZ, 0x6, R11 ;  /* 0x00000006ff0b7819 */ /* 0x000fca000001160b */
[----:B-1----:R-:W-:-:S06]  /*0b20*/  IMAD.MOV.U32 R0, RZ, RZ, R11 ;  /* 0x000000ffff007224 */ /* 0x002fcc00078e000b */
[----:B------:R-:W-:-:S04]  /*0b30*/  @P0 IADD3 R2, R2, 0x3f, RZ ;  /* 0x0000003f02020810 */ /* 0x000fc80007ffe0ff */
[----:B------:R-:W-:-:S04]  /*0b40*/  @P0 SHF.R.S32.HI R7, RZ, 0x1f, R2 ;  /* 0x0000001fff070819 */ /* 0x000fc80000011402 */
[----:B------:R-:W-:-:S04]  /*0b50*/  @P0 LEA.HI R7, R7, R2, RZ, 0x6 ;  /* 0x0000000207070211 */ /* 0x000fc800078f30ff */
[----:B------:R-:W-:-:S04]  /*0b60*/  @P0 SHF.R.S32.HI R0, RZ, 0x6, R7 ;  /* 0x00000006ff000819 */ /* 0x000fc80000011407 */
[----:B------:R-:W-:-:S13]  /*0b70*/  ISETP.GT.AND P0, PT, R0, R11, PT ;  /* 0x0000000b0000720c */ /* 0x000fda0003f04270 */
[----:B------:R-:W-:Y:S05]  /*0b80*/  @!P0 BRA `(.L_x_941) ;  /* 0x0000555000008947 */ /* 0x000fea0003800000 */
[----:B------:R-:W-:-:S04]  /*0b90*/  ISETP.NE.U32.AND P3, PT, RZ, c[0x0][0x340], PT ;  /* 0x0000d000ff007a0c */ /* 0x000fc80003f65070 */
[----:B------:R-:W-:-:S13]  /*0ba0*/  ISETP.NE.AND.EX P3, PT, RZ, c[0x0][0x344], PT, P3 ;  /* 0x0000d100ff007a0c */ /* 0x000fda0003f65330 */
[----:B------:R-:W-:-:S06]  /*0bb0*/  @P3 IMAD.WIDE R14, R200, R5, c[0x0][0x340] ;  /* 0x0000d000c80e3625 */ /* 0x000fcc00078e0205 */
[----:B------:R1:W3:Y:S01]  /*0bc0*/  @P3 LDG.E R14, [R14.64] ;  /* 0x000000060e0e3981 */ /* 0x0002e2000c1e1900 */
[----:B------:R-:W-:Y:S01]  /*0bd0*/  SHF.R.S32.HI R13, RZ, 0x1f, R90 ;  /* 0x0000001fff0d7819 */ /* 0x000fe2000001145a */
[----:B------:R-:W-:Y:S01]  /*0be0*/  IMAD.IADD R158, R158, 0x1, R3 ;  /* 0x000000019e9e7824 */ /* 0x000fe200078e0203 */
[----:B------:R-:W-:Y:S01]  /*0bf0*/  IADD3 R12, R0, -0x1, RZ ;  /* 0xffffffff000c7810 */ /* 0x000fe20007ffe0ff */
[----:B------:R-:W-:Y:S01]  /*0c00*/  IMAD R2, R92, c[0x0][0x1e8], RZ ;  /* 0x00007a005c027a24 */ /* 0x000fe200078e02ff */
[-C--:B------:R-:W-:Y:S01]  /*0c10*/  LEA.HI R7, R13, R90.reuse, RZ, 0x3 ;  /* 0x0000005a0d077211 */ /* 0x080fe200078f18ff */
[----:B------:R-:W-:Y:S01]  /*0c20*/  IMAD.MOV.U32 R104, RZ, RZ, c[0x0][0x238] ;  /* 0x00008e00ff687624 */ /* 0x000fe200078e00ff */
[----:B------:R-:W-:Y:S01]  /*0c30*/  ISETP.GT.AND P0, PT, R12, R11, PT ;  /* 0x0000000b0c00720c */ /* 0x000fe20003f04270 */
[----:B------:R-:W-:Y:S01]  /*0c40*/  IMAD.MOV.U32 R115, RZ, RZ, 0x6 ;  /* 0x00000006ff737424 */ /* 0x000fe200078e00ff */
[----:B------:R-:W-:Y:S01]  /*0c50*/  SHF.R.S32.HI R3, RZ, 0x3, R7 ;  /* 0x00000003ff037819 */ /* 0x000fe20000011407 */
[----:B------:R-:W-:Y:S01]  /*0c60*/  IMAD.MOV.U32 R4, RZ, RZ, c[0x0][0x258] ;  /* 0x00009600ff047624 */ /* 0x000fe200078e00ff */
[----:B------:R-:W-:Y:S01]  /*0c70*/  LOP3.LUT R7, R7, 0x1ffffff8, RZ, 0xc0, !PT ;  /* 0x1ffffff807077812 */ /* 0x000fe200078ec0ff */
[----:B------:R-:W-:Y:S01]  /*0c80*/  IMAD.WIDE.U32 R16, R197, c[0x0][0x1e8], RZ ;  /* 0x00007a00c5107a25 */ /* 0x000fe200078e00ff */
[-C--:B------:R-:W-:Y:S01]  /*0c90*/  SHF.L.U64.HI R93, R104, R115.reuse, c[0x0][0x23c] ;  /* 0x00008f00685d7619 */ /* 0x080fe20000010273 */
[----:B------:R-:W-:Y:S01]  /*0ca0*/  ULDC.U8 UR4, c[0x0][0x298] ;  /* 0x0000a60000047ab9 */ /* 0x000fe20000000000 */
[----:B------:R-:W-:Y:S01]  /*0cb0*/  IADD3 R28, -R7, R90, RZ ;  /* 0x0000005a071c7210 */ /* 0x000fe20007ffe1ff */
[----:B------:R-:W-:Y:S01]  /*0cc0*/  IMAD R5, R197, c[0x0][0x1ec], R2 ;  /* 0x00007b00c5057a24 */ /* 0x000fe200078e0202 */
[----:B------:R-:W-:Y:S01]  /*0cd0*/  SHF.L.U64.HI R94, R4, R115, c[0x0][0x25c] ;  /* 0x00009700045e7619 */ /* 0x000fe20000010273 */
[----:B------:R-:W-:Y:S01]  /*0ce0*/  IMAD.SHL.U32 R95, R104, 0x40, RZ ;  /* 0x00000040685f7824 */ /* 0x000fe200078e00ff */
[----:B------:R-:W-:Y:S01]  /*0cf0*/  SHF.R.S32.HI R6, RZ, 0x1f, R12 ;  /* 0x0000001fff067819 */ /* 0x000fe2000001140c */
[----:B------:R-:W-:Y:S01]  /*0d00*/  IMAD.IADD R17, R17, 0x1, R5 ;  /* 0x0000000111117824 */ /* 0x000fe200078e0205 */
[----:B--2---:R-:W-:Y:S01]  /*0d10*/  SHF.R.S32.HI R8, RZ, 0x1f, R152 ;  /* 0x0000001fff087819 */ /* 0x004fe20000011498 */
[----:B------:R-:W-:Y:S01]  /*0d20*/  IMAD R5, R12, -0x40, -R3 ;  /* 0xffffffc00c057824 */ /* 0x000fe200078e0a03 */
[----:B------:R-:W-:Y:S01]  /*0d30*/  IADD3 R152, P1, R3, R152, RZ ;  /* 0x0000009803987210 */ /* 0x000fe20007f3e0ff */
[----:B------:R-:W-:Y:S01]  /*0d40*/  IMAD.SHL.U32 R28, R28, 0x8, RZ ;  /* 0x000000081c1c7824 */ /* 0x000fe200078e00ff */
[----:B------:R-:W-:Y:S01]  /*0d50*/  SHF.R.S32.HI R19, RZ, 0x1f, R200 ;  /* 0x0000001fff137819 */ /* 0x000fe200000114c8 */
[-C--:B------:R-:W-:Y:S01]  /*0d60*/  IMAD R9, R93, R12.reuse, RZ ;  /* 0x0000000c5d097224 */ /* 0x080fe200078e02ff */
[----:B------:R-:W-:Y:S01]  /*0d70*/  @P0 IADD3 R2, R0, -0x2, RZ ;  /* 0xfffffffe00020810 */ /* 0x000fe20007ffe0ff */
[----:B------:R-:W-:Y:S01]  /*0d80*/  IMAD.SHL.U32 R96, R4, 0x40, RZ ;  /* 0x0000004004607824 */ /* 0x000fe200078e00ff */
[----:B------:R-:W-:Y:S01]  /*0d90*/  SHF.R.S32.HI R29, RZ, 0x1f, R28 ;  /* 0x0000001fff1d7819 */ /* 0x000fe2000001141c */
[----:B-1----:R-:W-:Y:S01]  /*0da0*/  IMAD R15, R94, R12, RZ ;  /* 0x0000000c5e0f7224 */ /* 0x002fe200078e02ff */
[----:B------:R-:W-:Y:S01]  /*0db0*/  LEA.HI.X.SX32 R8, R3, R8, 0x1, P1 ;  /* 0x0000000803087211 */ /* 0x000fe200008f0eff */
[----:B------:R-:W-:Y:S01]  /*0dc0*/  IMAD.IADD R5, R5, 0x1, R198 ;  /* 0x0000000105057824 */ /* 0x000fe200078e02c6 */
[----:B------:R-:W-:Y:S01]  /*0dd0*/  SEL R20, R19, RZ, !P5 ;  /* 0x000000ff13147207 */ /* 0x000fe20006800000 */
[-C--:B------:R-:W-:Y:S01]  /*0de0*/  IMAD R9, R6, R95.reuse, R9 ;  /* 0x0000005f06097224 */ /* 0x080fe200078e0209 */
[----:B------:R-:W-:Y:S01]  /*0df0*/  IADD3 R7, R28, 0x80, RZ ;  /* 0x000000801c077810 */ /* 0x000fe20007ffe0ff */
[----:B------:R-:W-:Y:S01]  /*0e00*/  IMAD R30, R92, c[0x0][0x240], RZ ;  /* 0x000090005c1e7a24 */ /* 0x000fe200078e02ff */
[C---:B------:R-:W-:Y:S01]  /*0e10*/  ISETP.GE.AND P2, PT, R5.reuse, 0x1, PT ;  /* 0x000000010500780c */ /* 0x040fe20003f46270 */
[----:B------:R-:W-:Y:S01]  /*0e20*/  IMAD R6, R6, R96, R15 ;  /* 0x0000006006067224 */ /* 0x000fe200078e020f */
[----:B------:R-:W-:Y:S01]  /*0e30*/  ISETP.GE.AND P1, PT, R5, 0x21, PT ;  /* 0x000000210500780c */ /* 0x000fe20003f26270 */
[----:B------:R-:W-:Y:S01]  /*0e40*/  IMAD R30, R197, c[0x0][0x244], R30 ;  /* 0x00009100c51e7a24 */ /* 0x000fe200078e021e */
[----:B------:R-:W-:Y:S01]  /*0e50*/  @P0 SHF.R.S32.HI R5, RZ, 0x1f, R2 ;  /* 0x0000001fff050819 */ /* 0x000fe20000011402 */
[----:B------:R-:W-:Y:S01]  /*0e60*/  @P0 IMAD R0, R93, R2, RZ ;  /* 0x000000025d000224 */ /* 0x000fe200078e02ff */
[-C--:B------:R-:W-:Y:S01]  /*0e70*/  LEA.HI R124, R13, R90.reuse, RZ, 0x2 ;  /* 0x0000005a0d7c7211 */ /* 0x080fe200078f10ff */
[----:B------:R-:W-:Y:S01]  /*0e80*/  IMAD.SHL.U32 R3, R3, 0x40, RZ ;  /* 0x0000004003037824 */ /* 0x000fe200078e00ff */
[----:B------:R-:W-:Y:S01]  /*0e90*/  SHF.R.S32.HI R127, RZ, 0x1f, R142 ;  /* 0x0000001fff7f7819 */ /* 0x000fe2000001148e */
[----:B------:R-:W-:Y:S01]  /*0ea0*/  @P0 IMAD R0, R5, R95, R0 ;  /* 0x0000005f05000224 */ /* 0x000fe200078e0200 */
[----:B------:R-:W-:Y:S01]  /*0eb0*/  IADD3 R5, R28, 0x40, RZ ;  /* 0x000000401c057810 */ /* 0x000fe20007ffe0ff */
[----:B------:R-:W-:Y:S01]  /*0ec0*/  IMAD R26, R92, c[0x0][0x260], RZ ;  /* 0x000098005c1a7a24 */ /* 0x000fe200078e02ff */
[----:B------:R-:W-:Y:S01]  /*0ed0*/  LOP3.LUT R3, R3, 0x1c0, RZ, 0xc0, !PT ;  /* 0x000001c003037812 */ /* 0x000fe200078ec0ff */
[----:B------:R-:W-:Y:S01]  /*0ee0*/  IMAD R163, R8, c[0x0][0x238], RZ ;  /* 0x00008e0008a37a24 */ /* 0x000fe200078e02ff */
[----:B------:R-:W-:Y:S01]  /*0ef0*/  ISETP.GE.AND P4, PT, R5, c[0x0][0x1d4], PT ;  /* 0x0000750005007a0c */ /* 0x000fe20003f86270 */
[----:B------:R-:W-:Y:S01]  /*0f00*/  IMAD R26, R197, c[0x0][0x264], R26 ;  /* 0x00009900c51a7a24 */ /* 0x000fe200078e021a */
[----:B------:R-:W-:Y:S01]  /*0f10*/  SEL R5, R200, RZ, !P5 ;  /* 0x000000ffc8057207 */ /* 0x000fe20006800000 */
[----:B------:R-:W-:Y:S01]  /*0f20*/  IMAD R163, R152, c[0x0][0x23c], R163 ;  /* 0x00008f0098a37a24 */ /* 0x000fe200078e02a3 */
[----:B------:R-:W-:Y:S01]  /*0f30*/  LOP3.LUT R10, R3, 0x38, R28, 0xf8, !PT ;  /* 0x00000038030a7812 */ /* 0x000fe200078ef81c */
[----:B------:R-:W-:Y:S01]  /*0f40*/  IMAD.SHL.U32 R111, R104, 0x20, RZ ;  /* 0x00000020686f7824 */ /* 0x000fe200078e00ff */
[----:B------:R-:W-:Y:S01]  /*0f50*/  SHF.R.U32.HI R3, RZ, 0x3, R3 ;  /* 0x00000003ff037819 */ /* 0x000fe20000011603 */
[----:B------:R-:W-:Y:S01]  /*0f60*/  IMAD R161, R8, c[0x0][0x258], RZ ;  /* 0x0000960008a17a24 */ /* 0x000fe200078e02ff */
[----:B------:R-:W-:Y:S01]  /*0f70*/  ISETP.GE.AND P5, PT, R28, c[0x0][0x1d4], PT ;  /* 0x000075001c007a0c */ /* 0x000fe20003fa6270 */
[----:B------:R-:W-:Y:S01]  /*0f80*/  IMAD.SHL.U32 R113, R4, 0x20, RZ ;  /* 0x0000002004717824 */ /* 0x000fe200078e00ff */
[----:B------:R-:W-:Y:S01]  /*0f90*/  LOP3.LUT R3, R10, R3, RZ, 0x3c, !PT ;  /* 0x000000030a037212 */ /* 0x000fe200078e3cff */
[----:B------:R-:W-:Y:S01]  /*0fa0*/  IMAD R161, R152, c[0x0][0x25c], R161 ;  /* 0x0000970098a17a24 */ /* 0x000fe200078e02a1 */
[CC--:B------:R-:W-:Y:S01]  /*0fb0*/  LEA.HI R10, R13.reuse, R90.reuse, RZ, 0x6 ;  /* 0x0000005a0d0a7211 */ /* 0x0c0fe200078f30ff */
[----:B------:R-:W-:Y:S01]  /*0fc0*/  IMAD.MOV.U32 R53, RZ, RZ, RZ ;  /* 0x000000ffff357224 */ /* 0x000fe200078e00ff */
[----:B------:R-:W-:Y:S01]  /*0fd0*/  SHF.R.S32.HI R97, RZ, 0x2, R124 ;  /* 0x00000002ff617819 */ /* 0x000fe2000001147c */
[----:B------:R-:W-:Y:S01]  /*0fe0*/  IMAD.MOV.U32 R67, RZ, RZ, 0x1 ;  /* 0x00000001ff437424 */ /* 0x000fe200078e00ff */
[----:B------:R-:W-:Y:S01]  /*0ff0*/  LEA.HI R13, R13, R90, RZ, 0x5 ;  /* 0x0000005a0d0d7211 */ /* 0x000fe200078f28ff */
[----:B------:R-:W-:Y:S01]  /*1000*/  IMAD.SHL.U32 R10, R10, 0x8, RZ ;  /* 0x000000080a0a7824 */ /* 0x000fe200078e00ff */
[----:B------:R-:W-:Y:S01]  /*1010*/  MOV R100, c[0x0][0x27c] ;  /* 0x00009f0000647a02 */ /* 0x000fe20000000f00 */
[----:B------:R-:W-:Y:S01]  /*1020*/  IMAD.WIDE.U32 R164, R97, c[0x0][0x1e0], RZ ;  /* 0x0000780061a47a25 */ /* 0x000fe200078e00ff */
[----:B------:R-:W-:-:S02]  /*1030*/  SHF.L.U32 R13, R13, 0x4, RZ ;  /* 0x000000040d0d7819 */ /* 0x000fc400000006ff */
[----:B------:R-:W-:Y:S01]  /*1040*/  LOP3.LUT R10, R3, 0xfffffe00, R10, 0xf8, !PT ;  /* 0xfffffe00030a7812 */ /* 0x000fe200078ef80a */
[----:B------:R-:W-:Y:S01]  /*1050*/  IMAD.SHL.U32 R108, R100, 0x2, RZ ;  /* 0x00000002646c7824 */ /* 0x000fe200078e00ff */
[----:B------:R-:W-:Y:S02]  /*1060*/  LOP3.LUT R13, R13, 0xfffffe00, RZ, 0xc0, !PT ;  /* 0xfffffe000d0d7812 */ /* 0x000fe400078ec0ff */
[----:B---3--:R-:W-:Y:S01]  /*1070*/  @P3 SHF.R.S32.HI R15, RZ, 0x1f, R14 ;  /* 0x0000001fff0f3819 */ /* 0x008fe2000001140e */
[----:B------:R-:W-:Y:S02]  /*1080*/  @!P3 IMAD.MOV.U32 R15, RZ, RZ, R19 ;  /* 0x000000ffff0fb224 */ /* 0x000fe400078e0013 */
[----:B------:R-:W-:-:S03]  /*1090*/  IMAD.WIDE.U32 R18, R197, c[0x0][0x240], R28 ;  /* 0x00009000c5127a25 */ /* 0x000fc600078e001c */
[----:B------:R-:W-:Y:S01]  /*10a0*/  SEL R131, R15, RZ, !P6 ;  /* 0x000000ff0f837207 */ /* 0x000fe20007000000 */
[----:B------:R-:W-:Y:S01]  /*10b0*/  @!P3 IMAD.MOV.U32 R14, RZ, RZ, R200 ;  /* 0x000000ffff0eb224 */ /* 0x000fe200078e00c8 */
[----:B------:R-:W-:Y:S01]  /*10c0*/  IADD3 R31, R19, R30, RZ ;  /* 0x0000001e131f7210 */ /* 0x000fe20007ffe0ff */
[----:B------:R-:W-:Y:S01]  /*10d0*/  IMAD.MOV.U32 R30, RZ, RZ, R18 ;  /* 0x000000ffff1e7224 */ /* 0x000fe200078e0012 */
[----:B------:R-:W-:Y:S01]  /*10e0*/  ISETP.GE.AND P3, PT, R7, c[0x0][0x1d4], PT ;  /* 0x0000750007007a0c */ /* 0x000fe20003f66270 */
[----:B------:R-:W-:Y:S01]  /*10f0*/  IMAD R18, R92, c[0x0][0x210], RZ ;  /* 0x000084005c127a24 */ /* 0x000fe200078e02ff */
[----:B------:R-:W-:Y:S01]  /*1100*/  LOP3.LUT R7, R124, 0xfffffffc, RZ, 0xc0, !PT ;  /* 0xfffffffc7c077812 */ /* 0x000fe200078ec0ff */
[----:B------:R-:W-:Y:S01]  /*1110*/  IMAD.WIDE.U32 R30, R5, c[0x0][0x248], R30 ;  /* 0x00009200051e7a25 */ /* 0x000fe200078e001e */
[----:B------:R-:W-:Y:S02]  /*1120*/  SEL R150, R14, RZ, !P6 ;  /* 0x000000ff0e967207 */ /* 0x000fe40007000000 */
[----:B------:R-:W-:Y:S01]  /*1130*/  SHF.R.S32.HI R124, RZ, 0x1f, R124 ;  /* 0x0000001fff7c7819 */ /* 0x000fe2000001147c */
[----:B------:R-:W-:-:S02]  /*1140*/  IMAD R21, R197, c[0x0][0x214], R18 ;  /* 0x00008500c5157a24 */ /* 0x000fc400078e0212 */
[----:B------:R-:W-:Y:S01]  /*1150*/  IMAD R18, R20, c[0x0][0x248], RZ ;  /* 0x0000920014127a24 */ /* 0x000fe200078e02ff */
[----:B------:R-:W-:Y:S01]  /*1160*/  LEA.HI R124, R124, R97, RZ, 0x3 ;  /* 0x000000617c7c7211 */ /* 0x000fe200078f18ff */
[----:B------:R-:W-:Y:S01]  /*1170*/  IMAD.IADD R22, R90, 0x1, -R7 ;  /* 0x000000015a167824 */ /* 0x000fe200078e0a07 */
[----:B------:R-:W-:Y:S01]  /*1180*/  SHF.R.S32.HI R7, RZ, 0x1f, R97 ;  /* 0x0000001fff077819 */ /* 0x000fe20000011461 */
[----:B------:R-:W-:Y:S01]  /*1190*/  IMAD R18, R5, c[0x0][0x24c], R18 ;  /* 0x0000930005127a24 */ /* 0x000fe200078e0212 */
[----:B------:R-:W-:Y:S01]  /*11a0*/  LOP3.LUT R124, R124, 0xfffffff8, RZ, 0xc0, !PT ;  /* 0xfffffff87c7c7812 */ /* 0x000fe200078ec0ff */
[----:B------:R-:W-:Y:S02]  /*11b0*/  IMAD.SHL.U32 R24, R22, 0x8, RZ ;  /* 0x0000000816187824 */ /* 0x000fe400078e00ff */
[----:B------:R-:W-:Y:S02]  /*11c0*/  IMAD.IADD R31, R31, 0x1, R18 ;  /* 0x000000011f1f7824 */ /* 0x000fe400078e0212 */
[----:B------:R-:W-:Y:S01]  /*11d0*/  IMAD.WIDE.U32 R28, R197, c[0x0][0x260], R28 ;  /* 0x00009800c51c7a25 */ /* 0x000fe200078e001c */
[----:B------:R-:W-:-:S02]  /*11e0*/  SHF.R.S32.HI R25, RZ, 0x1f, R24 ;  /* 0x0000001fff197819 */ /* 0x000fc40000011418 */
[----:B------:R-:W-:Y:S01]  /*11f0*/  IADD3 R121, R24, 0x60, RZ ;  /* 0x0000006018797810 */ /* 0x000fe20007ffe0ff */
[----:B------:R-:W-:Y:S01]  /*1200*/  IMAD.WIDE.U32 R154, R152, c[0x0][0x238], R30 ;  /* 0x00008e00989a7a25 */ /* 0x000fe200078e001e */
[C---:B------:R-:W-:Y:S02]  /*1210*/  IADD3 R120, R24.reuse, 0x80, RZ ;  /* 0x0000008018787810 */ /* 0x040fe40007ffe0ff */
[----:B------:R-:W-:Y:S01]  /*1220*/  IADD3 R119, R24, 0xa0, RZ ;  /* 0x000000a018777810 */ /* 0x000fe20007ffe0ff */
[----:B------:R-:W-:Y:S02]  /*1230*/  IMAD.IADD R27, R29, 0x1, R26 ;  /* 0x000000011d1b7824 */ /* 0x000fe400078e021a */
[----:B------:R-:W-:Y:S02]  /*1240*/  IMAD.MOV.U32 R26, RZ, RZ, R28 ;  /* 0x000000ffff1a7224 */ /* 0x000fe400078e001c */
[----:B------:R-:W-:Y:S02]  /*1250*/  IMAD R20, R20, c[0x0][0x268], RZ ;  /* 0x00009a0014147a24 */ /* 0x000fe400078e02ff */
[----:B------:R-:W-:-:S02]  /*1260*/  IMAD.IADD R163, R155, 0x1, R163 ;  /* 0x000000019ba37824 */ /* 0x000fc400078e02a3 */
[----:B------:R-:W-:Y:S02]  /*1270*/  IMAD.MOV.U32 R162, RZ, RZ, R154 ;  /* 0x000000ffffa27224 */ /* 0x000fe400078e009a */
[----:B------:R-:W-:-:S04]  /*1280*/  IMAD.WIDE.U32 R28, R197, c[0x0][0x210], R24 ;  /* 0x00008400c51c7a25 */ /* 0x000fc800078e0018 */
[C---:B------:R-:W-:Y:S01]  /*1290*/  IMAD R3, R5.reuse, c[0x0][0x26c], R20 ;  /* 0x00009b0005037a24 */ /* 0x040fe200078e0214 */
[----:B------:R-:W-:Y:S01]  /*12a0*/  MOV R20, R28 ;  /* 0x0000001c00147202 */ /* 0x000fe20000000f00 */
[----:B------:R-:W-:-:S04]  /*12b0*/  IMAD.WIDE.U32 R26, R5, c[0x0][0x268], R26 ;  /* 0x00009a00051a7a25 */ /* 0x000fc800078e001a */
[----:B------:R-:W-:-:S04]  /*12c0*/  IMAD.WIDE.U32 R14, R12, R95, R162 ;  /* 0x0000005f0c0e7225 */ /* 0x000fc800078e00a2 */
[----:B------:R-:W-:Y:S01]  /*12d0*/  IMAD.IADD R27, R27, 0x1, R3 ;  /* 0x000000011b1b7824 */ /* 0x000fe200078e0203 */
[C---:B------:R-:W-:Y:S01]  /*12e0*/  @P2 LEA R28, P6, R14.reuse, c[0x0][0x220], 0x1 ;  /* 0x000088000e1c2a11 */ /* 0x040fe200078c08ff */
[----:B------:R-:W-:Y:S02]  /*12f0*/  IMAD.IADD R3, R15, 0x1, R9 ;  /* 0x000000010f037824 */ /* 0x000fe400078e0209 */
[----:B------:R-:W-:Y:S02]  /*1300*/  IMAD.MOV.U32 R5, RZ, RZ, 0x5 ;  /* 0x00000005ff057424 */ /* 0x000fe400078e00ff */
[----:B------:R-:W-:Y:S01]  /*1310*/  IMAD.IADD R21, R29, 0x1, R21 ;  /* 0x000000011d157824 */ /* 0x000fe200078e0215 */
[----:B------:R-:W-:Y:S01]  /*1320*/  @P2 LEA.HI.X R29, R14, c[0x0][0x224], R3, 0x1, P6 ;  /* 0x000089000e1d2a11 */ /* 0x000fe200030f0c03 */
[----:B------:R-:W-:Y:S01]  /*1330*/  IMAD.WIDE.U32 R152, R152, c[0x0][0x258], R26 ;  /* 0x0000960098987a25 */ /* 0x000fe200078e001a */
[----:B------:R-:W-:Y:S02]  /*1340*/  @P1 IADD3 R9, P6, R111, R14, RZ ;  /* 0x0000000e6f091210 */ /* 0x000fe40007fde0ff */
[-C--:B------:R-:W-:Y:S01]  /*1350*/  SHF.L.U64.HI R104, R104, R5.reuse, c[0x0][0x23c] ;  /* 0x00008f0068687619 */ /* 0x080fe20000010205 */
[----:B------:R-:W-:Y:S01]  /*1360*/  IMAD.IADD R161, R153, 0x1, R161 ;  /* 0x0000000199a17824 */ /* 0x000fe200078e02a1 */
[----:B------:R-:W-:Y:S01]  /*1370*/  SHF.L.U64.HI R106, R4, R5, c[0x0][0x25c] ;  /* 0x00009700046a7619 */ /* 0x000fe20000010205 */
[----:B------:R-:W-:-:S02]  /*1380*/  IMAD.MOV.U32 R160, RZ, RZ, R152 ;  /* 0x000000ffffa07224 */ /* 0x000fc400078e0098 */
[----:B------:R-:W-:Y:S01]  /*1390*/  @P1 IMAD.X R14, R104, 0x1, R3, P6 ;  /* 0x00000001680e1824 */ /* 0x000fe200030e0603 */
[----:B------:R-:W-:Y:S01]  /*13a0*/  @P1 LEA R32, P6, R9, c[0x0][0x220], 0x1 ;  /* 0x0000880009201a11 */ /* 0x000fe200078c08ff */
[----:B------:R-:W-:-:S03]  /*13b0*/  IMAD.WIDE.U32 R18, R12, R96, R160 ;  /* 0x000000600c127225 */ /* 0x000fc600078e00a0 */
[----:B------:R-:W-:Y:S01]  /*13c0*/  @P1 LEA.HI.X R33, R9, c[0x0][0x224], R14, 0x1, P6 ;  /* 0x0000890009211a11 */ /* 0x000fe200030f0c0e */
[C---:B------:R-:W-:Y:S01]  /*13d0*/  @P2 IMAD.SHL.U32 R14, R10.reuse, 0x2, RZ ;  /* 0x000000020a0e2824 */ /* 0x040fe200078e00ff */
[----:B------:R-:W-:Y:S01]  /*13e0*/  @P1 SHF.L.U32 R9, R10, 0x1, RZ ;  /* 0x000000010a091819 */ /* 0x000fe200000006ff */
[----:B------:R-:W-:Y:S01]  /*13f0*/  IMAD.IADD R3, R19, 0x1, R6 ;  /* 0x0000000113037824 */ /* 0x000fe200078e0206 */
[----:B------:R-:W-:Y:S01]  /*1400*/  @P2 LEA R30, P6, R18, c[0x0][0x250], 0x1 ;  /* 0x00009400121e2a11 */ /* 0x000fe200078c08ff */
[----:B------:R-:W-:Y:S01]  /*1410*/  @P2 IMAD.SHL.U32 R6, R10, 0x2, RZ ;  /* 0x000000020a062824 */ /* 0x000fe200078e00ff */
[----:B------:R-:W-:Y:S01]  /*1420*/  @!PT LDS RZ, [RZ] ;  /* 0x00000000fffff984 */ /* 0x000fe20000000800 */
[----:B------:R-:W-:Y:S01]  /*1430*/  @!PT LDS RZ, [RZ] ;  /* 0x00000000fffff984 */ /* 0x000fe20000000800 */
[----:B------:R-:W-:Y:S01]  /*1440*/  @!PT LDS RZ, [RZ] ;  /* 0x00000000fffff984 */ /* 0x000fe20000000800 */
[----:B------:R1:W-:Y:S01]  /*1450*/  @P2 LDGSTS.E.BYPASS.LTC128B.128 [R14+0xc100], [R28.64], !P5 ;  /* 0x0c1000001c0e2fae */ /* 0x0003e2000e901d46 */
[----:B------:R-:W-:Y:S01]  /*1460*/  IMAD.SHL.U32 R22, R22, 0x4, RZ ;  /* 0x0000000416167824 */ /* 0x000fe200078e00ff */
[----:B------:R-:W-:Y:S01]  /*1470*/  @P2 LEA.HI.X R31, R18, c[0x0][0x254], R3, 0x1, P6 ;  /* 0x00009500121f2a11 */ /* 0x000fe200030f0c03 */
[----:B------:R-:W-:Y:S01]  /*1480*/  IMAD R144, R7, c[0x0][0x290], RZ ;  /* 0x0000a40007907a24 */ /* 0x000fe200078e02ff */
[----:B------:R1:W-:Y:S01]  /*1490*/  @P2 LDGSTS.E.BYPASS.LTC128B.128 [R14+0xe100], [R28.64+0x80], !P4 ;  /* 0x0e1000801c0e2fae */ /* 0x0003e2000e101d46 */
[----:B------:R-:W-:Y:S01]  /*14a0*/  ISETP.GE.AND P6, PT, R24, c[0x0][0x27c], PT ;  /* 0x00009f0018007a0c */ /* 0x000fe20003fc6270 */
[C---:B------:R-:W-:Y:S01]  /*14b0*/  IMAD.WIDE.U32 R148, R97.reuse, c[0x0][0x290], R24 ;  /* 0x0000a40061947a25 */ /* 0x040fe200078e0018 */
[----:B------:R-:W-:Y:S01]  /*14c0*/  SHF.R.S32.HI R23, RZ, 0x1f, R22 ;  /* 0x0000001fff177819 */ /* 0x000fe20000011416 */
[----:B------:R1:W-:Y:S01]  /*14d0*/  @P2 LDGSTS.E.BYPASS.LTC128B.128 [R14+0x10100], [R28.64+0x100], !P3 ;  /* 0x101001001c0e2fae */ /* 0x0003e2000d901d46 */
[----:B------:R-:W-:Y:S01]  /*14e0*/  SEL R5, RZ, c[0x0][0x27c], !P6 ;  /* 0x00009f00ff057a07 */ /* 0x000fe20007000000 */
[C---:B------:R-:W-:Y:S01]  /*14f0*/  IMAD R144, R97.reuse, c[0x0][0x294], R144 ;  /* 0x0000a50061907a24 */ /* 0x040fe200078e0290 */
[----:B------:R-:W-:Y:S01]  /*1500*/  P2R R126, PR, RZ, 0x40 ;  /* 0x00000040ff7e7803 */ /* 0x000fe20000000000 */
[----:B------:R2:W-:Y:S01]  /*1510*/  @P1 LDGSTS.E.BYPASS.LTC128B.128 [R9+0xd100], [R32.64], !P5 ;  /* 0x0d10000020091fae */ /* 0x0005e2000e901d46 */
[----:B------:R-:W-:-:S03]  /*1520*/  IMAD.WIDE.U32 R26, R97, c[0x0][0x290], R22 ;  /* 0x0000a400611a7a25 */ /* 0x000fc600078e0016 */
[----:B------:R2:W-:Y:S01]  /*1530*/  @P1 LDGSTS.E.BYPASS.LTC128B.128 [R9+0xf100], [R32.64+0x80], !P4 ;  /* 0x0f10008020091fae */ /* 0x0005e2000e101d46 */
[----:B------:R-:W-:Y:S02]  /*1540*/  IMAD R8, R7, c[0x0][0x280], RZ ;  /* 0x0000a00007087a24 */ /* 0x000fe400078e02ff */
[----:B------:R-:W-:Y:S01]  /*1550*/  IMAD.IADD R5, R24, 0x1, R5 ;  /* 0x0000000118057824 */ /* 0x000fe200078e0205 */
[----:B------:R2:W-:Y:S01]  /*1560*/  @P1 LDGSTS.E.BYPASS.LTC128B.128 [R9+0x11100], [R32.64+0x100], !P3 ;  /* 0x1110010020091fae */ /* 0x0005e2000d901d46 */
[----:B------:R-:W-:Y:S02]  /*1570*/  IMAD R15, R131, c[0x0][0x1f0], RZ ;  /* 0x00007c00830f7a24 */ /* 0x000fe400078e02ff */
[----:B------:R-:W-:Y:S01]  /*1580*/  IMAD.IADD R149, R149, 0x1, R144 ;  /* 0x0000000195957824 */ /* 0x000fe200078e0290 */
[----:B------:R-:W0:Y:S01]  /*1590*/  LDGDEPBAR ;  /* 0x00000000000079af */ /* 0x000e220000000000 */
[----:B------:R-:W-:Y:S02]  /*15a0*/  IMAD.IADD R145, R144, 0x1, R27 ;  /* 0x0000000190917824 */ /* 0x000fe400078e021b */
[C---:B------:R-:W-:Y:S01]  /*15b0*/  IMAD R8, R97.reuse, c[0x0][0x284], R8 ;  /* 0x0000a10061087a24 */ /* 0x040fe200078e0208 */
[----:B------:R-:W-:Y:S01]  /*15c0*/  BAR.SYNC.DEFER_BLOCKING 0x0 ;  /* 0x0000000000007b1d */ /* 0x000fe20000010000 */
[----:B------:R-:W-:-:S04]  /*15d0*/  IMAD.WIDE.U32 R146, R97, c[0x0][0x280], R24 ;  /* 0x0000a00061927a25 */ /* 0x000fc800078e0018 */
[----:B------:R-:W-:Y:S01]  /*15e0*/  IMAD.MOV.U32 R144, RZ, RZ, R26 ;  /* 0x000000ffff907224 */ /* 0x000fe200078e001a */
[----:B------:R-:W-:Y:S01]  /*15f0*/  IADD3 R147, R147, R8, RZ ;  /* 0x0000000893937210 */ /* 0x000fe20007ffe0ff */
[----:B-1----:R-:W-:Y:S01]  /*1600*/  @P0 IMAD.WIDE.U32 R28, R2, R95, R162 ;  /* 0x0000005f021c0225 */ /* 0x002fe200078e00a2 */
[----:B------:R-:W-:-:S03]  /*1610*/  SHF.R.S32.HI R2, RZ, 0x1f, R5 ;  /* 0x0000001fff027819 */ /* 0x000fc60000011405 */
[----:B------:R-:W-:Y:S01]  /*1620*/  IMAD.WIDE.U32 R26, R97, c[0x0][0x280], R22 ;  /* 0x0000a000611a7a25 */ /* 0x000fe200078e0016 */
[CC--:B------:R-:W-:Y:S02]  /*1630*/  LEA.HI R116, R2.reuse, R5.reuse, RZ, 0x3 ;  /* 0x0000000502747211 */ /* 0x0c0fe400078f18ff */
[----:B------:R-:W-:Y:S01]  /*1640*/  LEA.HI R5, R2, R5, RZ, 0x6 ;  /* 0x0000000502057211 */ /* 0x000fe200078f30ff */
[----:B------:R-:W-:Y:S01]  /*1650*/  IMAD.WIDE.U32 R16, R150, c[0x0][0x1f0], R16 ;  /* 0x00007c0096107a25 */ /* 0x000fe200078e0010 */
[----:B------:R-:W-:-:S03]  /*1660*/  SHF.R.S32.HI R118, RZ, 0x3, R116 ;  /* 0x00000003ff767819 */ /* 0x000fc60000011474 */
[----:B------:R-:W-:Y:S02]  /*1670*/  IMAD R15, R150, c[0x0][0x1f4], R15 ;  /* 0x00007d00960f7a24 */ /* 0x000fe400078e020f */
[----:B------:R-:W-:Y:S02]  /*1680*/  @P0 IMAD.IADD R0, R29, 0x1, R0 ;  /* 0x000000011d000824 */ /* 0x000fe400078e0200 */
[----:B--2---:R-:W-:Y:S01]  /*1690*/  IMAD.IADD R9, R8, 0x1, R27 ;  /* 0x0000000108097824 */ /* 0x004fe200078e021b */
[----:B------:R-:W-:Y:S01]  /*16a0*/  @!PT LDS RZ, [RZ] ;  /* 0x00000000fffff984 */ /* 0x000fe20000000800 */
[----:B------:R-:W-:Y:S01]  /*16b0*/  @!PT LDS RZ, [RZ] ;  /* 0x00000000fffff984 */ /* 0x000fe20000000800 */
[----:B------:R-:W-:Y:S01]  /*16c0*/  @!PT LDS RZ, [RZ] ;  /* 0x00000000fffff984 */ /* 0x000fe20000000800 */
[----:B------:R1:W-:Y:S01]  /*16d0*/  @P2 LDGSTS.E.BYPASS.LTC128B.128 [R6+0x100], [R30.64], !P5 ;  /* 0x001000001e062fae */ /* 0x0003e2000e901d46 */
[----:B------:R-:W-:Y:S01]  /*16e0*/  MOV R8, R26 ;  /* 0x0000001a00087202 */ /* 0x000fe20000000f00 */
[----:B------:R-:W-:Y:S02]  /*16f0*/  IMAD.IADD R17, R17, 0x1, R15 ;  /* 0x0000000111117824 */ /* 0x000fe400078e020f */
[----:B------:R1:W-:Y:S01]  /*1700*/  @P2 LDGSTS.E.BYPASS.LTC128B.128 [R6+0x2100], [R30.64+0x80], !P4 ;  /* 0x021000801e062fae */ /* 0x0003e2000e101d46 */
[----:B------:R-:W-:-:S02]  /*1710*/  @P0 IMAD.SHL.U32 R2, R10, 0x2, RZ ;  /* 0x000000020a020824 */ /* 0x000fc400078e00ff */
[----:B------:R-:W-:Y:S01]  /*1720*/  IMAD.WIDE.U32 R156, R158, c[0x0][0x1e0], R16 ;  /* 0x000078009e9c7a25 */ /* 0x000fe200078e0010 */
[----:B------:R1:W-:Y:S01]  /*1730*/  @P2 LDGSTS.E.BYPASS.LTC128B.128 [R6+0x4100], [R30.64+0x100], !P3 ;  /* 0x041001001e062fae */ /* 0x0003e2000d901d46 */
[----:B------:R-:W-:Y:S02]  /*1740*/  @P1 IADD3 R4, P2, R113, R18, RZ ;  /* 0x0000001271041210 */ /* 0x000fe40007f5e0ff */
[----:B------:R-:W-:Y:S01]  /*1750*/  IADD3 R17, R22, 0x40, RZ ;  /* 0x0000004016117810 */ /* 0x000fe20007ffe0ff */
[----:B------:R-:W-:Y:S01]  /*1760*/  IMAD.WIDE.U32 R148, R142, c[0x0][0x290], R148 ;  /* 0x0000a4008e947a25 */ /* 0x000fe200078e0094 */
[----:B------:R-:W-:-:S03]  /*1770*/  IADD3 R16, R22, 0x50, RZ ;  /* 0x0000005016107810 */ /* 0x000fc60007ffe0ff */
[----:B------:R-:W-:Y:S01]  /*1780*/  @P1 IMAD.X R3, R106, 0x1, R3, P2 ;  /* 0x000000016a031824 */ /* 0x000fe200010e0603 */
[----:B------:R-:W-:Y:S01]  /*1790*/  @P1 LEA R18, P2, R4, c[0x0][0x250], 0x1 ;  /* 0x0000940004121a11 */ /* 0x000fe200078408ff */
[----:B------:R-:W-:-:S03]  /*17a0*/  IMAD.WIDE.U32 R146, R142, c[0x0][0x280], R146 ;  /* 0x0000a0008e927a25 */ /* 0x000fc600078e0092 */
[----:B------:R-:W-:Y:S01]  /*17b0*/  @P1 LEA.HI.X R19, R4, c[0x0][0x254], R3, 0x1, P2 ;  /* 0x0000950004131a11 */ /* 0x000fe200010f0c03 */
[----:B------:R-:W-:Y:S01]  /*17c0*/  @P1 IMAD.SHL.U32 R3, R10, 0x2, RZ ;  /* 0x000000020a031824 */ /* 0x000fe200078e00ff */
[----:B------:R-:W-:Y:S01]  /*17d0*/  @P0 LEA R14, P2, R28, c[0x0][0x220], 0x1 ;  /* 0x000088001c0e0a11 */ /* 0x000fe200078408ff */
[----:B------:R-:W-:-:S03]  /*17e0*/  IMAD.WIDE.U32 R144, R142, c[0x0][0x290], R144 ;  /* 0x0000a4008e907a25 */ /* 0x000fc600078e0090 */
[----:B------:R2:W-:Y:S01]  /*17f0*/  @P1 LDGSTS.E.BYPASS.LTC128B.128 [R3+0x1100], [R18.64], !P5 ;  /* 0x0110000012031fae */ /* 0x0005e2000e901d46 */
[----:B------:R-:W-:Y:S01]  /*1800*/  @P0 LEA.HI.X R15, R28, c[0x0][0x224], R0, 0x1, P2 ;  /* 0x000089001c0f0a11 */ /* 0x000fe200010f0c00 */
[----:B------:R-:W-:Y:S01]  /*1810*/  IMAD.IADD R124, R97, 0x1, -R124 ;  /* 0x00000001617c7824 */ /* 0x000fe200078e0a7c */
[----:B------:R-:W-:Y:S01]  /*1820*/  SHF.R.S32.HI R0, RZ, 0x1f, R158 ;  /* 0x0000001fff007819 */ /* 0x000fe2000001149e */
[----:B------:R2:W-:Y:S01]  /*1830*/  @P1 LDGSTS.E.BYPASS.LTC128B.128 [R3+0x3100], [R18.64+0x80], !P4 ;  /* 0x0310008012031fae */ /* 0x0005e2000e101d46 */
[----:B------:R-:W-:Y:S02]  /*1840*/  IMAD.SHL.U32 R5, R5, 0x40, RZ ;  /* 0x0000004005057824 */ /* 0x000fe400078e00ff */
[----:B------:R-:W-:Y:S01]  /*1850*/  IMAD.SHL.U32 R123, R124, 0x40, RZ ;  /* 0x000000407c7b7824 */ /* 0x000fe200078e00ff */
[----:B------:R2:W-:Y:S01]  /*1860*/  @P1 LDGSTS.E.BYPASS.LTC128B.128 [R3+0x5100], [R18.64+0x100], !P3 ;  /* 0x0510010012031fae */ /* 0x0005e2000d901d46 */
[----:B------:R-:W-:Y:S01]  /*1870*/  @P0 LEA R26, P1, R111, R14, 0x1 ;  /* 0x0000000e6f1a0211 */ /* 0x000fe200078208ff */
[----:B------:R-:W-:Y:S01]  /*1880*/  IMAD R101, R0, c[0x0][0x1e0], RZ ;  /* 0x0000780000657a24 */ /* 0x000fe200078e02ff */
[----:B------:R-:W-:Y:S01]  /*1890*/  LOP3.LUT R5, R5, 0xfffff000, RZ, 0xc0, !PT ;  /* 0xfffff00005057812 */ /* 0x000fe200078ec0ff */
[----:B------:R-:W0:Y:S01]  /*18a0*/  LDGDEPBAR ;  /* 0x00000000000079af */ /* 0x000e220000000000 */
[----:B------:R-:W-:Y:S01]  /*18b0*/  @P0 LEA.HI.X R27, R111, R15, R104, 0x1, P1 ;  /* 0x0000000f6f1b0211 */ /* 0x000fe200008f0c68 */
[----:B------:R-:W-:Y:S01]  /*18c0*/  IMAD R101, R158, c[0x0][0x1e4], R101 ;  /* 0x000079009e657a24 */ /* 0x000fe200078e0265 */
[----:B------:R-:W-:Y:S01]  /*18d0*/  LOP3.LUT R123, R123, 0x1c0, RZ, 0xc0, !PT ;  /* 0x000001c07b7b7812 */ /* 0x000fe200078ec0ff */
[----:B------:R3:W-:Y:S01]  /*18e0*/  @P0 LDGSTS.E.BYPASS.LTC128B.128 [R2+0x12100], [R14.64], !P5 ;  /* 0x121000000e020fae */ /* 0x0007e2000e901d46 */
[----:B-1----:R-:W-:-:S02]  /*18f0*/  IMAD.MOV.U32 R6, RZ, RZ, c[0x0][0x290] ;  /* 0x0000a400ff067624 */ /* 0x002fc400078e00ff */
[----:B------:R-:W-:Y:S01]  /*1900*/  SHF.R.U32.HI R122, RZ, 0x3, R123 ;  /* 0x00000003ff7a7819 */ /* 0x000fe2000001167b */
[----:B------:R3:W-:Y:S01]  /*1910*/  @P0 LDGSTS.E.BYPASS.LTC128B.128 [R2+0x14100], [R14.64+0x80], !P4 ;  /* 0x141000800e020fae */ /* 0x0007e2000e101d46 */
[----:B------:R-:W-:Y:S01]  /*1920*/  IMAD.IADD R101, R157, 0x1, R101 ;  /* 0x000000019d657824 */ /* 0x000fe200078e0265 */
[C---:B------:R-:W-:Y:S01]  /*1930*/  SHF.L.U64.HI R103, R6.reuse, R115, c[0x0][0x294] ;  /* 0x0000a50006677619 */ /* 0x040fe20000010273 */
[----:B------:R-:W-:Y:S01]  /*1940*/  IMAD R131, R131, c[0x0][0x218], RZ ;  /* 0x0000860083837a24 */ /* 0x000fe200078e02ff */
[----:B------:R3:W-:Y:S01]  /*1950*/  @P0 LDGSTS.E.BYPASS.LTC128B.128 [R2+0x16100], [R14.64+0x100], !P3 ;  /* 0x161001000e020fae */ /* 0x0007e2000d901d46 */
[----:B------:R-:W-:Y:S02]  /*1960*/  IMAD.SHL.U32 R105, R6, 0x40, RZ ;  /* 0x0000004006697824 */ /* 0x000fe400078e00ff */
[C---:B------:R-:W-:Y:S01]  /*1970*/  IMAD R131, R150.reuse, c[0x0][0x21c], R131 ;  /* 0x0000870096837a24 */ /* 0x040fe200078e0283 */
[----:B------:R1:W-:Y:S01]  /*1980*/  @P0 LDGSTS.E.BYPASS.LTC128B.128 [R2+0x13100], [R26.64], !P5 ;  /* 0x131000001a020fae */ /* 0x0003e2000e901d46 */
[----:B------:R-:W-:Y:S01]  /*1990*/  IMAD.WIDE.U32 R150, R150, c[0x0][0x218], R20 ;  /* 0x0000860096967a25 */ /* 0x000fe200078e0014 */
[----:B------:R-:W-:-:S02]  /*19a0*/  IADD3 R20, R22, 0x10, RZ ;  /* 0x0000001016147810 */ /* 0x000fc40007ffe0ff */
[----:B------:R1:W-:Y:S01]  /*19b0*/  @P0 LDGSTS.E.BYPASS.LTC128B.128 [R2+0x15100], [R26.64+0x80], !P4 ;  /* 0x151000801a020fae */ /* 0x0003e2000e101d46 */
[----:B------:R-:W-:Y:S01]  /*19c0*/  IMAD.IADD R131, R151, 0x1, R131 ;  /* 0x0000000197837824 */ /* 0x000fe200078e0283 */
[----:B--2---:R-:W-:Y:S02]  /*19d0*/  IADD3 R19, R22, 0x20, RZ ;  /* 0x0000002016137810 */ /* 0x004fe40007ffe0ff */
[----:B------:R1:W-:Y:S01]  /*19e0*/  @P0 LDGSTS.E.BYPASS.LTC128B.128 [R2+0x17100], [R26.64+0x100], !P3 ;  /* 0x171001001a020fae */ /* 0x0003e2000d901d46 */
[----:B------:R-:W-:Y:S01]  /*19f0*/  IADD3 R158, P0, R158, R97, RZ ;  /* 0x000000619e9e7210 */ /* 0x000fe20007f1e0ff */
[C---:B------:R-:W-:Y:S01]  /*1a00*/  IMAD R3, R127.reuse, c[0x0][0x290], RZ ;  /* 0x0000a4007f037a24 */ /* 0x040fe200078e02ff */
[----:B------:R-:W-:Y:S01]  /*1a10*/  IADD3 R18, R22, 0x30, RZ ;  /* 0x0000003016127810 */ /* 0x000fe20007ffe0ff */
[----:B------:R-:W-:Y:S01]  /*1a20*/  IMAD R127, R127, c[0x0][0x280], RZ ;  /* 0x0000a0007f7f7a24 */ /* 0x000fe200078e02ff */
[----:B------:R-:W0:Y:S01]  /*1a30*/  LDGDEPBAR ;  /* 0x00000000000079af */ /* 0x000e220000000000 */
[----:B------:R-:W-:Y:S01]  /*1a40*/  IMAD.X R159, R0, 0x1, R7, P0 ;  /* 0x00000001009f7824 */ /* 0x000fe200000e0607 */
[----:B------:R-:W-:Y:S01]  /*1a50*/  IADD3 R99, P1, P0, R156, R164, R24 ;  /* 0x000000a49c637210 */ /* 0x000fe2000783e018 */
[----:B------:R-:W-:-:S02]  /*1a60*/  IMAD R0, R7, c[0x0][0x1e0], RZ ;  /* 0x0000780007007a24 */ /* 0x000fc400078e02ff */
[C---:B------:R-:W-:Y:S02]  /*1a70*/  IMAD R3, R142.reuse, c[0x0][0x294], R3 ;  /* 0x0000a5008e037a24 */ /* 0x040fe400078e0203 */
[----:B------:R-:W-:Y:S02]  /*1a80*/  IMAD R7, R97, c[0x0][0x1e4], R0 ;  /* 0x0000790061077a24 */ /* 0x000fe400078e0200 */
[----:B------:R-:W-:Y:S02]  /*1a90*/  IMAD R127, R142, c[0x0][0x284], R127 ;  /* 0x0000a1008e7f7a24 */ /* 0x000fe400078e027f */
[C---:B---3--:R-:W-:Y:S01]  /*1aa0*/  IMAD.IADD R15, R22.reuse, 0x1, R19 ;  /* 0x00000001160f7824 */ /* 0x048fe200078e0213 */
[----:B------:R-:W-:Y:S01]  /*1ab0*/  IADD3 R102, R165, R7, RZ ;  /* 0x00000007a5667210 */ /* 0x000fe20007ffe0ff */
[----:B------:R-:W-:Y:S02]  /*1ac0*/  IMAD.IADD R14, R22, 0x1, R17 ;  /* 0x00000001160e7824 */ /* 0x000fe400078e0211 */
[----:B------:R-:W-:Y:S01]  /*1ad0*/  IMAD.WIDE.U32 R142, R142, c[0x0][0x280], R8 ;  /* 0x0000a0008e8e7a25 */ /* 0x000fe200078e0008 */
[----:B------:R-:W-:-:S02]  /*1ae0*/  ISETP.GE.AND P6, PT, R15, c[0x0][0x27c], PT ;  /* 0x00009f000f007a0c */ /* 0x000fc40003fc6270 */
[----:B------:R-:W-:Y:S01]  /*1af0*/  ISETP.GE.AND P2, PT, R14, c[0x0][0x27c], PT ;  /* 0x00009f000e007a0c */ /* 0x000fe20003f46270 */
[----:B------:R-:W-:Y:S01]  /*1b00*/  IMAD.IADD R129, R147, 0x1, R127 ;  /* 0x0000000193817824 */ /* 0x000fe200078e027f */
[----:B------:R-:W-:Y:S01]  /*1b10*/  SEL R0, RZ, c[0x0][0x27c], !P6 ;  /* 0x00009f00ff007a07 */ /* 0x000fe20007000000 */
[----:B------:R-:W-:Y:S01]  /*1b20*/  IMAD.IADD R130, R149, 0x1, R3 ;  /* 0x0000000195827824 */ /* 0x000fe200078e0203 */
[----:B------:R-:W-:Y:S01]  /*1b30*/  SEL R9, RZ, c[0x0][0x27c], !P2 ;  /* 0x00009f00ff097a07 */ /* 0x000fe20005000000 */
[----:B------:R-:W-:Y:S01]  /*1b40*/  IMAD.IADD R128, R3, 0x1, R145 ;  /* 0x0000000103807824 */ /* 0x000fe200078e0291 */
[----:B------:R-:W-:Y:S01]  /*1b50*/  IADD3.X R98, R101, R102, R25, P1, P0 ;  /* 0x0000006665627210 */ /* 0x000fe20000fe0419 */
[----:B------:R-:W-:Y:S01]  /*1b60*/  IMAD.IADD R7, R15, 0x1, R0 ;  /* 0x000000010f077824 */ /* 0x000fe200078e0200 */
[----:B------:R-:W-:Y:S01]  /*1b70*/  ISETP.GE.AND P0, PT, R100, 0x1, PT ;  /* 0x000000016400780c */ /* 0x000fe20003f06270 */
[----:B------:R-:W-:Y:S01]  /*1b80*/  IMAD.IADD R9, R14, 0x1, R9 ;  /* 0x000000010e097824 */ /* 0x000fe200078e0209 */
[----:B------:R-:W-:Y:S01]  /*1b90*/  P2R R125, PR, RZ, 0x4 ;  /* 0x00000004ff7d7803 */ /* 0x000fe20000000000 */
[----:B------:R-:W-:Y:S01]  /*1ba0*/  IMAD.IADD R127, R127, 0x1, R143 ;  /* 0x000000017f7f7824 */ /* 0x000fe200078e028f */
[----:B------:R-:W-:-:S02]  /*1bb0*/  SHF.R.S32.HI R4, RZ, 0x1f, R7 ;  /* 0x0000001fff047819 */ /* 0x000fc40000011407 */
[----:B------:R-:W-:Y:S02]  /*1bc0*/  SHF.R.S32.HI R0, RZ, 0x1f, R9 ;  /* 0x0000001fff007819 */ /* 0x000fe40000011409 */
[CC--:B------:R-:W-:Y:S02]  /*1bd0*/  LEA.HI R138, R4.reuse, R7.reuse, RZ, 0x3 ;  /* 0x00000007048a7211 */ /* 0x0c0fe400078f18ff */
[----:B------:R-:W-:Y:S02]  /*1be0*/  LEA.HI R4, R4, R7, RZ, 0x6 ;  /* 0x0000000704047211 */ /* 0x000fe400078f30ff */
[CC--:B-1----:R-:W-:Y:S02]  /*1bf0*/  LEA.HI R2, R0.reuse, R9.reuse, RZ, 0x3 ;  /* 0x0000000900027211 */ /* 0x0c2fe400078f18ff */
[----:B------:R-:W-:Y:S01]  /*1c00*/  LEA.HI R0, R0, R9, RZ, 0x6 ;  /* 0x0000000900007211 */ /* 0x000fe200078f30ff */
[----:B------:R-:W-:Y:S01]  /*1c10*/  IMAD.SHL.U32 R4, R4, 0x40, RZ ;  /* 0x0000004004047824 */ /* 0x000fe200078e00ff */
[----:B------:R-:W-:-:S02]  /*1c20*/  LOP3.LUT R7, R123, 0x38, R116, 0xf8, !PT ;  /* 0x000000387b077812 */ /* 0x000fc400078ef874 */
[----:B------:R-:W-:Y:S01]  /*1c30*/  LOP3.LUT R9, R123, 0x38, R138, 0xf8, !PT ;  /* 0x000000387b097812 */ /* 0x000fe200078ef88a */
[----:B------:R-:W-:Y:S01]  /*1c40*/  IMAD.SHL.U32 R0, R0, 0x40, RZ ;  /* 0x0000004000007824 */ /* 0x000fe200078e00ff */
[-C--:B------:R-:W-:Y:S02]  /*1c50*/  LOP3.LUT R114, R7, R122.reuse, RZ, 0x3c, !PT ;  /* 0x0000007a07727212 */ /* 0x080fe400078e3cff */
[----:B------:R-:W-:Y:S02]  /*1c60*/  LOP3.LUT R7, R123, 0x38, R2, 0xf8, !PT ;  /* 0x000000387b077812 */ /* 0x000fe400078ef802 */
[----:B------:R-:W-:Y:S02]  /*1c70*/  LOP3.LUT R4, R4, 0xfffff000, RZ, 0xc0, !PT ;  /* 0xfffff00004047812 */ /* 0x000fe400078ec0ff */
[----:B------:R-:W-:Y:S02]  /*1c80*/  LOP3.LUT R112, R9, R122, RZ, 0x3c, !PT ;  /* 0x0000007a09707212 */ /* 0x000fe400078e3cff */
[----:B------:R-:W-:-:S02]  /*1c90*/  LOP3.LUT R0, R0, 0xfffff000, RZ, 0xc0, !PT ;  /* 0xfffff00000007812 */ /* 0x000fc400078ec0ff */
[----:B------:R-:W-:Y:S02]  /*1ca0*/  LOP3.LUT R110, R7, R122, RZ, 0x3c, !PT ;  /* 0x0000007a076e7212 */ /* 0x000fe400078e3cff */
[--C-:B------:R-:W-:Y:S01]  /*1cb0*/  IADD3 R112, R112, R4, R13.reuse ;  /* 0x0000000470707210 */ /* 0x100fe20007ffe00d */
[----:B------:R-:W-:Y:S01]  /*1cc0*/  IMAD.MOV.U32 R4, RZ, RZ, c[0x0][0x280] ;  /* 0x0000a000ff047624 */ /* 0x000fe200078e00ff */
[--C-:B------:R-:W-:Y:S01]  /*1cd0*/  IADD3 R110, R110, R0, R13.reuse ;  /* 0x000000006e6e7210 */ /* 0x100fe20007ffe00d */
[----:B------:R-:W-:Y:S01]  /*1ce0*/  IMAD.MOV.U32 R0, RZ, RZ, c[0x0][0x1e0] ;  /* 0x00007800ff007624 */ /* 0x000fe200078e00ff */
[----:B------:R-:W-:Y:S01]  /*1cf0*/  IADD3 R114, R114, R5, R13 ;  /* 0x0000000572727210 */ /* 0x000fe20007ffe00d */
[----:B------:R-:W-:Y:S01]  /*1d00*/  IMAD.SHL.U32 R109, R4, 0x40, RZ ;  /* 0x00000040046d7824 */ /* 0x000fe200078e00ff */
[----:B------:R-:W-:Y:S01]  /*1d10*/  LOP3.LUT R5, R123, 0x18, R24, 0xf8, !PT ;  /* 0x000000187b057812 */ /* 0x000fe200078ef818 */
[----:B------:R-:W-:Y:S01]  /*1d20*/  IMAD.SHL.U32 R117, R0, 0x40, RZ ;  /* 0x0000004000757824 */ /* 0x000fe200078e00ff */
[----:B------:R-:W-:-:S02]  /*1d30*/  SHF.L.U64.HI R107, R4, R115, c[0x0][0x284] ;  /* 0x0000a100046b7619 */ /* 0x000fc40000010273 */
[----:B------:R-:W-:Y:S02]  /*1d40*/  SHF.L.U64.HI R115, R0, R115, c[0x0][0x1e4] ;  /* 0x0000790000737619 */ /* 0x000fe40000010273 */
[----:B------:R-:W-:Y:S02]  /*1d50*/  P2R R0, PR, RZ, 0x1 ;  /* 0x00000001ff007803 */ /* 0x000fe40000000000 */
[----:B------:R-:W-:Y:S02]  /*1d60*/  LOP3.LUT R0, R5, R122, RZ, 0x3c, !PT ;  /* 0x0000007a05007212 */ /* 0x000fe400078e3cff */
[----:B------:R-:W-:Y:S02]  /*1d70*/  LOP3.LUT R116, R116, 0xfffffff8, RZ, 0xc0, !PT ;  /* 0xfffffff874747812 */ /* 0x000fe400078ec0ff */
[----:B------:R-:W-:Y:S02]  /*1d80*/  LOP3.LUT R137, R138, 0xfffffff8, RZ, 0xc0, !PT ;  /* 0xfffffff88a897812 */ /* 0x000fe400078ec0ff */
[----:B------:R-:W-:-:S02]  /*1d90*/  LOP3.LUT R133, R2, 0xfffffff8, RZ, 0xc0, !PT ;  /* 0xfffffff802857812 */ /* 0x000fc400078ec0ff */
[----:B------:R-:W-:Y:S02]  /*1da0*/  LOP3.LUT P0, RZ, R124, 0x4, RZ, 0xc0, !PT ;  /* 0x000000047cff7812 */ /* 0x000fe4000780c0ff */
[----:B------:R-:W-:Y:S02]  /*1db0*/  SHF.R.S32.HI R135, RZ, 0x3, R2 ;  /* 0x00000003ff877819 */ /* 0x000fe40000011402 */
[----:B------:R-:W-:Y:S02]  /*1dc0*/  IADD3 R0, R13, R0, RZ ;  /* 0x000000000d007210 */ /* 0x000fe40007ffe0ff */
[----:B------:R-:W-:Y:S02]  /*1dd0*/  SHF.R.S32.HI R136, RZ, 0x1f, R116 ;  /* 0x0000001fff887819 */ /* 0x000fe40000011474 */
[----:B------:R-:W-:Y:S02]  /*1de0*/  SHF.R.S32.HI R138, RZ, 0x3, R138 ;  /* 0x00000003ff8a7819 */ /* 0x000fe4000001148a */
[----:B------:R-:W-:-:S02]  /*1df0*/  SHF.R.S32.HI R134, RZ, 0x1f, R137 ;  /* 0x0000001fff867819 */ /* 0x000fc40000011489 */
[----:B------:R-:W-:Y:S02]  /*1e00*/  SHF.R.S32.HI R132, RZ, 0x1f, R133 ;  /* 0x0000001fff847819 */ /* 0x000fe40000011485 */
[----:B------:R-:W-:Y:S02]  /*1e10*/  P2R R2, PR, RZ, 0x1 ;  /* 0x00000001ff027803 */ /* 0x000fe40000000000 */
.L_x_966:
[----:B------:R-:W-:Y:S01]  /*1e20*/  LOP3.LUT P1, RZ, R124, 0x4, RZ, 0xc0, !PT ;  /* 0x000000047cff7812 */ /* 0x000fe2000782c0ff */
[----:B------:R-:W-:Y:S01]  /*1e30*/  IMAD R2, R53, 0x3000, R0 ;  /* 0x0000300035027824 */ /* 0x000fe200078e0200 */
[----:B------:R-:W-:Y:S01]  /*1e40*/  SHF.R.S32.HI R4, RZ, 0x1f, R12 ;  /* 0x0000001fff047819 */ /* 0x000fe2000001140c */
[----:B------:R-:W-:Y:S04]  /*1e50*/  DEPBAR.LE SB0, 0x2 ;  /* 0x000080800000791a */ /* 0x000fe80000000000 */
[C---:B------:R-:W-:Y:S01]  /*1e60*/  IADD3 R139, R2.reuse, 0x20, RZ ;  /* 0x00000020028b7810 */ /* 0x040fe20007ffe0ff */
[----:B------:R-:W-:Y:S01]  /*1e70*/  BAR.SYNC.DEFER_BLOCKING 0x0 ;  /* 0x0000000000007b1d */ /* 0x000fe20000010000 */
[C---:B------:R-:W-:Y:S01]  /*1e80*/  LEA R141, R2.reuse, 0x100, 0x1 ;  /* 0x00000100028d7811 */ /* 0x040fe200078e08ff */
[-C--:B-1----:R-:W-:Y:S02]  /*1e90*/  IMAD R5, R115, R12.reuse, RZ ;  /* 0x0000000c73057224 */ /* 0x082fe400078e02ff */
[----:B------:R-:W-:Y:S01]  /*1ea0*/  IMAD.WIDE.U32 R26, R117, R12, RZ ;  /* 0x0000000c751a7225 */ /* 0x000fe200078e00ff */
[----:B------:R-:W-:Y:S02]  /*1eb0*/  @P1 IADD3 R139, R2, -0x20, RZ ;  /* 0xffffffe0028b1810 */ /* 0x000fe40007ffe0ff */
[----:B------:R-:W-:Y:S01]  /*1ec0*/  ISETP.GE.AND P1, PT, R100, 0x1, PT ;  /* 0x000000016400780c */ /* 0x000fe20003f26270 */
[----:B------:R-:W-:Y:S01]  /*1ed0*/  IMAD R5, R4, R117, R5 ;  /* 0x0000007504057224 */ /* 0x000fe200078e0205 */
[----:B------:R-:W-:Y:S02]  /*1ee0*/  IADD3 R6, P0, R99, R26, RZ ;  /* 0x0000001a63067210 */ /* 0x000fe40007f1e0ff */
[----:B------:R-:W-:Y:S01]  /*1ef0*/  LEA R139, R139, 0x100, 0x1 ;  /* 0x000001008b8b7811 */ /* 0x000fe200078e08ff */
[----:B------:R-:W-:Y:S04]  /*1f00*/  IMAD.IADD R5, R27, 0x1, R5 ;  /* 0x000000011b057824 */ /* 0x000fe800078e0205 */
[----:B------:R-:W-:Y:S01]  /*1f10*/  IMAD.X R3, R5, 0x1, R98, P0 ;  /* 0x0000000105037824 */ /* 0x000fe200000e0662 */
[C---:B------:R-:W-:Y:S04]  /*1f20*/  LEA R80, P0, R6.reuse, c[0x0][0x1c8], 0x1 ;  /* 0x0000720006507a11 */ /* 0x040fe800078008ff */
[----:B------:R-:W-:Y:S01]  /*1f30*/  LEA.HI.X R81, R6, c[0x0][0x1cc], R3, 0x1, P0 ;  /* 0x0000730006517a11 */ /* 0x000fe200000f0c03 */
[----:B------:R-:W-:Y:S01]  /*1f40*/  BSSY B1, `(.L_x_942) ;  /* 0x00003b5000017945 */ /* 0x000fe20003800000 */
[----:B-----5:R-:W-:-:S05]  /*1f50*/  @!P1 BRA `(.L_x_943) ;  /* 0x000039d000009947 */ /* 0x020fca0003800000 */
[-C--:B------:R-:W-:Y:S01]  /*1f60*/  IMAD R21, R107, R12.reuse, RZ ;  /* 0x0000000c6b157224 */ /* 0x080fe200078e02ff */
[----:B------:R-:W-:Y:S01]  /*1f70*/  ISETP.NE.AND P0, PT, RZ, UR4, PT ;  /* 0x00000004ff007c0c */ /* 0x000fe2000bf05270 */
        /* <DEDUP_REMOVED lines=45> */
[----:B------:R-:W-:-:S13]  /*2250*/  ISETP.GE.AND P0, PT, R22, c[0x0][0x27c], PT ;  /* 0x00009f0016007a0c */ /* 0x000fda0003f06270 */
[----:B------:R1:W5:Y:S04]  /*2260*/  @!P0 LDG.E.64 R46, [R26.64] ;  /* 0x000000061a2e8981 */ /* 0x000368000c1e1b00 */
[----:B------:R1:W5:Y:S01]  /*2270*/  @!P0 LDG.E.64 R78, [R4.64] ;  /* 0x00000006044e8981 */ /* 0x000362000c1e1b00 */
[----:B------:R-:W-:-:S13]  /*2280*/  ISETP.GE.AND P0, PT, R20, c[0x0][0x27c], PT ;  /* 0x00009f0014007a0c */ /* 0x000fda0003f06270 */
[----:B------:R1:W5:Y:S04]  /*2290*/  @!P0 LDG.E.64 R48, [R26.64+0x20] ;  /* 0x000020061a308981 */ /* 0x000368000c1e1b00 */
[----:B------:R1:W5:Y:S01]  /*22a0*/  @!P0 LDG.E.64 R76, [R4.64+0x20] ;  /* 0x00002006044c8981 */ /* 0x000362000c1e1b00 */
        /* <DEDUP_REMOVED lines=11> */
[----:B------:R1:W5:Y:S02]  /*2360*/  @!P0 LDG.E.64 R60, [R4.64+0xa0] ;  /* 0x0000a006043c8981 */ /* 0x000364000c1e1b00 */
.L_x_946:
[----:B------:R-:W-:Y:S05]  /*2370*/  BSYNC B0 ;  /* 0x0000000000007941 */ /* 0x000fea0003800000 */
.L_x_945:
[----:B------:R-:W-:-:S05]  /*2380*/  @P1 BRA `(.L_x_947) ;  /* 0x0000370000001947 */ /* 0x000fca0003800000 */
[----:B------:R-:W-:Y:S01]  /*2390*/  ISETP.GE.AND P0, PT, R24, c[0x0][0x1d4], PT ;  /* 0x0000750018007a0c */ /* 0x000fe20003f06270 */
[----:B-----5:R-:W-:Y:S01]  /*23a0*/  IMAD.MOV.U32 R3, RZ, RZ, R34 ;  /* 0x000000ffff037224 */ /* 0x020fe200078e0022 */
[----:B------:R-:W-:Y:S01]  /*23b0*/  BSSY B0, `(.L_x_948) ;  /* 0x0000060000007945 */ /* 0x000fe20003800000 */
[----:B------:R-:W-:Y:S02]  /*23c0*/  IMAD.MOV.U32 R2, RZ, RZ, R35 ;  /* 0x000000ffff027224 */ /* 0x000fe400078e0023 */
[----:B------:R-:W-:Y:S01]  /*23d0*/  IMAD.MOV.U32 R29, RZ, RZ, R60 ;  /* 0x000000ffff1d7224 */ /* 0x000fe200078e003c */
[----:B------:R-:W-:Y:S01]  /*23e0*/  PRMT R9, R3, 0x7610, R9 ;  /* 0x0000761003097816 */ /* 0x000fe20000000009 */
[----:B------:R-:W-:Y:S01]  /*23f0*/  IMAD.MOV.U32 R28, RZ, RZ, R61 ;  /* 0x000000ffff1c7224 */ /* 0x000fe200078e003d */
[----:B------:R-:W-:Y:S01]  /*2400*/  PRMT R8, R2, 0x7610, R8 ;  /* 0x0000761002087816 */ /* 0x000fe20000000008 */
        /* <DEDUP_REMOVED lines=90> */
.L_x_949:
[----:B------:R-:W-:Y:S05]  /*29b0*/  BSYNC B0 ;  /* 0x0000000000007941 */ /* 0x000fea0003800000 */
.L_x_948:
[----:B------:R-:W-:Y:S01]  /*29c0*/  ISETP.GE.AND P0, PT, R15, c[0x0][0x1d4], PT ;  /* 0x000075000f007a0c */ /* 0x000fe20003f06270 */
[----:B------:R-:W-:-:S12]  /*29d0*/  BSSY B0, `(.L_x_950) ;  /* 0x0000035000007945 */ /* 0x000fd80003800000 */
[----:B------:R-:W-:-:S05]  /*29e0*/  @P0 BRA `(.L_x_951) ;  /* 0x0000033000000947 */ /* 0x000fca0003800000 */
[----:B------:R-:W-:Y:S01]  /*29f0*/  ISETP.GE.AND P0, PT, R20, c[0x0][0x27c], PT ;  /* 0x00009f0014007a0c */ /* 0x000fe20003f06270 */
[----:B-1----:R-:W1:-:S12]  /*2a00*/  LDS.128 R28, [R139+0xc000] ;  /* 0x00c000008b1c7984 */ /* 0x002e580000000c00 */
        /* <DEDUP_REMOVED lines=49> */
.L_x_951:
[----:B------:R-:W-:Y:S05]  /*2d20*/  BSYNC B0 ;  /* 0x0000000000007941 */ /* 0x000fea0003800000 */
.L_x_950:
        /* <DEDUP_REMOVED lines=54> */
.L_x_953:
[----:B------:R-:W-:Y:S05]  /*3090*/  BSYNC B0 ;  /* 0x0000000000007941 */ /* 0x000fea0003800000 */
.L_x_952:
        /* <DEDUP_REMOVED lines=54> */
.L_x_955:
[----:B------:R-:W-:Y:S05]  /*3400*/  BSYNC B0 ;  /* 0x0000000000007941 */ /* 0x000fea0003800000 */
.L_x_954:
        /* <DEDUP_REMOVED lines=23> */
[C---:B------:R-:W-:Y:S01]  /*3580*/  @!P0 SHF.L.U32 R39, R31.reuse, 0x10, RZ ;  /* 0x000000101f278819 */ /* 0x040fe200000006ff */
        /* <DEDUP_REMOVED lines=30> */
.L_x_957:
[----:B------:R-:W-:Y:S05]  /*3770*/  BSYNC B0 ;  /* 0x0000000000007941 */ /* 0x000fea0003800000 */
.L_x_956:
[----:B------:R-:W-:-:S13]  /*3780*/  ISETP.GE.AND P0, PT, R119, c[0x0][0x1d4], PT ;  /* 0x0000750077007a0c */ /* 0x000fda0003f06270 */
        /* <DEDUP_REMOVED lines=53> */
.L_x_944:
        /* <DEDUP_REMOVED lines=36> */
[----:B------:R1:W5:Y:S04]  /*3d20*/  @!P0 LDG.E.128 R44, [R32.64] ;  /* 0x00000006202c8981 */ /* 0x000368000c1e1d00 */
[----:B------:R1:W5:Y:S01]  /*3d30*/  @!P0 LDG.E.128 R56, [R2.64] ;  /* 0x0000000602388981 */ /* 0x000362000c1e1d00 */
[----:B------:R-:W-:-:S13]  /*3d40*/  ISETP.GE.AND P0, PT, R15, c[0x0][0x27c], PT ;  /* 0x00009f000f007a0c */ /* 0x000fda0003f06270 */
[----:B------:R1:W5:Y:S04]  /*3d50*/  @!P0 LDG.E.128 R36, [R32.64+0x40] ;  /* 0x0000400620248981 */ /* 0x000368000c1e1d00 */
[----:B------:R1:W5:Y:S01]  /*3d60*/  @!P0 LDG.E.128 R76, [R2.64+0x40] ;  /* 0x00004006024c8981 */ /* 0x000362000c1e1d00 */
[----:B------:R-:W-:-:S13]  /*3d70*/  ISETP.GE.AND P0, PT, R14, c[0x0][0x27c], PT ;  /* 0x00009f000e007a0c */ /* 0x000fda0003f06270 */
[----:B------:R1:W5:Y:S04]  /*3d80*/  @!P0 LDG.E.128 R28, [R32.64+0x80] ;  /* 0x00008006201c8981 */ /* 0x000368000c1e1d00 */
[----:B------:R1:W5:Y:S02]  /*3d90*/  @!P0 LDG.E.128 R72, [R2.64+0x80] ;  /* 0x0000800602488981 */ /* 0x000364000c1e1d00 */
.L_x_959:
[----:B------:R-:W-:Y:S05]  /*3da0*/  BSYNC B0 ;  /* 0x0000000000007941 */ /* 0x000fea0003800000 */
.L_x_958:
[----:B------:R-:W-:Y:S04]  /*3db0*/  IADD3 R167, P0, R164, R26, RZ ;  /* 0x0000001aa4a77210 */ /* 0x000fe80007f1e0ff */
[----:B------:R-:W-:Y:S01]  /*3dc0*/  IADD3.X R166, R5, R102, RZ, P0, !PT ;  /* 0x0000006605a67210 */ /* 0x000fe200007fe4ff */
[----:B------:R-:W-:-:S05]  /*3dd0*/  @P1 BRA `(.L_x_947) ;  /* 0x00001cb000001947 */ /* 0x000fca0003800000 */
[----:B------:R-:W-:Y:S01]  /*3de0*/  ISETP.GE.AND P0, PT, R24, c[0x0][0x1d4], PT ;  /* 0x0000750018007a0c */ /* 0x000fe20003f06270 */
[----:B-----5:R-:W-:Y:S01]  /*3df0*/  IMAD.MOV.U32 R5, RZ, RZ, R30 ;  /* 0x000000ffff057224 */ /* 0x020fe200078e001e */
[----:B------:R-:W-:Y:S01]  /*3e00*/  IADD3 R171, -R108, c[0x0][0x1d4], RZ ;  /* 0x000075006cab7a10 */ /* 0x000fe20007ffe1ff */
[----:B------:R-:W-:Y:S01]  /*3e10*/  IMAD.MOV.U32 R4, RZ, RZ, R31 ;  /* 0x000000ffff047224 */ /* 0x000fe200078e001f */
[----:B------:R-:W-:Y:S01]  /*3e20*/  BSSY B0, `(.L_x_960) ;  /* 0x00000a9000007945 */ /* 0x000fe20003800000 */
        /* <DEDUP_REMOVED lines=32> */
[----:B------:R-:W-:Y:S01]  /*4030*/  ISETP.NE.AND P2, PT, R126, RZ, PT ;  /* 0x000000ff7e00720c */ /* 0x000fe20003f45270 */
[----:B------:R-:W-:Y:S01]  /*4040*/  IMAD.MOV.U32 R55, RZ, RZ, R56 ;  /* 0x000000ffff377224 */ /* 0x000fe200078e0038 */
[----:B------:R-:W-:Y:S01]  /*4050*/  IADD3 R175, P1, P0, R156, R167, R116 ;  /* 0x000000a79caf7210 */ /* 0x000fe2000783e074 */
[----:B------:R-:W-:Y:S01]  /*4060*/  IMAD.MOV.U32 R50, RZ, RZ, R44 ;  /* 0x000000ffff327224 */ /* 0x000fe200078e002c */
[----:B------:R-:W-:Y:S01]  /*4070*/  SEL R173, R108, R171, !P2 ;  /* 0x000000ab6cad7207 */ /* 0x000fe20005000000 */
[----:B------:R-:W-:Y:S01]  /*4080*/  IMAD.MOV.U32 R49, RZ, RZ, R45 ;  /* 0x000000ffff317224 */ /* 0x000fe200078e002d */
[----:B------:R-:W-:Y:S01]  /*4090*/  IADD3.X R172, R101, R166, R136, P1, P0 ;  /* 0x000000a665ac7210 */ /* 0x000fe20000fe0488 */
[----:B------:R-:W-:Y:S01]  /*40a0*/  IMAD.MOV.U32 R62, RZ, RZ, R58 ;  /* 0x000000ffff3e7224 */ /* 0x000fe200078e003a */
[----:B------:R-:W-:Y:S01]  /*40b0*/  SHF.R.S32.HI R168, RZ, 0x1f, R173 ;  /* 0x0000001fffa87819 */ /* 0x000fe200000114ad */
[----:B------:R-:W-:Y:S01]  /*40c0*/  IMAD.MOV.U32 R68, RZ, RZ, R59 ;  /* 0x000000ffff447224 */ /* 0x000fe200078e003b */
[----:B------:R-:W-:Y:S02]  /*40d0*/  MOV R54, R57 ;  /* 0x0000003900367202 */ /* 0x000fe40000000f00 */
[----:B------:R-:W-:Y:S04]  /*40e0*/  LEA.HI R173, R168, R173, RZ, 0x4 ;  /* 0x000000ada8ad7211 */ /* 0x000fe800078f20ff */
[----:B------:R-:W-:Y:S04]  /*40f0*/  LEA.HI.SX32 R176, R173, R118, 0x1c ;  /* 0x00000076adb07211 */ /* 0x000fe800078fe2ff */
[----:B------:R-:W-:Y:S01]  /*4100*/  SHF.R.S32.HI R177, RZ, 0x1f, R176 ;  /* 0x0000001fffb17819 */ /* 0x000fe200000114b0 */
[----:B------:R-:W-:Y:S03]  /*4110*/  IMAD.SHL.U32 R170, R176, 0x8, RZ ;  /* 0x00000008b0aa7824 */ /* 0x000fe600078e00ff */
[----:B------:R-:W-:Y:S02]  /*4120*/  LEA.HI R177, R177, R176, RZ, 0x3 ;  /* 0x000000b0b1b17211 */ /* 0x000fe400078f18ff */
[----:B------:R-:W-:Y:S02]  /*4130*/  ISETP.GE.AND P1, PT, R170, c[0x0][0x1d4], PT ;  /* 0x00007500aa007a0c */ /* 0x000fe40003f26270 */
[--C-:B------:R-:W-:Y:S01]  /*4140*/  LOP3.LUT R179, R123, 0x38, R170.reuse, 0xf8, !PT ;  /* 0x000000387bb37812 */ /* 0x100fe200078ef8aa */
[----:B------:R-:W-:Y:S03]  /*4150*/  IMAD.SHL.U32 R177, R177, 0x200, RZ ;  /* 0x00000200b1b17824 */ /* 0x000fe600078e00ff */
[----:B------:R-:W-:Y:S02]  /*4160*/  LOP3.LUT R176, R179, R122, RZ, 0x3c, !PT ;  /* 0x0000007ab3b07212 */ /* 0x000fe400078e3cff */
[----:B------:R-:W-:Y:S04]  /*4170*/  LOP3.LUT R177, R177, 0x7ffff000, RZ, 0xc0, !PT ;  /* 0x7ffff000b1b17812 */ /* 0x000fe800078ec0ff */
[----:B------:R-:W-:Y:S02]  /*4180*/  IADD3 R176, R176, R177, R13 ;  /* 0x000000b1b0b07210 */ /* 0x000fe40007ffe00d */
[--C-:B------:R-:W-:Y:S02]  /*4190*/  @!P1 SHF.R.S32.HI R168, RZ, 0x1f, R170.reuse ;  /* 0x0000001fffa89819 */ /* 0x100fe400000114aa */
[----:B------:R-:W-:Y:S01]  /*41a0*/  @!P1 IADD3 R173, P2, P0, R156, R167, R170 ;  /* 0x000000a79cad9210 */ /* 0x000fe2000785e0aa */
[----:B------:R-:W-:Y:S02]  /*41b0*/  IMAD.IADD R177, R169, 0x1, R176 ;  /* 0x00000001a9b17824 */ /* 0x000fe400078e02b0 */
[----:B------:R-:W-:Y:S01]  /*41c0*/  IMAD.IADD R176, R114, 0x1, R169 ;  /* 0x0000000172b07824 */ /* 0x000fe200078e02a9 */
[----:B------:R-:W-:Y:S01]  /*41d0*/  @!P1 IADD3.X R168, R101, R166, R168, P2, P0 ;  /* 0x000000a665a89210 */ /* 0x000fe200017e04a8 */
[----:B------:R-:W-:Y:S01]  /*41e0*/  IMAD.SHL.U32 R170, R177, 0x2, RZ ;  /* 0x00000002b1aa7824 */ /* 0x000fe200078e00ff */
[C---:B------:R-:W-:Y:S04]  /*41f0*/  LEA R174, P0, R175.reuse, c[0x0][0x1c8], 0x1 ;  /* 0x00007200afae7a11 */ /* 0x040fe800078008ff */
[----:B------:R-:W-:Y:S01]  /*4200*/  LEA.HI.X R175, R175, c[0x0][0x1cc], R172, 0x1, P0 ;  /* 0x00007300afaf7a11 */ /* 0x000fe200000f0cac */
[----:B------:R-:W1:Y:S01]  /*4210*/  LDS.128 R32, [R170+0xc100] ;  /* 0x00c10000aa207984 */ /* 0x000e620000000c00 */
[C---:B------:R-:W-:Y:S04]  /*4220*/  @!P1 LEA R172, P0, R173.reuse, c[0x0][0x1c8], 0x1 ;  /* 0x00007200adac9a11 */ /* 0x040fe800078008ff */
[----:B------:R-:W-:Y:S01]  /*4230*/  @!P1 LEA.HI.X R173, R173, c[0x0][0x1cc], R168, 0x1, P0 ;  /* 0x00007300adad9a11 */ /* 0x000fe200000f0ca8 */
[----:B------:R-:W-:Y:S01]  /*4240*/  IMAD.SHL.U32 R168, R176, 0x2, RZ ;  /* 0x00000002b0a87824 */ /* 0x000fe200078e00ff */
[----:B------:R-:W-:Y:S04]  /*4250*/  ISETP.GE.AND P0, PT, R24, c[0x0][0x27c], PT ;  /* 0x00009f0018007a0c */ /* 0x000fe80003f06270 */
[----:B------:R2:W3:Y:S09]  /*4260*/  LDS.128 R80, [R168+0xc100] ;  /* 0x00c10000a8507984 */ /* 0x0004f20000000c00 */
[----:B------:R-:W-:Y:S01]  /*4270*/  @!P0 SHF.R.U64 R51, R44, 0x10, R45 ;  /* 0x000000102c338819 */ /* 0x000fe2000000122d */
[----:B------:R-:W-:Y:S01]  /*4280*/  IMAD.MOV.U32 R44, RZ, RZ, R47 ;  /* 0x000000ffff2c7224 */ /* 0x000fe200078e002f */
[----:B------:R-:W-:Y:S01]  /*4290*/  @!P0 SHF.R.U32.HI R52, RZ, 0x10, R45 ;  /* 0x00000010ff348819 */ /* 0x000fe2000001162d */
[----:B------:R-:W-:Y:S01]  /*42a0*/  IMAD.MOV.U32 R45, RZ, RZ, R46 ;  /* 0x000000ffff2d7224 */ /* 0x000fe200078e002e */
[----:B------:R-:W-:Y:S02]  /*42b0*/  @!P0 PRMT R50, R50, 0x5410, R51 ;  /* 0x0000541032328816 */ /* 0x000fe40000000033 */
[----:B------:R-:W-:Y:S02]  /*42c0*/  @!P0 PRMT R49, R49, 0x5410, R52 ;  /* 0x0000541031318816 */ /* 0x000fe40000000034 */
[--C-:B------:R-:W-:Y:S02]  /*42d0*/  @!P0 SHF.R.U64 R61, R58, 0x10, R59.reuse ;  /* 0x000000103a3d8819 */ /* 0x100fe4000000123b */
[----:B------:R-:W-:Y:S02]  /*42e0*/  @!P0 SHF.R.U32.HI R59, RZ, 0x10, R59 ;  /* 0x00000010ff3b8819 */ /* 0x000fe4000001163b */
[----:B------:R-:W-:Y:S02]  /*42f0*/  @!P0 PRMT R62, R62, 0x5410, R61 ;  /* 0x000054103e3e8816 */ /* 0x000fe4000000003d */
[----:B------:R-:W-:Y:S02]  /*4300*/  @!P0 PRMT R68, R68, 0x5410, R59 ;  /* 0x0000541044448816 */ /* 0x000fe4000000003b */
[--C-:B------:R-:W-:Y:S01]  /*4310*/  @!P0 SHF.R.U64 R56, R56, 0x10, R57.reuse ;  /* 0x0000001038388819 */ /* 0x100fe20000001239 */
[----:B------:R-:W-:Y:S01]  /*4320*/  @!P0 IMAD.U32 R60, R62, 0x10000, RZ ;  /* 0x000100003e3c8824 */ /* 0x000fe200078e00ff */
[----:B------:R-:W-:Y:S01]  /*4330*/  @!P0 SHF.R.U32.HI R57, RZ, 0x10, R57 ;  /* 0x00000010ff398819 */ /* 0x000fe20000011639 */
[----:B------:R-:W-:Y:S01]  /*4340*/  @!P0 IMAD.U32 R63, R68, 0x10000, RZ ;  /* 0x00010000443f8824 */ /* 0x000fe200078e00ff */
[----:B------:R-:W-:Y:S01]  /*4350*/  @!P0 PRMT R56, R55, 0x5410, R56 ;  /* 0x0000541037388816 */ /* 0x000fe20000000038 */
[----:B-1----:R-:W-:Y:S01]  /*4360*/  @!P0 IMAD.U32 R52, R32, 0x10000, RZ ;  /* 0x0001000020348824 */ /* 0x002fe200078e00ff */
[----:B------:R-:W-:Y:S01]  /*4370*/  @!P0 PRMT R58, R54, 0x5410, R57 ;  /* 0x00005410363a8816 */ /* 0x000fe20000000039 */
[----:B------:R-:W-:Y:S01]  /*4380*/  @!P0 IMAD.U32 R51, R33, 0x10000, RZ ;  /* 0x0001000021338824 */ /* 0x000fe200078e00ff */
[----:B------:R-:W-:Y:S02]  /*4390*/  @!P0 SHF.L.U32 R55, R56, 0x10, RZ ;  /* 0x0000001038378819 */ /* 0x000fe400000006ff */
[----:B------:R-:W-:Y:S01]  /*43a0*/  @!P0 LOP3.LUT R62, R62, 0xffff0000, RZ, 0xc0, !PT ;  /* 0xffff00003e3e8812 */ /* 0x000fe200078ec0ff */
[C---:B------:R-:W-:Y:S01]  /*43b0*/  @!P0 IMAD.U32 R57, R58.reuse, 0x10000, RZ ;  /* 0x000100003a398824 */ /* 0x040fe200078e00ff */
[----:B------:R-:W-:Y:S01]  /*43c0*/  @!P0 LOP3.LUT R58, R58, 0xffff0000, RZ, 0xc0, !PT ;  /* 0xffff00003a3a8812 */ /* 0x000fe200078ec0ff */
[----:B--2---:R-:W-:Y:S01]  /*43d0*/  @!P0 FMUL.FTZ R168, R52, R55 ;  /* 0x0000003734a88220 */ /* 0x004fe20000410000 */
[----:B------:R-:W-:Y:S01]  /*43e0*/  @!P0 LOP3.LUT R68, R68, 0xffff0000, RZ, 0xc0, !PT ;  /* 0xffff000044448812 */ /* 0x000fe200078ec0ff */
[----:B---3--:R-:W-:Y:S01]  /*43f0*/  @!P0 IMAD.U32 R54, R80, 0x10000, RZ ;  /* 0x0001000050368824 */ /* 0x008fe200078e00ff */
[----:B------:R-:W-:Y:S01]  /*4400*/  @!P0 SHF.L.U32 R59, R81, 0x10, RZ ;  /* 0x00000010513b8819 */ /* 0x000fe200000006ff */
[----:B------:R-:W-:Y:S01]  /*4410*/  @!P0 FMUL.FTZ R170, R51, R57 ;  /* 0x0000003933aa8220 */ /* 0x000fe20000410000 */
[C---:B------:R-:W-:Y:S01]  /*4420*/  @!P0 LOP3.LUT R64, R82.reuse, 0xffff0000, RZ, 0xc0, !PT ;  /* 0xffff000052408812 */ /* 0x040fe200078ec0ff */
[----:B------:R-:W-:Y:S01]  /*4430*/  @!P0 IMAD.U32 R61, R82, 0x10000, RZ ;  /* 0x00010000523d8824 */ /* 0x000fe200078e00ff */
[C---:B------:R-:W-:Y:S01]  /*4440*/  @!P0 LOP3.LUT R65, R83.reuse, 0xffff0000, RZ, 0xc0, !PT ;  /* 0xffff000053418812 */ /* 0x040fe200078ec0ff */
[----:B------:R-:W-:Y:S01]  /*4450*/  @!P0 IMAD.U32 R66, R83, 0x10000, RZ ;  /* 0x0001000053428824 */ /* 0x000fe200078e00ff */
[--C-:B------:R-:W-:Y:S02]  /*4460*/  @!P0 SHF.R.U64 R46, R46, 0x10, R47.reuse ;  /* 0x000000102e2e8819 */ /* 0x100fe4000000122f */
[----:B------:R-:W-:Y:S02]  /*4470*/  @!P0 SHF.R.U32.HI R47, RZ, 0x10, R47 ;  /* 0x00000010ff2f8819 */ /* 0x000fe4000001162f */
[----:B------:R-:W-:Y:S01]  /*4480*/  @!P0 PRMT R45, R45, 0x5410, R46 ;  /* 0x000054102d2d8816 */ /* 0x000fe2000000002e */
[----:B------:R-:W-:Y:S01]  /*4490*/  @!P0 IMAD.U32 R46, R49, 0x10000, RZ ;  /* 0x00010000312e8824 */ /* 0x000fe200078e00ff */
[----:B------:R-:W-:Y:S01]  /*44a0*/  @!P0 PRMT R44, R44, 0x5410, R47 ;  /* 0x000054102c2c8816 */ /* 0x000fe2000000002f */
[----:B------:R-:W-:Y:S02]  /*44b0*/  @!P0 IMAD.U32 R47, R50, 0x10000, RZ ;  /* 0x00010000322f8824 */ /* 0x000fe400078e00ff */
[----:B------:R-:W-:Y:S01]  /*44c0*/  @!P0 FMUL.FTZ R4, R51, R46 ;  /* 0x0000002e33048220 */ /* 0x000fe20000410000 */
[----:B------:R-:W-:Y:S01]  /*44d0*/  @!P0 LOP3.LUT R51, R33, 0xffff0000, RZ, 0xc0, !PT ;  /* 0xffff000021338812 */ /* 0x000fe200078ec0ff */
[-C--:B------:R-:W-:Y:S01]  /*44e0*/  @!P0 FMUL.FTZ R2, R52, R47.reuse ;  /* 0x0000002f34028220 */ /* 0x080fe20000410000 */
[----:B------:R-:W-:Y:S01]  /*44f0*/  @!P0 LOP3.LUT R52, R32, 0xffff0000, RZ, 0xc0, !PT ;  /* 0xffff000020348812 */ /* 0x000fe200078ec0ff */
        /* <DEDUP_REMOVED lines=8> */
[-C--:B------:R-:W-:Y:S01]  /*4580*/  @!P0 FMUL.FTZ R3, R52, R47.reuse ;  /* 0x0000002f34038220 */ /* 0x080fe20000410000 */
[----:B------:R-:W-:Y:S01]  /*4590*/  @!P0 LOP3.LUT R50, R34, 0xffff0000, RZ, 0xc0, !PT ;  /* 0xffff000022328812 */ /* 0x000fe200078ec0ff */
[----:B------:R-:W-:Y:S01]  /*45a0*/  @!P0 FMUL.FTZ R179, R52, R54 ;  /* 0x0000003634b38220 */ /* 0x000fe20000410000 */
[----:B------:R-:W-:Y:S01]  /*45b0*/  @!P0 LOP3.LUT R46, R49, 0xffff0000, RZ, 0xc0, !PT ;  /* 0xffff0000312e8812 */ /* 0x000fe200078ec0ff */
[----:B------:R-:W-:Y:S02]  /*45c0*/  @!P0 FFMA.FTZ R3, R54, R56, R3 ;  /* 0x0000003836038223 */ /* 0x000fe40000010003 */
[----:B------:R-:W-:Y:S02]  /*45d0*/  @!P0 FFMA.FTZ R179, R56, R47, -R179 ;  /* 0x0000002f38b38223 */ /* 0x000fe400000108b3 */
[----:B------:R-:W-:Y:S02]  /*45e0*/  @!P0 IMAD.U32 R47, R34, 0x10000, RZ ;  /* 0x00010000222f8824 */ /* 0x000fe400078e00ff */
[----:B------:R-:W-:Y:S01]  /*45f0*/  @!P0 FMUL.FTZ R5, R51, R46 ;  /* 0x0000002e33058220 */ /* 0x000fe20000410000 */
[----:B------:R-:W-:Y:S01]  /*4600*/  @!P0 F2FP.BF16.PACK_AB R179, R179, R168 ;  /* 0x000000a8b3b3823e */ /* 0x000fe200000010ff */
[----:B------:R-:W-:Y:S01]  /*4610*/  @!P0 FFMA.FTZ R177, R55, R46, -R177 ;  /* 0x0000002e37b18223 */ /* 0x000fe200000108b1 */
[----:B------:R-:W-:Y:S01]  /*4620*/  @!P0 F2FP.BF16.PACK_AB R168, R3, R2 ;  /* 0x0000000203a8823e */ /* 0x000fe200000010ff */
[C---:B------:R-:W-:Y:S01]  /*4630*/  @!P0 IMAD.U32 R46, R45.reuse, 0x10000, RZ ;  /* 0x000100002d2e8824 */ /* 0x040fe200078e00ff */
[----:B------:R-:W-:Y:S01]  /*4640*/  @!P0 LOP3.LUT R45, R45, 0xffff0000, RZ, 0xc0, !PT ;  /* 0xffff00002d2d8812 */ /* 0x000fe200078ec0ff */
[----:B------:R-:W-:Y:S01]  /*4650*/  @!P0 FMUL.FTZ R178, R47, R60 ;  /* 0x0000003c2fb28220 */ /* 0x000fe20000410000 */
[----:B------:R-:W-:Y:S01]  /*4660*/  @!P0 F2FP.BF16.PACK_AB R170, R177, R170 ;  /* 0x000000aab1aa823e */ /* 0x000fe200000010ff */
[C---:B------:R-:W-:Y:S02]  /*4670*/  @!P0 FMUL.FTZ R183, R50.reuse, R62 ;  /* 0x0000003e32b78220 */ /* 0x040fe40000410000 */
[-C--:B------:R-:W-:Y:S01]  /*4680*/  @!P0 FMUL.FTZ R6, R47, R46.reuse ;  /* 0x0000002e2f068220 */ /* 0x080fe20000410000 */
[----:B------:R-:W-:Y:S01]  /*4690*/  @!P0 LOP3.LUT R47, R35, 0xffff0000, RZ, 0xc0, !PT ;  /* 0xffff0000232f8812 */ /* 0x000fe200078ec0ff */
        /* <DEDUP_REMOVED lines=9> */
[----:B------:R-:W-:Y:S02]  /*4730*/  @!P0 FFMA.FTZ R4, R57, R59, R4 ;  /* 0x0000003b39048223 */ /* 0x000fe40000010004 */
[----:B------:R-:W-:Y:S02]  /*4740*/  @!P0 FFMA.FTZ R5, R58, R55, R5 ;  /* 0x000000373a058223 */ /* 0x000fe40000010005 */
[-C--:B------:R-:W-:Y:S02]  /*4750*/  @!P0 FFMA.FTZ R176, R66, R45.reuse, -R176 ;  /* 0x0000002d42b08223 */ /* 0x080fe400000108b0 */
        /* <DEDUP_REMOVED lines=18> */
[----:B------:R-:W-:Y:S02]  /*4880*/  @!P0 IMAD.MOV.U32 R34, RZ, RZ, R176 ;  /* 0x000000ffff228224 */ /* 0x000fe400078e00b0 */
[----:B------:R-:W-:Y:S05]  /*4890*/  @!P0 IMAD.MOV.U32 R35, RZ, RZ, R183 ;  /* 0x000000ffff238224 */ /* 0x000fea00078e00b7 */
[----:B------:R1:W-:Y:S02]  /*48a0*/  @!P1 STG.E.128 [R172.64], R32 ;  /* 0x00000020ac009986 */ /* 0x0003e4000c101d06 */
.L_x_961:
[----:B------:R-:W-:Y:S05]  /*48b0*/  BSYNC B0 ;  /* 0x0000000000007941 */ /* 0x000fea0003800000 */
.L_x_960:
[----:B------:R-:W-:Y:S01]  /*48c0*/  ISETP.GE.AND P0, PT, R15, c[0x0][0x1d4], PT ;  /* 0x000075000f007a0c */ /* 0x000fe20003f06270 */
[----:B------:R-:W-:-:S12]  /*48d0*/  BSSY B0, `(.L_x_962) ;  /* 0x0000081000007945 */ /* 0x000fd80003800000 */
[----:B------:R-:W-:-:S05]  /*48e0*/  @P0 BRA `(.L_x_963) ;  /* 0x000007f000000947 */ /* 0x000fca0003800000 */
[----:B------:R-:W-:Y:S02]  /*48f0*/  SEL R63, R108, R171, !P6 ;  /* 0x000000ab6c3f7207 */ /* 0x000fe40007000000 */
[----:B------:R-:W-:Y:S02]  /*4900*/  IADD3 R65, P1, P0, R156, R167, R137 ;  /* 0x000000a79c417210 */ /* 0x000fe4000783e089 */
[----:B------:R-:W-:Y:S02]  /*4910*/  SHF.R.S32.HI R60, RZ, 0x1f, R63 ;  /* 0x0000001fff3c7819 */ /* 0x000fe4000001143f */
[----:B------:R-:W-:Y:S02]  /*4920*/  IADD3.X R62, R101, R166, R134, P1, P0 ;  /* 0x000000a6653e7210 */ /* 0x000fe40000fe0486 */
[----:B------:R-:W-:Y:S04]  /*4930*/  LEA.HI R63, R60, R63, RZ, 0x4 ;  /* 0x0000003f3c3f7211 */ /* 0x000fe800078f20ff */
[----:B------:R-:W-:Y:S04]  /*4940*/  LEA.HI.SX32 R68, R63, R138, 0x1c ;  /* 0x0000008a3f447211 */ /* 0x000fe800078fe2ff */
[----:B-1----:R-:W-:Y:S01]  /*4950*/  SHF.R.S32.HI R173, RZ, 0x1f, R68 ;  /* 0x0000001fffad7819 */ /* 0x002fe20000011444 */
        /* <DEDUP_REMOVED lines=21> */
[----:B------:R-:W2:Y:S09]  /*4ab0*/  LDS.128 R80, [R60+0xc100] ;  /* 0x00c100003c507984 */ /* 0x000eb20000000c00 */
[----:B------:R-:W-:Y:S02]  /*4ac0*/  @!P0 SHF.R.U64 R49, R78, 0x10, R79 ;  /* 0x000000104e318819 */ /* 0x000fe4000000124f */
[----:B------:R-:W-:Y:S02]  /*4ad0*/  @!P0 SHF.R.U64 R45, R36, 0x10, R37 ;  /* 0x00000010242d8819 */ /* 0x000fe40000001225 */
[----:B------:R-:W-:Y:S02]  /*4ae0*/  @!P0 PRMT R86, R86, 0x5410, R49 ;  /* 0x0000541056568816 */ /* 0x000fe40000000031 */
[----:B------:R-:W-:Y:S02]  /*4af0*/  @!P0 SHF.R.U32.HI R36, RZ, 0x10, R37 ;  /* 0x00000010ff248819 */ /* 0x000fe40000011625 */
[--C-:B------:R-:W-:Y:S01]  /*4b00*/  @!P0 SHF.R.U64 R37, R38, 0x10, R39.reuse ;  /* 0x0000001026258819 */ /* 0x100fe20000001227 */
[C---:B------:R-:W-:Y:S01]  /*4b10*/  @!P0 IMAD.U32 R55, R86.reuse, 0x10000, RZ ;  /* 0x0001000056378824 */ /* 0x040fe200078e00ff */
[----:B------:R-:W-:Y:S02]  /*4b20*/  @!P0 SHF.R.U32.HI R38, RZ, 0x10, R39 ;  /* 0x00000010ff268819 */ /* 0x000fe40000011627 */
[----:B------:R-:W-:Y:S02]  /*4b30*/  @!P0 LOP3.LUT R54, R86, 0xffff0000, RZ, 0xc0, !PT ;  /* 0xffff000056368812 */ /* 0x000fe400078ec0ff */
[----:B------:R-:W-:Y:S02]  /*4b40*/  @!P0 PRMT R43, R43, 0x5410, R38 ;  /* 0x000054102b2b8816 */ /* 0x000fe40000000026 */
[----:B------:R-:W-:Y:S02]  /*4b50*/  @!P0 SHF.R.U64 R47, R76, 0x10, R77 ;  /* 0x000000104c2f8819 */ /* 0x000fe4000000124d */
[----:B------:R-:W-:Y:S01]  /*4b60*/  @!P0 PRMT R42, R42, 0x5410, R45 ;  /* 0x000054102a2a8816 */ /* 0x000fe2000000002d */
[C---:B-1----:R-:W-:Y:S01]  /*4b70*/  @!P0 IMAD.U32 R38, R32.reuse, 0x10000, RZ ;  /* 0x0001000020268824 */ /* 0x042fe200078e00ff */
[----:B------:R-:W-:Y:S02]  /*4b80*/  @!P0 LOP3.LUT R39, R32, 0xffff0000, RZ, 0xc0, !PT ;  /* 0xffff000020278812 */ /* 0x000fe400078ec0ff */
[----:B------:R-:W-:Y:S02]  /*4b90*/  @!P0 PRMT R88, R88, 0x5410, R47 ;  /* 0x0000541058588816 */ /* 0x000fe4000000002f */
[----:B------:R-:W-:Y:S02]  /*4ba0*/  @!P0 PRMT R41, R41, 0x5410, R36 ;  /* 0x0000541029298816 */ /* 0x000fe40000000024 */
[C---:B------:R-:W-:Y:S01]  /*4bb0*/  @!P0 LOP3.LUT R46, R88.reuse, 0xffff0000, RZ, 0xc0, !PT ;  /* 0xffff0000582e8812 */ /* 0x040fe200078ec0ff */
[----:B------:R-:W-:Y:S01]  /*4bc0*/  @!P0 IMAD.U32 R47, R88, 0x10000, RZ ;  /* 0x00010000582f8824 */ /* 0x000fe200078e00ff */
[----:B------:R-:W-:Y:S01]  /*4bd0*/  @!P0 LOP3.LUT R36, R42, 0xffff0000, RZ, 0xc0, !PT ;  /* 0xffff00002a248812 */ /* 0x000fe200078ec0ff */
[C---:B--2---:R-:W-:Y:S01]  /*4be0*/  @!P0 IMAD.U32 R44, R80.reuse, 0x10000, RZ ;  /* 0x00010000502c8824 */ /* 0x044fe200078e00ff */
[----:B------:R-:W-:Y:S01]  /*4bf0*/  @!P0 LOP3.LUT R49, R80, 0xffff0000, RZ, 0xc0, !PT ;  /* 0xffff000050318812 */ /* 0x000fe200078ec0ff */
[----:B------:R-:W-:Y:S01]  /*4c00*/  @!P0 FMUL.FTZ R173, R39, R46 ;  /* 0x0000002e27ad8220 */ /* 0x000fe20000410000 */
[----:B------:R-:W-:Y:S01]  /*4c10*/  @!P0 LOP3.LUT R51, R81, 0xffff0000, RZ, 0xc0, !PT ;  /* 0xffff000051338812 */ /* 0x000fe200078ec0ff */
[-C--:B------:R-:W-:Y:S01]  /*4c20*/  @!P0 FMUL.FTZ R3, R39, R36.reuse ;  /* 0x0000002427038220 */ /* 0x080fe20000410000 */
[----:B------:R-:W-:Y:S01]  /*4c30*/  @!P0 LOP3.LUT R39, R33, 0xffff0000, RZ, 0xc0, !PT ;  /* 0xffff000021278812 */ /* 0x000fe200078ec0ff */
[----:B------:R-:W-:Y:S01]  /*4c40*/  @!P0 FMUL.FTZ R60, R38, R47 ;  /* 0x0000002f263c8220 */ /* 0x000fe20000410000 */
[C---:B------:R-:W-:Y:S01]  /*4c50*/  @!P0 LOP3.LUT R57, R82.reuse, 0xffff0000, RZ, 0xc0, !PT ;  /* 0xffff000052398812 */ /* 0x040fe200078ec0ff */
[----:B------:R-:W-:Y:S01]  /*4c60*/  @!P0 FFMA.FTZ R173, R49, R36, -R173 ;  /* 0x0000002431ad8223 */ /* 0x000fe200000108ad */
[----:B------:R-:W-:Y:S01]  /*4c70*/  @!P0 LOP3.LUT R61, R83, 0xffff0000, RZ, 0xc0, !PT ;  /* 0xffff0000533d8812 */ /* 0x000fe200078ec0ff */
[----:B------:R-:W-:Y:S01]  /*4c80*/  @!P0 IMAD.U32 R52, R82, 0x10000, RZ ;  /* 0x0001000052348824 */ /* 0x000fe200078e00ff */
[----:B------:R-:W-:Y:S01]  /*4c90*/  @!P0 LOP3.LUT R36, R41, 0xffff0000, RZ, 0xc0, !PT ;  /* 0xffff000029248812 */ /* 0x000fe200078ec0ff */
[----:B------:R-:W-:Y:S01]  /*4ca0*/  @!P0 IMAD.U32 R56, R83, 0x10000, RZ ;  /* 0x0001000053388824 */ /* 0x000fe200078e00ff */
[----:B------:R-:W-:Y:S01]  /*4cb0*/  @!P0 PRMT R48, R48, 0x5410, R37 ;  /* 0x0000541030308816 */ /* 0x000fe20000000025 */
[----:B------:R-:W-:Y:S01]  /*4cc0*/  @!P0 IMAD.U32 R37, R42, 0x10000, RZ ;  /* 0x000100002a258824 */ /* 0x000fe200078e00ff */
[----:B------:R-:W-:Y:S01]  /*4cd0*/  @!P0 SHF.R.U32.HI R76, RZ, 0x10, R77 ;  /* 0x00000010ff4c8819 */ /* 0x000fe2000001164d */
[----:B------:R-:W-:Y:S01]  /*4ce0*/  @!P0 FMUL.FTZ R5, R39, R36 ;  /* 0x0000002427058220 */ /* 0x000fe20000410000 */
[----:B------:R-:W-:Y:S01]  /*4cf0*/  @!P0 SHF.R.U32.HI R78, RZ, 0x10, R79 ;  /* 0x00000010ff4e8819 */ /* 0x000fe2000001164f */
[-C--:B------:R-:W-:Y:S01]  /*4d00*/  @!P0 FMUL.FTZ R2, R38, R37.reuse ;  /* 0x0000002526028220 */ /* 0x080fe20000410000 */
[----:B------:R-:W-:Y:S01]  /*4d10*/  @!P0 PRMT R87, R87, 0x5410, R76 ;  /* 0x0000541057578816 */ /* 0x000fe2000000004c */
[----:B------:R-:W-:Y:S01]  /*4d20*/  @!P0 IMAD.U32 R38, R33, 0x10000, RZ ;  /* 0x0001000021268824 */ /* 0x000fe200078e00ff */
[----:B------:R-:W-:Y:S01]  /*4d30*/  @!P0 PRMT R85, R85, 0x5410, R78 ;  /* 0x0000541055558816 */ /* 0x000fe2000000004e */
[----:B------:R-:W-:Y:S01]  /*4d40*/  @!P0 FFMA.FTZ R2, R47, R44, R2 ;  /* 0x0000002c2f028223 */ /* 0x000fe20000010002 */
[C---:B------:R-:W-:Y:S01]  /*4d50*/  @!P0 LOP3.LUT R50, R87.reuse, 0xffff0000, RZ, 0xc0, !PT ;  /* 0xffff000057328812 */ /* 0x040fe200078ec0ff */
[----:B------:R-:W-:Y:S01]  /*4d60*/  @!P0 IMAD.U32 R47, R87, 0x10000, RZ ;  /* 0x00010000572f8824 */ /* 0x000fe200078e00ff */
[----:B------:R-:W-:Y:S01]  /*4d70*/  @!P0 LOP3.LUT R58, R85, 0xffff0000, RZ, 0xc0, !PT ;  /* 0xffff0000553a8812 */ /* 0x000fe200078ec0ff */
[----:B------:R-:W-:Y:S02]  /*4d80*/  @!P0 FFMA.FTZ R60, R44, R37, -R60 ;  /* 0x000000252c3c8223 */ /* 0x000fe4000001083c */
[----:B------:R-:W-:Y:S01]  /*4d90*/  @!P0 FMUL.FTZ R175, R39, R50 ;  /* 0x0000003227af8220 */ /* 0x000fe20000410000 */
[----:B------:R-:W-:Y:S01]  /*4da0*/  @!P0 LOP3.LUT R39, R34, 0xffff0000, RZ, 0xc0, !PT ;  /* 0xffff000022278812 */ /* 0x000fe200078ec0ff */
[----:B------:R-:W-:Y:S01]  /*4db0*/  @!P0 IMAD.U32 R37, R41, 0x10000, RZ ;  /* 0x0001000029258824 */ /* 0x000fe200078e00ff */
[----:B------:R-:W-:Y:S01]  /*4dc0*/  @!P0 F2FP.BF16.PACK_AB R60, R173, R60 ;  /* 0x0000003cad3c823e */ /* 0x000fe200000010ff */
[----:B------:R-:W-:Y:S02]  /*4dd0*/  @!P0 IMAD.U32 R44, R81, 0x10000, RZ ;  /* 0x00010000512c8824 */ /* 0x000fe400078e00ff */
[----:B------:R-:W-:Y:S02]  /*4de0*/  @!P0 FMUL.FTZ R66, R38, R47 ;  /* 0x0000002f26428220 */ /* 0x000fe40000410000 */
[----:B------:R-:W-:Y:S01]  /*4df0*/  @!P0 FFMA.FTZ R175, R51, R36, -R175 ;  /* 0x0000002433af8223 */ /* 0x000fe200000108af */
[----:B------:R-:W-:Y:S01]  /*4e00*/  @!P0 LOP3.LUT R36, R48, 0xffff0000, RZ, 0xc0, !PT ;  /* 0xffff000030248812 */ /* 0x000fe200078ec0ff */
[-C--:B------:R-:W-:Y:S01]  /*4e10*/  @!P0 FMUL.FTZ R4, R38, R37.reuse ;  /* 0x0000002526048220 */ /* 0x080fe20000410000 */
[----:B------:R-:W-:Y:S01]  /*4e20*/  @!P0 SHF.L.U32 R38, R34, 0x10, RZ ;  /* 0x0000001022268819 */ /* 0x000fe200000006ff */
[----:B------:R-:W-:Y:S02]  /*4e30*/  @!P0 FFMA.FTZ R66, R44, R37, -R66 ;  /* 0x000000252c428223 */ /* 0x000fe40000010842 */
[----:B------:R-:W-:Y:S02]  /*4e40*/  @!P0 IMAD.U32 R37, R48, 0x10000, RZ ;  /* 0x0001000030258824 */ /* 0x000fe400078e00ff */
[----:B------:R-:W-:Y:S01]  /*4e50*/  @!P0 FMUL.FTZ R179, R39, R54 ;  /* 0x0000003627b38220 */ /* 0x000fe20000410000 */
[----:B------:R-:W-:Y:S01]  /*4e60*/  @!P0 F2FP.BF16.PACK_AB R175, R175, R66 ;  /* 0x00000042afaf823e */ /* 0x000fe200000010ff */
[-C--:B------:R-:W-:Y:S01]  /*4e70*/  @!P0 FMUL.FTZ R7, R39, R36.reuse ;  /* 0x0000002427078220 */ /* 0x080fe20000410000 */
[----:B------:R-:W-:Y:S01]  /*4e80*/  @!P0 LOP3.LUT R39, R35, 0xffff0000, RZ, 0xc0, !PT ;  /* 0xffff000023278812 */ /* 0x000fe200078ec0ff */
[C---:B------:R-:W-:Y:S01]  /*4e90*/  @!P0 FMUL.FTZ R168, R38.reuse, R55 ;  /* 0x0000003726a88220 */ /* 0x040fe20000410000 */
[----:B------:R-:W-:Y:S01]  /*4ea0*/  @!P0 MOV R81, R175 ;  /* 0x000000af00518202 */ /* 0x000fe20000000f00 */
[-C--:B------:R-:W-:Y:S02]  /*4eb0*/  @!P0 FMUL.FTZ R6, R38, R37.reuse ;  /* 0x0000002526068220 */ /* 0x080fe40000410000 */
[----:B------:R-:W-:Y:S02]  /*4ec0*/  @!P0 IMAD.U32 R59, R85, 0x10000, RZ ;  /* 0x00010000553b8824 */ /* 0x000fe400078e00ff */
[----:B------:R-:W-:Y:S02]  /*4ed0*/  @!P0 IMAD.U32 R38, R35, 0x10000, RZ ;  /* 0x0001000023268824 */ /* 0x000fe400078e00ff */
[----:B------:R-:W-:Y:S01]  /*4ee0*/  @!P0 FFMA.FTZ R179, R57, R36, -R179 ;  /* 0x0000002439b38223 */ /* 0x000fe200000108b3 */
[C---:B------:R-:W-:Y:S01]  /*4ef0*/  @!P0 LOP3.LUT R36, R43.reuse, 0xffff0000, RZ, 0xc0, !PT ;  /* 0xffff00002b248812 */ /* 0x040fe200078ec0ff */
[----:B------:R-:W-:Y:S02]  /*4f00*/  @!P0 FFMA.FTZ R168, R52, R37, -R168 ;  /* 0x0000002534a88223 */ /* 0x000fe400000108a8 */
[----:B------:R-:W-:Y:S02]  /*4f10*/  @!P0 IMAD.U32 R37, R43, 0x10000, RZ ;  /* 0x000100002b258824 */ /* 0x000fe400078e00ff */
[----:B------:R-:W-:Y:S01]  /*4f20*/  @!P0 FMUL.FTZ R68, R38, R59 ;  /* 0x0000003b26448220 */ /* 0x000fe20000410000 */
[----:B------:R-:W-:Y:S01]  /*4f30*/  @!P0 F2FP.BF16.PACK_AB R168, R179, R168 ;  /* 0x000000a8b3a8823e */ /* 0x000fe200000010ff */
[----:B------:R-:W-:Y:S02]  /*4f40*/  @!P0 FMUL.FTZ R177, R39, R58 ;  /* 0x0000003a27b18220 */ /* 0x000fe40000410000 */
[----:B------:R-:W-:Y:S02]  /*4f50*/  @!P0 FFMA.FTZ R3, R46, R49, R3 ;  /* 0x000000312e038223 */ /* 0x000fe40000010003 */
[----:B------:R-:W-:Y:S02]  /*4f60*/  @!P0 FFMA.FTZ R4, R47, R44, R4 ;  /* 0x0000002c2f048223 */ /* 0x000fe40000010004 */
[----:B------:R-:W-:Y:S01]  /*4f70*/  @!P0 FFMA.FTZ R68, R56, R37, -R68 ;  /* 0x0000002538448223 */ /* 0x000fe20000010844 */
[----:B------:R-:W-:Y:S01]  /*4f80*/  @!P0 F2FP.BF16.PACK_AB R66, R3, R2 ;  /* 0x000000020342823e */ /* 0x000fe200000010ff */
[----:B------:R-:W-:Y:S02]  /*4f90*/  @!P0 FFMA.FTZ R177, R61, R36, -R177 ;  /* 0x000000243db18223 */ /* 0x000fe400000108b1 */
[----:B------:R-:W-:Y:S02]  /*4fa0*/  @!P0 FFMA.FTZ R5, R50, R51, R5 ;  /* 0x0000003332058223 */ /* 0x000fe40000010005 */
[----:B------:R-:W-:Y:S01]  /*4fb0*/  @!P0 FMUL.FTZ R8, R38, R37 ;  /* 0x0000002526088220 */ /* 0x000fe20000410000 */
[----:B------:R-:W-:Y:S01]  /*4fc0*/  @!P0 F2FP.BF16.PACK_AB R177, R177, R68 ;  /* 0x00000044b1b1823e */ /* 0x000fe200000010ff */
[----:B------:R-:W-:Y:S01]  /*4fd0*/  @!P0 FFMA.FTZ R6, R55, R52, R6 ;  /* 0x0000003437068223 */ /* 0x000fe20000010006 */
[----:B------:R-:W-:Y:S01]  /*4fe0*/  @!P0 F2FP.BF16.PACK_AB R173, R5, R4 ;  /* 0x0000000405ad823e */ /* 0x000fe200000010ff */
[----:B------:R-:W-:Y:S02]  /*4ff0*/  @!P0 FMUL.FTZ R9, R39, R36 ;  /* 0x0000002427098220 */ /* 0x000fe40000410000 */
[----:B------:R-:W-:Y:S02]  /*5000*/  @!P0 FFMA.FTZ R7, R54, R57, R7 ;  /* 0x0000003936078223 */ /* 0x000fe40000010007 */
        /* <DEDUP_REMOVED lines=13> */
.L_x_963:
[----:B------:R-:W-:Y:S05]  /*50e0*/  BSYNC B0 ;  /* 0x0000000000007941 */ /* 0x000fea0003800000 */
.L_x_962:
[----:B------:R-:W-:-:S13]  /*50f0*/  ISETP.GE.AND P0, PT, R14, c[0x0][0x1d4], PT ;  /* 0x000075000e007a0c */ /* 0x000fda0003f06270 */
[----:B------:R-:W-:-:S05]  /*5100*/  @P0 BRA `(.L_x_947) ;  /* 0x0000098000000947 */ /* 0x000fca0003800000 */
[----:B------:R-:W-:Y:S02]  /*5110*/  ISETP.NE.AND P2, PT, R125, RZ, PT ;  /* 0x000000ff7d00720c */ /* 0x000fe40003f45270 */
[----:B------:R-:W-:Y:S02]  /*5120*/  IADD3 R55, P1, P0, R156, R167, R133 ;  /* 0x000000a79c377210 */ /* 0x000fe4000783e085 */
[----:B------:R-:W-:Y:S02]  /*5130*/  SEL R171, R108, R171, !P2 ;  /* 0x000000ab6cab7207 */ /* 0x000fe40005000000 */
[----:B------:R-:W-:Y:S02]  /*5140*/  IADD3.X R54, R101, R166, R132, P1, P0 ;  /* 0x000000a665367210 */ /* 0x000fe40000fe0484 */
[C---:B------:R-:W-:Y:S04]  /*5150*/  LEA R60, P0, R55.reuse, c[0x0][0x1c8], 0x1 ;  /* 0x00007200373c7a11 */ /* 0x040fe800078008ff */
[----:B------:R-:W-:Y:S02]  /*5160*/  LEA.HI.X R61, R55, c[0x0][0x1cc], R54, 0x1, P0 ;  /* 0x00007300373d7a11 */ /* 0x000fe400000f0c36 */
[----:B------:R-:W-:Y:S02]  /*5170*/  SHF.R.S32.HI R54, RZ, 0x1f, R171 ;  /* 0x0000001fff367819 */ /* 0x000fe400000114ab */
[----:B------:R-:W-:Y:S02]  /*5180*/  ISETP.GE.AND P0, PT, R14, c[0x0][0x27c], PT ;  /* 0x00009f000e007a0c */ /* 0x000fe40003f06270 */
[----:B------:R-:W-:Y:S04]  /*5190*/  LEA.HI R54, R54, R171, RZ, 0x4 ;  /* 0x000000ab36367211 */ /* 0x000fe800078f20ff */
[----:B-1----:R-:W-:Y:S04]  /*51a0*/  LEA.HI.SX32 R62, R54, R135, 0x1c ;  /* 0x00000087363e7211 */ /* 0x002fe800078fe2ff */
[----:B------:R-:W-:Y:S01]  /*51b0*/  SHF.R.S32.HI R63, RZ, 0x1f, R62 ;  /* 0x0000001fff3f7819 */ /* 0x000fe2000001143e */
[----:B------:R-:W-:Y:S02]  /*51c0*/  IMAD.SHL.U32 R54, R62, 0x8, RZ ;  /* 0x000000083e367824 */ /* 0x000fe400078e00ff */
[----:B------:R-:W-:Y:S02]  /*51d0*/  @!P0 SHF.R.U64 R39, R72, 0x10, R73 ;  /* 0x0000001048278819 */ /* 0x000fe40000001249 */
[----:B------:R-:W-:Y:S02]  /*51e0*/  LEA.HI R63, R63, R62, RZ, 0x3 ;  /* 0x0000003e3f3f7211 */ /* 0x000fe400078f18ff */
[----:B------:R-:W-:Y:S02]  /*51f0*/  @!P0 PRMT R84, R84, 0x5410, R39 ;  /* 0x0000541054548816 */ /* 0x000fe40000000027 */
[----:B------:R-:W-:Y:S01]  /*5200*/  @!P0 SHF.R.U32.HI R41, RZ, 0x10, R75 ;  /* 0x00000010ff298819 */ /* 0x000fe2000001164b */
[----:B------:R-:W-:Y:S01]  /*5210*/  IMAD.SHL.U32 R63, R63, 0x200, RZ ;  /* 0x000002003f3f7824 */ /* 0x000fe200078e00ff */
[----:B------:R-:W-:Y:S01]  /*5220*/  LOP3.LUT R65, R123, 0x38, R54, 0xf8, !PT ;  /* 0x000000387b417812 */ /* 0x000fe200078ef836 */
[----:B------:R-:W-:Y:S01]  /*5230*/  @!P0 IMAD.U32 R38, R84, 0x10000, RZ ;  /* 0x0001000054268824 */ /* 0x000fe200078e00ff */
[----:B------:R-:W-:Y:S02]  /*5240*/  @!P0 PRMT R70, R70, 0x5410, R41 ;  /* 0x0000541046468816 */ /* 0x000fe40000000029 */
[----:B------:R-:W-:Y:S02]  /*5250*/  LOP3.LUT R62, R65, R122, RZ, 0x3c, !PT ;  /* 0x0000007a413e7212 */ /* 0x000fe400078e3cff */
[----:B------:R-:W-:Y:S01]  /*5260*/  LOP3.LUT R63, R63, 0x7ffff000, RZ, 0xc0, !PT ;  /* 0x7ffff0003f3f7812 */ /* 0x000fe200078ec0ff */
[----:B------:R-:W-:Y:S01]  /*5270*/  @!P0 IMAD.U32 R49, R70, 0x10000, RZ ;  /* 0x0001000046318824 */ /* 0x000fe200078e00ff */
[----:B------:R-:W-:Y:S02]  /*5280*/  @!P0 LOP3.LUT R42, R84, 0xffff0000, RZ, 0xc0, !PT ;  /* 0xffff0000542a8812 */ /* 0x000fe400078ec0ff */
[----:B------:R-:W-:Y:S02]  /*5290*/  IADD3 R62, R62, R63, R13 ;  /* 0x0000003f3e3e7210 */ /* 0x000fe40007ffe00d */
[----:B------:R-:W-:Y:S02]  /*52a0*/  @!P0 LOP3.LUT R50, R70, 0xffff0000, RZ, 0xc0, !PT ;  /* 0xffff000046328812 */ /* 0x000fe400078ec0ff */
[--C-:B------:R-:W-:Y:S01]  /*52b0*/  @!P0 SHF.R.U64 R37, R28, 0x10, R29.reuse ;  /* 0x000000101c258819 */ /* 0x100fe2000000121d */
[----:B------:R-:W-:Y:S01]  /*52c0*/  IMAD.IADD R62, R169, 0x1, R62 ;  /* 0x00000001a93e7824 */ /* 0x000fe200078e023e */
[----:B------:R-:W-:Y:S01]  /*52d0*/  @!P0 SHF.R.U32.HI R28, RZ, 0x10, R29 ;  /* 0x00000010ff1c8819 */ /* 0x000fe2000001161d */
[----:B------:R-:W-:Y:S01]  /*52e0*/  IMAD.IADD R169, R110, 0x1, R169 ;  /* 0x000000016ea97824 */ /* 0x000fe200078e02a9 */
[----:B------:R-:W-:Y:S01]  /*52f0*/  @!P0 PRMT R26, R26, 0x5410, R37 ;  /* 0x000054101a1a8816 */ /* 0x000fe20000000025 */
[----:B------:R-:W-:Y:S01]  /*5300*/  IMAD.SHL.U32 R64, R62, 0x2, RZ ;  /* 0x000000023e407824 */ /* 0x000fe200078e00ff */
[----:B------:R-:W-:Y:S01]  /*5310*/  @!P0 PRMT R21, R21, 0x5410, R28 ;  /* 0x0000541015158816 */ /* 0x000fe2000000001c */
[----:B------:R-:W-:Y:S01]  /*5320*/  IMAD.SHL.U32 R55, R169, 0x2, RZ ;  /* 0x00000002a9377824 */ /* 0x000fe200078e00ff */
[--C-:B------:R-:W-:Y:S01]  /*5330*/  @!P0 SHF.R.U32.HI R36, RZ, 0x10, R31.reuse ;  /* 0x00000010ff248819 */ /* 0x100fe2000001161f */
[C---:B------:R-:W-:Y:S01]  /*5340*/  @!P0 IMAD.U32 R28, R26.reuse, 0x10000, RZ ;  /* 0x000100001a1c8824 */ /* 0x040fe200078e00ff */
[----:B------:R-:W-:Y:S01]  /*5350*/  LDS.128 R32, [R64+0xc100] ;  /* 0x00c1000040207984 */ /* 0x000fe20000000c00 */
[----:B------:R-:W-:Y:S02]  /*5360*/  @!P0 LOP3.LUT R26, R26, 0xffff0000, RZ, 0xc0, !PT ;  /* 0xffff00001a1a8812 */ /* 0x000fe400078ec0ff */
[----:B------:R-:W-:Y:S02]  /*5370*/  @!P0 PRMT R27, R27, 0x5410, R36 ;  /* 0x000054101b1b8816 */ /* 0x000fe40000000024 */
[----:B------:R-:W-:Y:S02]  /*5380*/  @!P0 SHF.R.U64 R31, R30, 0x10, R31 ;  /* 0x000000101e1f8819 */ /* 0x000fe4000000121f */
[----:B------:R-:W-:Y:S01]  /*5390*/  @!P0 SHF.R.U32.HI R72, RZ, 0x10, R73 ;  /* 0x00000010ff488819 */ /* 0x000fe20000011649 */
[----:B------:R-:W1:Y:S01]  /*53a0*/  LDS.128 R56, [R55+0xc100] ;  /* 0x00c1000037387984 */ /* 0x000e620000000c00 */
[----:B------:R-:W-:Y:S02]  /*53b0*/  @!P0 PRMT R40, R40, 0x5410, R31 ;  /* 0x0000541028288816 */ /* 0x000fe4000000001f */
[----:B------:R-:W-:Y:S02]  /*53c0*/  @!P0 PRMT R71, R71, 0x5410, R72 ;  /* 0x0000541047478816 */ /* 0x000fe40000000048 */
[----:B------:R-:W-:Y:S02]  /*53d0*/  @!P0 SHF.R.U64 R74, R74, 0x10, R75 ;  /* 0x000000104a4a8819 */ /* 0x000fe4000000124b */
[----:B------:R-:W-:Y:S02]  /*53e0*/  @!P0 LOP3.LUT R43, R71, 0xffff0000, RZ, 0xc0, !PT ;  /* 0xffff0000472b8812 */ /* 0x000fe400078ec0ff */
[----:B------:R-:W-:Y:S04]  /*53f0*/  @!P0 PRMT R69, R69, 0x5410, R74 ;  /* 0x0000541045458816 */ /* 0x000fe8000000004a */
[C---:B------:R-:W-:Y:S01]  /*5400*/  @!P0 LOP3.LUT R46, R69.reuse, 0xffff0000, RZ, 0xc0, !PT ;  /* 0xffff0000452e8812 */ /* 0x040fe200078ec0ff */
[----:B------:R-:W-:Y:S02]  /*5410*/  @!P0 IMAD.U32 R45, R69, 0x10000, RZ ;  /* 0x00010000452d8824 */ /* 0x000fe400078e00ff */
[C---:B-1----:R-:W-:Y:S01]  /*5420*/  @!P0 IMAD.U32 R39, R56.reuse, 0x10000, RZ ;  /* 0x0001000038278824 */ /* 0x042fe200078e00ff */
[----:B------:R-:W-:Y:S01]  /*5430*/  @!P0 LOP3.LUT R41, R56, 0xffff0000, RZ, 0xc0, !PT ;  /* 0xffff000038298812 */ /* 0x000fe200078ec0ff */
[----:B------:R-:W-:Y:S01]  /*5440*/  @!P0 IMAD.U32 R51, R59, 0x10000, RZ ;  /* 0x000100003b338824 */ /* 0x000fe200078e00ff */
[----:B------:R-:W-:Y:S01]  /*5450*/  @!P0 LOP3.LUT R44, R57, 0xffff0000, RZ, 0xc0, !PT ;  /* 0xffff0000392c8812 */ /* 0x000fe200078ec0ff */
[C---:B------:R-:W-:Y:S01]  /*5460*/  @!P0 IMAD.U32 R47, R58.reuse, 0x10000, RZ ;  /* 0x000100003a2f8824 */ /* 0x040fe200078e00ff */
[----:B------:R-:W-:Y:S02]  /*5470*/  @!P0 LOP3.LUT R52, R59, 0xffff0000, RZ, 0xc0, !PT ;  /* 0xffff00003b348812 */ /* 0x000fe400078ec0ff */
[----:B------:R-:W-:Y:S02]  /*5480*/  @!P0 LOP3.LUT R48, R58, 0xffff0000, RZ, 0xc0, !PT ;  /* 0xffff00003a308812 */ /* 0x000fe400078ec0ff */
[C---:B------:R-:W-:Y:S02]  /*5490*/  @!P0 SHF.L.U32 R31, R32.reuse, 0x10, RZ ;  /* 0x00000010201f8819 */ /* 0x040fe400000006ff */
[----:B------:R-:W-:Y:S03]  /*54a0*/  @!P0 LOP3.LUT R29, R32, 0xffff0000, RZ, 0xc0, !PT ;  /* 0xffff0000201d8812 */ /* 0x000fe600078ec0ff */
[C---:B------:R-:W-:Y:S02]  /*54b0*/  @!P0 FMUL.FTZ R55, R31.reuse, R38 ;  /* 0x000000261f378220 */ /* 0x040fe40000410000 */
[----:B------:R-:W-:Y:S02]  /*54c0*/  @!P0 FMUL.FTZ R2, R31, R28 ;  /* 0x0000001c1f028220 */ /* 0x000fe40000410000 */
[----:B------:R-:W-:Y:S02]  /*54d0*/  @!P0 FMUL.FTZ R62, R29, R42 ;  /* 0x0000002a1d3e8220 */ /* 0x000fe40000410000 */
[----:B------:R-:W-:Y:S01]  /*54e0*/  @!P0 FFMA.FTZ R55, R39, R28, -R55 ;  /* 0x0000001c27378223 */ /* 0x000fe20000010837 */
[----:B------:R-:W-:Y:S01]  /*54f0*/  @!P0 LOP3.LUT R28, R33, 0xffff0000, RZ, 0xc0, !PT ;  /* 0xffff0000211c8812 */ /* 0x000fe200078ec0ff */
[-C--:B------:R-:W-:Y:S02]  /*5500*/  @!P0 FMUL.FTZ R3, R29, R26.reuse ;  /* 0x0000001a1d038220 */ /* 0x080fe40000410000 */
[----:B------:R-:W-:Y:S02]  /*5510*/  @!P0 FFMA.FTZ R62, R41, R26, -R62 ;  /* 0x0000001a293e8223 */ /* 0x000fe4000001083e */
[C---:B------:R-:W-:Y:S01]  /*5520*/  @!P0 IMAD.U32 R26, R21.reuse, 0x10000, RZ ;  /* 0x00010000151a8824 */ /* 0x040fe200078e00ff */
[----:B------:R-:W-:Y:S01]  /*5530*/  @!P0 LOP3.LUT R21, R21, 0xffff0000, RZ, 0xc0, !PT ;  /* 0xffff000015158812 */ /* 0x000fe200078ec0ff */
[----:B------:R-:W-:Y:S01]  /*5540*/  @!P0 FMUL.FTZ R64, R28, R43 ;  /* 0x0000002b1c408220 */ /* 0x000fe20000410000 */
[----:B------:R-:W-:Y:S01]  /*5550*/  @!P0 F2FP.BF16.PACK_AB R55, R62, R55 ;  /* 0x000000373e37823e */ /* 0x000fe200000010ff */
[----:B------:R-:W-:Y:S01]  /*5560*/  @!P0 FFMA.FTZ R2, R38, R39, R2 ;  /* 0x0000002726028223 */ /* 0x000fe20000010002 */
[----:B------:R-:W-:Y:S01]  /*5570*/  @!P0 SHF.L.U32 R39, R57, 0x10, RZ ;  /* 0x0000001039278819 */ /* 0x000fe200000006ff */
[----:B------:R-:W-:Y:S02]  /*5580*/  @!P0 IMAD.U32 R38, R71, 0x10000, RZ ;  /* 0x0001000047268824 */ /* 0x000fe400078e00ff */
[----:B------:R-:W-:Y:S02]  /*5590*/  @!P0 IMAD.U32 R29, R33, 0x10000, RZ ;  /* 0x00010000211d8824 */ /* 0x000fe400078e00ff */
[-C--:B------:R-:W-:Y:S01]  /*55a0*/  @!P0 FMUL.FTZ R5, R28, R21.reuse ;  /* 0x000000151c058220 */ /* 0x080fe20000410000 */
[----:B------:R-:W-:Y:S01]  /*55b0*/  @!P0 LOP3.LUT R28, R35, 0xffff0000, RZ, 0xc0, !PT ;  /* 0xffff0000231c8812 */ /* 0x000fe200078ec0ff */
[----:B------:R-:W-:Y:S01]  /*55c0*/  @!P0 FFMA.FTZ R64, R44, R21, -R64 ;  /* 0x000000152c408223 */ /* 0x000fe20000010840 */
[----:B------:R-:W-:Y:S01]  /*55d0*/  @!P0 LOP3.LUT R21, R27, 0xffff0000, RZ, 0xc0, !PT ;  /* 0xffff00001b158812 */ /* 0x000fe200078ec0ff */
[C---:B------:R-:W-:Y:S02]  /*55e0*/  @!P0 FMUL.FTZ R63, R29.reuse, R38 ;  /* 0x000000261d3f8220 */ /* 0x040fe40000410000 */
[-C--:B------:R-:W-:Y:S02]  /*55f0*/  @!P0 FMUL.FTZ R4, R29, R26.reuse ;  /* 0x0000001a1d048220 */ /* 0x080fe40000410000 */
[----:B------:R-:W-:Y:S02]  /*5600*/  @!P0 IMAD.U32 R29, R35, 0x10000, RZ ;  /* 0x00010000231d8824 */ /* 0x000fe400078e00ff */
[----:B------:R-:W-:Y:S02]  /*5610*/  @!P0 FFMA.FTZ R63, R39, R26, -R63 ;  /* 0x0000001a273f8223 */ /* 0x000fe4000001083f */
[----:B------:R-:W-:Y:S01]  /*5620*/  @!P0 IMAD.U32 R26, R27, 0x10000, RZ ;  /* 0x000100001b1a8824 */ /* 0x000fe200078e00ff */
[----:B------:R-:W-:Y:S01]  /*5630*/  @!P0 SHF.L.U32 R27, R34, 0x10, RZ ;  /* 0x00000010221b8819 */ /* 0x000fe200000006ff */
[----:B------:R-:W-:Y:S01]  /*5640*/  @!P0 FMUL.FTZ R68, R28, R50 ;  /* 0x000000321c448220 */ /* 0x000fe20000410000 */
[----:B------:R-:W-:Y:S01]  /*5650*/  @!P0 F2FP.BF16.PACK_AB R64, R64, R63 ;  /* 0x0000003f4040823e */ /* 0x000fe200000010ff */
[----:B------:R-:W-:Y:S01]  /*5660*/  @!P0 FMUL.FTZ R9, R28, R21 ;  /* 0x000000151c098220 */ /* 0x000fe20000410000 */
[----:B------:R-:W-:Y:S01]  /*5670*/  @!P0 LOP3.LUT R28, R34, 0xffff0000, RZ, 0xc0, !PT ;  /* 0xffff0000221c8812 */ /* 0x000fe200078ec0ff */
[C---:B------:R-:W-:Y:S02]  /*5680*/  @!P0 FMUL.FTZ R65, R29.reuse, R49 ;  /* 0x000000311d418220 */ /* 0x040fe40000410000 */
[----:B------:R-:W-:Y:S01]  /*5690*/  @!P0 FFMA.FTZ R68, R52, R21, -R68 ;  /* 0x0000001534448223 */ /* 0x000fe20000010844 */
[C---:B------:R-:W-:Y:S01]  /*56a0*/  @!P0 LOP3.LUT R21, R40.reuse, 0xffff0000, RZ, 0xc0, !PT ;  /* 0xffff000028158812 */ /* 0x040fe200078ec0ff */
[-C--:B------:R-:W-:Y:S02]  /*56b0*/  @!P0 FMUL.FTZ R8, R29, R26.reuse ;  /* 0x0000001a1d088220 */ /* 0x080fe40000410000 */
[----:B------:R-:W-:Y:S02]  /*56c0*/  @!P0 FFMA.FTZ R65, R51, R26, -R65 ;  /* 0x0000001a33418223 */ /* 0x000fe40000010841 */
[----:B------:R-:W-:Y:S02]  /*56d0*/  @!P0 IMAD.U32 R26, R40, 0x10000, RZ ;  /* 0x00010000281a8824 */ /* 0x000fe400078e00ff */
[C---:B------:R-:W-:Y:S01]  /*56e0*/  @!P0 FMUL.FTZ R66, R27.reuse, R45 ;  /* 0x0000002d1b428220 */ /* 0x040fe20000410000 */
[----:B------:R-:W-:Y:S01]  /*56f0*/  @!P0 F2FP.BF16.PACK_AB R65, R68, R65 ;  /* 0x000000414441823e */ /* 0x000fe200000010ff */
[----:B------:R-:W-:Y:S02]  /*5700*/  @!P0 FMUL.FTZ R77, R28, R46 ;  /* 0x0000002e1c4d8220 */ /* 0x000fe40000410000 */
[----:B------:R-:W-:Y:S01]  /*5710*/  @!P0 FFMA.FTZ R3, R42, R41, R3 ;  /* 0x000000292a038223 */ /* 0x000fe20000010003 */
[----:B------:R-:W-:Y:S01]  /*5720*/  @!P0 MOV R59, R65 ;  /* 0x00000041003b8202 */ /* 0x000fe20000000f00 */
[-C--:B------:R-:W-:Y:S02]  /*5730*/  @!P0 FMUL.FTZ R6, R27, R26.reuse ;  /* 0x0000001a1b068220 */ /* 0x080fe40000410000 */
[----:B------:R-:W-:Y:S01]  /*5740*/  @!P0 FFMA.FTZ R66, R47, R26, -R66 ;  /* 0x0000001a2f428223 */ /* 0x000fe20000010842 */
[----:B------:R-:W-:Y:S01]  /*5750*/  @!P0 F2FP.BF16.PACK_AB R62, R3, R2 ;  /* 0x00000002033e823e */ /* 0x000fe200000010ff */
[----:B------:R-:W-:Y:S02]  /*5760*/  @!P0 FFMA.FTZ R77, R48, R21, -R77 ;  /* 0x00000015304d8223 */ /* 0x000fe4000001084d */
[----:B------:R-:W-:Y:S02]  /*5770*/  @!P0 FFMA.FTZ R4, R38, R39, R4 ;  /* 0x0000002726048223 */ /* 0x000fe40000010004 */
[----:B------:R-:W-:Y:S01]  /*5780*/  @!P0 FMUL.FTZ R7, R28, R21 ;  /* 0x000000151c078220 */ /* 0x000fe20000410000 */
[----:B------:R-:W-:Y:S01]  /*5790*/  @!P0 F2FP.BF16.PACK_AB R66, R77, R66 ;  /* 0x000000424d42823e */ /* 0x000fe200000010ff */
[----:B------:R-:W-:Y:S02]  /*57a0*/  @!P0 FFMA.FTZ R5, R43, R44, R5 ;  /* 0x0000002c2b058223 */ /* 0x000fe40000010005 */
[----:B------:R-:W-:Y:S02]  /*57b0*/  @!P0 FFMA.FTZ R6, R45, R47, R6 ;  /* 0x0000002f2d068223 */ /* 0x000fe40000010006 */
[----:B------:R-:W-:Y:S01]  /*57c0*/  @!P0 FFMA.FTZ R7, R46, R48, R7 ;  /* 0x000000302e078223 */ /* 0x000fe20000010007 */
[----:B------:R-:W-:Y:S01]  /*57d0*/  @!P0 F2FP.BF16.PACK_AB R63, R5, R4 ;  /* 0x00000004053f823e */ /* 0x000fe200000010ff */
        /* <DEDUP_REMOVED lines=11> */
[----:B------:R-:W-:Y:S01]  /*5890*/  @!P0 IMAD.MOV.U32 R35, RZ, RZ, R77 ;  /* 0x000000ffff238224 */ /* 0x000fe200078e004d */
[----:B------:R-:W-:-:S13]  /*58a0*/  ISETP.GE.AND P0, PT, R54, c[0x0][0x1d4], PT ;  /* 0x0000750036007a0c */ /* 0x000fda0003f06270 */
[----:B------:R-:W-:-:S05]  /*58b0*/  @P0 BRA `(.L_x_947) ;  /* 0x000001d000000947 */ /* 0x000fca0003800000 */
[--C-:B------:R-:W-:Y:S02]  /*58c0*/  SHF.R.S32.HI R2, RZ, 0x1f, R54.reuse ;  /* 0x0000001fff027819 */ /* 0x100fe40000011436 */
[----:B------:R-:W-:Y:S04]  /*58d0*/  IADD3 R54, P1, P0, R156, R167, R54 ;  /* 0x000000a79c367210 */ /* 0x000fe8000783e036 */
[----:B------:R-:W-:Y:S02]  /*58e0*/  IADD3.X R3, R101, R166, R2, P1, P0 ;  /* 0x000000a665037210 */ /* 0x000fe40000fe0402 */
[C---:B------:R-:W-:Y:S04]  /*58f0*/  LEA R4, P0, R54.reuse, c[0x0][0x1c8], 0x1 ;  /* 0x0000720036047a11 */ /* 0x040fe800078008ff */
[----:B------:R-:W-:Y:S05]  /*5900*/  LEA.HI.X R5, R54, c[0x0][0x1cc], R3, 0x1, P0 ;  /* 0x0000730036057a11 */ /* 0x000fea00000f0c03 */
[----:B------:R2:W-:Y:S01]  /*5910*/  STG.E.128 [R4.64], R32 ;  /* 0x0000002004007986 */ /* 0x0005e2000c101d06 */
[----:B------:R-:W-:-:S05]  /*5920*/  BRA `(.L_x_947) ;  /* 0x0000016000007947 */ /* 0x000fca0003800000 */
.L_x_943:
[----:B------:R-:W-:Y:S05]  /*5930*/  IMAD R140, R12, -0x40, R198 ;  /* 0xffffffc00c8c7824 */ /* 0x000fea00078e02c6 */
[----:B------:R-:W-:Y:S04]  /*5940*/  IMNMX R140, R140, 0x40, PT ;  /* 0x000000408c8c7817 */ /* 0x000fe80003800200 */
[----:B------:R-:W-:-:S13]  /*5950*/  ISETP.GE.AND P0, PT, R97, R140, PT ;  /* 0x0000008c6100720c */ /* 0x000fda0003f06270 */
[----:B------:R-:W-:-:S05]  /*5960*/  @P0 BRA `(.L_x_947) ;  /* 0x0000012000000947 */ /* 0x000fca0003800000 */
[----:B------:R-:W-:-:S13]  /*5970*/  ISETP.GE.AND P0, PT, R24, c[0x0][0x1d4], PT ;  /* 0x0000750018007a0c */ /* 0x000fda0003f06270 */
[----:B------:R-:W1:Y:S04]  /*5980*/  @!P0 LDS.128 R28, [R141+0xc000] ;  /* 0x00c000008d1c8984 */ /* 0x000e680000000c00 */
[----:B-1----:R-:W-:Y:S01]  /*5990*/  @!P0 STG.E.128 [R80.64], R28 ;  /* 0x0000001c50008986 */ /* 0x002fe2000c101d06 */
[----:B------:R-:W-:-:S13]  /*59a0*/  ISETP.GE.AND P0, PT, R15, c[0x0][0x1d4], PT ;  /* 0x000075000f007a0c */ /* 0x000fda0003f06270 */
[----:B------:R-:W1:Y:S04]  /*59b0*/  @!P0 LDS.128 R4, [R139+0xc000] ;  /* 0x00c000008b048984 */ /* 0x000e680000000c00 */
[----:B-1----:R-:W-:Y:S01]  /*59c0*/  @!P0 STG.E.128 [R80.64+0x40], R4 ;  /* 0x0000400450008986 */ /* 0x002fe2000c101d06 */
        /* <DEDUP_REMOVED lines=11> */
[----:B-1----:R1:W-:Y:S02]  /*5a80*/  @!P0 STG.E.128 [R80.64+0x140], R4 ;  /* 0x0001400450008986 */ /* 0x0023e4000c101d06 */
.L_x_947:
[----:B------:R-:W-:Y:S05]  /*5a90*/  BSYNC B1 ;  /* 0x0000000000017941 */ /* 0x000fea0003800000 */
.L_x_942:
[C---:B------:R-:W-:Y:S01]  /*5aa0*/  ISETP.GT.AND P0, PT, R12.reuse, R11, PT ;  /* 0x0000000b0c00720c */ /* 0x040fe20003f04270 */
[----:B------:R-:W-:Y:S01]  /*5ab0*/  BSSY B0, `(.L_x_964) ;  /* 0x000003c000007945 */ /* 0x000fe20003800000 */
[C---:B------:R-:W-:Y:S02]  /*5ac0*/  ISETP.GE.AND P1, PT, R67.reuse, 0x1, PT ;  /* 0x000000014300780c */ /* 0x040fe40003f26270 */
[C---:B-1----:R-:W-:Y:S09]  /*5ad0*/  IADD3 R3, R67.reuse, 0x1, RZ ;  /* 0x0000000143037810 */ /* 0x042ff20007ffe0ff */
[----:B--2---:R-:W-:Y:S01]  /*5ae0*/  @P0 IADD3 R5, R12, -0x1, RZ ;  /* 0xffffffff0c050810 */ /* 0x004fe20007ffe0ff */
[----:B------:R-:W-:Y:S01]  /*5af0*/  @P0 IMAD R2, R67, 0x3000, R10 ;  /* 0x0000300043020824 */ /* 0x000fe200078e020a */
[----:B------:R-:W-:Y:S01]  /*5b00*/  SEL R67, R3, RZ, !P1 ;  /* 0x000000ff03437207 */ /* 0x000fe20004800000 */
[----:B------:R-:W-:Y:S01]  /*5b10*/  @P0 IMAD.MOV.U32 R6, RZ, RZ, R152 ;  /* 0x000000ffff060224 */ /* 0x000fe200078e0098 */
[----:B------:R-:W-:Y:S01]  /*5b20*/  @P0 SHF.R.S32.HI R4, RZ, 0x1f, R5 ;  /* 0x0000001fff040819 */ /* 0x000fe20000011405 */
[----:B------:R-:W-:Y:S02]  /*5b30*/  @P0 IMAD R3, R94, R5, RZ ;  /* 0x000000055e030224 */ /* 0x000fe400078e02ff */
[----:B------:R-:W-:Y:S02]  /*5b40*/  @P0 IMAD.MOV.U32 R7, RZ, RZ, R161 ;  /* 0x000000ffff070224 */ /* 0x000fe400078e00a1 */
[-C--:B------:R-:W-:Y:S02]  /*5b50*/  @P0 IMAD R3, R4, R96.reuse, R3 ;  /* 0x0000006004030224 */ /* 0x080fe400078e0203 */
[----:B------:R-:W-:Y:S04]  /*5b60*/  @P0 IMAD.WIDE.U32 R6, R5, R96, R6 ;  /* 0x0000006005060225 */ /* 0x000fe800078e0006 */
[----:B------:R-:W-:Y:S01]  /*5b70*/  @P0 IMAD.IADD R3, R7, 0x1, R3 ;  /* 0x0000000107030824 */ /* 0x000fe200078e0203 */
[----:B------:R-:W-:Y:S01]  /*5b80*/  @P0 LEA R8, P1, R6, c[0x0][0x250], 0x1 ;  /* 0x0000940006080a11 */ /* 0x000fe200078208ff */
[----:B------:R-:W-:Y:S03]  /*5b90*/  @P0 IMAD.SHL.U32 R4, R2, 0x2, RZ ;  /* 0x0000000202040824 */ /* 0x000fe600078e00ff */
        /* <DEDUP_REMOVED lines=27> */
[----:B------:R-:W-:-:S13]  /*5d50*/  ISETP.GE.AND P0, PT, R24, c[0x0][0x1d4], PT ;  /* 0x0000750018007a0c */ /* 0x000fda0003f06270 */
[----:B-----5:R-:W1:Y:S04]  /*5d60*/  @!P0 LDS.128 R28, [R141] ;  /* 0x000000008d1c8984 */ /* 0x020e680000000c00 */
        /* <DEDUP_REMOVED lines=8> */
[----:B------:R-:W1:Y:S04]  /*5df0*/  @!P0 LDS.128 R36, [R139] ;  /* 0x000000008b248984 */ /* 0x000e680000000c00 */
[----:B-1----:R-:W-:Y:S01]  /*5e00*/  @!P0 STG.E.128 [R8.64+0x40], R36 ;  /* 0x0000402408008986 */ /* 0x002fe2000c101d06 */
[----:B------:R-:W-:-:S13]  /*5e10*/  ISETP.GE.AND P0, PT, R121, c[0x0][0x1d4], PT ;  /* 0x0000750079007a0c */ /* 0x000fda0003f06270 */
[----:B------:R-:W1:Y:S04]  /*5e20*/  @!P0 LDS.128 R28, [R139+0x2000] ;  /* 0x002000008b1c8984 */ /* 0x000e680000000c00 */
[----:B-1----:R-:W-:Y:S01]  /*5e30*/  @!P0 STG.E.128 [R8.64+0xc0], R28 ;  /* 0x0000c01c08008986 */ /* 0x002fe2000c101d06 */
[----:B------:R-:W-:-:S13]  /*5e40*/  ISETP.GE.AND P0, PT, R119, c[0x0][0x1d4], PT ;  /* 0x0000750077007a0c */ /* 0x000fda0003f06270 */
[----:B------:R-:W1:Y:S04]  /*5e50*/  @!P0 LDS.128 R4, [R139+0x4000] ;  /* 0x004000008b048984 */ /* 0x000e680000000c00 */
[----:B-1----:R1:W-:Y:S02]  /*5e60*/  @!P0 STG.E.128 [R8.64+0x140], R4 ;  /* 0x0001400408008986 */ /* 0x0023e4000c101d06 */
.L_x_965:
[----:B-1----:R-:W-:Y:S05]  /*5e70*/  BSYNC B0 ;  /* 0x0000000000007941 */ /* 0x002fea0003800000 */
.L_x_964:
[C---:B------:R-:W-:Y:S02]  /*5e80*/  ISETP.GE.AND P0, PT, R53.reuse, 0x1, PT ;  /* 0x000000013500780c */ /* 0x040fe40003f06270 */
[----:B------:R-:W-:Y:S02]  /*5e90*/  IADD3 R2, R12, -0x2, RZ ;  /* 0xfffffffe0c027810 */ /* 0x000fe40007ffe0ff */
[----:B------:R-:W-:Y:S04]  /*5ea0*/  IADD3 R4, R53, 0x1, RZ ;  /* 0x0000000135047810 */ /* 0x000fe80007ffe0ff */
[----:B------:R-:W-:Y:S02]  /*5eb0*/  SEL R53, R4, RZ, !P0 ;  /* 0x000000ff04357207 */ /* 0x000fe40004000000 */
[----:B------:R-:W-:-:S13]  /*5ec0*/  ISETP.GE.AND P0, PT, R2, R11, PT ;  /* 0x0000000b0200720c */ /* 0x000fda0003f06270 */
        /* <DEDUP_REMOVED lines=11> */
[C---:B------:R-:W-:Y:S04]  /*5f80*/  @P0 LEA R6, P1, R111.reuse, R8, 0x1 ;  /* 0x000000086f060211 */ /* 0x040fe800078208ff */
        /* <DEDUP_REMOVED lines=10> */
[C---:B------:R-:W-:Y:S02]  /*6030*/  ISETP.GT.AND P0, PT, R12.reuse, R11, PT ;  /* 0x0000000b0c00720c */ /* 0x040fe40003f04270 */
[----:B------:R-:W-:Y:S01]  /*6040*/  IADD3 R12, R12, -0x1, RZ ;  /* 0xffffffff0c0c7810 */ /* 0x000fe20007ffe0ff */
[----:B------:R-:W0:Y:S10]  /*6050*/  LDGDEPBAR ;  /* 0x00000000000079af */ /* 0x000e340000000000 */
[----:B------:R-:W-:-:S05]  /*6060*/  @P0 BRA `(.L_x_966) ;  /* 0xffffbdb000000947 */ /* 0x000fca000383ffff */
[----:B------:R-:W2:Y:S04]  /*6070*/  LDL R199, [R1+0x64] ;  /* 0x0000640001c77983 */ /* 0x000ea80000100800 */
[----:B-1----:R1:W5:Y:S04]  /*6080*/  LDL R8, [R1+0x58] ;  /* 0x0000580001087983 */ /* 0x0023680000100800 */
[----:B------:R-:W-:Y:S01]  /*6090*/  BAR.SYNC.DEFER_BLOCKING 0x0 ;  /* 0x0000000000007b1d */ /* 0x000fe20000010000 */
[----:B--2---:R-:W-:-:S04]  /*60a0*/  IADD3 R3, R199, 0x3f, RZ ;  /* 0x0000003fc7037810 */ /* 0x004fc80007ffe0ff */
[----:B------:R-:W-:-:S04]  /*60b0*/  SHF.R.S32.HI R0, RZ, 0x1f, R3 ;  /* 0x0000001fff007819 */ /* 0x000fc80000011403 */
[----:B------:R-:W-:-:S04]  /*60c0*/  LEA.HI R0, R0, R3, RZ, 0x6 ;  /* 0x0000000300007211 */ /* 0x000fc800078f30ff */
[----:B------:R-:W-:Y:S02]  /*60d0*/  SHF.R.S32.HI R141, RZ, 0x6, R0 ;  /* 0x00000006ff8d7819 */ /* 0x000fe40000011400 */
.L_x_941:
[----:B-1----:R-:W-:Y:S01]  /*60e0*/  IMAD.MOV.U32 R0, RZ, RZ, c[0x0][0x2c4] ;  /* 0x0000b100ff007624 */ /* 0x002fe200078e00ff */
[----:B------:R1:W-:Y:S04]  /*60f0*/  STL.64 [R1], R90 ;  /* 0x0000005a01007387 */ /* 0x0003e80000100a00 */
[----:B------:R-:W-:Y:S02]  /*6100*/  ISETP.NE.AND P2, PT, R0, 0x1, PT ;  /* 0x000000010000780c */ /* 0x000fe40003f45270 */
[----:B------:R-:W-:-:S05]  /*6110*/  IADD3 R0, R89, 0x7f, RZ ;  /* 0x0000007f59007810 */ /* 0x000fca0007ffe0ff */
[----:B------:R-:W-:-:S06]  /*6120*/  IMAD.MOV.U32 R4, RZ, RZ, R0 ;  /* 0x000000ffff047224 */ /* 0x000fcc00078e0000 */
[----:B------:R-:W-:-:S04]  /*6130*/  @P2 IMAD.HI.U32 R2, R0, c[0x0][0x2c8], RZ ;  /* 0x0000b20000022a27 */ /* 0x000fc800078e00ff */
[----:B------:R-:W-:Y:S01]  /*6140*/  IMAD.MOV.U32 R0, RZ, RZ, c[0x0][0x32c] ;  /* 0x0000cb00ff007624 */ /* 0x000fe200078e00ff */
[----:B------:R-:W-:-:S04]  /*6150*/  @P2 SHF.R.U32.HI R4, RZ, c[0x0][0x2cc], R2 ;  /* 0x0000b300ff042a19 */ /* 0x000fc80000011602 */
[----:B------:R-:W-:Y:S02]  /*6160*/  ISETP.GE.AND P1, PT, R0, 0x1, PT ;  /* 0x000000010000780c */ /* 0x000fe40003f26270 */
[----:B------:R-:W-:-:S05]  /*6170*/  IADD3 R3, R4, 0x1, R199 ;  /* 0x0000000104037810 */ /* 0x000fca0007ffe0c7 */
[----:B-----5:R-:W-:-:S05]  /*6180*/  IMAD.IADD R3, R3, 0x1, -R8 ;  /* 0x0000000103037824 */ /* 0x020fca00078e0a08 */
[----:B------:R-:W-:Y:S01]  /*6190*/  IADD3 R5, R3, c[0x0][0x328], RZ ;  /* 0x0000ca0003057a10 */ /* 0x000fe20007ffe0ff */
[----:B------:R-:W-:Y:S05]  /*61a0*/  @!P1 BRA `(.L_x_967) ;  /* 0x0000010000009947 */ /* 0x000fea0003800000 */
[C---:B-1----:R-:W-:Y:S01]  /*61b0*/  ISETP.GT.AND P0, PT, R3.reuse, RZ, PT ;  /* 0x000000ff0300720c */ /* 0x042fe20003f04270 */
[----:B------:R-:W-:Y:S01]  /*61c0*/  BSSY B0, `(.L_x_968) ;  /* 0x000000c000007945 */ /* 0x000fe20003800000 */
        /* <DEDUP_REMOVED lines=8> */
.L_x_969:
[----:B------:R-:W-:-:S13]  /*6250*/  ISETP.NE.AND P0, PT, R0, 0x1, PT ;  /* 0x000000010000780c */ /* 0x000fda0003f05270 */
[----:B------:R-:W-:-:S05]  /*6260*/  @P0 IMAD.HI.U32 R2, R7, c[0x0][0x330], RZ ;  /* 0x0000cc0007020a27 */ /* 0x000fca00078e00ff */
[----:B------:R-:W-:Y:S02]  /*6270*/  @P0 SHF.R.U32.HI R7, RZ, c[0x0][0x334], R2 ;  /* 0x0000cd00ff070a19 */ /* 0x000fe40000011602 */
.L_x_970:
[----:B------:R-:W-:Y:S05]  /*6280*/  BSYNC B0 ;  /* 0x0000000000007941 */ /* 0x000fea0003800000 */
.L_x_968:
[----:B------:R-:W-:-:S05]  /*6290*/  IMAD R2, R7, R0, c[0x0][0x32c] ;  /* 0x0000cb0007027624 */ /* 0x000fca00078e0200 */
[----:B------:R-:W-:-:S04]  /*62a0*/  IMNMX R5, R5, R2, PT ;  /* 0x0000000205057217 */ /* 0x000fc80003800200 */
.L_x_967:
[----:B-1----:R-:W-:Y:S01]  /*62b0*/  IADD3 R5, R5, 0x3f, RZ ;  /* 0x0000003f05057810 */ /* 0x002fe20007ffe0ff */
[----:B------:R-:W-:-:S03]  /*62c0*/  @P2 IMAD.HI.U32 R2, R89, c[0x0][0x2c8], RZ ;  /* 0x0000b20059022a27 */ /* 0x000fc600078e00ff */
[----:B------:R-:W-:Y:S01]  /*62d0*/  SHF.R.S32.HI R4, RZ, 0x1f, R5 ;  /* 0x0000001fff047819 */ /* 0x000fe20000011405 */
[----:B------:R-:W-:Y:S01]  /*62e0*/  IMAD.MOV.U32 R3, RZ, RZ, R89 ;  /* 0x000000ffff037224 */ /* 0x000fe200078e0059 */
[----:B------:R-:W-:Y:S02]  /*62f0*/  @P2 SHF.R.U32.HI R3, RZ, c[0x0][0x2cc], R2 ;  /* 0x0000b300ff032a19 */ /* 0x000fe40000011602 */
[----:B------:R-:W-:Y:S02]  /*6300*/  LEA.HI R4, R4, R5, RZ, 0x6 ;  /* 0x0000000504047211 */ /* 0x000fe400078f30ff */
[----:B------:R-:W-:Y:S02]  /*6310*/  IADD3 R2, R3, R199, -R8 ;  /* 0x000000c703027210 */ /* 0x000fe40007ffe808 */
[----:B------:R-:W-:Y:S02]  /*6320*/  SHF.R.S32.HI R4, RZ, 0x6, R4 ;  /* 0x00000006ff047819 */ /* 0x000fe40000011404 */
[----:B------:R-:W-:-:S02]  /*6330*/  IADD3 R198, R2, -c[0x0][0x324], RZ ;  /* 0x8000c90002c67a10 */ /* 0x000fc40007ffe0ff */
[----:B------:R-:W-:Y:S01]  /*6340*/  IMNMX R141, R4, R141, PT ;  /* 0x0000008d048d7217 */ /* 0x000fe20003800200 */
[----:B------:R-:W-:Y:S05]  /*6350*/  @!P1 BRA `(.L_x_971) ;  /* 0x000000f000009947 */ /* 0x000fea0003800000 */
[----:B------:R-:W-:Y:S01]  /*6360*/  ISETP.GT.AND P0, PT, R2, -0x1, PT ;  /* 0xffffffff0200780c */ /* 0x000fe20003f04270 */
[----:B------:R-:W-:-:S12]  /*6370*/  BSSY B0, `(.L_x_972) ;  /* 0x000000b000007945 */ /* 0x000fd80003800000 */
[----:B------:R-:W-:Y:S05]  /*6380*/  @P0 BRA `(.L_x_973) ;  /* 0x0000006000000947 */ /* 0x000fea0003800000 */
[----:B------:R-:W-:Y:S02]  /*6390*/  ISETP.NE.AND P0, PT, R0, 0x1, PT ;  /* 0x000000010000780c */ /* 0x000fe40003f05270 */
[----:B------:R-:W-:-:S11]  /*63a0*/  LOP3.LUT R2, RZ, R2, RZ, 0x33, !PT ;  /* 0x00000002ff027212 */ /* 0x000fd600078e33ff */
[----:B------:R-:W-:-:S05]  /*63b0*/  @P0 IMAD.HI.U32 R0, R2, c[0x0][0x330], RZ ;  /* 0x0000cc0002000a27 */ /* 0x000fca00078e00ff */
[----:B------:R-:W-:-:S04]  /*63c0*/  @P0 SHF.R.U32.HI R2, RZ, c[0x0][0x334], R0 ;  /* 0x0000cd00ff020a19 */ /* 0x000fc80000011600 */
[----:B------:R-:W-:Y:S01]  /*63d0*/  LOP3.LUT R2, RZ, R2, RZ, 0x33, !PT ;  /* 0x00000002ff027212 */ /* 0x000fe200078e33ff */
[----:B------:R-:W-:Y:S05]  /*63e0*/  BRA `(.L_x_974) ;  /* 0x0000003000007947 */ /* 0x000fea0003800000 */
.L_x_973:
[----:B------:R-:W-:-:S13]  /*63f0*/  ISETP.NE.AND P0, PT, R0, 0x1, PT ;  /* 0x000000010000780c */ /* 0x000fda0003f05270 */
[----:B------:R-:W-:-:S05]  /*6400*/  @P0 IMAD.HI.U32 R0, R2, c[0x0][0x330], RZ ;  /* 0x0000cc0002000a27 */ /* 0x000fca00078e00ff */
[----:B------:R-:W-:Y:S02]  /*6410*/  @P0 SHF.R.U32.HI R2, RZ, c[0x0][0x334], R0 ;  /* 0x0000cd00ff020a19 */ /* 0x000fe40000011600 */
.L_x_974:
[----:B------:R-:W-:Y:S05]  /*6420*/  BSYNC B0 ;  /* 0x0000000000007941 */ /* 0x000fea0003800000 */
.L_x_972:
[----:B------:R-:W-:-:S05]  /*6430*/  IMAD R3, R2, c[0x0][0x32c], RZ ;  /* 0x0000cb0002037a24 */ /* 0x000fca00078e02ff */
[----:B------:R-:W-:-:S04]  /*6440*/  IMNMX R198, R198, R3, !PT ;  /* 0x00000003c6c67217 */ /* 0x000fc80007800200 */
.L_x_971:
[----:B------:R-:W-:Y:S01]  /*6450*/  SHF.R.S32.HI R3, RZ, 0x1f, R198 ;  /* 0x0000001fff037819 */ /* 0x000fe200000114c6 */
[----:B------:R-:W-:Y:S01]  /*6460*/  CS2R R98, SRZ ;  /* 0x0000000000627805 */ /* 0x000fe2000001ff00 */
[----:B------:R-:W-:Y:S01]  /*6470*/  PLOP3.LUT P1, PT, PT, PT, PT, 0x80, 0x0 ;  /* 0x000000000000781c */ /* 0x000fe20003f2f070 */
[----:B------:R-:W-:Y:S01]  /*6480*/  CS2R R96, SRZ ;  /* 0x0000000000607805 */ /* 0x000fe2000001ff00 */
[----:B------:R-:W-:Y:S01]  /*6490*/  LEA.HI R198, R3, R198, RZ, 0x6 ;  /* 0x000000c603c67211 */ /* 0x000fe200078f30ff */
[----:B------:R-:W-:Y:S01]  /*64a0*/  CS2R R94, SRZ ;  /* 0x00000000005e7805 */ /* 0x000fe2000001ff00 */
[----:B------:R-:W-:Y:S01]  /*64b0*/  IMAD.MOV.U32 R93, RZ, RZ, RZ ;  /* 0x000000ffff5d7224 */ /* 0x000fe200078e00ff */
[----:B------:R-:W-:Y:S01]  /*64c0*/  CS2R R2, SRZ ;  /* 0x0000000000027805 */ /* 0x000fe2000001ff00 */
[----:B------:R-:W-:Y:S01]  /*64d0*/  SHF.R.S32.HI R198, RZ, 0x6, R198 ;  /* 0x00000006ffc67819 */ /* 0x000fe200000114c6 */
[----:B------:R-:W-:Y:S01]  /*64e0*/  IMAD.MOV.U32 R10, RZ, RZ, RZ ;  /* 0x000000ffff0a7224 */ /* 0x000fe200078e00ff */
[----:B------:R-:W-:Y:S01]  /*64f0*/  CS2R R86, SRZ ;  /* 0x0000000000567805 */ /* 0x000fe2000001ff00 */
[----:B------:R-:W-:Y:S01]  /*6500*/  IMAD.MOV.U32 R91, RZ, RZ, RZ ;  /* 0x000000ffff5b7224 */ /* 0x000fe200078e00ff */
[----:B------:R-:W-:Y:S01]  /*6510*/  IMNMX R198, RZ, R198, !PT ;  /* 0x000000c6ffc67217 */ /* 0x000fe20007800200 */
[----:B------:R-:W-:Y:S01]  /*6520*/  IMAD.MOV.U32 R9, RZ, RZ, RZ ;  /* 0x000000ffff097224 */ /* 0x000fe200078e00ff */
[----:B------:R-:W-:Y:S01]  /*6530*/  CS2R R84, SRZ ;  /* 0x0000000000547805 */ /* 0x000fe2000001ff00 */
[----:B------:R-:W-:Y:S01]  /*6540*/  IMAD.MOV.U32 R88, RZ, RZ, RZ ;  /* 0x000000ffff587224 */ /* 0x000fe200078e00ff */
        /* <DEDUP_REMOVED lines=43> */
[----:B------:R-:W3:Y:S01]  /*6800*/  LDL R16, [R1+0x4c] ;  /* 0x00004c0001107983 */ /* 0x000ee20000100800 */
[----:B------:R-:W-:-:S03]  /*6810*/  ISETP.NE.U32.AND P3, PT, RZ, c[0x0][0x340], PT ;  /* 0x0000d000ff007a0c */ /* 0x000fc60003f65070 */
[----:B------:R-:W4:Y:S01]  /*6820*/  LDL R4, [R1+0x50] ;  /* 0x0000500001047983 */ /* 0x000f220000100800 */
[----:B------:R-:W-:Y:S01]  /*6830*/  ISETP.NE.AND.EX P3, PT, RZ, c[0x0][0x344], PT, P3 ;  /* 0x0000d100ff007a0c */ /* 0x000fe20003f65330 */
[----:B------:R-:W-:Y:S01]  /*6840*/  IMAD R14, R92, c[0x0][0x210], RZ ;  /* 0x000084005c0e7a24 */ /* 0x000fe200078e02ff */
[----:B------:R-:W-:-:S11]  /*6850*/  ULDC.64 UR4, c[0x0][0x18] ;  /* 0x0000060000047ab9 */ /* 0x000fd60000000a00 */
[----:B------:R-:W-:-:S04]  /*6860*/  @P3 IMAD.MOV.U32 R7, RZ, RZ, 0x4 ;  /* 0x00000004ff073424 */ /* 0x000fc800078e00ff */
[----:B------:R-:W-:-:S06]  /*6870*/  @P3 IMAD.WIDE R6, R200, R7, c[0x0][0x340] ;  /* 0x0000d000c8063625 */ /* 0x000fcc00078e0207 */
[----:B------:R1:W5:Y:S01]  /*6880*/  @P3 LDG.E R6, [R6.64] ;  /* 0x0000000606063981 */ /* 0x000362000c1e1900 */
[----:B------:R-:W-:-:S04]  /*6890*/  IMAD.WIDE.U32 R2, R197, c[0x0][0x210], RZ ;  /* 0x00008400c5027a25 */ /* 0x000fc800078e00ff */
[C---:B------:R-:W-:Y:S02]  /*68a0*/  IMAD R14, R197.reuse, c[0x0][0x214], R14 ;  /* 0x00008500c50e7a24 */ /* 0x040fe400078e020e */
[----:B------:R-:W-:Y:S02]  /*68b0*/  IMAD R10, R92, c[0x0][0x1e8], RZ ;  /* 0x00007a005c0a7a24 */ /* 0x000fe400078e02ff */
[----:B------:R-:W-:Y:S02]  /*68c0*/  IMAD.IADD R15, R14, 0x1, R3 ;  /* 0x000000010e0f7824 */ /* 0x000fe400078e0203 */
[----:B------:R-:W-:-:S04]  /*68d0*/  IMAD.WIDE.U32 R12, R197, c[0x0][0x1e8], RZ ;  /* 0x00007a00c50c7a25 */ /* 0x000fc800078e00ff */
[----:B------:R-:W-:-:S04]  /*68e0*/  IMAD R10, R197, c[0x0][0x1ec], R10 ;  /* 0x00007b00c50a7a24 */ /* 0x000fc800078e020a */
[----:B------:R-:W-:Y:S02]  /*68f0*/  IMAD.IADD R11, R13, 0x1, R10 ;  /* 0x000000010d0b7824 */ /* 0x000fe400078e020a */
[----:B------:R-:W-:Y:S01]  /*6900*/  IMAD.MOV.U32 R10, RZ, RZ, R12 ;  /* 0x000000ffff0a7224 */ /* 0x000fe200078e000c */
[----:B-1----:R-:W-:-:S04]  /*6910*/  SHF.R.S32.HI R7, RZ, 0x1f, R90 ;  /* 0x0000001fff077819 */ /* 0x002fc8000001145a */
[CC--:B------:R-:W-:Y:S02]  /*6920*/  LEA.HI R12, R7.reuse, R90.reuse, RZ, 0x4 ;  /* 0x0000005a070c7211 */ /* 0x0c0fe400078f20ff */
[CC--:B------:R-:W-:Y:S01]  /*6930*/  LEA.HI R9, R7.reuse, R90.reuse, RZ, 0x3 ;  /* 0x0000005a07097211 */ /* 0x0c0fe200078f18ff */
[----:B------:R-:W-:Y:S01]  /*6940*/  IMAD.MOV.U32 R14, RZ, RZ, R2 ;  /* 0x000000ffff0e7224 */ /* 0x000fe200078e0002 */
[CC--:B------:R-:W-:Y:S02]  /*6950*/  LEA.HI R5, R7.reuse, R90.reuse, RZ, 0x6 ;  /* 0x0000005a07057211 */ /* 0x0c0fe400078f30ff */
[----:B------:R-:W-:Y:S02]  /*6960*/  LEA.HI R2, R7, R90, RZ, 0x5 ;  /* 0x0000005a07027211 */ /* 0x000fe400078f28ff */
[----:B------:R-:W-:Y:S02]  /*6970*/  LOP3.LUT R13, R9, 0xfffffff8, RZ, 0xc0, !PT ;  /* 0xfffffff8090d7812 */ /* 0x000fe400078ec0ff */
[----:B------:R-:W-:Y:S01]  /*6980*/  LOP3.LUT R7, R12, 0xfffffff0, RZ, 0xc0, !PT ;  /* 0xfffffff00c077812 */ /* 0x000fe200078ec0ff */
[----:B------:R-:W-:-:S02]  /*6990*/  UIADD3 UR4, UP0, UR4, 0x18100, URZ ;  /* 0x0001810004047890 */ /* 0x000fc4000ff1e03f */
[----:B------:R-:W-:Y:S01]  /*69a0*/  IMAD.IADD R0, R90, 0x1, -R13 ;  /* 0x000000015a007824 */ /* 0x000fe200078e0a0d */
[----:B------:R-:W-:Y:S01]  /*69b0*/  SHF.R.S32.HI R13, RZ, 0x3, R9 ;  /* 0x00000003ff0d7819 */ /* 0x000fe20000011409 */
[----:B------:R-:W-:Y:S01]  /*69c0*/  UIADD3.X UR5, URZ, UR5, URZ, UP0, !UPT ;  /* 0x000000053f057290 */ /* 0x000fe200087fe43f */
[----:B------:R-:W-:Y:S01]  /*69d0*/  ISETP.NE.U32.AND P0, PT, RZ, c[0x0][0x348], PT ;  /* 0x0000d200ff007a0c */ /* 0x000fe20003f05070 */
[----:B------:R-:W-:-:S04]  /*69e0*/  IMAD.U32 R20, RZ, RZ, UR4 ;  /* 0x00000004ff147e24 */ /* 0x000fc8000f8e00ff */
[----:B------:R-:W-:Y:S01]  /*69f0*/  IMAD.U32 R21, RZ, RZ, UR5 ;  /* 0x00000005ff157e24 */ /* 0x000fe2000f8e00ff */
[----:B------:R-:W-:Y:S01]  /*6a00*/  ISETP.NE.AND.EX P0, PT, RZ, c[0x0][0x34c], PT, P0 ;  /* 0x0000d300ff007a0c */ /* 0x000fe20003f05300 */
[----:B------:R-:W-:-:S03]  /*6a10*/  IMAD.SHL.U32 R208, R13, 0x40, RZ ;  /* 0x000000400dd07824 */ /* 0x000fc600078e00ff */
[----:B------:R1:W-:Y:S01]  /*6a20*/  STL.64 [R1+0x8], R20 ;  /* 0x0000081401007387 */ /* 0x0003e20000100a00 */
[----:B------:R-:W-:Y:S02]  /*6a30*/  IMAD.IADD R90, R90, 0x1, -R7 ;  /* 0x000000015a5a7824 */ /* 0x000fe400078e0a07 */
[----:B------:R-:W-:Y:S01]  /*6a40*/  IMAD R24, R92, c[0x0][0x1b8], RZ ;  /* 0x00006e005c187a24 */ /* 0x000fe200078e02ff */
[----:B------:R-:W-:Y:S01]  /*6a50*/  LOP3.LUT R208, R208, 0x1c0, RZ, 0xc0, !PT ;  /* 0x000001c0d0d07812 */ /* 0x000fe200078ec0ff */
[----:B------:R-:W-:Y:S01]  /*6a60*/  IMAD.SHL.U32 R201, R0, 0x8, RZ ;  /* 0x0000000800c97824 */ /* 0x000fe200078e00ff */
[----:B------:R-:W-:Y:S01]  /*6a70*/  SEL R22, R200, RZ, !P0 ;  /* 0x000000ffc8167207 */ /* 0x000fe20004000000 */
[----:B------:R-:W-:Y:S01]  /*6a80*/  IMAD R24, R197, c[0x0][0x1bc], R24 ;  /* 0x00006f00c5187a24 */ /* 0x000fe200078e0218 */
[----:B------:R-:W-:Y:S02]  /*6a90*/  LOP3.LUT P1, RZ, R0, 0x2, RZ, 0xc0, !PT ;  /* 0x0000000200ff7812 */ /* 0x000fe4000782c0ff */
[----:B-1----:R-:W-:-:S02]  /*6aa0*/  LOP3.LUT R21, R208, 0x38, R201, 0xf8, !PT ;  /* 0x00000038d0157812 */ /* 0x002fc400078ef8c9 */
[----:B------:R-:W-:-:S04]  /*6ab0*/  SHF.R.U32.HI R208, RZ, 0x3, R208 ;  /* 0x00000003ffd07819 */ /* 0x000fc800000116d0 */
[----:B------:R-:W-:Y:S01]  /*6ac0*/  LOP3.LUT R208, R21, R208, RZ, 0x3c, !PT ;  /* 0x000000d015d07212 */ /* 0x000fe200078e3cff */
[----:B------:R1:W-:Y:S01]  /*6ad0*/  STL [R1+0x10], R8 ;  /* 0x0000100801007387 */ /* 0x0003e20000100800 */
[----:B------:R-:W-:Y:S01]  /*6ae0*/  IMAD.SHL.U32 R2, R2, 0x20, RZ ;  /* 0x0000002002027824 */ /* 0x000fe200078e00ff */
[----:B------:R-:W-:Y:S02]  /*6af0*/  LOP3.LUT R226, R226, 0xfffffffe, RZ, 0xc0, !PT ;  /* 0xfffffffee2e27812 */ /* 0x000fe400078ec0ff */
[----:B---3--:R-:W-:-:S05]  /*6b00*/  SHF.R.S32.HI R3, RZ, 0x1f, R16 ;  /* 0x0000001fff037819 */ /* 0x008fca0000011410 */
[----:B------:R-:W-:-:S04]  /*6b10*/  IMAD R3, R3, c[0x0][0x178], RZ ;  /* 0x00005e0003037a24 */ /* 0x000fc800078e02ff */
[----:B------:R-:W-:Y:S01]  /*6b20*/  IMAD R18, R16, c[0x0][0x17c], R3 ;  /* 0x00005f0010127a24 */ /* 0x000fe200078e0203 */
[----:B------:R-:W-:-:S04]  /*6b30*/  SHF.R.S32.HI R3, RZ, 0x4, R12 ;  /* 0x00000004ff037819 */ /* 0x000fc8000001140c */
[----:B------:R-:W-:-:S04]  /*6b40*/  LEA.HI R12, R12, R3, RZ, 0x1 ;  /* 0x000000030c0c7211 */ /* 0x000fc800078f08ff */
[----:B------:R-:W-:Y:S01]  /*6b50*/  LOP3.LUT R12, R12, 0xfffffffe, RZ, 0xc0, !PT ;  /* 0xfffffffe0c0c7812 */ /* 0x000fe200078ec0ff */
[----:B------:R-:W-:-:S04]  /*6b60*/  IMAD.WIDE.U32 R16, R16, c[0x0][0x178], RZ ;  /* 0x00005e0010107a25 */ /* 0x000fc800078e00ff */
[----:B------:R-:W-:Y:S02]  /*6b70*/  IMAD.IADD R3, R3, 0x1, -R12 ;  /* 0x0000000103037824 */ /* 0x000fe400078e0a0c */
[----:B------:R-:W-:Y:S02]  /*6b80*/  IMAD R12, R0, 0x20, R13 ;  /* 0x00000020000c7824 */ /* 0x000fe400078e020d */
[----:B------:R-:W-:Y:S02]  /*6b90*/  IMAD.IADD R19, R17, 0x1, R18 ;  /* 0x0000000111137824 */ /* 0x000fe400078e0212 */
[----:B------:R-:W-:Y:S01]  /*6ba0*/  IMAD.IADD R12, R89, 0x1, R12 ;  /* 0x00000001590c7824 */ /* 0x000fe200078e020c */
[----:B------:R-:W-:Y:S01]  /*6bb0*/  SHF.R.S32.HI R17, RZ, 0x1f, R200 ;  /* 0x0000001fff117819 */ /* 0x000fe200000114c8 */
[----:B------:R-:W-:Y:S02]  /*6bc0*/  IMAD.MOV.U32 R18, RZ, RZ, R16 ;  /* 0x000000ffff127224 */ /* 0x000fe400078e0010 */
[----:B------:R-:W-:Y:S01]  /*6bd0*/  @P2 IMAD.HI.U32 R20, R12, c[0x0][0x2c8], RZ ;  /* 0x0000b2000c142a27 */ /* 0x000fe200078e00ff */
[----:B------:R-:W-:-:S03]  /*6be0*/  SEL R7, R17, RZ, !P0 ;  /* 0x000000ff11077207 */ /* 0x000fc60004000000 */
[----:B------:R-:W-:Y:S01]  /*6bf0*/  IMAD.MOV.U32 R16, RZ, RZ, R12 ;  /* 0x000000ffff107224 */ /* 0x000fe200078e000c */
[----:B------:R-:W-:Y:S01]  /*6c00*/  @P2 SHF.R.U32.HI R16, RZ, c[0x0][0x2cc], R20 ;  /* 0x0000b300ff102a19 */ /* 0x000fe20000011614 */
[----:B------:R-:W-:-:S04]  /*6c10*/  IMAD.WIDE.U32 R18, R197, c[0x0][0x1b8], R18 ;  /* 0x00006e00c5127a25 */ /* 0x000fc800078e0012 */
[----:B------:R-:W-:Y:S02]  /*6c20*/  IMAD.SHL.U32 R20, R0, 0x40, RZ ;  /* 0x0000004000147824 */ /* 0x000fe400078e00ff */
[----:B------:R-:W-:Y:S02]  /*6c30*/  IMAD R7, R7, c[0x0][0x1c0], RZ ;  /* 0x0000700007077a24 */ /* 0x000fe400078e02ff */
[----:B------:R-:W-:Y:S01]  /*6c40*/  IMAD.IADD R25, R19, 0x1, R24 ;  /* 0x0000000113197824 */ /* 0x000fe200078e0218 */
[----:B------:R-:W-:Y:S01]  /*6c50*/  LOP3.LUT R20, R20, 0x1c0, RZ, 0xc0, !PT ;  /* 0x000001c014147812 */ /* 0x000fe200078ec0ff */
[----:B------:R-:W-:Y:S02]  /*6c60*/  IMAD.MOV.U32 R24, RZ, RZ, R18 ;  /* 0x000000ffff187224 */ /* 0x000fe400078e0012 */
[C---:B------:R-:W-:Y:S01]  /*6c70*/  IMAD R18, R22.reuse, c[0x0][0x1c4], R7 ;  /* 0x0000710016127a24 */ /* 0x040fe200078e0207 */
[----:B------:R-:W-:Y:S01]  /*6c80*/  IADD3 R7, R201, 0x80, RZ ;  /* 0x00000080c9077810 */ /* 0x000fe20007ffe0ff */
[----:B------:R-:W-:Y:S01]  /*6c90*/  IMAD.WIDE.U32 R22, R22, c[0x0][0x1c0], R24 ;  /* 0x0000700016167a25 */ /* 0x000fe200078e0018 */
[----:B------:R-:W-:-:S02]  /*6ca0*/  SHF.R.S32.HI R19, RZ, 0x1f, R90 ;  /* 0x0000001fff137819 */ /* 0x000fc4000001145a */
[----:B------:R-:W-:Y:S02]  /*6cb0*/  LOP3.LUT R21, R20, 0x8, R9, 0xf8, !PT ;  /* 0x0000000814157812 */ /* 0x000fe400078ef809 */
[----:B------:R-:W-:Y:S02]  /*6cc0*/  SHF.R.U32.HI R20, RZ, 0x3, R20 ;  /* 0x00000003ff147819 */ /* 0x000fe40000011614 */
[----:B------:R-:W-:Y:S01]  /*6cd0*/  ISETP.GE.AND P0, PT, R7, c[0x0][0x198], PT ;  /* 0x0000660007007a0c */ /* 0x000fe20003f06270 */
[----:B------:R-:W-:Y:S01]  /*6ce0*/  IMAD.IADD R23, R23, 0x1, R18 ;  /* 0x0000000117177824 */ /* 0x000fe200078e0212 */
[----:B------:R-:W-:Y:S02]  /*6cf0*/  LOP3.LUT P2, RZ, R0, 0x4, RZ, 0xc0, !PT ;  /* 0x0000000400ff7812 */ /* 0x000fe4000784c0ff */
[----:B------:R-:W-:Y:S02]  /*6d00*/  LEA.HI R0, R19, R90, RZ, 0x3 ;  /* 0x0000005a13007211 */ /* 0x000fe400078f18ff */
[----:B------:R-:W-:-:S02]  /*6d10*/  SHF.R.S32.HI R19, RZ, 0x1f, R16 ;  /* 0x0000001fff137819 */ /* 0x000fc40000011410 */
[----:B------:R-:W-:Y:S02]  /*6d20*/  LOP3.LUT R18, R21, R20, RZ, 0x3c, !PT ;  /* 0x0000001415127212 */ /* 0x000fe400078e3cff */
[----:B------:R-:W-:Y:S02]  /*6d30*/  P2R R20, PR, RZ, 0x1 ;  /* 0x00000001ff147803 */ /* 0x000fe40000000000 */
[----:B------:R-:W-:Y:S01]  /*6d40*/  ISETP.NE.U32.AND P0, PT, RZ, c[0x0][0x350], PT ;  /* 0x0000d400ff007a0c */ /* 0x000fe20003f05070 */
[----:B------:R-:W-:Y:S01]  /*6d50*/  IMAD.SHL.U32 R21, R5, 0x8, RZ ;  /* 0x0000000805157824 */ /* 0x000fe200078e00ff */
[--C-:B-----5:R-:W-:Y:S01]  /*6d60*/  @P3 SHF.R.S32.HI R25, RZ, 0x1f, R6.reuse ;  /* 0x0000001fff193819 */ /* 0x120fe20000011406 */
[----:B------:R-:W-:Y:S01]  /*6d70*/  @P3 IMAD.MOV.U32 R24, RZ, RZ, R6 ;  /* 0x000000ffff183224 */ /* 0x000fe200078e0006 */
[----:B------:R-:W-:Y:S01]  /*6d80*/  ISETP.NE.AND.EX P0, PT, RZ, c[0x0][0x354], PT, P0 ;  /* 0x0000d500ff007a0c */ /* 0x000fe20003f05300 */
[----:B------:R-:W-:Y:S02]  /*6d90*/  IMAD R19, R19, c[0x0][0x1b0], RZ ;  /* 0x00006c0013137a24 */ /* 0x000fe400078e02ff */
[----:B------:R-:W-:-:S02]  /*6da0*/  IMAD.MOV R5, RZ, RZ, -R16 ;  /* 0x000000ffff057224 */ /* 0x000fc400078e0a10 */
[----:B------:R-:W-:Y:S02]  /*6db0*/  @!P3 IMAD.MOV.U32 R24, RZ, RZ, R200 ;  /* 0x000000ffff18b224 */ /* 0x000fe400078e00c8 */
[----:B------:R-:W-:Y:S02]  /*6dc0*/  @!P3 IMAD.MOV.U32 R25, RZ, RZ, R17 ;  /* 0x000000ffff19b224 */ /* 0x000fe400078e0011 */
[----:B------:R-:W-:Y:S01]  /*6dd0*/  IMAD R19, R16, c[0x0][0x1b4], R19 ;  /* 0x00006d0010137a24 */ /* 0x000fe200078e0213 */
[----:B------:R-:W-:Y:S01]  /*6de0*/  SEL R17, R24, RZ, !P0 ;  /* 0x000000ff18117207 */ /* 0x000fe20004000000 */
[----:B------:R-:W-:Y:S01]  /*6df0*/  IMAD.WIDE.U32 R22, R16, c[0x0][0x1b0], R22 ;  /* 0x00006c0010167a25 */ /* 0x000fe200078e0016 */
[----:B------:R-:W-:-:S03]  /*6e00*/  SEL R16, R25, RZ, !P0 ;  /* 0x000000ff19107207 */ /* 0x000fc60004000000 */
[----:B------:R-:W-:Y:S01]  /*6e10*/  IMAD R5, R5, c[0x0][0x2c4], R12 ;  /* 0x0000b10005057a24 */ /* 0x000fe200078e020c */
[----:B------:R-:W-:Y:S01]  /*6e20*/  LOP3.LUT R9, R0, 0xfffffff8, RZ, 0xc0, !PT ;  /* 0xfffffff800097812 */ /* 0x000fe200078ec0ff */
[----:B------:R-:W-:-:S03]  /*6e30*/  IMAD.WIDE.U32 R24, R17, c[0x0][0x1f0], R10 ;  /* 0x00007c0011187a25 */ /* 0x000fc600078e000a */
[----:B------:R-:W-:Y:S01]  /*6e40*/  SHF.R.S32.HI R6, RZ, 0x1f, R5 ;  /* 0x0000001fff067819 */ /* 0x000fe20000011405 */
[----:B------:R-:W-:Y:S02]  /*6e50*/  IMAD R12, R16, c[0x0][0x1f0], RZ ;  /* 0x00007c00100c7a24 */ /* 0x000fe400078e02ff */
[----:B------:R-:W-:Y:S01]  /*6e60*/  IMAD.WIDE.U32 R26, R17, c[0x0][0x218], R14 ;  /* 0x00008600111a7a25 */ /* 0x000fe200078e000e */
[----:B------:R-:W-:Y:S02]  /*6e70*/  SHF.R.S32.HI R20, RZ, 0x1f, R201 ;  /* 0x0000001fff147819 */ /* 0x000fe400000114c9 */
[----:B------:R-:W-:Y:S01]  /*6e80*/  IADD3 R212, P0, R201, R24, RZ ;  /* 0x00000018c9d47210 */ /* 0x000fe20007f1e0ff */
[----:B------:R-:W-:Y:S02]  /*6e90*/  IMAD.IADD R23, R23, 0x1, R19 ;  /* 0x0000000117177824 */ /* 0x000fe400078e0213 */
[----:B------:R-:W-:Y:S02]  /*6ea0*/  IMAD R6, R6, c[0x0][0x1a8], RZ ;  /* 0x00006a0006067a24 */ /* 0x000fe400078e02ff */
[----:B------:R-:W-:-:S02]  /*6eb0*/  IMAD R15, R17, c[0x0][0x1f4], R12 ;  /* 0x00007d00110f7a24 */ /* 0x000fc400078e020c */
[----:B------:R-:W-:Y:S02]  /*6ec0*/  IMAD.IADD R9, R90, 0x1, -R9 ;  /* 0x000000015a097824 */ /* 0x000fe400078e0a09 */
[----:B------:R-:W-:Y:S01]  /*6ed0*/  IMAD R10, R16, c[0x0][0x218], RZ ;  /* 0x00008600100a7a24 */ /* 0x000fe200078e02ff */
[----:B------:R-:W-:Y:S01]  /*6ee0*/  IADD3.X R213, R20, R25, R15, P0, !PT ;  /* 0x0000001914d57210 */ /* 0x000fe200007fe40f */
[C---:B------:R-:W-:Y:S02]  /*6ef0*/  IMAD R11, R5.reuse, c[0x0][0x1ac], R6 ;  /* 0x00006b00050b7a24 */ /* 0x040fe400078e0206 */
[----:B------:R-:W-:Y:S01]  /*6f00*/  IMAD.WIDE.U32 R22, R5, c[0x0][0x1a8], R22 ;  /* 0x00006a0005167a25 */ /* 0x000fe200078e0016 */
[----:B------:R-:W-:-:S03]  /*6f10*/  IADD3 R210, P0, R201, R26, RZ ;  /* 0x0000001ac9d27210 */ /* 0x000fc60007f1e0ff */
[----:B------:R-:W-:Y:S02]  /*6f20*/  IMAD R17, R17, c[0x0][0x21c], R10 ;  /* 0x0000870011117a24 */ /* 0x000fe400078e020a */
[----:B------:R-:W-:Y:S02]  /*6f30*/  IMAD.SHL.U32 R5, R9, 0x40, RZ ;  /* 0x0000004009057824 */ /* 0x000fe400078e00ff */
[C---:B------:R-:W-:Y:S01]  /*6f40*/  IMAD.SHL.U32 R10, R3.reuse, 0x8, RZ ;  /* 0x00000008030a7824 */ /* 0x040fe200078e00ff */
[----:B------:R-:W-:Y:S01]  /*6f50*/  IADD3.X R211, R20, R27, R17, P0, !PT ;  /* 0x0000001b14d37210 */ /* 0x000fe200007fe411 */
[----:B------:R-:W-:Y:S01]  /*6f60*/  IMAD R6, R3, 0x200, R18 ;  /* 0x0000020003067824 */ /* 0x000fe200078e0212 */
[----:B------:R-:W-:Y:S02]  /*6f70*/  LOP3.LUT R5, R5, 0x1c0, RZ, 0xc0, !PT ;  /* 0x000001c005057812 */ /* 0x000fe400078ec0ff */
[----:B----4-:R-:W-:Y:S02]  /*6f80*/  SHF.R.S32.HI R12, RZ, 0x1f, R4 ;  /* 0x0000001fff0c7819 */ /* 0x010fe40000011404 */
[----:B------:R-:W-:-:S02]  /*6f90*/  IADD3 R3, P0, R13, R4, RZ ;  /* 0x000000040d037210 */ /* 0x000fc40007f1e0ff */
[----:B------:R-:W-:Y:S02]  /*6fa0*/  LOP3.LUT R4, R5, 0x8, R10, 0xf8, !PT ;  /* 0x0000000805047812 */ /* 0x000fe400078ef80a */
[----:B------:R-:W-:Y:S02]  /*6fb0*/  SHF.R.U32.HI R15, RZ, 0x3, R5 ;  /* 0x00000003ff0f7819 */ /* 0x000fe40000011605 */
[----:B------:R-:W-:Y:S02]  /*6fc0*/  LEA.HI.X.SX32 R5, R13, R12, 0x1, P0 ;  /* 0x0000000c0d057211 */ /* 0x000fe400000f0eff */
[C---:B------:R-:W-:Y:S02]  /*6fd0*/  LOP3.LUT P4, RZ, R9.reuse, 0x4, RZ, 0xc0, !PT ;  /* 0x0000000409ff7812 */ /* 0x040fe4000788c0ff */
[----:B------:R-:W-:Y:S01]  /*6fe0*/  LOP3.LUT P3, RZ, R9, 0x2, RZ, 0xc0, !PT ;  /* 0x0000000209ff7812 */ /* 0x000fe2000786c0ff */
[----:B------:R-:W-:Y:S02]  /*6ff0*/  IMAD.SHL.U32 R9, R0, 0x40, RZ ;  /* 0x0000004000097824 */ /* 0x000fe400078e00ff */
[----:B------:R-:W-:-:S02]  /*7000*/  IMAD R10, R5, c[0x0][0x1e0], RZ ;  /* 0x00007800050a7a24 */ /* 0x000fc400078e02ff */
[----:B------:R-:W-:Y:S02]  /*7010*/  IMAD R0, R5, c[0x0][0x208], RZ ;  /* 0x0000820005007a24 */ /* 0x000fe400078e02ff */
[----:B------:R-:W-:Y:S02]  /*7020*/  IMAD.MOV.U32 R5, RZ, RZ, 0x10 ;  /* 0x00000010ff057424 */ /* 0x000fe400078e00ff */
[----:B------:R-:W-:-:S03]  /*7030*/  IMAD R215, R3, c[0x0][0x20c], R0 ;  /* 0x0000830003d77a24 */ /* 0x000fc600078e0200 */
[C---:B------:R-:W-:Y:S02]  /*7040*/  SEL R0, R5.reuse, 0xfffffff0, !P1 ;  /* 0xfffffff005007807 */ /* 0x040fe40004800000 */
[----:B------:R-:W-:Y:S02]  /*7050*/  SEL R5, R5, 0xfffffff0, !P3 ;  /* 0xfffffff005057807 */ /* 0x000fe40005800000 */
[----:B------:R-:W-:Y:S01]  /*7060*/  ISETP.GE.AND P3, PT, R201, c[0x0][0x1d4], PT ;  /* 0x00007500c9007a0c */ /* 0x000fe20003f66270 */
[----:B------:R-:W-:Y:S01]  /*7070*/  IMAD.IADD R11, R23, 0x1, R11 ;  /* 0x00000001170b7824 */ /* 0x000fe200078e020b */
[----:B------:R-:W-:Y:S02]  /*7080*/  LEA R17, P0, R22, c[0x0][0x160], 0x1 ;  /* 0x0000580016117a11 */ /* 0x000fe400078008ff */
[----:B------:R-:W-:Y:S01]  /*7090*/  LOP3.LUT R4, R4, R15, RZ, 0x3c, !PT ;  /* 0x0000000f04047212 */ /* 0x000fe200078e3cff */
[C---:B------:R-:W-:Y:S01]  /*70a0*/  IMAD R217, R3.reuse, c[0x0][0x1e4], R10 ;  /* 0x0000790003d97a24 */ /* 0x040fe200078e020a */
[----:B------:R-:W-:Y:S01]  /*70b0*/  LEA.HI.X R14, R22, c[0x0][0x164], R11, 0x1, P0 ;  /* 0x00005900160e7a11 */ /* 0x000fe200000f0c0b */
[----:B------:R-:W-:Y:S01]  /*70c0*/  IMAD.WIDE.U32 R212, R3, c[0x0][0x1e0], R212 ;  /* 0x0000780003d47a25 */ /* 0x000fe200078e00d4 */
[----:B------:R-:W-:-:S03]  /*70d0*/  LOP3.LUT R4, R4, 0xfffffe00, R9, 0xf8, !PT ;  /* 0xfffffe0004047812 */ /* 0x000fc600078ef809 */
[----:B------:R-:W-:Y:S01]  /*70e0*/  IMAD.WIDE.U32 R210, R3, c[0x0][0x208], R210 ;  /* 0x0000820003d27a25 */ /* 0x000fe200078e00d2 */
[----:B------:R-:W-:Y:S02]  /*70f0*/  LOP3.LUT R11, R2, 0xfffffc00, RZ, 0xc0, !PT ;  /* 0xfffffc00020b7812 */ /* 0x000fe400078ec0ff */
[C---:B------:R-:W-:Y:S01]  /*7100*/  ISETP.GE.AND P0, PT, R201.reuse, c[0x0][0x198], PT ;  /* 0x00006600c9007a0c */ /* 0x040fe20003f06270 */
[----:B------:R-:W-:Y:S01]  /*7110*/  IMAD.MOV.U32 R3, RZ, RZ, 0x20 ;  /* 0x00000020ff037424 */ /* 0x000fe200078e00ff */
[----:B------:R-:W-:Y:S01]  /*7120*/  IADD3 R12, R201, 0x40, RZ ;  /* 0x00000040c90c7810 */ /* 0x000fe20007ffe0ff */
[----:B------:R-:W-:Y:S01]  /*7130*/  IMAD.IADD R217, R213, 0x1, R217 ;  /* 0x00000001d5d97824 */ /* 0x000fe200078e02d9 */
[----:B------:R-:W-:Y:S01]  /*7140*/  P2R R2, PR, RZ, 0x1 ;  /* 0x00000001ff027803 */ /* 0x000fe20000000000 */
[----:B------:R-:W-:Y:S01]  /*7150*/  IMAD.IADD R2, R11, 0x1, R4 ;  /* 0x000000010b027824 */ /* 0x000fe200078e0204 */
[----:B------:R-:W-:Y:S01]  /*7160*/  SEL R3, R3, 0xffffffe0, !P4 ;  /* 0xffffffe003037807 */ /* 0x000fe20006000000 */
[----:B------:R-:W-:Y:S01]  /*7170*/  IMAD.IADD R215, R211, 0x1, R215 ;  /* 0x00000001d3d77824 */ /* 0x000fe200078e02d7 */
[----:B------:R-:W-:-:S02]  /*7180*/  ISETP.GE.AND P5, PT, R7, c[0x0][0x1d4], PT ;  /* 0x0000750007007a0c */ /* 0x000fc40003fa6270 */
[----:B------:R-:W-:Y:S02]  /*7190*/  LOP3.LUT R208, R208, 0xfffffe00, R21, 0xf8, !PT ;  /* 0xfffffe00d0d07812 */ /* 0x000fe400078ef815 */
[----:B------:R-:W-:Y:S02]  /*71a0*/  IADD3 R9, R141, -0x1, RZ ;  /* 0xffffffff8d097810 */ /* 0x000fe40007ffe0ff */
[----:B------:R-:W-:Y:S02]  /*71b0*/  @P3 LOP3.LUT R226, R226, 0x1, RZ, 0xfc, !PT ;  /* 0x00000001e2e23812 */ /* 0x000fe400078efcff */
[C---:B------:R-:W-:Y:S02]  /*71c0*/  ISETP.GE.AND P6, PT, R12.reuse, c[0x0][0x1d4], PT ;  /* 0x000075000c007a0c */ /* 0x040fe40003fc6270 */
[----:B------:R-:W-:Y:S01]  /*71d0*/  ISETP.GE.AND P4, PT, R12, c[0x0][0x198], PT ;  /* 0x000066000c007a0c */ /* 0x000fe20003f86270 */
[----:B------:R-:W-:Y:S10]  /*71e0*/  BRA.DIV ~URZ, `(.L_x_976) ;  /* 0x00010d027f007947 */ /* 0x000ff4000b800000 */
[----:B-1----:R1:W3:Y:S02]  /*71f0*/  SHFL.IDX PT, R19, R14, RZ, 0x181f ;  /* 0x00181fff0e137589 */ /* 0x0022e400000e0000 */
.L_x_1054:
[----:B------:R-:W-:Y:S05]  /*7200*/  BRA.DIV ~URZ, `(.L_x_977) ;  /* 0x00010d627f007947 */ /* 0x000fea000b800000 */
[----:B------:R4:W1:Y:S02]  /*7210*/  SHFL.IDX PT, R24, R17, RZ, 0x181f ;  /* 0x00181fff11187589 */ /* 0x00086400000e0000 */
.L_x_1055:
[----:B--2---:R-:W-:Y:S01]  /*7220*/  IMAD R8, R8, c[0x0][0x2c4], RZ ;  /* 0x0000b10008087a24 */ /* 0x004fe200078e02ff */
[----:B------:R-:W-:Y:S01]  /*7230*/  IADD3 R89, R89, R13, RZ ;  /* 0x0000000d59597210 */ /* 0x000fe20007ffe0ff */
[----:B------:R-:W-:Y:S03]  /*7240*/  BSSY B0, `(.L_x_978) ;  /* 0x0000018000007945 */ /* 0x000fe60003800000 */
[----:B------:R-:W-:-:S13]  /*7250*/  ISETP.GE.AND P0, PT, R89, R8, PT ;  /* 0x000000085900720c */ /* 0x000fda0003f06270 */
[----:B------:R-:W-:Y:S05]  /*7260*/  @P0 BRA `(.L_x_979) ;  /* 0x0000015000000947 */ /* 0x000fea0003800000 */
[C---:B------:R-:W-:Y:S01]  /*7270*/  IADD3 R10, R201.reuse, 0x80, RZ ;  /* 0x00000080c90a7810 */ /* 0x040fe20007ffe0ff */
[----:B---3--:R-:W-:Y:S01]  /*7280*/  IMAD.MOV.U32 R25, RZ, RZ, R19 ;  /* 0x000000ffff197224 */ /* 0x008fe200078e0013 */
[C---:B-1----:R-:W-:Y:S02]  /*7290*/  LEA R22, P0, R201.reuse, R24, 0x1 ;  /* 0x00000018c9167211 */ /* 0x042fe400078008ff */
[----:B------:R-:W-:Y:S02]  /*72a0*/  SHF.R.S32.HI R15, RZ, 0x1f, R12 ;  /* 0x0000001fff0f7819 */ /* 0x000fe4000001140c */
[----:B------:R-:W-:Y:S02]  /*72b0*/  SHF.R.S32.HI R11, RZ, 0x1f, R10 ;  /* 0x0000001fff0b7819 */ /* 0x000fe4000001140a */
[----:B------:R-:W-:Y:S01]  /*72c0*/  LEA.HI.X R23, R201, R19, R20, 0x1, P0 ;  /* 0x00000013c9177211 */ /* 0x000fe200000f0c14 */
[----:B------:R-:W-:Y:S01]  /*72d0*/  IMAD.SHL.U32 R19, R208, 0x2, RZ ;  /* 0x00000002d0137824 */ /* 0x000fe200078e00ff */
[----:B------:R-:W-:-:S02]  /*72e0*/  LEA.HI R15, R15, R12, RZ, 0x3 ;  /* 0x0000000c0f0f7211 */ /* 0x000fc400078f18ff */
[----:B------:R-:W-:Y:S02]  /*72f0*/  ISETP.GE.AND P0, PT, R201, c[0x0][0x198], PT ;  /* 0x00006600c9007a0c */ /* 0x000fe40003f06270 */
[----:B------:R-:W-:Y:S02]  /*7300*/  LEA.HI R11, R11, R10, RZ, 0x3 ;  /* 0x0000000a0b0b7211 */ /* 0x000fe400078f18ff */
[----:B------:R-:W-:Y:S02]  /*7310*/  ISETP.GE.AND P3, PT, R7, c[0x0][0x198], PT ;  /* 0x0000660007007a0c */ /* 0x000fe40003f66270 */
[----:B------:R-:W-:Y:S02]  /*7320*/  LOP3.LUT R15, R15, 0xfffffff8, RZ, 0xc0, !PT ;  /* 0xfffffff80f0f7812 */ /* 0x000fe400078ec0ff */
[----:B------:R-:W-:-:S03]  /*7330*/  LOP3.LUT R11, R11, 0xfffffff8, RZ, 0xc0, !PT ;  /* 0xfffffff80b0b7812 */ /* 0x000fc600078ec0ff */
[--C-:B------:R-:W-:Y:S02]  /*7340*/  IMAD.WIDE R26, R15, 0x2, R24.reuse ;  /* 0x000000020f1a7825 */ /* 0x100fe400078e0218 */
[----:B------:R-:W-:Y:S01]  /*7350*/  @!PT LDS RZ, [RZ] ;  /* 0x00000000fffff984 */ /* 0x000fe20000000800 */
[----:B------:R-:W-:Y:S01]  /*7360*/  @!PT LDS RZ, [RZ] ;  /* 0x00000000fffff984 */ /* 0x000fe20000000800 */
[----:B------:R-:W-:Y:S01]  /*7370*/  @!PT LDS RZ, [RZ] ;  /* 0x00000000fffff984 */ /* 0x000fe20000000800 */
[----:B------:R1:W-:Y:S02]  /*7380*/  LDGSTS.E.BYPASS.LTC128B.128 [R19+0x18100], [R22.64], !P0 ;  /* 0x1810000016137fae */ /* 0x0003e4000c101d46 */
[----:B------:R-:W-:Y:S02]  /*7390*/  IMAD.WIDE R24, R11, 0x2, R24 ;  /* 0x000000020b187825 */ /* 0x000fe400078e0218 */
[----:B------:R1:W-:Y:S04]  /*73a0*/  LDGSTS.E.BYPASS.LTC128B.128 [R19+0x1c100], [R26.64], !P4 ;  /* 0x1c1000001a137fae */ /* 0x0003e8000e101d46 */
[----:B------:R1:W-:Y:S02]  /*73b0*/  LDGSTS.E.BYPASS.LTC128B.128 [R19+0x20100], [R24.64], !P3 ;  /* 0x2010000018137fae */ /* 0x0003e4000d901d46 */
.L_x_979:
[----:B------:R-:W-:Y:S05]  /*73c0*/  BSYNC B0 ;  /* 0x0000000000007941 */ /* 0x000fea0003800000 */
.L_x_978:
[----:B------:R-:W-:Y:S05]  /*73d0*/  BRA.DIV ~URZ, `(.L_x_980) ;  /* 0x00010c027f007947 */ /* 0x000fea000b800000 */
[----:B-1-3--:R1:W2:Y:S04]  /*73e0*/  SHFL.IDX PT, R19, R14, 0x1, 0x181f ;  /* 0x00381f000e137f89 */ /* 0x00a2a800000e0000 */
[----:B------:R1:W3:Y:S02]  /*73f0*/  SHFL.IDX PT, R24, R17, 0x1, 0x181f ;  /* 0x00381f0011187f89 */ /* 0x0002e400000e0000 */
.L_x_1056:
[----:B------:R-:W-:Y:S01]  /*7400*/  IADD3 R11, R89, 0x20, RZ ;  /* 0x00000020590b7810 */ /* 0x000fe20007ffe0ff */
[----:B------:R-:W-:Y:S03]  /*7410*/  BSSY B0, `(.L_x_981) ;  /* 0x0000018000007945 */ /* 0x000fe60003800000 */
[----:B------:R-:W-:-:S13]  /*7420*/  ISETP.GE.AND P0, PT, R11, R8, PT ;  /* 0x000000080b00720c */ /* 0x000fda0003f06270 */
[----:B------:R-:W-:Y:S05]  /*7430*/  @P0 BRA `(.L_x_982) ;  /* 0x0000015000000947 */ /* 0x000fea0003800000 */
[C---:B------:R-:W-:Y:S01]  /*7440*/  IADD3 R11, R201.reuse, 0x80, RZ ;  /* 0x00000080c90b7810 */ /* 0x040fe20007ffe0ff */
[----:B--2---:R-:W-:Y:S01]  /*7450*/  IMAD.MOV.U32 R25, RZ, RZ, R19 ;  /* 0x000000ffff197224 */ /* 0x004fe200078e0013 */
[C---:B---3--:R-:W-:Y:S02]  /*7460*/  LEA R22, P0, R201.reuse, R24, 0x1 ;  /* 0x00000018c9167211 */ /* 0x048fe400078008ff */
[----:B------:R-:W-:Y:S02]  /*7470*/  SHF.R.S32.HI R15, RZ, 0x1f, R12 ;  /* 0x0000001fff0f7819 */ /* 0x000fe4000001140c */
[----:B------:R-:W-:Y:S02]  /*7480*/  SHF.R.S32.HI R10, RZ, 0x1f, R11 ;  /* 0x0000001fff0a7819 */ /* 0x000fe4000001140b */
[----:B------:R-:W-:Y:S02]  /*7490*/  LEA.HI.X R23, R201, R19, R20, 0x1, P0 ;  /* 0x00000013c9177211 */ /* 0x000fe400000f0c14 */
[----:B------:R-:W-:-:S02]  /*74a0*/  LEA.HI R15, R15, R12, RZ, 0x3 ;  /* 0x0000000c0f0f7211 */ /* 0x000fc400078f18ff */
[----:B------:R-:W-:Y:S02]  /*74b0*/  ISETP.GE.AND P0, PT, R201, c[0x0][0x198], PT ;  /* 0x00006600c9007a0c */ /* 0x000fe40003f06270 */
[----:B------:R-:W-:Y:S01]  /*74c0*/  LEA.HI R10, R10, R11, RZ, 0x3 ;  /* 0x0000000b0a0a7211 */ /* 0x000fe200078f18ff */
[----:B------:R-:W-:Y:S01]  /*74d0*/  IMAD.SHL.U32 R11, R208, 0x2, RZ ;  /* 0x00000002d00b7824 */ /* 0x000fe200078e00ff */
        /* <DEDUP_REMOVED lines=11> */
.L_x_982:
[----:B------:R-:W-:Y:S05]  /*7590*/  BSYNC B0 ;  /* 0x0000000000007941 */ /* 0x000fea0003800000 */
.L_x_981:
[----:B------:R-:W-:Y:S05]  /*75a0*/  BRA.DIV ~URZ, `(.L_x_983) ;  /* 0x00010b127f007947 */ /* 0x000fea000b800000 */
[----:B--2---:R2:W1:Y:S02]  /*75b0*/  SHFL.IDX PT, R19, R14, 0x2, 0x181f ;  /* 0x00581f000e137f89 */ /* 0x00446400000e0000 */
.L_x_1057:
[----:B------:R-:W-:Y:S05]  /*75c0*/  BRA.DIV ~URZ, `(.L_x_984) ;  /* 0x00010b727f007947 */ /* 0x000fea000b800000 */
[----:B---3--:R3:W2:Y:S02]  /*75d0*/  SHFL.IDX PT, R24, R17, 0x2, 0x181f ;  /* 0x00581f0011187f89 */ /* 0x0086a400000e0000 */
.L_x_1058:
[----:B------:R-:W-:Y:S01]  /*75e0*/  IADD3 R11, R89, 0x40, RZ ;  /* 0x00000040590b7810 */ /* 0x000fe20007ffe0ff */
[----:B------:R-:W-:Y:S03]  /*75f0*/  BSSY B0, `(.L_x_985) ;  /* 0x0000018000007945 */ /* 0x000fe60003800000 */
[----:B------:R-:W-:-:S13]  /*7600*/  ISETP.GE.AND P0, PT, R11, R8, PT ;  /* 0x000000080b00720c */ /* 0x000fda0003f06270 */
[----:B------:R-:W-:Y:S05]  /*7610*/  @P0 BRA `(.L_x_986) ;  /* 0x0000015000000947 */ /* 0x000fea0003800000 */
[C---:B------:R-:W-:Y:S01]  /*7620*/  IADD3 R11, R201.reuse, 0x80, RZ ;  /* 0x00000080c90b7810 */ /* 0x040fe20007ffe0ff */
[----:B-1----:R-:W-:Y:S01]  /*7630*/  IMAD.MOV.U32 R25, RZ, RZ, R19 ;  /* 0x000000ffff197224 */ /* 0x002fe200078e0013 */
[C---:B--2---:R-:W-:Y:S02]  /*7640*/  LEA R22, P0, R201.reuse, R24, 0x1 ;  /* 0x00000018c9167211 */ /* 0x044fe400078008ff */
        /* <DEDUP_REMOVED lines=18> */
.L_x_986:
[----:B------:R-:W-:Y:S05]  /*7770*/  BSYNC B0 ;  /* 0x0000000000007941 */ /* 0x000fea0003800000 */
.L_x_985:
[----:B------:R-:W-:Y:S05]  /*7780*/  BRA.DIV ~URZ, `(.L_x_987) ;  /* 0x00010a227f007947 */ /* 0x000fea000b800000 */
[----:B-1----:R1:W3:Y:S04]  /*7790*/  SHFL.IDX PT, R19, R14, 0x3, 0x181f ;  /* 0x00781f000e137f89 */ /* 0x0022e800000e0000 */
[----:B--2---:R1:W2:Y:S02]  /*77a0*/  SHFL.IDX PT, R24, R17, 0x3, 0x181f ;  /* 0x00781f0011187f89 */ /* 0x0042a400000e0000 */
.L_x_1059:
[----:B------:R-:W-:Y:S01]  /*77b0*/  IADD3 R10, P0, R1, c[0x0][0x20], RZ ;  /* 0x00000800010a7a10 */ /* 0x000fe20007f1e0ff */
[----:B------:R-:W-:Y:S01]  /*77c0*/  IMAD.SHL.U32 R140, R208, 0x2, RZ ;  /* 0x00000002d08c7824 */ /* 0x000fe200078e00ff */
[----:B------:R-:W-:Y:S01]  /*77d0*/  IADD3 R89, R89, 0x60, RZ ;  /* 0x0000006059597810 */ /* 0x000fe20007ffe0ff */
[----:B------:R-:W-:Y:S01]  /*77e0*/  ULDC.64 UR4, c[0x0][0x40] ;  /* 0x0000100000047ab9 */ /* 0x000fe20000000a00 */
[----:B---3--:R-:W-:Y:S01]  /*77f0*/  IMAD.MOV.U32 R25, RZ, RZ, R19 ;  /* 0x000000ffff197224 */ /* 0x008fe200078e0013 */
[----:B------:R-:W-:Y:S01]  /*7800*/  UIADD3 UR4, UP0, UR4, 0x160, URZ ;  /* 0x0000016004047890 */ /* 0x000fe2000ff1e03f */
[----:B------:R-:W-:Y:S01]  /*7810*/  IMAD.X R11, RZ, RZ, c[0x0][0x24], P0 ;  /* 0x00000900ff0b7624 */ /* 0x000fe200000e06ff */
[----:B-1----:R-:W-:-:S02]  /*7820*/  IADD3 R14, P0, R10, 0x4, RZ ;  /* 0x000000040a0e7810 */ /* 0x002fc40007f1e0ff */
[----:B------:R-:W-:Y:S02]  /*7830*/  UIADD3.X UR5, URZ, UR5, URZ, UP0, !UPT ;  /* 0x000000053f057290 */ /* 0x000fe400087fe43f */
[----:B------:R1:W-:Y:S01]  /*7840*/  STL.64 [R1+0x20], R10 ;  /* 0x0000200a01007387 */ /* 0x0003e20000100a00 */
[----:B------:R-:W-:Y:S01]  /*7850*/  IMAD.X R15, RZ, RZ, R11, P0 ;  /* 0x000000ffff0f7224 */ /* 0x000fe200000e060b */
[----:B------:R-:W-:-:S04]  /*7860*/  IADD3 R22, P0, R10, 0x10, RZ ;  /* 0x000000100a167810 */ /* 0x000fc80007f1e0ff */
[----:B------:R1:W-:Y:S01]  /*7870*/  STL.64 [R1+0x38], R14 ;  /* 0x0000380e01007387 */ /* 0x0003e20000100a00 */
[----:B------:R-:W-:Y:S01]  /*7880*/  IMAD.X R23, RZ, RZ, R11, P0 ;  /* 0x000000ffff177224 */ /* 0x000fe200000e060b */
[----:B------:R-:W-:-:S04]  /*7890*/  ISETP.GE.AND P0, PT, R89, R8, PT ;  /* 0x000000085900720c */ /* 0x000fc80003f06270 */
[----:B------:R1:W-:Y:S09]  /*78a0*/  STL.64 [R1+0x28], R22 ;  /* 0x0000281601007387 */ /* 0x0003f20000100a00 */
[----:B--2---:R-:W-:Y:S02]  /*78b0*/  @!P0 LEA R28, P3, R201, R24, 0x1 ;  /* 0x00000018c91c8211 */ /* 0x004fe400078608ff */
[----:B----4-:R-:W-:-:S02]  /*78c0*/  @!P0 SHF.R.S32.HI R17, RZ, 0x1f, R12 ;  /* 0x0000001fff118819 */ /* 0x010fc4000001140c */
[C---:B------:R-:W-:Y:S02]  /*78d0*/  @!P0 LEA.HI.X R29, R201.reuse, R19, R20, 0x1, P3 ;  /* 0x00000013c91d8211 */ /* 0x040fe400018f0c14 */
[----:B------:R-:W-:Y:S02]  /*78e0*/  ISETP.GE.AND P3, PT, R201, c[0x0][0x198], PT ;  /* 0x00006600c9007a0c */ /* 0x000fe40003f66270 */
[----:B------:R-:W-:-:S04]  /*78f0*/  @!P0 LEA.HI R8, R17, R12, RZ, 0x3 ;  /* 0x0000000c11088211 */ /* 0x000fc800078f18ff */
[----:B------:R-:W-:-:S05]  /*7900*/  @!P0 LOP3.LUT R8, R8, 0xfffffff8, RZ, 0xc0, !PT ;  /* 0xfffffff808088812 */ /* 0x000fca00078ec0ff */
[----:B------:R-:W-:Y:S01]  /*7910*/  @!P0 IMAD.WIDE R20, R8, 0x2, R24 ;  /* 0x0000000208148825 */ /* 0x000fe200078e0218 */
[----:B------:R-:W-:Y:S01]  /*7920*/  IADD3 R8, R201, 0x80, RZ ;  /* 0x00000080c9087810 */ /* 0x000fe20007ffe0ff */
[----:B------:R-:W-:Y:S01]  /*7930*/  @!PT LDS RZ, [RZ] ;  /* 0x00000000fffff984 */ /* 0x000fe20000000800 */
[----:B------:R-:W-:Y:S01]  /*7940*/  @!PT LDS RZ, [RZ] ;  /* 0x00000000fffff984 */ /* 0x000fe20000000800 */
[----:B------:R-:W-:Y:S01]  /*7950*/  @!PT LDS RZ, [RZ] ;  /* 0x00000000fffff984 */ /* 0x000fe20000000800 */
[----:B------:R2:W-:Y:S01]  /*7960*/  @!P0 LDGSTS.E.BYPASS.LTC128B.128 [R140+0x1b100], [R28.64], !P3 ;  /* 0x1b1000001c8c8fae */ /* 0x0005e2000d901d46 */
[C---:B------:R-:W-:Y:S02]  /*7970*/  IADD3 R26, P3, R10.reuse, 0x48, RZ ;  /* 0x000000480a1a7810 */ /* 0x040fe40007f7e0ff */
[----:B------:R-:W-:Y:S01]  /*7980*/  @!P0 SHF.R.S32.HI R17, RZ, 0x1f, R8 ;  /* 0x0000001fff118819 */ /* 0x000fe20000011408 */
[----:B------:R3:W-:Y:S01]  /*7990*/  @!P0 LDGSTS.E.BYPASS.LTC128B.128 [R140+0x1f100], [R20.64], !P4 ;  /* 0x1f100000148c8fae */ /* 0x0007e2000e101d46 */
[----:B------:R-:W-:Y:S01]  /*79a0*/  ISETP.GE.AND P4, PT, R7, c[0x0][0x198], PT ;  /* 0x0000660007007a0c */ /* 0x000fe20003f86270 */
[----:B------:R-:W-:Y:S01]  /*79b0*/  IMAD.X R27, RZ, RZ, R11, P3 ;  /* 0x000000ffff1b7224 */ /* 0x000fe200018e060b */
[----:B------:R-:W-:Y:S02]  /*79c0*/  IADD3 R18, P3, R10, 0x8, RZ ;  /* 0x000000080a127810 */ /* 0x000fe40007f7e0ff */
[----:B------:R-:W-:-:S02]  /*79d0*/  @!P0 LEA.HI R17, R17, R8, RZ, 0x3 ;  /* 0x0000000811118211 */ /* 0x000fc400078f18ff */
[----:B------:R1:W-:Y:S01]  /*79e0*/  STL.64 [R1+0x30], R26 ;  /* 0x0000301a01007387 */ /* 0x0003e20000100a00 */
[----:B------:R-:W-:Y:S01]  /*79f0*/  IMAD.X R19, RZ, RZ, R11, P3 ;  /* 0x000000ffff137224 */ /* 0x000fe200018e060b */
[----:B------:R-:W-:-:S04]  /*7a00*/  @!P0 LOP3.LUT R17, R17, 0xfffffff8, RZ, 0xc0, !PT ;  /* 0xfffffff811118812 */ /* 0x000fc800078ec0ff */
[----:B------:R1:W-:Y:S01]  /*7a10*/  STL.64 [R1+0x40], R18 ;  /* 0x0000401201007387 */ /* 0x0003e20000100a00 */
[----:B------:R-:W-:-:S04]  /*7a20*/  @!P0 IMAD.WIDE R24, R17, 0x2, R24 ;  /* 0x0000000211188825 */ /* 0x000fc800078e0218 */
[----:B------:R-:W-:Y:S01]  /*7a30*/  IMAD.MOV.U32 R17, RZ, RZ, c[0x0][0x1e0] ;  /* 0x00007800ff117624 */ /* 0x000fe200078e00ff */
[----:B------:R1:W-:Y:S03]  /*7a40*/  @!P0 LDGSTS.E.BYPASS.LTC128B.128 [R140+0x23100], [R24.64], !P4 ;  /* 0x23100000188c8fae */ /* 0x0003e6000e101d46 */
[----:B------:R-:W-:Y:S01]  /*7a50*/  IMAD.SHL.U32 R7, R17, 0x40, RZ ;  /* 0x0000004011077824 */ /* 0x000fe200078e00ff */
[----:B------:R-:W0:Y:S01]  /*7a60*/  LDGDEPBAR ;  /* 0x00000000000079af */ /* 0x000e220000000000 */
[----:B--2---:R-:W-:Y:S02]  /*7a70*/  IMAD.U32 R28, RZ, RZ, UR4 ;  /* 0x00000004ff1c7e24 */ /* 0x004fe4000f8e00ff */
[----:B------:R-:W-:Y:S01]  /*7a80*/  IMAD.U32 R29, RZ, RZ, UR5 ;  /* 0x00000005ff1d7e24 */ /* 0x000fe2000f8e00ff */
[----:B------:R-:W-:Y:S01]  /*7a90*/  WARPSYNC 0xffffffff ;  /* 0xffffffff00007948 */ /* 0x000fe20003800000 */
[----:B---3--:R-:W-:-:S03]  /*7aa0*/  IMAD.MOV.U32 R20, RZ, RZ, 0x6 ;  /* 0x00000006ff147424 */ /* 0x008fc600078e00ff */
[----:B------:R1:W-:Y:S02]  /*7ab0*/  STL.64 [R1+0x18], R28 ;  /* 0x0000181c01007387 */ /* 0x0003e40000100a00 */
[----:B------:R-:W-:Y:S02]  /*7ac0*/  SHF.L.U64.HI R80, R17, R20, c[0x0][0x1e4] ;  /* 0x0000790011507619 */ /* 0x000fe40000010214 */
[----:B-1----:R-:W2:Y:S04]  /*7ad0*/  LDL R15, [R1+0x64] ;  /* 0x00006400010f7983 */ /* 0x002ea80000100800 */
[----:B------:R-:W3:Y:S01]  /*7ae0*/  LDL R11, [R1+0x64] ;  /* 0x00006400010b7983 */ /* 0x000ee20000100800 */
[----:B------:R-:W-:Y:S01]  /*7af0*/  IMAD.SHL.U32 R82, R9, 0x40, RZ ;  /* 0x0000004009527824 */ /* 0x000fe200078e00ff */
[----:B------:R-:W-:Y:S01]  /*7b00*/  SHF.R.S32.HI R14, RZ, 0x1f, R9 ;  /* 0x0000001fff0e7819 */ /* 0x000fe20000011409 */
[----:B------:R-:W-:Y:S01]  /*7b10*/  IMAD.MOV.U32 R216, RZ, RZ, R212 ;  /* 0x000000ffffd87224 */ /* 0x000fe200078e00d4 */
[----:B------:R-:W-:Y:S01]  /*7b20*/  ISETP.GE.AND P4, PT, R201, c[0x0][0x1d4], PT ;  /* 0x00007500c9007a0c */ /* 0x000fe20003f86270 */
[----:B------:R-:W-:Y:S01]  /*7b30*/  IMAD.SHL.U32 R203, R17, 0x20, RZ ;  /* 0x0000002011cb7824 */ /* 0x000fe200078e00ff */
[----:B------:R-:W-:Y:S01]  /*7b40*/  IADD3 R16, RZ, -R13, -R82 ;  /* 0x8000000dff107210 */ /* 0x000fe20007ffe852 */
[----:B------:R-:W-:Y:S01]  /*7b50*/  IMAD.WIDE.U32 R18, R9, R7, R216 ;  /* 0x0000000709127225 */ /* 0x000fe200078e00d8 */
[----:B------:R-:W-:Y:S01]  /*7b60*/  BSSY B0, `(.L_x_988) ;  /* 0x0000054000007945 */ /* 0x000fe20003800000 */
[----:B------:R-:W-:-:S02]  /*7b70*/  IADD3 R207, R140, 0x100, RZ ;  /* 0x000001008ccf7810 */ /* 0x000fc40007ffe0ff */
[----:B------:R-:W-:Y:S02]  /*7b80*/  IMAD.MOV.U32 R204, RZ, RZ, 0x5 ;  /* 0x00000005ffcc7424 */ /* 0x000fe400078e00ff */
[----:B------:R-:W-:Y:S02]  /*7b90*/  IMAD.MOV.U32 R205, RZ, RZ, c[0x0][0x208] ;  /* 0x00008200ffcd7624 */ /* 0x000fe400078e00ff */
[----:B------:R-:W-:Y:S01]  /*7ba0*/  IMAD.MOV.U32 R214, RZ, RZ, R210 ;  /* 0x000000ffffd67224 */ /* 0x000fe200078e00d2 */
[----:B------:R-:W-:Y:S01]  /*7bb0*/  SHF.L.U64.HI R202, R17, R204, c[0x0][0x1e4] ;  /* 0x0000790011ca7619 */ /* 0x000fe200000102cc */
[C---:B------:R-:W-:Y:S01]  /*7bc0*/  IMAD.SHL.U32 R33, R205.reuse, 0x40, RZ ;  /* 0x00000040cd217824 */ /* 0x040fe200078e00ff */
[C---:B------:R-:W-:Y:S02]  /*7bd0*/  SHF.L.U64.HI R20, R205.reuse, R20, c[0x0][0x20c] ;  /* 0x00008300cd147619 */ /* 0x040fe40000010214 */
[C---:B------:R-:W-:Y:S01]  /*7be0*/  SHF.L.U64.HI R204, R205.reuse, R204, c[0x0][0x20c] ;  /* 0x00008300cdcc7619 */ /* 0x040fe200000102cc */
[----:B------:R-:W-:-:S04]  /*7bf0*/  IMAD.SHL.U32 R205, R205, 0x20, RZ ;  /* 0x00000020cdcd7824 */ /* 0x000fc800078e00ff */
[C---:B------:R-:W-:Y:S01]  /*7c00*/  IMAD.SHL.U32 R32, R205.reuse, 0x2, RZ ;  /* 0x00000002cd207824 */ /* 0x040fe200078e00ff */
[----:B------:R-:W-:Y:S01]  /*7c10*/  SHF.L.U64.HI R44, R205, 0x1, R204 ;  /* 0x00000001cd2c7819 */ /* 0x000fe200000102cc */
[----:B------:R-:W-:Y:S01]  /*7c20*/  BAR.SYNC.DEFER_BLOCKING 0x0 ;  /* 0x0000000000007b1d */ /* 0x000fe20000010000 */
[----:B--2---:R-:W-:Y:S02]  /*7c30*/  IMAD.IADD R13, R16, 0x1, R15 ;  /* 0x00000001100d7824 */ /* 0x004fe400078e020f */
[----:B------:R-:W-:Y:S02]  /*7c40*/  IMAD R15, R80, R9, RZ ;  /* 0x00000009500f7224 */ /* 0x000fe400078e02ff */
[----:B---3--:R-:W-:Y:S01]  /*7c50*/  IMAD.IADD R11, R16, 0x1, R11 ;  /* 0x00000001100b7824 */ /* 0x008fe200078e020b */
[----:B------:R-:W-:Y:S01]  /*7c60*/  ISETP.GE.AND P3, PT, R13, 0x1, PT ;  /* 0x000000010d00780c */ /* 0x000fe20003f66270 */
[----:B------:R-:W-:-:S04]  /*7c70*/  IMAD R15, R14, R7, R15 ;  /* 0x000000070e0f7224 */ /* 0x000fc800078e020f */
[----:B------:R-:W-:-:S08]  /*7c80*/  IMAD.IADD R15, R19, 0x1, R15 ;  /* 0x00000001130f7824 */ /* 0x000fd000078e020f */
[----:B------:R-:W-:Y:S01]  /*7c90*/  @P3 LEA R24, P0, R18, c[0x0][0x1c8], 0x1 ;  /* 0x0000720012183a11 */ /* 0x000fe200078008ff */
[----:B------:R-:W-:-:S03]  /*7ca0*/  @P3 IMAD.SHL.U32 R19, R208, 0x2, RZ ;  /* 0x00000002d0133824 */ /* 0x000fc600078e00ff */
[----:B------:R-:W-:Y:S02]  /*7cb0*/  @P3 LEA.HI.X R25, R18, c[0x0][0x1cc], R15, 0x1, P0 ;  /* 0x0000730012193a11 */ /* 0x000fe400000f0c0f */
[----:B------:R-:W-:Y:S01]  /*7cc0*/  ISETP.GT.AND P0, PT, R13, 0x20, PT ;  /* 0x000000200d00780c */ /* 0x000fe20003f04270 */
[----:B------:R-:W-:Y:S02]  /*7cd0*/  IMAD R13, R20, R9, RZ ;  /* 0x00000009140d7224 */ /* 0x000fe400078e02ff */
[----:B------:R-:W-:Y:S01]  /*7ce0*/  @!PT LDS RZ, [RZ] ;  /* 0x00000000fffff984 */ /* 0x000fe20000000800 */
[----:B------:R-:W-:Y:S01]  /*7cf0*/  @!PT LDS RZ, [RZ] ;  /* 0x00000000fffff984 */ /* 0x000fe20000000800 */
[----:B------:R-:W-:Y:S01]  /*7d00*/  @!PT LDS RZ, [RZ] ;  /* 0x00000000fffff984 */ /* 0x000fe20000000800 */
[----:B------:R1:W-:Y:S01]  /*7d10*/  @P3 LDGSTS.E.BYPASS.LTC128B.128 [R19+0xc100], [R24.64], !P4 ;  /* 0x0c10000018133fae */ /* 0x0003e2000e101d46 */
[----:B------:R-:W-:Y:S01]  /*7d20*/  ISETP.GE.AND P4, PT, R201, c[0x0][0x1d4], PT ;  /* 0x00007500c9007a0c */ /* 0x000fe20003f86270 */
[----:B------:R-:W-:Y:S02]  /*7d30*/  IMAD R13, R14, R33, R13 ;  /* 0x000000210e0d7224 */ /* 0x000fe400078e020d */
[----:B------:R1:W-:Y:S04]  /*7d40*/  @P3 LDGSTS.E.BYPASS.LTC128B.128 [R19+0xe100], [R24.64+0x80], !P6 ;  /* 0x0e10008018133fae */ /* 0x0003e8000f101d46 */
[----:B------:R1:W-:Y:S02]  /*7d50*/  @P3 LDGSTS.E.BYPASS.LTC128B.128 [R19+0x10100], [R24.64+0x100], !P5 ;  /* 0x1010010018133fae */ /* 0x0003e4000e901d46 */
[----:B------:R-:W-:-:S05]  /*7d60*/  @P0 IADD3 R18, P3, R203, R18, RZ ;  /* 0x00000012cb120210 */ /* 0x000fca0007f7e0ff */
[----:B------:R-:W-:Y:S01]  /*7d70*/  @P0 IMAD.X R15, R202, 0x1, R15, P3 ;  /* 0x00000001ca0f0824 */ /* 0x000fe200018e060f */
[----:B------:R-:W-:-:S04]  /*7d80*/  @P0 LEA R22, P3, R18, c[0x0][0x1c8], 0x1 ;  /* 0x0000720012160a11 */ /* 0x000fc800078608ff */
[----:B------:R-:W-:Y:S01]  /*7d90*/  @P0 LEA.HI.X R23, R18, c[0x0][0x1cc], R15, 0x1, P3 ;  /* 0x0000730012170a11 */ /* 0x000fe200018f0c0f */
[----:B------:R-:W-:Y:S01]  /*7da0*/  @P0 IMAD.SHL.U32 R15, R208, 0x2, RZ ;  /* 0x00000002d00f0824 */ /* 0x000fe200078e00ff */
[----:B------:R-:W-:Y:S01]  /*7db0*/  ISETP.GE.AND P3, PT, R201, c[0x0][0x1d4], PT ;  /* 0x00007500c9007a0c */ /* 0x000fe20003f66270 */
[----:B-1----:R-:W-:-:S12]  /*7dc0*/  IMAD.WIDE.U32 R24, R9, R33, R214 ;  /* 0x0000002109187225 */ /* 0x002fd800078e00d6 */
[----:B------:R1:W-:Y:S01]  /*7dd0*/  @P0 LDGSTS.E.BYPASS.LTC128B.128 [R15+0xd100], [R22.64], !P3 ;  /* 0x0d100000160f0fae */ /* 0x0003e2000d901d46 */
[----:B------:R-:W-:Y:S01]  /*7de0*/  ISETP.GE.AND P3, PT, R12, c[0x0][0x1d4], PT ;  /* 0x000075000c007a0c */ /* 0x000fe20003f66270 */
[----:B------:R-:W-:Y:S02]  /*7df0*/  IMAD.IADD R13, R25, 0x1, R13 ;  /* 0x00000001190d7824 */ /* 0x000fe400078e020d */
[----:B------:R1:W-:Y:S04]  /*7e00*/  @P0 LDGSTS.E.BYPASS.LTC128B.128 [R15+0xf100], [R22.64+0x80], !P6 ;  /* 0x0f100080160f0fae */ /* 0x0003e8000f101d46 */
[----:B------:R1:W-:Y:S01]  /*7e10*/  @P0 LDGSTS.E.BYPASS.LTC128B.128 [R15+0x11100], [R22.64+0x100], !P5 ;  /* 0x11100100160f0fae */ /* 0x0003e2000e901d46 */
[----:B------:R-:W-:-:S03]  /*7e20*/  LEA R18, P0, R24, c[0x0][0x1f8], 0x1 ;  /* 0x00007e0018127a11 */ /* 0x000fc600078008ff */
[----:B------:R-:W0:Y:S01]  /*7e30*/  LDGDEPBAR ;  /* 0x00000000000079af */ /* 0x000e220000000000 */
[----:B------:R-:W-:Y:S02]  /*7e40*/  LEA.HI.X R19, R24, c[0x0][0x1fc], R13, 0x1, P0 ;  /* 0x00007f0018137a11 */ /* 0x000fe400000f0c0d */
[----:B------:R-:W-:-:S13]  /*7e50*/  ISETP.LT.OR P0, PT, R11, 0x1, P4 ;  /* 0x000000010b00780c */ /* 0x000fda0002701670 */
[----:B------:R2:W-:Y:S01]  /*7e60*/  LDGSTS.E.BYPASS.LTC128B.128 [R140+0x100], [R18.64], !P0 ;  /* 0x00100000128c7fae */ /* 0x0005e2000c101d46 */
[----:B------:R-:W-:-:S05]  /*7e70*/  IADD3 R14, P0, R32, R18, RZ ;  /* 0x00000012200e7210 */ /* 0x000fca0007f1e0ff */
[----:B-1----:R-:W-:Y:S01]  /*7e80*/  IMAD.X R15, R44, 0x1, R19, P0 ;  /* 0x000000012c0f7824 */ /* 0x002fe200000e0613 */
[C---:B------:R-:W-:Y:S02]  /*7e90*/  ISETP.LT.OR P0, PT, R11.reuse, 0x1, P3 ;  /* 0x000000010b00780c */ /* 0x040fe40001f01670 */
[----:B------:R-:W-:-:S11]  /*7ea0*/  ISETP.LT.OR P3, PT, R11, 0x21, P3 ;  /* 0x000000210b00780c */ /* 0x000fd60001f61670 */
[----:B------:R2:W-:Y:S01]  /*7eb0*/  LDGSTS.E.BYPASS.LTC128B.128 [R140+0x2100], [R18.64+0x80], !P0 ;  /* 0x02100080128c7fae */ /* 0x0005e2000c101d46 */
[----:B------:R-:W-:Y:S02]  /*7ec0*/  ISETP.GE.AND P0, PT, R8, c[0x0][0x1d4], PT ;  /* 0x0000750008007a0c */ /* 0x000fe40003f06270 */
[----:B------:R-:W-:Y:S02]  /*7ed0*/  IADD3 R8, R10, 0x18, RZ ;  /* 0x000000180a087810 */ /* 0x000fe40007ffe0ff */
[C---:B------:R-:W-:Y:S02]  /*7ee0*/  ISETP.LT.OR P4, PT, R11.reuse, 0x1, P0 ;  /* 0x000000010b00780c */ /* 0x040fe40000781670 */
[----:B------:R-:W-:-:S11]  /*7ef0*/  ISETP.LT.OR P0, PT, R11, 0x21, P0 ;  /* 0x000000210b00780c */ /* 0x000fd60000701670 */
[----:B------:R2:W-:Y:S01]  /*7f00*/  LDGSTS.E.BYPASS.LTC128B.128 [R140+0x4100], [R18.64+0x100], !P4 ;  /* 0x04100100128c7fae */ /* 0x0005e2000e101d46 */
[----:B------:R-:W-:-:S04]  /*7f10*/  ISETP.GE.AND P4, PT, R201, c[0x0][0x1d4], PT ;  /* 0x00007500c9007a0c */ /* 0x000fc80003f86270 */
[----:B------:R-:W-:-:S13]  /*7f20*/  ISETP.LT.OR P4, PT, R11, 0x21, P4 ;  /* 0x000000210b00780c */ /* 0x000fda0002781670 */
[----:B------:R2:W-:Y:S04]  /*7f30*/  LDGSTS.E.BYPASS.LTC128B.128 [R140+0x1100], [R14.64], !P4 ;  /* 0x011000000e8c7fae */ /* 0x0005e8000e101d46 */
[----:B------:R2:W-:Y:S01]  /*7f40*/  LDGSTS.E.BYPASS.LTC128B.128 [R140+0x3100], [R14.64+0x80], !P3 ;  /* 0x031000800e8c7fae */ /* 0x0005e2000d901d46 */
[----:B------:R-:W-:-:S03]  /*7f50*/  ISETP.GT.AND P3, PT, R9, R198, PT ;  /* 0x000000c60900720c */ /* 0x000fc60003f64270 */
[----:B------:R2:W-:Y:S04]  /*7f60*/  LDGSTS.E.BYPASS.LTC128B.128 [R140+0x5100], [R14.64+0x100], !P0 ;  /* 0x051001000e8c7fae */ /* 0x0005e8000c101d46 */
[----:B------:R-:W0:Y:S06]  /*7f70*/  LDGDEPBAR ;  /* 0x00000000000079af */ /* 0x000e2c0000000000 */
[----:B------:R-:W-:Y:S05]  /*7f80*/  @!P3 BRA `(.L_x_989) ;  /* 0x000001100000b947 */ /* 0x000fea0003800000 */
[----:B------:R-:W-:Y:S02]  /*7f90*/  IADD3 R11, R141, -0x2, RZ ;  /* 0xfffffffe8d0b7810 */ /* 0x000fe40007ffe0ff */
[----:B------:R-:W-:-:S02]  /*7fa0*/  ISETP.GE.AND P4, PT, R201, c[0x0][0x1d4], PT ;  /* 0x00007500c9007a0c */ /* 0x000fc40003f86270 */
[----:B------:R-:W-:Y:S01]  /*7fb0*/  SHF.R.S32.HI R9, RZ, 0x1f, R11 ;  /* 0x0000001fff097819 */ /* 0x000fe2000001140b */
[----:B------:R-:W-:Y:S02]  /*7fc0*/  IMAD R10, R80, R11, RZ ;  /* 0x0000000b500a7224 */ /* 0x000fe400078e02ff */
[----:B------:R-:W-:-:S04]  /*7fd0*/  IMAD.WIDE.U32 R12, R11, R7, R216 ;  /* 0x000000070b0c7225 */ /* 0x000fc800078e00d8 */
[----:B------:R-:W-:Y:S01]  /*7fe0*/  IMAD R9, R9, R7, R10 ;  /* 0x0000000709097224 */ /* 0x000fe200078e020a */
[----:B------:R-:W-:-:S03]  /*7ff0*/  LEA R10, P0, R12, c[0x0][0x1c8], 0x1 ;  /* 0x000072000c0a7a11 */ /* 0x000fc600078008ff */
[----:B------:R-:W-:-:S05]  /*8000*/  IMAD.IADD R9, R13, 0x1, R9 ;  /* 0x000000010d097824 */ /* 0x000fca00078e0209 */
[----:B------:R-:W-:Y:S02]  /*8010*/  LEA.HI.X R11, R12, c[0x0][0x1cc], R9, 0x1, P0 ;  /* 0x000073000c0b7a11 */ /* 0x000fe400000f0c09 */
[----:B------:R-:W-:-:S03]  /*8020*/  LEA R12, P0, R203, R10, 0x1 ;  /* 0x0000000acb0c7211 */ /* 0x000fc600078008ff */
[----:B------:R1:W-:Y:S01]  /*8030*/  LDGSTS.E.BYPASS.LTC128B.128 [R140+0x12100], [R10.64], !P4 ;  /* 0x121000000a8c7fae */ /* 0x0003e2000e101d46 */
[----:B------:R-:W-:-:S03]  /*8040*/  LEA.HI.X R13, R203, R11, R202, 0x1, P0 ;  /* 0x0000000bcb0d7211 */ /* 0x000fc600000f0cca */
[----:B------:R1:W-:Y:S04]  /*8050*/  LDGSTS.E.BYPASS.LTC128B.128 [R140+0x14100], [R10.64+0x80], !P6 ;  /* 0x141000800a8c7fae */ /* 0x0003e8000f101d46 */
[----:B------:R1:W-:Y:S04]  /*8060*/  LDGSTS.E.BYPASS.LTC128B.128 [R140+0x16100], [R10.64+0x100], !P5 ;  /* 0x161001000a8c7fae */ /* 0x0003e8000e901d46 */
[----:B------:R1:W-:Y:S04]  /*8070*/  LDGSTS.E.BYPASS.LTC128B.128 [R140+0x13100], [R12.64], !P4 ;  /* 0x131000000c8c7fae */ /* 0x0003e8000e101d46 */
[----:B------:R1:W-:Y:S04]  /*8080*/  LDGSTS.E.BYPASS.LTC128B.128 [R140+0x15100], [R12.64+0x80], !P6 ;  /* 0x151000800c8c7fae */ /* 0x0003e8000f101d46 */
[----:B------:R1:W-:Y:S02]  /*8090*/  LDGSTS.E.BYPASS.LTC128B.128 [R140+0x17100], [R12.64+0x100], !P5 ;  /* 0x171001000c8c7fae */ /* 0x0003e4000e901d46 */
.L_x_989:
[----:B------:R-:W-:Y:S05]  /*80a0*/  BSYNC B0 ;  /* 0x0000000000007941 */ /* 0x000fea0003800000 */
.L_x_988:
[----:B------:R-:W0:Y:S01]  /*80b0*/  LDGDEPBAR ;  /* 0x00000000000079af */ /* 0x000e220000000000 */
[----:B------:R-:W-:Y:S01]  /*80c0*/  BSSY B2, `(.L_x_990) ;  /* 0x0000003000027945 */ /* 0x000fe20003800000 */
[----:B------:R-:W-:-:S02]  /*80d0*/  MOV R22, 0x80f0 ;  /* 0x000080f000167802 */ /* 0x000fc40000000f00 */
[----:B-12---:R-:W-:Y:S05]  /*80e0*/  CALL.REL.NOINC `($_ZN7cutlass13device_kernelIN5flash19enable_sm80_to_sm89INS1_16FlashAttnFwdSm80INS1_25CollectiveMainloopFwdSm80ILi8ELi2ELb0EN4cute5tupleIJNS5_1CILi128EEENS7_ILi64EEENS7_ILi192EEEEEELi192ENS_10bfloat16_tEfNS_4arch4Sm80ELb0ELb1ELb1ELb1ELb0ELb1ELb1ELb0EEENS1_21CollectiveEpilogueFwdINS6_IJS8_SA_S9_EEENS6_IJNS7_ILi1EEESI_SI_EEESC_SE_Li256ELb1ELb1ELb0ELb0EEENS1_19SingleTileSchedulerILb1ELb0ELb1ELi128EEEEEEEEEvNT_6ParamsE$_ZZN5flash25CollectiveMainloopFwdSm80ILi8ELi2ELb0EN4cute5tupleIJNS1_1CILi128EEENS3_ILi64EEENS3_ILi192EEEEEELi192EN7cutlass10bfloat16_tEfNS8_4arch4Sm80ELb0ELb1ELb1ELb1ELb0ELb1ELb1ELb0EE3mmaINS_16FlashAttnFwdSm80ISC_NS_21CollectiveEpilogueFwdINS2_IJS4_S6_S5_EEENS2_IJNS3_ILi1EEESH_SH_EEES9_SB_Li256ELb1ELb1ELb0ELb0EEENS_19SingleTileSchedulerILb1ELb0ELb1ELi128EEEE13SharedStorageENS1_6TensorINS1_11ArrayEngineIfLm96EEENS1_6LayoutINS2_IJNS2_IJNS3_ILi2EEESS_EEESH_NS3_ILi24EEEEEENS2_IJNS2_IJSH_SS_EEENS3_ILi0EEENS3_ILi4EEEEEEEEEENS_7SoftmaxILi2ELi0EEEEEbRKNSC_6ParamsERT0_RT1_iRKNS_16SeqlenInfoQKNewKILb1ELb1EEENS2_IJiiiiEEERT_ENKUlvE_clEv) ;  /* 0x000106a000007944 */ /* 0x006fea0003c00000 */
[----:B------:R-:W-:Y:S05]  /*80f0*/  BSYNC B2 ;  /* 0x0000000000027941 */ /* 0x000fea0003800000 */
.L_x_990:
[----:B------:R2:W5:Y:S01]  /*8100*/  LDL R81, [R1] ;  /* 0x0000000001517983 */ /* 0x0005620000100800 */
[----:B------:R-:W-:-:S04]  /*8110*/  DEPBAR.LE SB0, 0x2 ;  /* 0x000080800000791a */ /* 0x000fc80000000000 */
[----:B------:R2:W5:Y:S01]  /*8120*/  LDL R206, [R1+0x10] ;  /* 0x0000100001ce7983 */ /* 0x0005620000100800 */
[----:B------:R-:W-:Y:S02]  /*8130*/  WARPSYNC 0xffffffff ;  /* 0xffffffff00007948 */ /* 0x000fe40003800000 */
[----:B------:R-:W-:Y:S01]  /*8140*/  BAR.SYNC.DEFER_BLOCKING 0x0 ;  /* 0x0000000000007b1d */ /* 0x000fe20000010000 */
[C---:B-1----:R-:W-:Y:S01]  /*8150*/  IMAD.SHL.U32 R12, R2.reuse, 0x2, RZ ;  /* 0x00000002020c7824 */ /* 0x042fe200078e00ff */
[----:B------:R-:W-:Y:S01]  /*8160*/  LEA R194, R2, 0x18100, 0x1 ;  /* 0x0001810002c27811 */ /* 0x000fe200078e08ff */
[----:B------:R-:W-:Y:S01]  /*8170*/  IMAD.SHL.U32 R192, R6, 0x2, RZ ;  /* 0x0000000206c07824 */ /* 0x000fe200078e00ff */
[----:B------:R-:W-:Y:S01]  /*8180*/  @P3 IADD3 R8, R141, -0x2, RZ ;  /* 0xfffffffe8d083810 */ /* 0x000fe20007ffe0ff */
[----:B------:R-:W-:Y:S01]  /*8190*/  IMAD.SHL.U32 R191, R5, 0x2, RZ ;  /* 0x0000000205bf7824 */ /* 0x000fe200078e00ff */
[----:B------:R-:W-:Y:S01]  /*81a0*/  @P3 MOV R10, R210 ;  /* 0x000000d2000a3202 */ /* 0x000fe20000000f00 */
[----:B------:R-:W-:Y:S01]  /*81b0*/  IMAD.SHL.U32 R189, R0, 0x2, RZ ;  /* 0x0000000200bd7824 */ /* 0x000fe200078e00ff */
[----:B------:R-:W-:Y:S01]  /*81c0*/  @P3 SHF.R.S32.HI R2, RZ, 0x1f, R8 ;  /* 0x0000001fff023819 */ /* 0x000fe20000011408 */
[----:B------:R-:W-:Y:S01]  /*81d0*/  IMAD.IADD R190, R194, 0x1, R191 ;  /* 0x00000001c2be7824 */ /* 0x000fe200078e02bf */
[----:B------:R-:W-:Y:S01]  /*81e0*/  ISETP.GE.AND P4, PT, R201, c[0x0][0x1d4], PT ;  /* 0x00007500c9007a0c */ /* 0x000fe20003f86270 */
[----:B------:R-:W-:Y:S01]  /*81f0*/  IMAD.IADD R6, R192, 0x1, R189 ;  /* 0x00000001c0067824 */ /* 0x000fe200078e02bd */
[----:B------:R-:W3:Y:S01]  /*8200*/  LDL R5, [R1+0x4] ;  /* 0x0000040001057983 */ /* 0x000ee20000100800 */
[----:B------:R-:W-:-:S02]  /*8210*/  @P3 IMAD.MOV.U32 R11, RZ, RZ, R215 ;  /* 0x000000ffff0b3224 */ /* 0x000fc400078e00d7 */
[----:B------:R-:W-:Y:S02]  /*8220*/  @P3 IMAD R0, R20, R8, RZ ;  /* 0x0000000814003224 */ /* 0x000fe400078e02ff */
[----:B------:R-:W-:-:S04]  /*8230*/  @P3 IMAD.WIDE.U32 R8, R8, R33, R10 ;  /* 0x0000002108083225 */ /* 0x000fc800078e000a */
[----:B------:R-:W-:Y:S01]  /*8240*/  @P3 IMAD R33, R2, R33, R0 ;  /* 0x0000002102213224 */ /* 0x000fe200078e0200 */
[----:B------:R-:W-:Y:S01]  /*8250*/  @P3 LEA R74, P0, R8, c[0x0][0x1f8], 0x1 ;  /* 0x00007e00084a3a11 */ /* 0x000fe200078008ff */
[----:B------:R-:W-:Y:S01]  /*8260*/  IMAD.MOV.U32 R0, RZ, RZ, 0x40 ;  /* 0x00000040ff007424 */ /* 0x000fe200078e00ff */
[----:B------:R-:W-:Y:S01]  /*8270*/  LDSM.16.M88.4 R12, [R12+0x18100] ;  /* 0x018100000c0c783b */ /* 0x000fe20000000200 */
[----:B------:R-:W-:Y:S01]  /*8280*/  IMAD R188, R3, 0x2, R194 ;  /* 0x0000000203bc7824 */ /* 0x000fe200078e02c2 */
[----:B------:R-:W-:Y:S01]  /*8290*/  @P3 IADD3 R33, R9, R33, RZ ;  /* 0x0000002109213210 */ /* 0x000fe20007ffe0ff */
[----:B------:R-:W-:Y:S01]  /*82a0*/  IMAD R187, R3, 0x2, R190 ;  /* 0x0000000203bb7824 */ /* 0x000fe200078e02be */
[----:B------:R-:W1:Y:S01]  /*82b0*/  LDSM.16.M88.4 R24, [R192+0xc100] ;  /* 0x00c10000c018783b */ /* 0x000e620000000200 */
[----:B------:R-:W-:Y:S02]  /*82c0*/  SEL R193, R0, 0xffffffc0, !P2 ;  /* 0xffffffc000c17807 */ /* 0x000fe40005000000 */
[----:B------:R-:W-:Y:S01]  /*82d0*/  @P3 LEA.HI.X R75, R8, c[0x0][0x1fc], R33, 0x1, P0 ;  /* 0x00007f00084b3a11 */ /* 0x000fe200000f0c21 */
[----:B------:R-:W4:Y:S01]  /*82e0*/  LDSM.16.M88.4 R16, [R192+0xc900] ;  /* 0x00c90000c010783b */ /* 0x000f220000000200 */
[----:B------:R-:W-:Y:S01]  /*82f0*/  @P3 IADD3 R72, P0, R32, R74, RZ ;  /* 0x0000004a20483210 */ /* 0x000fe20007f1e0ff */
[----:B------:R-:W-:Y:S01]  /*8300*/  IMAD.IADD R0, R193, 0x1, R6 ;  /* 0x00000001c1007824 */ /* 0x000fe200078e0206 */
[----:B------:R-:W-:Y:S01]  /*8310*/  IADD3 R2, R192, R193, RZ ;  /* 0x000000c1c0027210 */ /* 0x000fe20007ffe0ff */
[----:B------:R-:W2:Y:S02]  /*8320*/  LDSM.16.M88.4 R60, [R192+0xd100] ;  /* 0x00d10000c03c783b */ /* 0x000ea40000000200 */
[----:B------:R-:W-:-:S02]  /*8330*/  @P3 IMAD.X R73, R44, 0x1, R75, P0 ;  /* 0x000000012c493824 */ /* 0x000fc400000e064b */
[----:B------:R-:W2:Y:S04]  /*8340*/  LDSM.16.M88.4 R68, [R192+0xd900] ;  /* 0x00d90000c044783b */ /* 0x000ea80000000200 */
[----:B------:R-:W-:Y:S04]  /*8350*/  LDSM.16.M88.4 R52, [R190] ;  /* 0x00000000be34783b */ /* 0x000fe80000000200 */
[----:B------:R-:W2:Y:S04]  /*8360*/  LDSM.16.M88.4 R48, [R6+0xc100] ;  /* 0x00c100000630783b */ /* 0x000ea80000000200 */
[----:B------:R-:W2:Y:S04]  /*8370*/  LDSM.16.M88.4 R40, [R6+0xc900] ;  /* 0x00c900000628783b */ /* 0x000ea80000000200 */
[----:B------:R-:W2:Y:S04]  /*8380*/  LDSM.16.M88.4 R36, [R6+0xd100] ;  /* 0x00d100000624783b */ /* 0x000ea80000000200 */
[----:B------:R-:W2:Y:S04]  /*8390*/  LDSM.16.M88.4 R32, [R6+0xd900] ;  /* 0x00d900000620783b */ /* 0x000ea80000000200 */
        /* <DEDUP_REMOVED lines=10> */
[C---:B----4-:R-:W-:Y:S03]  /*8440*/  HMMA.16816.F32.BF16 R20, R12.reuse, R16, RZ ;  /* 0x000000100c14723c */ /* 0x050fe600000418ff */
[----:B------:R1:W-:Y:S04]  /*8450*/  @P3 LDGSTS.E.BYPASS.LTC128B.128 [R140+0xb100], [R72.64+0x100], !P5 ;  /* 0x0b100100488c3fae */ /* 0x0003e8000e901d46 */
[----:B------:R-:W-:Y:S01]  /*8460*/  LDSM.16.M88.4 R44, [R188] ;  /* 0x00000000bc2c783b */ /* 0x000fe20000000200 */
[C---:B--2---:R-:W-:Y:S03]  /*8470*/  HMMA.16816.F32.BF16 R64, R12.reuse, R60, RZ ;  /* 0x0000003c0c40723c */ /* 0x044fe600000418ff */
[----:B------:R-:W2:Y:S04]  /*8480*/  LDSM.16.M88.4 R8, [R2+0xc100] ;  /* 0x00c100000208783b */ /* 0x000ea80000000200 */
[----:B------:R-:W-:Y:S01]  /*8490*/  LDSM.16.M88.4 R76, [R6+0xe100] ;  /* 0x00e10000064c783b */ /* 0x000fe20000000200 */
[C---:B------:R-:W-:Y:S01]  /*84a0*/  HMMA.16816.F32.BF16 R16, R12.reuse, R18, RZ ;  /* 0x000000120c10723c */ /* 0x040fe200000418ff */
[----:B------:R-:W-:Y:S01]  /*84b0*/  IMAD.MOV.U32 R225, RZ, RZ, c[0x0][0x2c4] ;  /* 0x0000b100ffe17624 */ /* 0x000fe200078e00ff */
[----:B------:R-:W-:Y:S01]  /*84c0*/  ULDC UR4, c[0x0][0x324] ;  /* 0x0000c90000047ab9 */ /* 0x000fe20000000800 */
[----:B------:R-:W-:Y:S01]  /*84d0*/  IMAD.MOV.U32 R224, RZ, RZ, c[0x0][0x32c] ;  /* 0x0000cb00ffe07624 */ /* 0x000fe200078e00ff */
[----:B------:R-:W-:Y:S01]  /*84e0*/  LOP3.LUT R226, R226, 0xfffffffd, RZ, 0xc0, !PT ;  /* 0xfffffffde2e27812 */ /* 0x000fe200078ec0ff */
[----:B------:R-:W0:Y:S03]  /*84f0*/  LDGDEPBAR ;  /* 0x00000000000079af */ /* 0x000e260000000000 */
[C---:B------:R-:W-:Y:S01]  /*8500*/  HMMA.16816.F32.BF16 R60, R12.reuse, R62, RZ ;  /* 0x0000003e0c3c723c */ /* 0x040fe200000418ff */
[----:B-1----:R-:W-:Y:S07]  /*8510*/  LDSM.16.M88.4 R72, [R2+0xd900] ;  /* 0x00d900000248783b */ /* 0x002fee0000000200 */
[C---:B------:R-:W-:Y:S08]  /*8520*/  HMMA.16816.F32.BF16 R56, R12.reuse, R68, RZ ;  /* 0x000000440c38723c */ /* 0x040ff000000418ff */
[----:B------:R-:W-:Y:S01]  /*8530*/  HMMA.16816.F32.BF16 R12, R12, R70, RZ ;  /* 0x000000460c0c723c */ /* 0x000fe200000418ff */
[----:B------:R-:W-:Y:S07]  /*8540*/  LDSM.16.M88.4 R68, [R0+0xd900] ;  /* 0x00d900000044783b */ /* 0x000fee0000000200 */
[C---:B------:R-:W-:Y:S08]  /*8550*/  HMMA.16816.F32.BF16 R28, R52.reuse, R48, R28 ;  /* 0x00000030341c723c */ /* 0x040ff0000004181c */
[C---:B------:R-:W-:Y:S01]  /*8560*/  HMMA.16816.F32.BF16 R24, R52.reuse, R50, R24 ;  /* 0x000000323418723c */ /* 0x040fe20000041818 */
[----:B------:R-:W1:Y:S07]  /*8570*/  LDSM.16.M88.4 R48, [R2+0xc900] ;  /* 0x00c900000230783b */ /* 0x000e6e0000000200 */
        /* <DEDUP_REMOVED lines=8> */
[----:B------:R-:W-:Y:S04]  /*8600*/  LDSM.16.M88.4 R12, [R187] ;  /* 0x00000000bb0c783b */ /* 0x000fe80000000200 */
[----:B------:R-:W4:Y:S03]  /*8610*/  LDSM.16.M88.4 R32, [R0+0xc900] ;  /* 0x00c900000020783b */ /* 0x000f260000000200 */
[C---:B--2---:R-:W-:Y:S08]  /*8620*/  HMMA.16816.F32.BF16 R28, R44.reuse, R8, R28 ;  /* 0x000000082c1c723c */ /* 0x044ff0000004181c */
[C---:B------:R-:W-:Y:S01]  /*8630*/  HMMA.16816.F32.BF16 R24, R44.reuse, R10, R24 ;  /* 0x0000000a2c18723c */ /* 0x040fe20000041818 */
[----:B------:R-:W2:Y:S07]  /*8640*/  LDSM.16.M88.4 R8, [R0+0xd100] ;  /* 0x00d100000008783b */ /* 0x000eae0000000200 */
[C---:B-1----:R-:W-:Y:S08]  /*8650*/  HMMA.16816.F32.BF16 R20, R44.reuse, R48, R20 ;  /* 0x000000302c14723c */ /* 0x042ff00000041814 */
[C---:B------:R-:W-:Y:S01]  /*8660*/  HMMA.16816.F32.BF16 R16, R44.reuse, R50, R16 ;  /* 0x000000322c10723c */ /* 0x040fe20000041810 */
[----:B------:R-:W-:Y:S07]  /*8670*/  LDSM.16.M88.4 R48, [R192+0xe100] ;  /* 0x00e10000c030783b */ /* 0x000fee0000000200 */
[C---:B----4-:R-:W-:Y:S08]  /*8680*/  HMMA.16816.F32.BF16 R64, R44.reuse, R36, R64 ;  /* 0x000000242c40723c */ /* 0x050ff00000041840 */
[C---:B------:R-:W-:Y:S01]  /*8690*/  HMMA.16816.F32.BF16 R60, R44.reuse, R38, R60 ;  /* 0x000000262c3c723c */ /* 0x040fe2000004183c */
[----:B------:R-:W1:Y:S07]  /*86a0*/  LDSM.16.M88.4 R36, [R194+0x4000] ;  /* 0x00400000c224783b */ /* 0x000e6e0000000200 */
[C---:B------:R-:W-:Y:S08]  /*86b0*/  HMMA.16816.F32.BF16 R56, R44.reuse, R72, R56 ;  /* 0x000000482c38723c */ /* 0x040ff00000041838 */
[----:B------:R-:W-:Y:S01]  /*86c0*/  HMMA.16816.F32.BF16 R52, R44, R74, R52 ;  /* 0x0000004a2c34723c */ /* 0x000fe20000041834 */
[----:B------:R-:W4:Y:S04]  /*86d0*/  LDSM.16.M88.4 R44, [R192+0xe900] ;  /* 0x00e90000c02c783b */ /* 0x000f280000000200 */
[----:B------:R-:W-:Y:S03]  /*86e0*/  LDSM.16.M88.4 R72, [R6+0xe900] ;  /* 0x00e900000648783b */ /* 0x000fe60000000200 */
[C---:B------:R-:W-:Y:S08]  /*86f0*/  HMMA.16816.F32.BF16 R20, R12.reuse, R32, R20 ;  /* 0x000000200c14723c */ /* 0x040ff00000041814 */
[C---:B------:R-:W-:Y:S01]  /*8700*/  HMMA.16816.F32.BF16 R16, R12.reuse, R34, R16 ;  /* 0x000000220c10723c */ /* 0x040fe20000041810 */
[----:B------:R-:W1:Y:S07]  /*8710*/  LDSM.16.M88.4 R32, [R192+0xf100] ;  /* 0x00f10000c020783b */ /* 0x000e6e0000000200 */
[C---:B------:R-:W-:Y:S08]  /*8720*/  HMMA.16816.F32.BF16 R28, R12.reuse, R40, R28 ;  /* 0x000000280c1c723c */ /* 0x040ff0000004181c */
[C---:B------:R-:W-:Y:S01]  /*8730*/  HMMA.16816.F32.BF16 R24, R12.reuse, R42, R24 ;  /* 0x0000002a0c18723c */ /* 0x040fe20000041818 */
[----:B------:R-:W3:Y:S07]  /*8740*/  LDSM.16.M88.4 R40, [R192+0xf900] ;  /* 0x00f90000c028783b */ /* 0x000eee0000000200 */
[C---:B--2---:R-:W-:Y:S08]  /*8750*/  HMMA.16816.F32.BF16 R64, R12.reuse, R8, R64 ;  /* 0x000000080c40723c */ /* 0x044ff00000041840 */
[C---:B------:R-:W-:Y:S01]  /*8760*/  HMMA.16816.F32.BF16 R60, R12.reuse, R10, R60 ;  /* 0x0000000a0c3c723c */ /* 0x040fe2000004183c */
[----:B------:R-:W2:Y:S07]  /*8770*/  LDSM.16.M88.4 R8, [R190+0x4000] ;  /* 0x00400000be08783b */ /* 0x000eae0000000200 */
[C---:B------:R-:W-:Y:S08]  /*8780*/  HMMA.16816.F32.BF16 R56, R12.reuse, R68, R56 ;  /* 0x000000440c38723c */ /* 0x040ff00000041838 */
[----:B------:R-:W-:Y:S01]  /*8790*/  HMMA.16816.F32.BF16 R52, R12, R70, R52 ;  /* 0x000000460c34723c */ /* 0x000fe20000041834 */
[----:B------:R-:W2:Y:S04]  /*87a0*/  LDSM.16.M88.4 R12, [R6+0xf100] ;  /* 0x00f10000060c783b */ /* 0x000ea80000000200 */
[----:B------:R-:W2:Y:S03]  /*87b0*/  LDSM.16.M88.4 R68, [R6+0xf900] ;  /* 0x00f900000644783b */ /* 0x000ea60000000200 */
[C---:B-1----:R-:W-:Y:S08]  /*87c0*/  HMMA.16816.F32.BF16 R28, R36.reuse, R48, R28 ;  /* 0x00000030241c723c */ /* 0x042ff0000004181c */
[C---:B------:R-:W-:Y:S01]  /*87d0*/  HMMA.16816.F32.BF16 R24, R36.reuse, R50, R24 ;  /* 0x000000322418723c */ /* 0x040fe20000041818 */
[----:B------:R-:W-:Y:S07]  /*87e0*/  LDSM.16.M88.4 R48, [R2+0xe100] ;  /* 0x00e100000230783b */ /* 0x000fee0000000200 */
[C---:B----4-:R-:W-:Y:S08]  /*87f0*/  HMMA.16816.F32.BF16 R20, R36.reuse, R44, R20 ;  /* 0x0000002c2414723c */ /* 0x050ff00000041814 */
[C---:B------:R-:W-:Y:S01]  /*8800*/  HMMA.16816.F32.BF16 R16, R36.reuse, R46, R16 ;  /* 0x0000002e2410723c */ /* 0x040fe20000041810 */
[----:B------:R-:W-:Y:S07]  /*8810*/  LDSM.16.M88.4 R44, [R2+0xe900] ;  /* 0x00e90000022c783b */ /* 0x000fee0000000200 */
[C---:B------:R-:W-:Y:S08]  /*8820*/  HMMA.16816.F32.BF16 R64, R36.reuse, R32, R64 ;  /* 0x000000202440723c */ /* 0x040ff00000041840 */
[C---:B------:R-:W-:Y:S01]  /*8830*/  HMMA.16816.F32.BF16 R60, R36.reuse, R34, R60 ;  /* 0x00000022243c723c */ /* 0x040fe2000004183c */
[----:B------:R-:W1:Y:S07]  /*8840*/  LDSM.16.M88.4 R32, [R188+0x4000] ;  /* 0x00400000bc20783b */ /* 0x000e6e0000000200 */
[C---:B---3--:R-:W-:Y:S08]  /*8850*/  HMMA.16816.F32.BF16 R56, R36.reuse, R40, R56 ;  /* 0x000000282438723c */ /* 0x048ff00000041838 */
[----:B------:R-:W-:Y:S01]  /*8860*/  HMMA.16816.F32.BF16 R52, R36, R42, R52 ;  /* 0x0000002a2434723c */ /* 0x000fe20000041834 */
[----:B------:R-:W3:Y:S04]  /*8870*/  LDSM.16.M88.4 R40, [R2+0xf100] ;  /* 0x00f100000228783b */ /* 0x000ee80000000200 */
[----:B------:R-:W4:Y:S03]  /*8880*/  LDSM.16.M88.4 R36, [R2+0xf900] ;  /* 0x00f900000224783b */ /* 0x000f260000000200 */
[C---:B--2---:R-:W-:Y:S08]  /*8890*/  HMMA.16816.F32.BF16 R28, R8.reuse, R76, R28 ;  /* 0x0000004c081c723c */ /* 0x044ff0000004181c */
[C---:B------:R-:W-:Y:S01]  /*88a0*/  HMMA.16816.F32.BF16 R24, R8.reuse, R78, R24 ;  /* 0x0000004e0818723c */ /* 0x040fe20000041818 */
[----:B------:R-:W-:Y:S07]  /*88b0*/  LDSM.16.M88.4 R76, [R187+0x4000] ;  /* 0x00400000bb4c783b */ /* 0x000fee0000000200 */
[C---:B------:R-:W-:Y:S08]  /*88c0*/  HMMA.16816.F32.BF16 R20, R8.reuse, R72, R20 ;  /* 0x000000480814723c */ /* 0x040ff00000041814 */
[C---:B------:R-:W-:Y:S01]  /*88d0*/  HMMA.16816.F32.BF16 R16, R8.reuse, R74, R16 ;  /* 0x0000004a0810723c */ /* 0x040fe20000041810 */
[----:B------:R-:W-:Y:S07]  /*88e0*/  LDSM.16.M88.4 R72, [R0+0xf100] ;  /* 0x00f100000048783b */ /* 0x000fee0000000200 */
[C---:B------:R-:W-:Y:S08]  /*88f0*/  HMMA.16816.F32.BF16 R64, R8.reuse, R12, R64 ;  /* 0x0000000c0840723c */ /* 0x040ff00000041840 */
        /* <DEDUP_REMOVED lines=9> */
[C---:B------:R-:W-:Y:S08]  /*8990*/  HMMA.16816.F32.BF16 R20, R32.reuse, R44, R20 ;  /* 0x0000002c2014723c */ /* 0x040ff00000041814 */
[C---:B------:R-:W-:Y:S01]  /*89a0*/  HMMA.16816.F32.BF16 R16, R32.reuse, R46, R16 ;  /* 0x0000002e2010723c */ /* 0x040fe20000041810 */
[----:B------:R-:W1:Y:S07]  /*89b0*/  LDSM.16.M88.4 R44, [R192+0x10100] ;  /* 0x01010000c02c783b */ /* 0x000e6e0000000200 */
[C---:B---3--:R-:W-:Y:S08]  /*89c0*/  HMMA.16816.F32.BF16 R64, R32.reuse, R40, R64 ;  /* 0x000000282040723c */ /* 0x048ff00000041840 */
[C---:B------:R-:W-:Y:S01]  /*89d0*/  HMMA.16816.F32.BF16 R60, R32.reuse, R42, R60 ;  /* 0x0000002a203c723c */ /* 0x040fe2000004183c */
[----:B------:R-:W3:Y:S07]  /*89e0*/  LDSM.16.M88.4 R40, [R192+0x10900] ;  /* 0x01090000c028783b */ /* 0x000eee0000000200 */
[C---:B----4-:R-:W-:Y:S08]  /*89f0*/  HMMA.16816.F32.BF16 R56, R32.reuse, R36, R56 ;  /* 0x000000242038723c */ /* 0x050ff00000041838 */
[----:B------:R-:W-:Y:S01]  /*8a00*/  HMMA.16816.F32.BF16 R52, R32, R38, R52 ;  /* 0x000000262034723c */ /* 0x000fe20000041834 */
[----:B------:R-:W4:Y:S04]  /*8a10*/  LDSM.16.M88.4 R36, [R192+0x11100] ;  /* 0x01110000c024783b */ /* 0x000f280000000200 */
[----:B------:R-:W1:Y:S03]  /*8a20*/  LDSM.16.M88.4 R32, [R192+0x11900] ;  /* 0x01190000c020783b */ /* 0x000e660000000200 */
        /* <DEDUP_REMOVED lines=15> */
[C---:B---3--:R-:W-:Y:S08]  /*8b20*/  HMMA.16816.F32.BF16 R20, R48.reuse, R40, R20 ;  /* 0x000000283014723c */ /* 0x048ff00000041814 */
[C---:B------:R-:W-:Y:S01]  /*8b30*/  HMMA.16816.F32.BF16 R68, R48.reuse, R42, R16 ;  /* 0x0000002a3044723c */ /* 0x040fe20000041810 */
[----:B------:R-:W-:Y:S04]  /*8b40*/  LDSM.16.M88.4 R40, [R188+0x8000] ;  /* 0x00800000bc28783b */ /* 0x000fe80000000200 */
[----:B------:R-:W-:Y:S03]  /*8b50*/  LDSM.16.M88.4 R16, [R2+0x10100] ;  /* 0x010100000210783b */ /* 0x000fe60000000200 */
[C---:B----4-:R-:W-:Y:S08]  /*8b60*/  HMMA.16816.F32.BF16 R64, R48.reuse, R36, R64 ;  /* 0x000000243040723c */ /* 0x050ff00000041840 */
[C---:B------:R-:W-:Y:S01]  /*8b70*/  HMMA.16816.F32.BF16 R60, R48.reuse, R38, R60 ;  /* 0x00000026303c723c */ /* 0x040fe2000004183c */
[----:B------:R-:W-:Y:S07]  /*8b80*/  LDSM.16.M88.4 R36, [R0+0x10100] ;  /* 0x010100000024783b */ /* 0x000fee0000000200 */
[C---:B------:R-:W-:Y:S08]  /*8b90*/  HMMA.16816.F32.BF16 R56, R48.reuse, R32, R56 ;  /* 0x000000203038723c */ /* 0x040ff00000041838 */
[----:B------:R-:W-:Y:S01]  /*8ba0*/  HMMA.16816.F32.BF16 R52, R48, R34, R52 ;  /* 0x000000223034723c */ /* 0x000fe20000041834 */
[----:B------:R-:W2:Y:S04]  /*8bb0*/  LDSM.16.M88.4 R48, [R2+0x10900] ;  /* 0x010900000230783b */ /* 0x000ea80000000200 */
[----:B------:R-:W-:Y:S03]  /*8bc0*/  LDSM.16.M88.4 R32, [R187+0x8000] ;  /* 0x00800000bb20783b */ /* 0x000fe60000000200 */
[C---:B-1----:R-:W-:Y:S08]  /*8bd0*/  HMMA.16816.F32.BF16 R20, R12.reuse, R44, R20 ;  /* 0x0000002c0c14723c */ /* 0x042ff00000041814 */
[C---:B------:R-:W-:Y:S01]  /*8be0*/  HMMA.16816.F32.BF16 R68, R12.reuse, R46, R68 ;  /* 0x0000002e0c44723c */ /* 0x040fe20000041844 */
[----:B------:R-:W-:Y:S07]  /*8bf0*/  LDSM.16.M88.4 R44, [R2+0x11100] ;  /* 0x01110000022c783b */ /* 0x000fee0000000200 */
[C---:B------:R-:W-:Y:S08]  /*8c00*/  HMMA.16816.F32.BF16 R28, R12.reuse, R8, R28 ;  /* 0x000000080c1c723c */ /* 0x040ff0000004181c */
[C---:B------:R-:W-:Y:S01]  /*8c10*/  HMMA.16816.F32.BF16 R24, R12.reuse, R10, R24 ;  /* 0x0000000a0c18723c */ /* 0x040fe20000041818 */
[----:B------:R-:W1:Y:S07]  /*8c20*/  LDSM.16.M88.4 R8, [R0+0x10900] ;  /* 0x010900000008783b */ /* 0x000e6e0000000200 */
[----:B------:R-:W-:Y:S08]  /*8c30*/  HMMA.16816.F32.BF16 R64, R12, R72, R64 ;  /* 0x000000480c40723c */ /* 0x000ff00000041840 */
[----:B--2---:R-:W-:Y:S08]  /*8c40*/  HMMA.16816.F32.BF16 R20, R40, R48, R20 ;  /* 0x000000302814723c */ /* 0x004ff00000041814 */
[C---:B------:R-:W-:Y:S08]  /*8c50*/  HMMA.16816.F32.BF16 R60, R12.reuse, R74, R60 ;  /* 0x0000004a0c3c723c */ /* 0x040ff0000004183c */
[C---:B------:R-:W-:Y:S08]  /*8c60*/  HMMA.16816.F32.BF16 R56, R12.reuse, R76, R56 ;  /* 0x0000004c0c38723c */ /* 0x040ff00000041838 */
[----:B------:R-:W-:Y:S01]  /*8c70*/  HMMA.16816.F32.BF16 R52, R12, R78, R52 ;  /* 0x0000004e0c34723c */ /* 0x000fe20000041834 */
[----:B------:R-:W2:Y:S07]  /*8c80*/  LDSM.16.M88.4 R12, [R2+0x11900] ;  /* 0x01190000020c783b */ /* 0x000eae0000000200 */
[C---:B------:R-:W-:Y:S08]  /*8c90*/  HMMA.16816.F32.BF16 R68, R40.reuse, R50, R68 ;  /* 0x000000322844723c */ /* 0x040ff00000041844 */
[C---:B------:R-:W-:Y:S08]  /*8ca0*/  HMMA.16816.F32.BF16 R28, R40.reuse, R16, R28 ;  /* 0x00000010281c723c */ /* 0x040ff0000004181c */
[----:B------:R-:W-:Y:S01]  /*8cb0*/  HMMA.16816.F32.BF16 R24, R40, R18, R24 ;  /* 0x000000122818723c */ /* 0x000fe20000041818 */
[----:B------:R-:W3:Y:S07]  /*8cc0*/  LDSM.16.M88.4 R16, [R0+0x11100] ;  /* 0x011100000010783b */ /* 0x000eee0000000200 */
[C---:B-1----:R-:W-:Y:S08]  /*8cd0*/  HMMA.16816.F32.BF16 R20, R32.reuse, R8, R20 ;  /* 0x000000082014723c */ /* 0x042ff00000041814 */
[C---:B------:R-:W-:Y:S01]  /*8ce0*/  HMMA.16816.F32.BF16 R68, R32.reuse, R10, R68 ;  /* 0x0000000a2044723c */ /* 0x040fe20000041844 */
[----:B------:R-:W1:Y:S07]  /*8cf0*/  LDSM.16.M88.4 R8, [R0+0x11900] ;  /* 0x011900000008783b */ /* 0x000e6e0000000200 */
[----:B------:R-:W-:Y:S08]  /*8d00*/  HMMA.16816.F32.BF16 R28, R32, R36, R28 ;  /* 0x00000024201c723c */ /* 0x000ff0000004181c */
[C---:B------:R-:W-:Y:S08]  /*8d10*/  HMMA.16816.F32.BF16 R60, R40.reuse, R46, R60 ;  /* 0x0000002e283c723c */ /* 0x040ff0000004183c */
[C---:B------:R-:W-:Y:S08]  /*8d20*/  HMMA.16816.F32.BF16 R64, R40.reuse, R44, R64 ;  /* 0x0000002c2840723c */ /* 0x040ff00000041840 */
[----:B--2---:R-:W-:Y:S01]  /*8d30*/  HMMA.16816.F32.BF16 R56, R40, R12, R56 ;  /* 0x0000000c2838723c */ /* 0x004fe20000041838 */
[----:B------:R-:W-:-:S06]  /*8d40*/  FMUL.FTZ R30, R30, c[0x0][0x320] ;  /* 0x0000c8001e1e7a20 */ /* 0x000fcc0000410000 */
[----:B------:R-:W-:Y:S01]  /*8d50*/  FMUL.FTZ R13, R20, c[0x0][0x320] ;  /* 0x0000c800140d7a20 */ /* 0x000fe20000410000 */
[----:B-----5:R-:W-:Y:S01]  /*8d60*/  SHF.R.S32.HI R20, RZ, 0x1f, R81 ;  /* 0x0000001fff147819 */ /* 0x020fe20000011451 */
[----:B---3--:R-:W-:Y:S01]  /*8d70*/  HMMA.16816.F32.BF16 R60, R32, R18, R60 ;  /* 0x00000012203c723c */ /* 0x008fe2000004183c */
[----:B------:R2:W3:Y:S06]  /*8d80*/  MUFU.TANH R2, R30 ;  /* 0x0000001e00027308 */ /* 0x0004ec0000002400 */
[CC--:B------:R-:W-:Y:S01]  /*8d90*/  LEA.HI R18, R20.reuse, R81.reuse, RZ, 0x2 ;  /* 0x0000005114127211 */ /* 0x0c0fe200078f10ff */
[----:B------:R-:W-:Y:S07]  /*8da0*/  HMMA.16816.F32.BF16 R52, R40, R14, R52 ;  /* 0x0000000e2834723c */ /* 0x000fee0000041834 */
[----:B------:R-:W-:-:S02]  /*8db0*/  LEA.HI R15, R20, R81, RZ, 0x5 ;  /* 0x00000051140f7211 */ /* 0x000fc400078f28ff */
[----:B------:R-:W-:Y:S02]  /*8dc0*/  LOP3.LUT R20, R18, 0xfffffffc, RZ, 0xc0, !PT ;  /* 0xfffffffc12147812 */ /* 0x000fe400078ec0ff */
[----:B--2---:R-:W-:Y:S01]  /*8dd0*/  LOP3.LUT R30, R15, 0xffffffe0, RZ, 0xc0, !PT ;  /* 0xffffffe00f1e7812 */ /* 0x004fe200078ec0ff */
[----:B------:R-:W-:Y:S07]  /*8de0*/  HMMA.16816.F32.BF16 R64, R32, R16, R64 ;  /* 0x000000102040723c */ /* 0x000fee0000041840 */
[----:B------:R-:W-:-:S02]  /*8df0*/  SHF.R.S32.HI R16, RZ, 0x5, R15 ;  /* 0x00000005ff107819 */ /* 0x000fc4000001140f */
[----:B------:R-:W-:Y:S02]  /*8e00*/  SHF.R.S32.HI R17, RZ, 0x1f, R15 ;  /* 0x0000001fff117819 */ /* 0x000fe4000001140f */
[C---:B------:R-:W-:Y:S01]  /*8e10*/  IADD3 R15, R81.reuse, -R30, RZ ;  /* 0x8000001e510f7210 */ /* 0x040fe20007ffe0ff */
[----:B------:R-:W-:Y:S01]  /*8e20*/  IMAD.IADD R81, R81, 0x1, -R20 ;  /* 0x0000000151517824 */ /* 0x000fe200078e0a14 */
[----:B-1----:R-:W-:Y:S01]  /*8e30*/  HMMA.16816.F32.BF16 R56, R32, R8, R56 ;  /* 0x000000082038723c */ /* 0x002fe20000041838 */
[----:B------:R-:W-:Y:S02]  /*8e40*/  LEA.HI R17, R17, R16, RZ, 0x3 ;  /* 0x0000001011117211 */ /* 0x000fe400078f18ff */
[----:B------:R-:W-:-:S04]  /*8e50*/  SHF.R.S32.HI R20, RZ, 0x1f, R15 ;  /* 0x0000001fff147819 */ /* 0x000fc8000001140f */
[----:B------:R-:W-:Y:S02]  /*8e60*/  LEA.HI R8, R81, R81, RZ, 0x1 ;  /* 0x0000005151087211 */ /* 0x000fe400078f08ff */
[----:B------:R-:W-:Y:S02]  /*8e70*/  LOP3.LUT R17, R17, 0xffffff8, RZ, 0xc0, !PT ;  /* 0x0ffffff811117812 */ /* 0x000fe400078ec0ff */
[----:B------:R-:W-:Y:S02]  /*8e80*/  LOP3.LUT R8, R8, 0x1ffffffe, RZ, 0xc0, !PT ;  /* 0x1ffffffe08087812 */ /* 0x000fe400078ec0ff */
[----:B------:R-:W-:Y:S01]  /*8e90*/  LEA.HI R9, R20, R15, RZ, 0x2 ;  /* 0x0000000f14097211 */ /* 0x000fe200078f10ff */
[----:B------:R-:W-:Y:S01]  /*8ea0*/  IMAD.IADD R218, R16, 0x1, -R17 ;  /* 0x0000000110da7824 */ /* 0x000fe200078e0a11 */
[----:B------:R-:W-:Y:S01]  /*8eb0*/  ISETP.NE.AND P0, PT, R225, 0x1, PT ;  /* 0x00000001e100780c */ /* 0x000fe20003f05270 */
[----:B------:R-:W-:Y:S01]  /*8ec0*/  IMAD.IADD R209, R81, 0x1, -R8 ;  /* 0x0000000151d17824 */ /* 0x000fe200078e0a08 */
[----:B------:R-:W-:-:S02]  /*8ed0*/  SHF.R.S32.HI R220, RZ, 0x2, R9 ;  /* 0x00000002ffdc7819 */ /* 0x000fc40000011409 */
[----:B------:R-:W-:Y:S01]  /*8ee0*/  SHF.L.U32 R218, R218, 0x4, RZ ;  /* 0x00000004dada7819 */ /* 0x000fe200000006ff */
[----:B------:R-:W-:Y:S02]  /*8ef0*/  IMAD.SHL.U32 R209, R209, 0x8, RZ ;  /* 0x00000008d1d17824 */ /* 0x000fe400078e00ff */
[----:B------:R-:W-:Y:S01]  /*8f00*/  IMAD R5, R5, 0x80, R220 ;  /* 0x0000008005057824 */ /* 0x000fe200078e02dc */
[----:B------:R-:W-:Y:S04]  /*8f10*/  HMMA.16816.F32.BF16 R24, R32, R38, R24 ;  /* 0x000000262018723c */ /* 0x000fe80000041818 */
[----:B------:R-:W-:-:S04]  /*8f20*/  IADD3 R8, R209, R5, R218 ;  /* 0x00000005d1087210 */ /* 0x000fc80007ffe0da */
[----:B------:R-:W-:Y:S01]  /*8f30*/  HMMA.16816.F32.BF16 R52, R32, R10, R52 ;  /* 0x0000000a2034723c */ /* 0x000fe20000041834 */
[----:B------:R-:W-:-:S05]  /*8f40*/  @P0 IMAD.HI.U32 R5, R8, c[0x0][0x2c8], RZ ;  /* 0x0000b20008050a27 */ /* 0x000fca00078e00ff */
[----:B------:R-:W-:Y:S02]  /*8f50*/  @P0 SHF.R.U32.HI R8, RZ, c[0x0][0x2cc], R5 ;  /* 0x0000b300ff080a19 */ /* 0x000fe40000011605 */
[----:B------:R-:W-:-:S03]  /*8f60*/  LOP3.LUT R10, R9, 0x7ffffffc, RZ, 0xc0, !PT ;  /* 0x7ffffffc090a7812 */ /* 0x000fc600078ec0ff */
[----:B------:R-:W1:Y:S01]  /*8f70*/  SHFL.IDX PT, R5, R8, RZ, 0x1c1f ;  /* 0x001c1fff08057589 */ /* 0x000e6200000e0000 */
[----:B------:R-:W-:Y:S01]  /*8f80*/  IADD3 R219, R15, -R10, RZ ;  /* 0x8000000a0fdb7210 */ /* 0x000fe20007ffe0ff */
[----:B------:R-:W-:Y:S02]  /*8f90*/  FMUL.FTZ R6, R28, c[0x0][0x320] ;  /* 0x0000c8001c067a20 */ /* 0x000fe40000410000 */
[----:B------:R-:W-:Y:S02]  /*8fa0*/  FMUL.FTZ R28, R29, c[0x0][0x320] ;  /* 0x0000c8001d1c7a20 */ /* 0x000fe40000410000 */
[----:B------:R-:W-:Y:S02]  /*8fb0*/  FMUL.FTZ R24, R24, c[0x0][0x320] ;  /* 0x0000c80018187a20 */ /* 0x000fe40000410000 */
[----:B------:R-:W-:Y:S02]  /*8fc0*/  FMUL.FTZ R12, R25, c[0x0][0x320] ;  /* 0x0000c800190c7a20 */ /* 0x000fe40000410000 */
[----:B------:R-:W-:-:S02]  /*8fd0*/  FMUL.FTZ R14, R68, c[0x0][0x320] ;  /* 0x0000c800440e7a20 */ /* 0x000fc40000410000 */
[----:B------:R-:W-:Y:S01]  /*8fe0*/  FMUL.FTZ R18, R69, c[0x0][0x320] ;  /* 0x0000c80045127a20 */ /* 0x000fe20000410000 */
[----:B------:R-:W-:Y:S01]  /*8ff0*/  IADD3 R10, R199, 0x1, -R82 ;  /* 0x00000001c70a7810 */ /* 0x000fe20007ffe852 */
[----:B------:R-:W-:Y:S01]  /*9000*/  IMAD.SHL.U32 R219, R219, 0x2, RZ ;  /* 0x00000002dbdb7824 */ /* 0x000fe200078e00ff */
[----:B------:R-:W-:Y:S01]  /*9010*/  ISETP.GE.AND P4, PT, R224, 0x1, PT ;  /* 0x00000001e000780c */ /* 0x000fe20003f86270 */
[----:B------:R-:W-:Y:S02]  /*9020*/  FMUL.FTZ R60, R60, c[0x0][0x320] ;  /* 0x0000c8003c3c7a20 */ /* 0x000fe40000410000 */
[----:B------:R-:W-:Y:S02]  /*9030*/  FMUL.FTZ R61, R61, c[0x0][0x320] ;  /* 0x0000c8003d3d7a20 */ /* 0x000fe40000410000 */
[----:B------:R-:W-:Y:S02]  /*9040*/  FMUL.FTZ R65, R65, c[0x0][0x320] ;  /* 0x0000c80041417a20 */ /* 0x000fe40000410000 */
[----:B------:R-:W-:-:S02]  /*9050*/  FMUL.FTZ R64, R64, c[0x0][0x320] ;  /* 0x0000c80040407a20 */ /* 0x000fc40000410000 */
[----:B------:R-:W-:Y:S02]  /*9060*/  FMUL.FTZ R56, R56, c[0x0][0x320] ;  /* 0x0000c80038387a20 */ /* 0x000fe40000410000 */
[----:B------:R-:W-:Y:S02]  /*9070*/  FMUL.FTZ R57, R57, c[0x0][0x320] ;  /* 0x0000c80039397a20 */ /* 0x000fe40000410000 */
[----:B------:R-:W-:Y:S02]  /*9080*/  FMUL.FTZ R52, R52, c[0x0][0x320] ;  /* 0x0000c80034347a20 */ /* 0x000fe40000410000 */
[----:B------:R-:W-:Y:S01]  /*9090*/  FMUL.FTZ R53, R53, c[0x0][0x320] ;  /* 0x0000c80035357a20 */ /* 0x000fe20000410000 */
[----:B------:R-:W2:Y:S01]  /*90a0*/  MUFU.TANH R6, R6 ;  /* 0x0000000600067308 */ /* 0x000ea20000002400 */
[----:B------:R-:W-:Y:S01]  /*90b0*/  IADD3 R10, -R206, R10, -R219 ;  /* 0x0000000ace0a7210 */ /* 0x000fe20007ffe9db */
[----:B------:R-:W-:Y:S01]  /*90c0*/  ULOP3.LUT UR4, URZ, UR4, URZ, 0x33, !UPT ;  /* 0x000000043f047292 */ /* 0x000fe2000f8e333f */
[----:B------:R-:W-:Y:S01]  /*90d0*/  FMUL.FTZ R21, R21, c[0x0][0x320] ;  /* 0x0000c80015157a20 */ /* 0x000fe20000410000 */
[----:B------:R-:W-:-:S04]  /*90e0*/  @P0 LOP3.LUT R226, R226, 0x2, RZ, 0xfc, !PT ;  /* 0x00000002e2e20812 */ /* 0x000fc800078efcff */
[----:B------:R-:W4:Y:S01]  /*90f0*/  MUFU.TANH R28, R28 ;  /* 0x0000001c001c7308 */ /* 0x000f220000002400 */
[----:B------:R-:W-:-:S07]  /*9100*/  IADD3 R20, R10, c[0x0][0x328], RZ ;  /* 0x0000ca000a147a10 */ /* 0x000fce0007ffe0ff */
[----:B------:R-:W1:Y:S01]  /*9110*/  MUFU.TANH R24, R24 ;  /* 0x0000001800187308 */ /* 0x000e620000002400 */
[----:B------:R-:W-:-:S07]  /*9120*/  IADD3 R10, R10, UR4, RZ ;  /* 0x000000040a0a7c10 */ /* 0x000fce000fffe0ff */
[----:B------:R-:W1:Y:S08]  /*9130*/  MUFU.TANH R12, R12 ;  /* 0x0000000c000c7308 */ /* 0x000e700000002400 */
        /* <DEDUP_REMOVED lines=9> */
[----:B------:R-:W2:Y:S08]  /*91d0*/  MUFU.TANH R139, R52 ;  /* 0x00000034008b7308 */ /* 0x000eb00000002400 */
[----:B------:R-:W2:Y:S01]  /*91e0*/  MUFU.TANH R137, R53 ;  /* 0x0000003500897308 */ /* 0x000ea20000002400 */
[----:B-1----:R-:W-:-:S02]  /*91f0*/  IADD3 R16, R20, R5, RZ ;  /* 0x0000000514107210 */ /* 0x002fc40007ffe0ff */
[----:B------:R-:W-:-:S05]  /*9200*/  LOP3.LUT R226, R226, 0xfffffffb, RZ, 0xc0, !PT ;  /* 0xfffffffbe2e27812 */ /* 0x000fca00078ec0ff */
[----:B------:R1:W1:Y:S01]  /*9210*/  MUFU.TANH R0, R21 ;  /* 0x0000001500007308 */ /* 0x0002620000002400 */
[----:B------:R-:W-:Y:S01]  /*9220*/  @P4 LOP3.LUT R226, R226, 0x4, RZ, 0xfc, !PT ;  /* 0x00000004e2e24812 */ /* 0x000fe200078efcff */
[----:B------:R-:W-:Y:S01]  /*9230*/  IMAD.IADD R25, R10, 0x1, R5 ;  /* 0x000000010a197824 */ /* 0x000fe200078e0205 */
[----:B-1----:R-:W-:-:S04]  /*9240*/  IADD3 R21, -R219, R199, -R82 ;  /* 0x000000c7db157210 */ /* 0x002fc80007ffe952 */
[----:B------:R-:W-:Y:S01]  /*9250*/  IMNMX R29, R21, R16, PT ;  /* 0x00000010151d7217 */ /* 0x000fe20003800200 */
[----:B------:R-:W-:Y:S05]  /*9260*/  @!P4 BRA `(.L_x_991) ;  /* 0x000001300000c947 */ /* 0x000fea0003800000 */
[----:B--234-:R-:W-:Y:S01]  /*9270*/  IADD3 R9, -R206, R199, R5 ;  /* 0x000000c7ce097210 */ /* 0x01cfe20007ffe105 */
[----:B------:R-:W-:Y:S03]  /*9280*/  BSSY B0, `(.L_x_992) ;  /* 0x000000c000007945 */ /* 0x000fe60003800000 */
        /* <DEDUP_REMOVED lines=8> */
.L_x_993:
[----:B------:R-:W-:-:S13]  /*9310*/  ISETP.NE.AND P0, PT, R224, 0x1, PT ;  /* 0x00000001e000780c */ /* 0x000fda0003f05270 */
[----:B------:R-:W-:-:S05]  /*9320*/  @P0 IMAD.HI.U32 R5, R9, c[0x0][0x330], RZ ;  /* 0x0000cc0009050a27 */ /* 0x000fca00078e00ff */
[----:B------:R-:W-:Y:S02]  /*9330*/  @P0 SHF.R.U32.HI R9, RZ, c[0x0][0x334], R5 ;  /* 0x0000cd00ff090a19 */ /* 0x000fe40000011605 */
.L_x_994:
[----:B------:R-:W-:Y:S05]  /*9340*/  BSYNC B0 ;  /* 0x0000000000007941 */ /* 0x000fea0003800000 */
.L_x_992:
[----:B------:R-:W-:-:S04]  /*9350*/  IMAD R30, R9, c[0x0][0x32c], -R82 ;  /* 0x0000cb00091e7a24 */ /* 0x000fc800078e0a52 */
[----:B------:R-:W-:-:S05]  /*9360*/  IMAD.IADD R30, R30, 0x1, -R219 ;  /* 0x000000011e1e7824 */ /* 0x000fca00078e0adb */
[----:B------:R-:W-:Y:S02]  /*9370*/  IADD3 R16, R30, c[0x0][0x32c], RZ ;  /* 0x0000cb001e107a10 */ /* 0x000fe40007ffe0ff */
[----:B------:R-:W-:Y:S02]  /*9380*/  IMNMX R25, R25, R30, !PT ;  /* 0x0000001e19197217 */ /* 0x000fe40007800200 */
[----:B------:R-:W-:Y:S02]  /*9390*/  IMNMX R29, R29, R16, PT ;  /* 0x000000101d1d7217 */ /* 0x000fe40003800200 */
.L_x_991:
[----:B--234-:R-:W-:Y:S01]  /*93a0*/  ISETP.GT.AND P2, PT, R141, RZ, PT ;  /* 0x000000ff8d00720c */ /* 0x01cfe20003f44270 */
[----:B------:R-:W-:Y:S02]  /*93b0*/  FMUL.FTZ R27, R27, c[0x0][0x320] ;  /* 0x0000c8001b1b7a20 */ /* 0x000fe40000410000 */
[----:B------:R-:W-:Y:S01]  /*93c0*/  FMUL.FTZ R58, R58, c[0x0][0x320] ;  /* 0x0000c8003a3a7a20 */ /* 0x000fe20000410000 */
[----:B------:R-:W-:Y:S01]  /*93d0*/  ISETP.GT.AND P0, PT, R25, RZ, P2 ;  /* 0x000000ff1900720c */ /* 0x000fe20001704270 */
[----:B------:R-:W-:Y:S01]  /*93e0*/  FMUL.FTZ R59, R59, c[0x0][0x320] ;  /* 0x0000c8003b3b7a20 */ /* 0x000fe20000410000 */
[----:B------:R1:W2:Y:S01]  /*93f0*/  MUFU.TANH R152, R27 ;  /* 0x0000001b00987308 */ /* 0x0002a20000002400 */
[----:B------:R-:W-:Y:S01]  /*9400*/  FMUL.FTZ R54, R54, c[0x0][0x320] ;  /* 0x0000c80036367a20 */ /* 0x000fe20000410000 */
[----:B------:R-:W-:Y:S01]  /*9410*/  ISETP.LT.OR P0, PT, R29, 0x1, P0 ;  /* 0x000000011d00780c */ /* 0x000fe20000701670 */
[----:B------:R-:W-:-:S02]  /*9420*/  FMUL.FTZ R55, R55, c[0x0][0x320] ;  /* 0x0000c80037377a20 */ /* 0x000fc40000410000 */
[----:B------:R-:W-:Y:S01]  /*9430*/  FMUL.FTZ R66, R66, c[0x0][0x320] ;  /* 0x0000c80042427a20 */ /* 0x000fe20000410000 */
[----:B------:R-:W-:Y:S01]  /*9440*/  FSEL R16, R6, -INF , !P0 ;  /* 0xff80000006107808 */ /* 0x000fe20004000000 */
[----:B------:R-:W-:Y:S01]  /*9450*/  FMUL.FTZ R6, R26, c[0x0][0x320] ;  /* 0x0000c8001a067a20 */ /* 0x000fe20000410000 */
[----:B------:R-:W-:Y:S01]  /*9460*/  ISETP.GT.AND P0, PT, R25, 0x1, P2 ;  /* 0x000000011900780c */ /* 0x000fe20001704270 */
[----:B------:R-:W-:Y:S01]  /*9470*/  FMUL.FTZ R67, R67, c[0x0][0x320] ;  /* 0x0000c80043437a20 */ /* 0x000fe20000410000 */
[----:B------:R1:W3:Y:S01]  /*9480*/  MUFU.TANH R176, R58 ;  /* 0x0000003a00b07308 */ /* 0x0002e20000002400 */
[----:B------:R-:W-:Y:S01]  /*9490*/  FMUL.FTZ R62, R62, c[0x0][0x320] ;  /* 0x0000c8003e3e7a20 */ /* 0x000fe20000410000 */
[----:B------:R-:W-:Y:S01]  /*94a0*/  ISETP.LT.OR P0, PT, R29, 0x2, P0 ;  /* 0x000000021d00780c */ /* 0x000fe20000701670 */
[----:B------:R-:W-:-:S03]  /*94b0*/  FMUL.FTZ R63, R63, c[0x0][0x320] ;  /* 0x0000c8003f3f7a20 */ /* 0x000fc60000410000 */
[----:B------:R-:W-:Y:S02]  /*94c0*/  FSEL R19, R28, -INF , !P0 ;  /* 0xff8000001c137808 */ /* 0x000fe40004000000 */
[----:B------:R-:W-:Y:S01]  /*94d0*/  ISETP.GT.AND P0, PT, R25, 0x8, P2 ;  /* 0x000000081900780c */ /* 0x000fe20001704270 */
[----:B------:R1:W4:Y:S03]  /*94e0*/  MUFU.TANH R138, R59 ;  /* 0x0000003b008a7308 */ /* 0x0003260000002400 */
[----:B------:R-:W-:-:S04]  /*94f0*/  ISETP.LT.OR P0, PT, R29, 0x9, P0 ;  /* 0x000000091d00780c */ /* 0x000fc80000701670 */
[----:B------:R-:W-:Y:S01]  /*9500*/  FSEL R17, R24, -INF , !P0 ;  /* 0xff80000018117808 */ /* 0x000fe20004000000 */
[----:B------:R-:W-:Y:S01]  /*9510*/  FMUL.FTZ R24, R70, c[0x0][0x320] ;  /* 0x0000c80046187a20 */ /* 0x000fe20000410000 */
[----:B------:R-:W-:Y:S01]  /*9520*/  ISETP.GT.AND P0, PT, R25, 0x9, P2 ;  /* 0x000000091900780c */ /* 0x000fe20001704270 */
[----:B------:R1:W1:Y:S03]  /*9530*/  MUFU.TANH R136, R54 ;  /* 0x0000003600887308 */ /* 0x0002660000002400 */
[----:B------:R-:W-:-:S04]  /*9540*/  ISETP.LT.OR P0, PT, R29, 0xa, P0 ;  /* 0x0000000a1d00780c */ /* 0x000fc80000701670 */
[----:B------:R-:W-:Y:S01]  /*9550*/  FSEL R15, R12, -INF , !P0 ;  /* 0xff8000000c0f7808 */ /* 0x000fe20004000000 */
[----:B------:R-:W-:Y:S01]  /*9560*/  FMUL.FTZ R12, R23, c[0x0][0x320] ;  /* 0x0000c800170c7a20 */ /* 0x000fe20000410000 */
[----:B------:R-:W-:Y:S01]  /*9570*/  ISETP.GT.AND P0, PT, R25, 0x10, P2 ;  /* 0x000000101900780c */ /* 0x000fe20001704270 */
[----:B------:R-:W1:Y:S03]  /*9580*/  MUFU.TANH R24, R24 ;  /* 0x0000001800187308 */ /* 0x000e660000002400 */
[----:B------:R-:W-:-:S04]  /*9590*/  ISETP.LT.OR P0, PT, R29, 0x11, P0 ;  /* 0x000000111d00780c */ /* 0x000fc80000701670 */
[----:B------:R-:W-:Y:S01]  /*95a0*/  FSEL R13, R13, -INF , !P0 ;  /* 0xff8000000d0d7808 */ /* 0x000fe20004000000 */
[----:B------:R1:W1:Y:S01]  /*95b0*/  MUFU.TANH R170, R55 ;  /* 0x0000003700aa7308 */ /* 0x0002620000002400 */
[----:B------:R-:W-:-:S04]  /*95c0*/  ISETP.GT.AND P0, PT, R25, 0x11, P2 ;  /* 0x000000111900780c */ /* 0x000fc80001704270 */
[----:B------:R-:W-:-:S03]  /*95d0*/  ISETP.LT.OR P0, PT, R29, 0x12, P0 ;  /* 0x000000121d00780c */ /* 0x000fc60000701670 */
[----:B------:R-:W1:Y:S01]  /*95e0*/  MUFU.TANH R6, R6 ;  /* 0x0000000600067308 */ /* 0x000e620000002400 */
[----:B------:R-:W-:Y:S01]  /*95f0*/  FSEL R11, R0, -INF , !P0 ;  /* 0xff800000000b7808 */ /* 0x000fe20004000000 */
[----:B------:R-:W-:Y:S01]  /*9600*/  FMUL.FTZ R0, R71, c[0x0][0x320] ;  /* 0x0000c80047007a20 */ /* 0x000fe20000410000 */
[----:B------:R-:W-:-:S04]  /*9610*/  ISETP.GT.AND P0, PT, R25, 0x18, P2 ;  /* 0x000000181900780c */ /* 0x000fc80001704270 */
[----:B------:R-:W-:Y:S01]  /*9620*/  ISETP.LT.OR P0, PT, R29, 0x19, P0 ;  /* 0x000000191d00780c */ /* 0x000fe20000701670 */
[----:B------:R-:W1:Y:S03]  /*9630*/  MUFU.TANH R0, R0 ;  /* 0x0000000000007308 */ /* 0x000e660000002400 */
[----:B------:R-:W-:Y:S01]  /*9640*/  FSEL R5, R14, -INF , !P0 ;  /* 0xff8000000e057808 */ /* 0x000fe20004000000 */
[----:B------:R-:W-:Y:S01]  /*9650*/  FMUL.FTZ R14, R22, c[0x0][0x320] ;  /* 0x0000c800160e7a20 */ /* 0x000fe20000410000 */
[----:B------:R-:W-:-:S03]  /*9660*/  ISETP.GT.AND P0, PT, R25, 0x19, P2 ;  /* 0x000000191900780c */ /* 0x000fc60001704270 */
[----:B------:R1:W1:Y:S01]  /*9670*/  MUFU.TANH R196, R66 ;  /* 0x0000004200c47308 */ /* 0x0002620000002400 */
        /* <DEDUP_REMOVED lines=10> */
[----:B------:R-:W1:Y:S01]  /*9720*/  MUFU.TANH R14, R14 ;  /* 0x0000000e000e7308 */ /* 0x000e620000002400 */
[----:B------:R-:W-:Y:S02]  /*9730*/  FSEL R173, R173, -INF , !P0 ;  /* 0xff800000adad7808 */ /* 0x000fe40004000000 */
[----:B------:R-:W-:-:S04]  /*9740*/  ISETP.GT.AND P0, PT, R25, 0x28, P2 ;  /* 0x000000281900780c */ /* 0x000fc80001704270 */
[----:B------:R-:W-:Y:S01]  /*9750*/  ISETP.LT.OR P0, PT, R29, 0x29, P0 ;  /* 0x000000291d00780c */ /* 0x000fe20000701670 */
[----:B------:R-:W1:Y:S03]  /*9760*/  MUFU.TANH R12, R12 ;  /* 0x0000000c000c7308 */ /* 0x000e660000002400 */
[----:B------:R-:W-:Y:S02]  /*9770*/  FSEL R171, R171, -INF , !P0 ;  /* 0xff800000abab7808 */ /* 0x000fe40004000000 */
[----:B------:R-:W-:-:S03]  /*9780*/  ISETP.GT.AND P0, PT, R25, 0x29, P2 ;  /* 0x000000291900780c */ /* 0x000fc60001704270 */
[----:B------:R1:W1:Y:S01]  /*9790*/  MUFU.TANH R182, R62 ;  /* 0x0000003e00b67308 */ /* 0x0002620000002400 */
[----:B------:R-:W-:-:S04]  /*97a0*/  ISETP.LT.OR P0, PT, R29, 0x2a, P0 ;  /* 0x0000002a1d00780c */ /* 0x000fc80000701670 */
[----:B------:R-:W-:Y:S02]  /*97b0*/  FSEL R167, R167, -INF , !P0 ;  /* 0xff800000a7a77808 */ /* 0x000fe40004000000 */
[----:B------:R-:W-:Y:S01]  /*97c0*/  ISETP.GT.AND P0, PT, R25, 0x30, P2 ;  /* 0x000000301900780c */ /* 0x000fe20001704270 */
[----:B------:R1:W1:Y:S03]  /*97d0*/  MUFU.TANH R178, R63 ;  /* 0x0000003f00b27308 */ /* 0x0002660000002400 */
        /* <DEDUP_REMOVED lines=9> */
[----:B------:R-:W5:Y:S02]  /*9870*/  SHFL.IDX PT, R25, R8, 0x1, 0x1c1f ;  /* 0x003c1f0008197f89 */ /* 0x000f6400000e0000 */
[----:B------:R-:W-:-:S04]  /*9880*/  ISETP.LT.OR P0, PT, R29, 0x3a, P0 ;  /* 0x0000003a1d00780c */ /* 0x000fc80000701670 */
[----:B------:R-:W-:Y:S01]  /*9890*/  FSEL R137, R137, -INF , !P0 ;  /* 0xff80000089897808 */ /* 0x000fe20004000000 */
[----:B-----5:R-:W-:-:S05]  /*98a0*/  IMAD.IADD R20, R20, 0x1, R25 ;  /* 0x0000000114147824 */ /* 0x020fca00078e0219 */
[----:B------:R-:W-:Y:S01]  /*98b0*/  IMNMX R21, R21, R20, PT ;  /* 0x0000001415157217 */ /* 0x000fe20003800200 */
[----:B------:R-:W-:Y:S01]  /*98c0*/  IMAD.IADD R20, R10, 0x1, R25 ;  /* 0x000000010a147824 */ /* 0x000fe200078e0219 */
[----:B------:R-:W-:Y:S05]  /*98d0*/  @!P4 BRA `(.L_x_995) ;  /* 0x000001300000c947 */ /* 0x000fea0003800000 */
[----:B-1234-:R-:W-:Y:S01]  /*98e0*/  IADD3 R25, -R206, R199, R25 ;  /* 0x000000c7ce197210 */ /* 0x01efe20007ffe119 */
        /* <DEDUP_REMOVED lines=9> */
.L_x_997:
[----:B------:R-:W-:-:S13]  /*9980*/  ISETP.NE.AND P0, PT, R224, 0x1, PT ;  /* 0x00000001e000780c */ /* 0x000fda0003f05270 */
[----:B------:R-:W-:-:S05]  /*9990*/  @P0 IMAD.HI.U32 R8, R25, c[0x0][0x330], RZ ;  /* 0x0000cc0019080a27 */ /* 0x000fca00078e00ff */
[----:B------:R-:W-:Y:S02]  /*99a0*/  @P0 SHF.R.U32.HI R25, RZ, c[0x0][0x334], R8 ;  /* 0x0000cd00ff190a19 */ /* 0x000fe40000011608 */
.L_x_998:
[----:B------:R-:W-:Y:S05]  /*99b0*/  BSYNC B0 ;  /* 0x0000000000007941 */ /* 0x000fea0003800000 */
.L_x_996:
[----:B------:R-:W-:-:S04]  /*99c0*/  IMAD R82, R25, c[0x0][0x32c], -R82 ;  /* 0x0000cb0019527a24 */ /* 0x000fc800078e0a52 */
[----:B------:R-:W-:-:S05]  /*99d0*/  IMAD.IADD R23, R82, 0x1, -R219 ;  /* 0x0000000152177824 */ /* 0x000fca00078e0adb */
[----:B------:R-:W-:Y:S02]  /*99e0*/  IADD3 R8, R23, c[0x0][0x32c], RZ ;  /* 0x0000cb0017087a10 */ /* 0x000fe40007ffe0ff */
[----:B------:R-:W-:Y:S02]  /*99f0*/  IMNMX R20, R20, R23, !PT ;  /* 0x0000001714147217 */ /* 0x000fe40007800200 */
[----:B------:R-:W-:Y:S02]  /*9a00*/  IMNMX R21, R21, R8, PT ;  /* 0x0000000815157217 */ /* 0x000fe40003800200 */
.L_x_995:
[----:B-1234-:R-:W-:Y:S01]  /*9a10*/  ISETP.GT.AND P0, PT, R20, 0x1, P2 ;  /* 0x000000011400780c */ /* 0x01efe20001704270 */
[----:B------:R-:W-:-:S04]  /*9a20*/  DEPBAR.LE SB0, 0x2 ;  /* 0x000080800000791a */ /* 0x000fc80000000000 */
[----:B------:R-:W-:Y:S01]  /*9a30*/  BAR.SYNC.DEFER_BLOCKING 0x0 ;  /* 0x0000000000007b1d */ /* 0x000fe20000010000 */
[----:B------:R-:W-:Y:S01]  /*9a40*/  ISETP.LT.OR P0, PT, R21, 0x2, P0 ;  /* 0x000000021500780c */ /* 0x000fe20000701670 */
[----:B------:R-:W-:Y:S01]  /*9a50*/  IMAD.SHL.U32 R186, R4, 0x2, RZ ;  /* 0x0000000204ba7824 */ /* 0x000fe200078e00ff */
[----:B------:R-:W-:Y:S02]  /*9a60*/  IADD3 R23, R141, -0x3, RZ ;  /* 0xfffffffd8d177810 */ /* 0x000fe40007ffe0ff */
[----:B------:R-:W-:Y:S01]  /*9a70*/  FSEL R18, R18, -INF , !P0 ;  /* 0xff80000012127808 */ /* 0x000fe20004000000 */
[--C-:B------:R-:W-:Y:S01]  /*9a80*/  IMAD.IADD R172, R191, 0x1, R186.reuse ;  /* 0x00000001bfac7824 */ /* 0x100fe200078e02ba */
[----:B------:R-:W-:Y:S01]  /*9a90*/  ISETP.GT.AND P0, PT, R20, 0x8, P2 ;  /* 0x000000081400780c */ /* 0x000fe20001704270 */
[C---:B------:R-:W-:Y:S01]  /*9aa0*/  IMAD R184, R3.reuse, 0x2, R186 ;  /* 0x0000000203b87824 */ /* 0x040fe200078e02ba */
[----:B------:R-:W2:Y:S01]  /*9ab0*/  LDL R162, [R1+0x4] ;  /* 0x0000040001a27983 */ /* 0x000ea20000100800 */
[----:B------:R-:W-:Y:S01]  /*9ac0*/  IMAD R4, R3, 0x2, R172 ;  /* 0x0000000203047824 */ /* 0x000fe200078e02ac */
[----:B------:R-:W-:Y:S01]  /*9ad0*/  ISETP.LT.OR P0, PT, R21, 0x9, P0 ;  /* 0x000000091500780c */ /* 0x000fe20000701670 */
[----:B------:R-:W-:Y:S01]  /*9ae0*/  IMAD.IADD R161, R191, 0x1, R184 ;  /* 0x00000001bfa17824 */ /* 0x000fe200078e02b8 */
[----:B------:R-:W3:Y:S02]  /*9af0*/  LDL R164, [R1+0x64] ;  /* 0x0000640001a47983 */ /* 0x000ee40000100800 */
[----:B------:R-:W-:-:S02]  /*9b00*/  FSEL R6, R6, -INF , !P0 ;  /* 0xff80000006067808 */ /* 0x000fc40004000000 */
[----:B------:R-:W-:Y:S01]  /*9b10*/  ISETP.GE.AND P0, PT, R23, R198, PT ;  /* 0x000000c61700720c */ /* 0x000fe20003f06270 */
[----:B------:R-:W-:Y:S04]  /*9b20*/  LDSM.16.MT88.4 R48, [R172+0x2100] ;  /* 0x00210000ac30783b */ /* 0x000fe80000004200 */
[----:B------:R-:W-:Y:S08]  /*9b30*/  LDSM.16.MT88.4 R56, [R184+0x2100] ;  /* 0x00210000b838783b */ /* 0x000ff00000004200 */
[----:B------:R-:W-:Y:S01]  /*9b40*/  @P0 SHF.R.S32.HI R8, RZ, 0x1f, R23 ;  /* 0x0000001fff080819 */ /* 0x000fe20000011417 */
[----:B------:R-:W-:Y:S01]  /*9b50*/  @P0 IMAD.MOV.U32 R26, RZ, RZ, R212 ;  /* 0x000000ffff1a0224 */ /* 0x000fe200078e00d4 */
[----:B------:R-:W-:Y:S01]  /*9b60*/  LDSM.16.MT88.4 R124, [R186+0x100] ;  /* 0x00010000ba7c783b */ /* 0x000fe20000004200 */
[----:B------:R-:W-:-:S02]  /*9b70*/  @P0 IMAD.MOV.U32 R27, RZ, RZ, R217 ;  /* 0x000000ffff1b0224 */ /* 0x000fc400078e00d9 */
[----:B------:R-:W-:Y:S01]  /*9b80*/  @P0 IMAD R80, R80, R23, RZ ;  /* 0x0000001750500224 */ /* 0x000fe200078e02ff */
[----:B------:R-:W-:Y:S01]  /*9b90*/  LDSM.16.MT88.4 R116, [R172+0x100] ;  /* 0x00010000ac74783b */ /* 0x000fe20000004200 */
[----:B------:R-:W-:-:S03]  /*9ba0*/  @P0 IMAD.WIDE.U32 R22, R23, R7, R26 ;  /* 0x0000000717160225 */ /* 0x000fc600078e001a */
[----:B------:R-:W-:Y:S01]  /*9bb0*/  LDSM.16.MT88.4 R108, [R184+0x100] ;  /* 0x00010000b86c783b */ /* 0x000fe20000004200 */
[----:B------:R-:W-:Y:S01]  /*9bc0*/  @P0 IMAD R7, R8, R7, R80 ;  /* 0x0000000708070224 */ /* 0x000fe200078e0250 */
[----:B------:R-:W-:Y:S02]  /*9bd0*/  @P0 LEA R144, P3, R22, c[0x0][0x1c8], 0x1 ;  /* 0x0000720016900a11 */ /* 0x000fe400078608ff */
[----:B------:R-:W-:Y:S01]  /*9be0*/  LDSM.16.MT88.4 R100, [R4+0x100] ;  /* 0x000100000464783b */ /* 0x000fe20000004200 */
[----:B------:R-:W-:-:S03]  /*9bf0*/  @P0 IMAD.IADD R7, R23, 0x1, R7 ;  /* 0x0000000117070824 */ /* 0x000fc600078e0207 */
[----:B------:R-:W-:Y:S02]  /*9c00*/  LDSM.16.MT88.4 R40, [R186+0x2100] ;  /* 0x00210000ba28783b */ /* 0x000fe40000004200 */
[----:B------:R-:W-:Y:S02]  /*9c10*/  @P0 LEA.HI.X R145, R22, c[0x0][0x1cc], R7, 0x1, P3 ;  /* 0x0000730016910a11 */ /* 0x000fe400018f0c07 */
[----:B------:R-:W-:Y:S01]  /*9c20*/  ISETP.GT.AND P3, PT, R20, 0x9, P2 ;  /* 0x000000091400780c */ /* 0x000fe20001764270 */
[----:B------:R-:W-:Y:S03]  /*9c30*/  LDSM.16.MT88.4 R64, [R161+0x2100] ;  /* 0x00210000a140783b */ /* 0x000fe60000004200 */
[----:B------:R-:W-:Y:S01]  /*9c40*/  ISETP.LT.OR P3, PT, R21, 0xa, P3 ;  /* 0x0000000a1500780c */ /* 0x000fe20001f61670 */
[----:B------:R-:W-:Y:S03]  /*9c50*/  LDSM.16.MT88.4 R72, [R186+0x4100] ;  /* 0x00410000ba48783b */ /* 0x000fe60000004200 */
[----:B------:R-:W-:Y:S01]  /*9c60*/  FSEL R152, R152, -INF , !P3 ;  /* 0xff80000098987808 */ /* 0x000fe20005800000 */
[----:B------:R-:W-:Y:S01]  /*9c70*/  LDSM.16.MT88.4 R80, [R172+0x4100] ;  /* 0x00410000ac50783b */ /* 0x000fe20000004200 */
[----:B------:R-:W-:-:S03]  /*9c80*/  ISETP.GT.AND P3, PT, R20, 0x10, P2 ;  /* 0x000000101400780c */ /* 0x000fc60001764270 */
[----:B------:R-:W-:Y:S01]  /*9c90*/  LDSM.16.MT88.4 R88, [R184+0x4100] ;  /* 0x00410000b858783b */ /* 0x000fe20000004200 */
[----:B------:R-:W-:-:S03]  /*9ca0*/  ISETP.LT.OR P3, PT, R21, 0x11, P3 ;  /* 0x000000111500780c */ /* 0x000fc60001f61670 */
[----:B------:R-:W-:Y:S01]  /*9cb0*/  LDSM.16.MT88.4 R132, [R186+0x900] ;  /* 0x00090000ba84783b */ /* 0x000fe20000004200 */
[----:B------:R-:W-:Y:S02]  /*9cc0*/  FSEL R14, R14, -INF , !P3 ;  /* 0xff8000000e0e7808 */ /* 0x000fe40005800000 */
[----:B------:R-:W-:Y:S01]  /*9cd0*/  ISETP.GT.AND P3, PT, R20, 0x11, P2 ;  /* 0x000000111400780c */ /* 0x000fe20001764270 */
[----:B------:R-:W-:Y:S03]  /*9ce0*/  LDSM.16.MT88.4 R32, [R184+0x900] ;  /* 0x00090000b820783b */ /* 0x000fe60000004200 */
[----:B------:R-:W-:Y:S01]  /*9cf0*/  ISETP.LT.OR P3, PT, R21, 0x12, P3 ;  /* 0x000000121500780c */ /* 0x000fe20001f61670 */
[----:B------:R-:W-:Y:S03]  /*9d00*/  LDSM.16.MT88.4 R28, [R161+0x900] ;  /* 0x00090000a11c783b */ /* 0x000fe60000004200 */
[----:B------:R-:W-:-:S02]  /*9d10*/  FSEL R12, R12, -INF , !P3 ;  /* 0xff8000000c0c7808 */ /* 0x000fc40005800000 */
[----:B------:R-:W-:-:S04]  /*9d20*/  ISETP.GT.AND P3, PT, R20, 0x18, P2 ;  /* 0x000000181400780c */ /* 0x000fc80001764270 */
[----:B------:R-:W-:-:S04]  /*9d30*/  ISETP.LT.OR P3, PT, R21, 0x19, P3 ;  /* 0x000000191500780c */ /* 0x000fc80001f61670 */
[----:B------:R-:W-:Y:S02]  /*9d40*/  FSEL R10, R24, -INF , !P3 ;  /* 0xff800000180a7808 */ /* 0x000fe40005800000 */
[----:B------:R-:W-:Y:S01]  /*9d50*/  ISETP.GT.AND P3, PT, R20, 0x19, P2 ;  /* 0x000000191400780c */ /* 0x000fe20001764270 */
[----:B------:R-:W-:Y:S03]  /*9d60*/  LDSM.16.MT88.4 R24, [R186+0x2900] ;  /* 0x00290000ba18783b */ /* 0x000fe60000004200 */
[----:B------:R-:W-:-:S04]  /*9d70*/  ISETP.LT.OR P3, PT, R21, 0x1a, P3 ;  /* 0x0000001a1500780c */ /* 0x000fc80001f61670 */
        /* <DEDUP_REMOVED lines=13> */
[----:B------:R-:W-:Y:S02]  /*9e50*/  ISETP.LT.OR P3, PT, R21, 0x29, P3 ;  /* 0x000000291500780c */ /* 0x000fe40001f61670 */
[----:B------:R-:W-:Y:S02]  /*9e60*/  FMNMX.FTZ R0, R5, R0, !PT ;  /* 0x0000000005007209 */ /* 0x000fe40007810000 */
[----:B------:R-:W-:Y:S02]  /*9e70*/  FSEL R182, R182, -INF , !P3 ;  /* 0xff800000b6b67808 */ /* 0x000fe40005800000 */
[----:B------:R-:W-:Y:S02]  /*9e80*/  ISETP.GT.AND P3, PT, R20, 0x29, P2 ;  /* 0x000000291400780c */ /* 0x000fe40001764270 */
[----:B------:R-:W-:-:S02]  /*9e90*/  FMNMX.FTZ R0, R9, R0, !PT ;  /* 0x0000000009007209 */ /* 0x000fc40007810000 */
[----:B------:R-:W-:Y:S02]  /*9ea0*/  ISETP.LT.OR P3, PT, R21, 0x2a, P3 ;  /* 0x0000002a1500780c */ /* 0x000fe40001f61670 */
[----:B------:R-:W-:Y:S02]  /*9eb0*/  FMNMX.FTZ R0, R163, R0, !PT ;  /* 0x00000000a3007209 */ /* 0x000fe40007810000 */
[----:B------:R-:W-:Y:S02]  /*9ec0*/  FSEL R178, R178, -INF , !P3 ;  /* 0xff800000b2b27808 */ /* 0x000fe40005800000 */
[----:B------:R-:W-:Y:S02]  /*9ed0*/  ISETP.GT.AND P3, PT, R20, 0x30, P2 ;  /* 0x000000301400780c */ /* 0x000fe40001764270 */
[----:B------:R-:W-:Y:S02]  /*9ee0*/  FMNMX.FTZ R0, R173, R0, !PT ;  /* 0x00000000ad007209 */ /* 0x000fe40007810000 */
[----:B------:R-:W-:-:S02]  /*9ef0*/  ISETP.LT.OR P3, PT, R21, 0x31, P3 ;  /* 0x000000311500780c */ /* 0x000fc40001f61670 */
[----:B------:R-:W-:Y:S02]  /*9f00*/  FMNMX.FTZ R0, R171, R0, !PT ;  /* 0x00000000ab007209 */ /* 0x000fe40007810000 */
        /* <DEDUP_REMOVED lines=11> */
[C---:B------:R-:W-:Y:S02]  /*9fc0*/  ISETP.GT.AND P3, PT, R20.reuse, RZ, P2 ;  /* 0x000000ff1400720c */ /* 0x040fe40001764270 */
[----:B------:R-:W-:Y:S02]  /*9fd0*/  ISETP.GT.AND P2, PT, R20, 0x39, P2 ;  /* 0x000000391400780c */ /* 0x000fe40001744270 */
[C---:B------:R-:W-:Y:S02]  /*9fe0*/  ISETP.LT.OR P3, PT, R21.reuse, 0x1, P3 ;  /* 0x000000011500780c */ /* 0x040fe40001f61670 */
[----:B------:R-:W-:Y:S02]  /*9ff0*/  ISETP.LT.OR P2, PT, R21, 0x3a, P2 ;  /* 0x0000003a1500780c */ /* 0x000fe40001741670 */
[----:B------:R-:W-:Y:S02]  /*a000*/  FSEL R7, R2, -INF , !P3 ;  /* 0xff80000002077808 */ /* 0x000fe40005800000 */
[----:B------:R-:W-:-:S02]  /*a010*/  FMNMX.FTZ R0, R137, R0, !PT ;  /* 0x0000000089007209 */ /* 0x000fc40007810000 */
[----:B------:R-:W-:Y:S02]  /*a020*/  FMNMX.FTZ R21, R7, R18, !PT ;  /* 0x0000001207157209 */ /* 0x000fe40007810000 */
[----:B------:R-:W-:Y:S01]  /*a030*/  FSEL R170, R170, -INF , !P2 ;  /* 0xff800000aaaa7808 */ /* 0x000fe20005000000 */
[----:B------:R-:W1:Y:S01]  /*a040*/  SHFL.BFLY PT, R23, R0, 0x2, 0x1f ;  /* 0x0c401f0000177f89 */ /* 0x000e6200000e0000 */
[----:B------:R-:W-:Y:S02]  /*a050*/  FMNMX.FTZ R21, R6, R21, !PT ;  /* 0x0000001506157209 */ /* 0x000fe40007810000 */
[C---:B------:R-:W-:Y:S02]  /*a060*/  @P0 LEA R142, P2, R203.reuse, R144, 0x1 ;  /* 0x00000090cb8e0211 */ /* 0x040fe400078408ff */
[----:B------:R-:W-:Y:S02]  /*a070*/  FMNMX.FTZ R21, R152, R21, !PT ;  /* 0x0000001598157209 */ /* 0x000fe40007810000 */
[----:B------:R-:W-:-:S02]  /*a080*/  @P0 LEA.HI.X R143, R203, R145, R202, 0x1, P2 ;  /* 0x00000091cb8f0211 */ /* 0x000fc400010f0cca */
        /* <DEDUP_REMOVED lines=9> */
[----:B------:R-:W-:-:S04]  /*a120*/  FMNMX.FTZ R21, R178, R21, !PT ;  /* 0x00000015b2157209 */ /* 0x000fc80007810000 */
[----:B------:R-:W-:-:S04]  /*a130*/  FMNMX.FTZ R21, R176, R21, !PT ;  /* 0x00000015b0157209 */ /* 0x000fc80007810000 */
[----:B------:R-:W-:-:S04]  /*a140*/  FMNMX.FTZ R21, R138, R21, !PT ;  /* 0x000000158a157209 */ /* 0x000fc80007810000 */
[----:B------:R-:W-:Y:S02]  /*a150*/  FMNMX.FTZ R21, R136, R21, !PT ;  /* 0x0000001588157209 */ /* 0x000fe40007810000 */
[----:B-1----:R-:W-:Y:S02]  /*a160*/  FMNMX.FTZ R2, R23, R2, !PT ;  /* 0x0000000217027209 */ /* 0x002fe40007810000 */
[----:B------:R-:W-:Y:S02]  /*a170*/  FMNMX.FTZ R20, R170, R21, !PT ;  /* 0x00000015aa147209 */ /* 0x000fe40007810000 */
[C---:B------:R-:W-:Y:S01]  /*a180*/  FSETP.NEU.FTZ.AND P2, PT, R2.reuse, -INF , PT ;  /* 0xff8000000200780b */ /* 0x040fe20003f5d000 */
[----:B------:R-:W-:Y:S02]  /*a190*/  FMUL.FTZ R180, R2, c[0x0][0x2d0] ;  /* 0x0000b40002b47a20 */ /* 0x000fe40000410000 */
[----:B------:R-:W1:Y:S03]  /*a1a0*/  SHFL.BFLY PT, R21, R20, 0x2, 0x1f ;  /* 0x0c401f0014157f89 */ /* 0x000e6600000e0000 */
[----:B------:R-:W-:-:S05]  /*a1b0*/  FSEL R180, R180, RZ, P2 ;  /* 0x000000ffb4b47208 */ /* 0x000fca0001000000 */
[--C-:B------:R-:W-:Y:S02]  /*a1c0*/  FFMA.FTZ R158, R16, c[0x0][0x2d0], -R180.reuse ;  /* 0x0000b400109e7a23 */ /* 0x100fe400000108b4 */
[--C-:B------:R-:W-:Y:S02]  /*a1d0*/  FFMA.FTZ R155, R19, c[0x0][0x2d0], -R180.reuse ;  /* 0x0000b400139b7a23 */ /* 0x100fe400000108b4 */
[--C-:B------:R-:W-:Y:S02]  /*a1e0*/  FFMA.FTZ R156, R17, c[0x0][0x2d0], -R180.reuse ;  /* 0x0000b400119c7a23 */ /* 0x100fe400000108b4 */
[--C-:B------:R-:W-:Y:S01]  /*a1f0*/  FFMA.FTZ R151, R15, c[0x0][0x2d0], -R180.reuse ;  /* 0x0000b4000f977a23 */ /* 0x100fe200000108b4 */
[----:B------:R-:W-:Y:S01]  /*a200*/  MUFU.EX2 R158, R158 ;  /* 0x0000009e009e7308 */ /* 0x000fe20000000800 */
[--C-:B------:R-:W-:Y:S01]  /*a210*/  FFMA.FTZ R150, R5, c[0x0][0x2d0], -R180.reuse ;  /* 0x0000b40005967a23 */ /* 0x100fe200000108b4 */
[----:B-1----:R-:W-:Y:S01]  /*a220*/  FMNMX.FTZ R21, R20, R21, !PT ;  /* 0x0000001514157209 */ /* 0x002fe20007810000 */
[----:B------:R-:W-:-:S05]  /*a230*/  FFMA.FTZ R165, R163, c[0x0][0x2d0], -R180 ;  /* 0x0000b400a3a57a23 */ /* 0x000fca00000108b4 */
[----:B------:R-:W1:Y:S01]  /*a240*/  MUFU.EX2 R155, R155 ;  /* 0x0000009b009b7308 */ /* 0x000e620000000800 */
[----:B------:R-:W3:Y:S01]  /*a250*/  LDL R163, [R1+0x58] ;  /* 0x0000580001a37983 */ /* 0x000ee20000100800 */
[--C-:B------:R-:W-:Y:S02]  /*a260*/  FFMA.FTZ R149, R11, c[0x0][0x2d0], -R180.reuse ;  /* 0x0000b4000b957a23 */ /* 0x100fe400000108b4 */
[--C-:B------:R-:W-:Y:S01]  /*a270*/  FFMA.FTZ R3, R9, c[0x0][0x2d0], -R180.reuse ;  /* 0x0000b40009037a23 */ /* 0x100fe200000108b4 */
[----:B------:R-:W4:Y:S01]  /*a280*/  SHFL.BFLY PT, R0, R21, 0x1, 0x1f ;  /* 0x0c201f0015007f89 */ /* 0x000f2200000e0000 */
[----:B------:R-:W-:Y:S02]  /*a290*/  FFMA.FTZ R154, R13, c[0x0][0x2d0], -R180 ;  /* 0x0000b4000d9a7a23 */ /* 0x000fe400000108b4 */
[----:B------:R-:W-:Y:S08]  /*a2a0*/  MUFU.EX2 R156, R156 ;  /* 0x0000009c009c7308 */ /* 0x000ff00000000800 */
[----:B------:R-:W5:Y:S01]  /*a2b0*/  MUFU.EX2 R151, R151 ;  /* 0x0000009700977308 */ /* 0x000f620000000800 */
[----:B-1----:R-:W-:-:S07]  /*a2c0*/  F2FP.BF16.PACK_AB R96, R155, R158 ;  /* 0x0000009e9b60723e */ /* 0x002fce00000010ff */
[----:B------:R-:W-:Y:S01]  /*a2d0*/  MUFU.EX2 R154, R154 ;  /* 0x0000009a009a7308 */ /* 0x000fe20000000800 */
[----:B----4-:R-:W-:Y:S02]  /*a2e0*/  FMNMX.FTZ R0, R21, R0, !PT ;  /* 0x0000000015007209 */ /* 0x010fe40007810000 */
[----:B------:R-:W-:Y:S01]  /*a2f0*/  LDSM.16.MT88.4 R20, [R172+0x900] ;  /* 0x00090000ac14783b */ /* 0x000fe20000004200 */
[----:B-----5:R-:W-:-:S04]  /*a300*/  F2FP.BF16.PACK_AB R98, R151, R156 ;  /* 0x0000009c9762723e */ /* 0x020fc800000010ff */
[----:B------:R-:W-:Y:S01]  /*a310*/  MUFU.EX2 R149, R149 ;  /* 0x0000009500957308 */ /* 0x000fe20000000800 */
[C---:B------:R-:W-:Y:S01]  /*a320*/  FMUL.FTZ R169, R0.reuse, c[0x0][0x2d0] ;  /* 0x0000b40000a97a20 */ /* 0x040fe20000410000 */
[----:B------:R-:W-:-:S04]  /*a330*/  FSETP.NEU.FTZ.AND P2, PT, R0, -INF , PT ;  /* 0xff8000000000780b */ /* 0x000fc80003f5d000 */
[----:B------:R-:W-:Y:S02]  /*a340*/  FSEL R169, R169, RZ, P2 ;  /* 0x000000ffa9a97208 */ /* 0x000fe40001000000 */
[----:B------:R-:W-:Y:S03]  /*a350*/  MUFU.EX2 R150, R150 ;  /* 0x0000009600967308 */ /* 0x000fe60000000800 */
[--C-:B------:R-:W-:Y:S02]  /*a360*/  FFMA.FTZ R157, R7, c[0x0][0x2d0], -R169.reuse ;  /* 0x0000b400079d7a23 */ /* 0x100fe400000108a9 */
[--C-:B------:R-:W-:Y:S02]  /*a370*/  FFMA.FTZ R160, R18, c[0x0][0x2d0], -R169.reuse ;  /* 0x0000b40012a07a23 */ /* 0x100fe400000108a9 */
[--C-:B------:R-:W-:Y:S01]  /*a380*/  FFMA.FTZ R159, R6, c[0x0][0x2d0], -R169.reuse ;  /* 0x0000b400069f7a23 */ /* 0x100fe200000108a9 */
[----:B------:R-:W-:Y:S01]  /*a390*/  LDSM.16.MT88.4 R16, [R184+0x2900] ;  /* 0x00290000b810783b */ /* 0x000fe20000004200 */
[--C-:B------:R-:W-:Y:S01]  /*a3a0*/  FFMA.FTZ R152, R152, c[0x0][0x2d0], -R169.reuse ;  /* 0x0000b40098987a23 */ /* 0x100fe200000108a9 */
[----:B------:R-:W-:Y:S01]  /*a3b0*/  MUFU.EX2 R157, R157 ;  /* 0x0000009d009d7308 */ /* 0x000fe20000000800 */
[--C-:B------:R-:W-:Y:S01]  /*a3c0*/  FFMA.FTZ R147, R10, c[0x0][0x2d0], -R169.reuse ;  /* 0x0000b4000a937a23 */ /* 0x100fe200000108a9 */
[----:B------:R-:W1:Y:S01]  /*a3d0*/  LDSM.16.MT88.4 R4, [R4+0x4100] ;  /* 0x004100000404783b */ /* 0x000e620000004200 */
[----:B------:R-:W-:-:S02]  /*a3e0*/  FFMA.FTZ R146, R8, c[0x0][0x2d0], -R169 ;  /* 0x0000b40008927a23 */ /* 0x000fc400000108a9 */
[--C-:B------:R-:W-:Y:S01]  /*a3f0*/  FFMA.FTZ R153, R14, c[0x0][0x2d0], -R169.reuse ;  /* 0x0000b4000e997a23 */ /* 0x100fe200000108a9 */
[----:B------:R-:W4:Y:S01]  /*a400*/  LDSM.16.MT88.4 R8, [R172+0x2900] ;  /* 0x00290000ac08783b */ /* 0x000f220000004200 */
[----:B------:R-:W-:Y:S01]  /*a410*/  FFMA.FTZ R148, R12, c[0x0][0x2d0], -R169 ;  /* 0x0000b4000c947a23 */ /* 0x000fe200000108a9 */
[----:B------:R-:W5:Y:S02]  /*a420*/  MUFU.EX2 R160, R160 ;  /* 0x000000a000a07308 */ /* 0x000f640000000800 */
[----:B------:R-:W1:Y:S06]  /*a430*/  LDSM.16.MT88.4 R12, [R161+0x2900] ;  /* 0x00290000a10c783b */ /* 0x000e6c0000004200 */
[----:B------:R-:W-:Y:S08]  /*a440*/  MUFU.EX2 R159, R159 ;  /* 0x0000009f009f7308 */ /* 0x000ff00000000800 */
[----:B------:R-:W2:Y:S01]  /*a450*/  MUFU.EX2 R152, R152 ;  /* 0x0000009800987308 */ /* 0x000ea20000000800 */
[----:B-----5:R-:W-:-:S07]  /*a460*/  F2FP.BF16.PACK_AB R97, R160, R157 ;  /* 0x0000009da061723e */ /* 0x020fce00000010ff */
[----:B------:R-:W-:Y:S01]  /*a470*/  MUFU.EX2 R3, R3 ;  /* 0x0000000300037308 */ /* 0x000fe20000000800 */
[----:B--2---:R-:W-:-:S07]  /*a480*/  F2FP.BF16.PACK_AB R99, R152, R159 ;  /* 0x0000009f9863723e */ /* 0x004fce00000010ff */
[----:B------:R-:W-:Y:S01]  /*a490*/  MUFU.EX2 R153, R153 ;  /* 0x0000009900997308 */ /* 0x000fe20000000800 */
[C---:B------:R-:W-:Y:S07]  /*a4a0*/  HMMA.16816.F32.BF16 R44, R96.reuse, R48, RZ ;  /* 0x00000030602c723c */ /* 0x040fee00000418ff */
[----:B------:R-:W2:Y:S01]  /*a4b0*/  MUFU.EX2 R148, R148 ;  /* 0x0000009400947308 */ /* 0x000ea20000000800 */
[C---:B------:R-:W-:Y:S07]  /*a4c0*/  HMMA.16816.F32.BF16 R52, R96.reuse, R56, RZ ;  /* 0x000000386034723c */ /* 0x040fee00000418ff */
[----:B------:R-:W-:Y:S01]  /*a4d0*/  MUFU.EX2 R147, R147 ;  /* 0x0000009300937308 */ /* 0x000fe20000000800 */
[C---:B------:R-:W-:Y:S07]  /*a4e0*/  HMMA.16816.F32.BF16 R48, R96.reuse, R50, RZ ;  /* 0x000000326030723c */ /* 0x040fee00000418ff */
[----:B------:R-:W5:Y:S01]  /*a4f0*/  MUFU.EX2 R146, R146 ;  /* 0x0000009200927308 */ /* 0x000f620000000800 */
        /* <DEDUP_REMOVED lines=19> */
[C---:B-1----:R-:W-:Y:S07]  /*a630*/  HMMA.16816.F32.BF16 R92, R96.reuse, R4, RZ ;  /* 0x00000004605c723c */ /* 0x042fee00000418ff */
[----:B------:R-:W-:Y:S01]  /*a640*/  F2FP.BF16.PACK_AB R4, R149, R154 ;  /* 0x0000009a9504723e */ /* 0x000fe200000010ff */
[----:B------:R-:W-:Y:S01]  /*a650*/  HMMA.16816.F32.BF16 R96, R96, R6, RZ ;  /* 0x000000066060723c */ /* 0x000fe200000418ff */
[----:B--2---:R-:W-:-:S06]  /*a660*/  F2FP.BF16.PACK_AB R5, R148, R153 ;  /* 0x000000999405723e */ /* 0x004fcc00000010ff */
[----:B------:R-:W-:Y:S02]  /*a670*/  F2FP.BF16.PACK_AB R6, R3, R150 ;  /* 0x000000960306723e */ /* 0x000fe400000010ff */
[----:B-----5:R-:W-:-:S07]  /*a680*/  F2FP.BF16.PACK_AB R7, R146, R147 ;  /* 0x000000939207723e */ /* 0x020fce00000010ff */
        /* <DEDUP_REMOVED lines=12> */
[C---:B-1----:R-:W-:Y:S08]  /*a750*/  HMMA.16816.F32.BF16 R76, R4.reuse, R8, R76 ;  /* 0x00000008044c723c */ /* 0x042ff0000004184c */
[C---:B------:R-:W-:Y:S01]  /*a760*/  HMMA.16816.F32.BF16 R80, R4.reuse, R10, R80 ;  /* 0x0000000a0450723c */ /* 0x040fe20000041850 */
[----:B------:R-:W1:Y:S07]  /*a770*/  LDSM.16.MT88.4 R8, [R186+0x1100] ;  /* 0x00110000ba08783b */ /* 0x000e6e0000004200 */
[C---:B--2---:R-:W-:Y:S08]  /*a780*/  HMMA.16816.F32.BF16 R84, R4.reuse, R16, R84 ;  /* 0x000000100454723c */ /* 0x044ff00000041854 */
[----:B------:R-:W-:Y:S01]  /*a790*/  HMMA.16816.F32.BF16 R88, R4, R18, R88 ;  /* 0x000000120458723c */ /* 0x000fe20000041858 */
[----:B------:R-:W2:Y:S01]  /*a7a0*/  LDSM.16.MT88.4 R16, [R172+0x1100] ;  /* 0x00110000ac10783b */ /* 0x000ea20000004200 */
[----:B------:R-:W-:-:S02]  /*a7b0*/  FFMA.FTZ R168, R173, c[0x0][0x2d0], -R180 ;  /* 0x0000b400ada87a23 */ /* 0x000fc400000108b4 */
[--C-:B------:R-:W-:Y:S02]  /*a7c0*/  FFMA.FTZ R166, R171, c[0x0][0x2d0], -R180.reuse ;  /* 0x0000b400aba67a23 */ /* 0x100fe400000108b4 */
[--C-:B------:R-:W-:Y:S02]  /*a7d0*/  FFMA.FTZ R167, R167, c[0x0][0x2d0], -R180.reuse ;  /* 0x0000b400a7a77a23 */ /* 0x100fe400000108b4 */
[--C-:B------:R-:W-:Y:S01]  /*a7e0*/  FFMA.FTZ R171, R196, c[0x0][0x2d0], -R169.reuse ;  /* 0x0000b400c4ab7a23 */ /* 0x100fe200000108a9 */
[C---:B------:R-:W-:Y:S01]  /*a7f0*/  HMMA.16816.F32.BF16 R128, R4.reuse, R132, R128 ;  /* 0x000000840480723c */ /* 0x040fe20000041880 */
[--C-:B------:R-:W-:Y:S02]  /*a800*/  FFMA.FTZ R174, R174, c[0x0][0x2d0], -R169.reuse ;  /* 0x0000b400aeae7a23 */ /* 0x100fe400000108a9 */
[--C-:B------:R-:W-:Y:S02]  /*a810*/  FFMA.FTZ R173, R182, c[0x0][0x2d0], -R169.reuse ;  /* 0x0000b400b6ad7a23 */ /* 0x100fe400000108a9 */
[----:B------:R-:W-:Y:S01]  /*a820*/  FFMA.FTZ R178, R178, c[0x0][0x2d0], -R169 ;  /* 0x0000b400b2b27a23 */ /* 0x000fe200000108a9 */
[----:B------:R-:W-:Y:S02]  /*a830*/  MUFU.EX2 R165, R165 ;  /* 0x000000a500a57308 */ /* 0x000fe40000000800 */
[C---:B------:R-:W-:Y:S06]  /*a840*/  HMMA.16816.F32.BF16 R124, R4.reuse, R134, R124 ;  /* 0x00000086047c723c */ /* 0x040fec000004187c */
[----:B------:R-:W1:Y:S02]  /*a850*/  MUFU.EX2 R168, R168 ;  /* 0x000000a800a87308 */ /* 0x000e640000000800 */
[C---:B------:R-:W-:Y:S06]  /*a860*/  HMMA.16816.F32.BF16 R112, R4.reuse, R32, R112 ;  /* 0x000000200470723c */ /* 0x040fec0000041870 */
[----:B------:R-:W-:Y:S02]  /*a870*/  MUFU.EX2 R166, R166 ;  /* 0x000000a600a67308 */ /* 0x000fe40000000800 */
[C---:B------:R-:W-:Y:S01]  /*a880*/  HMMA.16816.F32.BF16 R108, R4.reuse, R34, R108 ;  /* 0x00000022046c723c */ /* 0x040fe2000004186c */
[----:B------:R-:W-:Y:S05]  /*a890*/  LDSM.16.MT88.4 R32, [R184+0x1100] ;  /* 0x00110000b820783b */ /* 0x000fea0000004200 */
[----:B------:R-:W1:Y:S02]  /*a8a0*/  MUFU.EX2 R167, R167 ;  /* 0x000000a700a77308 */ /* 0x000e640000000800 */
[C---:B------:R-:W-:Y:S06]  /*a8b0*/  HMMA.16816.F32.BF16 R104, R4.reuse, R28, R104 ;  /* 0x0000001c0468723c */ /* 0x040fec0000041868 */
[----:B------:R-:W-:Y:S02]  /*a8c0*/  MUFU.EX2 R171, R171 ;  /* 0x000000ab00ab7308 */ /* 0x000fe40000000800 */
[C---:B------:R-:W-:Y:S01]  /*a8d0*/  HMMA.16816.F32.BF16 R100, R4.reuse, R30, R100 ;  /* 0x0000001e0464723c */ /* 0x040fe20000041864 */
[----:B------:R-:W-:Y:S05]  /*a8e0*/  LDSM.16.MT88.4 R28, [R161+0x1100] ;  /* 0x00110000a11c783b */ /* 0x000fea0000004200 */
[----:B------:R-:W1:Y:S02]  /*a8f0*/  MUFU.EX2 R174, R174 ;  /* 0x000000ae00ae7308 */ /* 0x000e640000000800 */
[C---:B------:R-:W-:Y:S08]  /*a900*/  HMMA.16816.F32.BF16 R36, R4.reuse, R24, R36 ;  /* 0x000000180424723c */ /* 0x040ff00000041824 */
[C---:B------:R-:W-:Y:S01]  /*a910*/  HMMA.16816.F32.BF16 R40, R4.reuse, R26, R40 ;  /* 0x0000001a0428723c */ /* 0x040fe20000041828 */
[----:B------:R-:W-:Y:S01]  /*a920*/  MUFU.EX2 R173, R173 ;  /* 0x000000ad00ad7308 */ /* 0x000fe20000000800 */
[----:B------:R-:W-:Y:S06]  /*a930*/  LDSM.16.MT88.4 R24, [R172+0x3100] ;  /* 0x00310000ac18783b */ /* 0x000fec0000004200 */
[C---:B----4-:R-:W-:Y:S01]  /*a940*/  HMMA.16816.F32.BF16 R68, R4.reuse, R20, R68 ;  /* 0x000000140444723c */ /* 0x050fe20000041844 */
[----:B------:R-:W4:Y:S07]  /*a950*/  MUFU.EX2 R178, R178 ;  /* 0x000000b200b27308 */ /* 0x000f2e0000000800 */
[C---:B------:R-:W-:Y:S01]  /*a960*/  HMMA.16816.F32.BF16 R72, R4.reuse, R22, R72 ;  /* 0x000000160448723c */ /* 0x040fe20000041848 */
[----:B------:R-:W-:Y:S07]  /*a970*/  LDSM.16.MT88.4 R20, [R186+0x5100] ;  /* 0x00510000ba14783b */ /* 0x000fee0000004200 */
[C---:B-----5:R-:W-:Y:S08]  /*a980*/  HMMA.16816.F32.BF16 R92, R4.reuse, R12, R92 ;  /* 0x0000000c045c723c */ /* 0x060ff0000004185c */
[----:B------:R-:W-:Y:S01]  /*a990*/  HMMA.16816.F32.BF16 R96, R4, R14, R96 ;  /* 0x0000000e0460723c */ /* 0x000fe20000041860 */
[----:B------:R-:W5:Y:S01]  /*a9a0*/  LDSM.16.MT88.4 R12, [R186+0x3100] ;  /* 0x00310000ba0c783b */ /* 0x000f620000004200 */
[----:B------:R-:W-:-:S02]  /*a9b0*/  FFMA.FTZ R182, R175, c[0x0][0x2d0], -R180 ;  /* 0x0000b400afb67a23 */ /* 0x000fc400000108b4 */
[----:B------:R-:W-:Y:S01]  /*a9c0*/  FFMA.FTZ R177, R177, c[0x0][0x2d0], -R180 ;  /* 0x0000b400b1b17a23 */ /* 0x000fe200000108b4 */
[----:B------:R-:W-:Y:S02]  /*a9d0*/  LDSM.16.MT88.4 R132, [R172+0x5900] ;  /* 0x00590000ac84783b */ /* 0x000fe40000004200 */
[----:B-1----:R-:W-:Y:S02]  /*a9e0*/  F2FP.BF16.PACK_AB R4, R168, R165 ;  /* 0x000000a5a804723e */ /* 0x002fe400000010ff */
[----:B------:R-:W-:Y:S02]  /*a9f0*/  F2FP.BF16.PACK_AB R6, R167, R166 ;  /* 0x000000a6a706723e */ /* 0x000fe400000010ff */
[----:B------:R-:W-:Y:S02]  /*aa00*/  F2FP.BF16.PACK_AB R5, R174, R171 ;  /* 0x000000abae05723e */ /* 0x000fe400000010ff */
[----:B----4-:R-:W-:-:S07]  /*aa10*/  F2FP.BF16.PACK_AB R7, R178, R173 ;  /* 0x000000adb207723e */ /* 0x010fce00000010ff */
[C---:B------:R-:W-:Y:S08]  /*aa20*/  HMMA.16816.F32.BF16 R128, R4.reuse, R8, R128 ;  /* 0x000000080480723c */ /* 0x040ff00000041880 */
[C---:B------:R-:W-:Y:S01]  /*aa30*/  HMMA.16816.F32.BF16 R124, R4.reuse, R10, R124 ;  /* 0x0000000a047c723c */ /* 0x040fe2000004187c */
[----:B------:R-:W1:Y:S07]  /*aa40*/  LDSM.16.MT88.4 R8, [R184+0x3100] ;  /* 0x00310000b808783b */ /* 0x000e6e0000004200 */
[C---:B--2---:R-:W-:Y:S08]  /*aa50*/  HMMA.16816.F32.BF16 R120, R4.reuse, R16, R120 ;  /* 0x000000100478723c */ /* 0x044ff00000041878 */
[C---:B------:R-:W-:Y:S01]  /*aa60*/  HMMA.16816.F32.BF16 R116, R4.reuse, R18, R116 ;  /* 0x000000120474723c */ /* 0x040fe20000041874 */
[----:B------:R-:W2:Y:S07]  /*aa70*/  LDSM.16.MT88.4 R16, [R161+0x3100] ;  /* 0x00310000a110783b */ /* 0x000eae0000004200 */
        /* <DEDUP_REMOVED lines=12> */
[C---:B-1----:R-:W-:Y:S08]  /*ab40*/  HMMA.16816.F32.BF16 R84, R4.reuse, R8, R84 ;  /* 0x000000080454723c */ /* 0x042ff00000041854 */
[C---:B------:R-:W-:Y:S01]  /*ab50*/  HMMA.16816.F32.BF16 R88, R4.reuse, R10, R88 ;  /* 0x0000000a0458723c */ /* 0x040fe20000041858 */
[----:B------:R-:W1:Y:S07]  /*ab60*/  LDSM.16.MT88.4 R8, [R184+0x1900] ;  /* 0x00190000b808783b */ /* 0x000e6e0000004200 */
[C---:B--2---:R-:W-:Y:S08]  /*ab70*/  HMMA.16816.F32.BF16 R92, R4.reuse, R16, R92 ;  /* 0x00000010045c723c */ /* 0x044ff0000004185c */
[----:B------:R-:W-:Y:S01]  /*ab80*/  HMMA.16816.F32.BF16 R96, R4, R18, R96 ;  /* 0x000000120460723c */ /* 0x000fe20000041860 */
[----:B------:R-:W2:Y:S01]  /*ab90*/  LDSM.16.MT88.4 R16, [R161+0x3900] ;  /* 0x00390000a110783b */ /* 0x000ea20000004200 */
[----:B------:R-:W-:-:S02]  /*aba0*/  FFMA.FTZ R175, R139, c[0x0][0x2d0], -R180 ;  /* 0x0000b4008baf7a23 */ /* 0x000fc400000108b4 */
[----:B------:R-:W-:Y:S02]  /*abb0*/  FFMA.FTZ R180, R137, c[0x0][0x2d0], -R180 ;  /* 0x0000b40089b47a23 */ /* 0x000fe400000108b4 */
[--C-:B------:R-:W-:Y:S02]  /*abc0*/  FFMA.FTZ R176, R176, c[0x0][0x2d0], -R169.reuse ;  /* 0x0000b400b0b07a23 */ /* 0x100fe400000108a9 */
[--C-:B------:R-:W-:Y:S02]  /*abd0*/  FFMA.FTZ R179, R138, c[0x0][0x2d0], -R169.reuse ;  /* 0x0000b4008ab37a23 */ /* 0x100fe400000108a9 */
[--C-:B------:R-:W-:Y:S02]  /*abe0*/  FFMA.FTZ R181, R136, c[0x0][0x2d0], -R169.reuse ;  /* 0x0000b40088b57a23 */ /* 0x100fe400000108a9 */
[----:B------:R-:W-:Y:S01]  /*abf0*/  FFMA.FTZ R222, R170, c[0x0][0x2d0], -R169 ;  /* 0x0000b400aade7a23 */ /* 0x000fe200000108a9 */
[C---:B------:R-:W-:Y:S01]  /*ac00*/  HMMA.16816.F32.BF16 R112, R4.reuse, R32, R112 ;  /* 0x000000200470723c */ /* 0x040fe20000041870 */
[----:B------:R-:W-:Y:S01]  /*ac10*/  MUFU.EX2 R177, R177 ;  /* 0x000000b100b17308 */ /* 0x000fe20000000800 */
[----:B------:R-:W-:Y:S01]  /*ac20*/  FADD.FTZ R155, R158, R155 ;  /* 0x0000009b9e9b7221 */ /* 0x000fe20000010000 */
[----:B------:R-:W5:Y:S05]  /*ac30*/  LDSM.16.MT88.4 R136, [R172+0x3900] ;  /* 0x00390000ac88783b */ /* 0x000f6a0000004200 */
[C---:B------:R-:W-:Y:S01]  /*ac40*/  HMMA.16816.F32.BF16 R108, R4.reuse, R34, R108 ;  /* 0x00000022046c723c */ /* 0x040fe2000004186c */
[----:B------:R-:W1:Y:S08]  /*ac50*/  MUFU.EX2 R182, R182 ;  /* 0x000000b600b67308 */ /* 0x000e700000000800 */
[----:B------:R-:W-:Y:S08]  /*ac60*/  MUFU.EX2 R175, R175 ;  /* 0x000000af00af7308 */ /* 0x000ff00000000800 */
[----:B------:R-:W1:Y:S08]  /*ac70*/  MUFU.EX2 R180, R180 ;  /* 0x000000b400b47308 */ /* 0x000e700000000800 */
[----:B------:R-:W-:Y:S08]  /*ac80*/  MUFU.EX2 R176, R176 ;  /* 0x000000b000b07308 */ /* 0x000ff00000000800 */
[----:B------:R-:W1:Y:S08]  /*ac90*/  MUFU.EX2 R179, R179 ;  /* 0x000000b300b37308 */ /* 0x000e700000000800 */
[----:B------:R-:W-:Y:S08]  /*aca0*/  MUFU.EX2 R181, R181 ;  /* 0x000000b500b57308 */ /* 0x000ff00000000800 */
[----:B------:R-:W1:Y:S01]  /*acb0*/  MUFU.EX2 R222, R222 ;  /* 0x000000de00de7308 */ /* 0x000e620000000800 */
[C---:B------:R-:W-:Y:S01]  /*acc0*/  HMMA.16816.F32.BF16 R104, R4.reuse, R28, R104 ;  /* 0x0000001c0468723c */ /* 0x040fe20000041868 */
[----:B------:R-:W-:Y:S01]  /*acd0*/  FADD.FTZ R160, R157, R160 ;  /* 0x000000a09da07221 */ /* 0x000fe20000010000 */
[----:B------:R-:W1:Y:S06]  /*ace0*/  LDSM.16.MT88.4 R32, [R186+0x1900] ;  /* 0x00190000ba20783b */ /* 0x000e6c0000004200 */
[C---:B------:R-:W-:Y:S01]  /*acf0*/  HMMA.16816.F32.BF16 R100, R4.reuse, R30, R100 ;  /* 0x0000001e0464723c */ /* 0x040fe20000041864 */
[----:B------:R-:W-:Y:S01]  /*ad00*/  FADD.FTZ R156, R156, R155 ;  /* 0x0000009b9c9c7221 */ /* 0x000fe20000010000 */
[----:B------:R-:W2:Y:S06]  /*ad10*/  LDSM.16.MT88.4 R28, [R161+0x1900] ;  /* 0x00190000a11c783b */ /* 0x000eac0000004200 */
[----:B------:R-:W-:Y:S01]  /*ad20*/  HMMA.16816.F32.BF16 R44, R4, R24, R44 ;  /* 0x00000018042c723c */ /* 0x000fe2000004182c */
[----:B------:R-:W-:-:S07]  /*ad30*/  FADD.FTZ R159, R159, R160 ;  /* 0x000000a09f9f7221 */ /* 0x000fce0000010000 */
[C---:B------:R-:W-:Y:S01]  /*ad40*/  HMMA.16816.F32.BF16 R48, R4.reuse, R26, R48 ;  /* 0x0000001a0430723c */ /* 0x040fe20000041830 */
[----:B------:R-:W2:Y:S07]  /*ad50*/  LDSM.16.MT88.4 R24, [R186+0x3900] ;  /* 0x00390000ba18783b */ /* 0x000eae0000004200 */
[C---:B------:R-:W-:Y:S08]  /*ad60*/  HMMA.16816.F32.BF16 R68, R4.reuse, R20, R68 ;  /* 0x000000140444723c */ /* 0x040ff00000041844 */
[----:B------:R-:W-:Y:S01]  /*ad70*/  HMMA.16816.F32.BF16 R72, R4, R22, R72 ;  /* 0x000000160448723c */ /* 0x000fe20000041848 */
[----:B------:R-:W2:Y:S06]  /*ad80*/  LDSM.16.MT88.4 R20, [R184+0x3900] ;  /* 0x00390000b814783b */ /* 0x000eac0000004200 */
[----:B-1----:R-:W-:-:S02]  /*ad90*/  F2FP.BF16.PACK_AB R4, R182, R177 ;  /* 0x000000b1b604723e */ /* 0x002fc400000010ff */
[----:B------:R-:W-:Y:S02]  /*ada0*/  F2FP.BF16.PACK_AB R6, R180, R175 ;  /* 0x000000afb406723e */ /* 0x000fe400000010ff */
[----:B------:R-:W-:Y:S02]  /*adb0*/  F2FP.BF16.PACK_AB R5, R179, R176 ;  /* 0x000000b0b305723e */ /* 0x000fe400000010ff */
[----:B------:R-:W-:Y:S01]  /*adc0*/  F2FP.BF16.PACK_AB R7, R222, R181 ;  /* 0x000000b5de07723e */ /* 0x000fe200000010ff */
[----:B------:R-:W-:Y:S02]  /*add0*/  FADD.FTZ R151, R151, R156 ;  /* 0x0000009c97977221 */ /* 0x000fe40000010000 */
[----:B------:R-:W-:-:S04]  /*ade0*/  FADD.FTZ R152, R152, R159 ;  /* 0x0000009f98987221 */ /* 0x000fc80000010000 */
[----:B----4-:R-:W-:Y:S01]  /*adf0*/  HMMA.16816.F32.BF16 R120, R4, R12, R120 ;  /* 0x0000000c0478723c */ /* 0x010fe20000041878 */
[----:B------:R-:W-:-:S07]  /*ae00*/  FADD.FTZ R154, R154, R151 ;  /* 0x000000979a9a7221 */ /* 0x000fce0000010000 */
[C---:B------:R-:W-:Y:S01]  /*ae10*/  HMMA.16816.F32.BF16 R116, R4.reuse, R14, R116 ;  /* 0x0000000e0474723c */ /* 0x040fe20000041874 */
[----:B------:R-:W1:Y:S07]  /*ae20*/  LDSM.16.MT88.4 R12, [R186+0x5900] ;  /* 0x00590000ba0c783b */ /* 0x000e6e0000004200 */
[----:B------:R-:W-:Y:S01]  /*ae30*/  HMMA.16816.F32.BF16 R112, R4, R8, R112 ;  /* 0x000000080470723c */ /* 0x000fe20000041870 */
[----:B------:R-:W-:-:S07]  /*ae40*/  FADD.FTZ R153, R153, R152 ;  /* 0x0000009899997221 */ /* 0x000fce0000010000 */
[C---:B------:R-:W-:Y:S01]  /*ae50*/  HMMA.16816.F32.BF16 R108, R4.reuse, R10, R108 ;  /* 0x0000000a046c723c */ /* 0x040fe2000004186c */
[----:B------:R-:W4:Y:S07]  /*ae60*/  LDSM.16.MT88.4 R8, [R184+0x5900] ;  /* 0x00590000b808783b */ /* 0x000f2e0000004200 */
[C---:B--2---:R-:W-:Y:S08]  /*ae70*/  HMMA.16816.F32.BF16 R60, R4.reuse, R16, R60 ;  /* 0x00000010043c723c */ /* 0x044ff0000004183c */
[----:B------:R-:W-:Y:S01]  /*ae80*/  HMMA.16816.F32.BF16 R64, R4, R18, R64 ;  /* 0x000000120440723c */ /* 0x000fe20000041840 */
[----:B------:R-:W2:Y:S01]  /*ae90*/  LDSM.16.MT88.4 R16, [R161+0x5900] ;  /* 0x00590000a110783b */ /* 0x000ea20000004200 */
[----:B------:R-:W-:Y:S01]  /*aea0*/  ISETP.GE.AND P3, PT, R201, c[0x0][0x1d4], PT ;  /* 0x00007500c9007a0c */ /* 0x000fe20003f66270 */
[----:B------:R-:W-:-:S02]  /*aeb0*/  FADD.FTZ R149, R149, R154 ;  /* 0x0000009a95957221 */ /* 0x000fc40000010000 */
[----:B------:R-:W-:Y:S02]  /*aec0*/  FADD.FTZ R148, R148, R153 ;  /* 0x0000009994947221 */ /* 0x000fe40000010000 */
[----:B------:R-:W-:Y:S02]  /*aed0*/  FADD.FTZ R150, R150, R149 ;  /* 0x0000009596967221 */ /* 0x000fe40000010000 */
[----:B------:R-:W-:Y:S02]  /*aee0*/  FADD.FTZ R147, R147, R148 ;  /* 0x0000009493937221 */ /* 0x000fe40000010000 */
[----:B------:R-:W-:Y:S02]  /*aef0*/  FADD.FTZ R150, R3, R150 ;  /* 0x0000009603967221 */ /* 0x000fe40000010000 */
[----:B------:R-:W-:Y:S02]  /*af00*/  FADD.FTZ R146, R146, R147 ;  /* 0x0000009392927221 */ /* 0x000fe40000010000 */
[----:B------:R-:W-:Y:S01]  /*af10*/  @!PT LDS RZ, [RZ] ;  /* 0x00000000fffff984 */ /* 0x000fe20000000800 */
[----:B------:R-:W-:Y:S01]  /*af20*/  @!PT LDS RZ, [RZ] ;  /* 0x00000000fffff984 */ /* 0x000fe20000000800 */
[----:B------:R-:W-:Y:S01]  /*af30*/  @!PT LDS RZ, [RZ] ;  /* 0x00000000fffff984 */ /* 0x000fe20000000800 */
[----:B------:R1:W-:Y:S01]  /*af40*/  @P0 LDGSTS.E.BYPASS.LTC128B.128 [R140+0xc100], [R144.64], !P3 ;  /* 0x0c100000908c0fae */ /* 0x0003e2000d901d46 */
[----:B------:R-:W-:-:S02]  /*af50*/  FADD.FTZ R165, R165, R150 ;  /* 0x00000096a5a57221 */ /* 0x000fc40000010000 */
[----:B------:R-:W-:Y:S01]  /*af60*/  FADD.FTZ R171, R171, R146 ;  /* 0x00000092abab7221 */ /* 0x000fe20000010000 */
[----:B------:R1:W-:Y:S04]  /*af70*/  @P0 LDGSTS.E.BYPASS.LTC128B.128 [R140+0xe100], [R144.64+0x80], !P6 ;  /* 0x0e100080908c0fae */ /* 0x0003e8000f101d46 */
[----:B------:R1:W-:Y:S01]  /*af80*/  @P0 LDGSTS.E.BYPASS.LTC128B.128 [R140+0x10100], [R144.64+0x100], !P5 ;  /* 0x10100100908c0fae */ /* 0x0003e2000e901d46 */
[----:B------:R-:W-:-:S03]  /*af90*/  FADD.FTZ R165, R168, R165 ;  /* 0x000000a5a8a57221 */ /* 0x000fc60000010000 */
[----:B------:R1:W-:Y:S01]  /*afa0*/  @P0 LDGSTS.E.BYPASS.LTC128B.128 [R140+0xd100], [R142.64], !P3 ;  /* 0x0d1000008e8c0fae */ /* 0x0003e2000d901d46 */
[----:B------:R-:W-:Y:S01]  /*afb0*/  ISETP.NE.AND P3, PT, R225, 0x1, PT ;  /* 0x00000001e100780c */ /* 0x000fe20003f65270 */
[----:B------:R-:W-:Y:S02]  /*afc0*/  FADD.FTZ R174, R174, R171 ;  /* 0x000000abaeae7221 */ /* 0x000fe40000010000 */
[----:B------:R-:W-:Y:S02]  /*afd0*/  FADD.FTZ R166, R166, R165 ;  /* 0x000000a5a6a67221 */ /* 0x000fe40000010000 */
[----:B------:R-:W-:Y:S01]  /*afe0*/  IMAD.SHL.U32 R162, R162, 0x80, RZ ;  /* 0x00000080a2a27824 */ /* 0x000fe200078e00ff */
[----:B-----5:R-:W-:Y:S01]  /*aff0*/  HMMA.16816.F32.BF16 R44, R4, R136, R44 ;  /* 0x00000088042c723c */ /* 0x020fe2000004182c */
[----:B------:R-:W-:Y:S01]  /*b000*/  FADD.FTZ R173, R173, R174 ;  /* 0x000000aeadad7221 */ /* 0x000fe20000010000 */
[----:B------:R1:W-:Y:S01]  /*b010*/  @P0 LDGSTS.E.BYPASS.LTC128B.128 [R140+0xf100], [R142.64+0x80], !P6 ;  /* 0x0f1000808e8c0fae */ /* 0x0003e2000f101d46 */
[----:B------:R-:W-:-:S02]  /*b020*/  FADD.FTZ R166, R167, R166 ;  /* 0x000000a6a7a67221 */ /* 0x000fc40000010000 */
[----:B------:R-:W-:Y:S01]  /*b030*/  FADD.FTZ R173, R178, R173 ;  /* 0x000000adb2ad7221 */ /* 0x000fe20000010000 */
[----:B------:R1:W-:Y:S01]  /*b040*/  @P0 LDGSTS.E.BYPASS.LTC128B.128 [R140+0x11100], [R142.64+0x100], !P5 ;  /* 0x111001008e8c0fae */ /* 0x0003e2000e901d46 */
[----:B------:R-:W-:Y:S01]  /*b050*/  @P3 IMAD.HI.U32 R3, R162, c[0x0][0x2c8], RZ ;  /* 0x0000b200a2033a27 */ /* 0x000fe200078e00ff */
[----:B------:R-:W-:Y:S02]  /*b060*/  HMMA.16816.F32.BF16 R48, R4, R138, R48 ;  /* 0x0000008a0430723c */ /* 0x000fe40000041830 */
[----:B------:R-:W0:Y:S01]  /*b070*/  LDGDEPBAR ;  /* 0x00000000000079af */ /* 0x000e220000000000 */
[----:B------:R-:W-:Y:S02]  /*b080*/  FADD.FTZ R177, R177, R166 ;  /* 0x000000a6b1b17221 */ /* 0x000fe40000010000 */
[----:B------:R-:W-:-:S03]  /*b090*/  FADD.FTZ R176, R176, R173 ;  /* 0x000000adb0b07221 */ /* 0x000fc60000010000 */
[----:B------:R-:W-:Y:S01]  /*b0a0*/  HMMA.16816.F32.BF16 R76, R4, R132, R76 ;  /* 0x00000084044c723c */ /* 0x000fe2000004184c */
[----:B------:R-:W-:Y:S02]  /*b0b0*/  FADD.FTZ R182, R182, R177 ;  /* 0x000000b1b6b67221 */ /* 0x000fe40000010000 */
[----:B------:R-:W-:-:S05]  /*b0c0*/  FADD.FTZ R176, R179, R176 ;  /* 0x000000b0b3b07221 */ /* 0x000fca0000010000 */
[----:B------:R-:W-:Y:S01]  /*b0d0*/  HMMA.16816.F32.BF16 R80, R4, R134, R80 ;  /* 0x000000860450723c */ /* 0x000fe20000041850 */
[----:B------:R-:W-:-:S07]  /*b0e0*/  FADD.FTZ R175, R175, R182 ;  /* 0x000000b6afaf7221 */ /* 0x000fce0000010000 */
[----:B------:R-:W-:Y:S01]  /*b0f0*/  HMMA.16816.F32.BF16 R128, R4, R32, R128 ;  /* 0x000000200480723c */ /* 0x000fe20000041880 */
[----:B------:R-:W-:-:S07]  /*b100*/  FADD.FTZ R181, R181, R176 ;  /* 0x000000b0b5b57221 */ /* 0x000fce0000010000 */
        /* <DEDUP_REMOVED lines=9> */
[C---:B----4-:R-:W-:Y:S08]  /*b1a0*/  HMMA.16816.F32.BF16 R84, R4.reuse, R8, R84 ;  /* 0x000000080454723c */ /* 0x050ff00000041854 */
[C---:B------:R-:W-:Y:S08]  /*b1b0*/  HMMA.16816.F32.BF16 R88, R4.reuse, R10, R88 ;  /* 0x0000000a0458723c */ /* 0x040ff00000041858 */
[C---:B--2---:R-:W-:Y:S08]  /*b1c0*/  HMMA.16816.F32.BF16 R92, R4.reuse, R16, R92 ;  /* 0x00000010045c723c */ /* 0x044ff0000004185c */
[----:B------:R-:W-:Y:S07]  /*b1d0*/  HMMA.16816.F32.BF16 R96, R4, R18, R96 ;  /* 0x000000120460723c */ /* 0x000fee0000041860 */
[----:B------:R-:W-:Y:S01]  /*b1e0*/  IMAD.MOV.U32 R4, RZ, RZ, R162 ;  /* 0x000000ffff047224 */ /* 0x000fe200078e00a2 */
[----:B------:R-:W-:-:S04]  /*b1f0*/  @P3 SHF.R.U32.HI R4, RZ, c[0x0][0x2cc], R3 ;  /* 0x0000b300ff043a19 */ /* 0x000fc80000011603 */
[----:B---3--:R-:W-:Y:S01]  /*b200*/  IADD3 R163, -R163, R164, R4 ;  /* 0x000000a4a3a37210 */ /* 0x008fe20007ffe104 */
[----:B------:R-:W-:Y:S01]  /*b210*/  FADD.FTZ R223, R180, R175 ;  /* 0x000000afb4df7221 */ /* 0x000fe20000010000 */
[----:B------:R-:W-:Y:S01]  /*b220*/  IADD3 R195, R141, -0x2, RZ ;  /* 0xfffffffe8dc37810 */ /* 0x000fe20007ffe0ff */
[----:B------:R-:W-:Y:S01]  /*b230*/  FADD.FTZ R222, R222, R181 ;  /* 0x000000b5dede7221 */ /* 0x000fe20000010000 */
[----:B------:R-:W-:Y:S01]  /*b240*/  IADD3 R3, R163, c[0x0][0x328], RZ ;  /* 0x0000ca00a3037a10 */ /* 0x000fe20007ffe0ff */
[----:B------:R-:W-:Y:S05]  /*b250*/  @!P4 BRA `(.L_x_999) ;  /* 0x000001000000c947 */ /* 0x000fea0003800000 */
[C---:B------:R-:W-:Y:S01]  /*b260*/  ISETP.GT.AND P0, PT, R163.reuse, RZ, PT ;  /* 0x000000ffa300720c */ /* 0x040fe20003f04270 */
        /* <DEDUP_REMOVED lines=9> */
.L_x_1001:
[----:B------:R-:W-:-:S13]  /*b300*/  ISETP.NE.AND P0, PT, R224, 0x1, PT ;  /* 0x00000001e000780c */ /* 0x000fda0003f05270 */
[----:B------:R-:W-:-:S05]  /*b310*/  @P0 IMAD.HI.U32 R4, R5, c[0x0][0x330], RZ ;  /* 0x0000cc0005040a27 */ /* 0x000fca00078e00ff */
[----:B------:R-:W-:Y:S02]  /*b320*/  @P0 SHF.R.U32.HI R5, RZ, c[0x0][0x334], R4 ;  /* 0x0000cd00ff050a19 */ /* 0x000fe40000011604 */
.L_x_1002:
[----:B------:R-:W-:Y:S05]  /*b330*/  BSYNC B0 ;  /* 0x0000000000007941 */ /* 0x000fea0003800000 */
.L_x_1000:
[----:B------:R-:W-:-:S05]  /*b340*/  IMAD R4, R5, R224, c[0x0][0x32c] ;  /* 0x0000cb0005047624 */ /* 0x000fca00078e02e0 */
[----:B------:R-:W-:-:S04]  /*b350*/  IMNMX R3, R3, R4, PT ;  /* 0x0000000403037217 */ /* 0x000fc80003800200 */
.L_x_999:
[----:B------:R-:W-:Y:S01]  /*b360*/  SHF.R.S32.HI R4, RZ, 0x1f, R3 ;  /* 0x0000001fff047819 */ /* 0x000fe20000011403 */
[----:B------:R-:W-:Y:S02]  /*b370*/  IMAD.MOV.U32 R185, RZ, RZ, 0x1 ;  /* 0x00000001ffb97424 */ /* 0x000fe400078e00ff */
[----:B------:R-:W-:Y:S01]  /*b380*/  IMAD.MOV.U32 R221, RZ, RZ, RZ ;  /* 0x000000ffffdd7224 */ /* 0x000fe200078e00ff */
[----:B------:R-:W-:-:S04]  /*b390*/  LEA.HI R3, R4, R3, RZ, 0x6 ;  /* 0x0000000304037211 */ /* 0x000fc800078f30ff */
[----:B------:R-:W-:-:S04]  /*b3a0*/  SHF.R.S32.HI R3, RZ, 0x6, R3 ;  /* 0x00000006ff037819 */ /* 0x000fc80000011403 */
[----:B------:R-:W-:-:S04]  /*b3b0*/  IMNMX R228, R198, R3, !PT ;  /* 0x00000003c6e47217 */ /* 0x000fc80007800200 */
[----:B------:R-:W-:-:S13]  /*b3c0*/  ISETP.GE.AND P0, PT, R195, R228, PT ;  /* 0x000000e4c300720c */ /* 0x000fda0003f06270 */
[----:B------:R-:W-:Y:S05]  /*b3d0*/  @!P0 BRA `(.L_x_1003) ;  /* 0x0000372000008947 */ /* 0x000fea0003800000 */
[----:B------:R-:W-:Y:S02]  /*b3e0*/  MOV R221, RZ ;  /* 0x000000ff00dd7202 */ /* 0x000fe40000000f00 */
[----:B------:R-:W-:Y:S02]  /*b3f0*/  MOV R185, 0x1 ;  /* 0x0000000100b97802 */ /* 0x000fe40000000f00 */
.L_x_1012:
[----:B------:R-:W-:Y:S04]  /*b400*/  DEPBAR.LE SB0, 0x2 ;  /* 0x000080800000791a */ /* 0x000fe80000000000 */
[----:B------:R-:W-:Y:S01]  /*b410*/  WARPSYNC 0xffffffff ;  /* 0xffffffff00007948 */ /* 0x000fe20003800000 */
[----:B------:R-:W-:Y:S01]  /*b420*/  BAR.SYNC.DEFER_BLOCKING 0x0 ;  /* 0x0000000000007b1d */ /* 0x000fe20000010000 */
[----:B------:R-:W-:Y:S01]  /*b430*/  IMAD R181, R185, 0x6000, RZ ;  /* 0x00006000b9b57824 */ /* 0x000fe200078e02ff */
[----:B------:R-:W-:Y:S02]  /*b440*/  ISETP.GE.AND P0, PT, R198, R195, PT ;  /* 0x000000c3c600720c */ /* 0x000fe40003f06270 */
[----:B------:R-:W-:Y:S02]  /*b450*/  MOV R183, 0x20 ;  /* 0x0000002000b77802 */ /* 0x000fe40000000f00 */
[----:B------:R-:W-:Y:S02]  /*b460*/  IADD3 R196, R192, R181, RZ ;  /* 0x000000b5c0c47210 */ /* 0x000fe40007ffe0ff */
[----:B------:R-:W-:Y:S02]  /*b470*/  SEL R183, R183, 0xffffffe0, !P1 ;  /* 0xffffffe0b7b77807 */ /* 0x000fe40004800000 */
[----:B------:R-:W-:Y:S02]  /*b480*/  ISETP.GE.AND P4, PT, R201, c[0x0][0x1d4], PT ;  /* 0x00007500c9007a0c */ /* 0x000fe40003f86270 */
[CC--:B------:R-:W-:Y:S02]  /*b490*/  IADD3 R182, R183.reuse, R196.reuse, RZ ;  /* 0x000000c4b7b67210 */ /* 0x0c0fe40007ffe0ff */
[----:B------:R-:W-:Y:S01]  /*b4a0*/  IADD3 R183, R183, R196, R193 ;  /* 0x000000c4b7b77210 */ /* 0x000fe20007ffe0c1 */
[----:B------:R-:W-:Y:S01]  /*b4b0*/  @!P0 IMAD R177, R221, 0x6000, R207 ;  /* 0x00006000ddb18824 */ /* 0x000fe200078e02cf */
[----:B------:R-:W-:Y:S02]  /*b4c0*/  @!P0 IADD3 R16, R195, -0x1, RZ ;  /* 0xffffffffc3108810 */ /* 0x000fe40007ffe0ff */
[----:B------:R-:W-:Y:S02]  /*b4d0*/  IADD3 R180, R193, R182, RZ ;  /* 0x000000b6c1b47210 */ /* 0x000fe40007ffe0ff */
[----:B------:R-:W-:Y:S01]  /*b4e0*/  @!P0 SHF.R.S32.HI R3, RZ, 0x1f, R16 ;  /* 0x0000001fff038819 */ /* 0x000fe20000011410 */
[C---:B------:R-:W-:Y:S01]  /*b4f0*/  @!P0 IMAD.WIDE.U32 R18, R16.reuse, c[0x0][0x208], RZ ;  /* 0x0000820010128a25 */ /* 0x040fe200078e00ff */
[----:B------:R-:W-:Y:S03]  /*b500*/  LDSM.16.M88.4 R132, [R194] ;  /* 0x00000000c284783b */ /* 0x000fe60000000200 */
[----:B------:R-:W-:Y:S04]  /*b510*/  @!P0 IMAD R3, R3, c[0x0][0x208], RZ ;  /* 0x0000820003038a24 */ /* 0x000fe800078e02ff */
[----:B------:R-:W-:Y:S01]  /*b520*/  @!P0 IMAD R3, R16, c[0x0][0x20c], R3 ;  /* 0x0000830010038a24 */ /* 0x000fe200078e0203 */
[----:B-1----:R-:W1:Y:S04]  /*b530*/  LDSM.16.M88.4 R136, [R196+0xc100] ;  /* 0x00c10000c488783b */ /* 0x002e680000000200 */
[----:B------:R-:W-:Y:S02]  /*b540*/  @!P0 IADD3 R17, R19, R3, RZ ;  /* 0x0000000313118210 */ /* 0x000fe40007ffe0ff */
[----:B------:R-:W2:Y:S01]  /*b550*/  LDSM.16.M88.4 R140, [R196+0xc900] ;  /* 0x00c90000c48c783b */ /* 0x000ea20000000200 */
[C---:B------:R-:W-:Y:S02]  /*b560*/  @!P0 SHF.L.U32 R19, R18.reuse, 0x6, RZ ;  /* 0x0000000612138819 */ /* 0x040fe400000006ff */
[----:B------:R-:W-:Y:S02]  /*b570*/  @!P0 SHF.L.U64.HI R17, R18, 0x6, R17 ;  /* 0x0000000612118819 */ /* 0x000fe40000010211 */
[----:B------:R-:W-:Y:S01]  /*b580*/  @!P0 IADD3 R16, P3, P2, R210, R19, R205 ;  /* 0x00000013d2108210 */ /* 0x000fe20007a7e0cd */
[----:B------:R-:W3:Y:S03]  /*b590*/  LDSM.16.M88.4 R144, [R196+0xd100] ;  /* 0x00d10000c490783b */ /* 0x000ee60000000200 */
[----:B------:R-:W-:Y:S02]  /*b5a0*/  @!P0 IADD3.X R3, R215, R17, R204, P3, P2 ;  /* 0x00000011d7038210 */ /* 0x000fe40001fe44cc */
[----:B------:R-:W-:Y:S01]  /*b5b0*/  @!P0 IADD3 R18, P2, R19, R210, RZ ;  /* 0x000000d213128210 */ /* 0x000fe20007f5e0ff */
[----:B------:R-:W4:Y:S03]  /*b5c0*/  LDL R227, [R1+0x4] ;  /* 0x0000040001e37983 */ /* 0x000f260000100800 */
[----:B------:R-:W-:Y:S02]  /*b5d0*/  @!P0 IADD3.X R17, R17, R215, RZ, P2, !PT ;  /* 0x000000d711118210 */ /* 0x000fe400017fe4ff */
[C---:B------:R-:W-:Y:S01]  /*b5e0*/  @!P0 LEA R174, P2, R18.reuse, c[0x0][0x1f8], 0x1 ;  /* 0x00007e0012ae8a11 */ /* 0x040fe200078408ff */
[----:B------:R-:W5:Y:S03]  /*b5f0*/  LDSM.16.M88.4 R148, [R196+0xd900] ;  /* 0x00d90000c494783b */ /* 0x000f660000000200 */
[----:B------:R-:W-:Y:S02]  /*b600*/  @!P0 LEA.HI.X R175, R18, c[0x0][0x1fc], R17, 0x1, P2 ;  /* 0x00007f0012af8a11 */ /* 0x000fe400010f0c11 */
[C---:B------:R-:W-:Y:S01]  /*b610*/  @!P0 LEA R172, P2, R16.reuse, c[0x0][0x1f8], 0x1 ;  /* 0x00007e0010ac8a11 */ /* 0x040fe200078408ff */
[----:B------:R-:W-:Y:S03]  /*b620*/  LDSM.16.M88.4 R152, [R190] ;  /* 0x00000000be98783b */ /* 0x000fe60000000200 */
[----:B------:R-:W-:Y:S02]  /*b630*/  @!P0 LEA.HI.X R173, R16, c[0x0][0x1fc], R3, 0x1, P2 ;  /* 0x00007f0010ad8a11 */ /* 0x000fe400010f0c03 */
[----:B------:R-:W-:Y:S01]  /*b640*/  IADD3 R3, R193, R196, RZ ;  /* 0x000000c4c1037210 */ /* 0x000fe20007ffe0ff */
[----:B------:R-:W-:Y:S01]  /*b650*/  LDSM.16.M88.4 R156, [R182+0xd900] ;  /* 0x00d90000b69c783b */ /* 0x000fe20000000200 */
[----:B------:R-:W-:Y:S01]  /*b660*/  ISETP.NE.AND P2, PT, R225, 0x1, PT ;  /* 0x00000001e100780c */ /* 0x000fe20003f45270 */
[C---:B-1----:R-:W-:Y:S08]  /*b670*/  HMMA.16816.F32.BF16 R4, R132.reuse, R136, RZ ;  /* 0x000000888404723c */ /* 0x042ff000000418ff */
[C---:B------:R-:W-:Y:S01]  /*b680*/  HMMA.16816.F32.BF16 R8, R132.reuse, R138, RZ ;  /* 0x0000008a8408723c */ /* 0x040fe200000418ff */
[----:B------:R-:W1:Y:S07]  /*b690*/  LDSM.16.M88.4 R136, [R182+0xc100] ;  /* 0x00c10000b688783b */ /* 0x000e6e0000000200 */
[C---:B--2---:R-:W-:Y:S08]  /*b6a0*/  HMMA.16816.F32.BF16 R12, R132.reuse, R140, RZ ;  /* 0x0000008c840c723c */ /* 0x044ff000000418ff */
[C---:B------:R-:W-:Y:S01]  /*b6b0*/  HMMA.16816.F32.BF16 R16, R132.reuse, R142, RZ ;  /* 0x0000008e8410723c */ /* 0x040fe200000418ff */
[----:B------:R-:W2:Y:S07]  /*b6c0*/  LDSM.16.M88.4 R140, [R182+0xc900] ;  /* 0x00c90000b68c783b */ /* 0x000eae0000000200 */
[C---:B---3--:R-:W-:Y:S08]  /*b6d0*/  HMMA.16816.F32.BF16 R20, R132.reuse, R144, RZ ;  /* 0x000000908414723c */ /* 0x048ff000000418ff */
[C---:B------:R-:W-:Y:S01]  /*b6e0*/  HMMA.16816.F32.BF16 R24, R132.reuse, R146, RZ ;  /* 0x000000928418723c */ /* 0x040fe200000418ff */
[----:B------:R-:W3:Y:S06]  /*b6f0*/  LDSM.16.M88.4 R144, [R182+0xd100] ;  /* 0x00d10000b690783b */ /* 0x000eec0000000200 */
[----:B------:R-:W-:Y:S01]  /*b700*/  @!PT LDS RZ, [RZ] ;  /* 0x00000000fffff984 */ /* 0x000fe20000000800 */
[----:B------:R-:W-:Y:S01]  /*b710*/  @!PT LDS RZ, [RZ] ;  /* 0x00000000fffff984 */ /* 0x000fe20000000800 */
[----:B------:R-:W-:Y:S01]  /*b720*/  @!PT LDS RZ, [RZ] ;  /* 0x00000000fffff984 */ /* 0x000fe20000000800 */
[----:B------:R2:W-:Y:S01]  /*b730*/  @!P0 LDGSTS.E.BYPASS.LTC128B.128 [R177], [R174.64], !P4 ;  /* 0x00000000aeb18fae */ /* 0x0005e2000e101d46 */
[C---:B-----5:R-:W-:Y:S05]  /*b740*/  HMMA.16816.F32.BF16 R28, R132.reuse, R148, RZ ;  /* 0x00000094841c723c */ /* 0x060fea00000418ff */
[----:B------:R5:W-:Y:S03]  /*b750*/  @!P0 LDGSTS.E.BYPASS.LTC128B.128 [R177+0x2000], [R174.64+0x80], !P6 ;  /* 0x02000080aeb18fae */ /* 0x000be6000f101d46 */
[----:B------:R-:W-:Y:S03]  /*b760*/  HMMA.16816.F32.BF16 R32, R132, R150, RZ ;  /* 0x000000968420723c */ /* 0x000fe600000418ff */
[----:B------:R5:W-:Y:S05]  /*b770*/  @!P0 LDGSTS.E.BYPASS.LTC128B.128 [R177+0x4000], [R174.64+0x100], !P5 ;  /* 0x04000100aeb18fae */ /* 0x000bea000e901d46 */
[C---:B-1----:R-:W-:Y:S01]  /*b780*/  HMMA.16816.F32.BF16 R4, R152.reuse, R136, R4 ;  /* 0x000000889804723c */ /* 0x042fe20000041804 */
[----:B------:R5:W-:Y:S06]  /*b790*/  @!P0 LDGSTS.E.BYPASS.LTC128B.128 [R177+0x1000], [R172.64], !P4 ;  /* 0x01000000acb18fae */ /* 0x000bec000e101d46 */
[----:B------:R5:W-:Y:S01]  /*b7a0*/  @!P0 LDGSTS.E.BYPASS.LTC128B.128 [R177+0x3000], [R172.64+0x80], !P6 ;  /* 0x03000080acb18fae */ /* 0x000be2000f101d46 */
[C---:B------:R-:W-:Y:S05]  /*b7b0*/  HMMA.16816.F32.BF16 R8, R152.reuse, R138, R8 ;  /* 0x0000008a9808723c */ /* 0x040fea0000041808 */
[----:B------:R5:W-:Y:S01]  /*b7c0*/  @!P0 LDGSTS.E.BYPASS.LTC128B.128 [R177+0x5000], [R172.64+0x100], !P5 ;  /* 0x05000100acb18fae */ /* 0x000be2000e901d46 */
[C---:B------:R-:W-:Y:S02]  /*b7d0*/  ISETP.GE.AND P0, PT, R221.reuse, 0x1, PT ;  /* 0x00000001dd00780c */ /* 0x040fe40003f06270 */
[C---:B--2---:R-:W-:Y:S03]  /*b7e0*/  HMMA.16816.F32.BF16 R12, R152.reuse, R140, R12 ;  /* 0x0000008c980c723c */ /* 0x044fe6000004180c */
[----:B------:R-:W-:Y:S01]  /*b7f0*/  LDSM.16.M88.4 R132, [R188] ;  /* 0x00000000bc84783b */ /* 0x000fe20000000200 */
[----:B------:R-:W-:Y:S04]  /*b800*/  IADD3 R221, R221, 0x1, RZ ;  /* 0x00000001dddd7810 */ /* 0x000fe80007ffe0ff */
[C---:B------:R-:W-:Y:S01]  /*b810*/  HMMA.16816.F32.BF16 R16, R152.reuse, R142, R16 ;  /* 0x0000008e9810723c */ /* 0x040fe20000041810 */
[----:B------:R-:W1:Y:S03]  /*b820*/  LDSM.16.M88.4 R148, [R3+0xc100] ;  /* 0x00c100000394783b */ /* 0x000e660000000200 */
[----:B------:R-:W-:Y:S03]  /*b830*/  SEL R221, R221, RZ, !P0 ;  /* 0x000000ffdddd7207 */ /* 0x000fe60004000000 */
[----:B------:R-:W2:Y:S01]  /*b840*/  LDSM.16.M88.4 R160, [R3+0xc900] ;  /* 0x00c9000003a0783b */ /* 0x000ea20000000200 */
[C---:B---3--:R-:W-:Y:S05]  /*b850*/  HMMA.16816.F32.BF16 R20, R152.reuse, R144, R20 ;  /* 0x000000909814723c */ /* 0x048fea0000041814 */
[----:B------:R-:W3:Y:S03]  /*b860*/  LDSM.16.M88.4 R164, [R3+0xd100] ;  /* 0x00d1000003a4783b */ /* 0x000ee60000000200 */
[C---:B------:R-:W-:Y:S03]  /*b870*/  HMMA.16816.F32.BF16 R24, R152.reuse, R146, R24 ;  /* 0x000000929818723c */ /* 0x040fe60000041818 */
[----:B------:R-:W3:Y:S05]  /*b880*/  LDSM.16.M88.4 R168, [R3+0xd900] ;  /* 0x00d9000003a8783b */ /* 0x000eea0000000200 */
[C---:B------:R-:W-:Y:S01]  /*b890*/  HMMA.16816.F32.BF16 R28, R152.reuse, R156, R28 ;  /* 0x0000009c981c723c */ /* 0x040fe2000004181c */
[----:B------:R-:W-:Y:S06]  /*b8a0*/  LDSM.16.M88.4 R136, [R187] ;  /* 0x00000000bb88783b */ /* 0x000fec0000000200 */
[----:B------:R-:W3:Y:S01]  /*b8b0*/  LDSM.16.M88.4 R140, [R180+0xc100] ;  /* 0x00c10000b48c783b */ /* 0x000ee20000000200 */
[----:B------:R-:W-:Y:S05]  /*b8c0*/  HMMA.16816.F32.BF16 R32, R152, R158, R32 ;  /* 0x0000009e9820723c */ /* 0x000fea0000041820 */
[----:B------:R-:W3:Y:S03]  /*b8d0*/  LDSM.16.M88.4 R144, [R180+0xc900] ;  /* 0x00c90000b490783b */ /* 0x000ee60000000200 */
[C---:B-1----:R-:W-:Y:S03]  /*b8e0*/  HMMA.16816.F32.BF16 R4, R132.reuse, R148, R4 ;  /* 0x000000948404723c */ /* 0x042fe60000041804 */
[----:B-----5:R-:W1:Y:S05]  /*b8f0*/  LDSM.16.M88.4 R172, [R180+0xd100] ;  /* 0x00d10000b4ac783b */ /* 0x020e6a0000000200 */
[C---:B------:R-:W-:Y:S01]  /*b900*/  HMMA.16816.F32.BF16 R8, R132.reuse, R150, R8 ;  /* 0x000000968408723c */ /* 0x040fe20000041808 */
[----:B------:R-:W5:Y:S06]  /*b910*/  LDSM.16.M88.4 R176, [R180+0xd900] ;  /* 0x00d90000b4b0783b */ /* 0x000f6c0000000200 */
[----:B------:R-:W-:Y:S01]  /*b920*/  LDSM.16.M88.4 R148, [R194+0x4000] ;  /* 0x00400000c294783b */ /* 0x000fe20000000200 */
[C---:B--2---:R-:W-:Y:S05]  /*b930*/  HMMA.16816.F32.BF16 R12, R132.reuse, R160, R12 ;  /* 0x000000a0840c723c */ /* 0x044fea000004180c */
[----:B------:R-:W2:Y:S03]  /*b940*/  LDSM.16.M88.4 R152, [R196+0xe100] ;  /* 0x00e10000c498783b */ /* 0x000ea60000000200 */
[C---:B------:R-:W-:Y:S03]  /*b950*/  HMMA.16816.F32.BF16 R16, R132.reuse, R162, R16 ;  /* 0x000000a28410723c */ /* 0x040fe60000041810 */
[----:B------:R-:W1:Y:S05]  /*b960*/  LDSM.16.M88.4 R156, [R196+0xe900] ;  /* 0x00e90000c49c783b */ /* 0x000e6a0000000200 */
[C---:B---3--:R-:W-:Y:S01]  /*b970*/  HMMA.16816.F32.BF16 R20, R132.reuse, R164, R20 ;  /* 0x000000a48414723c */ /* 0x048fe20000041814 */
[----:B------:R-:W3:Y:S06]  /*b980*/  LDSM.16.M88.4 R160, [R196+0xf100] ;  /* 0x00f10000c4a0783b */ /* 0x000eec0000000200 */
[----:B------:R-:W0:Y:S01]  /*b990*/  LDGDEPBAR ;  /* 0x00000000000079af */ /* 0x000e220000000000 */
[C---:B------:R-:W-:Y:S05]  /*b9a0*/  HMMA.16816.F32.BF16 R24, R132.reuse, R166, R24 ;  /* 0x000000a68418723c */ /* 0x040fea0000041818 */
[----:B------:R-:W1:Y:S03]  /*b9b0*/  LDSM.16.M88.4 R164, [R196+0xf900] ;  /* 0x00f90000c4a4783b */ /* 0x000e660000000200 */
[C---:B------:R-:W-:Y:S08]  /*b9c0*/  HMMA.16816.F32.BF16 R28, R132.reuse, R168, R28 ;  /* 0x000000a8841c723c */ /* 0x040ff0000004181c */
[----:B------:R-:W-:Y:S01]  /*b9d0*/  HMMA.16816.F32.BF16 R32, R132, R170, R32 ;  /* 0x000000aa8420723c */ /* 0x000fe20000041820 */
[----:B------:R-:W-:Y:S06]  /*b9e0*/  LDSM.16.M88.4 R132, [R190+0x4000] ;  /* 0x00400000be84783b */ /* 0x000fec0000000200 */
[----:B------:R-:W-:Y:S01]  /*b9f0*/  LDSM.16.M88.4 R168, [R182+0xf100] ;  /* 0x00f10000b6a8783b */ /* 0x000fe20000000200 */
[C---:B------:R-:W-:Y:S08]  /*ba00*/  HMMA.16816.F32.BF16 R4, R136.reuse, R140, R4 ;  /* 0x0000008c8804723c */ /* 0x040ff00000041804 */
[C---:B------:R-:W-:Y:S01]  /*ba10*/  HMMA.16816.F32.BF16 R8, R136.reuse, R142, R8 ;  /* 0x0000008e8808723c */ /* 0x040fe20000041808 */
[----:B------:R-:W2:Y:S07]  /*ba20*/  LDSM.16.M88.4 R140, [R182+0xe100] ;  /* 0x00e10000b68c783b */ /* 0x000eae0000000200 */
[C---:B------:R-:W-:Y:S08]  /*ba30*/  HMMA.16816.F32.BF16 R12, R136.reuse, R144, R12 ;  /* 0x00000090880c723c */ /* 0x040ff0000004180c */
[C---:B------:R-:W-:Y:S01]  /*ba40*/  HMMA.16816.F32.BF16 R16, R136.reuse, R146, R16 ;  /* 0x000000928810723c */ /* 0x040fe20000041810 */
[----:B------:R-:W3:Y:S07]  /*ba50*/  LDSM.16.M88.4 R144, [R182+0xe900] ;  /* 0x00e90000b690783b */ /* 0x000eee0000000200 */
[C---:B-1----:R-:W-:Y:S08]  /*ba60*/  HMMA.16816.F32.BF16 R20, R136.reuse, R172, R20 ;  /* 0x000000ac8814723c */ /* 0x042ff00000041814 */
[C---:B------:R-:W-:Y:S01]  /*ba70*/  HMMA.16816.F32.BF16 R24, R136.reuse, R174, R24 ;  /* 0x000000ae8818723c */ /* 0x040fe20000041818 */
[----:B------:R-:W1:Y:S07]  /*ba80*/  LDSM.16.M88.4 R172, [R182+0xf900] ;  /* 0x00f90000b6ac783b */ /* 0x000e6e0000000200 */
[C---:B-----5:R-:W-:Y:S08]  /*ba90*/  HMMA.16816.F32.BF16 R28, R136.reuse, R176, R28 ;  /* 0x000000b0881c723c */ /* 0x060ff0000004181c */
[----:B------:R-:W-:Y:S01]  /*baa0*/  HMMA.16816.F32.BF16 R32, R136, R178, R32 ;  /* 0x000000b28820723c */ /* 0x000fe20000041820 */
[----:B------:R-:W-:Y:S06]  /*bab0*/  LDSM.16.M88.4 R136, [R188+0x4000] ;  /* 0x00400000bc88783b */ /* 0x000fec0000000200 */
[----:B------:R-:W-:Y:S01]  /*bac0*/  LDSM.16.M88.4 R176, [R182+0x10100] ;  /* 0x01010000b6b0783b */ /* 0x000fe20000000200 */
[C---:B--2---:R-:W-:Y:S08]  /*bad0*/  HMMA.16816.F32.BF16 R4, R148.reuse, R152, R4 ;  /* 0x000000989404723c */ /* 0x044ff00000041804 */
[C---:B------:R-:W-:Y:S01]  /*bae0*/  HMMA.16816.F32.BF16 R8, R148.reuse, R154, R8 ;  /* 0x0000009a9408723c */ /* 0x040fe20000041808 */
[----:B------:R-:W2:Y:S07]  /*baf0*/  LDSM.16.M88.4 R152, [R3+0xe100] ;  /* 0x00e100000398783b */ /* 0x000eae0000000200 */
[C---:B------:R-:W-:Y:S04]  /*bb00*/  HMMA.16816.F32.BF16 R12, R148.reuse, R156, R12 ;  /* 0x0000009c940c723c */ /* 0x040fe8000004180c */
[----:B----4-:R-:W-:Y:S04]  /*bb10*/  LEA R227, R227, R220, 0x7 ;  /* 0x000000dce3e37211 */ /* 0x010fe800078e38ff */
[C---:B------:R-:W-:Y:S01]  /*bb20*/  HMMA.16816.F32.BF16 R16, R148.reuse, R158, R16 ;  /* 0x0000009e9410723c */ /* 0x040fe20000041810 */
[----:B------:R-:W4:Y:S07]  /*bb30*/  LDSM.16.M88.4 R156, [R3+0xe900] ;  /* 0x00e90000039c783b */ /* 0x000f2e0000000200 */
[C---:B---3--:R-:W-:Y:S08]  /*bb40*/  HMMA.16816.F32.BF16 R20, R148.reuse, R160, R20 ;  /* 0x000000a09414723c */ /* 0x048ff00000041814 */
[C---:B------:R-:W-:Y:S01]  /*bb50*/  HMMA.16816.F32.BF16 R24, R148.reuse, R162, R24 ;  /* 0x000000a29418723c */ /* 0x040fe20000041818 */
[----:B------:R-:W3:Y:S07]  /*bb60*/  LDSM.16.M88.4 R160, [R3+0xf100] ;  /* 0x00f1000003a0783b */ /* 0x000eee0000000200 */
[C---:B------:R-:W-:Y:S08]  /*bb70*/  HMMA.16816.F32.BF16 R28, R148.reuse, R164, R28 ;  /* 0x000000a4941c723c */ /* 0x040ff0000004181c */
[----:B------:R-:W-:Y:S01]  /*bb80*/  HMMA.16816.F32.BF16 R32, R148, R166, R32 ;  /* 0x000000a69420723c */ /* 0x000fe20000041820 */
[----:B------:R-:W-:Y:S06]  /*bb90*/  LDSM.16.M88.4 R148, [R183+0xe900] ;  /* 0x00e90000b794783b */ /* 0x000fec0000000200 */
[----:B------:R-:W-:Y:S01]  /*bba0*/  LDSM.16.M88.4 R164, [R196+0x10100] ;  /* 0x01010000c4a4783b */ /* 0x000fe20000000200 */
[C---:B------:R-:W-:Y:S08]  /*bbb0*/  HMMA.16816.F32.BF16 R4, R132.reuse, R140, R4 ;  /* 0x0000008c8404723c */ /* 0x040ff00000041804 */
[C---:B------:R-:W-:Y:S01]  /*bbc0*/  HMMA.16816.F32.BF16 R8, R132.reuse, R142, R8 ;  /* 0x0000008e8408723c */ /* 0x040fe20000041808 */
[----:B------:R-:W5:Y:S07]  /*bbd0*/  LDSM.16.M88.4 R140, [R3+0xf900] ;  /* 0x00f90000038c783b */ /* 0x000f6e0000000200 */
[C---:B------:R-:W-:Y:S08]  /*bbe0*/  HMMA.16816.F32.BF16 R12, R132.reuse, R144, R12 ;  /* 0x00000090840c723c */ /* 0x040ff0000004180c */
[C---:B------:R-:W-:Y:S01]  /*bbf0*/  HMMA.16816.F32.BF16 R16, R132.reuse, R146, R16 ;  /* 0x000000928410723c */ /* 0x040fe20000041810 */
[----:B------:R-:W-:Y:S07]  /*bc00*/  LDSM.16.M88.4 R144, [R180+0xe100] ;  /* 0x00e10000b490783b */ /* 0x000fee0000000200 */
[C---:B------:R-:W-:Y:S08]  /*bc10*/  HMMA.16816.F32.BF16 R20, R132.reuse, R168, R20 ;  /* 0x000000a88414723c */ /* 0x040ff00000041814 */
[C---:B------:R-:W-:Y:S01]  /*bc20*/  HMMA.16816.F32.BF16 R24, R132.reuse, R170, R24 ;  /* 0x000000aa8418723c */ /* 0x040fe20000041818 */
[----:B------:R-:W-:Y:S07]  /*bc30*/  LDSM.16.M88.4 R168, [R196+0x11900] ;  /* 0x01190000c4a8783b */ /* 0x000fee0000000200 */
[C---:B-1----:R-:W-:Y:S08]  /*bc40*/  HMMA.16816.F32.BF16 R28, R132.reuse, R172, R28 ;  /* 0x000000ac841c723c */ /* 0x042ff0000004181c */
[----:B------:R-:W-:Y:S01]  /*bc50*/  HMMA.16816.F32.BF16 R32, R132, R174, R32 ;  /* 0x000000ae8420723c */ /* 0x000fe20000041820 */
[----:B------:R-:W1:Y:S06]  /*bc60*/  LDSM.16.M88.4 R132, [R187+0x4000] ;  /* 0x00400000bb84783b */ /* 0x000e6c0000000200 */
[----:B------:R-:W-:Y:S01]  /*bc70*/  LDSM.16.M88.4 R172, [R190+0x8000] ;  /* 0x00800000beac783b */ /* 0x000fe20000000200 */
[C---:B--2---:R-:W-:Y:S08]  /*bc80*/  HMMA.16816.F32.BF16 R4, R136.reuse, R152, R4 ;  /* 0x000000988804723c */ /* 0x044ff00000041804 */
[C---:B------:R-:W-:Y:S01]  /*bc90*/  HMMA.16816.F32.BF16 R8, R136.reuse, R154, R8 ;  /* 0x0000009a8808723c */ /* 0x040fe20000041808 */
[----:B------:R-:W2:Y:S07]  /*bca0*/  LDSM.16.M88.4 R152, [R183+0xf100] ;  /* 0x00f10000b798783b */ /* 0x000eae0000000200 */
[C---:B----4-:R-:W-:Y:S08]  /*bcb0*/  HMMA.16816.F32.BF16 R12, R136.reuse, R156, R12 ;  /* 0x0000009c880c723c */ /* 0x050ff0000004180c */
[C---:B------:R-:W-:Y:S01]  /*bcc0*/  HMMA.16816.F32.BF16 R16, R136.reuse, R158, R16 ;  /* 0x0000009e8810723c */ /* 0x040fe20000041810 */
[----:B------:R-:W4:Y:S07]  /*bcd0*/  LDSM.16.M88.4 R156, [R183+0xf900] ;  /* 0x00f90000b79c783b */ /* 0x000f2e0000000200 */
[C---:B---3--:R-:W-:Y:S08]  /*bce0*/  HMMA.16816.F32.BF16 R20, R136.reuse, R160, R20 ;  /* 0x000000a08814723c */ /* 0x048ff00000041814 */
[C---:B------:R-:W-:Y:S01]  /*bcf0*/  HMMA.16816.F32.BF16 R24, R136.reuse, R162, R24 ;  /* 0x000000a28818723c */ /* 0x040fe20000041818 */
[----:B------:R-:W3:Y:S07]  /*bd00*/  LDSM.16.M88.4 R160, [R194+0x8000] ;  /* 0x00800000c2a0783b */ /* 0x000eee0000000200 */
[C---:B-----5:R-:W-:Y:S08]  /*bd10*/  HMMA.16816.F32.BF16 R28, R136.reuse, R140, R28 ;  /* 0x0000008c881c723c */ /* 0x060ff0000004181c */
[----:B------:R-:W-:Y:S01]  /*bd20*/  HMMA.16816.F32.BF16 R32, R136, R142, R32 ;  /* 0x0000008e8820723c */ /* 0x000fe20000041820 */
[----:B------:R-:W5:Y:S06]  /*bd30*/  LDSM.16.M88.4 R136, [R196+0x10900] ;  /* 0x01090000c488783b */ /* 0x000f6c0000000200 */
[----:B------:R-:W3:Y:S01]  /*bd40*/  LDSM.16.M88.4 R140, [R196+0x11100] ;  /* 0x01110000c48c783b */ /* 0x000ee20000000200 */
[C---:B-1----:R-:W-:Y:S08]  /*bd50*/  HMMA.16816.F32.BF16 R4, R132.reuse, R144, R4 ;  /* 0x000000908404723c */ /* 0x042ff00000041804 */
[C---:B------:R-:W-:Y:S01]  /*bd60*/  HMMA.16816.F32.BF16 R8, R132.reuse, R146, R8 ;  /* 0x000000928408723c */ /* 0x040fe20000041808 */
[----:B------:R-:W-:Y:S07]  /*bd70*/  LDSM.16.M88.4 R144, [R182+0x11100] ;  /* 0x01110000b690783b */ /* 0x000fee0000000200 */
[C---:B------:R-:W-:Y:S08]  /*bd80*/  HMMA.16816.F32.BF16 R12, R132.reuse, R148, R12 ;  /* 0x00000094840c723c */ /* 0x040ff0000004180c */
[C---:B------:R-:W-:Y:S01]  /*bd90*/  HMMA.16816.F32.BF16 R16, R132.reuse, R150, R16 ;  /* 0x000000968410723c */ /* 0x040fe20000041810 */
[----:B------:R-:W-:Y:S07]  /*bda0*/  LDSM.16.M88.4 R148, [R182+0x11900] ;  /* 0x01190000b694783b */ /* 0x000fee0000000200 */
[C---:B--2---:R-:W-:Y:S08]  /*bdb0*/  HMMA.16816.F32.BF16 R20, R132.reuse, R152, R20 ;  /* 0x000000988414723c */ /* 0x044ff00000041814 */
[C---:B------:R-:W-:Y:S01]  /*bdc0*/  HMMA.16816.F32.BF16 R24, R132.reuse, R154, R24 ;  /* 0x0000009a8418723c */ /* 0x040fe20000041818 */
[----:B------:R-:W-:Y:S07]  /*bdd0*/  LDSM.16.M88.4 R152, [R188+0x8000] ;  /* 0x00800000bc98783b */ /* 0x000fee0000000200 */
[C---:B----4-:R-:W-:Y:S08]  /*bde0*/  HMMA.16816.F32.BF16 R28, R132.reuse, R156, R28 ;  /* 0x0000009c841c723c */ /* 0x050ff0000004181c */
[----:B------:R-:W-:Y:S01]  /*bdf0*/  HMMA.16816.F32.BF16 R32, R132, R158, R32 ;  /* 0x0000009e8420723c */ /* 0x000fe20000041820 */
[----:B------:R-:W1:Y:S06]  /*be00*/  LDSM.16.M88.4 R132, [R182+0x10900] ;  /* 0x01090000b684783b */ /* 0x000e6c0000000200 */
[----:B------:R-:W2:Y:S01]  /*be10*/  LDSM.16.M88.4 R156, [R3+0x10100] ;  /* 0x01010000039c783b */ /* 0x000ea20000000200 */
[C---:B---3--:R-:W-:Y:S08]  /*be20*/  HMMA.16816.F32.BF16 R4, R160.reuse, R164, R4 ;  /* 0x000000a4a004723c */ /* 0x048ff00000041804 */
[C---:B------:R-:W-:Y:S01]  /*be30*/  HMMA.16816.F32.BF16 R8, R160.reuse, R166, R8 ;  /* 0x000000a6a008723c */ /* 0x040fe20000041808 */
[----:B------:R-:W-:Y:S07]  /*be40*/  LDSM.16.M88.4 R164, [R187+0x8000] ;  /* 0x00800000bba4783b */ /* 0x000fee0000000200 */
[C---:B-----5:R-:W-:Y:S08]  /*be50*/  HMMA.16816.F32.BF16 R12, R160.reuse, R136, R12 ;  /* 0x00000088a00c723c */ /* 0x060ff0000004180c */
[C---:B------:R-:W-:Y:S01]  /*be60*/  HMMA.16816.F32.BF16 R16, R160.reuse, R138, R16 ;  /* 0x0000008aa010723c */ /* 0x040fe20000041810 */
[----:B------:R-:W3:Y:S07]  /*be70*/  LDSM.16.M88.4 R136, [R3+0x10900] ;  /* 0x010900000388783b */ /* 0x000eee0000000200 */
[C---:B------:R-:W-:Y:S08]  /*be80*/  HMMA.16816.F32.BF16 R20, R160.reuse, R140, R20 ;  /* 0x0000008ca014723c */ /* 0x040ff00000041814 */
[C---:B------:R-:W-:Y:S01]  /*be90*/  HMMA.16816.F32.BF16 R24, R160.reuse, R142, R24 ;  /* 0x0000008ea018723c */ /* 0x040fe20000041818 */
[----:B------:R-:W4:Y:S07]  /*bea0*/  LDSM.16.M88.4 R140, [R3+0x11100] ;  /* 0x01110000038c783b */ /* 0x000f2e0000000200 */
[C---:B------:R-:W-:Y:S08]  /*beb0*/  HMMA.16816.F32.BF16 R28, R160.reuse, R168, R28 ;  /* 0x000000a8a01c723c */ /* 0x040ff0000004181c */
[----:B------:R-:W-:Y:S01]  /*bec0*/  HMMA.16816.F32.BF16 R32, R160, R170, R32 ;  /* 0x000000aaa020723c */ /* 0x000fe20000041820 */
[----:B------:R-:W5:Y:S06]  /*bed0*/  LDSM.16.M88.4 R160, [R3+0x11900] ;  /* 0x0119000003a0783b */ /* 0x000f6c0000000200 */
[----:B------:R-:W2:Y:S01]  /*bee0*/  LDSM.16.M88.4 R168, [R180+0x10100] ;  /* 0x01010000b4a8783b */ /* 0x000ea20000000200 */
        /* <DEDUP_REMOVED lines=13> */
[----:B------:R-:W2:Y:S07]  /*bfc0*/  LDSM.16.M88.4 R136, [R183+0x11100] ;  /* 0x01110000b788783b */ /* 0x000eae0000000200 */
        /* <DEDUP_REMOVED lines=8> */
[----:B------:R-:W1:Y:S03]  /*c050*/  LDSM.16.M88.4 R132, [R183+0x11900] ;  /* 0x01190000b784783b */ /* 0x000e660000000200 */
[----:B------:R-:W-:Y:S02]  /*c060*/  FMUL.FTZ R156, R4, c[0x0][0x320] ;  /* 0x0000c800049c7a20 */ /* 0x000fe40000410000 */
[----:B------:R-:W-:Y:S02]  /*c070*/  FMUL.FTZ R158, R5, c[0x0][0x320] ;  /* 0x0000c800059e7a20 */ /* 0x000fe40000410000 */
[C---:B--2---:R-:W-:Y:S02]  /*c080*/  HMMA.16816.F32.BF16 R20, R164.reuse, R136, R20 ;  /* 0x00000088a414723c */ /* 0x044fe40000041814 */
[----:B------:R-:W2:Y:S02]  /*c090*/  MUFU.TANH R156, R156 ;  /* 0x0000009c009c7308 */ /* 0x000ea40000002400 */
[----:B------:R-:W-:Y:S02]  /*c0a0*/  FMUL.FTZ R157, R6, c[0x0][0x320] ;  /* 0x0000c800069d7a20 */ /* 0x000fe40000410000 */
[----:B------:R-:W-:Y:S02]  /*c0b0*/  FMUL.FTZ R3, R7, c[0x0][0x320] ;  /* 0x0000c80007037a20 */ /* 0x000fe40000410000 */
[C---:B------:R-:W-:Y:S04]  /*c0c0*/  HMMA.16816.F32.BF16 R24, R164.reuse, R138, R24 ;  /* 0x0000008aa418723c */ /* 0x040fe80000041818 */
[----:B------:R-:W3:Y:S01]  /*c0d0*/  MUFU.TANH R158, R158 ;  /* 0x0000009e009e7308 */ /* 0x000ee20000002400 */
[----:B------:R-:W-:Y:S02]  /*c0e0*/  FMUL.FTZ R160, R8, c[0x0][0x320] ;  /* 0x0000c80008a07a20 */ /* 0x000fe40000410000 */
[----:B------:R-:W-:Y:S02]  /*c0f0*/  FMUL.FTZ R162, R9, c[0x0][0x320] ;  /* 0x0000c80009a27a20 */ /* 0x000fe40000410000 */
[----:B------:R-:W-:Y:S03]  /*c100*/  FMUL.FTZ R159, R10, c[0x0][0x320] ;  /* 0x0000c8000a9f7a20 */ /* 0x000fe60000410000 */
[----:B------:R-:W-:Y:S02]  /*c110*/  FMUL.FTZ R161, R11, c[0x0][0x320] ;  /* 0x0000c8000ba17a20 */ /* 0x000fe40000410000 */
[----:B------:R-:W4:Y:S01]  /*c120*/  MUFU.TANH R157, R157 ;  /* 0x0000009d009d7308 */ /* 0x000f220000002400 */
[----:B------:R-:W-:Y:S02]  /*c130*/  FMUL.FTZ R178, R12, c[0x0][0x320] ;  /* 0x0000c8000cb27a20 */ /* 0x000fe40000410000 */
[----:B------:R-:W-:Y:S02]  /*c140*/  FMUL.FTZ R171, R20, c[0x0][0x320] ;  /* 0x0000c80014ab7a20 */ /* 0x000fe40000410000 */
[----:B------:R-:W-:Y:S02]  /*c150*/  FMUL.FTZ R168, R13, c[0x0][0x320] ;  /* 0x0000c8000da87a20 */ /* 0x000fe40000410000 */
[----:B------:R-:W-:Y:S02]  /*c160*/  FMUL.FTZ R163, R14, c[0x0][0x320] ;  /* 0x0000c8000ea37a20 */ /* 0x000fe40000410000 */
[----:B------:R-:W-:Y:S01]  /*c170*/  FMUL.FTZ R172, R15, c[0x0][0x320] ;  /* 0x0000c8000fac7a20 */ /* 0x000fe20000410000 */
[----:B------:R-:W2:Y:S01]  /*c180*/  MUFU.TANH R3, R3 ;  /* 0x0000000300037308 */ /* 0x000ea20000002400 */
[C---:B-1----:R-:W-:Y:S03]  /*c190*/  HMMA.16816.F32.BF16 R28, R164.reuse, R132, R28 ;  /* 0x00000084a41c723c */ /* 0x042fe6000004181c */
        /* <DEDUP_REMOVED lines=8> */
[----:B------:R-:W2:Y:S01]  /*c220*/  MUFU.TANH R160, R160 ;  /* 0x000000a000a07308 */ /* 0x000ea20000002400 */
[----:B------:R-:W-:Y:S02]  /*c230*/  FMUL.FTZ R21, R21, c[0x0][0x320] ;  /* 0x0000c80015157a20 */ /* 0x000fe40000410000 */
[----:B------:R-:W-:Y:S02]  /*c240*/  FMUL.FTZ R19, R22, c[0x0][0x320] ;  /* 0x0000c80016137a20 */ /* 0x000fe40000410000 */
[----:B------:R-:W-:Y:S02]  /*c250*/  FMUL.FTZ R27, R28, c[0x0][0x320] ;  /* 0x0000c8001c1b7a20 */ /* 0x000fe40000410000 */
[----:B------:R-:W-:Y:S01]  /*c260*/  FMUL.FTZ R28, R29, c[0x0][0x320] ;  /* 0x0000c8001d1c7a20 */ /* 0x000fe20000410000 */
[----:B------:R-:W-:Y:S01]  /*c270*/  IADD3 R29, R209, R227, R218 ;  /* 0x000000e3d11d7210 */ /* 0x000fe20007ffe0da */
[----:B------:R-:W-:Y:S01]  /*c280*/  FMUL.FTZ R18, R23, c[0x0][0x320] ;  /* 0x0000c80017127a20 */ /* 0x000fe20000410000 */
[----:B------:R-:W2:Y:S01]  /*c290*/  MUFU.TANH R162, R162 ;  /* 0x000000a200a27308 */ /* 0x000ea20000002400 */
[----:B------:R-:W-:Y:S02]  /*c2a0*/  FMUL.FTZ R174, R24, c[0x0][0x320] ;  /* 0x0000c80018ae7a20 */ /* 0x000fe40000410000 */
[----:B------:R-:W-:Y:S02]  /*c2b0*/  FMUL.FTZ R22, R26, c[0x0][0x320] ;  /* 0x0000c8001a167a20 */ /* 0x000fe40000410000 */
[----:B-1----:R-:W-:Y:S04]  /*c2c0*/  @P2 IMAD.HI.U32 R25, R29, c[0x0][0x2c8], RZ ;  /* 0x0000b2001d192a27 */ /* 0x002fe800078e00ff */
[----:B------:R-:W-:Y:S01]  /*c2d0*/  FMUL.FTZ R24, R30, c[0x0][0x320] ;  /* 0x0000c8001e187a20 */ /* 0x000fe20000410000 */
[----:B------:R-:W1:Y:S01]  /*c2e0*/  MUFU.TANH R159, R159 ;  /* 0x0000009f009f7308 */ /* 0x000e620000002400 */
[----:B------:R-:W-:Y:S01]  /*c2f0*/  @P2 SHF.R.U32.HI R29, RZ, c[0x0][0x2cc], R25 ;  /* 0x0000b300ff1d2a19 */ /* 0x000fe20000011619 */
[----:B------:R-:W-:Y:S01]  /*c300*/  FMUL.FTZ R23, R31, c[0x0][0x320] ;  /* 0x0000c8001f177a20 */ /* 0x000fe20000410000 */
[----:B------:R-:W-:Y:S01]  /*c310*/  SHF.L.U32 R30, R195, 0x6, RZ ;  /* 0x00000006c31e7819 */ /* 0x000fe200000006ff */
[----:B------:R-:W-:Y:S01]  /*c320*/  FMUL.FTZ R164, R32, c[0x0][0x320] ;  /* 0x0000c80020a47a20 */ /* 0x000fe20000410000 */
[----:B------:R-:W-:Y:S01]  /*c330*/  ISETP.GE.AND P2, PT, R224, 0x1, PT ;  /* 0x00000001e000780c */ /* 0x000fe20003f46270 */
[----:B------:R-:W5:Y:S01]  /*c340*/  SHFL.IDX PT, R166, R29, RZ, 0x1c1f ;  /* 0x001c1fff1da67589 */ /* 0x000f6200000e0000 */
[----:B------:R-:W-:Y:S01]  /*c350*/  FMUL.FTZ R32, R33, c[0x0][0x320] ;  /* 0x0000c80021207a20 */ /* 0x000fe20000410000 */
[----:B------:R-:W-:Y:S01]  /*c360*/  LOP3.LUT R31, RZ, c[0x0][0x324], RZ, 0x33, !PT ;  /* 0x0000c900ff1f7a12 */ /* 0x000fe200078e33ff */
[----:B------:R-:W-:Y:S01]  /*c370*/  FMUL.FTZ R26, R34, c[0x0][0x320] ;  /* 0x0000c800221a7a20 */ /* 0x000fe20000410000 */
[----:B------:R-:W1:Y:S01]  /*c380*/  MUFU.TANH R161, R161 ;  /* 0x000000a100a17308 */ /* 0x000e620000002400 */
[----:B------:R-:W-:Y:S01]  /*c390*/  FMUL.FTZ R165, R35, c[0x0][0x320] ;  /* 0x0000c80023a57a20 */ /* 0x000fe20000410000 */
[----:B------:R-:W-:Y:S04]  /*c3a0*/  IADD3 R34, -R219, 0x1, -R30 ;  /* 0x00000001db227810 */ /* 0x000fe80007ffe91e */
[----:B------:R-:W-:Y:S04]  /*c3b0*/  IADD3 R34, -R206, R34, R199 ;  /* 0x00000022ce227210 */ /* 0x000fe80007ffe1c7 */
[----:B------:R-:W1:Y:S01]  /*c3c0*/  MUFU.TANH R178, R178 ;  /* 0x000000b200b27308 */ /* 0x000e620000002400 */
[----:B------:R-:W-:Y:S02]  /*c3d0*/  IADD3 R33, R34, c[0x0][0x328], RZ ;  /* 0x0000ca0022217a10 */ /* 0x000fe40007ffe0ff */
[----:B------:R-:W-:Y:S07]  /*c3e0*/  IADD3 R31, R31, R34, RZ ;  /* 0x000000221f1f7210 */ /* 0x000fee0007ffe0ff */
[----:B------:R-:W1:Y:S01]  /*c3f0*/  MUFU.TANH R168, R168 ;  /* 0x000000a800a87308 */ /* 0x000e620000002400 */
[-C--:B-----5:R-:W-:Y:S02]  /*c400*/  IADD3 R35, R33, R166.reuse, RZ ;  /* 0x000000a621237210 */ /* 0x0a0fe40007ffe0ff */
[----:B------:R-:W-:Y:S07]  /*c410*/  IADD3 R34, R31, R166, RZ ;  /* 0x000000a61f227210 */ /* 0x000fee0007ffe0ff */
        /* <DEDUP_REMOVED lines=21> */
[----:B------:R-:W-:-:S05]  /*c570*/  @!P2 BRA `(.L_x_1004) ;  /* 0x000001500000a947 */ /* 0x000fca0003800000 */
[----:B--234-:R-:W-:Y:S01]  /*c580*/  IADD3 R5, -R206, R199, R166 ;  /* 0x000000c7ce057210 */ /* 0x01cfe20007ffe1a6 */
[----:B------:R-:W-:Y:S03]  /*c590*/  BSSY B0, `(.L_x_1005) ;  /* 0x000000e000007945 */ /* 0x000fe60003800000 */
[----:B------:R-:W-:-:S13]  /*c5a0*/  ISETP.GT.AND P0, PT, R5, -0x1, PT ;  /* 0xffffffff0500780c */ /* 0x000fda0003f04270 */
[----:B------:R-:W-:-:S05]  /*c5b0*/  @P0 BRA `(.L_x_1006) ;  /* 0x0000007000000947 */ /* 0x000fca0003800000 */
[----:B------:R-:W-:Y:S01]  /*c5c0*/  LOP3.LUT R5, RZ, R5, RZ, 0x33, !PT ;  /* 0x00000005ff057212 */ /* 0x000fe200078e33ff */
[----:B------:R-:W-:Y:S05]  /*c5d0*/  IMAD.MOV.U32 R4, RZ, RZ, c[0x0][0x32c] ;  /* 0x0000cb00ff047624 */ /* 0x000fea00078e00ff */
[----:B------:R-:W-:-:S13]  /*c5e0*/  ISETP.NE.AND P0, PT, R4, 0x1, PT ;  /* 0x000000010400780c */ /* 0x000fda0003f05270 */
[----:B------:R-:W-:Y:S05]  /*c5f0*/  @P0 IMAD.HI.U32 R4, R5, c[0x0][0x330], RZ ;  /* 0x0000cc0005040a27 */ /* 0x000fea00078e00ff */
[----:B------:R-:W-:Y:S04]  /*c600*/  @P0 SHF.R.U32.HI R5, RZ, c[0x0][0x334], R4 ;  /* 0x0000cd00ff050a19 */ /* 0x000fe80000011604 */
[----:B------:R-:W-:Y:S01]  /*c610*/  LOP3.LUT R5, RZ, R5, RZ, 0x33, !PT ;  /* 0x00000005ff057212 */ /* 0x000fe200078e33ff */
[----:B------:R-:W-:-:S05]  /*c620*/  BRA `(.L_x_1007) ;  /* 0x0000004000007947 */ /* 0x000fca0003800000 */
.L_x_1006:
[----:B------:R-:W-:Y:S04]  /*c630*/  MOV R4, c[0x0][0x32c] ;  /* 0x0000cb0000047a02 */ /* 0x000fe80000000f00 */
[----:B------:R-:W-:-:S13]  /*c640*/  ISETP.NE.AND P0, PT, R4, 0x1, PT ;  /* 0x000000010400780c */ /* 0x000fda0003f05270 */
[----:B------:R-:W-:Y:S05]  /*c650*/  @P0 IMAD.HI.U32 R4, R5, c[0x0][0x330], RZ ;  /* 0x0000cc0005040a27 */ /* 0x000fea00078e00ff */
[----:B------:R-:W-:Y:S02]  /*c660*/  @P0 SHF.R.U32.HI R5, RZ, c[0x0][0x334], R4 ;  /* 0x0000cd00ff050a19 */ /* 0x000fe40000011604 */
.L_x_1007:
[----:B------:R-:W-:Y:S05]  /*c670*/  BSYNC B0 ;  /* 0x0000000000007941 */ /* 0x000fea0003800000 */
.L_x_1005:
[----:B------:R-:W-:Y:S04]  /*c680*/  IMAD R4, R5, c[0x0][0x32c], -R30 ;  /* 0x0000cb0005047a24 */ /* 0x000fe800078e0a1e */
[----:B------:R-:W-:Y:S05]  /*c690*/  IMAD.IADD R5, R4, 0x1, -R219 ;  /* 0x0000000104057824 */ /* 0x000fea00078e0adb */
[----:B------:R-:W-:Y:S02]  /*c6a0*/  IADD3 R4, R5, c[0x0][0x32c], RZ ;  /* 0x0000cb0005047a10 */ /* 0x000fe40007ffe0ff */
[----:B------:R-:W-:Y:S02]  /*c6b0*/  IMNMX R34, R34, R5, !PT ;  /* 0x0000000522227217 */ /* 0x000fe40007800200 */
[----:B------:R-:W-:Y:S02]  /*c6c0*/  IMNMX R35, R35, R4, PT ;  /* 0x0000000423237217 */ /* 0x000fe40003800200 */
.L_x_1004:
        /* <DEDUP_REMOVED lines=12> */
[----:B------:R-:W-:Y:S02]  /*c790*/  FSEL R12, R160, -INF , !P0 ;  /* 0xff800000a00c7808 */ /* 0x000fe40004000000 */
[----:B------:R-:W-:Y:S04]  /*c7a0*/  ISETP.GT.AND P0, PT, R34, 0x9, P3 ;  /* 0x000000092200780c */ /* 0x000fe80001f04270 */
[C---:B------:R-:W-:Y:S04]  /*c7b0*/  ISETP.LT.OR P0, PT, R35.reuse, 0xa, P0 ;  /* 0x0000000a2300780c */ /* 0x040fe80000701670 */
[----:B------:R-:W-:Y:S02]  /*c7c0*/  FSEL R10, R162, -INF , !P0 ;  /* 0xff800000a20a7808 */ /* 0x000fe40004000000 */
[----:B------:R-:W-:Y:S04]  /*c7d0*/  ISETP.GT.AND P0, PT, R34, 0x10, P3 ;  /* 0x000000102200780c */ /* 0x000fe80001f04270 */
[C---:B------:R-:W-:Y:S04]  /*c7e0*/  ISETP.LT.OR P0, PT, R35.reuse, 0x11, P0 ;  /* 0x000000112300780c */ /* 0x040fe80000701670 */
[----:B-1----:R-:W-:Y:S02]  /*c7f0*/  FSEL R178, R178, -INF , !P0 ;  /* 0xff800000b2b27808 */ /* 0x002fe40004000000 */
[----:B------:R-:W-:Y:S04]  /*c800*/  ISETP.GT.AND P0, PT, R34, 0x11, P3 ;  /* 0x000000112200780c */ /* 0x000fe80001f04270 */
[C---:B------:R-:W-:Y:S04]  /*c810*/  ISETP.LT.OR P0, PT, R35.reuse, 0x12, P0 ;  /* 0x000000122300780c */ /* 0x040fe80000701670 */
        /* <DEDUP_REMOVED lines=43> */
.L_x_1010:
[----:B------:R-:W-:Y:S04]  /*cad0*/  MOV R6, c[0x0][0x32c] ;  /* 0x0000cb0000067a02 */ /* 0x000fe80000000f00 */
[----:B------:R-:W-:-:S13]  /*cae0*/  ISETP.NE.AND P0, PT, R6, 0x1, PT ;  /* 0x000000010600780c */ /* 0x000fda0003f05270 */
[----:B------:R-:W-:Y:S05]  /*caf0*/  @P0 IMAD.HI.U32 R6, R7, c[0x0][0x330], RZ ;  /* 0x0000cc0007060a27 */ /* 0x000fea00078e00ff */
[----:B------:R-:W-:Y:S02]  /*cb00*/  @P0 SHF.R.U32.HI R7, RZ, c[0x0][0x334], R6 ;  /* 0x0000cd00ff070a19 */ /* 0x000fe40000011606 */
.L_x_1011:
[----:B------:R-:W-:Y:S05]  /*cb10*/  BSYNC B0 ;  /* 0x0000000000007941 */ /* 0x000fea0003800000 */
.L_x_1009:
[----:B------:R-:W-:Y:S04]  /*cb20*/  IMAD R30, R7, c[0x0][0x32c], -R30 ;  /* 0x0000cb00071e7a24 */ /* 0x000fe800078e0a1e */
[----:B------:R-:W-:Y:S05]  /*cb30*/  IMAD.IADD R7, R30, 0x1, -R219 ;  /* 0x000000011e077824 */ /* 0x000fea00078e0adb */
[----:B------:R-:W-:Y:S02]  /*cb40*/  IADD3 R6, R7, c[0x0][0x32c], RZ ;  /* 0x0000cb0007067a10 */ /* 0x000fe40007ffe0ff */
[----:B------:R-:W-:Y:S02]  /*cb50*/  IMNMX R4, R4, R7, !PT ;  /* 0x0000000704047217 */ /* 0x000fe40007800200 */
[----:B------:R-:W-:Y:S02]  /*cb60*/  IMNMX R5, R5, R6, PT ;  /* 0x0000000605057217 */ /* 0x000fe40003800200 */
.L_x_1008:
[----:B------:R-:W-:Y:S01]  /*cb70*/  IADD3 R7, R195, -0x2, RZ ;  /* 0xfffffffec3077810 */ /* 0x000fe20007ffe0ff */
[----:B------:R-:W-:Y:S04]  /*cb80*/  DEPBAR.LE SB0, 0x2 ;  /* 0x000080800000791a */ /* 0x000fe80000000000 */
[----:B------:R-:W-:Y:S01]  /*cb90*/  BAR.SYNC.DEFER_BLOCKING 0x0 ;  /* 0x0000000000007b1d */ /* 0x000fe20000010000 */
[----:B------:R-:W-:Y:S01]  /*cba0*/  ISETP.GE.AND P2, PT, R7, R198, PT ;  /* 0x000000c60700720c */ /* 0x000fe20003f46270 */
[----:B------:R-:W-:Y:S01]  /*cbb0*/  IMAD R165, R185, 0x6000, RZ ;  /* 0x00006000b9a57824 */ /* 0x000fe200078e02ff */
[----:B------:R-:W-:Y:S02]  /*cbc0*/  IADD3 R146, R186, R181, RZ ;  /* 0x000000b5ba927210 */ /* 0x000fe40007ffe0ff */
[----:B------:R-:W-:Y:S02]  /*cbd0*/  IADD3 R144, R181, R184, RZ ;  /* 0x000000b8b5907210 */ /* 0x000fe40007ffe0ff */
[C---:B------:R-:W-:Y:S02]  /*cbe0*/  IADD3 R135, R191.reuse, R146, RZ ;  /* 0x00000092bf877210 */ /* 0x040fe40007ffe0ff */
[----:B------:R-:W-:Y:S05]  /*cbf0*/  IADD3 R164, R191, R144, RZ ;  /* 0x00000090bfa47210 */ /* 0x000fea0007ffe0ff */
[----:B------:R-:W-:Y:S01]  /*cc00*/  @P2 SHF.R.S32.HI R6, RZ, 0x1f, R7 ;  /* 0x0000001fff062819 */ /* 0x000fe20000011407 */
[C---:B------:R-:W-:Y:S04]  /*cc10*/  @P2 IMAD.WIDE.U32 R8, R7.reuse, c[0x0][0x1e0], RZ ;  /* 0x0000780007082a25 */ /* 0x040fe800078e00ff */
[----:B------:R-:W-:Y:S04]  /*cc20*/  @P2 IMAD R6, R6, c[0x0][0x1e0], RZ ;  /* 0x0000780006062a24 */ /* 0x000fe800078e02ff */
[----:B------:R-:W-:Y:S01]  /*cc30*/  @P2 IMAD R6, R7, c[0x0][0x1e4], R6 ;  /* 0x0000790007062a24 */ /* 0x000fe200078e0206 */
[----:B------:R-:W-:Y:S04]  /*cc40*/  LDSM.16.MT88.4 R28, [R144+0x100] ;  /* 0x00010000901c783b */ /* 0x000fe80000004200 */
[----:B------:R-:W-:Y:S02]  /*cc50*/  @P2 IADD3 R6, R9, R6, RZ ;  /* 0x0000000609062210 */ /* 0x000fe40007ffe0ff */
[C---:B------:R-:W-:Y:S02]  /*cc60*/  @P2 SHF.L.U32 R9, R8.reuse, 0x6, RZ ;  /* 0x0000000608092819 */ /* 0x040fe400000006ff */
[----:B------:R-:W-:Y:S02]  /*cc70*/  @P2 SHF.L.U64.HI R13, R8, 0x6, R6 ;  /* 0x00000006080d2819 */ /* 0x000fe40000010206 */
[----:B------:R-:W-:Y:S04]  /*cc80*/  @P2 IADD3 R7, P4, P0, R212, R9, R203 ;  /* 0x00000009d4072210 */ /* 0x000fe8000789e0cb */
[----:B------:R-:W-:Y:S02]  /*cc90*/  @P2 IADD3.X R6, R217, R13, R202, P4, P0 ;  /* 0x0000000dd9062210 */ /* 0x000fe400027e04ca */
[C---:B------:R-:W-:Y:S02]  /*cca0*/  ISETP.GT.AND P0, PT, R4.reuse, RZ, P3 ;  /* 0x000000ff0400720c */ /* 0x040fe40001f04270 */
[----:B------:R-:W-:Y:S02]  /*ccb0*/  ISETP.GE.AND P4, PT, R201, c[0x0][0x1d4], PT ;  /* 0x00007500c9007a0c */ /* 0x000fe40003f86270 */
[----:B------:R-:W-:Y:S04]  /*ccc0*/  ISETP.LT.OR P0, PT, R5, 0x1, P0 ;  /* 0x000000010500780c */ /* 0x000fe80000701670 */
[----:B------:R-:W-:Y:S02]  /*ccd0*/  FSEL R21, R157, -INF , !P0 ;  /* 0xff8000009d157808 */ /* 0x000fe40004000000 */
[----:B------:R-:W-:Y:S04]  /*cce0*/  @P2 IADD3 R9, P0, R9, R212, RZ ;  /* 0x000000d409092210 */ /* 0x000fe80007f1e0ff */
[----:B------:R-:W-:Y:S02]  /*ccf0*/  @P2 IADD3.X R8, R13, R217, RZ, P0, !PT ;  /* 0x000000d90d082210 */ /* 0x000fe400007fe4ff */
[C---:B------:R-:W-:Y:S04]  /*cd00*/  @P2 LEA R170, P0, R9.reuse, c[0x0][0x1c8], 0x1 ;  /* 0x0000720009aa2a11 */ /* 0x040fe800078008ff */
[----:B------:R-:W-:Y:S02]  /*cd10*/  @P2 LEA.HI.X R171, R9, c[0x0][0x1cc], R8, 0x1, P0 ;  /* 0x0000730009ab2a11 */ /* 0x000fe400000f0c08 */
[----:B------:R-:W-:Y:S02]  /*cd20*/  @P2 LEA R168, P0, R7, c[0x0][0x1c8], 0x1 ;  /* 0x0000720007a82a11 */ /* 0x000fe400078008ff */
[----:B------:R-:W-:Y:S02]  /*cd30*/  FMNMX.FTZ R8, R21, R0, !PT ;  /* 0x0000000015087209 */ /* 0x000fe40007810000 */
[----:B------:R-:W-:Y:S02]  /*cd40*/  @P2 LEA.HI.X R169, R7, c[0x0][0x1cc], R6, 0x1, P0 ;  /* 0x0000730007a92a11 */ /* 0x000fe400000f0c06 */
        /* <DEDUP_REMOVED lines=74> */
[----:B------:R-:W-:Y:S03]  /*d1f0*/  FSEL R133, R25, -INF , !P0 ;  /* 0xff80000019857808 */ /* 0x000fe60004000000 */
[----:B------:R-:W1:Y:S01]  /*d200*/  SHFL.BFLY PT, R4, R5, 0x2, 0x1f ;  /* 0x0c401f0005047f89 */ /* 0x000e6200000e0000 */
[----:B------:R-:W-:Y:S02]  /*d210*/  FMNMX.FTZ R6, R133, R8, !PT ;  /* 0x0000000885067209 */ /* 0x000fe40007810000 */
[----:B-1----:R-:W-:Y:S05]  /*d220*/  FMNMX.FTZ R3, R5, R4, !PT ;  /* 0x0000000405037209 */ /* 0x002fea0007810000 */
[----:B------:R-:W1:Y:S02]  /*d230*/  SHFL.BFLY PT, R132, R3, 0x1, 0x1f ;  /* 0x0c201f0003847f89 */ /* 0x000e6400000e0000 */
[----:B-1----:R-:W-:Y:S06]  /*d240*/  FMNMX.FTZ R132, R3, R132, !PT ;  /* 0x0000008403847209 */ /* 0x002fec0007810000 */
[----:B------:R-:W1:Y:S01]  /*d250*/  SHFL.BFLY PT, R3, R6, 0x2, 0x1f ;  /* 0x0c401f0006037f89 */ /* 0x000e6200000e0000 */
[C---:B------:R-:W-:Y:S01]  /*d260*/  FSETP.NEU.FTZ.AND P0, PT, R132.reuse, -INF , PT ;  /* 0xff8000008400780b */ /* 0x040fe20003f1d000 */
[C---:B------:R-:W-:Y:S03]  /*d270*/  FMUL.FTZ R151, R132.reuse, c[0x0][0x2d0] ;  /* 0x0000b40084977a20 */ /* 0x040fe60000410000 */
[----:B------:R-:W-:Y:S02]  /*d280*/  FSEL R7, R132, RZ, P0 ;  /* 0x000000ff84077208 */ /* 0x000fe40000000000 */
[----:B------:R-:W-:Y:S03]  /*d290*/  FSEL R151, R151, RZ, P0 ;  /* 0x000000ff97977208 */ /* 0x000fe60000000000 */
[----:B------:R-:W-:Y:S02]  /*d2a0*/  FADD.FTZ R7, -R7, R2 ;  /* 0x0000000207077221 */ /* 0x000fe40000010100 */
[--C-:B------:R-:W-:Y:S02]  /*d2b0*/  FFMA.FTZ R173, R14, c[0x0][0x2d0], -R151.reuse ;  /* 0x0000b4000ead7a23 */ /* 0x100fe40000010897 */
[--C-:B------:R-:W-:Y:S02]  /*d2c0*/  FFMA.FTZ R174, R12, c[0x0][0x2d0], -R151.reuse ;  /* 0x0000b4000cae7a23 */ /* 0x100fe40000010897 */
[--C-:B------:R-:W-:Y:S02]  /*d2d0*/  FFMA.FTZ R176, R11, c[0x0][0x2d0], -R151.reuse ;  /* 0x0000b4000bb07a23 */ /* 0x100fe40000010897 */
[--C-:B------:R-:W-:Y:S01]  /*d2e0*/  FFMA.FTZ R167, R10, c[0x0][0x2d0], -R151.reuse ;  /* 0x0000b4000aa77a23 */ /* 0x100fe20000010897 */
[----:B------:R-:W-:Y:S01]  /*d2f0*/  MUFU.EX2 R173, R173 ;  /* 0x000000ad00ad7308 */ /* 0x000fe20000000800 */
[----:B------:R-:W-:Y:S02]  /*d300*/  FMUL.FTZ R2, R7, c[0x0][0x2d0] ;  /* 0x0000b40007027a20 */ /* 0x000fe40000410000 */
[--C-:B------:R-:W-:Y:S01]  /*d310*/  FFMA.FTZ R180, R142, c[0x0][0x2d0], -R151.reuse ;  /* 0x0000b4008eb47a23 */ /* 0x100fe20000010897 */
[----:B-1----:R-:W-:Y:S01]  /*d320*/  FMNMX.FTZ R4, R6, R3, !PT ;  /* 0x0000000306047209 */ /* 0x002fe20007810000 */
[--C-:B------:R-:W-:Y:S02]  /*d330*/  FFMA.FTZ R183, R140, c[0x0][0x2d0], -R151.reuse ;  /* 0x0000b4008cb77a23 */ /* 0x100fe40000010897 */
[--C-:B------:R-:W-:Y:S02]  /*d340*/  FFMA.FTZ R230, R162, c[0x0][0x2d0], -R151.reuse ;  /* 0x0000b400a2e67a23 */ /* 0x100fe40000010897 */
[----:B------:R-:W1:Y:S01]  /*d350*/  SHFL.BFLY PT, R3, R4, 0x1, 0x1f ;  /* 0x0c201f0004037f89 */ /* 0x000e6200000e0000 */
[----:B------:R-:W2:Y:S01]  /*d360*/  MUFU.EX2 R2, R2 ;  /* 0x0000000200027308 */ /* 0x000ea20000000800 */
[--C-:B------:R-:W-:Y:S02]  /*d370*/  FFMA.FTZ R231, R160, c[0x0][0x2d0], -R151.reuse ;  /* 0x0000b400a0e77a23 */ /* 0x100fe40000010897 */
[--C-:B------:R-:W-:Y:S02]  /*d380*/  FFMA.FTZ R232, R158, c[0x0][0x2d0], -R151.reuse ;  /* 0x0000b4009ee87a23 */ /* 0x100fe40000010897 */
[--C-:B------:R-:W-:Y:S02]  /*d390*/  FFMA.FTZ R233, R156, c[0x0][0x2d0], -R151.reuse ;  /* 0x0000b4009ce97a23 */ /* 0x100fe40000010897 */
[--C-:B------:R-:W-:Y:S02]  /*d3a0*/  FFMA.FTZ R238, R154, c[0x0][0x2d0], -R151.reuse ;  /* 0x0000b4009aee7a23 */ /* 0x100fe40000010897 */
[--C-:B------:R-:W-:Y:S01]  /*d3b0*/  FFMA.FTZ R239, R152, c[0x0][0x2d0], -R151.reuse ;  /* 0x0000b40098ef7a23 */ /* 0x100fe20000010897 */
[----:B------:R-:W3:Y:S01]  /*d3c0*/  MUFU.EX2 R176, R176 ;  /* 0x000000b000b07308 */ /* 0x000ee20000000800 */
[--C-:B------:R-:W-:Y:S02]  /*d3d0*/  FFMA.FTZ R240, R150, c[0x0][0x2d0], -R151.reuse ;  /* 0x0000b40096f07a23 */ /* 0x100fe40000010897 */
[--C-:B------:R-:W-:Y:S02]  /*d3e0*/  FFMA.FTZ R178, R178, c[0x0][0x2d0], -R151.reuse ;  /* 0x0000b400b2b27a23 */ /* 0x100fe40000010897 */
[--C-:B------:R-:W-:Y:S01]  /*d3f0*/  FFMA.FTZ R181, R166, c[0x0][0x2d0], -R151.reuse ;  /* 0x0000b400a6b57a23 */ /* 0x100fe20000010897 */
[----:B------:R-:W-:Y:S01]  /*d400*/  IADD3 R166, R186, R165, RZ ;  /* 0x000000a5baa67210 */ /* 0x000fe20007ffe0ff */
[----:B------:R-:W-:Y:S01]  /*d410*/  FFMA.FTZ R151, R134, c[0x0][0x2d0], -R151 ;  /* 0x0000b40086977a23 */ /* 0x000fe20000010897 */
[----:B------:R-:W-:Y:S02]  /*d420*/  IADD3 R165, R165, R184, RZ ;  /* 0x000000b8a5a57210 */ /* 0x000fe40007ffe0ff */
[----:B------:R-:W-:Y:S01]  /*d430*/  MUFU.EX2 R174, R174 ;  /* 0x000000ae00ae7308 */ /* 0x000fe20000000800 */
[----:B-1----:R-:W-:Y:S01]  /*d440*/  FMNMX.FTZ R3, R4, R3, !PT ;  /* 0x0000000304037209 */ /* 0x002fe20007810000 */
[C---:B--2---:R-:W-:Y:S02]  /*d450*/  FMUL.FTZ R4, R2.reuse, R128 ;  /* 0x0000008002047220 */ /* 0x044fe40000410000 */
[C---:B------:R-:W-:Y:S01]  /*d460*/  FMUL.FTZ R8, R2.reuse, R124 ;  /* 0x0000007c02087220 */ /* 0x040fe20000410000 */
[C---:B------:R-:W-:Y:S01]  /*d470*/  FSETP.NEU.FTZ.AND P0, PT, R3.reuse, -INF , PT ;  /* 0xff8000000300780b */ /* 0x040fe20003f1d000 */
[C---:B------:R-:W-:Y:S04]  /*d480*/  FMUL.FTZ R148, R3.reuse, c[0x0][0x2d0] ;  /* 0x0000b40003947a20 */ /* 0x040fe80000410000 */
[----:B------:R-:W1:Y:S01]  /*d490*/  MUFU.EX2 R167, R167 ;  /* 0x000000a700a77308 */ /* 0x000e620000000800 */
[----:B------:R-:W-:Y:S01]  /*d4a0*/  FSEL R5, R3, RZ, P0 ;  /* 0x000000ff03057208 */ /* 0x000fe20000000000 */
[----:B------:R-:W-:Y:S01]  /*d4b0*/  FMUL.FTZ R16, R2, R116 ;  /* 0x0000007402107220 */ /* 0x000fe20000410000 */
[----:B------:R-:W-:Y:S01]  /*d4c0*/  FSEL R148, R148, RZ, P0 ;  /* 0x000000ff94947208 */ /* 0x000fe20000000000 */
[C---:B------:R-:W-:Y:S01]  /*d4d0*/  FMUL.FTZ R17, R2.reuse, R117 ;  /* 0x0000007502117220 */ /* 0x040fe20000410000 */
[----:B---3--:R-:W-:Y:S01]  /*d4e0*/  F2FP.BF16.PACK_AB R136, R173, R176 ;  /* 0x000000b0ad88723e */ /* 0x008fe200000010ff */
[----:B------:R-:W-:Y:S01]  /*d4f0*/  FADD.FTZ R5, -R5, R0 ;  /* 0x0000000005057221 */ /* 0x000fe20000010100 */
[----:B------:R-:W-:Y:S01]  /*d500*/  ISETP.GE.AND P0, PT, R185, 0x1, PT ;  /* 0x00000001b900780c */ /* 0x000fe20003f06270 */
[--C-:B------:R-:W-:Y:S01]  /*d510*/  FFMA.FTZ R177, R15, c[0x0][0x2d0], -R148.reuse ;  /* 0x0000b4000fb17a23 */ /* 0x100fe20000010894 */
[----:B------:R-:W-:Y:S01]  /*d520*/  IADD3 R185, R185, 0x1, RZ ;  /* 0x00000001b9b97810 */ /* 0x000fe20007ffe0ff */
[--C-:B------:R-:W-:Y:S01]  /*d530*/  FFMA.FTZ R172, R13, c[0x0][0x2d0], -R148.reuse ;  /* 0x0000b4000dac7a23 */ /* 0x100fe20000010894 */
[----:B------:R-:W-:Y:S01]  /*d540*/  MUFU.EX2 R241, R151 ;  /* 0x0000009700f17308 */ /* 0x000fe20000000800 */
[----:B------:R-:W2:Y:S01]  /*d550*/  LDSM.16.MT88.4 R12, [R146+0x100] ;  /* 0x00010000920c783b */ /* 0x000ea20000004200 */
[--C-:B------:R-:W-:Y:S01]  /*d560*/  FFMA.FTZ R179, R21, c[0x0][0x2d0], -R148.reuse ;  /* 0x0000b40015b37a23 */ /* 0x100fe20000010894 */
[----:B------:R-:W-:Y:S01]  /*d570*/  SEL R185, R185, RZ, !P0 ;  /* 0x000000ffb9b97207 */ /* 0x000fe20004000000 */
[--C-:B------:R-:W-:Y:S01]  /*d580*/  FFMA.FTZ R175, R9, c[0x0][0x2d0], -R148.reuse ;  /* 0x0000b40009af7a23 */ /* 0x100fe20000010894 */
[----:B------:R-:W-:Y:S01]  /*d590*/  ISETP.GT.AND P0, PT, R195, R228, PT ;  /* 0x000000e4c300720c */ /* 0x000fe20003f04270 */
[----:B------:R-:W-:Y:S01]  /*d5a0*/  FMUL.FTZ R0, R5, c[0x0][0x2d0] ;  /* 0x0000b40005007a20 */ /* 0x000fe20000410000 */
[----:B------:R-:W-:Y:S01]  /*d5b0*/  IADD3 R195, R195, -0x1, RZ ;  /* 0xffffffffc3c37810 */ /* 0x000fe20007ffe0ff */
[C---:B------:R-:W-:Y:S01]  /*d5c0*/  FMUL.FTZ R5, R2.reuse, R129 ;  /* 0x0000008102057220 */ /* 0x040fe20000410000 */
[----:B------:R-:W3:Y:S01]  /*d5d0*/  LDSM.16.MT88.4 R20, [R135+0x100] ;  /* 0x000100008714783b */ /* 0x000ee20000004200 */
[----:B------:R-:W-:Y:S01]  /*d5e0*/  MUFU.EX2 R179, R179 ;  /* 0x000000b300b37308 */ /* 0x000fe20000000800 */
[C---:B------:R-:W-:Y:S01]  /*d5f0*/  FMUL.FTZ R9, R2.reuse, R125 ;  /* 0x0000007d02097220 */ /* 0x040fe20000410000 */
[----:B-1----:R-:W-:Y:S01]  /*d600*/  F2FP.BF16.PACK_AB R138, R167, R174 ;  /* 0x000000aea78a723e */ /* 0x002fe200000010ff */
[C---:B------:R-:W-:Y:S02]  /*d610*/  FMUL.FTZ R24, R2.reuse, R108 ;  /* 0x0000006c02187220 */ /* 0x040fe40000410000 */
[C---:B------:R-:W-:Y:S02]  /*d620*/  FMUL.FTZ R25, R2.reuse, R109 ;  /* 0x0000006d02197220 */ /* 0x040fe40000410000 */
[C---:B------:R-:W-:Y:S03]  /*d630*/  FMUL.FTZ R32, R2.reuse, R100 ;  /* 0x0000006402207220 */ /* 0x040fe60000410000 */
[----:B------:R-:W1:Y:S01]  /*d640*/  MUFU.EX2 R0, R0 ;  /* 0x0000000000007308 */ /* 0x000e620000000800 */
[----:B------:R-:W-:Y:S02]  /*d650*/  FMUL.FTZ R33, R2, R101 ;  /* 0x0000006502217220 */ /* 0x000fe40000410000 */
[--C-:B------:R-:W-:Y:S02]  /*d660*/  FFMA.FTZ R182, R163, c[0x0][0x2d0], -R148.reuse ;  /* 0x0000b400a3b67a23 */ /* 0x100fe40000010894 */
[--C-:B------:R-:W-:Y:S02]  /*d670*/  FFMA.FTZ R227, R161, c[0x0][0x2d0], -R148.reuse ;  /* 0x0000b400a1e37a23 */ /* 0x100fe40000010894 */
[----:B------:R-:W-:Y:S01]  /*d680*/  LDSM.16.MT88.4 R160, [R166+0x5900] ;  /* 0x00590000a6a0783b */ /* 0x000fe20000004200 */
[--C-:B------:R-:W-:Y:S02]  /*d690*/  FFMA.FTZ R196, R143, c[0x0][0x2d0], -R148.reuse ;  /* 0x0000b4008fc47a23 */ /* 0x100fe40000010894 */
[----:B------:R-:W4:Y:S01]  /*d6a0*/  MUFU.EX2 R177, R177 ;  /* 0x000000b100b17308 */ /* 0x000f220000000800 */
        /* <DEDUP_REMOVED lines=8> */
[C---:B-1----:R-:W-:Y:S02]  /*d730*/  FMUL.FTZ R6, R0.reuse, R130 ;  /* 0x0000008200067220 */ /* 0x042fe40000410000 */
[C---:B------:R-:W-:Y:S02]  /*d740*/  FMUL.FTZ R7, R0.reuse, R131 ;  /* 0x0000008300077220 */ /* 0x040fe40000410000 */
[C---:B------:R-:W-:Y:S02]  /*d750*/  FMUL.FTZ R10, R0.reuse, R126 ;  /* 0x0000007e000a7220 */ /* 0x040fe40000410000 */
[----:B------:R-:W1:Y:S01]  /*d760*/  MUFU.EX2 R175, R175 ;  /* 0x000000af00af7308 */ /* 0x000e620000000800 */
[C---:B------:R-:W-:Y:S01]  /*d770*/  FMUL.FTZ R11, R0.reuse, R127 ;  /* 0x0000007f000b7220 */ /* 0x040fe20000410000 */
[----:B------:R-:W-:Y:S01]  /*d780*/  LDSM.16.MT88.4 R128, [R135+0x2900] ;  /* 0x002900008780783b */ /* 0x000fe20000004200 */
[C---:B------:R-:W-:Y:S01]  /*d790*/  FMUL.FTZ R18, R0.reuse, R118 ;  /* 0x0000007600127220 */ /* 0x040fe20000410000 */
[----:B----4-:R-:W-:Y:S01]  /*d7a0*/  F2FP.BF16.PACK_AB R137, R177, R179 ;  /* 0x000000b3b189723e */ /* 0x010fe200000010ff */
[C---:B------:R-:W-:Y:S02]  /*d7b0*/  FMUL.FTZ R19, R0.reuse, R119 ;  /* 0x0000007700137220 */ /* 0x040fe40000410000 */
[C---:B------:R-:W-:Y:S02]  /*d7c0*/  FMUL.FTZ R26, R0.reuse, R110 ;  /* 0x0000006e001a7220 */ /* 0x040fe40000410000 */
[C---:B------:R-:W-:Y:S01]  /*d7d0*/  FMUL.FTZ R27, R0.reuse, R111 ;  /* 0x0000006f001b7220 */ /* 0x040fe20000410000 */
[----:B------:R-:W-:Y:S01]  /*d7e0*/  LDSM.16.MT88.4 R116, [R135+0x900] ;  /* 0x000900008774783b */ /* 0x000fe20000004200 */
[C---:B------:R-:W-:Y:S01]  /*d7f0*/  FMUL.FTZ R34, R0.reuse, R102 ;  /* 0x0000006600227220 */ /* 0x040fe20000410000 */
[----:B------:R-:W-:Y:S01]  /*d800*/  MUFU.EX2 R178, R178 ;  /* 0x000000b200b27308 */ /* 0x000fe20000000800 */
[----:B------:R-:W-:Y:S02]  /*d810*/  FMUL.FTZ R35, R0, R103 ;  /* 0x0000006700237220 */ /* 0x000fe40000410000 */
[--C-:B------:R-:W-:Y:S02]  /*d820*/  FFMA.FTZ R134, R149, c[0x0][0x2d0], -R148.reuse ;  /* 0x0000b40095867a23 */ /* 0x100fe40000010894 */
[--C-:B------:R-:W-:Y:S01]  /*d830*/  FFMA.FTZ R243, R147, c[0x0][0x2d0], -R148.reuse ;  /* 0x0000b40093f37a23 */ /* 0x100fe20000010894 */
[----:B------:R-:W-:Y:S01]  /*d840*/  LDSM.16.MT88.4 R108, [R146+0x2100] ;  /* 0x00210000926c783b */ /* 0x000fe20000004200 */
[--C-:B------:R-:W-:Y:S02]  /*d850*/  FFMA.FTZ R242, R145, c[0x0][0x2d0], -R148.reuse ;  /* 0x0000b40091f27a23 */ /* 0x100fe40000010894 */
[----:B------:R-:W-:Y:S01]  /*d860*/  FFMA.FTZ R148, R133, c[0x0][0x2d0], -R148 ;  /* 0x0000b40085947a23 */ /* 0x000fe20000010894 */
[----:B------:R-:W4:Y:S01]  /*d870*/  MUFU.EX2 R181, R181 ;  /* 0x000000b500b57308 */ /* 0x000f220000000800 */
[C---:B------:R-:W-:Y:S01]  /*d880*/  FMUL.FTZ R36, R2.reuse, R36 ;  /* 0x0000002402247220 */ /* 0x040fe20000410000 */
[----:B-1----:R-:W-:Y:S01]  /*d890*/  F2FP.BF16.PACK_AB R139, R175, R172 ;  /* 0x000000acaf8b723e */ /* 0x002fe200000010ff */
[----:B------:R-:W-:Y:S01]  /*d8a0*/  FMUL.FTZ R37, R2, R37 ;  /* 0x0000002502257220 */ /* 0x000fe20000410000 */
[----:B------:R-:W-:Y:S01]  /*d8b0*/  LDSM.16.MT88.4 R100, [R144+0x2100] ;  /* 0x002100009064783b */ /* 0x000fe20000004200 */
[C---:B------:R-:W-:Y:S02]  /*d8c0*/  FMUL.FTZ R38, R0.reuse, R38 ;  /* 0x0000002600267220 */ /* 0x040fe40000410000 */
[----:B------:R-:W-:Y:S02]  /*d8d0*/  FMUL.FTZ R39, R0, R39 ;  /* 0x0000002700277220 */ /* 0x000fe40000410000 */
[C---:B--2---:R-:W-:Y:S01]  /*d8e0*/  HMMA.16816.F32.BF16 R4, R136.reuse, R12, R4 ;  /* 0x0000000c8804723c */ /* 0x044fe20000041804 */
[----:B------:R1:W-:Y:S02]  /*d8f0*/  MUFU.EX2 R133, R148 ;  /* 0x0000009400857308 */ /* 0x0003e40000000800 */
[----:B------:R-:W-:Y:S02]  /*d900*/  LDSM.16.MT88.4 R124, [R146+0x2900] ;  /* 0x00290000927c783b */ /* 0x000fe40000004200 */
[C---:B------:R-:W-:Y:S02]  /*d910*/  FMUL.FTZ R40, R2.reuse, R40 ;  /* 0x0000002802287220 */ /* 0x040fe40000410000 */
[C---:B------:R-:W-:Y:S01]  /*d920*/  FMUL.FTZ R12, R2.reuse, R120 ;  /* 0x00000078020c7220 */ /* 0x040fe20000410000 */
[C---:B------:R-:W-:Y:S03]  /*d930*/  HMMA.16816.F32.BF16 R8, R136.reuse, R14, R8 ;  /* 0x0000000e8808723c */ /* 0x040fe60000041808 */
[----:B------:R-:W-:Y:S01]  /*d940*/  LDSM.16.MT88.4 R156, [R164+0x3900] ;  /* 0x00390000a49c783b */ /* 0x000fe20000004200 */
[C---:B------:R-:W-:Y:S01]  /*d950*/  FMUL.FTZ R13, R2.reuse, R121 ;  /* 0x00000079020d7220 */ /* 0x040fe20000410000 */
[----:B------:R-:W-:Y:S01]  /*d960*/  MUFU.EX2 R180, R180 ;  /* 0x000000b400b47308 */ /* 0x000fe20000000800 */
[----:B------:R-:W-:Y:S02]  /*d970*/  FMUL.FTZ R41, R2, R41 ;  /* 0x0000002902297220 */ /* 0x000fe40000410000 */
[C---:B------:R-:W-:Y:S04]  /*d980*/  FMUL.FTZ R14, R0.reuse, R122 ;  /* 0x0000007a000e7220 */ /* 0x040fe80000410000 */
[C---:B------:R-:W-:Y:S02]  /*d990*/  FMUL.FTZ R15, R0.reuse, R123 ;  /* 0x0000007b000f7220 */ /* 0x040fe40000410000 */
[----:B------:R-:W2:Y:S01]  /*d9a0*/  LDSM.16.MT88.4 R120, [R164+0x100] ;  /* 0x00010000a478783b */ /* 0x000ea20000004200 */
[C---:B------:R-:W-:Y:S01]  /*d9b0*/  FMUL.FTZ R42, R0.reuse, R42 ;  /* 0x0000002a002a7220 */ /* 0x040fe20000410000 */
[----:B------:R-:W-:Y:S01]  /*d9c0*/  MUFU.EX2 R183, R183 ;  /* 0x000000b700b77308 */ /* 0x000fe20000000800 */
[----:B------:R-:W-:Y:S02]  /*d9d0*/  FMUL.FTZ R43, R0, R43 ;  /* 0x0000002b002b7220 */ /* 0x000fe40000410000 */
[C---:B---3--:R-:W-:Y:S03]  /*d9e0*/  HMMA.16816.F32.BF16 R12, R136.reuse, R20, R12 ;  /* 0x00000014880c723c */ /* 0x048fe6000004180c */
[----:B-1----:R-:W-:Y:S01]  /*d9f0*/  LDSM.16.MT88.4 R148, [R135+0x3900] ;  /* 0x003900008794783b */ /* 0x002fe20000004200 */
[C---:B------:R-:W-:Y:S02]  /*da00*/  FMUL.FTZ R44, R2.reuse, R44 ;  /* 0x0000002c022c7220 */ /* 0x040fe40000410000 */
[C---:B------:R-:W-:Y:S01]  /*da10*/  FMUL.FTZ R45, R2.reuse, R45 ;  /* 0x0000002d022d7220 */ /* 0x040fe20000410000 */
[----:B------:R-:W-:Y:S01]  /*da20*/  MUFU.EX2 R182, R182 ;  /* 0x000000b600b67308 */ /* 0x000fe20000000800 */
[C---:B------:R-:W-:Y:S04]  /*da30*/  HMMA.16816.F32.BF16 R16, R136.reuse, R22, R16 ;  /* 0x000000168810723c */ /* 0x040fe80000041810 */
[C---:B------:R-:W-:Y:S02]  /*da40*/  FMUL.FTZ R20, R2.reuse, R112 ;  /* 0x0000007002147220 */ /* 0x040fe40000410000 */
[----:B------:R-:W-:Y:S02]  /*da50*/  FMUL.FTZ R21, R2, R113 ;  /* 0x0000007102157220 */ /* 0x000fe40000410000 */
[C---:B------:R-:W-:Y:S01]  /*da60*/  FMUL.FTZ R22, R0.reuse, R114 ;  /* 0x0000007200167220 */ /* 0x040fe20000410000 */
[----:B------:R-:W1:Y:S03]  /*da70*/  MUFU.EX2 R227, R227 ;  /* 0x000000e300e37308 */ /* 0x000e660000000800 */
[C---:B------:R-:W-:Y:S02]  /*da80*/  FMUL.FTZ R23, R0.reuse, R115 ;  /* 0x0000007300177220 */ /* 0x040fe40000410000 */
[----:B------:R-:W-:Y:S01]  /*da90*/  LDSM.16.MT88.4 R112, [R146+0x900] ;  /* 0x000900009270783b */ /* 0x000fe20000004200 */
[C---:B------:R-:W-:Y:S02]  /*daa0*/  FMUL.FTZ R46, R0.reuse, R46 ;  /* 0x0000002e002e7220 */ /* 0x040fe40000410000 */
[----:B------:R-:W-:Y:S02]  /*dab0*/  FMUL.FTZ R47, R0, R47 ;  /* 0x0000002f002f7220 */ /* 0x000fe40000410000 */
[C---:B------:R-:W-:Y:S01]  /*dac0*/  HMMA.16816.F32.BF16 R20, R136.reuse, R28, R20 ;  /* 0x0000001c8814723c */ /* 0x040fe20000041814 */
[----:B------:R-:W-:Y:S02]  /*dad0*/  MUFU.EX2 R196, R196 ;  /* 0x000000c400c47308 */ /* 0x000fe40000000800 */
[C---:B------:R-:W-:Y:S02]  /*dae0*/  FMUL.FTZ R48, R2.reuse, R48 ;  /* 0x0000003002307220 */ /* 0x040fe40000410000 */
[C---:B------:R-:W-:Y:S02]  /*daf0*/  FMUL.FTZ R49, R2.reuse, R49 ;  /* 0x0000003102317220 */ /* 0x040fe40000410000 */
[C---:B------:R-:W-:Y:S01]  /*db00*/  FMUL.FTZ R28, R2.reuse, R104 ;  /* 0x00000068021c7220 */ /* 0x040fe20000410000 */
[C---:B------:R-:W-:Y:S03]  /*db10*/  HMMA.16816.F32.BF16 R24, R136.reuse, R30, R24 ;  /* 0x0000001e8818723c */ /* 0x040fe60000041818 */
[----:B------:R-:W3:Y:S01]  /*db20*/  MUFU.EX2 R229, R229 ;  /* 0x000000e500e57308 */ /* 0x000ee20000000800 */
[----:B------:R-:W-:Y:S02]  /*db30*/  FMUL.FTZ R29, R2, R105 ;  /* 0x00000069021d7220 */ /* 0x000fe40000410000 */
[C---:B------:R-:W-:Y:S02]  /*db40*/  FMUL.FTZ R50, R0.reuse, R50 ;  /* 0x0000003200327220 */ /* 0x040fe40000410000 */
[C---:B------:R-:W-:Y:S04]  /*db50*/  FMUL.FTZ R30, R0.reuse, R106 ;  /* 0x0000006a001e7220 */ /* 0x040fe80000410000 */
[C---:B------:R-:W-:Y:S01]  /*db60*/  FMUL.FTZ R31, R0.reuse, R107 ;  /* 0x0000006b001f7220 */ /* 0x040fe20000410000 */
[----:B------:R-:W-:Y:S01]  /*db70*/  MUFU.EX2 R230, R230 ;  /* 0x000000e600e67308 */ /* 0x000fe20000000800 */
[----:B------:R-:W5:Y:S01]  /*db80*/  LDSM.16.MT88.4 R104, [R135+0x2100] ;  /* 0x002100008768783b */ /* 0x000f620000004200 */
[----:B------:R-:W-:Y:S02]  /*db90*/  FMUL.FTZ R51, R0, R51 ;  /* 0x0000003300337220 */ /* 0x000fe40000410000 */
[C---:B------:R-:W-:Y:S02]  /*dba0*/  FMUL.FTZ R52, R2.reuse, R52 ;  /* 0x0000003402347220 */ /* 0x040fe40000410000 */
[C---:B--2---:R-:W-:Y:S03]  /*dbb0*/  HMMA.16816.F32.BF16 R28, R136.reuse, R120, R28 ;  /* 0x00000078881c723c */ /* 0x044fe6000004181c */
[----:B------:R-:W-:Y:S01]  /*dbc0*/  FMUL.FTZ R53, R2, R53 ;  /* 0x0000003502357220 */ /* 0x000fe20000410000 */
[----:B------:R-:W-:Y:S01]  /*dbd0*/  MUFU.EX2 R231, R231 ;  /* 0x000000e700e77308 */ /* 0x000fe20000000800 */
[C---:B------:R-:W-:Y:S02]  /*dbe0*/  FMUL.FTZ R54, R0.reuse, R54 ;  /* 0x0000003600367220 */ /* 0x040fe40000410000 */
[----:B------:R-:W-:Y:S01]  /*dbf0*/  FMUL.FTZ R55, R0, R55 ;  /* 0x0000003700377220 */ /* 0x000fe20000410000 */
[C---:B------:R-:W-:Y:S01]  /*dc00*/  HMMA.16816.F32.BF16 R32, R136.reuse, R122, R32 ;  /* 0x0000007a8820723c */ /* 0x040fe20000041820 */
[----:B------:R-:W-:Y:S03]  /*dc10*/  LDSM.16.MT88.4 R120, [R164+0x900] ;  /* 0x00090000a478783b */ /* 0x000fe60000004200 */
[C---:B------:R-:W-:Y:S02]  /*dc20*/  FMUL.FTZ R56, R2.reuse, R56 ;  /* 0x0000003802387220 */ /* 0x040fe40000410000 */
[----:B------:R-:W-:Y:S01]  /*dc30*/  FMUL.FTZ R57, R2, R57 ;  /* 0x0000003902397220 */ /* 0x000fe20000410000 */
[----:B------:R-:W-:Y:S01]  /*dc40*/  MUFU.EX2 R232, R232 ;  /* 0x000000e800e87308 */ /* 0x000fe20000000800 */
[C---:B------:R-:W-:Y:S04]  /*dc50*/  HMMA.16816.F32.BF16 R36, R136.reuse, R108, R36 ;  /* 0x0000006c8824723c */ /* 0x040fe80000041824 */
[C---:B------:R-:W-:Y:S02]  /*dc60*/  FMUL.FTZ R58, R0.reuse, R58 ;  /* 0x0000003a003a7220 */ /* 0x040fe40000410000 */
[----:B------:R-:W-:Y:S02]  /*dc70*/  FMUL.FTZ R59, R0, R59 ;  /* 0x0000003b003b7220 */ /* 0x000fe40000410000 */
[C---:B------:R-:W-:Y:S01]  /*dc80*/  HMMA.16816.F32.BF16 R40, R136.reuse, R110, R40 ;  /* 0x0000006e8828723c */ /* 0x040fe20000041828 */
[----:B------:R-:W2:Y:S01]  /*dc90*/  LDSM.16.MT88.4 R108, [R164+0x2100] ;  /* 0x00210000a46c783b */ /* 0x000ea20000004200 */
[----:B------:R-:W-:Y:S02]  /*dca0*/  MUFU.EX2 R233, R233 ;  /* 0x000000e900e97308 */ /* 0x000fe40000000800 */
[C---:B------:R-:W-:Y:S02]  /*dcb0*/  FMUL.FTZ R60, R2.reuse, R60 ;  /* 0x0000003c023c7220 */ /* 0x040fe40000410000 */
[----:B------:R-:W-:Y:S02]  /*dcc0*/  FMUL.FTZ R61, R2, R61 ;  /* 0x0000003d023d7220 */ /* 0x000fe40000410000 */
[C---:B------:R-:W-:Y:S01]  /*dcd0*/  FMUL.FTZ R62, R0.reuse, R62 ;  /* 0x0000003e003e7220 */ /* 0x040fe20000410000 */
[C---:B-----5:R-:W-:Y:S03]  /*dce0*/  HMMA.16816.F32.BF16 R44, R136.reuse, R104, R44 ;  /* 0x00000068882c723c */ /* 0x060fe6000004182c */
[----:B------:R-:W-:Y:S01]  /*dcf0*/  MUFU.EX2 R234, R234 ;  /* 0x000000ea00ea7308 */ /* 0x000fe20000000800 */
[----:B------:R-:W-:Y:S02]  /*dd00*/  FMUL.FTZ R63, R0, R63 ;  /* 0x0000003f003f7220 */ /* 0x000fe40000410000 */
[C---:B------:R-:W-:Y:S02]  /*dd10*/  FMUL.FTZ R64, R2.reuse, R64 ;  /* 0x0000004002407220 */ /* 0x040fe40000410000 */
[----:B------:R-:W-:Y:S01]  /*dd20*/  FMUL.FTZ R65, R2, R65 ;  /* 0x0000004102417220 */ /* 0x000fe20000410000 */
[C---:B------:R-:W-:Y:S01]  /*dd30*/  HMMA.16816.F32.BF16 R48, R136.reuse, R106, R48 ;  /* 0x0000006a8830723c */ /* 0x040fe20000041830 */
[----:B------:R-:W5:Y:S03]  /*dd40*/  LDSM.16.MT88.4 R104, [R146+0x4100] ;  /* 0x004100009268783b */ /* 0x000f660000004200 */
[----:B------:R-:W-:Y:S01]  /*dd50*/  MUFU.EX2 R235, R235 ;  /* 0x000000eb00eb7308 */ /* 0x000fe20000000800 */
[C---:B------:R-:W-:Y:S02]  /*dd60*/  FMUL.FTZ R66, R0.reuse, R66 ;  /* 0x0000004200427220 */ /* 0x040fe40000410000 */
[----:B------:R-:W-:Y:S01]  /*dd70*/  FMUL.FTZ R67, R0, R67 ;  /* 0x0000004300437220 */ /* 0x000fe20000410000 */
[C---:B------:R-:W-:Y:S04]  /*dd80*/  HMMA.16816.F32.BF16 R52, R136.reuse, R100, R52 ;  /* 0x000000648834723c */ /* 0x040fe80000041834 */
[C---:B------:R-:W-:Y:S02]  /*dd90*/  FMUL.FTZ R68, R2.reuse, R68 ;  /* 0x0000004402447220 */ /* 0x040fe40000410000 */
[----:B------:R-:W-:Y:S01]  /*dda0*/  MUFU.EX2 R236, R236 ;  /* 0x000000ec00ec7308 */ /* 0x000fe20000000800 */
[----:B------:R-:W-:Y:S01]  /*ddb0*/  FMUL.FTZ R69, R2, R69 ;  /* 0x0000004502457220 */ /* 0x000fe20000410000 */
[C---:B------:R-:W-:Y:S01]  /*ddc0*/  HMMA.16816.F32.BF16 R56, R136.reuse, R102, R56 ;  /* 0x000000668838723c */ /* 0x040fe20000041838 */
[----:B------:R-:W1:Y:S03]  /*ddd0*/  LDSM.16.MT88.4 R100, [R135+0x4100] ;  /* 0x004100008764783b */ /* 0x000e660000004200 */
[C---:B------:R-:W-:Y:S02]  /*dde0*/  FMUL.FTZ R70, R0.reuse, R70 ;  /* 0x0000004600467220 */ /* 0x040fe40000410000 */
[----:B------:R-:W-:Y:S02]  /*ddf0*/  FMUL.FTZ R71, R0, R71 ;  /* 0x0000004700477220 */ /* 0x000fe40000410000 */
[----:B------:R-:W-:Y:S01]  /*de00*/  MUFU.EX2 R237, R237 ;  /* 0x000000ed00ed7308 */ /* 0x000fe20000000800 */
[C---:B--2---:R-:W-:Y:S03]  /*de10*/  HMMA.16816.F32.BF16 R60, R136.reuse, R108, R60 ;  /* 0x0000006c883c723c */ /* 0x044fe6000004183c */
[C---:B------:R-:W-:Y:S02]  /*de20*/  FMUL.FTZ R72, R2.reuse, R72 ;  /* 0x0000004802487220 */ /* 0x040fe40000410000 */
[----:B------:R-:W-:Y:S03]  /*de30*/  FMUL.FTZ R73, R2, R73 ;  /* 0x0000004902497220 */ /* 0x000fe60000410000 */
[C---:B------:R-:W-:Y:S01]  /*de40*/  HMMA.16816.F32.BF16 R64, R136.reuse, R110, R64 ;  /* 0x0000006e8840723c */ /* 0x040fe20000041840 */
[----:B------:R-:W2:Y:S01]  /*de50*/  LDSM.16.MT88.4 R108, [R144+0x4100] ;  /* 0x00410000906c783b */ /* 0x000ea20000004200 */
[----:B------:R-:W-:Y:S02]  /*de60*/  MUFU.EX2 R238, R238 ;  /* 0x000000ee00ee7308 */ /* 0x000fe40000000800 */
[C---:B------:R-:W-:Y:S02]  /*de70*/  FMUL.FTZ R74, R0.reuse, R74 ;  /* 0x0000004a004a7220 */ /* 0x040fe40000410000 */
[----:B------:R-:W-:Y:S02]  /*de80*/  FMUL.FTZ R75, R0, R75 ;  /* 0x0000004b004b7220 */ /* 0x000fe40000410000 */
[C---:B------:R-:W-:Y:S01]  /*de90*/  FMUL.FTZ R84, R2.reuse, R84 ;  /* 0x0000005402547220 */ /* 0x040fe20000410000 */
[C---:B-----5:R-:W-:Y:S03]  /*dea0*/  HMMA.16816.F32.BF16 R68, R136.reuse, R104, R68 ;  /* 0x000000688844723c */ /* 0x060fe60000041844 */
[----:B------:R-:W-:Y:S01]  /*deb0*/  FMUL.FTZ R85, R2, R85 ;  /* 0x0000005502557220 */ /* 0x000fe20000410000 */
[----:B------:R-:W5:Y:S01]  /*dec0*/  MUFU.EX2 R239, R239 ;  /* 0x000000ef00ef7308 */ /* 0x000f620000000800 */
[C---:B------:R-:W-:Y:S02]  /*ded0*/  FMUL.FTZ R86, R0.reuse, R86 ;  /* 0x0000005600567220 */ /* 0x040fe40000410000 */
[C---:B------:R-:W-:Y:S01]  /*dee0*/  FMUL.FTZ R87, R0.reuse, R87 ;  /* 0x0000005700577220 */ /* 0x040fe20000410000 */
[C---:B------:R-:W-:Y:S01]  /*def0*/  HMMA.16816.F32.BF16 R72, R136.reuse, R106, R72 ;  /* 0x0000006a8848723c */ /* 0x040fe20000041848 */
[----:B------:R-:W2:Y:S03]  /*df00*/  LDSM.16.MT88.4 R104, [R164+0x4100] ;  /* 0x00410000a468783b */ /* 0x000ea60000004200 */
[----:B------:R-:W-:Y:S02]  /*df10*/  FMUL.FTZ R78, R0, R78 ;  /* 0x0000004e004e7220 */ /* 0x000fe40000410000 */
[----:B------:R-:W-:Y:S01]  /*df20*/  FMUL.FTZ R76, R2, R76 ;  /* 0x0000004c024c7220 */ /* 0x000fe20000410000 */
[----:B------:R-:W2:Y:S01]  /*df30*/  MUFU.EX2 R240, R240 ;  /* 0x000000f000f07308 */ /* 0x000ea20000000800 */
[----:B------:R-:W-:Y:S04]  /*df40*/  FMUL.FTZ R79, R0, R79 ;  /* 0x0000004f004f7220 */ /* 0x000fe80000410000 */
[C---:B------:R-:W-:Y:S02]  /*df50*/  FMUL.FTZ R77, R2.reuse, R77 ;  /* 0x0000004d024d7220 */ /* 0x040fe40000410000 */
[C---:B------:R-:W-:Y:S02]  /*df60*/  FMUL.FTZ R88, R2.reuse, R88 ;  /* 0x0000005802587220 */ /* 0x040fe40000410000 */
[----:B------:R-:W-:Y:S01]  /*df70*/  FMUL.FTZ R89, R2, R89 ;  /* 0x0000005902597220 */ /* 0x000fe20000410000 */
[----:B------:R-:W-:Y:S01]  /*df80*/  MUFU.EX2 R134, R134 ;  /* 0x0000008600867308 */ /* 0x000fe20000000800 */
[C---:B------:R-:W-:Y:S01]  /*df90*/  FMUL.FTZ R90, R0.reuse, R90 ;  /* 0x0000005a005a7220 */ /* 0x040fe20000410000 */
[C---:B-1----:R-:W-:Y:S03]  /*dfa0*/  HMMA.16816.F32.BF16 R76, R136.reuse, R100, R76 ;  /* 0x00000064884c723c */ /* 0x042fe6000004184c */
[----:B------:R-:W-:Y:S02]  /*dfb0*/  FMUL.FTZ R82, R0, R82 ;  /* 0x0000005200527220 */ /* 0x000fe40000410000 */
[----:B------:R-:W-:Y:S02]  /*dfc0*/  FMUL.FTZ R80, R2, R80 ;  /* 0x0000005002507220 */ /* 0x000fe40000410000 */
[----:B------:R-:W-:Y:S01]  /*dfd0*/  FMUL.FTZ R83, R0, R83 ;  /* 0x0000005300537220 */ /* 0x000fe20000410000 */
[----:B----4-:R-:W-:Y:S01]  /*dfe0*/  F2FP.BF16.PACK_AB R100, R181, R178 ;  /* 0x000000b2b564723e */ /* 0x010fe200000010ff */
[----:B------:R-:W-:Y:S01]  /*dff0*/  FMUL.FTZ R81, R2, R81 ;  /* 0x0000005102517220 */ /* 0x000fe20000410000 */
[----:B------:R-:W1:Y:S02]  /*e000*/  MUFU.EX2 R243, R243 ;  /* 0x000000f300f37308 */ /* 0x000e640000000800 */
[----:B------:R-:W-:Y:S01]  /*e010*/  FMUL.FTZ R91, R0, R91 ;  /* 0x0000005b005b7220 */ /* 0x000fe20000410000 */
[----:B------:R-:W-:Y:S01]  /*e020*/  F2FP.BF16.PACK_AB R101, R227, R182 ;  /* 0x000000b6e365723e */ /* 0x000fe200000010ff */
[C---:B------:R-:W-:Y:S02]  /*e030*/  FMUL.FTZ R92, R2.reuse, R92 ;  /* 0x0000005c025c7220 */ /* 0x040fe40000410000 */
[C---:B------:R-:W-:Y:S03]  /*e040*/  HMMA.16816.F32.BF16 R80, R136.reuse, R102, R80 ;  /* 0x000000668850723c */ /* 0x040fe60000041850 */
[----:B------:R-:W-:Y:S01]  /*e050*/  FMUL.FTZ R93, R2, R93 ;  /* 0x0000005d025d7220 */ /* 0x000fe20000410000 */
[----:B------:R-:W4:Y:S01]  /*e060*/  MUFU.EX2 R242, R242 ;  /* 0x000000f200f27308 */ /* 0x000f220000000800 */
[C---:B------:R-:W-:Y:S02]  /*e070*/  FMUL.FTZ R94, R0.reuse, R94 ;  /* 0x0000005e005e7220 */ /* 0x040fe40000410000 */
[----:B------:R-:W-:Y:S01]  /*e080*/  FMUL.FTZ R95, R0, R95 ;  /* 0x0000005f005f7220 */ /* 0x000fe20000410000 */
[C---:B--2---:R-:W-:Y:S04]  /*e090*/  HMMA.16816.F32.BF16 R84, R136.reuse, R108, R84 ;  /* 0x0000006c8854723c */ /* 0x044fe80000041854 */
[C---:B------:R-:W-:Y:S01]  /*e0a0*/  FMUL.FTZ R96, R2.reuse, R96 ;  /* 0x0000006002607220 */ /* 0x040fe20000410000 */
[----:B------:R-:W-:Y:S01]  /*e0b0*/  F2FP.BF16.PACK_AB R102, R183, R180 ;  /* 0x000000b4b766723e */ /* 0x000fe200000010ff */
[----:B------:R-:W-:Y:S01]  /*e0c0*/  FMUL.FTZ R97, R2, R97 ;  /* 0x0000006102617220 */ /* 0x000fe20000410000 */
[----:B---3--:R-:W-:Y:S01]  /*e0d0*/  F2FP.BF16.PACK_AB R103, R229, R196 ;  /* 0x000000c4e567723e */ /* 0x008fe200000010ff */
[C---:B------:R-:W-:Y:S01]  /*e0e0*/  HMMA.16816.F32.BF16 R88, R136.reuse, R110, R88 ;  /* 0x0000006e8858723c */ /* 0x040fe20000041858 */
[----:B------:R-:W2:Y:S03]  /*e0f0*/  LDSM.16.MT88.4 R108, [R144+0x900] ;  /* 0x00090000906c783b */ /* 0x000ea60000004200 */
[C---:B------:R-:W-:Y:S02]  /*e100*/  FMUL.FTZ R98, R0.reuse, R98 ;  /* 0x0000006200627220 */ /* 0x040fe40000410000 */
[C---:B------:R-:W-:Y:S02]  /*e110*/  FMUL.FTZ R99, R0.reuse, R99 ;  /* 0x0000006300637220 */ /* 0x040fe40000410000 */
[C---:B------:R-:W-:Y:S04]  /*e120*/  HMMA.16816.F32.BF16 R92, R136.reuse, R104, R92 ;  /* 0x00000068885c723c */ /* 0x040fe8000004185c */
[----:B------:R-:W-:Y:S02]  /*e130*/  FFMA.FTZ R179, R0, R222, R179 ;  /* 0x000000de00b37223 */ /* 0x000fe400000100b3 */
[----:B------:R-:W-:Y:S02]  /*e140*/  @P2 IMAD R0, R221, 0x3000, R208 ;  /* 0x00003000dd002824 */ /* 0x000fe400078e02d0 */
[----:B------:R-:W-:Y:S01]  /*e150*/  HMMA.16816.F32.BF16 R96, R136, R106, R96 ;  /* 0x0000006a8860723c */ /* 0x000fe20000041860 */
[----:B------:R-:W3:Y:S03]  /*e160*/  LDSM.16.MT88.4 R104, [R164+0x2900] ;  /* 0x00290000a468783b */ /* 0x000ee60000004200 */
[----:B------:R-:W-:Y:S01]  /*e170*/  FFMA.FTZ R176, R2, R223, R176 ;  /* 0x000000df02b07223 */ /* 0x000fe200000100b0 */
[----:B------:R-:W-:Y:S01]  /*e180*/  MOV R2, R132 ;  /* 0x0000008400027202 */ /* 0x000fe20000000f00 */
[----:B------:R-:W-:Y:S01]  /*e190*/  FADD.FTZ R179, R177, R179 ;  /* 0x000000b3b1b37221 */ /* 0x000fe20000010000 */
[----:B-----5:R-:W-:Y:S01]  /*e1a0*/  F2FP.BF16.PACK_AB R136, R239, R238 ;  /* 0x000000eeef88723e */ /* 0x020fe200000010ff */
[C---:B------:R-:W-:Y:S05]  /*e1b0*/  HMMA.16816.F32.BF16 R4, R100.reuse, R112, R4 ;  /* 0x000000706404723c */ /* 0x040fea0000041804 */
[----:B------:R-:W-:Y:S01]  /*e1c0*/  F2FP.BF16.PACK_AB R138, R241, R240 ;  /* 0x000000f0f18a723e */ /* 0x000fe200000010ff */
[----:B------:R-:W-:Y:S01]  /*e1d0*/  FADD.FTZ R173, R173, R176 ;  /* 0x000000b0adad7221 */ /* 0x000fe20000010000 */
[----:B-1----:R-:W-:Y:S01]  /*e1e0*/  F2FP.BF16.PACK_AB R137, R243, R134 ;  /* 0x00000086f389723e */ /* 0x002fe200000010ff */
[C---:B------:R-:W-:Y:S01]  /*e1f0*/  HMMA.16816.F32.BF16 R8, R100.reuse, R114, R8 ;  /* 0x000000726408723c */ /* 0x040fe20000041808 */
[----:B------:R-:W-:Y:S03]  /*e200*/  LDSM.16.MT88.4 R112, [R135+0x4900] ;  /* 0x004900008770783b */ /* 0x000fe60000004200 */
[----:B----4-:R-:W-:Y:S01]  /*e210*/  F2FP.BF16.PACK_AB R139, R133, R242 ;  /* 0x000000f2858b723e */ /* 0x010fe200000010ff */
[----:B------:R-:W-:Y:S02]  /*e220*/  FADD.FTZ R174, R174, R173 ;  /* 0x000000adaeae7221 */ /* 0x000fe40000010000 */
[----:B------:R-:W-:Y:S01]  /*e230*/  FADD.FTZ R172, R172, R179 ;  /* 0x000000b3acac7221 */ /* 0x000fe20000010000 */
[C---:B------:R-:W-:Y:S04]  /*e240*/  HMMA.16816.F32.BF16 R12, R100.reuse, R116, R12 ;  /* 0x00000074640c723c */ /* 0x040fe8000004180c */
[----:B------:R-:W-:Y:S02]  /*e250*/  FADD.FTZ R167, R167, R174 ;  /* 0x000000aea7a77221 */ /* 0x000fe40000010000 */
[----:B------:R-:W-:Y:S02]  /*e260*/  FADD.FTZ R175, R175, R172 ;  /* 0x000000acafaf7221 */ /* 0x000fe40000010000 */
[C---:B------:R-:W-:Y:S01]  /*e270*/  HMMA.16816.F32.BF16 R16, R100.reuse, R118, R16 ;  /* 0x000000766410723c */ /* 0x040fe20000041810 */
[----:B------:R-:W-:Y:S03]  /*e280*/  LDSM.16.MT88.4 R116, [R144+0x4900] ;  /* 0x004900009074783b */ /* 0x000fe60000004200 */
[----:B------:R-:W-:Y:S02]  /*e290*/  FADD.FTZ R178, R178, R167 ;  /* 0x000000a7b2b27221 */ /* 0x000fe40000010000 */
[----:B------:R-:W-:Y:S02]  /*e2a0*/  FADD.FTZ R182, R182, R175 ;  /* 0x000000afb6b67221 */ /* 0x000fe40000010000 */
[C---:B--2---:R-:W-:Y:S04]  /*e2b0*/  HMMA.16816.F32.BF16 R20, R100.reuse, R108, R20 ;  /* 0x0000006c6414723c */ /* 0x044fe80000041814 */
[----:B------:R-:W-:Y:S02]  /*e2c0*/  FADD.FTZ R181, R181, R178 ;  /* 0x000000b2b5b57221 */ /* 0x000fe40000010000 */
[----:B------:R-:W-:Y:S02]  /*e2d0*/  FADD.FTZ R227, R227, R182 ;  /* 0x000000b6e3e37221 */ /* 0x000fe40000010000 */
[C---:B------:R-:W-:Y:S01]  /*e2e0*/  HMMA.16816.F32.BF16 R24, R100.reuse, R110, R24 ;  /* 0x0000006e6418723c */ /* 0x040fe20000041818 */
[----:B------:R-:W1:Y:S03]  /*e2f0*/  LDSM.16.MT88.4 R108, [R146+0x4900] ;  /* 0x00490000926c783b */ /* 0x000e660000004200 */
[----:B------:R-:W-:Y:S02]  /*e300*/  FADD.FTZ R180, R180, R181 ;  /* 0x000000b5b4b47221 */ /* 0x000fe40000010000 */
[----:B------:R-:W-:Y:S02]  /*e310*/  FADD.FTZ R196, R196, R227 ;  /* 0x000000e3c4c47221 */ /* 0x000fe40000010000 */
[C---:B------:R-:W-:Y:S01]  /*e320*/  HMMA.16816.F32.BF16 R28, R100.reuse, R120, R28 ;  /* 0x00000078641c723c */ /* 0x040fe2000004181c */
[----:B------:R-:W-:Y:S03]  /*e330*/  LDSM.16.MT88.4 R144, [R166+0x3900] ;  /* 0x00390000a690783b */ /* 0x000fe60000004200 */
[----:B------:R-:W-:Y:S02]  /*e340*/  FADD.FTZ R183, R183, R180 ;  /* 0x000000b4b7b77221 */ /* 0x000fe40000010000 */
[----:B------:R-:W-:Y:S02]  /*e350*/  FADD.FTZ R229, R229, R196 ;  /* 0x000000c4e5e57221 */ /* 0x000fe40000010000 */
        /* <DEDUP_REMOVED lines=9> */
[----:B------:R-:W-:Y:S07]  /*e3f0*/  LDSM.16.MT88.4 R140, [R164+0x1900] ;  /* 0x00190000a48c783b */ /* 0x000fee0000004200 */
[C---:B---3--:R-:W-:Y:S08]  /*e400*/  HMMA.16816.F32.BF16 R60, R100.reuse, R104, R60 ;  /* 0x00000068643c723c */ /* 0x048ff0000004183c */
        /* <DEDUP_REMOVED lines=28> */
[----:B------:R-:W1:Y:S03]  /*e5d0*/  LDSM.16.MT88.4 R108, [R165+0x3100] ;  /* 0x00310000a56c783b */ /* 0x000e660000004200 */
[----:B------:R-:W-:Y:S02]  /*e5e0*/  FADD.FTZ R238, R238, R233 ;  /* 0x000000e9eeee7221 */ /* 0x000fe40000010000 */
[----:B------:R-:W-:Y:S02]  /*e5f0*/  FADD.FTZ R134, R134, R237 ;  /* 0x000000ed86867221 */ /* 0x000fe40000010000 */
[C---:B---3--:R-:W-:Y:S04]  /*e600*/  HMMA.16816.F32.BF16 R12, R100.reuse, R112, R12 ;  /* 0x00000070640c723c */ /* 0x048fe8000004180c */
[----:B------:R-:W-:Y:S02]  /*e610*/  FADD.FTZ R239, R239, R238 ;  /* 0x000000eeefef7221 */ /* 0x000fe40000010000 */
[----:B------:R-:W-:Y:S02]  /*e620*/  FADD.FTZ R243, R243, R134 ;  /* 0x00000086f3f37221 */ /* 0x000fe40000010000 */
[C---:B------:R-:W-:Y:S01]  /*e630*/  HMMA.16816.F32.BF16 R16, R100.reuse, R114, R16 ;  /* 0x000000726410723c */ /* 0x040fe20000041810 */
[----:B------:R-:W3:Y:S03]  /*e640*/  LDSM.16.MT88.4 R112, [R164+0x3100] ;  /* 0x00310000a470783b */ /* 0x000ee60000004200 */
[----:B------:R-:W-:Y:S02]  /*e650*/  FADD.FTZ R240, R240, R239 ;  /* 0x000000eff0f07221 */ /* 0x000fe40000010000 */
[----:B------:R-:W-:Y:S02]  /*e660*/  FADD.FTZ R222, R242, R243 ;  /* 0x000000f3f2de7221 */ /* 0x000fe40000010000 */
[C---:B----4-:R-:W-:Y:S04]  /*e670*/  HMMA.16816.F32.BF16 R20, R100.reuse, R116, R20 ;  /* 0x000000746414723c */ /* 0x050fe80000041814 */
[----:B------:R-:W-:Y:S02]  /*e680*/  FADD.FTZ R223, R241, R240 ;  /* 0x000000f0f1df7221 */ /* 0x000fe40000010000 */
[----:B------:R-:W-:Y:S02]  /*e690*/  FADD.FTZ R222, R133, R222 ;  /* 0x000000de85de7221 */ /* 0x000fe40000010000 */
[C---:B------:R-:W-:Y:S01]  /*e6a0*/  HMMA.16816.F32.BF16 R24, R100.reuse, R118, R24 ;  /* 0x000000766418723c */ /* 0x040fe20000041818 */
[----:B------:R-:W4:Y:S07]  /*e6b0*/  LDSM.16.MT88.4 R116, [R166+0x5100] ;  /* 0x00510000a674783b */ /* 0x000f2e0000004200 */
[C---:B------:R-:W-:Y:S08]  /*e6c0*/  HMMA.16816.F32.BF16 R28, R100.reuse, R120, R28 ;  /* 0x00000078641c723c */ /* 0x040ff0000004181c */
[C---:B------:R-:W-:Y:S08]  /*e6d0*/  HMMA.16816.F32.BF16 R32, R100.reuse, R122, R32 ;  /* 0x0000007a6420723c */ /* 0x040ff00000041820 */
[C---:B--2---:R-:W-:Y:S08]  /*e6e0*/  HMMA.16816.F32.BF16 R36, R100.reuse, R104, R36 ;  /* 0x000000686424723c */ /* 0x044ff00000041824 */
[C---:B------:R-:W-:Y:S01]  /*e6f0*/  HMMA.16816.F32.BF16 R40, R100.reuse, R106, R40 ;  /* 0x0000006a6428723c */ /* 0x040fe20000041828 */
[----:B------:R-:W2:Y:S07]  /*e700*/  LDSM.16.MT88.4 R104, [R135+0x5100] ;  /* 0x005100008768783b */ /* 0x000eae0000004200 */
[C---:B------:R-:W-:Y:S08]  /*e710*/  HMMA.16816.F32.BF16 R44, R100.reuse, R124, R44 ;  /* 0x0000007c642c723c */ /* 0x040ff0000004182c */
[C---:B------:R-:W-:Y:S01]  /*e720*/  HMMA.16816.F32.BF16 R48, R100.reuse, R126, R48 ;  /* 0x0000007e6430723c */ /* 0x040fe20000041830 */
[----:B------:R-:W-:Y:S07]  /*e730*/  LDSM.16.MT88.4 R124, [R166+0x1900] ;  /* 0x00190000a67c783b */ /* 0x000fee0000004200 */
[C---:B-1----:R-:W-:Y:S08]  /*e740*/  HMMA.16816.F32.BF16 R52, R100.reuse, R108, R52 ;  /* 0x0000006c6434723c */ /* 0x042ff00000041834 */
[C---:B------:R-:W-:Y:S01]  /*e750*/  HMMA.16816.F32.BF16 R56, R100.reuse, R110, R56 ;  /* 0x0000006e6438723c */ /* 0x040fe20000041838 */
[----:B------:R-:W1:Y:S07]  /*e760*/  LDSM.16.MT88.4 R108, [R165+0x5100] ;  /* 0x00510000a56c783b */ /* 0x000e6e0000004200 */
[C---:B---3--:R-:W-:Y:S08]  /*e770*/  HMMA.16816.F32.BF16 R60, R100.reuse, R112, R60 ;  /* 0x00000070643c723c */ /* 0x048ff0000004183c */
[C---:B------:R-:W-:Y:S01]  /*e780*/  HMMA.16816.F32.BF16 R64, R100.reuse, R114, R64 ;  /* 0x000000726440723c */ /* 0x040fe20000041840 */
[----:B------:R-:W3:Y:S07]  /*e790*/  LDSM.16.MT88.4 R112, [R164+0x5100] ;  /* 0x00510000a470783b */ /* 0x000eee0000004200 */
[C---:B----4-:R-:W-:Y:S08]  /*e7a0*/  HMMA.16816.F32.BF16 R68, R100.reuse, R116, R68 ;  /* 0x000000746444723c */ /* 0x050ff00000041844 */
[C---:B------:R-:W-:Y:S01]  /*e7b0*/  HMMA.16816.F32.BF16 R72, R100.reuse, R118, R72 ;  /* 0x000000766448723c */ /* 0x040fe20000041848 */
[----:B------:R-:W4:Y:S07]  /*e7c0*/  LDSM.16.MT88.4 R116, [R135+0x1900] ;  /* 0x001900008774783b */ /* 0x000f2e0000004200 */
[C---:B--2---:R-:W-:Y:S08]  /*e7d0*/  HMMA.16816.F32.BF16 R76, R100.reuse, R104, R76 ;  /* 0x00000068644c723c */ /* 0x044ff0000004184c */
[C---:B------:R-:W-:Y:S01]  /*e7e0*/  HMMA.16816.F32.BF16 R80, R100.reuse, R106, R80 ;  /* 0x0000006a6450723c */ /* 0x040fe20000041850 */
[----:B------:R-:W2:Y:S07]  /*e7f0*/  LDSM.16.MT88.4 R104, [R165+0x1900] ;  /* 0x00190000a568783b */ /* 0x000eae0000004200 */
        /* <DEDUP_REMOVED lines=8> */
[C---:B----4-:R-:W-:Y:S01]  /*e880*/  HMMA.16816.F32.BF16 R120, R136.reuse, R116, R12 ;  /* 0x000000748878723c */ /* 0x050fe2000004180c */
[----:B------:R-:W4:Y:S07]  /*e890*/  LDSM.16.MT88.4 R12, [R164+0x5900] ;  /* 0x00590000a40c783b */ /* 0x000f2e0000004200 */
        /* <DEDUP_REMOVED lines=16> */
[----:B------:R-:W-:Y:S01]  /*e9a0*/  @P2 SHF.L.U32 R5, R0, 0x1, RZ ;  /* 0x0000000100052819 */ /* 0x000fe200000006ff */
[C---:B------:R-:W-:Y:S04]  /*e9b0*/  HMMA.16816.F32.BF16 R80, R136.reuse, R6, R80 ;  /* 0x000000068850723c */ /* 0x040fe80000041850 */
[----:B------:R-:W-:Y:S01]  /*e9c0*/  @!PT LDS RZ, [RZ] ;  /* 0x00000000fffff984 */ /* 0x000fe20000000800 */
[----:B------:R-:W-:Y:S01]  /*e9d0*/  @!PT LDS RZ, [RZ] ;  /* 0x00000000fffff984 */ /* 0x000fe20000000800 */
[----:B------:R-:W-:Y:S01]  /*e9e0*/  @!PT LDS RZ, [RZ] ;  /* 0x00000000fffff984 */ /* 0x000fe20000000800 */
[----:B------:R1:W-:Y:S01]  /*e9f0*/  @P2 LDGSTS.E.BYPASS.LTC128B.128 [R5+0xc100], [R170.64], !P4 ;  /* 0x0c100000aa052fae */ /* 0x0003e2000e101d46 */
[----:B------:R-:W-:Y:S03]  /*ea00*/  MOV R0, R3 ;  /* 0x0000000300007202 */ /* 0x000fe60000000f00 */
[C---:B---3--:R-:W-:Y:S04]  /*ea10*/  HMMA.16816.F32.BF16 R84, R136.reuse, R8, R84 ;  /* 0x000000088854723c */ /* 0x048fe80000041854 */
[----:B------:R1:W-:Y:S04]  /*ea20*/  @P2 LDGSTS.E.BYPASS.LTC128B.128 [R5+0xe100], [R170.64+0x80], !P6 ;  /* 0x0e100080aa052fae */ /* 0x0003e8000f101d46 */
[C---:B------:R-:W-:Y:S04]  /*ea30*/  HMMA.16816.F32.BF16 R88, R136.reuse, R10, R88 ;  /* 0x0000000a8858723c */ /* 0x040fe80000041858 */
[----:B------:R1:W-:Y:S04]  /*ea40*/  @P2 LDGSTS.E.BYPASS.LTC128B.128 [R5+0x10100], [R170.64+0x100], !P5 ;  /* 0x10100100aa052fae */ /* 0x0003e8000e901d46 */
[C---:B----4-:R-:W-:Y:S04]  /*ea50*/  HMMA.16816.F32.BF16 R92, R136.reuse, R12, R92 ;  /* 0x0000000c885c723c */ /* 0x050fe8000004185c */
[----:B------:R1:W-:Y:S04]  /*ea60*/  @P2 LDGSTS.E.BYPASS.LTC128B.128 [R5+0xd100], [R168.64], !P4 ;  /* 0x0d100000a8052fae */ /* 0x0003e8000e101d46 */
[----:B------:R-:W-:Y:S04]  /*ea70*/  HMMA.16816.F32.BF16 R96, R136, R14, R96 ;  /* 0x0000000e8860723c */ /* 0x000fe80000041860 */
[----:B------:R1:W-:Y:S08]  /*ea80*/  @P2 LDGSTS.E.BYPASS.LTC128B.128 [R5+0xf100], [R168.64+0x80], !P6 ;  /* 0x0f100080a8052fae */ /* 0x0003f0000f101d46 */
[----:B------:R1:W-:Y:S08]  /*ea90*/  @P2 LDGSTS.E.BYPASS.LTC128B.128 [R5+0x11100], [R168.64+0x100], !P5 ;  /* 0x11100100a8052fae */ /* 0x0003f0000e901d46 */
[----:B------:R-:W0:Y:S01]  /*eaa0*/  LDGDEPBAR ;  /* 0x00000000000079af */ /* 0x000e220000000000 */
[----:B------:R-:W-:-:S05]  /*eab0*/  @P0 BRA `(.L_x_1012) ;  /* 0xffffc94000000947 */ /* 0x000fca000383ffff */
[----:B------:R-:W2:Y:S01]  /*eac0*/  LDL R162, [R1+0x4] ;  /* 0x0000040001a27983 */ /* 0x000ea20000100800 */
[----:B------:R-:W-:-:S02]  /*ead0*/  MOV R0, R3 ;  /* 0x0000000300007202 */ /* 0x000fc40000000f00 */
[----:B------:R-:W-:Y:S02]  /*eae0*/  MOV R2, R132 ;  /* 0x0000008400027202 */ /* 0x000fe40000000f00 */
[----:B--2---:R-:W-:Y:S02]  /*eaf0*/  SHF.L.U32 R162, R162, 0x7, RZ ;  /* 0x00000007a2a27819 */ /* 0x004fe400000006ff */
.L_x_1003:
[----:B------:R-:W2:Y:S04]  /*eb00*/  LDL R4, [R1+0x64] ;  /* 0x0000640001047983 */ /* 0x000ea80000100800 */
[----:B------:R-:W3:Y:S01]  /*eb10*/  LDL R3, [R1+0x58] ;  /* 0x0000580001037983 */ /* 0x000ee20000100800 */
[----:B------:R-:W-:Y:S01]  /*eb20*/  IMAD.MOV.U32 R225, RZ, RZ, c[0x0][0x2c4] ;  /* 0x0000b100ffe17624 */ /* 0x000fe200078e00ff */
[----:B-1----:R-:W-:Y:S01]  /*eb30*/  IADD3 R5, R162, 0x7f, RZ ;  /* 0x0000007fa2057810 */ /* 0x002fe20007ffe0ff */
[----:B------:R-:W-:Y:S01]  /*eb40*/  IMAD.MOV.U32 R224, RZ, RZ, c[0x0][0x32c] ;  /* 0x0000cb00ffe07624 */ /* 0x000fe200078e00ff */
[----:B------:R-:W-:-:S02]  /*eb50*/  LOP3.LUT R226, R226, 0xfffffffd, RZ, 0xc0, !PT ;  /* 0xfffffffde2e27812 */ /* 0x000fc400078ec0ff */
[----:B------:R-:W-:-:S13]  /*eb60*/  ISETP.NE.AND P0, PT, R225, 0x1, PT ;  /* 0x00000001e100780c */ /* 0x000fda0003f05270 */
[----:B------:R-:W-:Y:S01]  /*eb70*/  @P0 IMAD.HI.U32 R6, R5, c[0x0][0x2c8], RZ ;  /* 0x0000b20005060a27 */ /* 0x000fe200078e00ff */
[----:B------:R-:W-:-:S04]  /*eb80*/  @P0 LOP3.LUT R226, R226, 0x2, RZ, 0xfc, !PT ;  /* 0x00000002e2e20812 */ /* 0x000fc800078efcff */
[----:B------:R-:W-:Y:S02]  /*eb90*/  @P0 SHF.R.U32.HI R5, RZ, c[0x0][0x2cc], R6 ;  /* 0x0000b300ff050a19 */ /* 0x000fe40000011606 */
[----:B------:R-:W-:Y:S02]  /*eba0*/  ISETP.GE.AND P0, PT, R224, 0x1, PT ;  /* 0x00000001e000780c */ /* 0x000fe40003f06270 */
[----:B------:R-:W-:-:S11]  /*ebb0*/  LOP3.LUT R226, R226, 0xfffffffb, RZ, 0xc0, !PT ;  /* 0xfffffffbe2e27812 */ /* 0x000fd600078ec0ff */
[----:B------:R-:W-:Y:S02]  /*ebc0*/  @P0 LOP3.LUT R226, R226, 0x4, RZ, 0xfc, !PT ;  /* 0x00000004e2e20812 */ /* 0x000fe400078efcff */
[----:B--2---:R-:W-:-:S05]  /*ebd0*/  IADD3 R4, R5, 0x1, R4 ;  /* 0x0000000105047810 */ /* 0x004fca0007ffe004 */
[----:B---3--:R-:W-:-:S05]  /*ebe0*/  IMAD.IADD R5, R4, 0x1, -R3 ;  /* 0x0000000104057824 */ /* 0x008fca00078e0a03 */
[----:B------:R-:W-:Y:S01]  /*ebf0*/  IADD3 R3, R5, -c[0x0][0x324], RZ ;  /* 0x8000c90005037a10 */ /* 0x000fe20007ffe0ff */
        /* <DEDUP_REMOVED lines=10> */
.L_x_1015:
[----:B------:R-:W-:-:S13]  /*eca0*/  ISETP.NE.AND P0, PT, R224, 0x1, PT ;  /* 0x00000001e000780c */ /* 0x000fda0003f05270 */
[----:B------:R-:W-:-:S05]  /*ecb0*/  @P0 IMAD.HI.U32 R4, R5, c[0x0][0x330], RZ ;  /* 0x0000cc0005040a27 */ /* 0x000fca00078e00ff */
[----:B------:R-:W-:Y:S02]  /*ecc0*/  @P0 SHF.R.U32.HI R5, RZ, c[0x0][0x334], R4 ;  /* 0x0000cd00ff050a19 */ /* 0x000fe40000011604 */
.L_x_1016:
[----:B------:R-:W-:Y:S05]  /*ecd0*/  BSYNC B0 ;  /* 0x0000000000007941 */ /* 0x000fea0003800000 */
.L_x_1014:
[----:B------:R-:W-:-:S05]  /*ece0*/  IMAD R4, R5, c[0x0][0x32c], RZ ;  /* 0x0000cb0005047a24 */ /* 0x000fca00078e02ff */
[----:B------:R-:W-:-:S04]  /*ecf0*/  IMNMX R3, R3, R4, !PT ;  /* 0x0000000403037217 */ /* 0x000fc80007800200 */
.L_x_1013:
[----:B------:R-:W-:-:S04]  /*ed00*/  IADD3 R4, R3, 0x3f, RZ ;  /* 0x0000003f03047810 */ /* 0x000fc80007ffe0ff */
[----:B------:R-:W-:-:S04]  /*ed10*/  SHF.R.S32.HI R3, RZ, 0x1f, R4 ;  /* 0x0000001fff037819 */ /* 0x000fc80000011404 */
[----:B------:R-:W-:-:S04]  /*ed20*/  LEA.HI R3, R3, R4, RZ, 0x6 ;  /* 0x0000000403037211 */ /* 0x000fc800078f30ff */
[----:B------:R-:W-:-:S04]  /*ed30*/  SHF.R.S32.HI R3, RZ, 0x6, R3 ;  /* 0x00000006ff037819 */ /* 0x000fc80000011403 */
[----:B------:R-:W-:-:S04]  /*ed40*/  IMNMX R196, R198, R3, !PT ;  /* 0x00000003c6c47217 */ /* 0x000fc80007800200 */
[----:B------:R-:W-:-:S13]  /*ed50*/  ISETP.GE.AND P0, PT, R195, R196, PT ;  /* 0x000000c4c300720c */ /* 0x000fda0003f06270 */
[----:B------:R-:W-:Y:S05]  /*ed60*/  @!P0 BRA `(.L_x_1017) ;  /* 0x00002c6000008947 */ /* 0x000fea0003800000 */
[----:B------:R-:W-:Y:S02]  /*ed70*/  MOV R3, R0 ;  /* 0x0000000000037202 */ /* 0x000fe40000000f00 */
[----:B------:R-:W-:Y:S02]  /*ed80*/  MOV R133, R2 ;  /* 0x0000000200857202 */ /* 0x000fe40000000f00 */
[----:B------:R-:W-:-:S04]  /*ed90*/  MOV R227, R195 ;  /* 0x000000c300e37202 */ /* 0x000fc80000000f00 */
.L_x_1018:
[----:B------:R-:W-:Y:S01]  /*eda0*/  ISETP.GE.AND P2, PT, R198, R227, PT ;  /* 0x000000e3c600720c */ /* 0x000fe20003f46270 */
[----:B------:R-:W-:Y:S04]  /*edb0*/  DEPBAR.LE SB0, 0x2 ;  /* 0x000080800000791a */ /* 0x000fe80000000000 */
[----:B------:R-:W-:Y:S01]  /*edc0*/  IADD3 R5, R227, -0x1, RZ ;  /* 0xffffffffe3057810 */ /* 0x000fe20007ffe0ff */
[----:B------:R-:W-:Y:S01]  /*edd0*/  WARPSYNC 0xffffffff ;  /* 0xffffffff00007948 */ /* 0x000fe20003800000 */
[----:B------:R-:W-:Y:S01]  /*ede0*/  BAR.SYNC.DEFER_BLOCKING 0x0 ;  /* 0x0000000000007b1d */ /* 0x000fe20000010000 */
[----:B------:R-:W-:Y:S01]  /*edf0*/  IMAD R135, R185, 0x6000, RZ ;  /* 0x00006000b9877824 */ /* 0x000fe200078e02ff */
[----:B------:R-:W-:Y:S04]  /*ee00*/  MOV R181, 0x20 ;  /* 0x0000002000b57802 */ /* 0x000fe80000000f00 */
[----:B------:R-:W-:Y:S01]  /*ee10*/  @!P2 SHF.R.S32.HI R0, RZ, 0x1f, R5 ;  /* 0x0000001fff00a819 */ /* 0x000fe20000011405 */
[----:B------:R-:W-:Y:S01]  /*ee20*/  @!P2 IMAD.WIDE.U32 R6, R5, c[0x0][0x208], RZ ;  /* 0x000082000506aa25 */ /* 0x000fe200078e00ff */
[----:B------:R-:W-:Y:S02]  /*ee30*/  IADD3 R134, R192, R135, RZ ;  /* 0x00000087c0867210 */ /* 0x000fe40007ffe0ff */
[----:B------:R-:W-:Y:S01]  /*ee40*/  SEL R181, R181, 0xffffffe0, !P1 ;  /* 0xffffffe0b5b57807 */ /* 0x000fe20004800000 */
[----:B------:R-:W-:Y:S01]  /*ee50*/  @!P2 IMAD R0, R0, c[0x0][0x208], RZ ;  /* 0x000082000000aa24 */ /* 0x000fe200078e02ff */
[----:B------:R-:W-:Y:S01]  /*ee60*/  @!P2 SHF.L.U32 R13, R6, 0x6, RZ ;  /* 0x00000006060da819 */ /* 0x000fe200000006ff */
[----:B------:R-:W-:Y:S01]  /*ee70*/  @!P2 IMAD R132, R221, 0x6000, R207 ;  /* 0x00006000dd84a824 */ /* 0x000fe200078e02cf */
[----:B------:R-:W-:Y:S01]  /*ee80*/  IADD3 R195, R181, R134, R193 ;  /* 0x00000086b5c37210 */ /* 0x000fe20007ffe0c1 */
[----:B------:R-:W-:Y:S01]  /*ee90*/  @!P2 IMAD R0, R5, c[0x0][0x20c], R0 ;  /* 0x000083000500aa24 */ /* 0x000fe200078e0200 */
[----:B------:R-:W-:Y:S04]  /*eea0*/  IADD3 R5, R227, -0x2, RZ ;  /* 0xfffffffee3057810 */ /* 0x000fe80007ffe0ff */
[----:B------:R-:W-:Y:S02]  /*eeb0*/  @!P2 IADD3 R15, R7, R0, RZ ;  /* 0x00000000070fa210 */ /* 0x000fe40007ffe0ff */
[----:B------:R-:W-:Y:S02]  /*eec0*/  @!P2 IADD3 R7, P3, P0, R210, R13, R205 ;  /* 0x0000000dd207a210 */ /* 0x000fe4000787e0cd */
[----:B------:R-:W-:Y:S01]  /*eed0*/  @!P2 SHF.L.U64.HI R15, R6, 0x6, R15 ;  /* 0x00000006060fa819 */ /* 0x000fe2000001020f */
[----:B------:R-:W-:Y:S03]  /*eee0*/  LDSM.16.M88.4 R32, [R194] ;  /* 0x00000000c220783b */ /* 0x000fe60000000200 */
[----:B------:R-:W-:Y:S02]  /*eef0*/  @!P2 IADD3.X R2, R215, R15, R204, P3, P0 ;  /* 0x0000000fd702a210 */ /* 0x000fe40001fe04cc */
[C---:B------:R-:W-:Y:S03]  /*ef00*/  ISETP.GE.AND P0, PT, R5.reuse, R198, PT ;  /* 0x000000c60500720c */ /* 0x040fe60003f06270 */
[----:B------:R-:W-:Y:S08]  /*ef10*/  LDSM.16.M88.4 R16, [R134+0xc900] ;  /* 0x00c900008610783b */ /* 0x000ff00000000200 */
[----:B------:R-:W-:Y:S02]  /*ef20*/  LDSM.16.M88.4 R24, [R134+0xd100] ;  /* 0x00d100008618783b */ /* 0x000fe40000000200 */
[----:B------:R-:W-:Y:S01]  /*ef30*/  @P0 SHF.R.S32.HI R0, RZ, 0x1f, R5 ;  /* 0x0000001fff000819 */ /* 0x000fe20000011405 */
[C---:B------:R-:W-:Y:S04]  /*ef40*/  @P0 IMAD.WIDE.U32 R8, R5.reuse, c[0x0][0x1e0], RZ ;  /* 0x0000780005080a25 */ /* 0x040fe800078e00ff */
[----:B------:R-:W-:Y:S01]  /*ef50*/  @P0 IMAD R0, R0, c[0x0][0x1e0], RZ ;  /* 0x0000780000000a24 */ /* 0x000fe200078e02ff */
[----:B------:R-:W-:Y:S01]  /*ef60*/  @P0 SHF.L.U32 R11, R8, 0x6, RZ ;  /* 0x00000006080b0819 */ /* 0x000fe200000006ff */
[----:B------:R-:W-:Y:S02]  /*ef70*/  LDSM.16.M88.4 R136, [R134+0xd900] ;  /* 0x00d900008688783b */ /* 0x000fe40000000200 */
[----:B------:R-:W-:Y:S01]  /*ef80*/  @P0 IMAD R0, R5, c[0x0][0x1e4], R0 ;  /* 0x0000790005000a24 */ /* 0x000fe200078e0200 */
[----:B------:R-:W-:Y:S04]  /*ef90*/  @P0 IADD3 R5, P4, P3, R212, R11, R203 ;  /* 0x0000000bd4050210 */ /* 0x000fe80007b9e0cb */
[----:B------:R-:W-:Y:S01]  /*efa0*/  @P0 IADD3 R0, R9, R0, RZ ;  /* 0x0000000009000210 */ /* 0x000fe20007ffe0ff */
[----:B------:R-:W-:Y:S03]  /*efb0*/  LDSM.16.M88.4 R140, [R190] ;  /* 0x00000000be8c783b */ /* 0x000fe60000000200 */
[----:B------:R-:W-:Y:S04]  /*efc0*/  @P0 SHF.L.U64.HI R9, R8, 0x6, R0 ;  /* 0x0000000608090819 */ /* 0x000fe80000010200 */
[----:B------:R-:W-:Y:S02]  /*efd0*/  @P0 IADD3.X R0, R217, R9, R202, P4, P3 ;  /* 0x00000009d9000210 */ /* 0x000fe400027e64ca */
[----:B------:R-:W-:Y:S02]  /*efe0*/  @!P2 IADD3 R13, P3, R13, R210, RZ ;  /* 0x000000d20d0da210 */ /* 0x000fe40007f7e0ff */
[----:B------:R-:W-:Y:S02]  /*eff0*/  ISETP.GE.AND P4, PT, R201, c[0x0][0x1d4], PT ;  /* 0x00007500c9007a0c */ /* 0x000fe40003f86270 */
[----:B------:R-:W-:Y:S02]  /*f000*/  @!P2 IADD3.X R4, R15, R215, RZ, P3, !PT ;  /* 0x000000d70f04a210 */ /* 0x000fe40001ffe4ff */
[C---:B------:R-:W-:Y:S04]  /*f010*/  @!P2 LEA R20, P3, R13.reuse, c[0x0][0x1f8], 0x1 ;  /* 0x00007e000d14aa11 */ /* 0x040fe800078608ff */
[----:B------:R-:W-:Y:S02]  /*f020*/  @!P2 LEA.HI.X R21, R13, c[0x0][0x1fc], R4, 0x1, P3 ;  /* 0x00007f000d15aa11 */ /* 0x000fe400018f0c04 */
[C---:B------:R-:W-:Y:S04]  /*f030*/  @!P2 LEA R160, P3, R7.reuse, c[0x0][0x1f8], 0x1 ;  /* 0x00007e0007a0aa11 */ /* 0x040fe800078608ff */
[----:B------:R-:W-:Y:S02]  /*f040*/  @!P2 LEA.HI.X R161, R7, c[0x0][0x1fc], R2, 0x1, P3 ;  /* 0x00007f0007a1aa11 */ /* 0x000fe400018f0c02 */
[----:B------:R-:W-:Y:S04]  /*f050*/  @P0 IADD3 R11, P3, R11, R212, RZ ;  /* 0x000000d40b0b0210 */ /* 0x000fe80007f7e0ff */
[----:B------:R-:W-:Y:S02]  /*f060*/  @P0 IADD3.X R2, R9, R217, RZ, P3, !PT ;  /* 0x000000d909020210 */ /* 0x000fe40001ffe4ff */
[C---:B------:R-:W-:Y:S04]  /*f070*/  @P0 LEA R230, P3, R11.reuse, c[0x0][0x1c8], 0x1 ;  /* 0x000072000be60a11 */ /* 0x040fe800078608ff */
[----:B------:R-:W-:Y:S02]  /*f080*/  @P0 LEA.HI.X R231, R11, c[0x0][0x1cc], R2, 0x1, P3 ;  /* 0x000073000be70a11 */ /* 0x000fe400018f0c02 */
[----:B------:R-:W1:Y:S01]  /*f090*/  LDSM.16.M88.4 R8, [R134+0xc100] ;  /* 0x00c100008608783b */ /* 0x000e620000000200 */
[-C--:B------:R-:W-:Y:S02]  /*f0a0*/  IADD3 R2, R181, R134.reuse, RZ ;  /* 0x00000086b5027210 */ /* 0x080fe40007ffe0ff */
[C---:B------:R-:W-:Y:S04]  /*f0b0*/  @P0 LEA R228, P3, R5.reuse, c[0x0][0x1c8], 0x1 ;  /* 0x0000720005e40a11 */ /* 0x040fe800078608ff */
[----:B------:R-:W-:Y:S01]  /*f0c0*/  @P0 LEA.HI.X R229, R5, c[0x0][0x1cc], R0, 0x1, P3 ;  /* 0x0000730005e50a11 */ /* 0x000fe200018f0c00 */
[----:B------:R-:W2:Y:S01]  /*f0d0*/  LDSM.16.M88.4 R144, [R2+0xc100] ;  /* 0x00c100000290783b */ /* 0x000ea20000000200 */
[C---:B------:R-:W-:Y:S07]  /*f0e0*/  IADD3 R0, R221.reuse, 0x1, RZ ;  /* 0x00000001dd007810 */ /* 0x040fee0007ffe0ff */
[----:B------:R-:W3:Y:S08]  /*f0f0*/  LDSM.16.M88.4 R148, [R2+0xc900] ;  /* 0x00c900000294783b */ /* 0x000ef00000000200 */
[----:B------:R-:W4:Y:S08]  /*f100*/  LDSM.16.M88.4 R152, [R2+0xd100] ;  /* 0x00d100000298783b */ /* 0x000f300000000200 */
[----:B------:R-:W5:Y:S01]  /*f110*/  LDSM.16.M88.4 R156, [R2+0xd900] ;  /* 0x00d90000029c783b */ /* 0x000f620000000200 */
[C---:B-1----:R-:W-:Y:S07]  /*f120*/  HMMA.16816.F32.BF16 R4, R32.reuse, R8, RZ ;  /* 0x000000082004723c */ /* 0x042fee00000418ff */
[----:B------:R-:W-:Y:S01]  /*f130*/  @!PT LDS RZ, [RZ] ;  /* 0x00000000fffff984 */ /* 0x000fe20000000800 */
[----:B------:R-:W-:Y:S01]  /*f140*/  @!PT LDS RZ, [RZ] ;  /* 0x00000000fffff984 */ /* 0x000fe20000000800 */
[----:B------:R-:W-:Y:S01]  /*f150*/  @!PT LDS RZ, [RZ] ;  /* 0x00000000fffff984 */ /* 0x000fe20000000800 */
[----:B------:R1:W-:Y:S01]  /*f160*/  @!P2 LDGSTS.E.BYPASS.LTC128B.128 [R132], [R20.64], !P4 ;  /* 0x000000001484afae */ /* 0x0003e2000e101d46 */
[C---:B------:R-:W-:Y:S07]  /*f170*/  HMMA.16816.F32.BF16 R8, R32.reuse, R10, RZ ;  /* 0x0000000a2008723c */ /* 0x040fee00000418ff */
[----:B------:R1:W-:Y:S01]  /*f180*/  @!P2 LDGSTS.E.BYPASS.LTC128B.128 [R132+0x2000], [R20.64+0x80], !P6 ;  /* 0x020000801484afae */ /* 0x0003e2000f101d46 */
[C---:B------:R-:W-:Y:S07]  /*f190*/  HMMA.16816.F32.BF16 R12, R32.reuse, R16, RZ ;  /* 0x00000010200c723c */ /* 0x040fee00000418ff */
[----:B------:R1:W-:Y:S01]  /*f1a0*/  @!P2 LDGSTS.E.BYPASS.LTC128B.128 [R132+0x4000], [R20.64+0x100], !P5 ;  /* 0x040001001484afae */ /* 0x0003e2000e901d46 */
[C---:B------:R-:W-:Y:S07]  /*f1b0*/  HMMA.16816.F32.BF16 R16, R32.reuse, R18, RZ ;  /* 0x000000122010723c */ /* 0x040fee00000418ff */
[----:B------:R2:W-:Y:S08]  /*f1c0*/  @!P2 LDGSTS.E.BYPASS.LTC128B.128 [R132+0x1000], [R160.64], !P4 ;  /* 0x01000000a084afae */ /* 0x0005f0000e101d46 */
[----:B------:R2:W-:Y:S08]  /*f1d0*/  @!P2 LDGSTS.E.BYPASS.LTC128B.128 [R132+0x3000], [R160.64+0x80], !P6 ;  /* 0x03000080a084afae */ /* 0x0005f0000f101d46 */
[----:B------:R2:W-:Y:S01]  /*f1e0*/  @!P2 LDGSTS.E.BYPASS.LTC128B.128 [R132+0x5000], [R160.64+0x100], !P5 ;  /* 0x05000100a084afae */ /* 0x0005e2000e901d46 */
[----:B------:R-:W-:Y:S01]  /*f1f0*/  ISETP.GE.AND P2, PT, R221, 0x1, PT ;  /* 0x00000001dd00780c */ /* 0x000fe20003f46270 */
[C---:B-1----:R-:W-:Y:S03]  /*f200*/  HMMA.16816.F32.BF16 R20, R32.reuse, R24, RZ ;  /* 0x000000182014723c */ /* 0x042fe600000418ff */
[----:B------:R-:W-:Y:S02]  /*f210*/  SEL R221, R0, RZ, !P2 ;  /* 0x000000ff00dd7207 */ /* 0x000fe40005000000 */
[C---:B------:R-:W-:Y:S01]  /*f220*/  IADD3 R0, R193.reuse, R134, RZ ;  /* 0x00000086c1007210 */ /* 0x040fe20007ffe0ff */
[----:B------:R-:W-:Y:S02]  /*f230*/  LDSM.16.M88.4 R164, [R187] ;  /* 0x00000000bba4783b */ /* 0x000fe40000000200 */
[C---:B------:R-:W-:Y:S06]  /*f240*/  HMMA.16816.F32.BF16 R24, R32.reuse, R26, RZ ;  /* 0x0000001a2018723c */ /* 0x040fec00000418ff */
[----:B------:R-:W0:Y:S02]  /*f250*/  LDGDEPBAR ;  /* 0x00000000000079af */ /* 0x000e240000000000 */
[C---:B------:R-:W-:Y:S06]  /*f260*/  HMMA.16816.F32.BF16 R28, R32.reuse, R136, RZ ;  /* 0x00000088201c723c */ /* 0x040fec00000418ff */
[----:B------:R-:W-:Y:S02]  /*f270*/  LDSM.16.M88.4 R172, [R2+0xe900] ;  /* 0x00e9000002ac783b */ /* 0x000fe40000000200 */
[----:B------:R-:W-:Y:S01]  /*f280*/  HMMA.16816.F32.BF16 R32, R32, R138, RZ ;  /* 0x0000008a2020723c */ /* 0x000fe200000418ff */
[----:B--2---:R-:W-:Y:S05]  /*f290*/  IADD3 R132, R193, R2, RZ ;  /* 0x00000002c1847210 */ /* 0x004fea0007ffe0ff */
[----:B------:R-:W-:Y:S02]  /*f2a0*/  LDSM.16.M88.4 R136, [R188] ;  /* 0x00000000bc88783b */ /* 0x000fe40000000200 */
[C---:B------:R-:W-:Y:S06]  /*f2b0*/  HMMA.16816.F32.BF16 R4, R140.reuse, R144, R4 ;  /* 0x000000908c04723c */ /* 0x040fec0000041804 */
[----:B------:R-:W1:Y:S02]  /*f2c0*/  LDSM.16.M88.4 R160, [R0+0xc100] ;  /* 0x00c1000000a0783b */ /* 0x000e640000000200 */
[C---:B------:R-:W-:Y:S06]  /*f2d0*/  HMMA.16816.F32.BF16 R8, R140.reuse, R146, R8 ;  /* 0x000000928c08723c */ /* 0x040fec0000041808 */
[----:B------:R-:W2:Y:S02]  /*f2e0*/  LDSM.16.M88.4 R144, [R0+0xc900] ;  /* 0x00c900000090783b */ /* 0x000ea40000000200 */
[C---:B---3--:R-:W-:Y:S06]  /*f2f0*/  HMMA.16816.F32.BF16 R12, R140.reuse, R148, R12 ;  /* 0x000000948c0c723c */ /* 0x048fec000004180c */
[----:B------:R-:W-:Y:S02]  /*f300*/  LDSM.16.M88.4 R168, [R132+0xc100] ;  /* 0x00c1000084a8783b */ /* 0x000fe40000000200 */
[C---:B------:R-:W-:Y:S06]  /*f310*/  HMMA.16816.F32.BF16 R16, R140.reuse, R150, R16 ;  /* 0x000000968c10723c */ /* 0x040fec0000041810 */
[----:B------:R-:W3:Y:S02]  /*f320*/  LDSM.16.M88.4 R148, [R0+0xd100] ;  /* 0x00d100000094783b */ /* 0x000ee40000000200 */
[C---:B----4-:R-:W-:Y:S06]  /*f330*/  HMMA.16816.F32.BF16 R20, R140.reuse, R152, R20 ;  /* 0x000000988c14723c */ /* 0x050fec0000041814 */
[----:B------:R-:W-:Y:S02]  /*f340*/  LDSM.16.M88.4 R176, [R0+0xe100] ;  /* 0x00e1000000b0783b */ /* 0x000fe40000000200 */
[C---:B------:R-:W-:Y:S06]  /*f350*/  HMMA.16816.F32.BF16 R24, R140.reuse, R154, R24 ;  /* 0x0000009a8c18723c */ /* 0x040fec0000041818 */
[----:B------:R-:W4:Y:S02]  /*f360*/  LDSM.16.M88.4 R152, [R0+0xd900] ;  /* 0x00d900000098783b */ /* 0x000f240000000200 */
[C---:B-----5:R-:W-:Y:S06]  /*f370*/  HMMA.16816.F32.BF16 R28, R140.reuse, R156, R28 ;  /* 0x0000009c8c1c723c */ /* 0x060fec000004181c */
[----:B------:R-:W-:Y:S02]  /*f380*/  LDSM.16.M88.4 R180, [R134+0x10100] ;  /* 0x0101000086b4783b */ /* 0x000fe40000000200 */
[----:B------:R-:W-:Y:S06]  /*f390*/  HMMA.16816.F32.BF16 R32, R140, R158, R32 ;  /* 0x0000009e8c20723c */ /* 0x000fec0000041820 */
[----:B------:R-:W5:Y:S02]  /*f3a0*/  LDSM.16.M88.4 R140, [R132+0xc900] ;  /* 0x00c90000848c783b */ /* 0x000f640000000200 */
[C---:B-1----:R-:W-:Y:S06]  /*f3b0*/  HMMA.16816.F32.BF16 R4, R136.reuse, R160, R4 ;  /* 0x000000a08804723c */ /* 0x042fec0000041804 */
[----:B------:R-:W1:Y:S02]  /*f3c0*/  LDSM.16.M88.4 R156, [R132+0xd100] ;  /* 0x00d10000849c783b */ /* 0x000e640000000200 */
[C---:B------:R-:W-:Y:S06]  /*f3d0*/  HMMA.16816.F32.BF16 R8, R136.reuse, R162, R8 ;  /* 0x000000a28808723c */ /* 0x040fec0000041808 */
[----:B------:R-:W-:Y:S02]  /*f3e0*/  LDSM.16.M88.4 R160, [R134+0xf900] ;  /* 0x00f9000086a0783b */ /* 0x000fe40000000200 */
[C---:B--2---:R-:W-:Y:S08]  /*f3f0*/  HMMA.16816.F32.BF16 R12, R136.reuse, R144, R12 ;  /* 0x00000090880c723c */ /* 0x044ff0000004180c */
[C---:B------:R-:W-:Y:S01]  /*f400*/  HMMA.16816.F32.BF16 R16, R136.reuse, R146, R16 ;  /* 0x000000928810723c */ /* 0x040fe20000041810 */
[----:B------:R-:W2:Y:S07]  /*f410*/  LDSM.16.M88.4 R144, [R132+0xd900] ;  /* 0x00d900008490783b */ /* 0x000eae0000000200 */
[C---:B---3--:R-:W-:Y:S08]  /*f420*/  HMMA.16816.F32.BF16 R20, R136.reuse, R148, R20 ;  /* 0x000000948814723c */ /* 0x048ff00000041814 */
[C---:B------:R-:W-:Y:S01]  /*f430*/  HMMA.16816.F32.BF16 R24, R136.reuse, R150, R24 ;  /* 0x000000968818723c */ /* 0x040fe20000041818 */
[----:B------:R-:W-:Y:S07]  /*f440*/  LDSM.16.M88.4 R148, [R134+0xe100] ;  /* 0x00e100008694783b */ /* 0x000fee0000000200 */
[C---:B----4-:R-:W-:Y:S08]  /*f450*/  HMMA.16816.F32.BF16 R28, R136.reuse, R152, R28 ;  /* 0x00000098881c723c */ /* 0x050ff0000004181c */
[----:B------:R-:W-:Y:S01]  /*f460*/  HMMA.16816.F32.BF16 R32, R136, R154, R32 ;  /* 0x0000009a8820723c */ /* 0x000fe20000041820 */
[----:B------:R-:W3:Y:S07]  /*f470*/  LDSM.16.M88.4 R136, [R194+0x4000] ;  /* 0x00400000c288783b */ /* 0x000eee0000000200 */
[C---:B------:R-:W-:Y:S01]  /*f480*/  HMMA.16816.F32.BF16 R4, R164.reuse, R168, R4 ;  /* 0x000000a8a404723c */ /* 0x040fe20000041804 */
        /* <DEDUP_REMOVED lines=9> */
[C---:B--2---:R-:W-:Y:S08]  /*f520*/  HMMA.16816.F32.BF16 R28, R164.reuse, R144, R28 ;  /* 0x00000090a41c723c */ /* 0x044ff0000004181c */
[----:B------:R-:W-:Y:S01]  /*f530*/  HMMA.16816.F32.BF16 R32, R164, R146, R32 ;  /* 0x00000092a420723c */ /* 0x000fe20000041820 */
[----:B------:R-:W2:Y:S07]  /*f540*/  LDSM.16.M88.4 R144, [R2+0xf100] ;  /* 0x00f100000290783b */ /* 0x000eae0000000200 */
[C---:B---3--:R-:W-:Y:S01]  /*f550*/  HMMA.16816.F32.BF16 R4, R136.reuse, R148, R4 ;  /* 0x000000948804723c */ /* 0x048fe20000041804 */
[----:B------:R-:W-:Y:S07]  /*f560*/  LDSM.16.M88.4 R164, [R188+0x4000] ;  /* 0x00400000bca4783b */ /* 0x000fee0000000200 */
[C---:B------:R-:W-:Y:S01]  /*f570*/  HMMA.16816.F32.BF16 R8, R136.reuse, R150, R8 ;  /* 0x000000968808723c */ /* 0x040fe20000041808 */
[----:B------:R-:W3:Y:S07]  /*f580*/  LDSM.16.M88.4 R148, [R2+0xf900] ;  /* 0x00f900000294783b */ /* 0x000eee0000000200 */
[C---:B----4-:R-:W-:Y:S08]  /*f590*/  HMMA.16816.F32.BF16 R12, R136.reuse, R152, R12 ;  /* 0x00000098880c723c */ /* 0x050ff0000004180c */
[C---:B------:R-:W-:Y:S01]  /*f5a0*/  HMMA.16816.F32.BF16 R16, R136.reuse, R154, R16 ;  /* 0x0000009a8810723c */ /* 0x040fe20000041810 */
[----:B------:R-:W-:Y:S07]  /*f5b0*/  LDSM.16.M88.4 R152, [R0+0xf900] ;  /* 0x00f900000098783b */ /* 0x000fee0000000200 */
[C---:B-----5:R-:W-:Y:S08]  /*f5c0*/  HMMA.16816.F32.BF16 R20, R136.reuse, R140, R20 ;  /* 0x0000008c8814723c */ /* 0x060ff00000041814 */
[C---:B------:R-:W-:Y:S01]  /*f5d0*/  HMMA.16816.F32.BF16 R24, R136.reuse, R142, R24 ;  /* 0x0000008e8818723c */ /* 0x040fe20000041818 */
[----:B------:R-:W-:Y:S07]  /*f5e0*/  LDSM.16.M88.4 R140, [R0+0xf100] ;  /* 0x00f10000008c783b */ /* 0x000fee0000000200 */
[C---:B------:R-:W-:Y:S08]  /*f5f0*/  HMMA.16816.F32.BF16 R28, R136.reuse, R160, R28 ;  /* 0x000000a0881c723c */ /* 0x040ff0000004181c */
[----:B------:R-:W-:Y:S01]  /*f600*/  HMMA.16816.F32.BF16 R32, R136, R162, R32 ;  /* 0x000000a28820723c */ /* 0x000fe20000041820 */
[----:B------:R-:W4:Y:S07]  /*f610*/  LDSM.16.M88.4 R136, [R0+0xe900] ;  /* 0x00e900000088783b */ /* 0x000f2e0000000200 */
[C---:B-1----:R-:W-:Y:S01]  /*f620*/  HMMA.16816.F32.BF16 R4, R156.reuse, R168, R4 ;  /* 0x000000a89c04723c */ /* 0x042fe20000041804 */
[----:B------:R-:W-:Y:S07]  /*f630*/  LDSM.16.M88.4 R160, [R187+0x4000] ;  /* 0x00400000bba0783b */ /* 0x000fee0000000200 */
        /* <DEDUP_REMOVED lines=8> */
[C---:B---3--:R-:W-:Y:S08]  /*f6c0*/  HMMA.16816.F32.BF16 R28, R156.reuse, R148, R28 ;  /* 0x000000949c1c723c */ /* 0x048ff0000004181c */
[----:B------:R-:W-:Y:S01]  /*f6d0*/  HMMA.16816.F32.BF16 R32, R156, R150, R32 ;  /* 0x000000969c20723c */ /* 0x000fe20000041820 */
[----:B------:R-:W3:Y:S07]  /*f6e0*/  LDSM.16.M88.4 R148, [R195+0xf100] ;  /* 0x00f10000c394783b */ /* 0x000eee0000000200 */
[C---:B------:R-:W-:Y:S01]  /*f6f0*/  HMMA.16816.F32.BF16 R4, R164.reuse, R176, R4 ;  /* 0x000000b0a404723c */ /* 0x040fe20000041804 */
[----:B------:R-:W5:Y:S07]  /*f700*/  LDSM.16.M88.4 R156, [R195+0xf900] ;  /* 0x00f90000c39c783b */ /* 0x000f6e0000000200 */
[C---:B------:R-:W-:Y:S01]  /*f710*/  HMMA.16816.F32.BF16 R8, R164.reuse, R178, R8 ;  /* 0x000000b2a408723c */ /* 0x040fe20000041808 */
[----:B------:R-:W-:Y:S07]  /*f720*/  LDSM.16.M88.4 R176, [R2+0x10100] ;  /* 0x0101000002b0783b */ /* 0x000fee0000000200 */
[C---:B----4-:R-:W-:Y:S08]  /*f730*/  HMMA.16816.F32.BF16 R12, R164.reuse, R136, R12 ;  /* 0x00000088a40c723c */ /* 0x050ff0000004180c */
[C---:B------:R-:W-:Y:S01]  /*f740*/  HMMA.16816.F32.BF16 R16, R164.reuse, R138, R16 ;  /* 0x0000008aa410723c */ /* 0x040fe20000041810 */
[----:B------:R-:W4:Y:S07]  /*f750*/  LDSM.16.M88.4 R136, [R134+0x10900] ;  /* 0x010900008688783b */ /* 0x000f2e0000000200 */
[C---:B------:R-:W-:Y:S08]  /*f760*/  HMMA.16816.F32.BF16 R20, R164.reuse, R140, R20 ;  /* 0x0000008ca414723c */ /* 0x040ff00000041814 */
[C---:B------:R-:W-:Y:S01]  /*f770*/  HMMA.16816.F32.BF16 R24, R164.reuse, R142, R24 ;  /* 0x0000008ea418723c */ /* 0x040fe20000041818 */
[----:B------:R-:W3:Y:S07]  /*f780*/  LDSM.16.M88.4 R140, [R134+0x11100] ;  /* 0x01110000868c783b */ /* 0x000eee0000000200 */
[C---:B------:R-:W-:Y:S08]  /*f790*/  HMMA.16816.F32.BF16 R28, R164.reuse, R152, R28 ;  /* 0x00000098a41c723c */ /* 0x040ff0000004181c */
[----:B------:R-:W-:Y:S01]  /*f7a0*/  HMMA.16816.F32.BF16 R32, R164, R154, R32 ;  /* 0x0000009aa420723c */ /* 0x000fe20000041820 */
[----:B------:R-:W4:Y:S07]  /*f7b0*/  LDSM.16.M88.4 R152, [R134+0x11900] ;  /* 0x011900008698783b */ /* 0x000f2e0000000200 */
        /* <DEDUP_REMOVED lines=10> */
[C---:B-----5:R-:W-:Y:S08]  /*f860*/  HMMA.16816.F32.BF16 R28, R160.reuse, R156, R28 ;  /* 0x0000009ca01c723c */ /* 0x060ff0000004181c */
[----:B------:R-:W-:Y:S01]  /*f870*/  HMMA.16816.F32.BF16 R32, R160, R158, R32 ;  /* 0x0000009ea020723c */ /* 0x000fe20000041820 */
[----:B------:R-:W5:Y:S07]  /*f880*/  LDSM.16.M88.4 R156, [R2+0x11900] ;  /* 0x01190000029c783b */ /* 0x000f6e0000000200 */
[C---:B------:R-:W-:Y:S01]  /*f890*/  HMMA.16816.F32.BF16 R4, R172.reuse, R180, R4 ;  /* 0x000000b4ac04723c */ /* 0x040fe20000041804 */
        /* <DEDUP_REMOVED lines=14> */
[C---:B------:R-:W-:Y:S08]  /*f980*/  HMMA.16816.F32.BF16 R8, R164.reuse, R178, R8 ;  /* 0x000000b2a408723c */ /* 0x040ff00000041808 */
[C---:B--2---:R-:W-:Y:S08]  /*f990*/  HMMA.16816.F32.BF16 R12, R164.reuse, R144, R12 ;  /* 0x00000090a40c723c */ /* 0x044ff0000004180c */
[C---:B------:R-:W-:Y:S08]  /*f9a0*/  HMMA.16816.F32.BF16 R16, R164.reuse, R146, R16 ;  /* 0x00000092a410723c */ /* 0x040ff00000041810 */
[C---:B---3--:R-:W-:Y:S08]  /*f9b0*/  HMMA.16816.F32.BF16 R20, R164.reuse, R148, R20 ;  /* 0x00000094a414723c */ /* 0x048ff00000041814 */
[C---:B------:R-:W-:Y:S08]  /*f9c0*/  HMMA.16816.F32.BF16 R24, R164.reuse, R150, R24 ;  /* 0x00000096a418723c */ /* 0x040ff00000041818 */
[C---:B-----5:R-:W-:Y:S08]  /*f9d0*/  HMMA.16816.F32.BF16 R28, R164.reuse, R156, R28 ;  /* 0x0000009ca41c723c */ /* 0x060ff0000004181c */
[----:B------:R-:W-:Y:S07]  /*f9e0*/  HMMA.16816.F32.BF16 R32, R164, R158, R32 ;  /* 0x0000009ea420723c */ /* 0x000fee0000041820 */
[----:B------:R-:W-:Y:S01]  /*f9f0*/  IADD3 R164, R186, R135, RZ ;  /* 0x00000087baa47210 */ /* 0x000fe20007ffe0ff */
[C---:B------:R-:W-:Y:S08]  /*fa00*/  HMMA.16816.F32.BF16 R4, R160.reuse, R168, R4 ;  /* 0x000000a8a004723c */ /* 0x040ff00000041804 */
[C---:B------:R-:W-:Y:S08]  /*fa10*/  HMMA.16816.F32.BF16 R8, R160.reuse, R170, R8 ;  /* 0x000000aaa008723c */ /* 0x040ff00000041808 */
[C---:B----4-:R-:W-:Y:S08]  /*fa20*/  HMMA.16816.F32.BF16 R12, R160.reuse, R136, R12 ;  /* 0x00000088a00c723c */ /* 0x050ff0000004180c */
[C---:B------:R-:W-:Y:S01]  /*fa30*/  HMMA.16816.F32.BF16 R16, R160.reuse, R138, R16 ;  /* 0x0000008aa010723c */ /* 0x040fe20000041810 */
[----:B------:R-:W2:Y:S07]  /*fa40*/  LDSM.16.M88.4 R136, [R195+0x10900] ;  /* 0x01090000c388783b */ /* 0x000eae0000000200 */
[C---:B------:R-:W-:Y:S08]  /*fa50*/  HMMA.16816.F32.BF16 R20, R160.reuse, R140, R20 ;  /* 0x0000008ca014723c */ /* 0x040ff00000041814 */
[C---:B------:R-:W-:Y:S08]  /*fa60*/  HMMA.16816.F32.BF16 R24, R160.reuse, R142, R24 ;  /* 0x0000008ea018723c */ /* 0x040ff00000041818 */
[C---:B------:R-:W-:Y:S08]  /*fa70*/  HMMA.16816.F32.BF16 R28, R160.reuse, R152, R28 ;  /* 0x00000098a01c723c */ /* 0x040ff0000004181c */
[----:B------:R-:W-:Y:S08]  /*fa80*/  HMMA.16816.F32.BF16 R32, R160, R154, R32 ;  /* 0x0000009aa020723c */ /* 0x000ff00000041820 */
[C---:B-1----:R-:W-:Y:S08]  /*fa90*/  HMMA.16816.F32.BF16 R4, R172.reuse, R180, R4 ;  /* 0x000000b4ac04723c */ /* 0x042ff00000041804 */
        /* <DEDUP_REMOVED lines=25> */
[----:B------:R-:W3:Y:S10]  /*fc30*/  MUFU.TANH R162, R162 ;  /* 0x000000a200a27308 */ /* 0x000ef40000002400 */
[----:B------:R3:W-:Y:S01]  /*fc40*/  MUFU.TANH R141, R13 ;  /* 0x0000000d008d7308 */ /* 0x0007e20000002400 */
[C---:B--2---:R-:W-:Y:S01]  /*fc50*/  HMMA.16816.F32.BF16 R20, R172.reuse, R4, R20 ;  /* 0x00000004ac14723c */ /* 0x044fe20000041814 */
[----:B-1----:R-:W1:Y:S01]  /*fc60*/  LDSM.16.M88.4 R8, [R195+0x11900] ;  /* 0x01190000c308783b */ /* 0x002e620000000200 */
[----:B------:R-:W-:Y:S06]  /*fc70*/  DEPBAR.LE SB0, 0x2 ;  /* 0x000080800000791a */ /* 0x000fec0000000000 */
[C---:B------:R-:W-:Y:S01]  /*fc80*/  HMMA.16816.F32.BF16 R24, R172.reuse, R6, R24 ;  /* 0x00000006ac18723c */ /* 0x040fe20000041818 */
[----:B------:R-:W2:Y:S01]  /*fc90*/  MUFU.TANH R145, R145 ;  /* 0x0000009100917308 */ /* 0x000ea20000002400 */
[----:B------:R-:W-:Y:S03]  /*fca0*/  BAR.SYNC.DEFER_BLOCKING 0x0 ;  /* 0x0000000000007b1d */ /* 0x000fe60000010000 */
[----:B---3--:R-:W-:Y:S11]  /*fcb0*/  FMNMX.FTZ R13, R162, R3, !PT ;  /* 0x00000003a20d7209 */ /* 0x008ff60007810000 */
        /* <DEDUP_REMOVED lines=14> */
[----:B--2---:R-:W-:Y:S04]  /*fda0*/  FMNMX.FTZ R13, R134, R13, !PT ;  /* 0x0000000d860d7209 */ /* 0x004fe80007810000 */
[----:B------:R-:W-:Y:S05]  /*fdb0*/  FMNMX.FTZ R13, R166, R13, !PT ;  /* 0x0000000da60d7209 */ /* 0x000fea0007810000 */
[----:B------:R-:W2:Y:S01]  /*fdc0*/  MUFU.TANH R142, R14 ;  /* 0x0000000e008e7308 */ /* 0x000ea20000002400 */
[----:B------:R-:W-:Y:S01]  /*fdd0*/  FMNMX.FTZ R13, R176, R13, !PT ;  /* 0x0000000db00d7209 */ /* 0x000fe20007810000 */
[----:B------:R-:W-:Y:S01]  /*fde0*/  FMUL.FTZ R28, R28, c[0x0][0x320] ;  /* 0x0000c8001c1c7a20 */ /* 0x000fe20000410000 */
[----:B-1----:R-:W-:Y:S01]  /*fdf0*/  FMNMX.FTZ R0, R165, R0, !PT ;  /* 0x00000000a5007209 */ /* 0x002fe20007810000 */
[----:B------:R-:W-:Y:S02]  /*fe00*/  FMUL.FTZ R29, R29, c[0x0][0x320] ;  /* 0x0000c8001d1d7a20 */ /* 0x000fe40000410000 */
[----:B------:R-:W-:Y:S01]  /*fe10*/  FMUL.FTZ R30, R30, c[0x0][0x320] ;  /* 0x0000c8001e1e7a20 */ /* 0x000fe20000410000 */
[----:B------:R-:W-:Y:S01]  /*fe20*/  FMNMX.FTZ R0, R167, R0, !PT ;  /* 0x00000000a7007209 */ /* 0x000fe20007810000 */
[----:B------:R-:W-:Y:S02]  /*fe30*/  FMUL.FTZ R31, R31, c[0x0][0x320] ;  /* 0x0000c8001f1f7a20 */ /* 0x000fe40000410000 */
[----:B------:R-:W1:Y:S01]  /*fe40*/  MUFU.TANH R138, R15 ;  /* 0x0000000f008a7308 */ /* 0x000e620000002400 */
[----:B------:R-:W-:Y:S02]  /*fe50*/  FMUL.FTZ R32, R32, c[0x0][0x320] ;  /* 0x0000c80020207a20 */ /* 0x000fe40000410000 */
[----:B------:R-:W-:Y:S01]  /*fe60*/  FMUL.FTZ R33, R33, c[0x0][0x320] ;  /* 0x0000c80021217a20 */ /* 0x000fe20000410000 */
[----:B---3--:R-:W-:Y:S01]  /*fe70*/  FMNMX.FTZ R0, R143, R0, !PT ;  /* 0x000000008f007209 */ /* 0x008fe20007810000 */
[----:B------:R-:W-:Y:S02]  /*fe80*/  FMUL.FTZ R34, R34, c[0x0][0x320] ;  /* 0x0000c80022227a20 */ /* 0x000fe40000410000 */
[----:B------:R-:W-:Y:S01]  /*fe90*/  FMUL.FTZ R35, R35, c[0x0][0x320] ;  /* 0x0000c80023237a20 */ /* 0x000fe20000410000 */
[----:B------:R-:W-:Y:S02]  /*fea0*/  FMNMX.FTZ R0, R141, R0, !PT ;  /* 0x000000008d007209 */ /* 0x000fe40007810000 */
        /* <DEDUP_REMOVED lines=40> */
[----:B------:R-:W1:Y:S01]  /*10130*/  SHFL.BFLY PT, R2, R11, 0x2, 0x1f ;  /* 0x0c401f000b027f89 */ /* 0x000e6200000e0000 */
[----:B---3--:R-:W-:Y:S04]  /*10140*/  FMNMX.FTZ R13, R146, R13, !PT ;  /* 0x0000000d920d7209 */ /* 0x008fe80007810000 */
[----:B--2---:R-:W-:Y:S03]  /*10150*/  FMNMX.FTZ R9, R144, R13, !PT ;  /* 0x0000000d90097209 */ /* 0x004fe60007810000 */
[----:B------:R-:W-:Y:S01]  /*10160*/  LDSM.16.MT88.4 R12, [R164+0x100] ;  /* 0x00010000a40c783b */ /* 0x000fe20000004200 */
[----:B-1----:R-:W-:Y:S07]  /*10170*/  FMNMX.FTZ R7, R11, R2, !PT ;  /* 0x000000020b077209 */ /* 0x002fee0007810000 */
[----:B------:R-:W1:Y:S08]  /*10180*/  SHFL.BFLY PT, R0, R9, 0x2, 0x1f ;  /* 0x0c401f0009007f89 */ /* 0x000e7000000e0000 */
[----:B------:R-:W2:Y:S01]  /*10190*/  SHFL.BFLY PT, R2, R7, 0x1, 0x1f ;  /* 0x0c201f0007027f89 */ /* 0x000ea200000e0000 */
[----:B-1----:R-:W-:Y:S07]  /*101a0*/  FMNMX.FTZ R5, R9, R0, !PT ;  /* 0x0000000009057209 */ /* 0x002fee0007810000 */
[----:B------:R-:W1:Y:S01]  /*101b0*/  SHFL.BFLY PT, R0, R5, 0x1, 0x1f ;  /* 0x0c201f0005007f89 */ /* 0x000e6200000e0000 */
[----:B--2---:R-:W-:Y:S05]  /*101c0*/  FMNMX.FTZ R2, R7, R2, !PT ;  /* 0x0000000207027209 */ /* 0x004fea0007810000 */
[C---:B------:R-:W-:Y:S01]  /*101d0*/  FADD.FTZ R4, -R2.reuse, R133 ;  /* 0x0000008502047221 */ /* 0x040fe20000010100 */
[----:B------:R-:W-:Y:S01]  /*101e0*/  IADD3 R133, R191, R164, RZ ;  /* 0x000000a4bf857210 */ /* 0x000fe20007ffe0ff */
[----:B------:R-:W-:Y:S02]  /*101f0*/  FMUL.FTZ R152, R2, c[0x0][0x2d0] ;  /* 0x0000b40002987a20 */ /* 0x000fe40000410000 */
[----:B------:R-:W-:Y:S02]  /*10200*/  FMUL.FTZ R132, R4, c[0x0][0x2d0] ;  /* 0x0000b40004847a20 */ /* 0x000fe40000410000 */
[--C-:B------:R-:W-:Y:S01]  /*10210*/  FFMA.FTZ R171, R145, c[0x0][0x2d0], -R152.reuse ;  /* 0x0000b40091ab7a23 */ /* 0x100fe20000010898 */
[----:B------:R-:W2:Y:S01]  /*10220*/  LDSM.16.MT88.4 R20, [R133+0x100] ;  /* 0x000100008514783b */ /* 0x000ea20000004200 */
[--C-:B------:R-:W-:Y:S02]  /*10230*/  FFMA.FTZ R172, R163, c[0x0][0x2d0], -R152.reuse ;  /* 0x0000b400a3ac7a23 */ /* 0x100fe40000010898 */
[--C-:B------:R-:W-:Y:S01]  /*10240*/  FFMA.FTZ R170, R165, c[0x0][0x2d0], -R152.reuse ;  /* 0x0000b400a5aa7a23 */ /* 0x100fe20000010898 */
[----:B------:R-:W3:Y:S01]  /*10250*/  MUFU.EX2 R132, R132 ;  /* 0x0000008400847308 */ /* 0x000ee20000000800 */
        /* <DEDUP_REMOVED lines=13> */
[----:B------:R-:W-:Y:S01]  /*10330*/  MUFU.EX2 R169, R169 ;  /* 0x000000a900a97308 */ /* 0x000fe20000000800 */
[----:B------:R-:W-:Y:S01]  /*10340*/  FMUL.FTZ R3, R4, c[0x0][0x2d0] ;  /* 0x0000b40004037a20 */ /* 0x000fe20000410000 */
[----:B------:R-:W1:Y:S01]  /*10350*/  LDSM.16.MT88.4 R28, [R134+0x100] ;  /* 0x00010000861c783b */ /* 0x000e620000004200 */
[C---:B---3--:R-:W-:Y:S01]  /*10360*/  FMUL.FTZ R4, R132.reuse, R128 ;  /* 0x0000008084047220 */ /* 0x048fe20000410000 */
[----:B------:R-:W-:Y:S01]  /*10370*/  IADD3 R135, R191, R134, RZ ;  /* 0x00000086bf877210 */ /* 0x000fe20007ffe0ff */
[C---:B------:R-:W-:Y:S02]  /*10380*/  FMUL.FTZ R5, R132.reuse, R129 ;  /* 0x0000008184057220 */ /* 0x040fe40000410000 */
[C---:B------:R-:W-:Y:S02]  /*10390*/  FMUL.FTZ R8, R132.reuse, R124 ;  /* 0x0000007c84087220 */ /* 0x040fe40000410000 */
[C---:B------:R-:W-:Y:S01]  /*103a0*/  FMUL.FTZ R9, R132.reuse, R125 ;  /* 0x0000007d84097220 */ /* 0x040fe20000410000 */
[----:B------:R-:W3:Y:S01]  /*103b0*/  MUFU.EX2 R3, R3 ;  /* 0x0000000300037308 */ /* 0x000ee20000000800 */
[C---:B------:R-:W-:Y:S02]  /*103c0*/  FMUL.FTZ R16, R132.reuse, R116 ;  /* 0x0000007484107220 */ /* 0x040fe40000410000 */
[C---:B------:R-:W-:Y:S02]  /*103d0*/  FMUL.FTZ R17, R132.reuse, R117 ;  /* 0x0000007584117220 */ /* 0x040fe40000410000 */
[C---:B------:R-:W-:Y:S02]  /*103e0*/  FMUL.FTZ R24, R132.reuse, R108 ;  /* 0x0000006c84187220 */ /* 0x040fe40000410000 */
[C---:B------:R-:W-:Y:S02]  /*103f0*/  FMUL.FTZ R25, R132.reuse, R109 ;  /* 0x0000006d84197220 */ /* 0x040fe40000410000 */
[C---:B------:R-:W-:Y:S01]  /*10400*/  FMUL.FTZ R32, R132.reuse, R100 ;  /* 0x0000006484207220 */ /* 0x040fe20000410000 */
[----:B------:R-:W4:Y:S01]  /*10410*/  MUFU.EX2 R171, R171 ;  /* 0x000000ab00ab7308 */ /* 0x000f220000000800 */
[----:B------:R-:W-:Y:S02]  /*10420*/  FMUL.FTZ R33, R132, R101 ;  /* 0x0000006584217220 */ /* 0x000fe40000410000 */
[--C-:B------:R-:W-:Y:S02]  /*10430*/  FFMA.FTZ R176, R137, c[0x0][0x2d0], -R152.reuse ;  /* 0x0000b40089b07a23 */ /* 0x100fe40000010898 */
[--C-:B------:R-:W-:Y:S02]  /*10440*/  FFMA.FTZ R177, R142, c[0x0][0x2d0], -R145.reuse ;  /* 0x0000b4008eb17a23 */ /* 0x100fe40000010891 */
[--C-:B------:R-:W-:Y:S02]  /*10450*/  FFMA.FTZ R178, R138, c[0x0][0x2d0], -R145.reuse ;  /* 0x0000b4008ab27a23 */ /* 0x100fe40000010891 */
[--C-:B------:R-:W-:Y:S01]  /*10460*/  FFMA.FTZ R179, R140, c[0x0][0x2d0], -R145.reuse ;  /* 0x0000b4008cb37a23 */ /* 0x100fe20000010891 */
[----:B------:R-:W-:Y:S01]  /*10470*/  MUFU.EX2 R170, R170 ;  /* 0x000000aa00aa7308 */ /* 0x000fe20000000800 */
[----:B------:R-:W-:Y:S01]  /*10480*/  LDSM.16.MT88.4 R140, [R134+0x2900] ;  /* 0x00290000868c783b */ /* 0x000fe20000004200 */
[--C-:B------:R-:W-:Y:S02]  /*10490*/  FFMA.FTZ R180, R136, c[0x0][0x2d0], -R145.reuse ;  /* 0x0000b40088b47a23 */ /* 0x100fe40000010891 */
[C---:B---3--:R-:W-:Y:S02]  /*104a0*/  FMUL.FTZ R6, R3.reuse, R130 ;  /* 0x0000008203067220 */ /* 0x048fe40000410000 */
[C---:B------:R-:W-:Y:S02]  /*104b0*/  FMUL.FTZ R7, R3.reuse, R131 ;  /* 0x0000008303077220 */ /* 0x040fe40000410000 */
[C---:B------:R-:W-:Y:S01]  /*104c0*/  FMUL.FTZ R10, R3.reuse, R126 ;  /* 0x0000007e030a7220 */ /* 0x040fe20000410000 */
[----:B------:R-:W-:Y:S01]  /*104d0*/  LDSM.16.MT88.4 R136, [R133+0x2900] ;  /* 0x002900008588783b */ /* 0x000fe20000004200 */
[----:B------:R-:W3:Y:S01]  /*104e0*/  MUFU.EX2 R167, R167 ;  /* 0x000000a700a77308 */ /* 0x000ee20000000800 */
[C---:B------:R-:W-:Y:S02]  /*104f0*/  FMUL.FTZ R11, R3.reuse, R127 ;  /* 0x0000007f030b7220 */ /* 0x040fe40000410000 */
[----:B------:R-:W-:Y:S01]  /*10500*/  FMUL.FTZ R18, R3, R118 ;  /* 0x0000007603127220 */ /* 0x000fe20000410000 */
[----:B----4-:R-:W-:Y:S01]  /*10510*/  F2FP.BF16.PACK_AB R128, R171, R172 ;  /* 0x000000acab80723e */ /* 0x010fe200000010ff */
[C---:B------:R-:W-:Y:S02]  /*10520*/  FMUL.FTZ R19, R3.reuse, R119 ;  /* 0x0000007703137220 */ /* 0x040fe40000410000 */
[C---:B------:R-:W-:Y:S01]  /*10530*/  FMUL.FTZ R26, R3.reuse, R110 ;  /* 0x0000006e031a7220 */ /* 0x040fe20000410000 */
[----:B------:R-:W-:Y:S01]  /*10540*/  LDSM.16.MT88.4 R116, [R134+0x900] ;  /* 0x000900008674783b */ /* 0x000fe20000004200 */
[C---:B------:R-:W-:Y:S01]  /*10550*/  FMUL.FTZ R27, R3.reuse, R111 ;  /* 0x0000006f031b7220 */ /* 0x040fe20000410000 */
[----:B------:R-:W4:Y:S01]  /*10560*/  MUFU.EX2 R168, R168 ;  /* 0x000000a800a87308 */ /* 0x000f220000000800 */
[C---:B------:R-:W-:Y:S02]  /*10570*/  FMUL.FTZ R34, R3.reuse, R102 ;  /* 0x0000006603227220 */ /* 0x040fe40000410000 */
[----:B------:R-:W-:Y:S02]  /*10580*/  FMUL.FTZ R35, R3, R103 ;  /* 0x0000006703237220 */ /* 0x000fe40000410000 */
[--C-:B------:R-:W-:Y:S01]  /*10590*/  FFMA.FTZ R181, R161, c[0x0][0x2d0], -R152.reuse ;  /* 0x0000b400a1b57a23 */ /* 0x100fe20000010898 */
[----:B------:R-:W-:Y:S01]  /*105a0*/  LDSM.16.MT88.4 R108, [R164+0x2100] ;  /* 0x00210000a46c783b */ /* 0x000fe20000004200 */
[--C-:B------:R-:W-:Y:S02]  /*105b0*/  FFMA.FTZ R182, R157, c[0x0][0x2d0], -R152.reuse ;  /* 0x0000b4009db67a23 */ /* 0x100fe40000010898 */
[--C-:B------:R-:W-:Y:S01]  /*105c0*/  FFMA.FTZ R183, R159, c[0x0][0x2d0], -R152.reuse ;  /* 0x0000b4009fb77a23 */ /* 0x100fe20000010898 */
[----:B------:R-:W-:Y:S01]  /*105d0*/  MUFU.EX2 R166, R166 ;  /* 0x000000a600a67308 */ /* 0x000fe20000000800 */
[--C-:B------:R-:W-:Y:S02]  /*105e0*/  FFMA.FTZ R226, R155, c[0x0][0x2d0], -R152.reuse ;  /* 0x0000b4009be27a23 */ /* 0x100fe40000010898 */
[--C-:B------:R-:W-:Y:S01]  /*105f0*/  FFMA.FTZ R195, R158, c[0x0][0x2d0], -R145.reuse ;  /* 0x0000b4009ec37a23 */ /* 0x100fe20000010891 */
[----:B---3--:R-:W-:Y:S01]  /*10600*/  F2FP.BF16.PACK_AB R130, R167, R170 ;  /* 0x000000aaa782723e */ /* 0x008fe200000010ff */
[----:B------:R-:W-:Y:S01]  /*10610*/  LDSM.16.MT88.4 R100, [R134+0x2100] ;  /* 0x002100008664783b */ /* 0x000fe20000004200 */
[--C-:B------:R-:W-:Y:S02]  /*10620*/  FFMA.FTZ R232, R156, c[0x0][0x2d0], -R145.reuse ;  /* 0x0000b4009ce87a23 */ /* 0x100fe40000010891 */
[--C-:B------:R-:W-:Y:S02]  /*10630*/  FFMA.FTZ R233, R160, c[0x0][0x2d0], -R145.reuse ;  /* 0x0000b400a0e97a23 */ /* 0x100fe40000010891 */
[----:B------:R-:W3:Y:S01]  /*10640*/  MUFU.EX2 R165, R165 ;  /* 0x000000a500a57308 */ /* 0x000ee20000000800 */
[--C-:B------:R-:W-:Y:S02]  /*10650*/  FFMA.FTZ R234, R154, c[0x0][0x2d0], -R145.reuse ;  /* 0x0000b4009aea7a23 */ /* 0x100fe40000010891 */
[----:B------:R-:W-:Y:S01]  /*10660*/  LDSM.16.MT88.4 R124, [R164+0x2900] ;  /* 0x00290000a47c783b */ /* 0x000fe20000004200 */
[----:B----4-:R-:W-:Y:S01]  /*10670*/  F2FP.BF16.PACK_AB R129, R168, R169 ;  /* 0x000000a9a881723e */ /* 0x010fe200000010ff */
[--C-:B------:R-:W-:Y:S02]  /*10680*/  FFMA.FTZ R235, R153, c[0x0][0x2d0], -R152.reuse ;  /* 0x0000b40099eb7a23 */ /* 0x100fe40000010898 */
[--C-:B------:R-:W-:Y:S02]  /*10690*/  FFMA.FTZ R236, R151, c[0x0][0x2d0], -R152.reuse ;  /* 0x0000b40097ec7a23 */ /* 0x100fe40000010898 */
[--C-:B------:R-:W-:Y:S01]  /*106a0*/  FFMA.FTZ R237, R149, c[0x0][0x2d0], -R152.reuse ;  /* 0x0000b40095ed7a23 */ /* 0x100fe20000010898 */
[----:B------:R-:W-:Y:S01]  /*106b0*/  MUFU.EX2 R173, R173 ;  /* 0x000000ad00ad7308 */ /* 0x000fe20000000800 */
[----:B------:R-:W-:Y:S01]  /*106c0*/  LDSM.16.MT88.4 R156, [R135+0x3900] ;  /* 0x00390000879c783b */ /* 0x000fe20000004200 */
[--C-:B------:R-:W-:Y:S02]  /*106d0*/  FFMA.FTZ R239, R150, c[0x0][0x2d0], -R145.reuse ;  /* 0x0000b40096ef7a23 */ /* 0x100fe40000010891 */
[--C-:B------:R-:W-:Y:S02]  /*106e0*/  FFMA.FTZ R240, R148, c[0x0][0x2d0], -R145.reuse ;  /* 0x0000b40094f07a23 */ /* 0x100fe40000010891 */
[--C-:B------:R-:W-:Y:S02]  /*106f0*/  FFMA.FTZ R241, R146, c[0x0][0x2d0], -R145.reuse ;  /* 0x0000b40092f17a23 */ /* 0x100fe40000010891 */
[----:B------:R-:W-:Y:S01]  /*10700*/  FFMA.FTZ R152, R147, c[0x0][0x2d0], -R152 ;  /* 0x0000b40093987a23 */ /* 0x000fe20000010898 */
[----:B------:R-:W-:Y:S01]  /*10710*/  LDSM.16.MT88.4 R148, [R133+0x3900] ;  /* 0x003900008594783b */ /* 0x000fe20000004200 */
[----:B------:R-:W-:Y:S01]  /*10720*/  FFMA.FTZ R145, R144, c[0x0][0x2d0], -R145 ;  /* 0x0000b40090917a23 */ /* 0x000fe20000010891 */
[----:B------:R-:W4:Y:S01]  /*10730*/  MUFU.EX2 R174, R174 ;  /* 0x000000ae00ae7308 */ /* 0x000f220000000800 */
[----:B------:R-:W-:Y:S01]  /*10740*/  FMUL.FTZ R38, R3, R38 ;  /* 0x0000002603267220 */ /* 0x000fe20000410000 */
[----:B---3--:R-:W-:Y:S01]  /*10750*/  F2FP.BF16.PACK_AB R131, R165, R166 ;  /* 0x000000a6a583723e */ /* 0x008fe200000010ff */
[C---:B------:R-:W-:Y:S03]  /*10760*/  FMUL.FTZ R36, R132.reuse, R36 ;  /* 0x0000002484247220 */ /* 0x040fe60000410000 */
[----:B------:R-:W-:Y:S01]  /*10770*/  LDSM.16.MT88.4 R160, [R164+0x5900] ;  /* 0x00590000a4a0783b */ /* 0x000fe20000004200 */
[C---:B------:R-:W-:Y:S02]  /*10780*/  FMUL.FTZ R39, R3.reuse, R39 ;  /* 0x0000002703277220 */ /* 0x040fe40000410000 */
[C---:B------:R-:W-:Y:S01]  /*10790*/  FMUL.FTZ R37, R132.reuse, R37 ;  /* 0x0000002584257220 */ /* 0x040fe20000410000 */
[C---:B------:R-:W-:Y:S01]  /*107a0*/  HMMA.16816.F32.BF16 R4, R128.reuse, R12, R4 ;  /* 0x0000000c8004723c */ /* 0x040fe20000041804 */
[----:B------:R3:W-:Y:S04]  /*107b0*/  MUFU.EX2 R238, R152 ;  /* 0x0000009800ee7308 */ /* 0x0007e80000000800 */
[C---:B------:R-:W-:Y:S02]  /*107c0*/  FMUL.FTZ R42, R3.reuse, R42 ;  /* 0x0000002a032a7220 */ /* 0x040fe40000410000 */
[C---:B------:R-:W-:Y:S01]  /*107d0*/  FMUL.FTZ R12, R132.reuse, R120 ;  /* 0x00000078840c7220 */ /* 0x040fe20000410000 */
[C---:B------:R-:W-:Y:S03]  /*107e0*/  HMMA.16816.F32.BF16 R8, R128.reuse, R14, R8 ;  /* 0x0000000e8008723c */ /* 0x040fe60000041808 */
[----:B------:R5:W-:Y:S01]  /*107f0*/  MUFU.EX2 R242, R145 ;  /* 0x0000009100f27308 */ /* 0x000be20000000800 */
[C---:B------:R-:W-:Y:S02]  /*10800*/  FMUL.FTZ R13, R132.reuse, R121 ;  /* 0x00000079840d7220 */ /* 0x040fe40000410000 */
[C---:B------:R-:W-:Y:S02]  /*10810*/  FMUL.FTZ R43, R3.reuse, R43 ;  /* 0x0000002b032b7220 */ /* 0x040fe40000410000 */
[C---:B------:R-:W-:Y:S04]  /*10820*/  FMUL.FTZ R14, R3.reuse, R122 ;  /* 0x0000007a030e7220 */ /* 0x040fe80000410000 */
[C---:B------:R-:W-:Y:S01]  /*10830*/  FMUL.FTZ R15, R3.reuse, R123 ;  /* 0x0000007b030f7220 */ /* 0x040fe20000410000 */
[----:B------:R-:W-:Y:S01]  /*10840*/  MUFU.EX2 R175, R175 ;  /* 0x000000af00af7308 */ /* 0x000fe20000000800 */
[----:B------:R-:W4:Y:S01]  /*10850*/  LDSM.16.MT88.4 R120, [R135+0x100] ;  /* 0x000100008778783b */ /* 0x000f220000004200 */
[C---:B------:R-:W-:Y:S02]  /*10860*/  FMUL.FTZ R46, R3.reuse, R46 ;  /* 0x0000002e032e7220 */ /* 0x040fe40000410000 */
[C---:B------:R-:W-:Y:S02]  /*10870*/  FMUL.FTZ R40, R132.reuse, R40 ;  /* 0x0000002884287220 */ /* 0x040fe40000410000 */
[C---:B--2---:R-:W-:Y:S03]  /*10880*/  HMMA.16816.F32.BF16 R12, R128.reuse, R20, R12 ;  /* 0x00000014800c723c */ /* 0x044fe6000004180c */
[----:B---3--:R-:W-:Y:S01]  /*10890*/  LDSM.16.MT88.4 R152, [R134+0x3900] ;  /* 0x003900008698783b */ /* 0x008fe20000004200 */
[C---:B------:R-:W-:Y:S01]  /*108a0*/  FMUL.FTZ R47, R3.reuse, R47 ;  /* 0x0000002f032f7220 */ /* 0x040fe20000410000 */
[----:B------:R-:W-:Y:S01]  /*108b0*/  MUFU.EX2 R176, R176 ;  /* 0x000000b000b07308 */ /* 0x000fe20000000800 */
[C---:B------:R-:W-:Y:S02]  /*108c0*/  FMUL.FTZ R41, R132.reuse, R41 ;  /* 0x0000002984297220 */ /* 0x040fe40000410000 */
[C---:B------:R-:W-:Y:S03]  /*108d0*/  HMMA.16816.F32.BF16 R16, R128.reuse, R22, R16 ;  /* 0x000000168010723c */ /* 0x040fe60000041810 */
[----:B-----5:R-:W-:Y:S01]  /*108e0*/  LDSM.16.MT88.4 R144, [R164+0x3900] ;  /* 0x00390000a490783b */ /* 0x020fe20000004200 */
[C---:B------:R-:W-:Y:S02]  /*108f0*/  FMUL.FTZ R20, R132.reuse, R112 ;  /* 0x0000007084147220 */ /* 0x040fe40000410000 */
[C---:B------:R-:W-:Y:S01]  /*10900*/  FMUL.FTZ R21, R132.reuse, R113 ;  /* 0x0000007184157220 */ /* 0x040fe20000410000 */
[----:B------:R-:W-:Y:S01]  /*10910*/  MUFU.EX2 R177, R177 ;  /* 0x000000b100b17308 */ /* 0x000fe20000000800 */
[C---:B------:R-:W-:Y:S04]  /*10920*/  FMUL.FTZ R22, R3.reuse, R114 ;  /* 0x0000007203167220 */ /* 0x040fe80000410000 */
[C---:B------:R-:W-:Y:S02]  /*10930*/  FMUL.FTZ R23, R3.reuse, R115 ;  /* 0x0000007303177220 */ /* 0x040fe40000410000 */
[----:B------:R-:W-:Y:S01]  /*10940*/  LDSM.16.MT88.4 R112, [R164+0x900] ;  /* 0x00090000a470783b */ /* 0x000fe20000004200 */
[C---:B------:R-:W-:Y:S02]  /*10950*/  FMUL.FTZ R50, R3.reuse, R50 ;  /* 0x0000003203327220 */ /* 0x040fe40000410000 */
[C---:B------:R-:W-:Y:S01]  /*10960*/  FMUL.FTZ R44, R132.reuse, R44 ;  /* 0x0000002c842c7220 */ /* 0x040fe20000410000 */
[----:B------:R-:W2:Y:S01]  /*10970*/  MUFU.EX2 R178, R178 ;  /* 0x000000b200b27308 */ /* 0x000ea20000000800 */
[C---:B-1----:R-:W-:Y:S03]  /*10980*/  HMMA.16816.F32.BF16 R20, R128.reuse, R28, R20 ;  /* 0x0000001c8014723c */ /* 0x042fe60000041814 */
        /* <DEDUP_REMOVED lines=8> */
[----:B------:R-:W1:Y:S01]  /*10a10*/  MUFU.EX2 R180, R180 ;  /* 0x000000b400b47308 */ /* 0x000e620000000800 */
[C---:B------:R-:W-:Y:S02]  /*10a20*/  FMUL.FTZ R31, R3.reuse, R107 ;  /* 0x0000006b031f7220 */ /* 0x040fe40000410000 */
[----:B------:R-:W3:Y:S01]  /*10a30*/  LDSM.16.MT88.4 R104, [R133+0x2100] ;  /* 0x002100008568783b */ /* 0x000ee20000004200 */
        /* <DEDUP_REMOVED lines=12> */
[C---:B------:R-:W-:Y:S04]  /*10b00*/  HMMA.16816.F32.BF16 R36, R128.reuse, R108, R36 ;  /* 0x0000006c8024723c */ /* 0x040fe80000041824 */
[C---:B------:R-:W-:Y:S02]  /*10b10*/  FMUL.FTZ R56, R132.reuse, R56 ;  /* 0x0000003884387220 */ /* 0x040fe40000410000 */
[C---:B------:R-:W-:Y:S01]  /*10b20*/  FMUL.FTZ R62, R3.reuse, R62 ;  /* 0x0000003e033e7220 */ /* 0x040fe20000410000 */
[----:B------:R-:W-:Y:S01]  /*10b30*/  MUFU.EX2 R183, R183 ;  /* 0x000000b700b77308 */ /* 0x000fe20000000800 */
[C---:B------:R-:W-:Y:S01]  /*10b40*/  HMMA.16816.F32.BF16 R40, R128.reuse, R110, R40 ;  /* 0x0000006e8028723c */ /* 0x040fe20000041828 */
[----:B------:R-:W4:Y:S03]  /*10b50*/  LDSM.16.MT88.4 R108, [R135+0x2100] ;  /* 0x00210000876c783b */ /* 0x000f260000004200 */
        /* <DEDUP_REMOVED lines=9> */
[----:B------:R-:W3:Y:S01]  /*10bf0*/  LDSM.16.MT88.4 R104, [R164+0x4100] ;  /* 0x00410000a468783b */ /* 0x000ee20000004200 */
        /* <DEDUP_REMOVED lines=8> */
[----:B------:R-:W5:Y:S03]  /*10c80*/  LDSM.16.MT88.4 R100, [R133+0x4100] ;  /* 0x004100008564783b */ /* 0x000f660000004200 */
[C---:B------:R-:W-:Y:S02]  /*10c90*/  FMUL.FTZ R68, R132.reuse, R68 ;  /* 0x0000004484447220 */ /* 0x040fe40000410000 */
[C---:B------:R-:W-:Y:S01]  /*10ca0*/  FMUL.FTZ R74, R3.reuse, R74 ;  /* 0x0000004a034a7220 */ /* 0x040fe20000410000 */
[----:B------:R-:W-:Y:S01]  /*10cb0*/  MUFU.EX2 R233, R233 ;  /* 0x000000e900e97308 */ /* 0x000fe20000000800 */
[C---:B----4-:R-:W-:Y:S04]  /*10cc0*/  HMMA.16816.F32.BF16 R60, R128.reuse, R108, R60 ;  /* 0x0000006c803c723c */ /* 0x050fe8000004183c */
[C---:B------:R-:W-:Y:S02]  /*10cd0*/  FMUL.FTZ R69, R132.reuse, R69 ;  /* 0x0000004584457220 */ /* 0x040fe40000410000 */
[C---:B------:R-:W-:Y:S02]  /*10ce0*/  FMUL.FTZ R75, R3.reuse, R75 ;  /* 0x0000004b034b7220 */ /* 0x040fe40000410000 */
[C---:B------:R-:W-:Y:S01]  /*10cf0*/  HMMA.16816.F32.BF16 R64, R128.reuse, R110, R64 ;  /* 0x0000006e8040723c */ /* 0x040fe20000041840 */
[----:B------:R-:W4:Y:S01]  /*10d00*/  LDSM.16.MT88.4 R108, [R134+0x4100] ;  /* 0x00410000866c783b */ /* 0x000f220000004200 */
[----:B------:R-:W-:Y:S02]  /*10d10*/  MUFU.EX2 R234, R234 ;  /* 0x000000ea00ea7308 */ /* 0x000fe40000000800 */
        /* <DEDUP_REMOVED lines=12> */
[----:B------:R-:W1:Y:S01]  /*10de0*/  MUFU.EX2 R236, R236 ;  /* 0x000000ec00ec7308 */ /* 0x000e620000000800 */
[C---:B------:R-:W-:Y:S04]  /*10df0*/  FMUL.FTZ R83, R3.reuse, R83 ;  /* 0x0000005303537220 */ /* 0x040fe80000410000 */
[C---:B------:R-:W-:Y:S01]  /*10e00*/  FMUL.FTZ R85, R132.reuse, R85 ;  /* 0x0000005584557220 */ /* 0x040fe20000410000 */
[C---:B-----5:R-:W-:Y:S03]  /*10e10*/  HMMA.16816.F32.BF16 R76, R128.reuse, R100, R76 ;  /* 0x00000064804c723c */ /* 0x060fe6000004184c */
[C---:B------:R-:W-:Y:S01]  /*10e20*/  FMUL.FTZ R80, R132.reuse, R80 ;  /* 0x0000005084507220 */ /* 0x040fe20000410000 */
[----:B------:R-:W-:Y:S01]  /*10e30*/  MUFU.EX2 R237, R237 ;  /* 0x000000ed00ed7308 */ /* 0x000fe20000000800 */
[----:B------:R-:W-:Y:S02]  /*10e40*/  FMUL.FTZ R81, R132, R81 ;  /* 0x0000005184517220 */ /* 0x000fe40000410000 */
[C---:B------:R-:W-:Y:S01]  /*10e50*/  FMUL.FTZ R86, R3.reuse, R86 ;  /* 0x0000005603567220 */ /* 0x040fe20000410000 */
[----:B------:R-:W-:Y:S01]  /*10e60*/  F2FP.BF16.PACK_AB R100, R174, R173 ;  /* 0x000000adae64723e */ /* 0x000fe200000010ff */
[----:B------:R-:W-:Y:S03]  /*10e70*/  FMUL.FTZ R88, R132, R88 ;  /* 0x0000005884587220 */ /* 0x000fe60000410000 */
[C---:B------:R-:W-:Y:S02]  /*10e80*/  HMMA.16816.F32.BF16 R80, R128.reuse, R102, R80 ;  /* 0x000000668050723c */ /* 0x040fe40000041850 */
[----:B------:R-:W-:Y:S01]  /*10e90*/  MUFU.EX2 R239, R239 ;  /* 0x000000ef00ef7308 */ /* 0x000fe20000000800 */
[C---:B------:R-:W-:Y:S01]  /*10ea0*/  FMUL.FTZ R87, R3.reuse, R87 ;  /* 0x0000005703577220 */ /* 0x040fe20000410000 */
[----:B--2---:R-:W-:Y:S01]  /*10eb0*/  F2FP.BF16.PACK_AB R101, R178, R177 ;  /* 0x000000b1b265723e */ /* 0x004fe200000010ff */
[----:B------:R-:W-:Y:S02]  /*10ec0*/  FMUL.FTZ R89, R132, R89 ;  /* 0x0000005984597220 */ /* 0x000fe40000410000 */
[C---:B------:R-:W-:Y:S01]  /*10ed0*/  FMUL.FTZ R90, R3.reuse, R90 ;  /* 0x0000005a035a7220 */ /* 0x040fe20000410000 */
[----:B------:R-:W-:Y:S01]  /*10ee0*/  F2FP.BF16.PACK_AB R102, R176, R175 ;  /* 0x000000afb066723e */ /* 0x000fe200000010ff */
[----:B------:R-:W-:Y:S01]  /*10ef0*/  FMUL.FTZ R92, R132, R92 ;  /* 0x0000005c845c7220 */ /* 0x000fe20000410000 */
[C---:B----4-:R-:W-:Y:S02]  /*10f00*/  HMMA.16816.F32.BF16 R84, R128.reuse, R108, R84 ;  /* 0x0000006c8054723c */ /* 0x050fe40000041854 */
[----:B------:R-:W2:Y:S01]  /*10f10*/  MUFU.EX2 R240, R240 ;  /* 0x000000f000f07308 */ /* 0x000ea20000000800 */
[C---:B------:R-:W-:Y:S01]  /*10f20*/  FMUL.FTZ R91, R3.reuse, R91 ;  /* 0x0000005b035b7220 */ /* 0x040fe20000410000 */
[----:B-1----:R-:W-:Y:S01]  /*10f30*/  F2FP.BF16.PACK_AB R103, R180, R179 ;  /* 0x000000b3b467723e */ /* 0x002fe200000010ff */
[C---:B------:R-:W-:Y:S02]  /*10f40*/  FMUL.FTZ R93, R132.reuse, R93 ;  /* 0x0000005d845d7220 */ /* 0x040fe40000410000 */
[C---:B------:R-:W-:Y:S02]  /*10f50*/  FMUL.FTZ R94, R3.reuse, R94 ;  /* 0x0000005e035e7220 */ /* 0x040fe40000410000 */
[C---:B------:R-:W-:Y:S01]  /*10f60*/  FMUL.FTZ R96, R132.reuse, R96 ;  /* 0x0000006084607220 */ /* 0x040fe20000410000 */
[C---:B------:R-:W-:Y:S01]  /*10f70*/  HMMA.16816.F32.BF16 R88, R128.reuse, R110, R88 ;  /* 0x0000006e8058723c */ /* 0x040fe20000041858 */
[----:B------:R-:W1:Y:S01]  /*10f80*/  LDSM.16.MT88.4 R108, [R133+0x900] ;  /* 0x00090000856c783b */ /* 0x000e620000004200 */
[----:B------:R-:W4:Y:S01]  /*10f90*/  MUFU.EX2 R241, R241 ;  /* 0x000000f100f17308 */ /* 0x000f220000000800 */
[C---:B------:R-:W-:Y:S02]  /*10fa0*/  FMUL.FTZ R95, R3.reuse, R95 ;  /* 0x0000005f035f7220 */ /* 0x040fe40000410000 */
[C---:B------:R-:W-:Y:S02]  /*10fb0*/  FMUL.FTZ R97, R132.reuse, R97 ;  /* 0x0000006184617220 */ /* 0x040fe40000410000 */
[C---:B------:R-:W-:Y:S02]  /*10fc0*/  FMUL.FTZ R98, R3.reuse, R98 ;  /* 0x0000006203627220 */ /* 0x040fe40000410000 */
[C---:B------:R-:W-:Y:S01]  /*10fd0*/  FMUL.FTZ R99, R3.reuse, R99 ;  /* 0x0000006303637220 */ /* 0x040fe20000410000 */
[C---:B---3--:R-:W-:Y:S03]  /*10fe0*/  HMMA.16816.F32.BF16 R92, R128.reuse, R104, R92 ;  /* 0x00000068805c723c */ /* 0x048fe6000004185c */
[----:B------:R-:W-:Y:S02]  /*10ff0*/  FFMA.FTZ R169, R3, R222, R169 ;  /* 0x000000de03a97223 */ /* 0x000fe400000100a9 */
[----:B------:R-:W-:Y:S02]  /*11000*/  FFMA.FTZ R172, R132, R223, R172 ;  /* 0x000000df84ac7223 */ /* 0x000fe400000100ac */
[----:B------:R-:W-:Y:S01]  /*11010*/  FADD.FTZ R169, R168, R169 ;  /* 0x000000a9a8a97221 */ /* 0x000fe20000010000 */
[----:B------:R-:W-:Y:S01]  /*11020*/  HMMA.16816.F32.BF16 R96, R128, R106, R96 ;  /* 0x0000006a8060723c */ /* 0x000fe20000041860 */
[----:B------:R-:W3:Y:S03]  /*11030*/  LDSM.16.MT88.4 R104, [R135+0x2900] ;  /* 0x002900008768783b */ /* 0x000ee60000004200 */
[----:B------:R-:W-:Y:S04]  /*11040*/  FADD.FTZ R171, R171, R172 ;  /* 0x000000acabab7221 */ /* 0x000fe80000010000 */
[C---:B------:R-:W-:Y:S05]  /*11050*/  HMMA.16816.F32.BF16 R4, R100.reuse, R112, R4 ;  /* 0x000000706404723c */ /* 0x040fea0000041804 */
[----:B------:R-:W-:Y:S03]  /*11060*/  FADD.FTZ R170, R170, R171 ;  /* 0x000000abaaaa7221 */ /* 0x000fe60000010000 */
[C---:B------:R-:W-:Y:S01]  /*11070*/  HMMA.16816.F32.BF16 R8, R100.reuse, R114, R8 ;  /* 0x000000726408723c */ /* 0x040fe20000041808 */
[----:B------:R-:W-:Y:S03]  /*11080*/  LDSM.16.MT88.4 R112, [R133+0x4900] ;  /* 0x004900008570783b */ /* 0x000fe60000004200 */
[----:B------:R-:W-:Y:S04]  /*11090*/  FADD.FTZ R170, R167, R170 ;  /* 0x000000aaa7aa7221 */ /* 0x000fe80000010000 */
[C---:B-1----:R-:W-:Y:S04]  /*110a0*/  HMMA.16816.F32.BF16 R12, R100.reuse, R108, R12 ;  /* 0x0000006c640c723c */ /* 0x042fe8000004180c */
[----:B------:R-:W-:Y:S04]  /*110b0*/  FADD.FTZ R173, R173, R170 ;  /* 0x000000aaadad7221 */ /* 0x000fe80000010000 */
[C---:B------:R-:W-:Y:S01]  /*110c0*/  HMMA.16816.F32.BF16 R16, R100.reuse, R110, R16 ;  /* 0x0000006e6410723c */ /* 0x040fe20000041810 */
[----:B------:R-:W1:Y:S03]  /*110d0*/  LDSM.16.MT88.4 R108, [R164+0x4900] ;  /* 0x00490000a46c783b */ /* 0x000e660000004200 */
[----:B------:R-:W-:Y:S04]  /*110e0*/  FADD.FTZ R174, R174, R173 ;  /* 0x000000adaeae7221 */ /* 0x000fe80000010000 */
[C---:B------:R-:W-:Y:S04]  /*110f0*/  HMMA.16816.F32.BF16 R20, R100.reuse, R116, R20 ;  /* 0x000000746414723c */ /* 0x040fe80000041814 */
[----:B------:R-:W-:Y:S04]  /*11100*/  FADD.FTZ R175, R175, R174 ;  /* 0x000000aeafaf7221 */ /* 0x000fe80000010000 */
[C---:B------:R-:W-:Y:S01]  /*11110*/  HMMA.16816.F32.BF16 R24, R100.reuse, R118, R24 ;  /* 0x000000766418723c */ /* 0x040fe20000041818 */
[----:B------:R-:W5:Y:S03]  /*11120*/  LDSM.16.MT88.4 R116, [R134+0x4900] ;  /* 0x004900008674783b */ /* 0x000f660000004200 */
[----:B------:R-:W-:Y:S04]  /*11130*/  FADD.FTZ R176, R176, R175 ;  /* 0x000000afb0b07221 */ /* 0x000fe80000010000 */
[C---:B------:R-:W-:Y:S08]  /*11140*/  HMMA.16816.F32.BF16 R28, R100.reuse, R120, R28 ;  /* 0x00000078641c723c */ /* 0x040ff0000004181c */
[C---:B------:R-:W-:Y:S01]  /*11150*/  HMMA.16816.F32.BF16 R32, R100.reuse, R122, R32 ;  /* 0x0000007a6420723c */ /* 0x040fe20000041820 */
[----:B------:R-:W-:Y:S07]  /*11160*/  LDSM.16.MT88.4 R120, [R135+0x1100] ;  /* 0x001100008778783b */ /* 0x000fee0000004200 */
[C---:B------:R-:W-:Y:S08]  /*11170*/  HMMA.16816.F32.BF16 R36, R100.reuse, R124, R36 ;  /* 0x0000007c6424723c */ /* 0x040ff00000041824 */
[C---:B------:R-:W-:Y:S01]  /*11180*/  HMMA.16816.F32.BF16 R40, R100.reuse, R126, R40 ;  /* 0x0000007e6428723c */ /* 0x040fe20000041828 */
[----:B------:R-:W-:Y:S07]  /*11190*/  LDSM.16.MT88.4 R124, [R133+0x3100] ;  /* 0x00310000857c783b */ /* 0x000fee0000004200 */
[C---:B------:R-:W-:Y:S07]  /*111a0*/  HMMA.16816.F32.BF16 R44, R100.reuse, R136, R44 ;  /* 0x00000088642c723c */ /* 0x040fee000004182c */
[----:B------:R-:W-:Y:S01]  /*111b0*/  F2FP.BF16.PACK_AB R136, R236, R235 ;  /* 0x000000ebec88723e */ /* 0x000fe200000010ff */
[C---:B------:R-:W-:Y:S04]  /*111c0*/  HMMA.16816.F32.BF16 R48, R100.reuse, R138, R48 ;  /* 0x0000008a6430723c */ /* 0x040fe80000041830 */
[----:B--2---:R-:W-:Y:S03]  /*111d0*/  F2FP.BF16.PACK_AB R137, R240, R239 ;  /* 0x000000eff089723e */ /* 0x004fe600000010ff */
[----:B------:R-:W-:Y:S01]  /*111e0*/  F2FP.BF16.PACK_AB R138, R238, R237 ;  /* 0x000000edee8a723e */ /* 0x000fe200000010ff */
[C---:B------:R-:W-:Y:S04]  /*111f0*/  HMMA.16816.F32.BF16 R52, R100.reuse, R140, R52 ;  /* 0x0000008c6434723c */ /* 0x040fe80000041834 */
[----:B----4-:R-:W-:Y:S04]  /*11200*/  F2FP.BF16.PACK_AB R139, R242, R241 ;  /* 0x000000f1f28b723e */ /* 0x010fe800000010ff */
        /* <DEDUP_REMOVED lines=11> */
[C---:B-----5:R-:W-:Y:S08]  /*112c0*/  HMMA.16816.F32.BF16 R84, R100.reuse, R116, R84 ;  /* 0x000000746454723c */ /* 0x060ff00000041854 */
        /* <DEDUP_REMOVED lines=51> */
[----:B------:R1:W3:Y:S07]  /*11600*/  LDSM.16.MT88.4 R4, [R133+0x5900] ;  /* 0x005900008504783b */ /* 0x0002ee0000004200 */
[C---:B------:R-:W-:Y:S01]  /*11610*/  HMMA.16816.F32.BF16 R124, R136.reuse, R126, R8 ;  /* 0x0000007e887c723c */ /* 0x040fe20000041808 */
[----:B------:R-:W5:Y:S07]  /*11620*/  LDSM.16.MT88.4 R8, [R134+0x5900] ;  /* 0x005900008608783b */ /* 0x000f6e0000004200 */
[C---:B----4-:R-:W-:Y:S01]  /*11630*/  HMMA.16816.F32.BF16 R120, R136.reuse, R116, R12 ;  /* 0x000000748878723c */ /* 0x050fe2000004180c */
[----:B------:R-:W4:Y:S07]  /*11640*/  LDSM.16.MT88.4 R12, [R135+0x5900] ;  /* 0x00590000870c783b */ /* 0x000f2e0000004200 */
[C---:B------:R-:W-:Y:S04]  /*11650*/  HMMA.16816.F32.BF16 R116, R136.reuse, R118, R16 ;  /* 0x000000768874723c */ /* 0x040fe80000041810 */
[----:B-1----:R-:W-:Y:S03]  /*11660*/  MOV R133, R2 ;  /* 0x0000000200857202 */ /* 0x002fe60000000f00 */
[----:B------:R-:W-:Y:S01]  /*11670*/  FADD.FTZ R16, R166, R169 ;  /* 0x000000a9a6107221 */ /* 0x000fe20000010000 */
[C---:B--2---:R-:W-:Y:S04]  /*11680*/  HMMA.16816.F32.BF16 R112, R136.reuse, R104, R20 ;  /* 0x000000688870723c */ /* 0x044fe80000041814 */
        /* <DEDUP_REMOVED lines=12> */
[----:B------:R-:W-:Y:S01]  /*11750*/  FADD.FTZ R232, R232, R195 ;  /* 0x000000c3e8e87221 */ /* 0x000fe20000010000 */
[----:B------:R-:W-:Y:S03]  /*11760*/  IADD3 R195, R227, -0x1, RZ ;  /* 0xffffffffe3c37810 */ /* 0x000fe60007ffe0ff */
        /* <DEDUP_REMOVED lines=13> */
[C---:B---3--:R-:W-:Y:S07]  /*11840*/  HMMA.16816.F32.BF16 R76, R136.reuse, R4, R76 ;  /* 0x00000004884c723c */ /* 0x048fee000004184c */
[----:B------:R-:W-:Y:S01]  /*11850*/  @P0 IMAD R4, R221, 0x3000, R208 ;  /* 0x00003000dd040824 */ /* 0x000fe200078e02d0 */
[C---:B------:R-:W-:Y:S04]  /*11860*/  HMMA.16816.F32.BF16 R80, R136.reuse, R6, R80 ;  /* 0x000000068850723c */ /* 0x040fe80000041850 */
[----:B------:R-:W-:Y:S04]  /*11870*/  @P0 SHF.L.U32 R3, R4, 0x1, RZ ;  /* 0x0000000104030819 */ /* 0x000fe800000006ff */
[C---:B-----5:R-:W-:Y:S01]  /*11880*/  HMMA.16816.F32.BF16 R84, R136.reuse, R8, R84 ;  /* 0x000000088854723c */ /* 0x060fe20000041854 */
[----:B------:R-:W-:Y:S01]  /*11890*/  @!PT LDS RZ, [RZ] ;  /* 0x00000000fffff984 */ /* 0x000fe20000000800 */
[----:B------:R-:W-:Y:S01]  /*118a0*/  @!PT LDS RZ, [RZ] ;  /* 0x00000000fffff984 */ /* 0x000fe20000000800 */
[----:B------:R-:W-:Y:S01]  /*118b0*/  @!PT LDS RZ, [RZ] ;  /* 0x00000000fffff984 */ /* 0x000fe20000000800 */
[----:B------:R1:W-:Y:S07]  /*118c0*/  @P0 LDGSTS.E.BYPASS.LTC128B.128 [R3+0xc100], [R230.64], !P4 ;  /* 0x0c100000e6030fae */ /* 0x0003ee000e101d46 */
[C---:B------:R-:W-:Y:S01]  /*118d0*/  HMMA.16816.F32.BF16 R88, R136.reuse, R10, R88 ;  /* 0x0000000a8858723c */ /* 0x040fe20000041858 */
[----:B------:R1:W-:Y:S07]  /*118e0*/  @P0 LDGSTS.E.BYPASS.LTC128B.128 [R3+0xe100], [R230.64+0x80], !P6 ;  /* 0x0e100080e6030fae */ /* 0x0003ee000f101d46 */
[C---:B----4-:R-:W-:Y:S01]  /*118f0*/  HMMA.16816.F32.BF16 R92, R136.reuse, R12, R92 ;  /* 0x0000000c885c723c */ /* 0x050fe2000004185c */
[----:B------:R1:W-:Y:S07]  /*11900*/  @P0 LDGSTS.E.BYPASS.LTC128B.128 [R3+0x10100], [R230.64+0x100], !P5 ;  /* 0x10100100e6030fae */ /* 0x0003ee000e901d46 */
[----:B------:R-:W-:Y:S01]  /*11910*/  HMMA.16816.F32.BF16 R96, R136, R14, R96 ;  /* 0x0000000e8860723c */ /* 0x000fe20000041860 */
[----:B------:R1:W-:Y:S08]  /*11920*/  @P0 LDGSTS.E.BYPASS.LTC128B.128 [R3+0xd100], [R228.64], !P4 ;  /* 0x0d100000e4030fae */ /* 0x0003f0000e101d46 */
[----:B------:R1:W-:Y:S08]  /*11930*/  @P0 LDGSTS.E.BYPASS.LTC128B.128 [R3+0xf100], [R228.64+0x80], !P6 ;  /* 0x0f100080e4030fae */ /* 0x0003f0000f101d46 */
[----:B------:R1:W-:Y:S01]  /*11940*/  @P0 LDGSTS.E.BYPASS.LTC128B.128 [R3+0x11100], [R228.64+0x100], !P5 ;  /* 0x11100100e4030fae */ /* 0x0003e2000e901d46 */
[C---:B------:R-:W-:Y:S02]  /*11950*/  ISETP.GE.AND P0, PT, R185.reuse, 0x1, PT ;  /* 0x00000001b900780c */ /* 0x040fe40003f06270 */
[----:B------:R-:W-:Y:S04]  /*11960*/  IADD3 R185, R185, 0x1, RZ ;  /* 0x00000001b9b97810 */ /* 0x000fe80007ffe0ff */
[----:B------:R-:W-:Y:S01]  /*11970*/  SEL R185, R185, RZ, !P0 ;  /* 0x000000ffb9b97207 */ /* 0x000fe20004000000 */
[----:B------:R-:W0:Y:S01]  /*11980*/  LDGDEPBAR ;  /* 0x00000000000079af */ /* 0x000e220000000000 */
[----:B------:R-:W-:Y:S02]  /*11990*/  ISETP.GT.AND P0, PT, R227, R196, PT ;  /* 0x000000c4e300720c */ /* 0x000fe40003f04270 */
[----:B------:R-:W-:Y:S02]  /*119a0*/  MOV R227, R195 ;  /* 0x000000c300e37202 */ /* 0x000fe40000000f00 */
[----:B-1----:R-:W-:Y:S09]  /*119b0*/  MOV R3, R0 ;  /* 0x0000000000037202 */ /* 0x002ff20000000f00 */
[----:B------:R-:W-:-:S05]  /*119c0*/  @P0 BRA `(.L_x_1018) ;  /* 0xffffd3d000000947 */ /* 0x000fca000383ffff */
.L_x_1017:
[----:B------:R-:W-:-:S13]  /*119d0*/  ISETP.GE.AND P0, PT, R195, R198, PT ;  /* 0x000000c6c300720c */ /* 0x000fda0003f06270 */
[----:B------:R-:W-:Y:S05]  /*119e0*/  @!P0 BRA `(.L_x_1019) ;  /* 0x000039d000008947 */ /* 0x000fea0003800000 */
[----:B------:R-:W1:Y:S01]  /*119f0*/  S2R R4, SR_TID.X ;  /* 0x0000000000047919 */ /* 0x000e620000002100 */
[----:B------:R-:W-:Y:S02]  /*11a00*/  IMAD.MOV.U32 R133, RZ, RZ, 0x40 ;  /* 0x00000040ff857424 */ /* 0x000fe400078e00ff */
[----:B------:R-:W-:Y:S01]  /*11a10*/  IMAD.MOV.U32 R132, RZ, RZ, R2 ;  /* 0x000000ffff847224 */ /* 0x000fe200078e0002 */
[----:B-1----:R-:W-:-:S04]  /*11a20*/  SHF.R.S32.HI R3, RZ, 0x1f, R4 ;  /* 0x0000001fff037819 */ /* 0x002fc80000011404 */
[----:B------:R-:W-:-:S04]  /*11a30*/  LEA.HI R3, R3, R4, RZ, 0x3 ;  /* 0x0000000403037211 */ /* 0x000fc800078f18ff */
[----:B------:R-:W-:-:S05]  /*11a40*/  LOP3.LUT R3, R3, 0xfffffff8, RZ, 0xc0, !PT ;  /* 0xfffffff803037812 */ /* 0x000fca00078ec0ff */
[----:B------:R-:W-:-:S05]  /*11a50*/  IMAD.IADD R3, R4, 0x1, -R3 ;  /* 0x0000000104037824 */ /* 0x000fca00078e0a03 */
[----:B------:R-:W-:Y:S01]  /*11a60*/  LOP3.LUT P0, RZ, R3, 0x4, RZ, 0xc0, !PT ;  /* 0x0000000403ff7812 */ /* 0x000fe2000780c0ff */
[----:B------:R-:W-:-:S03]  /*11a70*/  IMAD.MOV.U32 R3, RZ, RZ, R0 ;  /* 0x000000ffff037224 */ /* 0x000fc600078e0000 */
[----:B------:R-:W-:Y:S02]  /*11a80*/  SEL R133, R133, 0xffffffc0, !P0 ;  /* 0xffffffc085857807 */ /* 0x000fe40004000000 */
.L_x_1028:
[----:B------:R-:W-:Y:S04]  /*11a90*/  DEPBAR.LE SB0, 0x2 ;  /* 0x000080800000791a */ /* 0x000fe80000000000 */
[----:B------:R-:W-:Y:S01]  /*11aa0*/  WARPSYNC 0xffffffff ;  /* 0xffffffff00007948 */ /* 0x000fe20003800000 */
[----:B------:R-:W-:Y:S01]  /*11ab0*/  BAR.SYNC.DEFER_BLOCKING 0x0 ;  /* 0x0000000000007b1d */ /* 0x000fe20000010000 */
[----:B------:R-:W-:Y:S01]  /*11ac0*/  ISETP.GE.AND P0, PT, R198, R195, PT ;  /* 0x000000c3c600720c */ /* 0x000fe20003f06270 */
[----:B------:R-:W-:Y:S01]  /*11ad0*/  IMAD R135, R185, 0x6000, RZ ;  /* 0x00006000b9877824 */ /* 0x000fe200078e02ff */
[----:B------:R-:W-:Y:S02]  /*11ae0*/  ISETP.GE.AND P3, PT, R201, c[0x0][0x1d4], PT ;  /* 0x00007500c9007a0c */ /* 0x000fe40003f66270 */
[----:B------:R-:W-:Y:S02]  /*11af0*/  ISETP.NE.AND P2, PT, R225, 0x1, PT ;  /* 0x00000001e100780c */ /* 0x000fe40003f45270 */
[----:B------:R-:W-:Y:S02]  /*11b00*/  IADD3 R196, R192, R135, RZ ;  /* 0x00000087c0c47210 */ /* 0x000fe40007ffe0ff */
[----:B------:R-:W-:Y:S03]  /*11b10*/  ISETP.GE.AND P4, PT, R224, 0x1, PT ;  /* 0x00000001e000780c */ /* 0x000fe60003f86270 */
[----:B------:R-:W-:Y:S02]  /*11b20*/  IMAD.IADD R134, R189, 0x1, R196 ;  /* 0x00000001bd867824 */ /* 0x000fe400078e02c4 */
[----:B------:R-:W-:Y:S01]  /*11b30*/  @!P0 IADD3 R5, R195, -0x1, RZ ;  /* 0xffffffffc3058810 */ /* 0x000fe20007ffe0ff */
[----:B------:R-:W-:Y:S03]  /*11b40*/  @!P0 IMAD R171, R221, 0x6000, R207 ;  /* 0x00006000ddab8824 */ /* 0x000fe600078e02cf */
[----:B------:R-:W-:Y:S05]  /*11b50*/  @!P0 SHF.R.S32.HI R0, RZ, 0x1f, R5 ;  /* 0x0000001fff008819 */ /* 0x000fea0000011405 */
[----:B------:R-:W-:Y:S01]  /*11b60*/  @!P0 IMAD R0, R0, c[0x0][0x208], RZ ;  /* 0x0000820000008a24 */ /* 0x000fe200078e02ff */
[----:B------:R-:W-:Y:S03]  /*11b70*/  LDSM.16.M88.4 R32, [R194] ;  /* 0x00000000c220783b */ /* 0x000fe60000000200 */
[C---:B------:R-:W-:Y:S02]  /*11b80*/  @!P0 IMAD R0, R5.reuse, c[0x0][0x20c], R0 ;  /* 0x0000830005008a24 */ /* 0x040fe400078e0200 */
[----:B------:R-:W-:Y:S01]  /*11b90*/  @!P0 IMAD.WIDE.U32 R4, R5, c[0x0][0x208], RZ ;  /* 0x0000820005048a25 */ /* 0x000fe200078e00ff */
[----:B------:R-:W1:Y:S03]  /*11ba0*/  LDSM.16.M88.4 R8, [R196+0xc100] ;  /* 0x00c10000c408783b */ /* 0x000e660000000200 */
[C---:B------:R-:W-:Y:S01]  /*11bb0*/  @!P0 IMAD.SHL.U32 R31, R4.reuse, 0x40, RZ ;  /* 0x00000040041f8824 */ /* 0x040fe200078e00ff */
[----:B------:R-:W-:Y:S02]  /*11bc0*/  @!P0 IADD3 R0, R5, R0, RZ ;  /* 0x0000000005008210 */ /* 0x000fe40007ffe0ff */
[----:B------:R-:W2:Y:S02]  /*11bd0*/  LDSM.16.M88.4 R16, [R196+0xc900] ;  /* 0x00c90000c410783b */ /* 0x000ea40000000200 */
[----:B------:R-:W-:Y:S02]  /*11be0*/  @!P0 IADD3 R5, P1, R31, R210, RZ ;  /* 0x000000d21f058210 */ /* 0x000fe40007f3e0ff */
[----:B------:R-:W-:Y:S02]  /*11bf0*/  @!P0 SHF.L.U64.HI R29, R4, 0x6, R0 ;  /* 0x00000006041d8819 */ /* 0x000fe40000010200 */
[----:B------:R-:W3:Y:S02]  /*11c00*/  LDSM.16.M88.4 R24, [R196+0xd100] ;  /* 0x00d10000c418783b */ /* 0x000ee40000000200 */
[----:B------:R-:W-:Y:S02]  /*11c10*/  @!P0 IADD3.X R0, R29, R215, RZ, P1, !PT ;  /* 0x000000d71d008210 */ /* 0x000fe40000ffe4ff */
[C---:B------:R-:W-:Y:S02]  /*11c20*/  @!P0 LEA R168, P1, R5.reuse, c[0x0][0x1f8], 0x1 ;  /* 0x00007e0005a88a11 */ /* 0x040fe400078208ff */
[----:B------:R-:W4:Y:S02]  /*11c30*/  LDSM.16.M88.4 R136, [R196+0xd900] ;  /* 0x00d90000c488783b */ /* 0x000f240000000200 */
[----:B------:R-:W-:Y:S02]  /*11c40*/  @!P0 LEA.HI.X R169, R5, c[0x0][0x1fc], R0, 0x1, P1 ;  /* 0x00007f0005a98a11 */ /* 0x000fe400008f0c00 */
[C---:B------:R-:W-:Y:S02]  /*11c50*/  IADD3 R2, P1, R210.reuse, 0x40, RZ ;  /* 0x00000040d2027810 */ /* 0x040fe40007f3e0ff */
[----:B------:R-:W-:Y:S03]  /*11c60*/  LDSM.16.M88.4 R140, [R190] ;  /* 0x00000000be8c783b */ /* 0x000fe60000000200 */
[--C-:B------:R-:W-:Y:S01]  /*11c70*/  IMAD.X R20, RZ, RZ, R215.reuse, P1 ;  /* 0x000000ffff147224 */ /* 0x100fe200008e06d7 */
[----:B------:R-:W-:Y:S02]  /*11c80*/  @!P0 IADD3 R5, P1, R31, R2, RZ ;  /* 0x000000021f058210 */ /* 0x000fe40007f3e0ff */
[----:B------:R-:W3:Y:S02]  /*11c90*/  LDSM.16.M88.4 R144, [R134+0xc100] ;  /* 0x00c100008690783b */ /* 0x000ee40000000200 */
[----:B------:R-:W-:Y:S02]  /*11ca0*/  @!P0 IADD3.X R0, R29, R20, RZ, P1, !PT ;  /* 0x000000141d008210 */ /* 0x000fe40000ffe4ff */
[C---:B------:R-:W-:Y:S02]  /*11cb0*/  @!P0 LEA R166, P1, R5.reuse, c[0x0][0x1f8], 0x1 ;  /* 0x00007e0005a68a11 */ /* 0x040fe400078208ff */
[----:B------:R-:W3:Y:S02]  /*11cc0*/  LDSM.16.M88.4 R148, [R134+0xc900] ;  /* 0x00c900008694783b */ /* 0x000ee40000000200 */
[----:B------:R-:W-:Y:S02]  /*11cd0*/  @!P0 LEA.HI.X R167, R5, c[0x0][0x1fc], R0, 0x1, P1 ;  /* 0x00007f0005a78a11 */ /* 0x000fe400008f0c00 */
[C---:B-1----:R-:W-:Y:S02]  /*11ce0*/  HMMA.16816.F32.BF16 R4, R32.reuse, R8, RZ ;  /* 0x000000082004723c */ /* 0x042fe400000418ff */
[----:B------:R-:W5:Y:S01]  /*11cf0*/  LDL R227, [R1+0x4] ;  /* 0x0000040001e37983 */ /* 0x000f620000100800 */
[----:B------:R-:W-:Y:S05]  /*11d00*/  IADD3 R0, P1, R210, 0x80, RZ ;  /* 0x00000080d2007810 */ /* 0x000fea0007f3e0ff */
[C---:B------:R-:W-:Y:S01]  /*11d10*/  HMMA.16816.F32.BF16 R8, R32.reuse, R10, RZ ;  /* 0x0000000a2008723c */ /* 0x040fe200000418ff */
[----:B------:R-:W-:Y:S03]  /*11d20*/  IMAD.X R28, RZ, RZ, R215, P1 ;  /* 0x000000ffff1c7224 */ /* 0x000fe600008e06d7 */
[----:B------:R-:W-:Y:S04]  /*11d30*/  @!P0 IADD3 R12, P1, R31, R0, RZ ;  /* 0x000000001f0c8210 */ /* 0x000fe80007f3e0ff */
[----:B------:R-:W-:Y:S04]  /*11d40*/  @!P0 IADD3.X R13, R29, R28, RZ, P1, !PT ;  /* 0x0000001c1d0d8210 */ /* 0x000fe80000ffe4ff */
[C---:B------:R-:W-:Y:S04]  /*11d50*/  @!P0 LEA R164, P1, R12.reuse, c[0x0][0x1f8], 0x1 ;  /* 0x00007e000ca48a11 */ /* 0x040fe800078208ff */
[----:B------:R-:W-:Y:S02]  /*11d60*/  @!P0 LEA.HI.X R165, R12, c[0x0][0x1fc], R13, 0x1, P1 ;  /* 0x00007f000ca58a11 */ /* 0x000fe400008f0c0d */
[C---:B--2---:R-:W-:Y:S01]  /*11d70*/  HMMA.16816.F32.BF16 R12, R32.reuse, R16, RZ ;  /* 0x00000010200c723c */ /* 0x044fe200000418ff */
[----:B------:R-:W-:Y:S04]  /*11d80*/  @!P0 IADD3 R31, P1, R205, R31, RZ ;  /* 0x0000001fcd1f8210 */ /* 0x000fe80007f3e0ff */
[----:B------:R-:W-:Y:S02]  /*11d90*/  @!P0 IADD3.X R29, R204, R29, RZ, P1, !PT ;  /* 0x0000001dcc1d8210 */ /* 0x000fe40000ffe4ff */
[----:B------:R-:W-:Y:S01]  /*11da0*/  @!P0 IADD3 R2, P1, R31, R2, RZ ;  /* 0x000000021f028210 */ /* 0x000fe20007f3e0ff */
[C---:B------:R-:W-:Y:S04]  /*11db0*/  HMMA.16816.F32.BF16 R16, R32.reuse, R18, RZ ;  /* 0x000000122010723c */ /* 0x040fe800000418ff */
[----:B------:R-:W-:Y:S01]  /*11dc0*/  @!P0 IMAD.X R153, R29, 0x1, R20, P1 ;  /* 0x000000011d998824 */ /* 0x000fe200008e0614 */
[----:B------:R-:W-:Y:S03]  /*11dd0*/  @!P0 IADD3 R0, P1, R31, R0, RZ ;  /* 0x000000001f008210 */ /* 0x000fe60007f3e0ff */
[C---:B---3--:R-:W-:Y:S01]  /*11de0*/  HMMA.16816.F32.BF16 R20, R32.reuse, R24, RZ ;  /* 0x000000182014723c */ /* 0x048fe200000418ff */
[----:B------:R-:W-:Y:S03]  /*11df0*/  @!P0 IADD3.X R157, R29, R28, RZ, P1, !PT ;  /* 0x0000001c1d9d8210 */ /* 0x000fe60000ffe4ff */
[----:B------:R-:W-:Y:S04]  /*11e00*/  @!P0 IADD3 R28, P1, R31, R210, RZ ;  /* 0x000000d21f1c8210 */ /* 0x000fe80007f3e0ff */
[C---:B------:R-:W-:Y:S01]  /*11e10*/  HMMA.16816.F32.BF16 R24, R32.reuse, R26, RZ ;  /* 0x0000001a2018723c */ /* 0x040fe200000418ff */
[----:B------:R-:W-:Y:S03]  /*11e20*/  @!P0 IMAD.X R29, R29, 0x1, R215, P1 ;  /* 0x000000011d1d8824 */ /* 0x000fe600008e06d7 */
[C---:B------:R-:W-:Y:S04]  /*11e30*/  @!P0 LEA R172, P1, R28.reuse, c[0x0][0x1f8], 0x1 ;  /* 0x00007e001cac8a11 */ /* 0x040fe800078208ff */
[----:B------:R-:W-:Y:S02]  /*11e40*/  @!P0 LEA.HI.X R173, R28, c[0x0][0x1fc], R29, 0x1, P1 ;  /* 0x00007f001cad8a11 */ /* 0x000fe400008f0c1d */
[C---:B----4-:R-:W-:Y:S02]  /*11e50*/  HMMA.16816.F32.BF16 R28, R32.reuse, R136, RZ ;  /* 0x00000088201c723c */ /* 0x050fe400000418ff */
[C---:B------:R-:W-:Y:S04]  /*11e60*/  @!P0 LEA R176, P1, R2.reuse, c[0x0][0x1f8], 0x1 ;  /* 0x00007e0002b08a11 */ /* 0x040fe800078208ff */
[----:B------:R-:W-:Y:S01]  /*11e70*/  @!P0 LEA.HI.X R177, R2, c[0x0][0x1fc], R153, 0x1, P1 ;  /* 0x00007f0002b18a11 */ /* 0x000fe200008f0c99 */
[C---:B------:R-:W-:Y:S01]  /*11e80*/  IMAD.IADD R2, R133.reuse, 0x1, R134 ;  /* 0x0000000185027824 */ /* 0x040fe200078e0286 */
[----:B------:R-:W-:Y:S01]  /*11e90*/  HMMA.16816.F32.BF16 R32, R32, R138, RZ ;  /* 0x0000008a2020723c */ /* 0x000fe200000418ff */
[----:B------:R-:W1:Y:S03]  /*11ea0*/  LDSM.16.M88.4 R152, [R134+0xd100] ;  /* 0x00d100008698783b */ /* 0x000e660000000200 */
[C---:B------:R-:W-:Y:S03]  /*11eb0*/  @!P0 LEA R174, P1, R0.reuse, c[0x0][0x1f8], 0x1 ;  /* 0x00007e0000ae8a11 */ /* 0x040fe600078208ff */
[----:B------:R-:W2:Y:S01]  /*11ec0*/  LDSM.16.M88.4 R136, [R134+0xd900] ;  /* 0x00d900008688783b */ /* 0x000ea20000000200 */
[C---:B------:R-:W-:Y:S05]  /*11ed0*/  HMMA.16816.F32.BF16 R4, R140.reuse, R144, R4 ;  /* 0x000000908c04723c */ /* 0x040fea0000041804 */
[----:B------:R-:W-:Y:S01]  /*11ee0*/  @!PT LDS RZ, [RZ] ;  /* 0x00000000fffff984 */ /* 0x000fe20000000800 */
[----:B------:R-:W-:Y:S01]  /*11ef0*/  @!PT LDS RZ, [RZ] ;  /* 0x00000000fffff984 */ /* 0x000fe20000000800 */
[----:B------:R-:W-:Y:S01]  /*11f00*/  @!PT LDS RZ, [RZ] ;  /* 0x00000000fffff984 */ /* 0x000fe20000000800 */
[----:B------:R3:W-:Y:S01]  /*11f10*/  @!P0 LDGSTS.E.BYPASS.LTC128B.128 [R171], [R168.64], !P3 ;  /* 0x00000000a8ab8fae */ /* 0x0007e2000d901d46 */
[----:B------:R-:W-:Y:S02]  /*11f20*/  @!P0 LEA.HI.X R175, R0, c[0x0][0x1fc], R157, 0x1, P1 ;  /* 0x00007f0000af8a11 */ /* 0x000fe400008f0c9d */
[C---:B------:R-:W-:Y:S03]  /*11f30*/  HMMA.16816.F32.BF16 R8, R140.reuse, R146, R8 ;  /* 0x000000928c08723c */ /* 0x040fe60000041808 */
[----:B------:R4:W-:Y:S01]  /*11f40*/  @!P0 LDGSTS.E.BYPASS.LTC128B.128 [R171+0x2000], [R166.64], !P6 ;  /* 0x02000000a6ab8fae */ /* 0x0009e2000f101d46 */
[----:B------:R-:W-:Y:S04]  /*11f50*/  IADD3 R0, R133, R196, RZ ;  /* 0x000000c485007210 */ /* 0x000fe80007ffe0ff */
[C---:B------:R-:W-:Y:S01]  /*11f60*/  HMMA.16816.F32.BF16 R12, R140.reuse, R148, R12 ;  /* 0x000000948c0c723c */ /* 0x040fe2000004180c */
[----:B------:R4:W-:Y:S06]  /*11f70*/  @!P0 LDGSTS.E.BYPASS.LTC128B.128 [R171+0x4000], [R164.64], !P5 ;  /* 0x04000000a4ab8fae */ /* 0x0009ec000e901d46 */
[----:B------:R3:W-:Y:S01]  /*11f80*/  @!P0 LDGSTS.E.BYPASS.LTC128B.128 [R171+0x1000], [R172.64], !P3 ;  /* 0x01000000acab8fae */ /* 0x0007e2000d901d46 */
[C---:B------:R-:W-:Y:S05]  /*11f90*/  HMMA.16816.F32.BF16 R16, R140.reuse, R150, R16 ;  /* 0x000000968c10723c */ /* 0x040fea0000041810 */
[----:B------:R3:W-:Y:S03]  /*11fa0*/  @!P0 LDGSTS.E.BYPASS.LTC128B.128 [R171+0x3000], [R176.64], !P6 ;  /* 0x03000000b0ab8fae */ /* 0x0007e6000f101d46 */
[C---:B-1----:R-:W-:Y:S03]  /*11fb0*/  HMMA.16816.F32.BF16 R20, R140.reuse, R152, R20 ;  /* 0x000000988c14723c */ /* 0x042fe60000041814 */
[----:B------:R3:W-:Y:S01]  /*11fc0*/  @!P0 LDGSTS.E.BYPASS.LTC128B.128 [R171+0x5000], [R174.64], !P5 ;  /* 0x05000000aeab8fae */ /* 0x0007e2000e901d46 */
[C---:B------:R-:W-:Y:S02]  /*11fd0*/  ISETP.GE.AND P0, PT, R221.reuse, 0x1, PT ;  /* 0x00000001dd00780c */ /* 0x040fe40003f06270 */
[----:B------:R-:W-:Y:S02]  /*11fe0*/  IADD3 R221, R221, 0x1, RZ ;  /* 0x00000001dddd7810 */ /* 0x000fe40007ffe0ff */
[C---:B------:R-:W-:Y:S01]  /*11ff0*/  HMMA.16816.F32.BF16 R24, R140.reuse, R154, R24 ;  /* 0x0000009a8c18723c */ /* 0x040fe20000041818 */
[----:B------:R-:W-:Y:S03]  /*12000*/  LDSM.16.M88.4 R156, [R188] ;  /* 0x00000000bc9c783b */ /* 0x000fe60000000200 */
[----:B------:R-:W-:Y:S03]  /*12010*/  SEL R221, R221, RZ, !P0 ;  /* 0x000000ffdddd7207 */ /* 0x000fe60004000000 */
[----:B------:R-:W1:Y:S01]  /*12020*/  LDSM.16.M88.4 R160, [R0+0xc100] ;  /* 0x00c1000000a0783b */ /* 0x000e620000000200 */
[C---:B--2---:R-:W-:Y:S05]  /*12030*/  HMMA.16816.F32.BF16 R28, R140.reuse, R136, R28 ;  /* 0x000000888c1c723c */ /* 0x044fea000004181c */
[----:B------:R-:W2:Y:S03]  /*12040*/  LDSM.16.M88.4 R144, [R0+0xc900] ;  /* 0x00c900000090783b */ /* 0x000ea60000000200 */
[----:B------:R-:W-:Y:S03]  /*12050*/  HMMA.16816.F32.BF16 R32, R140, R138, R32 ;  /* 0x0000008a8c20723c */ /* 0x000fe60000041820 */
[----:B------:R-:W2:Y:S06]  /*12060*/  LDSM.16.M88.4 R148, [R0+0xd100] ;  /* 0x00d100000094783b */ /* 0x000eac0000000200 */
[----:B----4-:R-:W4:Y:S06]  /*12070*/  LDSM.16.M88.4 R164, [R0+0xd900] ;  /* 0x00d9000000a4783b */ /* 0x010f2c0000000200 */
[----:B------:R-:W-:Y:S06]  /*12080*/  LDSM.16.M88.4 R152, [R187] ;  /* 0x00000000bb98783b */ /* 0x000fec0000000200 */
[----:B---3--:R-:W3:Y:S06]  /*12090*/  LDSM.16.M88.4 R168, [R2+0xc100] ;  /* 0x00c1000002a8783b */ /* 0x008eec0000000200 */
[----:B------:R-:W3:Y:S01]  /*120a0*/  LDSM.16.M88.4 R136, [R2+0xc900] ;  /* 0x00c900000288783b */ /* 0x000ee20000000200 */
[C---:B-1----:R-:W-:Y:S05]  /*120b0*/  HMMA.16816.F32.BF16 R4, R156.reuse, R160, R4 ;  /* 0x000000a09c04723c */ /* 0x042fea0000041804 */
[----:B------:R-:W1:Y:S03]  /*120c0*/  LDSM.16.M88.4 R140, [R2+0xd100] ;  /* 0x00d10000028c783b */ /* 0x000e660000000200 */
[C---:B------:R-:W-:Y:S03]  /*120d0*/  HMMA.16816.F32.BF16 R8, R156.reuse, R162, R8 ;  /* 0x000000a29c08723c */ /* 0x040fe60000041808 */
[----:B------:R-:W-:Y:S06]  /*120e0*/  LDSM.16.M88.4 R160, [R196+0xe900] ;  /* 0x00e90000c4a0783b */ /* 0x000fec0000000200 */
[----:B------:R-:W-:Y:S01]  /*120f0*/  LDSM.16.M88.4 R172, [R196+0x11900] ;  /* 0x01190000c4ac783b */ /* 0x000fe20000000200 */
[C---:B--2---:R-:W-:Y:S05]  /*12100*/  HMMA.16816.F32.BF16 R12, R156.reuse, R144, R12 ;  /* 0x000000909c0c723c */ /* 0x044fea000004180c */
[----:B------:R-:W-:Y:S03]  /*12110*/  LDSM.16.M88.4 R176, [R190+0x8000] ;  /* 0x00800000beb0783b */ /* 0x000fe60000000200 */
[C---:B------:R-:W-:Y:S03]  /*12120*/  HMMA.16816.F32.BF16 R16, R156.reuse, R146, R16 ;  /* 0x000000929c10723c */ /* 0x040fe60000041810 */
[----:B------:R-:W2:Y:S05]  /*12130*/  LDSM.16.M88.4 R144, [R2+0xd900] ;  /* 0x00d900000290783b */ /* 0x000eaa0000000200 */
[C---:B------:R-:W-:Y:S01]  /*12140*/  HMMA.16816.F32.BF16 R20, R156.reuse, R148, R20 ;  /* 0x000000949c14723c */ /* 0x040fe20000041814 */
[----:B------:R-:W-:Y:S06]  /*12150*/  LDSM.16.M88.4 R180, [R134+0x10100] ;  /* 0x0101000086b4783b */ /* 0x000fec0000000200 */
[----:B------:R-:W0:Y:S01]  /*12160*/  LDGDEPBAR ;  /* 0x00000000000079af */ /* 0x000e220000000000 */
[C---:B------:R-:W-:Y:S05]  /*12170*/  HMMA.16816.F32.BF16 R24, R156.reuse, R150, R24 ;  /* 0x000000969c18723c */ /* 0x040fea0000041818 */
[----:B------:R-:W-:Y:S03]  /*12180*/  LDSM.16.M88.4 R148, [R194+0x4000] ;  /* 0x00400000c294783b */ /* 0x000fe60000000200 */
[C---:B----4-:R-:W-:Y:S08]  /*12190*/  HMMA.16816.F32.BF16 R28, R156.reuse, R164, R28 ;  /* 0x000000a49c1c723c */ /* 0x050ff0000004181c */
[----:B------:R-:W-:Y:S01]  /*121a0*/  HMMA.16816.F32.BF16 R32, R156, R166, R32 ;  /* 0x000000a69c20723c */ /* 0x000fe20000041820 */
[----:B------:R-:W4:Y:S06]  /*121b0*/  LDSM.16.M88.4 R156, [R196+0xe100] ;  /* 0x00e10000c49c783b */ /* 0x000f2c0000000200 */
[----:B------:R-:W2:Y:S01]  /*121c0*/  LDSM.16.M88.4 R164, [R196+0xf100] ;  /* 0x00f10000c4a4783b */ /* 0x000ea20000000200 */
[C---:B---3--:R-:W-:Y:S08]  /*121d0*/  HMMA.16816.F32.BF16 R4, R152.reuse, R168, R4 ;  /* 0x000000a89804723c */ /* 0x048ff00000041804 */
[C---:B------:R-:W-:Y:S01]  /*121e0*/  HMMA.16816.F32.BF16 R8, R152.reuse, R170, R8 ;  /* 0x000000aa9808723c */ /* 0x040fe20000041808 */
[----:B------:R-:W3:Y:S07]  /*121f0*/  LDSM.16.M88.4 R168, [R196+0xf900] ;  /* 0x00f90000c4a8783b */ /* 0x000eee0000000200 */
[C---:B------:R-:W-:Y:S08]  /*12200*/  HMMA.16816.F32.BF16 R12, R152.reuse, R136, R12 ;  /* 0x00000088980c723c */ /* 0x040ff0000004180c */
[C---:B------:R-:W-:Y:S01]  /*12210*/  HMMA.16816.F32.BF16 R16, R152.reuse, R138, R16 ;  /* 0x0000008a9810723c */ /* 0x040fe20000041810 */
[----:B------:R-:W-:Y:S07]  /*12220*/  LDSM.16.M88.4 R136, [R190+0x4000] ;  /* 0x00400000be88783b */ /* 0x000fee0000000200 */
[C---:B-1----:R-:W-:Y:S08]  /*12230*/  HMMA.16816.F32.BF16 R20, R152.reuse, R140, R20 ;  /* 0x0000008c9814723c */ /* 0x042ff00000041814 */
[C---:B------:R-:W-:Y:S01]  /*12240*/  HMMA.16816.F32.BF16 R24, R152.reuse, R142, R24 ;  /* 0x0000008e9818723c */ /* 0x040fe20000041818 */
[----:B------:R-:W1:Y:S07]  /*12250*/  LDSM.16.M88.4 R140, [R134+0xe100] ;  /* 0x00e10000868c783b */ /* 0x000e6e0000000200 */
[C---:B--2---:R-:W-:Y:S08]  /*12260*/  HMMA.16816.F32.BF16 R28, R152.reuse, R144, R28 ;  /* 0x00000090981c723c */ /* 0x044ff0000004181c */
[----:B------:R-:W-:Y:S01]  /*12270*/  HMMA.16816.F32.BF16 R32, R152, R146, R32 ;  /* 0x000000929820723c */ /* 0x000fe20000041820 */
[----:B------:R-:W2:Y:S06]  /*12280*/  LDSM.16.M88.4 R144, [R134+0xe900] ;  /* 0x00e900008690783b */ /* 0x000eac0000000200 */
[----:B------:R-:W1:Y:S01]  /*12290*/  LDSM.16.M88.4 R152, [R134+0xf100] ;  /* 0x00f100008698783b */ /* 0x000e620000000200 */
[C---:B----4-:R-:W-:Y:S08]  /*122a0*/  HMMA.16816.F32.BF16 R4, R148.reuse, R156, R4 ;  /* 0x0000009c9404723c */ /* 0x050ff00000041804 */
[C---:B------:R-:W-:Y:S01]  /*122b0*/  HMMA.16816.F32.BF16 R8, R148.reuse, R158, R8 ;  /* 0x0000009e9408723c */ /* 0x040fe20000041808 */
[----:B------:R-:W4:Y:S03]  /*122c0*/  LDSM.16.M88.4 R156, [R134+0xf900] ;  /* 0x00f90000869c783b */ /* 0x000f260000000200 */
[----:B-----5:R-:W-:Y:S04]  /*122d0*/  IMAD R227, R227, 0x80, R220 ;  /* 0x00000080e3e37824 */ /* 0x020fe800078e02dc */
[C---:B------:R-:W-:Y:S08]  /*122e0*/  HMMA.16816.F32.BF16 R12, R148.reuse, R160, R12 ;  /* 0x000000a0940c723c */ /* 0x040ff0000004180c */
[C---:B------:R-:W-:Y:S01]  /*122f0*/  HMMA.16816.F32.BF16 R16, R148.reuse, R162, R16 ;  /* 0x000000a29410723c */ /* 0x040fe20000041810 */
[----:B------:R-:W-:Y:S07]  /*12300*/  LDSM.16.M88.4 R160, [R188+0x4000] ;  /* 0x00400000bca0783b */ /* 0x000fee0000000200 */
[C---:B------:R-:W-:Y:S08]  /*12310*/  HMMA.16816.F32.BF16 R20, R148.reuse, R164, R20 ;  /* 0x000000a49414723c */ /* 0x040ff00000041814 */
[C---:B------:R-:W-:Y:S01]  /*12320*/  HMMA.16816.F32.BF16 R24, R148.reuse, R166, R24 ;  /* 0x000000a69418723c */ /* 0x040fe20000041818 */
[----:B------:R-:W5:Y:S07]  /*12330*/  LDSM.16.M88.4 R164, [R0+0xe100] ;  /* 0x00e1000000a4783b */ /* 0x000f6e0000000200 */
[C---:B---3--:R-:W-:Y:S08]  /*12340*/  HMMA.16816.F32.BF16 R28, R148.reuse, R168, R28 ;  /* 0x000000a8941c723c */ /* 0x048ff0000004181c */
[----:B------:R-:W-:Y:S01]  /*12350*/  HMMA.16816.F32.BF16 R32, R148, R170, R32 ;  /* 0x000000aa9420723c */ /* 0x000fe20000041820 */
[----:B------:R-:W3:Y:S06]  /*12360*/  LDSM.16.M88.4 R148, [R0+0xe900] ;  /* 0x00e900000094783b */ /* 0x000eec0000000200 */
[----:B------:R-:W-:Y:S01]  /*12370*/  LDSM.16.M88.4 R168, [R196+0x10100] ;  /* 0x01010000c4a8783b */ /* 0x000fe20000000200 */
[C---:B-1----:R-:W-:Y:S08]  /*12380*/  HMMA.16816.F32.BF16 R4, R136.reuse, R140, R4 ;  /* 0x0000008c8804723c */ /* 0x042ff00000041804 */
[C---:B------:R-:W-:Y:S01]  /*12390*/  HMMA.16816.F32.BF16 R8, R136.reuse, R142, R8 ;  /* 0x0000008e8808723c */ /* 0x040fe20000041808 */
[----:B------:R-:W1:Y:S07]  /*123a0*/  LDSM.16.M88.4 R140, [R0+0xf100] ;  /* 0x00f10000008c783b */ /* 0x000e6e0000000200 */
[C---:B--2---:R-:W-:Y:S08]  /*123b0*/  HMMA.16816.F32.BF16 R12, R136.reuse, R144, R12 ;  /* 0x00000090880c723c */ /* 0x044ff0000004180c */
[C---:B------:R-:W-:Y:S01]  /*123c0*/  HMMA.16816.F32.BF16 R16, R136.reuse, R146, R16 ;  /* 0x000000928810723c */ /* 0x040fe20000041810 */
[----:B------:R-:W-:Y:S07]  /*123d0*/  LDSM.16.M88.4 R144, [R187+0x4000] ;  /* 0x00400000bb90783b */ /* 0x000fee0000000200 */
[C---:B------:R-:W-:Y:S08]  /*123e0*/  HMMA.16816.F32.BF16 R20, R136.reuse, R152, R20 ;  /* 0x000000988814723c */ /* 0x040ff00000041814 */
[C---:B------:R-:W-:Y:S01]  /*123f0*/  HMMA.16816.F32.BF16 R24, R136.reuse, R154, R24 ;  /* 0x0000009a8818723c */ /* 0x040fe20000041818 */
[----:B------:R-:W-:Y:S07]  /*12400*/  LDSM.16.M88.4 R152, [R2+0xe100] ;  /* 0x00e100000298783b */ /* 0x000fee0000000200 */
[C---:B----4-:R-:W-:Y:S08]  /*12410*/  HMMA.16816.F32.BF16 R28, R136.reuse, R156, R28 ;  /* 0x0000009c881c723c */ /* 0x050ff0000004181c */
[----:B------:R-:W-:Y:S01]  /*12420*/  HMMA.16816.F32.BF16 R32, R136, R158, R32 ;  /* 0x0000009e8820723c */ /* 0x000fe20000041820 */
[----:B------:R-:W2:Y:S07]  /*12430*/  LDSM.16.M88.4 R136, [R0+0xf900] ;  /* 0x00f900000088783b */ /* 0x000eae0000000200 */
[C---:B-----5:R-:W-:Y:S08]  /*12440*/  HMMA.16816.F32.BF16 R4, R160.reuse, R164, R4 ;  /* 0x000000a4a004723c */ /* 0x060ff00000041804 */
[C---:B------:R-:W-:Y:S01]  /*12450*/  HMMA.16816.F32.BF16 R8, R160.reuse, R166, R8 ;  /* 0x000000a6a008723c */ /* 0x040fe20000041808 */
[----:B------:R-:W-:Y:S07]  /*12460*/  LDSM.16.M88.4 R164, [R194+0x8000] ;  /* 0x00800000c2a4783b */ /* 0x000fee0000000200 */
[C---:B---3--:R-:W-:Y:S07]  /*12470*/  HMMA.16816.F32.BF16 R12, R160.reuse, R148, R12 ;  /* 0x00000094a00c723c */ /* 0x048fee000004180c */
[----:B------:R-:W-:Y:S01]  /*12480*/  IADD3 R148, R133, R192, R135 ;  /* 0x000000c085947210 */ /* 0x000fe20007ffe087 */
[C---:B------:R-:W-:Y:S04]  /*12490*/  HMMA.16816.F32.BF16 R16, R160.reuse, R150, R16 ;  /* 0x00000096a010723c */ /* 0x040fe80000041810 */
[----:B------:R-:W-:Y:S04]  /*124a0*/  IADD3 R193, R189, R148, RZ ;  /* 0x00000094bdc17210 */ /* 0x000fe80007ffe0ff */
[C---:B-1----:R-:W-:Y:S01]  /*124b0*/  HMMA.16816.F32.BF16 R20, R160.reuse, R140, R20 ;  /* 0x0000008ca014723c */ /* 0x042fe20000041814 */
[----:B------:R-:W1:Y:S06]  /*124c0*/  LDSM.16.M88.4 R148, [R193+0xe900] ;  /* 0x00e90000c194783b */ /* 0x000e6c0000000200 */
[----:B------:R-:W3:Y:S01]  /*124d0*/  LDSM.16.M88.4 R156, [R193+0xf100] ;  /* 0x00f10000c19c783b */ /* 0x000ee20000000200 */
[C---:B------:R-:W-:Y:S05]  /*124e0*/  HMMA.16816.F32.BF16 R24, R160.reuse, R142, R24 ;  /* 0x0000008ea018723c */ /* 0x040fea0000041818 */
[----:B------:R-:W4:Y:S03]  /*124f0*/  LDSM.16.M88.4 R140, [R193+0xf900] ;  /* 0x00f90000c18c783b */ /* 0x000f260000000200 */
[C---:B--2---:R-:W-:Y:S08]  /*12500*/  HMMA.16816.F32.BF16 R28, R160.reuse, R136, R28 ;  /* 0x00000088a01c723c */ /* 0x044ff0000004181c */
[----:B------:R-:W-:Y:S01]  /*12510*/  HMMA.16816.F32.BF16 R32, R160, R138, R32 ;  /* 0x0000008aa020723c */ /* 0x000fe20000041820 */
[----:B------:R-:W2:Y:S06]  /*12520*/  LDSM.16.M88.4 R136, [R196+0x10900] ;  /* 0x01090000c488783b */ /* 0x000eac0000000200 */
[----:B------:R-:W5:Y:S01]  /*12530*/  LDSM.16.M88.4 R160, [R196+0x11100] ;  /* 0x01110000c4a0783b */ /* 0x000f620000000200 */
[C---:B------:R-:W-:Y:S08]  /*12540*/  HMMA.16816.F32.BF16 R4, R144.reuse, R152, R4 ;  /* 0x000000989004723c */ /* 0x040ff00000041804 */
[C---:B------:R-:W-:Y:S01]  /*12550*/  HMMA.16816.F32.BF16 R8, R144.reuse, R154, R8 ;  /* 0x0000009a9008723c */ /* 0x040fe20000041808 */
[----:B------:R-:W-:Y:S07]  /*12560*/  LDSM.16.M88.4 R152, [R188+0x8000] ;  /* 0x00800000bc98783b */ /* 0x000fee0000000200 */
[C---:B-1----:R-:W-:Y:S08]  /*12570*/  HMMA.16816.F32.BF16 R12, R144.reuse, R148, R12 ;  /* 0x00000094900c723c */ /* 0x042ff0000004180c */
[C---:B------:R-:W-:Y:S01]  /*12580*/  HMMA.16816.F32.BF16 R16, R144.reuse, R150, R16 ;  /* 0x000000969010723c */ /* 0x040fe20000041810 */
[----:B------:R-:W-:Y:S07]  /*12590*/  LDSM.16.M88.4 R148, [R134+0x11900] ;  /* 0x011900008694783b */ /* 0x000fee0000000200 */
[C---:B---3--:R-:W-:Y:S08]  /*125a0*/  HMMA.16816.F32.BF16 R20, R144.reuse, R156, R20 ;  /* 0x0000009c9014723c */ /* 0x048ff00000041814 */
[C---:B------:R-:W-:Y:S01]  /*125b0*/  HMMA.16816.F32.BF16 R24, R144.reuse, R158, R24 ;  /* 0x0000009e9018723c */ /* 0x040fe20000041818 */
[----:B------:R-:W-:Y:S07]  /*125c0*/  LDSM.16.M88.4 R156, [R0+0x10100] ;  /* 0x01010000009c783b */ /* 0x000fee0000000200 */
[C---:B----4-:R-:W-:Y:S08]  /*125d0*/  HMMA.16816.F32.BF16 R28, R144.reuse, R140, R28 ;  /* 0x0000008c901c723c */ /* 0x050ff0000004181c */
[----:B------:R-:W-:Y:S01]  /*125e0*/  HMMA.16816.F32.BF16 R32, R144, R142, R32 ;  /* 0x0000008e9020723c */ /* 0x000fe20000041820 */
[----:B------:R-:W1:Y:S06]  /*125f0*/  LDSM.16.M88.4 R140, [R134+0x10900] ;  /* 0x01090000868c783b */ /* 0x000e6c0000000200 */
[----:B------:R-:W3:Y:S01]  /*12600*/  LDSM.16.M88.4 R144, [R134+0x11100] ;  /* 0x011100008690783b */ /* 0x000ee20000000200 */
[C---:B------:R-:W-:Y:S08]  /*12610*/  HMMA.16816.F32.BF16 R4, R164.reuse, R168, R4 ;  /* 0x000000a8a404723c */ /* 0x040ff00000041804 */
[C---:B------:R-:W-:Y:S01]  /*12620*/  HMMA.16816.F32.BF16 R8, R164.reuse, R170, R8 ;  /* 0x000000aaa408723c */ /* 0x040fe20000041808 */
[----:B------:R-:W-:Y:S07]  /*12630*/  LDSM.16.M88.4 R168, [R187+0x8000] ;  /* 0x00800000bba8783b */ /* 0x000fee0000000200 */
[C---:B--2---:R-:W-:Y:S08]  /*12640*/  HMMA.16816.F32.BF16 R12, R164.reuse, R136, R12 ;  /* 0x00000088a40c723c */ /* 0x044ff0000004180c */
[C---:B------:R-:W-:Y:S01]  /*12650*/  HMMA.16816.F32.BF16 R16, R164.reuse, R138, R16 ;  /* 0x0000008aa410723c */ /* 0x040fe20000041810 */
[----:B------:R-:W2:Y:S07]  /*12660*/  LDSM.16.M88.4 R136, [R0+0x10900] ;  /* 0x010900000088783b */ /* 0x000eae0000000200 */
[C---:B-----5:R-:W-:Y:S08]  /*12670*/  HMMA.16816.F32.BF16 R20, R164.reuse, R160, R20 ;  /* 0x000000a0a414723c */ /* 0x060ff00000041814 */
        /* <DEDUP_REMOVED lines=9> */
[C---:B------:R-:W-:Y:S08]  /*12710*/  HMMA.16816.F32.BF16 R16, R176.reuse, R142, R16 ;  /* 0x0000008eb010723c */ /* 0x040ff00000041810 */
[C---:B---3--:R-:W-:Y:S08]  /*12720*/  HMMA.16816.F32.BF16 R20, R176.reuse, R144, R20 ;  /* 0x00000090b014723c */ /* 0x048ff00000041814 */
[C---:B------:R-:W-:Y:S08]  /*12730*/  HMMA.16816.F32.BF16 R24, R176.reuse, R146, R24 ;  /* 0x00000092b018723c */ /* 0x040ff00000041818 */
[C---:B------:R-:W-:Y:S08]  /*12740*/  HMMA.16816.F32.BF16 R28, R176.reuse, R148, R28 ;  /* 0x00000094b01c723c */ /* 0x040ff0000004181c */
[----:B------:R-:W-:Y:S08]  /*12750*/  HMMA.16816.F32.BF16 R32, R176, R150, R32 ;  /* 0x00000096b020723c */ /* 0x000ff00000041820 */
[C---:B------:R-:W-:Y:S08]  /*12760*/  HMMA.16816.F32.BF16 R4, R152.reuse, R156, R4 ;  /* 0x0000009c9804723c */ /* 0x040ff00000041804 */
[C---:B------:R-:W-:Y:S08]  /*12770*/  HMMA.16816.F32.BF16 R8, R152.reuse, R158, R8 ;  /* 0x0000009e9808723c */ /* 0x040ff00000041808 */
[C---:B--2---:R-:W-:Y:S08]  /*12780*/  HMMA.16816.F32.BF16 R12, R152.reuse, R136, R12 ;  /* 0x00000088980c723c */ /* 0x044ff0000004180c */
[C---:B------:R-:W-:Y:S01]  /*12790*/  HMMA.16816.F32.BF16 R16, R152.reuse, R138, R16 ;  /* 0x0000008a9810723c */ /* 0x040fe20000041810 */
[----:B------:R-:W1:Y:S07]  /*127a0*/  LDSM.16.M88.4 R136, [R193+0x10900] ;  /* 0x01090000c188783b */ /* 0x000e6e0000000200 */
[C---:B----4-:R-:W-:Y:S08]  /*127b0*/  HMMA.16816.F32.BF16 R20, R152.reuse, R160, R20 ;  /* 0x000000a09814723c */ /* 0x050ff00000041814 */
[C---:B------:R-:W-:Y:S08]  /*127c0*/  HMMA.16816.F32.BF16 R24, R152.reuse, R162, R24 ;  /* 0x000000a29818723c */ /* 0x040ff00000041818 */
[C---:B-----5:R-:W-:Y:S08]  /*127d0*/  HMMA.16816.F32.BF16 R28, R152.reuse, R164, R28 ;  /* 0x000000a4981c723c */ /* 0x060ff0000004181c */
        /* <DEDUP_REMOVED lines=25> */
[----:B------:R-:W2:Y:S01]  /*12970*/  MUFU.TANH R141, R141 ;  /* 0x0000008d008d7308 */ /* 0x000ea20000002400 */
[C---:B---3--:R-:W-:Y:S01]  /*12980*/  HMMA.16816.F32.BF16 R20, R168.reuse, R4, R20 ;  /* 0x00000004a814723c */ /* 0x048fe20000041814 */
[----:B-----5:R-:W3:Y:S08]  /*12990*/  LDSM.16.M88.4 R8, [R193+0x11900] ;  /* 0x01190000c108783b */ /* 0x020ef00000000200 */
[----:B------:R-:W2:Y:S01]  /*129a0*/  MUFU.TANH R0, R0 ;  /* 0x0000000000007308 */ /* 0x000ea20000002400 */
[C---:B------:R-:W-:Y:S02]  /*129b0*/  HMMA.16816.F32.BF16 R24, R168.reuse, R6, R24 ;  /* 0x00000006a818723c */ /* 0x040fe40000041818 */
[----:B-1----:R-:W-:Y:S01]  /*129c0*/  LOP3.LUT R14, RZ, c[0x0][0x324], RZ, 0x33, !PT ;  /* 0x0000c900ff0e7a12 */ /* 0x002fe200078e33ff */
[----:B------:R-:W-:Y:S02]  /*129d0*/  FMUL.FTZ R5, R18, c[0x0][0x320] ;  /* 0x0000c80012057a20 */ /* 0x000fe40000410000 */
[----:B------:R-:W-:Y:S04]  /*129e0*/  FMUL.FTZ R4, R19, c[0x0][0x320] ;  /* 0x0000c80013047a20 */ /* 0x000fe80000410000 */
[----:B------:R-:W1:Y:S05]  /*129f0*/  MUFU.TANH R2, R2 ;  /* 0x0000000200027308 */ /* 0x000e6a0000002400 */
        /* <DEDUP_REMOVED lines=9> */
[----:B------:R-:W-:Y:S01]  /*12a90*/  FMUL.FTZ R27, R27, c[0x0][0x320] ;  /* 0x0000c8001b1b7a20 */ /* 0x000fe20000410000 */
[C---:B---3--:R-:W-:Y:S08]  /*12aa0*/  HMMA.16816.F32.BF16 R28, R168.reuse, R8, R28 ;  /* 0x00000008a81c723c */ /* 0x048ff0000004181c */
[----:B------:R-:W3:Y:S01]  /*12ab0*/  MUFU.TANH R165, R165 ;  /* 0x000000a500a57308 */ /* 0x000ee20000002400 */
[----:B------:R-:W-:Y:S01]  /*12ac0*/  IADD3 R8, R209, R227, R218 ;  /* 0x000000e3d1087210 */ /* 0x000fe20007ffe0da */
[----:B------:R-:W-:Y:S04]  /*12ad0*/  HMMA.16816.F32.BF16 R32, R168, R10, R32 ;  /* 0x0000000aa820723c */ /* 0x000fe80000041820 */
[----:B------:R-:W-:Y:S03]  /*12ae0*/  @P2 IMAD.HI.U32 R7, R8, c[0x0][0x2c8], RZ ;  /* 0x0000b20008072a27 */ /* 0x000fe600078e00ff */
[----:B------:R-:W-:Y:S01]  /*12af0*/  SHF.L.U32 R10, R195, 0x6, RZ ;  /* 0x00000006c30a7819 */ /* 0x000fe200000006ff */
[----:B------:R-:W1:Y:S01]  /*12b00*/  MUFU.TANH R12, R12 ;  /* 0x0000000c000c7308 */ /* 0x000e620000002400 */
[----:B------:R-:W-:Y:S03]  /*12b10*/  @P2 SHF.R.U32.HI R8, RZ, c[0x0][0x2cc], R7 ;  /* 0x0000b300ff082a19 */ /* 0x000fe60000011607 */
[----:B------:R-:W-:Y:S02]  /*12b20*/  IADD3 R7, -R219, 0x1, -R10 ;  /* 0x00000001db077810 */ /* 0x000fe40007ffe90a */
[----:B------:R-:W5:Y:S01]  /*12b30*/  SHFL.IDX PT, R9, R8, RZ, 0x1c1f ;  /* 0x001c1fff08097589 */ /* 0x000f6200000e0000 */
[----:B------:R-:W-:Y:S01]  /*12b40*/  FMUL.FTZ R163, R28, c[0x0][0x320] ;  /* 0x0000c8001ca37a20 */ /* 0x000fe20000410000 */
[----:B------:R-:W-:Y:S02]  /*12b50*/  IADD3 R7, -R206, R7, R199 ;  /* 0x00000007ce077210 */ /* 0x000fe40007ffe1c7 */
[----:B------:R-:W1:Y:S01]  /*12b60*/  MUFU.TANH R143, R143 ;  /* 0x0000008f008f7308 */ /* 0x000e620000002400 */
[----:B------:R-:W-:Y:S02]  /*12b70*/  FMUL.FTZ R29, R29, c[0x0][0x320] ;  /* 0x0000c8001d1d7a20 */ /* 0x000fe40000410000 */
[----:B------:R-:W-:Y:S01]  /*12b80*/  FMUL.FTZ R30, R30, c[0x0][0x320] ;  /* 0x0000c8001e1e7a20 */ /* 0x000fe20000410000 */
[----:B------:R-:W-:Y:S01]  /*12b90*/  IADD3 R15, R7, c[0x0][0x328], RZ ;  /* 0x0000ca00070f7a10 */ /* 0x000fe20007ffe0ff */
[----:B------:R-:W-:Y:S02]  /*12ba0*/  FMUL.FTZ R31, R31, c[0x0][0x320] ;  /* 0x0000c8001f1f7a20 */ /* 0x000fe40000410000 */
[----:B------:R-:W-:Y:S02]  /*12bb0*/  FMUL.FTZ R149, R32, c[0x0][0x320] ;  /* 0x0000c80020957a20 */ /* 0x000fe40000410000 */
[----:B------:R-:W-:Y:S01]  /*12bc0*/  FMUL.FTZ R33, R33, c[0x0][0x320] ;  /* 0x0000c80021217a20 */ /* 0x000fe20000410000 */
[----:B------:R-:W1:Y:S01]  /*12bd0*/  MUFU.TANH R13, R13 ;  /* 0x0000000d000d7308 */ /* 0x000e620000002400 */
[----:B------:R-:W-:Y:S02]  /*12be0*/  FMUL.FTZ R34, R34, c[0x0][0x320] ;  /* 0x0000c80022227a20 */ /* 0x000fe40000410000 */
[----:B------:R-:W-:Y:S02]  /*12bf0*/  FMUL.FTZ R35, R35, c[0x0][0x320] ;  /* 0x0000c80023237a20 */ /* 0x000fe40000410000 */
[----:B------:R-:W-:Y:S05]  /*12c00*/  IMAD.IADD R14, R14, 0x1, R7 ;  /* 0x000000010e0e7824 */ /* 0x000fea00078e0207 */
[----:B------:R-:W1:Y:S01]  /*12c10*/  MUFU.TANH R5, R5 ;  /* 0x0000000500057308 */ /* 0x000e620000002400 */
[----:B-----5:R-:W-:Y:S01]  /*12c20*/  IADD3 R17, R15, R9, RZ ;  /* 0x000000090f117210 */ /* 0x020fe20007ffe0ff */
[----:B------:R-:W-:Y:S08]  /*12c30*/  IMAD.IADD R16, R14, 0x1, R9 ;  /* 0x000000010e107824 */ /* 0x000ff000078e0209 */
[----:B------:R-:W1:Y:S10]  /*12c40*/  MUFU.TANH R4, R4 ;  /* 0x0000000400047308 */ /* 0x000e740000002400 */
[----:B------:R-:W1:Y:S10]  /*12c50*/  MUFU.TANH R173, R173 ;  /* 0x000000ad00ad7308 */ /* 0x000e740000002400 */
[----:B------:R1:W1:Y:S10]  /*12c60*/  MUFU.TANH R177, R21 ;  /* 0x0000001500b17308 */ /* 0x0002740000002400 */
[----:B------:R1:W1:Y:S10]  /*12c70*/  MUFU.TANH R180, R22 ;  /* 0x0000001600b47308 */ /* 0x0002740000002400 */
[----:B------:R1:W1:Y:S10]  /*12c80*/  MUFU.TANH R178, R23 ;  /* 0x0000001700b27308 */ /* 0x0002740000002400 */
[----:B------:R-:W1:Y:S10]  /*12c90*/  MUFU.TANH R175, R175 ;  /* 0x000000af00af7308 */ /* 0x000e740000002400 */
[----:B------:R-:W1:Y:S10]  /*12ca0*/  MUFU.TANH R6, R6 ;  /* 0x0000000600067308 */ /* 0x000e740000002400 */
        /* <DEDUP_REMOVED lines=22> */
.L_x_1022:
[----:B------:R-:W-:Y:S04]  /*12e10*/  MOV R7, c[0x0][0x32c] ;  /* 0x0000cb0000077a02 */ /* 0x000fe80000000f00 */
[----:B------:R-:W-:-:S13]  /*12e20*/  ISETP.NE.AND P0, PT, R7, 0x1, PT ;  /* 0x000000010700780c */ /* 0x000fda0003f05270 */
[----:B------:R-:W-:Y:S05]  /*12e30*/  @P0 IMAD.HI.U32 R7, R9, c[0x0][0x330], RZ ;  /* 0x0000cc0009070a27 */ /* 0x000fea00078e00ff */
[----:B------:R-:W-:Y:S02]  /*12e40*/  @P0 SHF.R.U32.HI R9, RZ, c[0x0][0x334], R7 ;  /* 0x0000cd00ff090a19 */ /* 0x000fe40000011607 */
.L_x_1023:
[----:B------:R-:W-:Y:S05]  /*12e50*/  BSYNC B0 ;  /* 0x0000000000007941 */ /* 0x000fea0003800000 */
.L_x_1021:
[----:B------:R-:W-:Y:S04]  /*12e60*/  IMAD R18, R9, c[0x0][0x32c], -R10 ;  /* 0x0000cb0009127a24 */ /* 0x000fe800078e0a0a */
[----:B------:R-:W-:Y:S05]  /*12e70*/  IMAD.IADD R7, R18, 0x1, -R219 ;  /* 0x0000000112077824 */ /* 0x000fea00078e0adb */
[----:B------:R-:W-:Y:S02]  /*12e80*/  IADD3 R18, R7, c[0x0][0x32c], RZ ;  /* 0x0000cb0007127a10 */ /* 0x000fe40007ffe0ff */
[----:B------:R-:W-:Y:S02]  /*12e90*/  IMNMX R16, R16, R7, !PT ;  /* 0x0000000710107217 */ /* 0x000fe40007800200 */
[----:B------:R-:W-:Y:S02]  /*12ea0*/  IMNMX R17, R17, R18, PT ;  /* 0x0000001211117217 */ /* 0x000fe40003800200 */
.L_x_1020:
[----:B--234-:R-:W-:Y:S01]  /*12eb0*/  ISETP.GT.AND P2, PT, R195, -0x1, PT ;  /* 0xffffffffc300780c */ /* 0x01cfe20003f44270 */
[----:B------:R-:W2:Y:S03]  /*12ec0*/  SHFL.IDX PT, R8, R8, 0x1, 0x1c1f ;  /* 0x003c1f0008087f89 */ /* 0x000ea600000e0000 */
[----:B------:R-:W-:Y:S04]  /*12ed0*/  ISETP.GT.AND P0, PT, R16, RZ, P2 ;  /* 0x000000ff1000720c */ /* 0x000fe80001704270 */
[C---:B------:R-:W-:Y:S04]  /*12ee0*/  ISETP.LT.OR P0, PT, R17.reuse, 0x1, P0 ;  /* 0x000000011100780c */ /* 0x040fe80000701670 */
[----:B------:R-:W-:Y:S02]  /*12ef0*/  FSEL R11, R140, -INF , !P0 ;  /* 0xff8000008c0b7808 */ /* 0x000fe40004000000 */
[C---:B------:R-:W-:Y:S04]  /*12f00*/  ISETP.GT.AND P0, PT, R16.reuse, 0x1, P2 ;  /* 0x000000011000780c */ /* 0x040fe80001704270 */
        /* <DEDUP_REMOVED lines=58> */
.L_x_1026:
[----:B------:R-:W-:Y:S04]  /*132b0*/  MOV R6, c[0x0][0x32c] ;  /* 0x0000cb0000067a02 */ /* 0x000fe80000000f00 */
[----:B------:R-:W-:-:S13]  /*132c0*/  ISETP.NE.AND P0, PT, R6, 0x1, PT ;  /* 0x000000010600780c */ /* 0x000fda0003f05270 */
[----:B------:R-:W-:Y:S05]  /*132d0*/  @P0 IMAD.HI.U32 R6, R13, c[0x0][0x330], RZ ;  /* 0x0000cc000d060a27 */ /* 0x000fea00078e00ff */
[----:B------:R-:W-:Y:S02]  /*132e0*/  @P0 SHF.R.U32.HI R13, RZ, c[0x0][0x334], R6 ;  /* 0x0000cd00ff0d0a19 */ /* 0x000fe40000011606 */
.L_x_1027:
[----:B------:R-:W-:Y:S05]  /*132f0*/  BSYNC B0 ;  /* 0x0000000000007941 */ /* 0x000fea0003800000 */
.L_x_1025:
[----:B------:R-:W-:Y:S04]  /*13300*/  IMAD R10, R13, c[0x0][0x32c], -R10 ;  /* 0x0000cb000d0a7a24 */ /* 0x000fe800078e0a0a */
[----:B------:R-:W-:Y:S05]  /*13310*/  IMAD.IADD R13, R10, 0x1, -R219 ;  /* 0x000000010a0d7824 */ /* 0x000fea00078e0adb */
[----:B------:R-:W-:Y:S02]  /*13320*/  IADD3 R6, R13, c[0x0][0x32c], RZ ;  /* 0x0000cb000d067a10 */ /* 0x000fe40007ffe0ff */
[----:B------:R-:W-:Y:S02]  /*13330*/  IMNMX R14, R14, R13, !PT ;  /* 0x0000000d0e0e7217 */ /* 0x000fe40007800200 */
[----:B------:R-:W-:Y:S02]  /*13340*/  IMNMX R15, R15, R6, PT ;  /* 0x000000060f0f7217 */ /* 0x000fe40003800200 */
.L_x_1024:
[C---:B------:R-:W-:Y:S01]  /*13350*/  ISETP.GT.AND P0, PT, R14.reuse, RZ, P2 ;  /* 0x000000ff0e00720c */ /* 0x040fe20001704270 */
[----:B------:R-:W-:Y:S04]  /*13360*/  DEPBAR.LE SB0, 0x2 ;  /* 0x000080800000791a */ /* 0x000fe80000000000 */
[----:B------:R-:W-:Y:S01]  /*13370*/  BAR.SYNC.DEFER_BLOCKING 0x0 ;  /* 0x0000000000007b1d */ /* 0x000fe20000010000 */
[----:B------:R-:W-:Y:S02]  /*13380*/  ISETP.LT.OR P0, PT, R15, 0x1, P0 ;  /* 0x000000010f00780c */ /* 0x000fe40000701670 */
[----:B------:R-:W-:Y:S02]  /*13390*/  ISETP.GT.AND P1, PT, R14, 0x38, P2 ;  /* 0x000000380e00780c */ /* 0x000fe40001724270 */
        /* <DEDUP_REMOVED lines=53> */
[----:B------:R-:W-:Y:S02]  /*136f0*/  FMNMX.FTZ R13, R140, R13, !PT ;  /* 0x0000000d8c0d7209 */ /* 0x000fe40007810000 */
[----:B------:R-:W-:Y:S02]  /*13700*/  ISETP.LT.OR P0, PT, R15, 0x2a, P0 ;  /* 0x0000002a0f00780c */ /* 0x000fe40000701670 */
[----:B------:R-:W-:Y:S02]  /*13710*/  FMNMX.FTZ R2, R149, R2, !PT ;  /* 0x0000000295027209 */ /* 0x000fe40007810000 */
[----:B------:R-:W-:Y:S02]  /*13720*/  FSEL R174, R174, -INF , !P0 ;  /* 0xff800000aeae7808 */ /* 0x000fe40004000000 */
[----:B------:R-:W-:Y:S02]  /*13730*/  ISETP.GT.AND P0, PT, R14, 0x30, P2 ;  /* 0x000000300e00780c */ /* 0x000fe40001704270 */
[----:B------:R-:W-:Y:S02]  /*13740*/  FMNMX.FTZ R13, R180, R13, !PT ;  /* 0x0000000db40d7209 */ /* 0x000fe40007810000 */
[----:B------:R-:W-:Y:S02]  /*13750*/  FMNMX.FTZ R0, R147, R2, !PT ;  /* 0x0000000293007209 */ /* 0x000fe40007810000 */
[C---:B------:R-:W-:Y:S02]  /*13760*/  ISETP.LT.OR P0, PT, R15.reuse, 0x31, P0 ;  /* 0x000000310f00780c */ /* 0x040fe40000701670 */
[----:B------:R-:W-:Y:S01]  /*13770*/  FMNMX.FTZ R13, R178, R13, !PT ;  /* 0x0000000db20d7209 */ /* 0x000fe20007810000 */
[----:B------:R-:W1:Y:S01]  /*13780*/  SHFL.BFLY PT, R5, R0, 0x2, 0x1f ;  /* 0x0c401f0000057f89 */ /* 0x000e6200000e0000 */
        /* <DEDUP_REMOVED lines=8> */
[C---:B------:R-:W-:Y:S02]  /*13810*/  ISETP.LT.OR P1, PT, R15.reuse, 0x39, P1 ;  /* 0x000000390f00780c */ /* 0x040fe40000f21670 */
[----:B------:R-:W-:Y:S02]  /*13820*/  FMNMX.FTZ R13, R148, R13, !PT ;  /* 0x0000000d940d7209 */ /* 0x000fe40007810000 */
[----:B------:R-:W-:Y:S02]  /*13830*/  FSEL R146, R146, -INF , !P1 ;  /* 0xff80000092927808 */ /* 0x000fe40004800000 */
[----:B------:R-:W-:Y:S02]  /*13840*/  ISETP.LT.OR P0, PT, R15, 0x3a, P0 ;  /* 0x0000003a0f00780c */ /* 0x000fe40000701670 */
[----:B------:R-:W-:Y:S02]  /*13850*/  FMNMX.FTZ R17, R146, R13, !PT ;  /* 0x0000000d92117209 */ /* 0x000fe40007810000 */
[----:B------:R-:W-:Y:S02]  /*13860*/  FSEL R144, R144, -INF , !P0 ;  /* 0xff80000090907808 */ /* 0x000fe40004000000 */
[----:B-1----:R-:W-:Y:S02]  /*13870*/  FMNMX.FTZ R5, R0, R5, !PT ;  /* 0x0000000500057209 */ /* 0x002fe40007810000 */
[----:B------:R-:W-:Y:S02]  /*13880*/  FMNMX.FTZ R15, R144, R17, !PT ;  /* 0x00000011900f7209 */ /* 0x000fe40007810000 */
[----:B------:R-:W-:Y:S01]  /*13890*/  IADD3 R154, R186, R135, RZ ;  /* 0x00000087ba9a7210 */ /* 0x000fe20007ffe0ff */
[----:B------:R-:W1:Y:S01]  /*138a0*/  SHFL.BFLY PT, R2, R5, 0x1, 0x1f ;  /* 0x0c201f0005027f89 */ /* 0x000e6200000e0000 */
[----:B------:R-:W-:Y:S02]  /*138b0*/  IADD3 R193, R195, -0x2, RZ ;  /* 0xfffffffec3c17810 */ /* 0x000fe40007ffe0ff */
[----:B------:R-:W-:Y:S05]  /*138c0*/  IADD3 R152, R191, R154, RZ ;  /* 0x0000009abf987210 */ /* 0x000fea0007ffe0ff */
[----:B------:R-:W2:Y:S08]  /*138d0*/  SHFL.BFLY PT, R0, R15, 0x2, 0x1f ;  /* 0x0c401f000f007f89 */ /* 0x000eb000000e0000 */
[----:B------:R-:W-:Y:S01]  /*138e0*/  LDSM.16.MT88.4 R20, [R152+0x100] ;  /* 0x000100009814783b */ /* 0x000fe20000004200 */
        /* <DEDUP_REMOVED lines=21> */
[--C-:B------:R-:W-:Y:S01]  /*13a40*/  FFMA.FTZ R173, R173, c[0x0][0x2d0], -R164.reuse ;  /* 0x0000b400adad7a23 */ /* 0x100fe200000108a4 */
[----:B------:R-:W1:Y:S01]  /*13a50*/  LDSM.16.MT88.4 R12, [R154+0x100] ;  /* 0x000100009a0c783b */ /* 0x000e620000004200 */
[--C-:B------:R-:W-:Y:S01]  /*13a60*/  FFMA.FTZ R182, R177, c[0x0][0x2d0], -R164.reuse ;  /* 0x0000b400b1b67a23 */ /* 0x100fe200000108a4 */
[C---:B------:R-:W-:Y:S01]  /*13a70*/  FSETP.NEU.FTZ.AND P0, PT, R0.reuse, -INF , PT ;  /* 0xff8000000000780b */ /* 0x040fe20003f1d000 */
[C---:B------:R-:W-:Y:S03]  /*13a80*/  FMUL.FTZ R145, R0.reuse, c[0x0][0x2d0] ;  /* 0x0000b40000917a20 */ /* 0x040fe60000410000 */
[----:B------:R-:W-:Y:S01]  /*13a90*/  MUFU.EX2 R153, R153 ;  /* 0x0000009900997308 */ /* 0x000fe20000000800 */
[----:B------:R-:W-:Y:S01]  /*13aa0*/  FSEL R4, R0, RZ, P0 ;  /* 0x000000ff00047208 */ /* 0x000fe20000000000 */
[--C-:B------:R-:W-:Y:S01]  /*13ab0*/  FFMA.FTZ R175, R175, c[0x0][0x2d0], -R164.reuse ;  /* 0x0000b400afaf7a23 */ /* 0x100fe200000108a4 */
[----:B------:R-:W-:Y:S01]  /*13ac0*/  FSEL R145, R145, RZ, P0 ;  /* 0x000000ff91917208 */ /* 0x000fe20000000000 */
[--C-:B------:R-:W-:Y:S01]  /*13ad0*/  FFMA.FTZ R196, R171, c[0x0][0x2d0], -R164.reuse ;  /* 0x0000b400abc47a23 */ /* 0x100fe200000108a4 */
[----:B------:R-:W-:Y:S01]  /*13ae0*/  ISETP.GE.AND P0, PT, R193, R198, PT ;  /* 0x000000c6c100720c */ /* 0x000fe20003f06270 */
[----:B------:R-:W-:Y:S02]  /*13af0*/  FADD.FTZ R4, -R4, R3 ;  /* 0x0000000304047221 */ /* 0x000fe40000010100 */
[--C-:B------:R-:W-:Y:S02]  /*13b00*/  FFMA.FTZ R162, R8, c[0x0][0x2d0], -R145.reuse ;  /* 0x0000b40008a27a23 */ /* 0x100fe40000010891 */
[--C-:B------:R-:W-:Y:S01]  /*13b10*/  FFMA.FTZ R159, R6, c[0x0][0x2d0], -R145.reuse ;  /* 0x0000b400069f7a23 */ /* 0x100fe20000010891 */
[----:B------:R-:W3:Y:S01]  /*13b20*/  MUFU.EX2 R156, R156 ;  /* 0x0000009c009c7308 */ /* 0x000ee20000000800 */
[--C-:B------:R-:W-:Y:S01]  /*13b30*/  FFMA.FTZ R155, R134, c[0x0][0x2d0], -R145.reuse ;  /* 0x0000b400869b7a23 */ /* 0x100fe20000010891 */
[----:B------:R-:W-:Y:S01]  /*13b40*/  IADD3 R134, R135, R184, RZ ;  /* 0x000000b887867210 */ /* 0x000fe20007ffe0ff */
[--C-:B------:R-:W-:Y:S01]  /*13b50*/  FFMA.FTZ R160, R136, c[0x0][0x2d0], -R145.reuse ;  /* 0x0000b40088a07a23 */ /* 0x100fe20000010891 */
[----:B--2---:R-:W-:Y:S01]  /*13b60*/  F2FP.BF16.PACK_AB R136, R157, R158 ;  /* 0x0000009e9d88723e */ /* 0x004fe200000010ff */
[----:B------:R-:W-:Y:S01]  /*13b70*/  FMUL.FTZ R3, R4, c[0x0][0x2d0] ;  /* 0x0000b40004037a20 */ /* 0x000fe20000410000 */
[----:B------:R-:W-:Y:S01]  /*13b80*/  IADD3 R135, R191, R134, RZ ;  /* 0x00000086bf877210 */ /* 0x000fe20007ffe0ff */
[----:B------:R-:W2:Y:S01]  /*13b90*/  LDSM.16.MT88.4 R28, [R134+0x100] ;  /* 0x00010000861c783b */ /* 0x000ea20000004200 */
[--C-:B------:R-:W-:Y:S02]  /*13ba0*/  FFMA.FTZ R169, R142, c[0x0][0x2d0], -R145.reuse ;  /* 0x0000b4008ea97a23 */ /* 0x100fe40000010891 */
[----:B------:R-:W4:Y:S01]  /*13bb0*/  MUFU.EX2 R132, R132 ;  /* 0x0000008400847308 */ /* 0x000f220000000800 */
[--C-:B------:R-:W-:Y:S02]  /*13bc0*/  FFMA.FTZ R181, R148, c[0x0][0x2d0], -R145.reuse ;  /* 0x0000b40094b57a23 */ /* 0x100fe40000010891 */
[--C-:B------:R-:W-:Y:S02]  /*13bd0*/  FFMA.FTZ R183, R146, c[0x0][0x2d0], -R145.reuse ;  /* 0x0000b40092b77a23 */ /* 0x100fe40000010891 */
[--C-:B------:R-:W-:Y:S02]  /*13be0*/  FFMA.FTZ R167, R172, c[0x0][0x2d0], -R145.reuse ;  /* 0x0000b400aca77a23 */ /* 0x100fe40000010891 */
[--C-:B------:R-:W-:Y:S02]  /*13bf0*/  FFMA.FTZ R172, R140, c[0x0][0x2d0], -R145.reuse ;  /* 0x0000b4008cac7a23 */ /* 0x100fe40000010891 */
[----:B------:R-:W-:Y:S01]  /*13c00*/  LDSM.16.MT88.4 R140, [R134+0x2900] ;  /* 0x00290000868c783b */ /* 0x000fe20000004200 */
[----:B------:R-:W5:Y:S01]  /*13c10*/  MUFU.EX2 R3, R3 ;  /* 0x0000000300037308 */ /* 0x000f620000000800 */
[--C-:B------:R-:W-:Y:S02]  /*13c20*/  FFMA.FTZ R170, R170, c[0x0][0x2d0], -R145.reuse ;  /* 0x0000b400aaaa7a23 */ /* 0x100fe40000010891 */
[--C-:B------:R-:W-:Y:S01]  /*13c30*/  FFMA.FTZ R171, R180, c[0x0][0x2d0], -R145.reuse ;  /* 0x0000b400b4ab7a23 */ /* 0x100fe20000010891 */
[----:B---3--:R-:W-:Y:S01]  /*13c40*/  F2FP.BF16.PACK_AB R138, R156, R153 ;  /* 0x000000999c8a723e */ /* 0x008fe200000010ff */
[--C-:B------:R-:W-:Y:S02]  /*13c50*/  FFMA.FTZ R180, R150, c[0x0][0x2d0], -R145.reuse ;  /* 0x0000b40096b47a23 */ /* 0x100fe40000010891 */
[--C-:B------:R-:W-:Y:S02]  /*13c60*/  FFMA.FTZ R178, R178, c[0x0][0x2d0], -R145.reuse ;  /* 0x0000b400b2b27a23 */ /* 0x100fe40000010891 */
[--C-:B------:R-:W-:Y:S01]  /*13c70*/  FFMA.FTZ R176, R176, c[0x0][0x2d0], -R145.reuse ;  /* 0x0000b400b0b07a23 */ /* 0x100fe20000010891 */
[----:B------:R-:W-:Y:S01]  /*13c80*/  MUFU.EX2 R162, R162 ;  /* 0x000000a200a27308 */ /* 0x000fe20000000800 */
[--C-:B------:R-:W-:Y:S02]  /*13c90*/  FFMA.FTZ R177, R174, c[0x0][0x2d0], -R145.reuse ;  /* 0x0000b400aeb17a23 */ /* 0x100fe40000010891 */
[--C-:B------:R-:W-:Y:S02]  /*13ca0*/  FFMA.FTZ R174, R151, c[0x0][0x2d0], -R164.reuse ;  /* 0x0000b40097ae7a23 */ /* 0x100fe400000108a4 */
[C---:B----4-:R-:W-:Y:S01]  /*13cb0*/  FMUL.FTZ R4, R132.reuse, R128 ;  /* 0x0000008084047220 */ /* 0x050fe20000410000 */
[----:B------:R-:W-:Y:S01]  /*13cc0*/  LDSM.16.MT88.4 R148, [R154+0x3900] ;  /* 0x003900009a94783b */ /* 0x000fe20000004200 */
[C---:B------:R-:W-:Y:S02]  /*13cd0*/  FMUL.FTZ R5, R132.reuse, R129 ;  /* 0x0000008184057220 */ /* 0x040fe40000410000 */
[C---:B------:R-:W-:Y:S01]  /*13ce0*/  FMUL.FTZ R8, R132.reuse, R124 ;  /* 0x0000007c84087220 */ /* 0x040fe20000410000 */
[----:B------:R-:W3:Y:S01]  /*13cf0*/  MUFU.EX2 R159, R159 ;  /* 0x0000009f009f7308 */ /* 0x000ee20000000800 */
[C---:B------:R-:W-:Y:S02]  /*13d00*/  FMUL.FTZ R9, R132.reuse, R125 ;  /* 0x0000007d84097220 */ /* 0x040fe40000410000 */
[C---:B------:R-:W-:Y:S02]  /*13d10*/  FMUL.FTZ R16, R132.reuse, R116 ;  /* 0x0000007484107220 */ /* 0x040fe40000410000 */
        /* <DEDUP_REMOVED lines=13> */
[----:B------:R-:W-:Y:S01]  /*13df0*/  FMUL.FTZ R26, R3, R110 ;  /* 0x0000006e031a7220 */ /* 0x000fe20000410000 */
[----:B---3--:R-:W-:Y:S01]  /*13e00*/  F2FP.BF16.PACK_AB R137, R159, R162 ;  /* 0x000000a29f89723e */ /* 0x008fe200000010ff */
[C---:B------:R-:W-:Y:S02]  /*13e10*/  FMUL.FTZ R27, R3.reuse, R111 ;  /* 0x0000006f031b7220 */ /* 0x040fe40000410000 */
[C---:B------:R-:W-:Y:S02]  /*13e20*/  FMUL.FTZ R32, R132.reuse, R100 ;  /* 0x0000006484207220 */ /* 0x040fe40000410000 */
[----:B------:R-:W-:Y:S01]  /*13e30*/  FMUL.FTZ R33, R132, R101 ;  /* 0x0000006584217220 */ /* 0x000fe20000410000 */
[----:B------:R-:W-:Y:S01]  /*13e40*/  LDSM.16.MT88.4 R108, [R135+0x2100] ;  /* 0x00210000876c783b */ /* 0x000fe20000004200 */
[C---:B------:R-:W-:Y:S01]  /*13e50*/  FMUL.FTZ R34, R3.reuse, R102 ;  /* 0x0000006603227220 */ /* 0x040fe20000410000 */
[----:B------:R-:W-:Y:S01]  /*13e60*/  MUFU.EX2 R161, R161 ;  /* 0x000000a100a17308 */ /* 0x000fe20000000800 */
[C---:B------:R-:W-:Y:S02]  /*13e70*/  FMUL.FTZ R35, R3.reuse, R103 ;  /* 0x0000006703237220 */ /* 0x040fe40000410000 */
[----:B------:R-:W-:Y:S02]  /*13e80*/  FFMA.FTZ R145, R144, c[0x0][0x2d0], -R145 ;  /* 0x0000b40090917a23 */ /* 0x000fe40000010891 */
[C---:B------:R-:W-:Y:S01]  /*13e90*/  FMUL.FTZ R38, R3.reuse, R38 ;  /* 0x0000002603267220 */ /* 0x040fe20000410000 */
[----:B------:R-:W-:Y:S01]  /*13ea0*/  LDSM.16.MT88.4 R100, [R134+0x2100] ;  /* 0x002100008664783b */ /* 0x000fe20000004200 */
[C---:B------:R-:W-:Y:S02]  /*13eb0*/  FMUL.FTZ R36, R132.reuse, R36 ;  /* 0x0000002484247220 */ /* 0x040fe40000410000 */
[C---:B------:R-:W-:Y:S01]  /*13ec0*/  FMUL.FTZ R39, R3.reuse, R39 ;  /* 0x0000002703277220 */ /* 0x040fe20000410000 */
[----:B------:R-:W-:Y:S01]  /*13ed0*/  MUFU.EX2 R226, R145 ;  /* 0x0000009100e27308 */ /* 0x000fe20000000800 */
[----:B------:R-:W-:Y:S01]  /*13ee0*/  FMUL.FTZ R37, R132, R37 ;  /* 0x0000002584257220 */ /* 0x000fe20000410000 */
[----:B----4-:R-:W-:Y:S01]  /*13ef0*/  F2FP.BF16.PACK_AB R139, R160, R155 ;  /* 0x0000009ba08b723e */ /* 0x010fe200000010ff */
[C---:B------:R-:W-:Y:S01]  /*13f00*/  FMUL.FTZ R42, R3.reuse, R42 ;  /* 0x0000002a032a7220 */ /* 0x040fe20000410000 */
[----:B------:R-:W-:Y:S01]  /*13f10*/  LDSM.16.MT88.4 R124, [R154+0x2900] ;  /* 0x002900009a7c783b */ /* 0x000fe20000004200 */
[C---:B------:R-:W-:Y:S02]  /*13f20*/  FMUL.FTZ R40, R132.reuse, R40 ;  /* 0x0000002884287220 */ /* 0x040fe40000410000 */
[C---:B------:R-:W-:Y:S02]  /*13f30*/  FMUL.FTZ R43, R3.reuse, R43 ;  /* 0x0000002b032b7220 */ /* 0x040fe40000410000 */
[C---:B-1----:R-:W-:Y:S01]  /*13f40*/  HMMA.16816.F32.BF16 R4, R136.reuse, R12, R4 ;  /* 0x0000000c8804723c */ /* 0x042fe20000041804 */
        /* <DEDUP_REMOVED lines=10> */
[----:B------:R-:W3:Y:S01]  /*13ff0*/  LDSM.16.MT88.4 R120, [R135+0x100] ;  /* 0x000100008778783b */ /* 0x000ee20000004200 */
[C---:B------:R-:W-:Y:S02]  /*14000*/  FMUL.FTZ R47, R3.reuse, R47 ;  /* 0x0000002f032f7220 */ /* 0x040fe40000410000 */
[C---:B------:R-:W-:Y:S02]  /*14010*/  FMUL.FTZ R44, R132.reuse, R44 ;  /* 0x0000002c842c7220 */ /* 0x040fe40000410000 */
[C---:B------:R-:W-:Y:S03]  /*14020*/  HMMA.16816.F32.BF16 R12, R136.reuse, R20, R12 ;  /* 0x00000014880c723c */ /* 0x040fe6000004180c */
[C---:B------:R-:W-:Y:S01]  /*14030*/  FMUL.FTZ R50, R3.reuse, R50 ;  /* 0x0000003203327220 */ /* 0x040fe20000410000 */
[----:B------:R-:W-:Y:S01]  /*14040*/  MUFU.EX2 R167, R167 ;  /* 0x000000a700a77308 */ /* 0x000fe20000000800 */
[C---:B------:R-:W-:Y:S02]  /*14050*/  FMUL.FTZ R45, R132.reuse, R45 ;  /* 0x0000002d842d7220 */ /* 0x040fe40000410000 */
[C---:B------:R-:W-:Y:S01]  /*14060*/  FMUL.FTZ R20, R132.reuse, R112 ;  /* 0x0000007084147220 */ /* 0x040fe20000410000 */
[C---:B------:R-:W-:Y:S04]  /*14070*/  HMMA.16816.F32.BF16 R16, R136.reuse, R22, R16 ;  /* 0x000000168810723c */ /* 0x040fe80000041810 */
[C---:B------:R-:W-:Y:S02]  /*14080*/  FMUL.FTZ R21, R132.reuse, R113 ;  /* 0x0000007184157220 */ /* 0x040fe40000410000 */
[C---:B------:R-:W-:Y:S01]  /*14090*/  FMUL.FTZ R51, R3.reuse, R51 ;  /* 0x0000003303337220 */ /* 0x040fe20000410000 */
[----:B------:R-:W4:Y:S01]  /*140a0*/  MUFU.EX2 R170, R170 ;  /* 0x000000aa00aa7308 */ /* 0x000f220000000800 */
[C---:B------:R-:W-:Y:S04]  /*140b0*/  FMUL.FTZ R22, R3.reuse, R114 ;  /* 0x0000007203167220 */ /* 0x040fe80000410000 */
[C---:B------:R-:W-:Y:S02]  /*140c0*/  FMUL.FTZ R23, R3.reuse, R115 ;  /* 0x0000007303177220 */ /* 0x040fe40000410000 */
[----:B------:R-:W5:Y:S01]  /*140d0*/  LDSM.16.MT88.4 R112, [R154+0x2100] ;  /* 0x002100009a70783b */ /* 0x000f620000004200 */
        /* <DEDUP_REMOVED lines=8> */
[----:B------:R-:W2:Y:S03]  /*14160*/  MUFU.EX2 R172, R172 ;  /* 0x000000ac00ac7308 */ /* 0x000ea60000000800 */
        /* <DEDUP_REMOVED lines=8> */
[C---:B---3--:R-:W-:Y:S02]  /*141f0*/  HMMA.16816.F32.BF16 R28, R136.reuse, R120, R28 ;  /* 0x00000078881c723c */ /* 0x048fe4000004181c */
[----:B------:R-:W3:Y:S01]  /*14200*/  MUFU.EX2 R182, R182 ;  /* 0x000000b600b67308 */ /* 0x000ee20000000800 */
        /* <DEDUP_REMOVED lines=8> */
[C---:B-----5:R-:W-:Y:S04]  /*14290*/  HMMA.16816.F32.BF16 R36, R136.reuse, R112, R36 ;  /* 0x000000708824723c */ /* 0x060fe80000041824 */
[C---:B------:R-:W-:Y:S02]  /*142a0*/  FMUL.FTZ R57, R132.reuse, R57 ;  /* 0x0000003984397220 */ /* 0x040fe40000410000 */
[C---:B------:R-:W-:Y:S01]  /*142b0*/  FMUL.FTZ R67, R3.reuse, R67 ;  /* 0x0000004303437220 */ /* 0x040fe20000410000 */
[----:B------:R-:W5:Y:S01]  /*142c0*/  MUFU.EX2 R196, R196 ;  /* 0x000000c400c47308 */ /* 0x000f620000000800 */
[C---:B------:R-:W-:Y:S01]  /*142d0*/  HMMA.16816.F32.BF16 R40, R136.reuse, R114, R40 ;  /* 0x000000728828723c */ /* 0x040fe20000041828 */
[----:B------:R-:W-:Y:S03]  /*142e0*/  LDSM.16.MT88.4 R112, [R154+0x900] ;  /* 0x000900009a70783b */ /* 0x000fe60000004200 */
[C---:B------:R-:W-:Y:S02]  /*142f0*/  FMUL.FTZ R60, R132.reuse, R60 ;  /* 0x0000003c843c7220 */ /* 0x040fe40000410000 */
[C---:B------:R-:W-:Y:S02]  /*14300*/  FMUL.FTZ R70, R3.reuse, R70 ;  /* 0x0000004603467220 */ /* 0x040fe40000410000 */
[C---:B------:R-:W-:Y:S01]  /*14310*/  FMUL.FTZ R61, R132.reuse, R61 ;  /* 0x0000003d843d7220 */ /* 0x040fe20000410000 */
[----:B------:R-:W-:Y:S01]  /*14320*/  MUFU.EX2 R171, R171 ;  /* 0x000000ab00ab7308 */ /* 0x000fe20000000800 */
[C---:B-1----:R-:W-:Y:S03]  /*14330*/  HMMA.16816.F32.BF16 R44, R136.reuse, R104, R44 ;  /* 0x00000068882c723c */ /* 0x042fe6000004182c */
[C---:B------:R-:W-:Y:S02]  /*14340*/  FMUL.FTZ R71, R3.reuse, R71 ;  /* 0x0000004703477220 */ /* 0x040fe40000410000 */
[C---:B------:R-:W-:Y:S02]  /*14350*/  FMUL.FTZ R64, R132.reuse, R64 ;  /* 0x0000004084407220 */ /* 0x040fe40000410000 */
[C---:B------:R-:W-:Y:S01]  /*14360*/  FMUL.FTZ R74, R3.reuse, R74 ;  /* 0x0000004a034a7220 */ /* 0x040fe20000410000 */
[C---:B------:R-:W-:Y:S01]  /*14370*/  HMMA.16816.F32.BF16 R48, R136.reuse, R106, R48 ;  /* 0x0000006a8830723c */ /* 0x040fe20000041830 */
[----:B------:R-:W1:Y:S01]  /*14380*/  LDSM.16.MT88.4 R104, [R154+0x4100] ;  /* 0x004100009a68783b */ /* 0x000e620000004200 */
[----:B------:R-:W1:Y:S02]  /*14390*/  MUFU.EX2 R178, R178 ;  /* 0x000000b200b27308 */ /* 0x000e640000000800 */
        /* <DEDUP_REMOVED lines=9> */
[C---:B------:R-:W-:Y:S01]  /*14430*/  FMUL.FTZ R79, R3.reuse, R79 ;  /* 0x0000004f034f7220 */ /* 0x040fe20000410000 */
[----:B------:R-:W2:Y:S01]  /*14440*/  MUFU.EX2 R177, R177 ;  /* 0x000000b100b17308 */ /* 0x000ea20000000800 */
[C---:B------:R-:W-:Y:S04]  /*14450*/  HMMA.16816.F32.BF16 R60, R136.reuse, R108, R60 ;  /* 0x0000006c883c723c */ /* 0x040fe8000004183c */
[C---:B------:R-:W-:Y:S02]  /*14460*/  FMUL.FTZ R72, R132.reuse, R72 ;  /* 0x0000004884487220 */ /* 0x040fe40000410000 */
[C---:B------:R-:W-:Y:S02]  /*14470*/  FMUL.FTZ R82, R3.reuse, R82 ;  /* 0x0000005203527220 */ /* 0x040fe40000410000 */
[C---:B------:R-:W-:Y:S01]  /*14480*/  HMMA.16816.F32.BF16 R64, R136.reuse, R110, R64 ;  /* 0x0000006e8840723c */ /* 0x040fe20000041840 */
[----:B------:R-:W3:Y:S01]  /*14490*/  LDSM.16.MT88.4 R108, [R134+0x4100] ;  /* 0x00410000866c783b */ /* 0x000ee20000004200 */
        /* <DEDUP_REMOVED lines=14> */
[C---:B--2---:R-:W-:Y:S04]  /*14580*/  HMMA.16816.F32.BF16 R76, R136.reuse, R100, R76 ;  /* 0x00000064884c723c */ /* 0x044fe8000004184c */
[----:B------:R-:W-:Y:S02]  /*14590*/  FMUL.FTZ R81, R132, R81 ;  /* 0x0000005184517220 */ /* 0x000fe40000410000 */
[C---:B------:R-:W-:Y:S01]  /*145a0*/  FMUL.FTZ R91, R3.reuse, R91 ;  /* 0x0000005b035b7220 */ /* 0x040fe20000410000 */
        /* <DEDUP_REMOVED lines=10> */
[C---:B---3--:R-:W-:Y:S01]  /*14650*/  HMMA.16816.F32.BF16 R84, R136.reuse, R108, R84 ;  /* 0x0000006c8854723c */ /* 0x048fe20000041854 */
[----:B------:R-:W-:Y:S02]  /*14660*/  MUFU.EX2 R183, R183 ;  /* 0x000000b700b77308 */ /* 0x000fe40000000800 */
[----:B------:R-:W-:Y:S01]  /*14670*/  FMUL.FTZ R89, R132, R89 ;  /* 0x0000005984597220 */ /* 0x000fe20000410000 */
[----:B------:R-:W-:Y:S01]  /*14680*/  F2FP.BF16.PACK_AB R103, R172, R169 ;  /* 0x000000a9ac67723e */ /* 0x000fe200000010ff */
[C---:B------:R-:W-:Y:S02]  /*14690*/  FMUL.FTZ R98, R3.reuse, R98 ;  /* 0x0000006203627220 */ /* 0x040fe40000410000 */
[C---:B------:R-:W-:Y:S02]  /*146a0*/  FMUL.FTZ R92, R132.reuse, R92 ;  /* 0x0000005c845c7220 */ /* 0x040fe40000410000 */
[----:B------:R-:W-:Y:S01]  /*146b0*/  FMUL.FTZ R99, R3, R99 ;  /* 0x0000006303637220 */ /* 0x000fe20000410000 */
[C---:B------:R-:W-:Y:S01]  /*146c0*/  HMMA.16816.F32.BF16 R88, R136.reuse, R110, R88 ;  /* 0x0000006e8858723c */ /* 0x040fe20000041858 */
[----:B------:R-:W2:Y:S02]  /*146d0*/  LDSM.16.MT88.4 R108, [R134+0x900] ;  /* 0x00090000866c783b */ /* 0x000ea40000004200 */
[C---:B------:R-:W-:Y:S02]  /*146e0*/  FMUL.FTZ R93, R132.reuse, R93 ;  /* 0x0000005d845d7220 */ /* 0x040fe40000410000 */
[C---:B------:R-:W-:Y:S02]  /*146f0*/  FMUL.FTZ R96, R132.reuse, R96 ;  /* 0x0000006084607220 */ /* 0x040fe40000410000 */
[C---:B------:R-:W-:Y:S02]  /*14700*/  FMUL.FTZ R97, R132.reuse, R97 ;  /* 0x0000006184617220 */ /* 0x040fe40000410000 */
[--C-:B------:R-:W-:Y:S01]  /*14710*/  FFMA.FTZ R163, R163, c[0x0][0x2d0], -R164.reuse ;  /* 0x0000b400a3a37a23 */ /* 0x100fe200000108a4 */
[C---:B-1----:R-:W-:Y:S03]  /*14720*/  HMMA.16816.F32.BF16 R92, R136.reuse, R104, R92 ;  /* 0x00000068885c723c */ /* 0x042fe6000004185c */
[----:B------:R-:W-:Y:S02]  /*14730*/  FFMA.FTZ R164, R147, c[0x0][0x2d0], -R164 ;  /* 0x0000b40093a47a23 */ /* 0x000fe400000108a4 */
[----:B------:R-:W-:Y:S01]  /*14740*/  LDSM.16.MT88.4 R144, [R135+0x1900] ;  /* 0x001900008790783b */ /* 0x000fe20000004200 */
[----:B------:R-:W-:Y:S01]  /*14750*/  FFMA.FTZ R162, R3, R222, R162 ;  /* 0x000000de03a27223 */ /* 0x000fe200000100a2 */
[----:B------:R-:W1:Y:S01]  /*14760*/  MUFU.EX2 R163, R163 ;  /* 0x000000a300a37308 */ /* 0x000e620000000800 */
[----:B------:R-:W-:Y:S04]  /*14770*/  HMMA.16816.F32.BF16 R96, R136, R106, R96 ;  /* 0x0000006a8860723c */ /* 0x000fe80000041860 */
[----:B------:R-:W-:Y:S01]  /*14780*/  FFMA.FTZ R158, R132, R223, R158 ;  /* 0x000000df849e7223 */ /* 0x000fe2000001009e */
[----:B------:R-:W3:Y:S01]  /*14790*/  LDSM.16.MT88.4 R104, [R135+0x2900] ;  /* 0x002900008768783b */ /* 0x000ee20000004200 */
[----:B------:R-:W-:Y:S01]  /*147a0*/  MOV R132, R2 ;  /* 0x0000000200847202 */ /* 0x000fe20000000f00 */
[----:B------:R-:W-:Y:S01]  /*147b0*/  FADD.FTZ R162, R159, R162 ;  /* 0x000000a29fa27221 */ /* 0x000fe20000010000 */
[C---:B------:R-:W-:Y:S01]  /*147c0*/  HMMA.16816.F32.BF16 R4, R100.reuse, R112, R4 ;  /* 0x000000706404723c */ /* 0x040fe20000041804 */
[----:B------:R-:W4:Y:S04]  /*147d0*/  MUFU.EX2 R164, R164 ;  /* 0x000000a400a47308 */ /* 0x000f280000000800 */
[----:B------:R-:W-:Y:S01]  /*147e0*/  LDSM.16.MT88.4 R136, [R134+0x3100] ;  /* 0x003100008688783b */ /* 0x000fe20000004200 */
[----:B------:R-:W-:Y:S02]  /*147f0*/  FADD.FTZ R158, R157, R158 ;  /* 0x0000009e9d9e7221 */ /* 0x000fe40000010000 */
[C---:B------:R-:W-:Y:S04]  /*14800*/  HMMA.16816.F32.BF16 R8, R100.reuse, R114, R8 ;  /* 0x000000726408723c */ /* 0x040fe80000041808 */
[----:B------:R-:W-:Y:S01]  /*14810*/  FADD.FTZ R153, R153, R158 ;  /* 0x0000009e99997221 */ /* 0x000fe20000010000 */
[----:B------:R-:W-:Y:S01]  /*14820*/  LDSM.16.MT88.4 R112, [R152+0x4900] ;  /* 0x004900009870783b */ /* 0x000fe20000004200 */
[----:B------:R-:W-:Y:S02]  /*14830*/  FADD.FTZ R155, R155, R162 ;  /* 0x000000a29b9b7221 */ /* 0x000fe40000010000 */
        /* <DEDUP_REMOVED lines=11> */
[----:B------:R-:W2:Y:S03]  /*148f0*/  LDSM.16.MT88.4 R108, [R154+0x4900] ;  /* 0x004900009a6c783b */ /* 0x000ea60000004200 */
[----:B------:R-:W-:Y:S02]  /*14900*/  FADD.FTZ R165, R165, R166 ;  /* 0x000000a6a5a57221 */ /* 0x000fe40000010000 */
[----:B------:R-:W-:Y:S02]  /*14910*/  FADD.FTZ R169, R169, R170 ;  /* 0x000000aaa9a97221 */ /* 0x000fe40000010000 */
[C---:B------:R-:W-:Y:S04]  /*14920*/  HMMA.16816.F32.BF16 R28, R100.reuse, R120, R28 ;  /* 0x00000078641c723c */ /* 0x040fe8000004181c */
        /* <DEDUP_REMOVED lines=30> */
[----:B-----5:R-:W-:Y:S03]  /*14b10*/  F2FP.BF16.PACK_AB R102, R196, R175 ;  /* 0x000000afc466723e */ /* 0x020fe600000010ff */
        /* <DEDUP_REMOVED lines=12> */
[C---:B-1----:R-:W-:Y:S08]  /*14be0*/  HMMA.16816.F32.BF16 R12, R100.reuse, R112, R12 ;  /* 0x00000070640c723c */ /* 0x042ff0000004180c */
[C---:B------:R-:W-:Y:S01]  /*14bf0*/  HMMA.16816.F32.BF16 R16, R100.reuse, R114, R16 ;  /* 0x000000726410723c */ /* 0x040fe20000041810 */
[----:B------:R-:W1:Y:S07]  /*14c00*/  LDSM.16.MT88.4 R112, [R152+0x5100] ;  /* 0x005100009870783b */ /* 0x000e6e0000004200 */
[C---:B------:R-:W-:Y:S08]  /*14c10*/  HMMA.16816.F32.BF16 R20, R100.reuse, R120, R20 ;  /* 0x000000786414723c */ /* 0x040ff00000041814 */
[C---:B------:R-:W-:Y:S08]  /*14c20*/  HMMA.16816.F32.BF16 R24, R100.reuse, R122, R24 ;  /* 0x0000007a6418723c */ /* 0x040ff00000041818 */
[C---:B------:R-:W-:Y:S08]  /*14c30*/  HMMA.16816.F32.BF16 R28, R100.reuse, R124, R28 ;  /* 0x0000007c641c723c */ /* 0x040ff0000004181c */
[C---:B------:R-:W-:Y:S01]  /*14c40*/  HMMA.16816.F32.BF16 R32, R100.reuse, R126, R32 ;  /* 0x0000007e6420723c */ /* 0x040fe20000041820 */
[----:B------:R-:W-:Y:S07]  /*14c50*/  LDSM.16.MT88.4 R124, [R154+0x1900] ;  /* 0x001900009a7c783b */ /* 0x000fee0000004200 */
[C---:B------:R-:W-:Y:S08]  /*14c60*/  HMMA.16816.F32.BF16 R36, R100.reuse, R116, R36 ;  /* 0x000000746424723c */ /* 0x040ff00000041824 */
        /* <DEDUP_REMOVED lines=10> */
[C---:B---3--:R-:W-:Y:S04]  /*14d10*/  HMMA.16816.F32.BF16 R60, R100.reuse, R104, R60 ;  /* 0x00000068643c723c */ /* 0x048fe8000004183c */
[----:B------:R-:W-:Y:S01]  /*14d20*/  F2FP.BF16.PACK_AB R139, R226, R183 ;  /* 0x000000b7e28b723e */ /* 0x000fe200000010ff */
[----:B------:R-:W-:Y:S02]  /*14d30*/  FADD.FTZ R180, R180, R177 ;  /* 0x000000b1b4b47221 */ /* 0x000fe40000010000 */
[----:B------:R-:W-:Y:S01]  /*14d40*/  FADD.FTZ R174, R174, R163 ;  /* 0x000000a3aeae7221 */ /* 0x000fe20000010000 */
[C---:B------:R-:W-:Y:S01]  /*14d50*/  HMMA.16816.F32.BF16 R64, R100.reuse, R106, R64 ;  /* 0x0000006a6440723c */ /* 0x040fe20000041840 */
[----:B------:R-:W3:Y:S03]  /*14d60*/  LDSM.16.MT88.4 R104, [R135+0x5100] ;  /* 0x005100008768783b */ /* 0x000ee60000004200 */
        /* <DEDUP_REMOVED lines=8> */
[C---:B-1----:R-:W-:Y:S08]  /*14df0*/  HMMA.16816.F32.BF16 R76, R100.reuse, R112, R76 ;  /* 0x00000070644c723c */ /* 0x042ff0000004184c */
[C---:B------:R-:W-:Y:S08]  /*14e00*/  HMMA.16816.F32.BF16 R80, R100.reuse, R114, R80 ;  /* 0x000000726450723c */ /* 0x040ff00000041850 */
[C---:B-----5:R-:W-:Y:S08]  /*14e10*/  HMMA.16816.F32.BF16 R84, R100.reuse, R116, R84 ;  /* 0x000000746454723c */ /* 0x060ff00000041854 */
        /* <DEDUP_REMOVED lines=9> */
[C---:B------:R-:W-:Y:S07]  /*14eb0*/  HMMA.16816.F32.BF16 R116, R136.reuse, R110, R16 ;  /* 0x0000006e8874723c */ /* 0x040fee0000041810 */
[----:B------:R-:W-:Y:S01]  /*14ec0*/  @P0 SHF.R.S32.HI R16, RZ, 0x1f, R193 ;  /* 0x0000001fff100819 */ /* 0x000fe200000114c1 */
[C---:B------:R-:W-:Y:S04]  /*14ed0*/  HMMA.16816.F32.BF16 R112, R136.reuse, R140, R20 ;  /* 0x0000008c8870723c */ /* 0x040fe80000041814 */
[----:B------:R-:W-:Y:S03]  /*14ee0*/  @P0 IMAD R16, R16, c[0x0][0x1e0], RZ ;  /* 0x0000780010100a24 */ /* 0x000fe600078e02ff */
[C---:B------:R-:W-:Y:S01]  /*14ef0*/  @P0 IMAD.WIDE.U32 R20, R193.reuse, c[0x0][0x1e0], RZ ;  /* 0x00007800c1140a25 */ /* 0x040fe200078e00ff */
[C---:B------:R-:W-:Y:S04]  /*14f00*/  HMMA.16816.F32.BF16 R108, R136.reuse, R142, R24 ;  /* 0x0000008e886c723c */ /* 0x040fe80000041818 */
[----:B------:R-:W-:Y:S01]  /*14f10*/  @P0 IMAD R16, R193, c[0x0][0x1e4], R16 ;  /* 0x00007900c1100a24 */ /* 0x000fe200078e0210 */
[----:B------:R-:W-:Y:S03]  /*14f20*/  @P0 SHF.L.U32 R18, R20, 0x6, RZ ;  /* 0x0000000614120819 */ /* 0x000fe600000006ff */
        /* <DEDUP_REMOVED lines=8> */
[-C--:B------:R-:W-:Y:S01]  /*14fb0*/  @P0 IADD3.X R4, R19, R217.reuse, RZ, P1, !PT ;  /* 0x000000d913040210 */ /* 0x080fe20000ffe4ff */
[C---:B------:R-:W-:Y:S04]  /*14fc0*/  HMMA.16816.F32.BF16 R48, R136.reuse, R6, R48 ;  /* 0x000000068830723c */ /* 0x040fe80000041830 */
[C---:B------:R-:W-:Y:S04]  /*14fd0*/  @P0 LEA R16, P1, R17.reuse, c[0x0][0x1c8], 0x1 ;  /* 0x0000720011100a11 */ /* 0x040fe800078208ff */
[C---:B---3--:R-:W-:Y:S04]  /*14fe0*/  HMMA.16816.F32.BF16 R52, R136.reuse, R8, R52 ;  /* 0x000000088834723c */ /* 0x048fe80000041834 */
[----:B------:R-:W-:Y:S02]  /*14ff0*/  @P0 LEA.HI.X R17, R17, c[0x0][0x1cc], R4, 0x1, P1 ;  /* 0x0000730011110a11 */ /* 0x000fe400008f0c04 */
[----:B------:R-:W1:Y:S01]  /*15000*/  LDSM.16.MT88.4 R4, [R154+0x5900] ;  /* 0x005900009a04783b */ /* 0x000e620000004200 */
[----:B------:R-:W-:Y:S01]  /*15010*/  IADD3 R23, P1, R212, 0x40, RZ ;  /* 0x00000040d4177810 */ /* 0x000fe20007f3e0ff */
[C---:B------:R-:W-:Y:S04]  /*15020*/  HMMA.16816.F32.BF16 R56, R136.reuse, R10, R56 ;  /* 0x0000000a8838723c */ /* 0x040fe80000041838 */
[----:B------:R-:W-:Y:S02]  /*15030*/  IADD3.X R22, RZ, R217, RZ, P1, !PT ;  /* 0x000000d9ff167210 */ /* 0x000fe40000ffe4ff */
[----:B------:R-:W-:Y:S02]  /*15040*/  @P0 IADD3 R21, P1, R18, R23, RZ ;  /* 0x0000001712150210 */ /* 0x000fe40007f3e0ff */
[C---:B--2---:R-:W-:Y:S04]  /*15050*/  HMMA.16816.F32.BF16 R60, R136.reuse, R12, R60 ;  /* 0x0000000c883c723c */ /* 0x044fe8000004183c */
[----:B------:R-:W-:Y:S02]  /*15060*/  @P0 IADD3.X R8, R19, R22, RZ, P1, !PT ;  /* 0x0000001613080210 */ /* 0x000fe40000ffe4ff */
[C---:B------:R-:W-:Y:S02]  /*15070*/  @P0 LEA R20, P1, R21.reuse, c[0x0][0x1c8], 0x1 ;  /* 0x0000720015140a11 */ /* 0x040fe400078208ff */
[C---:B------:R-:W-:Y:S04]  /*15080*/  HMMA.16816.F32.BF16 R64, R136.reuse, R14, R64 ;  /* 0x0000000e8840723c */ /* 0x040fe80000041840 */
[----:B------:R-:W-:Y:S02]  /*15090*/  @P0 LEA.HI.X R21, R21, c[0x0][0x1cc], R8, 0x1, P1 ;  /* 0x0000730015150a11 */ /* 0x000fe400008f0c08 */
[----:B------:R-:W2:Y:S01]  /*150a0*/  LDSM.16.MT88.4 R8, [R152+0x5900] ;  /* 0x005900009808783b */ /* 0x000ea20000004200 */
[----:B------:R-:W-:Y:S05]  /*150b0*/  IADD3 R27, P1, R212, 0x80, RZ ;  /* 0x00000080d41b7810 */ /* 0x000fea0007f3e0ff */
[----:B------:R-:W-:Y:S02]  /*150c0*/  IADD3.X R26, RZ, R217, RZ, P1, !PT ;  /* 0x000000d9ff1a7210 */ /* 0x000fe40000ffe4ff */
[----:B------:R-:W-:Y:S04]  /*150d0*/  @P0 IADD3 R25, P1, R18, R27, RZ ;  /* 0x0000001b12190210 */ /* 0x000fe80007f3e0ff */
[----:B------:R-:W-:Y:S02]  /*150e0*/  @P0 IADD3.X R12, R19, R26, RZ, P1, !PT ;  /* 0x0000001a130c0210 */ /* 0x000fe40000ffe4ff */
[C---:B------:R-:W-:Y:S01]  /*150f0*/  @P0 LEA R24, P1, R25.reuse, c[0x0][0x1c8], 0x1 ;  /* 0x0000720019180a11 */ /* 0x040fe200078208ff */
[C---:B-1----:R-:W-:Y:S03]  /*15100*/  HMMA.16816.F32.BF16 R68, R136.reuse, R4, R68 ;  /* 0x000000048844723c */ /* 0x042fe60000041844 */
[----:B------:R-:W-:Y:S02]  /*15110*/  @P0 LEA.HI.X R25, R25, c[0x0][0x1cc], R12, 0x1, P1 ;  /* 0x0000730019190a11 */ /* 0x000fe400008f0c0c */
[----:B------:R-:W1:Y:S01]  /*15120*/  LDSM.16.MT88.4 R12, [R134+0x5900] ;  /* 0x00590000860c783b */ /* 0x000e620000004200 */
[----:B------:R-:W-:Y:S02]  /*15130*/  @P0 IADD3 R18, P1, R203, R18, RZ ;  /* 0x00000012cb120210 */ /* 0x000fe40007f3e0ff */
[C---:B------:R-:W-:Y:S04]  /*15140*/  HMMA.16816.F32.BF16 R72, R136.reuse, R6, R72 ;  /* 0x000000068848723c */ /* 0x040fe80000041848 */
[----:B------:R-:W-:Y:S01]  /*15150*/  @P0 IADD3.X R19, R202, R19, RZ, P1, !PT ;  /* 0x00000013ca130210 */ /* 0x000fe20000ffe4ff */
[----:B------:R-:W3:Y:S01]  /*15160*/  LDSM.16.MT88.4 R4, [R135+0x5900] ;  /* 0x005900008704783b */ /* 0x000ee20000004200 */
[C---:B------:R-:W-:Y:S06]  /*15170*/  @P0 IADD3 R23, P1, R18.reuse, R23, RZ ;  /* 0x0000001712170210 */ /* 0x040fec0007f3e0ff */
[C---:B------:R-:W-:Y:S02]  /*15180*/  @P0 IADD3.X R22, R19.reuse, R22, RZ, P1, !PT ;  /* 0x0000001613160210 */ /* 0x040fe40000ffe4ff */
[C---:B------:R-:W-:Y:S01]  /*15190*/  @P0 IADD3 R27, P1, R18.reuse, R27, RZ ;  /* 0x0000001b121b0210 */ /* 0x040fe20007f3e0ff */
[C---:B--2---:R-:W-:Y:S03]  /*151a0*/  HMMA.16816.F32.BF16 R76, R136.reuse, R8, R76 ;  /* 0x00000008884c723c */ /* 0x044fe6000004184c */
[C---:B------:R-:W-:Y:S02]  /*151b0*/  @P0 IADD3.X R26, R19.reuse, R26, RZ, P1, !PT ;  /* 0x0000001a131a0210 */ /* 0x040fe40000ffe4ff */
[----:B------:R-:W-:Y:S03]  /*151c0*/  @P0 IADD3 R18, P1, R18, R212, RZ ;  /* 0x000000d412120210 */ /* 0x000fe60007f3e0ff */
[C---:B------:R-:W-:Y:S04]  /*151d0*/  HMMA.16816.F32.BF16 R80, R136.reuse, R10, R80 ;  /* 0x0000000a8850723c */ /* 0x040fe80000041850 */
[----:B------:R-:W-:Y:S02]  /*151e0*/  @P0 IADD3.X R19, R19, R217, RZ, P1, !PT ;  /* 0x000000d913130210 */ /* 0x000fe40000ffe4ff */
[C---:B------:R-:W-:Y:S06]  /*151f0*/  @P0 LEA R28, P1, R18.reuse, c[0x0][0x1c8], 0x1 ;  /* 0x00007200121c0a11 */ /* 0x040fec00078208ff */
[----:B------:R-:W-:Y:S01]  /*15200*/  @P0 LEA.HI.X R29, R18, c[0x0][0x1cc], R19, 0x1, P1 ;  /* 0x00007300121d0a11 */ /* 0x000fe200008f0c13 */
[----:B------:R-:W-:Y:S01]  /*15210*/  @P0 IMAD R18, R221, 0x3000, R208 ;  /* 0x00003000dd120824 */ /* 0x000fe200078e02d0 */
[C---:B------:R-:W-:Y:S01]  /*15220*/  @P0 LEA R8, P1, R23.reuse, c[0x0][0x1c8], 0x1 ;  /* 0x0000720017080a11 */ /* 0x040fe200078208ff */
[C---:B-1----:R-:W-:Y:S03]  /*15230*/  HMMA.16816.F32.BF16 R84, R136.reuse, R12, R84 ;  /* 0x0000000c8854723c */ /* 0x042fe60000041854 */
[----:B------:R-:W-:Y:S02]  /*15240*/  @P0 SHF.L.U32 R3, R18, 0x1, RZ ;  /* 0x0000000112030819 */ /* 0x000fe400000006ff */
[----:B------:R-:W-:Y:S02]  /*15250*/  @P0 LEA.HI.X R9, R23, c[0x0][0x1cc], R22, 0x1, P1 ;  /* 0x0000730017090a11 */ /* 0x000fe400008f0c16 */
[C---:B------:R-:W-:Y:S01]  /*15260*/  @P0 LEA R10, P1, R27.reuse, c[0x0][0x1c8], 0x1 ;  /* 0x000072001b0a0a11 */ /* 0x040fe200078208ff */
[----:B------:R-:W-:Y:S01]  /*15270*/  @!PT LDS RZ, [RZ] ;  /* 0x00000000fffff984 */ /* 0x000fe20000000800 */
[----:B------:R-:W-:Y:S01]  /*15280*/  @!PT LDS RZ, [RZ] ;  /* 0x00000000fffff984 */ /* 0x000fe20000000800 */
[----:B------:R-:W-:Y:S01]  /*15290*/  @!PT LDS RZ, [RZ] ;  /* 0x00000000fffff984 */ /* 0x000fe20000000800 */
[----:B------:R1:W-:Y:S01]  /*152a0*/  @P0 LDGSTS.E.BYPASS.LTC128B.128 [R3+0xc100], [R16.64], !P3 ;  /* 0x0c10000010030fae */ /* 0x0003e2000d901d46 */
[C---:B------:R-:W-:Y:S03]  /*152b0*/  HMMA.16816.F32.BF16 R88, R136.reuse, R14, R88 ;  /* 0x0000000e8858723c */ /* 0x040fe60000041858 */
[----:B------:R-:W-:Y:S02]  /*152c0*/  @P0 LEA.HI.X R11, R27, c[0x0][0x1cc], R26, 0x1, P1 ;  /* 0x000073001b0b0a11 */ /* 0x000fe400008f0c1a */
[C---:B------:R-:W-:Y:S02]  /*152d0*/  ISETP.GE.AND P1, PT, R185.reuse, 0x1, PT ;  /* 0x00000001b900780c */ /* 0x040fe40003f26270 */
[----:B------:R1:W-:Y:S01]  /*152e0*/  @P0 LDGSTS.E.BYPASS.LTC128B.128 [R3+0xe100], [R20.64], !P6 ;  /* 0x0e10000014030fae */ /* 0x0003e2000f101d46 */
[C---:B---3--:R-:W-:Y:S04]  /*152f0*/  HMMA.16816.F32.BF16 R92, R136.reuse, R4, R92 ;  /* 0x00000004885c723c */ /* 0x048fe8000004185c */
[----:B------:R-:W-:Y:S03]  /*15300*/  IADD3 R185, R185, 0x1, RZ ;  /* 0x00000001b9b97810 */ /* 0x000fe60007ffe0ff */
[----:B------:R1:W-:Y:S01]  /*15310*/  @P0 LDGSTS.E.BYPASS.LTC128B.128 [R3+0x10100], [R24.64], !P5 ;  /* 0x1010000018030fae */ /* 0x0003e2000e901d46 */
[----:B------:R-:W-:Y:S04]  /*15320*/  HMMA.16816.F32.BF16 R96, R136, R6, R96 ;  /* 0x000000068860723c */ /* 0x000fe80000041860 */
[----:B------:R-:W-:Y:S03]  /*15330*/  SEL R185, R185, RZ, !P1 ;  /* 0x000000ffb9b97207 */ /* 0x000fe60004800000 */
[----:B------:R1:W-:Y:S08]  /*15340*/  @P0 LDGSTS.E.BYPASS.LTC128B.128 [R3+0xd100], [R28.64], !P3 ;  /* 0x0d1000001c030fae */ /* 0x0003f0000d901d46 */
[----:B------:R1:W-:Y:S08]  /*15350*/  @P0 LDGSTS.E.BYPASS.LTC128B.128 [R3+0xf100], [R8.64], !P6 ;  /* 0x0f10000008030fae */ /* 0x0003f0000f101d46 */
[----:B------:R1:W-:Y:S01]  /*15360*/  @P0 LDGSTS.E.BYPASS.LTC128B.128 [R3+0x11100], [R10.64], !P5 ;  /* 0x111000000a030fae */ /* 0x0003e2000e901d46 */
[----:B------:R-:W-:Y:S02]  /*15370*/  ISETP.GE.AND P0, PT, R198, R195, PT ;  /* 0x000000c3c600720c */ /* 0x000fe40003f06270 */
[----:B------:R-:W-:Y:S05]  /*15380*/  IADD3 R195, R195, -0x1, RZ ;  /* 0xffffffffc3c37810 */ /* 0x000fea0007ffe0ff */
[----:B------:R-:W0:Y:S01]  /*15390*/  LDGDEPBAR ;  /* 0x00000000000079af */ /* 0x000e220000000000 */
[----:B-1----:R-:W-:Y:S05]  /*153a0*/  MOV R3, R0 ;  /* 0x0000000000037202 */ /* 0x002fea0000000f00 */
[----:B------:R-:W-:-:S05]  /*153b0*/  @!P0 BRA `(.L_x_1028) ;  /* 0xffffc6d000008947 */ /* 0x000fca000383ffff */
.L_x_1019:
[----:B------:R-:W-:Y:S02]  /*153c0*/  MOV R4, 0x1f ;  /* 0x0000001f00047802 */ /* 0x000fe40000000f00 */
[----:B------:R-:W-:Y:S01]  /*153d0*/  MOV R3, 0xffffffff ;  /* 0xffffffff00037802 */ /* 0x000fe20000000f00 */
[----:B------:R-:W-:Y:S05]  /*153e0*/  BRA.DIV ~URZ, `(.L_x_1029) ;  /* 0x00002ea27f007947 */ /* 0x000fea000b800000 */
[----:B------:R1:W2:Y:S02]  /*153f0*/  SHFL.BFLY PT, R5, R223, 0x2, 0x1f ;  /* 0x0c401f00df057f89 */ /* 0x0002a400000e0000 */
.L_x_1060:
[----:B--2---:R-:W-:Y:S01]  /*15400*/  FADD.FTZ R8, R5, R223 ;  /* 0x000000df05087221 */ /* 0x004fe20000010000 */
[----:B------:R-:W-:Y:S05]  /*15410*/  BRA.DIV ~URZ, `(.L_x_1030) ;  /* 0x00002ec27f007947 */ /* 0x000fea000b800000 */
[----:B------:R-:W2:Y:S04]  /*15420*/  SHFL.BFLY PT, R3, R222, 0x2, 0x1f ;  /* 0x0c401f00de037f89 */ /* 0x000ea800000e0000 */
[----:B------:R-:W3:Y:S01]  /*15430*/  SHFL.BFLY PT, R9, R8, 0x1, 0x1f ;  /* 0x0c201f0008097f89 */ /* 0x000ee200000e0000 */
[----:B--2---:R-:W-:-:S02]  /*15440*/  FADD.FTZ R10, R3, R222 ;  /* 0x000000de030a7221 */ /* 0x004fc40000010000 */
[----:B---3--:R-:W-:-:S03]  /*15450*/  FADD.FTZ R9, R8, R9 ;  /* 0x0000000908097221 */ /* 0x008fc60000010000 */
[----:B------:R2:W3:Y:S04]  /*15460*/  SHFL.BFLY PT, R5, R10, 0x1, 0x1f ;  /* 0x0c201f000a057f89 */ /* 0x0004e800000e0000 */
.L_x_1061:
[----:B------:R-:W-:Y:S01]  /*15470*/  FSETP.NE.FTZ.AND P1, PT, R9, RZ, PT ;  /* 0x000000ff0900720b */ /* 0x000fe20003f35000 */
[----:B---3--:R-:W-:Y:S01]  /*15480*/  FADD.FTZ R4, R5, R10 ;  /* 0x0000000a05047221 */ /* 0x008fe20000010000 */
[----:B------:R-:W-:Y:S02]  /*15490*/  MOV R6, RZ ;  /* 0x000000ff00067202 */ /* 0x000fe40000000f00 */
[----:B------:R-:W-:Y:S02]  /*154a0*/  MOV R8, RZ ;  /* 0x000000ff00087202 */ /* 0x000fe40000000f00 */
[----:B------:R-:W-:Y:S02]  /*154b0*/  FSETP.NE.FTZ.AND P0, PT, R4, RZ, PT ;  /* 0x000000ff0400720b */ /* 0x000fe40003f15000 */
[----:B------:R-:W-:-:S05]  /*154c0*/  MOV R3, 0xff800000 ;  /* 0xff80000000037802 */ /* 0x000fca0000000f00 */
[----:B------:R-:W3:Y:S01]  /*154d0*/  @P1 MUFU.LG2 R7, R9 ;  /* 0x0000000900071308 */ /* 0x000ee20000000c00 */
[----:B------:R-:W-:-:S05]  /*154e0*/  @P1 MOV R5, 0x3f317218 ;  /* 0x3f31721800051802 */ /* 0x000fca0000000f00 */
[----:B------:R-:W-:Y:S02]  /*154f0*/  @P1 FMUL.FTZ R5, R5, c[0x0][0x2d0] ;  /* 0x0000b40005051a20 */ /* 0x000fe40000410000 */
[----:B------:R-:W4:Y:S08]  /*15500*/  @P0 MUFU.RCP R6, R4 ;  /* 0x0000000400060308 */ /* 0x000f300000001000 */
[----:B------:R-:W5:Y:S01]  /*15510*/  @P0 MUFU.LG2 R4, R4 ;  /* 0x0000000400040308 */ /* 0x000f620000000c00 */
[----:B---3--:R-:W-:-:S04]  /*15520*/  @P1 FMUL.FTZ R7, R7, 0.69314718246459960938 ;  /* 0x3f31721807071820 */ /* 0x008fc80000410000 */
[----:B------:R-:W-:Y:S01]  /*15530*/  @P1 FFMA.FTZ R3, R5, R2, R7 ;  /* 0x0000000205031223 */ /* 0x000fe20000010007 */
[----:B------:R-:W-:Y:S02]  /*15540*/  @P0 MOV R7, 0x3f317218 ;  /* 0x3f31721800070802 */ /* 0x000fe40000000f00 */
[----:B------:R-:W3:Y:S01]  /*15550*/  @P1 MUFU.RCP R8, R9 ;  /* 0x0000000900081308 */ /* 0x000ee20000001000 */
[----:B------:R-:W-:Y:S01]  /*15560*/  MOV R5, 0xff800000 ;  /* 0xff80000000057802 */ /* 0x000fe20000000f00 */
[C---:B----4-:R-:W-:Y:S01]  /*15570*/  FMUL.FTZ R130, R6.reuse, R130 ;  /* 0x0000008206827220 */ /* 0x050fe20000410000 */
[----:B------:R-:W-:Y:S01]  /*15580*/  PLOP3.LUT P1, PT, PT, PT, PT, 0x8, 0x0 ;  /* 0x000000000000781c */ /* 0x000fe20003f2e170 */
[----:B------:R-:W-:Y:S02]  /*15590*/  @P0 FMUL.FTZ R7, R7, c[0x0][0x2d0] ;  /* 0x0000b40007070a20 */ /* 0x000fe40000410000 */
[----:B------:R-:W-:Y:S02]  /*155a0*/  FMUL.FTZ R131, R6, R131 ;  /* 0x0000008306837220 */ /* 0x000fe40000410000 */
[----:B-----5:R-:W-:-:S02]  /*155b0*/  @P0 FMUL.FTZ R4, R4, 0.69314718246459960938 ;  /* 0x3f31721804040820 */ /* 0x020fc40000410000 */
[C---:B------:R-:W-:Y:S02]  /*155c0*/  FMUL.FTZ R126, R6.reuse, R126 ;  /* 0x0000007e067e7220 */ /* 0x040fe40000410000 */
[C---:B------:R-:W-:Y:S02]  /*155d0*/  FMUL.FTZ R127, R6.reuse, R127 ;  /* 0x0000007f067f7220 */ /* 0x040fe40000410000 */
[----:B------:R-:W-:Y:S02]  /*155e0*/  FMUL.FTZ R122, R6, R122 ;  /* 0x0000007a067a7220 */ /* 0x000fe40000410000 */
[C---:B---3--:R-:W-:Y:S02]  /*155f0*/  FMUL.FTZ R128, R8.reuse, R128 ;  /* 0x0000008008807220 */ /* 0x048fe40000410000 */
        /* <DEDUP_REMOVED lines=43> */
[----:B--2---:R-:W-:-:S02]  /*158b0*/  FMUL.FTZ R10, R8, R92 ;  /* 0x0000005c080a7220 */ /* 0x004fc40000410000 */
[C---:B------:R-:W-:Y:S02]  /*158c0*/  FMUL.FTZ R93, R8.reuse, R93 ;  /* 0x0000005d085d7220 */ /* 0x040fe40000410000 */
[C---:B------:R-:W-:Y:S02]  /*158d0*/  FMUL.FTZ R96, R8.reuse, R96 ;  /* 0x0000006008607220 */ /* 0x040fe40000410000 */
[----:B------:R-:W-:Y:S02]  /*158e0*/  FMUL.FTZ R97, R8, R97 ;  /* 0x0000006108617220 */ /* 0x000fe40000410000 */
        /* <DEDUP_REMOVED lines=42> */
[----:B------:R-:W-:Y:S02]  /*15b90*/  FMUL.FTZ R99, R6, R99 ;  /* 0x0000006306637220 */ /* 0x000fe40000410000 */
[----:B------:R-:W-:Y:S02]  /*15ba0*/  @P0 FFMA.FTZ R5, R7, R0, R4 ;  /* 0x0000000007050223 */ /* 0x000fe40000010004 */
.L_x_975:
[----:B------:R-:W-:Y:S01]  /*15bb0*/  SHF.R.S32.HI R0, RZ, 0x1f, R197 ;  /* 0x0000001fff007819 */ /* 0x000fe200000114c5 */
[----:B------:R-:W-:Y:S05]  /*15bc0*/  @P1 BRA `(.L_x_1031) ;  /* 0x0000169000001947 */ /* 0x000fea0003800000 */
[----:B------:R-:W3:Y:S01]  /*15bd0*/  S2R R4, SR_TID.X ;  /* 0x0000000000047919 */ /* 0x000ee20000002100 */
        /* <DEDUP_REMOVED lines=13> */
[----:B---3--:R-:W-:Y:S02]  /*15cb0*/  SHF.R.S32.HI R7, RZ, 0x1f, R4 ;  /* 0x0000001fff077819 */ /* 0x008fe40000011404 */
[----:B------:R-:W-:-:S02]  /*15cc0*/  F2FP.BF16.PACK_AB R110, R111, R110 ;  /* 0x0000006e6f6e723e */ /* 0x000fc400000010ff */
[----:B------:R-:W-:Y:S02]  /*15cd0*/  LEA.HI R6, R7, R4, RZ, 0x2 ;  /* 0x0000000407067211 */ /* 0x000fe400078f10ff */
[----:B------:R-:W-:Y:S02]  /*15ce0*/  F2FP.BF16.PACK_AB R104, R105, R104 ;  /* 0x000000686968723e */ /* 0x000fe400000010ff */
[--C-:B------:R-:W-:Y:S02]  /*15cf0*/  SHF.R.S32.HI R11, RZ, 0x2, R6.reuse ;  /* 0x00000002ff0b7819 */ /* 0x100fe40000011406 */
[----:B--2---:R-:W-:Y:S02]  /*15d00*/  SHF.R.S32.HI R8, RZ, 0x1f, R6 ;  /* 0x0000001fff087819 */ /* 0x004fe40000011406 */
[----:B------:R-:W-:Y:S02]  /*15d10*/  LOP3.LUT R13, R6, 0xfffffffc, RZ, 0xc0, !PT ;  /* 0xfffffffc060d7812 */ /* 0x000fe400078ec0ff */
[----:B------:R-:W-:-:S02]  /*15d20*/  LEA.HI R8, R8, R11, RZ, 0x3 ;  /* 0x0000000b08087211 */ /* 0x000fc400078f18ff */
[----:B------:R-:W-:Y:S01]  /*15d30*/  F2FP.BF16.PACK_AB R106, R107, R106 ;  /* 0x0000006a6b6a723e */ /* 0x000fe200000010ff */
[----:B------:R-:W-:Y:S01]  /*15d40*/  IMAD.IADD R13, R4, 0x1, -R13 ;  /* 0x00000001040d7824 */ /* 0x000fe200078e0a0d */
[----:B------:R-:W-:Y:S02]  /*15d50*/  LOP3.LUT R8, R8, 0xfffffff8, RZ, 0xc0, !PT ;  /* 0xfffffff808087812 */ /* 0x000fe400078ec0ff */
[----:B------:R-:W-:Y:S02]  /*15d60*/  F2FP.BF16.PACK_AB R100, R101, R100 ;  /* 0x000000646564723e */ /* 0x000fe400000010ff */
[----:B------:R-:W-:Y:S01]  /*15d70*/  F2FP.BF16.PACK_AB R102, R103, R102 ;  /* 0x000000666766723e */ /* 0x000fe200000010ff */
[----:B------:R-:W-:Y:S01]  /*15d80*/  IMAD.IADD R11, R11, 0x1, -R8 ;  /* 0x000000010b0b7824 */ /* 0x000fe200078e0a08 */
[----:B------:R-:W-:Y:S02]  /*15d90*/  LEA.HI R8, R7, R4, RZ, 0x5 ;  /* 0x0000000407087211 */ /* 0x000fe400078f28ff */
[----:B------:R-:W-:Y:S01]  /*15da0*/  F2FP.BF16.PACK_AB R36, R37, R36 ;  /* 0x000000242524723e */ /* 0x000fe200000010ff */
[----:B------:R-:W-:Y:S01]  /*15db0*/  IMAD.SHL.U32 R6, R11, 0x40, RZ ;  /* 0x000000400b067824 */ /* 0x000fe200078e00ff */
[----:B------:R-:W-:-:S02]  /*15dc0*/  SHF.R.S32.HI R12, RZ, 0x5, R8 ;  /* 0x00000005ff0c7819 */ /* 0x000fc40000011408 */
[----:B------:R-:W-:Y:S02]  /*15dd0*/  LOP3.LUT R15, R11, 0x1, RZ, 0xc0, !PT ;  /* 0x000000010b0f7812 */ /* 0x000fe400078ec0ff */
        /* <DEDUP_REMOVED lines=92> */
[----:B------:R4:W-:Y:S04]  /*163a0*/  STS [R19+0x8480], R78 ;  /* 0x0084804e13007388 */ /* 0x0009e80000000800 */
[----:B------:R-:W-:Y:S04]  /*163b0*/  STS [R11+0x8000], R80 ;  /* 0x008000500b007388 */ /* 0x000fe80000000800 */
[----:B------:R1:W-:Y:S01]  /*163c0*/  STS [R11+0x8400], R82 ;  /* 0x008400520b007388 */ /* 0x0003e20000000800 */
[----:B--2---:R-:W-:-:S03]  /*163d0*/  IMAD.MOV.U32 R15, RZ, RZ, 0x4 ;  /* 0x00000004ff0f7424 */ /* 0x004fc600078e00ff */
[----:B------:R2:W-:Y:S04]  /*163e0*/  STS [R21+0x8080], R84 ;  /* 0x0080805415007388 */ /* 0x0005e80000000800 */
[----:B------:R2:W-:Y:S01]  /*163f0*/  STS [R21+0x8480], R86 ;  /* 0x0084805615007388 */ /* 0x0005e20000000800 */
[----:B---3--:R-:W-:-:S03]  /*16400*/  IMAD.WIDE R16, R200, R15, c[0x0][0x500] ;  /* 0x00014000c8107625 */ /* 0x008fc600078e020f */
        /* <DEDUP_REMOVED lines=8> */
[----:B----4-:R-:W-:-:S03]  /*16490*/  @P1 IMAD.WIDE R18, R200, R15, c[0x0][0x508] ;  /* 0x00014200c8121625 */ /* 0x010fc600078e020f */
[----:B-1----:R-:W3:Y:S04]  /*164a0*/  @P0 LDG.E R11, [R16.64] ;  /* 0x00000006100b0981 */ /* 0x002ee8000c1e1900 */
[----:B------:R2:W5:Y:S01]  /*164b0*/  @P1 LDG.E R6, [R18.64] ;  /* 0x0000000612061981 */ /* 0x000562000c1e1900 */
[----:B------:R-:W-:Y:S02]  /*164c0*/  CS2R R14, SRZ ;  /* 0x00000000000e7805 */ /* 0x000fe4000001ff00 */
[--C-:B---3--:R-:W-:Y:S01]  /*164d0*/  @P0 SHF.R.S32.HI R15, RZ, 0x1f, R11.reuse ;  /* 0x0000001fff0f0819 */ /* 0x108fe2000001140b */
[----:B------:R-:W-:Y:S01]  /*164e0*/  @P0 IMAD.MOV.U32 R14, RZ, RZ, R11 ;  /* 0x000000ffff0e0224 */ /* 0x000fe200078e000b */
[----:B------:R-:W-:Y:S05]  /*164f0*/  @P1 BRA `(.L_x_1032) ;  /* 0x0000004000001947 */ /* 0x000fea0003800000 */
[----:B--2---:R-:W-:Y:S05]  /*16500*/  @!P0 BRA `(.L_x_1032) ;  /* 0x0000003000008947 */ /* 0x004fea0003800000 */
[----:B-----5:R-:W2:Y:S04]  /*16510*/  LDG.E R6, [R16.64] ;  /* 0x0000000610067981 */ /* 0x020ea8000c1e1900 */
[----:B------:R-:W2:Y:S02]  /*16520*/  LDG.E R9, [R16.64+0x4] ;  /* 0x0000040610097981 */ /* 0x000ea4000c1e1900 */
[----:B--2---:R-:W-:-:S02]  /*16530*/  IADD3 R6, -R6, R9, RZ ;  /* 0x0000000906067210 */ /* 0x004fc40007ffe1ff */
.L_x_1032:
        /* <DEDUP_REMOVED lines=13> */
[----:B------:R-:W-:Y:S02]  /*16610*/  IADD3 R12, R12, -R11, RZ ;  /* 0x8000000b0c0c7210 */ /* 0x000fe40007ffe0ff */
[----:B------:R-:W-:Y:S01]  /*16620*/  SHF.R.S32.HI R11, RZ, 0x2, R9 ;  /* 0x00000002ff0b7819 */ /* 0x000fe20000011409 */
[----:B------:R-:W-:Y:S01]  /*16630*/  IMAD.IADD R9, R13, 0x1, -R8 ;  /* 0x000000010d097824 */ /* 0x000fe200078e0a08 */
[----:B------:R-:W-:Y:S01]  /*16640*/  ISETP.NE.AND P1, PT, R2, 0x1, PT ;  /* 0x000000010200780c */ /* 0x000fe20003f25270 */
[----:B------:R-:W-:Y:S01]  /*16650*/  IMAD R8, R0, c[0x0][0x490], RZ ;  /* 0x0001240000087a24 */ /* 0x000fe200078e02ff */
[----:B------:R-:W-:Y:S01]  /*16660*/  MOV R18, R14 ;  /* 0x0000000e00127202 */ /* 0x000fe20000000f00 */
[----:B------:R-:W-:Y:S01]  /*16670*/  IMAD R2, R12, 0x10, R11 ;  /* 0x000000100c027824 */ /* 0x000fe200078e020b */
[-C--:B------:R-:W-:Y:S01]  /*16680*/  LEA.HI R12, R7, R4.reuse, RZ, 0x3 ;  /* 0x00000004070c7211 */ /* 0x080fe200078f18ff */
[----:B------:R-:W-:Y:S01]  /*16690*/  IMAD R17, R197, c[0x0][0x494], R8 ;  /* 0x00012500c5117a24 */ /* 0x000fe200078e0208 */
[----:B------:R-:W-:Y:S01]  /*166a0*/  LEA.HI R7, R7, R4, RZ, 0x6 ;  /* 0x0000000407077211 */ /* 0x000fe200078f30ff */
[----:B------:R-:W-:Y:S01]  /*166b0*/  IMAD R8, R9, 0x8, R2 ;  /* 0x0000000809087824 */ /* 0x000fe200078e0202 */
[----:B------:R-:W-:Y:S01]  /*166c0*/  LOP3.LUT R9, R12, 0xfffffff8, RZ, 0xc0, !PT ;  /* 0xfffffff80c097812 */ /* 0x000fe200078ec0ff */
[----:B------:R-:W-:Y:S01]  /*166d0*/  IMAD R13, R15, c[0x0][0x3a0], RZ ;  /* 0x0000e8000f0d7a24 */ /* 0x000fe200078e02ff */
[----:B------:R-:W-:Y:S01]  /*166e0*/  LOP3.LUT P2, RZ, R10, 0x3, RZ, 0xc0, !PT ;  /* 0x000000030aff7812 */ /* 0x000fe2000784c0ff */
[----:B------:R-:W-:Y:S01]  /*166f0*/  IMAD.WIDE.U32 R18, R197, c[0x0][0x490], R18 ;  /* 0x00012400c5127a25 */ /* 0x000fe200078e0012 */
[----:B-1----:R-:W-:-:S02]  /*16700*/  LEA R11, R57, R8, 0x7 ;  /* 0x00000008390b7211 */ /* 0x002fc400078e38ff */
[----:B------:R-:W-:Y:S01]  /*16710*/  SHF.R.S32.HI R8, RZ, 0x1f, R200 ;  /* 0x0000001fff087819 */ /* 0x000fe200000114c8 */
[----:B------:R-:W-:Y:S01]  /*16720*/  IMAD.IADD R9, R4, 0x1, -R9 ;  /* 0x0000000104097824 */ /* 0x000fe200078e0a09 */
[----:B------:R-:W-:Y:S01]  /*16730*/  SEL R200, R200, RZ, !P0 ;  /* 0x000000ffc8c87207 */ /* 0x000fe20004000000 */
[----:B------:R-:W-:Y:S01]  /*16740*/  @P1 IMAD.HI.U32 R4, R11, c[0x0][0x4ec], RZ ;  /* 0x00013b000b041a27 */ /* 0x000fe200078e00ff */
[----:B------:R-:W-:Y:S02]  /*16750*/  SEL R8, R8, RZ, !P0 ;  /* 0x000000ff08087207 */ /* 0x000fe40004000000 */
[----:B------:R-:W-:Y:S01]  /*16760*/  SHF.L.U32 R7, R7, 0x3, RZ ;  /* 0x0000000307077819 */ /* 0x000fe200000006ff */
[C---:B------:R-:W-:Y:S02]  /*16770*/  IMAD R13, R14.reuse, c[0x0][0x3a4], R13 ;  /* 0x0000e9000e0d7a24 */ /* 0x040fe400078e020d */
[----:B------:R-:W-:-:S04]  /*16780*/  IMAD.WIDE.U32 R14, R14, c[0x0][0x3a0], RZ ;  /* 0x0000e8000e0e7a25 */ /* 0x000fc800078e00ff */
[----:B------:R-:W-:Y:S01]  /*16790*/  IMAD.MOV.U32 R10, RZ, RZ, R11 ;  /* 0x000000ffff0a7224 */ /* 0x000fe200078e000b */
[----:B------:R-:W-:Y:S01]  /*167a0*/  @P1 SHF.R.U32.HI R10, RZ, c[0x0][0x4f0], R4 ;  /* 0x00013c00ff0a1a19 */ /* 0x000fe20000011604 */
[----:B------:R-:W-:Y:S01]  /*167b0*/  IMAD R0, R0, c[0x0][0x3e8], RZ ;  /* 0x0000fa0000007a24 */ /* 0x000fe200078e02ff */
[----:B------:R-:W-:Y:S01]  /*167c0*/  SHF.R.S32.HI R4, RZ, 0x3, R12 ;  /* 0x00000003ff047819 */ /* 0x000fe2000001140c */
[----:B------:R-:W-:Y:S01]  /*167d0*/  IMAD.IADD R19, R19, 0x1, R17 ;  /* 0x0000000113137824 */ /* 0x000fe200078e0211 */
[----:B------:R-:W-:Y:S01]  /*167e0*/  IADD3 R15, R15, R13, RZ ;  /* 0x0000000d0f0f7210 */ /* 0x000fe20007ffe0ff */
[----:B------:R-:W-:Y:S01]  /*167f0*/  IMAD R17, R197, c[0x0][0x3ec], R0 ;  /* 0x0000fb00c5117a24 */ /* 0x000fe200078e0200 */
[----:B------:R-:W-:Y:S01]  /*16800*/  LEA R0, R9, R4, 0x5 ;  /* 0x0000000409007211 */ /* 0x000fe200078e28ff */
[--C-:B------:R-:W-:Y:S01]  /*16810*/  IMAD.MOV R12, RZ, RZ, -R10.reuse ;  /* 0x000000ffff0c7224 */ /* 0x100fe200078e0a0a */
[----:B------:R-:W-:Y:S01]  /*16820*/  SHF.R.S32.HI R16, RZ, 0x1f, R10 ;  /* 0x0000001fff107819 */ /* 0x000fe2000001140a */
        /* <DEDUP_REMOVED lines=22> */
[----:B------:R-:W-:Y:S01]  /*16990*/  IMAD.WIDE.U32 R14, R200, c[0x0][0x3f0], R14 ;  /* 0x0000fc00c80e7a25 */ /* 0x000fe200078e000e */
[----:B------:R-:W-:Y:S01]  /*169a0*/  SHFL.IDX PT, R34, R12, RZ, 0x1c1f ;  /* 0x001c1fff0c227589 */ /* 0x000fe200000e0000 */
[----:B------:R-:W-:Y:S02]  /*169b0*/  SHF.R.U32.HI R8, RZ, 0x3, R13 ;  /* 0x00000003ff087819 */ /* 0x000fe4000001160d */
[----:B------:R-:W-:Y:S01]  /*169c0*/  LEA.HI.X R17, R20, c[0x0][0x454], R17, 0x2, P0 ;  /* 0x0001150014117a11 */ /* 0x000fe200000f1411 */
[----:B------:R-:W-:Y:S01]  /*169d0*/  IMAD R9, R200, c[0x0][0x3f4], R9 ;  /* 0x0000fd00c8097a24 */ /* 0x000fe200078e0209 */
[----:B------:R-:W-:Y:S01]  /*169e0*/  SHFL.IDX PT, R48, R12, 0x1, 0x1c1f ;  /* 0x003c1f000c307f89 */ /* 0x000fe200000e0000 */
[----:B------:R-:W-:Y:S01]  /*169f0*/  LOP3.LUT R13, R13, 0x38, R0, 0xf8, !PT ;  /* 0x000000380d0d7812 */ /* 0x000fe200078ef800 */
[----:B------:R-:W-:-:S02]  /*16a00*/  IMAD.MOV R16, RZ, RZ, -R10 ;  /* 0x000000ffff107224 */ /* 0x000fc400078e0a0a */
[----:B------:R-:W1:Y:S01]  /*16a10*/  SHFL.IDX PT, R35, R17, RZ, 0x1c1f ;  /* 0x001c1fff11237589 */ /* 0x000e6200000e0000 */
[----:B------:R-:W-:Y:S01]  /*16a20*/  IADD3 R15, R15, R9, RZ ;  /* 0x000000090f0f7210 */ /* 0x000fe20007ffe0ff */
[----:B------:R-:W-:Y:S01]  /*16a30*/  IMAD R9, R57, 0x80, R2 ;  /* 0x0000008039097824 */ /* 0x000fe200078e0202 */
[----:B------:R-:W-:Y:S01]  /*16a40*/  LOP3.LUT R8, R13, R8, RZ, 0x3c, !PT ;  /* 0x000000080d087212 */ /* 0x000fe200078e3cff */
[----:B------:R-:W2:Y:S01]  /*16a50*/  SHFL.IDX PT, R49, R17, 0x1, 0x1c1f ;  /* 0x003c1f0011317f89 */ /* 0x000ea200000e0000 */
[----:B-----5:R-:W-:Y:S01]  /*16a60*/  IMAD R2, R6, c[0x0][0x4e8], RZ ;  /* 0x00013a0006027a24 */ /* 0x020fe200078e02ff */
[----:B------:R-:W-:Y:S01]  /*16a70*/  SHF.R.S32.HI R13, RZ, 0x1f, R10 ;  /* 0x0000001fff0d7819 */ /* 0x000fe2000001140a */
[----:B------:R-:W-:Y:S01]  /*16a80*/  IMAD R16, R16, c[0x0][0x4e8], R11 ;  /* 0x00013a0010107a24 */ /* 0x000fe200078e020b */
[C---:B------:R-:W-:Y:S01]  /*16a90*/  IADD3 R11, R9.reuse, 0x8, RZ ;  /* 0x00000008090b7810 */ /* 0x040fe20007ffe0ff */
[----:B------:R-:W-:Y:S01]  /*16aa0*/  IMAD.WIDE.U32 R14, R10, c[0x0][0x3e0], R14 ;  /* 0x0000f8000a0e7a25 */ /* 0x000fe200078e000e */
[----:B------:R-:W-:-:S02]  /*16ab0*/  ISETP.GE.OR P1, PT, R9, R2, P2 ;  /* 0x000000020900720c */ /* 0x000fc40001726670 */
[----:B------:R-:W-:Y:S01]  /*16ac0*/  ISETP.GE.OR P0, PT, R11, R2, P2 ;  /* 0x000000020b00720c */ /* 0x000fe20001706670 */
[----:B------:R-:W-:Y:S01]  /*16ad0*/  IMAD R13, R13, c[0x0][0x3e0], RZ ;  /* 0x0000f8000d0d7a24 */ /* 0x000fe200078e02ff */
[----:B------:R-:W-:Y:S02]  /*16ae0*/  SHF.R.S32.HI R6, RZ, 0x1f, R16 ;  /* 0x0000001fff067819 */ /* 0x000fe40000011410 */
[----:B------:R-:W-:Y:S01]  /*16af0*/  LOP3.LUT R7, R8, 0x7ffffe00, R7, 0xf8, !PT ;  /* 0x7ffffe0008077812 */ /* 0x000fe200078ef807 */
[----:B------:R-:W-:Y:S01]  /*16b00*/  IMAD R13, R10, c[0x0][0x3e4], R13 ;  /* 0x0000f9000a0d7a24 */ /* 0x000fe200078e020d */
[----:B------:R-:W-:Y:S01]  /*16b10*/  LEA R57, R57, R4, 0x7 ;  /* 0x0000000439397211 */ /* 0x000fe200078e38ff */
[----:B------:R-:W-:Y:S01]  /*16b20*/  IMAD R9, R6, c[0x0][0x3d8], RZ ;  /* 0x0000f60006097a24 */ /* 0x000fe200078e02ff */
[----:B------:R-:W-:Y:S01]  /*16b30*/  SHF.L.U32 R58, R7, 0x1, RZ ;  /* 0x00000001073a7819 */ /* 0x000fe200000006ff */
[----:B------:R-:W-:Y:S02]  /*16b40*/  IMAD.IADD R15, R15, 0x1, R13 ;  /* 0x000000010f0f7824 */ /* 0x000fe400078e020d */
[C---:B------:R-:W-:Y:S01]  /*16b50*/  IMAD R6, R16.reuse, c[0x0][0x3dc], R9 ;  /* 0x0000f70010067a24 */ /* 0x040fe200078e0209 */
[----:B-1----:R1:W-:Y:S01]  /*16b60*/  @!P1 ST.E [R34.64], R3 ;  /* 0x0000000322009985 */ /* 0x0023e2000c101906 */
[----:B------:R-:W-:-:S03]  /*16b70*/  IMAD.WIDE.U32 R32, R16, c[0x0][0x3d8], R14 ;  /* 0x0000f60010207a25 */ /* 0x000fc600078e000e */
[----:B--2---:R1:W-:Y:S01]  /*16b80*/  @!P0 ST.E [R48.64], R5 ;  /* 0x0000000530008985 */ /* 0x0043e2000c101906 */
[----:B------:R-:W-:Y:S01]  /*16b90*/  IMAD.IADD R6, R33, 0x1, R6 ;  /* 0x0000000121067824 */ /* 0x000fe200078e0206 */
[C---:B------:R-:W-:Y:S02]  /*16ba0*/  LEA R56, P0, R32.reuse, c[0x0][0x380], 0x1 ;  /* 0x0000e00020387a11 */ /* 0x040fe400078008ff */
        /* <DEDUP_REMOVED lines=34> */
.L_x_1034:
[----:B--2---:R-:W-:Y:S05]  /*16dd0*/  BSYNC B0 ;  /* 0x0000000000007941 */ /* 0x004fea0003800000 */
.L_x_1033:
        /* <DEDUP_REMOVED lines=23> */
.L_x_1036:
[----:B------:R-:W-:Y:S05]  /*16f50*/  BSYNC B0 ;  /* 0x0000000000007941 */ /* 0x000fea0003800000 */
.L_x_1035:
        /* <DEDUP_REMOVED lines=23> */
.L_x_1038:
[----:B------:R-:W-:Y:S05]  /*170d0*/  BSYNC B0 ;  /* 0x0000000000007941 */ /* 0x000fea0003800000 */
.L_x_1037:
        /* <DEDUP_REMOVED lines=24> */
.L_x_1031:
        /* <DEDUP_REMOVED lines=8> */
[----:B------:R-:W3:Y:S04]  /*172e0*/  @P0 LDG.E R3, [R4.64] ;  /* 0x0000000604030981 */ /* 0x000ee8000c1e1900 */
[----:B------:R4:W5:Y:S01]  /*172f0*/  @P1 LDG.E R2, [R6.64] ;  /* 0x0000000606021981 */ /* 0x000962000c1e1900 */
[----:B------:R-:W-:Y:S02]  /*17300*/  CS2R R10, SRZ ;  /* 0x00000000000a7805 */ /* 0x000fe4000001ff00 */
[--C-:B---3--:R-:W-:Y:S01]  /*17310*/  @P0 SHF.R.S32.HI R11, RZ, 0x1f, R3.reuse ;  /* 0x0000001fff0b0819 */ /* 0x108fe20000011403 */
[----:B------:R-:W-:Y:S01]  /*17320*/  @P0 IMAD.MOV.U32 R10, RZ, RZ, R3 ;  /* 0x000000ffff0a0224 */ /* 0x000fe200078e0003 */
[----:B------:R-:W-:Y:S05]  /*17330*/  @P1 BRA `(.L_x_1039) ;  /* 0x0000004000001947 */ /* 0x000fea0003800000 */
[----:B----4-:R-:W-:Y:S05]  /*17340*/  @!P0 BRA `(.L_x_1039) ;  /* 0x0000003000008947 */ /* 0x010fea0003800000 */
[----:B-----5:R-:W3:Y:S04]  /*17350*/  LDG.E R2, [R4.64] ;  /* 0x0000000604027981 */ /* 0x020ee8000c1e1900 */
[----:B------:R-:W3:Y:S02]  /*17360*/  LDG.E R3, [R4.64+0x4] ;  /* 0x0000040604037981 */ /* 0x000ee4000c1e1900 */
[----:B---3--:R-:W-:-:S02]  /*17370*/  IADD3 R2, -R2, R3, RZ ;  /* 0x0000000302027210 */ /* 0x008fc40007ffe1ff */
.L_x_1039:
[----:B----4-:R-:W3:Y:S01]  /*17380*/  S2R R3, SR_TID.X ;  /* 0x0000000000037919 */ /* 0x010ee20000002100 */
[----:B------:R-:W-:Y:S01]  /*17390*/  SHF.R.S32.HI R5, RZ, 0x1f, R200 ;  /* 0x0000001fff057819 */ /* 0x000fe200000114c8 */
[----:B------:R-:W-:Y:S01]  /*173a0*/  BSSY B0, `(.L_x_1040) ;  /* 0x0000027000007945 */ /* 0x000fe20003800000 */
[----:B------:R-:W-:-:S02]  /*173b0*/  SEL R200, R200, RZ, !P0 ;  /* 0x000000ffc8c87207 */ /* 0x000fc40004000000 */
[----:B------:R-:W-:Y:S02]  /*173c0*/  SEL R5, R5, RZ, !P0 ;  /* 0x000000ff05057207 */ /* 0x000fe40004000000 */
[----:B---3--:R-:W-:-:S13]  /*173d0*/  ISETP.GE.AND P1, PT, R3, 0x80, PT ;  /* 0x000000800300780c */ /* 0x008fda0003f26270 */
[----:B------:R-:W-:Y:S05]  /*173e0*/  @P1 BRA `(.L_x_1041) ;  /* 0x0000022000001947 */ /* 0x000fea0003800000 */
[----:B--2---:R-:W2:Y:S01]  /*173f0*/  S2R R8, SR_CTAID.X ;  /* 0x0000000000087919 */ /* 0x004ea20000002500 */
[----:B-----5:R-:W-:Y:S01]  /*17400*/  IMAD R7, R2, c[0x0][0x4e8], RZ ;  /* 0x00013a0002077a24 */ /* 0x020fe200078e02ff */
[----:B--2---:R-:W-:-:S04]  /*17410*/  LEA R8, R8, R3, 0x7 ;  /* 0x0000000308087211 */ /* 0x004fc800078e38ff */
        /* <DEDUP_REMOVED lines=31> */
.L_x_1041:
[----:B------:R-:W-:Y:S05]  /*17610*/  BSYNC B0 ;  /* 0x0000000000007941 */ /* 0x000fea0003800000 */
.L_x_1040:
[----:B--2---:R-:W2:Y:S01]  /*17620*/  S2R R4, SR_CTAID.X ;  /* 0x0000000000047919 */ /* 0x004ea20000002500 */
[----:B------:R-:W-:Y:S01]  /*17630*/  SHF.R.S32.HI R6, RZ, 0x1f, R3 ;  /* 0x0000001fff067819 */ /* 0x000fe20000011403 */
[----:B------:R-:W-:Y:S01]  /*17640*/  IMAD R7, R11, c[0x0][0x3a0], RZ ;  /* 0x0000e8000b077a24 */ /* 0x000fe200078e02ff */
[----:B------:R-:W-:Y:S01]  /*17650*/  MOV R8, c[0x0][0x4e8] ;  /* 0x00013a0000087a02 */ /* 0x000fe20000000f00 */
[----:B------:R-:W-:Y:S01]  /*17660*/  IMAD.WIDE.U32 R12, R10, c[0x0][0x3a0], RZ ;  /* 0x0000e8000a0c7a25 */ /* 0x000fe200078e00ff */
[----:B------:R-:W-:Y:S02]  /*17670*/  LEA.HI R6, R6, R3, RZ, 0x3 ;  /* 0x0000000306067211 */ /* 0x000fe400078f18ff */
[----:B------:R-:W-:Y:S01]  /*17680*/  ISETP.NE.AND P0, PT, R8, 0x1, PT ;  /* 0x000000010800780c */ /* 0x000fe20003f05270 */
[----:B------:R-:W-:Y:S01]  /*17690*/  IMAD R7, R10, c[0x0][0x3a4], R7 ;  /* 0x0000e9000a077a24 */ /* 0x000fe200078e0207 */
[----:B------:R-:W-:Y:S01]  /*176a0*/  LOP3.LUT R10, R6, 0xfffffff8, RZ, 0xc0, !PT ;  /* 0xfffffff8060a7812 */ /* 0x000fe200078ec0ff */
[----:B------:R-:W-:-:S02]  /*176b0*/  IMAD R0, R0, c[0x0][0x3e8], RZ ;  /* 0x0000fa0000007a24 */ /* 0x000fc400078e02ff */
[----:B------:R-:W-:Y:S01]  /*176c0*/  IMAD R5, R5, c[0x0][0x3f0], RZ ;  /* 0x0000fc0005057a24 */ /* 0x000fe200078e02ff */
[----:B------:R-:W-:Y:S01]  /*176d0*/  IADD3 R13, R13, R7, RZ ;  /* 0x000000070d0d7210 */ /* 0x000fe20007ffe0ff */
[----:B------:R-:W-:Y:S01]  /*176e0*/  IMAD.IADD R10, R3, 0x1, -R10 ;  /* 0x00000001030a7824 */ /* 0x000fe200078e0a0a */
[----:B------:R-:W-:Y:S01]  /*176f0*/  SHF.R.S32.HI R3, RZ, 0x3, R6 ;  /* 0x00000003ff037819 */ /* 0x000fe20000011406 */
[C---:B------:R-:W-:Y:S02]  /*17700*/  IMAD R0, R197.reuse, c[0x0][0x3ec], R0 ;  /* 0x0000fb00c5007a24 */ /* 0x040fe400078e0200 */
[----:B------:R-:W-:Y:S01]  /*17710*/  IMAD.WIDE.U32 R12, R197, c[0x0][0x3e8], R12 ;  /* 0x0000fa00c50c7a25 */ /* 0x000fe200078e000c */
[----:B------:R-:W-:-:S03]  /*17720*/  LEA R7, R10, R3, 0x5 ;  /* 0x000000030a077211 */ /* 0x000fc600078e28ff */
[----:B------:R-:W-:Y:S01]  /*17730*/  IMAD R5, R200, c[0x0][0x3f4], R5 ;  /* 0x0000fd00c8057a24 */ /* 0x000fe200078e0205 */
[----:B------:R-:W-:Y:S01]  /*17740*/  IADD3 R13, R0, R13, RZ ;  /* 0x0000000d000d7210 */ /* 0x000fe20007ffe0ff */
[----:B--2---:R-:W-:-:S04]  /*17750*/  IMAD R7, R4, 0x80, R7 ;  /* 0x0000008004077824 */ /* 0x004fc800078e0207 */
[----:B------:R-:W-:Y:S01]  /*17760*/  @P0 IMAD.HI.U32 R0, R7, c[0x0][0x4ec], RZ ;  /* 0x00013b0007000a27 */ /* 0x000fe200078e00ff */
[----:B------:R-:W-:-:S03]  /*17770*/  MOV R6, R7 ;  /* 0x0000000700067202 */ /* 0x000fc60000000f00 */
[----:B------:R-:W-:Y:S01]  /*17780*/  IMAD.WIDE.U32 R12, R200, c[0x0][0x3f0], R12 ;  /* 0x0000fc00c80c7a25 */ /* 0x000fe200078e000c */
[----:B------:R-:W-:-:S03]  /*17790*/  @P0 SHF.R.U32.HI R6, RZ, c[0x0][0x4f0], R0 ;  /* 0x00013c00ff060a19 */ /* 0x000fc60000011600 */
[----:B------:R-:W-:Y:S01]  /*177a0*/  IMAD.IADD R13, R13, 0x1, R5 ;  /* 0x000000010d0d7824 */ /* 0x000fe200078e0205 */
[----:B------:R-:W-:Y:S02]  /*177b0*/  SHF.R.S32.HI R0, RZ, 0x1f, R6 ;  /* 0x0000001fff007819 */ /* 0x000fe40000011406 */
[C---:B------:R-:W-:Y:S01]  /*177c0*/  IADD3 R8, -R6.reuse, RZ, RZ ;  /* 0x000000ff06087210 */ /* 0x040fe20007ffe1ff */
[----:B------:R-:W-:-:S04]  /*177d0*/  IMAD.WIDE.U32 R12, R6, c[0x0][0x3e0], R12 ;  /* 0x0000f800060c7a25 */ /* 0x000fc800078e000c */
[----:B------:R-:W-:Y:S01]  /*177e0*/  IMAD R5, R0, c[0x0][0x3e0], RZ ;  /* 0x0000f80000057a24 */ /* 0x000fe200078e02ff */
[----:B------:R-:W-:Y:S01]  /*177f0*/  LEA R0, R4, R3, 0x7 ;  /* 0x0000000304007211 */ /* 0x000fe200078e38ff */
[----:B------:R-:W-:Y:S02]  /*17800*/  IMAD R8, R8, c[0x0][0x4e8], R7 ;  /* 0x00013a0008087a24 */ /* 0x000fe400078e0207 */
[----:B------:R-:W-:-:S03]  /*17810*/  IMAD R5, R6, c[0x0][0x3e4], R5 ;  /* 0x0000f90006057a24 */ /* 0x000fc600078e0205 */
[----:B------:R-:W-:Y:S02]  /*17820*/  SHF.R.S32.HI R9, RZ, 0x1f, R8 ;  /* 0x0000001fff097819 */ /* 0x000fe40000011408 */
[----:B------:R-:W-:Y:S01]  /*17830*/  IADD3 R13, R13, R5, RZ ;  /* 0x000000050d0d7210 */ /* 0x000fe20007ffe0ff */
[----:B------:R-:W-:Y:S02]  /*17840*/  IMAD.SHL.U32 R5, R10, 0x8, RZ ;  /* 0x000000080a057824 */ /* 0x000fe400078e00ff */
[----:B------:R-:W-:Y:S02]  /*17850*/  IMAD R9, R9, c[0x0][0x3d8], RZ ;  /* 0x0000f60009097a24 */ /* 0x000fe400078e02ff */
[C---:B------:R-:W-:Y:S01]  /*17860*/  IMAD.WIDE.U32 R12, R8.reuse, c[0x0][0x3d8], R12 ;  /* 0x0000f600080c7a25 */ /* 0x040fe200078e000c */
[C---:B------:R-:W-:Y:S02]  /*17870*/  IADD3 R4, R5.reuse, 0x40, RZ ;  /* 0x0000004005047810 */ /* 0x040fe40007ffe0ff */
[----:B------:R-:W-:Y:S01]  /*17880*/  IADD3 R3, R5, 0x80, RZ ;  /* 0x0000008005037810 */ /* 0x000fe20007ffe0ff */
[----:B------:R-:W-:Y:S01]  /*17890*/  IMAD R9, R8, c[0x0][0x3dc], R9 ;  /* 0x0000f70008097a24 */ /* 0x000fe200078e0209 */
[----:B------:R-:W-:-:S04]  /*178a0*/  LEA R7, P0, R12, c[0x0][0x380], 0x1 ;  /* 0x0000e0000c077a11 */ /* 0x000fc800078008ff */
[----:B------:R-:W-:-:S04]  /*178b0*/  IADD3 R9, R13, R9, RZ ;  /* 0x000000090d097210 */ /* 0x000fc80007ffe0ff */
[----:B------:R-:W-:Y:S01]  /*178c0*/  LEA.HI.X R6, R12, c[0x0][0x384], R9, 0x1, P0 ;  /* 0x0000e1000c067a11 */ /* 0x000fe200000f0c09 */
[----:B------:R-:W-:Y:S05]  /*178d0*/  BRA.DIV ~URZ, `(.L_x_1042) ;  /* 0x00000ae27f007947 */ /* 0x000fea000b800000 */
[----:B------:R2:W3:Y:S02]  /*178e0*/  SHFL.IDX PT, R9, R6, RZ, 0x181f ;  /* 0x00181fff06097589 */ /* 0x0004e400000e0000 */
.L_x_1062:
[----:B------:R-:W-:Y:S05]  /*178f0*/  BRA.DIV ~URZ, `(.L_x_1043) ;  /* 0x00000b427f007947 */ /* 0x000fea000b800000 */
[----:B------:R4:W1:Y:S02]  /*17900*/  SHFL.IDX PT, R10, R7, RZ, 0x181f ;  /* 0x00181fff070a7589 */ /* 0x00086400000e0000 */
.L_x_1063:
[----:B-----5:R-:W-:Y:S01]  /*17910*/  IMAD R13, R2, c[0x0][0x4e8], RZ ;  /* 0x00013a00020d7a24 */ /* 0x020fe200078e02ff */
[----:B------:R-:W-:Y:S01]  /*17920*/  BSSY B0, `(.L_x_1044) ;  /* 0x0000013000007945 */ /* 0x000fe20003800000 */
[----:B---3--:R-:W-:-:S03]  /*17930*/  MOV R11, R9 ;  /* 0x00000009000b7202 */ /* 0x008fc60000000f00 */
[----:B------:R-:W-:-:S13]  /*17940*/  ISETP.GE.AND P0, PT, R0, R13, PT ;  /* 0x0000000d0000720c */ /* 0x000fda0003f06270 */
[----:B------:R-:W-:Y:S05]  /*17950*/  @P0 BRA `(.L_x_1045) ;  /* 0x000000f000000947 */ /* 0x000fea0003800000 */
[----:B------:R-:W-:Y:S02]  /*17960*/  ISETP.GE.AND P1, PT, R4, c[0x0][0x3c8], PT ;  /* 0x0000f20004007a0c */ /* 0x000fe40003f26270 */
        /* <DEDUP_REMOVED lines=14> */
.L_x_1045:
[----:B------:R-:W-:Y:S05]  /*17a50*/  BSYNC B0 ;  /* 0x0000000000007941 */ /* 0x000fea0003800000 */
.L_x_1044:
[----:B------:R-:W-:Y:S05]  /*17a60*/  BRA.DIV ~URZ, `(.L_x_1046) ;  /* 0x00000a527f007947 */ /* 0x000fea000b800000 */
[----:B-1----:R1:W3:Y:S04]  /*17a70*/  SHFL.IDX PT, R9, R6, 0x1, 0x181f ;  /* 0x00381f0006097f89 */ /* 0x0022e800000e0000 */
[----:B------:R1:W2:Y:S02]  /*17a80*/  SHFL.IDX PT, R10, R7, 0x1, 0x181f ;  /* 0x00381f00070a7f89 */ /* 0x0002a400000e0000 */
.L_x_1064:
[----:B------:R-:W-:Y:S01]  /*17a90*/  IADD3 R2, R0, 0x20, RZ ;  /* 0x0000002000027810 */ /* 0x000fe20007ffe0ff */
[----:B------:R-:W-:Y:S01]  /*17aa0*/  BSSY B0, `(.L_x_1047) ;  /* 0x0000013000007945 */ /* 0x000fe20003800000 */
[----:B---3--:R-:W-:-:S02]  /*17ab0*/  IMAD.MOV.U32 R11, RZ, RZ, R9 ;  /* 0x000000ffff0b7224 */ /* 0x008fc400078e0009 */
        /* <DEDUP_REMOVED lines=8> */
[--C-:B--2---:R-:W-:Y:S01]  /*17b40*/  @!P2 IMAD.WIDE R14, R5, 0x2, R10.reuse ;  /* 0x00000002050ea825 */ /* 0x104fe200078e020a */
        /* <DEDUP_REMOVED lines=8> */
.L_x_1048:
[----:B------:R-:W-:Y:S05]  /*17bd0*/  BSYNC B0 ;  /* 0x0000000000007941 */ /* 0x000fea0003800000 */
.L_x_1047:
[----:B------:R-:W-:Y:S05]  /*17be0*/  BRA.DIV ~URZ, `(.L_x_1049) ;  /* 0x000009c27f007947 */ /* 0x000fea000b800000 */
[----:B--2---:R2:W3:Y:S02]  /*17bf0*/  SHFL.IDX PT, R9, R6, 0x2, 0x181f ;  /* 0x00581f0006097f89 */ /* 0x0044e400000e0000 */
.L_x_1065:
[----:B------:R-:W-:Y:S05]  /*17c00*/  BRA.DIV ~URZ, `(.L_x_1050) ;  /* 0x00000a227f007947 */ /* 0x000fea000b800000 */
[----:B------:R1:W2:Y:S02]  /*17c10*/  SHFL.IDX PT, R10, R7, 0x2, 0x181f ;  /* 0x00581f00070a7f89 */ /* 0x0002a400000e0000 */
.L_x_1066:
[----:B------:R-:W-:Y:S01]  /*17c20*/  IADD3 R2, R0, 0x40, RZ ;  /* 0x0000004000027810 */ /* 0x000fe20007ffe0ff */
[----:B------:R-:W-:Y:S01]  /*17c30*/  BSSY B0, `(.L_x_1051) ;  /* 0x0000013000007945 */ /* 0x000fe20003800000 */
[----:B---3--:R-:W-:Y:S02]  /*17c40*/  IMAD.MOV.U32 R11, RZ, RZ, R9 ;  /* 0x000000ffff0b7224 */ /* 0x008fe400078e0009 */
        /* <DEDUP_REMOVED lines=17> */
.L_x_1052:
[----:B------:R-:W-:Y:S05]  /*17d60*/  BSYNC B0 ;  /* 0x0000000000007941 */ /* 0x000fea0003800000 */
.L_x_1051:
[----:B------:R-:W-:Y:S05]  /*17d70*/  BRA.DIV ~URZ, `(.L_x_1053) ;  /* 0x000009327f007947 */ /* 0x000fea000b800000 */
[----:B--2---:R2:W3:Y:S04]  /*17d80*/  SHFL.IDX PT, R9, R6, 0x3, 0x181f ;  /* 0x00781f0006097f89 */ /* 0x0044e800000e0000 */
[----:B------:R2:W1:Y:S02]  /*17d90*/  SHFL.IDX PT, R24, R7, 0x3, 0x181f ;  /* 0x00781f0007187f89 */ /* 0x00046400000e0000 */
.L_x_1067:
[----:B------:R-:W-:Y:S01]  /*17da0*/  IADD3 R0, R0, 0x60, RZ ;  /* 0x0000006000007810 */ /* 0x000fe20007ffe0ff */
[----:B---3--:R-:W-:-:S03]  /*17db0*/  IMAD.MOV.U32 R25, RZ, RZ, R9 ;  /* 0x000000ffff197224 */ /* 0x008fc600078e0009 */
[----:B------:R-:W-:-:S13]  /*17dc0*/  ISETP.GE.AND P0, PT, R0, R13, PT ;  /* 0x0000000d0000720c */ /* 0x000fda0003f06270 */
[----:B------:R-:W-:Y:S05]  /*17dd0*/  @P0 EXIT ;  /* 0x000000000000094d */ /* 0x000fea0003800000 */
[----:B------:R-:W-:Y:S02]  /*17de0*/  ISETP.GE.AND P0, PT, R4, c[0x0][0x3c8], PT ;  /* 0x0000f20004007a0c */ /* 0x000fe40003f06270 */
[----:B------:R-:W-:-:S11]  /*17df0*/  ISETP.GE.AND P1, PT, R5, c[0x0][0x3c8], PT ;  /* 0x0000f20005007a0c */ /* 0x000fd60003f26270 */
[----:B-12-4-:R-:W-:-:S04]  /*17e00*/  @!P0 SHF.R.S32.HI R7, RZ, 0x1f, R4 ;  /* 0x0000001fff078819 */ /* 0x016fc80000011404 */
[----:B------:R-:W-:Y:S01]  /*17e10*/  @!P0 LEA.HI R7, R7, R4, RZ, 0x3 ;  /* 0x0000000407078211 */ /* 0x000fe200078f18ff */
[----:B------:R-:W-:-:S03]  /*17e20*/  @!P1 IMAD.WIDE R4, R5, 0x2, R24 ;  /* 0x0000000205049825 */ /* 0x000fc600078e0218 */
        /* <DEDUP_REMOVED lines=12> */
.L_x_976:
[----:B-1----:R-:W-:Y:S01]  /*17ef0*/  IMAD.MOV.U32 R18, RZ, RZ, R14 ;  /* 0x000000ffff127224 */ /* 0x002fe200078e000e */
[----:B------:R-:W-:Y:S01]  /*17f00*/  MOV R16, 0x181f ;  /* 0x0000181f00107802 */ /* 0x000fe20000000f00 */
[----:B------:R-:W-:Y:S01]  /*17f10*/  IMAD.MOV.U32 R15, RZ, RZ, RZ ;  /* 0x000000ffff0f7224 */ /* 0x000fe200078e00ff */
[----:B------:R-:W-:Y:S02]  /*17f20*/  MOV R11, 0xffffffff ;  /* 0xffffffff000b7802 */ /* 0x000fe40000000f00 */
[----:B------:R-:W-:Y:S02]  /*17f30*/  MOV R10, 0x17f50 ;  /* 0x00017f50000a7802 */ /* 0x000fe40000000f00 */
[----:B--2---:R-:W-:Y:S05]  /*17f40*/  CALL.REL.NOINC `($__internal_3_$__cuda_sm70_shflsync_idx_p) ;  /* 0x00008c1000007944 */ /* 0x004fea0003c00000 */
[----:B--2---:R-:W-:Y:S01]  /*17f50*/  MOV R19, R24 ;  /* 0x0000001800137202 */ /* 0x004fe20000000f00 */
[----:B-1----:R-:W-:Y:S05]  /*17f60*/  BRA `(.L_x_1054) ;  /* 0xfffef29000007947 */ /* 0x002fea000383ffff */
.L_x_977:
[----:B------:R-:W-:Y:S01]  /*17f70*/  IMAD.MOV.U32 R18, RZ, RZ, R17 ;  /* 0x000000ffff127224 */ /* 0x000fe200078e0011 */
[----:B------:R-:W-:Y:S01]  /*17f80*/  MOV R16, 0x181f ;  /* 0x0000181f00107802 */ /* 0x000fe20000000f00 */
[----:B------:R-:W-:Y:S01]  /*17f90*/  IMAD.MOV.U32 R15, RZ, RZ, RZ ;  /* 0x000000ffff0f7224 */ /* 0x000fe200078e00ff */
[----:B------:R-:W-:-:S02]  /*17fa0*/  MOV R11, 0xffffffff ;  /* 0xffffffff000b7802 */ /* 0x000fc40000000f00 */
[----:B------:R-:W-:Y:S02]  /*17fb0*/  MOV R10, 0x17fd0 ;  /* 0x00017fd0000a7802 */ /* 0x000fe40000000f00 */
[----:B-123--:R-:W-:Y:S05]  /*17fc0*/  CALL.REL.NOINC `($__internal_3_$__cuda_sm70_shflsync_idx_p) ;  /* 0x00008b9000007944 */ /* 0x00efea0003c00000 */
[----:B-12---:R-:W-:Y:S05]  /*17fd0*/  BRA `(.L_x_1055) ;  /* 0xfffef24000007947 */ /* 0x006fea000383ffff */
.L_x_980:
[----:B------:R-:W-:Y:S01]  /*17fe0*/  IMAD.MOV.U32 R18, RZ, RZ, R14 ;  /* 0x000000ffff127224 */ /* 0x000fe200078e000e */
[----:B------:R-:W-:Y:S01]  /*17ff0*/  MOV R16, 0x181f ;  /* 0x0000181f00107802 */ /* 0x000fe20000000f00 */
[----:B------:R-:W-:Y:S01]  /*18000*/  IMAD.MOV.U32 R15, RZ, RZ, 0x1 ;  /* 0x00000001ff0f7424 */ /* 0x000fe200078e00ff */
[----:B------:R-:W-:Y:S02]  /*18010*/  MOV R11, 0xffffffff ;  /* 0xffffffff000b7802 */ /* 0x000fe40000000f00 */
[----:B------:R-:W-:Y:S02]  /*18020*/  MOV R10, 0x18040 ;  /* 0x00018040000a7802 */ /* 0x000fe40000000f00 */
[----:B-1-34-:R-:W-:Y:S05]  /*18030*/  CALL.REL.NOINC `($__internal_3_$__cuda_sm70_shflsync_idx_p) ;  /* 0x00008b2000007944 */ /* 0x01afea0003c00000 */
[----:B--2---:R-:W-:Y:S01]  /*18040*/  IMAD.MOV.U32 R19, RZ, RZ, R24 ;  /* 0x000000ffff137224 */ /* 0x004fe200078e0018 */
[----:B-1----:R-:W-:Y:S01]  /*18050*/  MOV R18, R17 ;  /* 0x0000001100127202 */ /* 0x002fe20000000f00 */
[----:B------:R-:W-:Y:S01]  /*18060*/  IMAD.MOV.U32 R15, RZ, RZ, 0x1 ;  /* 0x00000001ff0f7424 */ /* 0x000fe200078e00ff */
[----:B------:R-:W-:Y:S01]  /*18070*/  MOV R16, 0x181f ;  /* 0x0000181f00107802 */ /* 0x000fe20000000f00 */
[----:B------:R-:W-:Y:S01]  /*18080*/  IMAD.MOV.U32 R11, RZ, RZ, -0x1 ;  /* 0xffffffffff0b7424 */ /* 0x000fe200078e00ff */
[----:B------:R-:W-:-:S02]  /*18090*/  MOV R10, 0x180b0 ;  /* 0x000180b0000a7802 */ /* 0x000fc40000000f00 */
[----:B------:R-:W-:Y:S05]  /*180a0*/  CALL.REL.NOINC `($__internal_3_$__cuda_sm70_shflsync_idx_p) ;  /* 0x00008ab000007944 */ /* 0x000fea0003c00000 */
[----:B-12---:R-:W-:Y:S05]  /*180b0*/  BRA `(.L_x_1056) ;  /* 0xfffef34000007947 */ /* 0x006fea000383ffff */
.L_x_983:
[----:B--2---:R-:W-:Y:S01]  /*180c0*/  IMAD.MOV.U32 R18, RZ, RZ, R14 ;  /* 0x000000ffff127224 */ /* 0x004fe200078e000e */
[----:B------:R-:W-:Y:S01]  /*180d0*/  MOV R16, 0x181f ;  /* 0x0000181f00107802 */ /* 0x000fe20000000f00 */
[----:B------:R-:W-:Y:S01]  /*180e0*/  IMAD.MOV.U32 R15, RZ, RZ, 0x2 ;  /* 0x00000002ff0f7424 */ /* 0x000fe200078e00ff */
[----:B------:R-:W-:-:S02]  /*180f0*/  MOV R11, 0xffffffff ;  /* 0xffffffff000b7802 */ /* 0x000fc40000000f00 */
[----:B------:R-:W-:Y:S02]  /*18100*/  MOV R10, 0x18120 ;  /* 0x00018120000a7802 */ /* 0x000fe40000000f00 */
[----:B-1-34-:R-:W-:Y:S05]  /*18110*/  CALL.REL.NOINC `($__internal_3_$__cuda_sm70_shflsync_idx_p) ;  /* 0x00008a4000007944 */ /* 0x01afea0003c00000 */
[----:B--2---:R-:W-:Y:S01]  /*18120*/  MOV R19, R24 ;  /* 0x0000001800137202 */ /* 0x004fe20000000f00 */
[----:B-1----:R-:W-:Y:S05]  /*18130*/  BRA `(.L_x_1057) ;  /* 0xfffef48000007947 */ /* 0x002fea000383ffff */
.L_x_984:
[----:B------:R-:W-:Y:S01]  /*18140*/  IMAD.MOV.U32 R18, RZ, RZ, R17 ;  /* 0x000000ffff127224 */ /* 0x000fe200078e0011 */
[----:B------:R-:W-:Y:S01]  /*18150*/  MOV R16, 0x181f ;  /* 0x0000181f00107802 */ /* 0x000fe20000000f00 */
[----:B------:R-:W-:Y:S01]  /*18160*/  IMAD.MOV.U32 R15, RZ, RZ, 0x2 ;  /* 0x00000002ff0f7424 */ /* 0x000fe200078e00ff */
[----:B------:R-:W-:Y:S02]  /*18170*/  MOV R11, 0xffffffff ;  /* 0xffffffff000b7802 */ /* 0x000fe40000000f00 */
[----:B------:R-:W-:Y:S02]  /*18180*/  MOV R10, 0x181a0 ;  /* 0x000181a0000a7802 */ /* 0x000fe40000000f00 */
[----:B-1234-:R-:W-:Y:S05]  /*18190*/  CALL.REL.NOINC `($__internal_3_$__cuda_sm70_shflsync_idx_p) ;  /* 0x000089c000007944 */ /* 0x01efea0003c00000 */
[----:B-12---:R-:W-:Y:S05]  /*181a0*/  BRA `(.L_x_1058) ;  /* 0xfffef43000007947 */ /* 0x006fea000383ffff */
.L_x_987:
[----:B-1----:R-:W-:Y:S01]  /*181b0*/  IMAD.MOV.U32 R18, RZ, RZ, R14 ;  /* 0x000000ffff127224 */ /* 0x002fe200078e000e */
[----:B------:R-:W-:Y:S01]  /*181c0*/  MOV R16, 0x181f ;  /* 0x0000181f00107802 */ /* 0x000fe20000000f00 */
[----:B------:R-:W-:Y:S01]  /*181d0*/  IMAD.MOV.U32 R15, RZ, RZ, 0x3 ;  /* 0x00000003ff0f7424 */ /* 0x000fe200078e00ff */
[----:B------:R-:W-:Y:S02]  /*181e0*/  MOV R11, 0xffffffff ;  /* 0xffffffff000b7802 */ /* 0x000fe40000000f00 */
[----:B------:R-:W-:-:S02]  /*181f0*/  MOV R10, 0x18210 ;  /* 0x00018210000a7802 */ /* 0x000fc40000000f00 */
[----:B--234-:R-:W-:Y:S05]  /*18200*/  CALL.REL.NOINC `($__internal_3_$__cuda_sm70_shflsync_idx_p) ;  /* 0x0000895000007944 */ /* 0x01cfea0003c00000 */
        /* <DEDUP_REMOVED lines=8> */
.L_x_1029:
[----:B------:R-:W-:Y:S01]  /*18290*/  IMAD.MOV.U32 R8, RZ, RZ, R223 ;  /* 0x000000ffff087224 */ /* 0x000fe200078e00df */
[----:B------:R-:W-:-:S02]  /*182a0*/  MOV R5, 0x2 ;  /* 0x0000000200057802 */ /* 0x000fc40000000f00 */
[----:B------:R-:W-:Y:S02]  /*182b0*/  MOV R6, 0x182d0 ;  /* 0x000182d000067802 */ /* 0x000fe40000000f00 */
[----:B------:R-:W-:Y:S05]  /*182c0*/  CALL.REL.NOINC `($__internal_2_$__cuda_sm70_shflsync_bfly_p) ;  /* 0x0000885000007944 */ /* 0x000fea0003c00000 */
[----:B-12---:R-:W-:Y:S05]  /*182d0*/  BRA `(.L_x_1060) ;  /* 0xffffd12000007947 */ /* 0x006fea000383ffff */
.L_x_1030:
[----:B------:R-:W-:Y:S02]  /*182e0*/  MOV R5, 0x1 ;  /* 0x0000000100057802 */ /* 0x000fe40000000f00 */
[----:B------:R-:W-:Y:S02]  /*182f0*/  MOV R6, 0x18310 ;  /* 0x0001831000067802 */ /* 0x000fe40000000f00 */
[----:B-1----:R-:W-:Y:S05]  /*18300*/  CALL.REL.NOINC `($__internal_2_$__cuda_sm70_shflsync_bfly_p) ;  /* 0x0000881000007944 */ /* 0x002fea0003c00000 */
[----:B--2---:R-:W-:Y:S01]  /*18310*/  FADD.FTZ R9, R8, R5 ;  /* 0x0000000508097221 */ /* 0x004fe20000010000 */
[----:B-1----:R-:W-:Y:S02]  /*18320*/  MOV R8, R222 ;  /* 0x000000de00087202 */ /* 0x002fe40000000f00 */
[----:B------:R-:W-:Y:S02]  /*18330*/  MOV R5, 0x2 ;  /* 0x0000000200057802 */ /* 0x000fe40000000f00 */
[----:B------:R-:W-:Y:S02]  /*18340*/  MOV R6, 0x18360 ;  /* 0x0001836000067802 */ /* 0x000fe40000000f00 */
[----:B------:R-:W-:Y:S05]  /*18350*/  CALL.REL.NOINC `($__internal_2_$__cuda_sm70_shflsync_bfly_p) ;  /* 0x000087c000007944 */ /* 0x000fea0003c00000 */
[----:B--2---:R-:W-:Y:S01]  /*18360*/  FADD.FTZ R10, R222, R5 ;  /* 0x00000005de0a7221 */ /* 0x004fe20000010000 */
[----:B------:R-:W-:Y:S02]  /*18370*/  MOV R5, 0x1 ;  /* 0x0000000100057802 */ /* 0x000fe40000000f00 */
[----:B------:R-:W-:-:S02]  /*18380*/  MOV R6, 0x183b0 ;  /* 0x000183b000067802 */ /* 0x000fc40000000f00 */
[----:B-1----:R-:W-:Y:S02]  /*18390*/  MOV R8, R10 ;  /* 0x0000000a00087202 */ /* 0x002fe40000000f00 */
[----:B------:R-:W-:Y:S05]  /*183a0*/  CALL.REL.NOINC `($__internal_2_$__cuda_sm70_shflsync_bfly_p) ;  /* 0x0000877000007944 */ /* 0x000fea0003c00000 */
[----:B-12---:R-:W-:Y:S05]  /*183b0*/  BRA `(.L_x_1061) ;  /* 0xffffd0b000007947 */ /* 0x006fea000383ffff */
.L_x_1042:
[----:B------:R-:W-:Y:S01]  /*183c0*/  IMAD.MOV.U32 R18, RZ, RZ, R6 ;  /* 0x000000ffff127224 */ /* 0x000fe200078e0006 */
[----:B------:R-:W-:Y:S01]  /*183d0*/  MOV R16, 0x181f ;  /* 0x0000181f00107802 */ /* 0x000fe20000000f00 */
[----:B------:R-:W-:Y:S01]  /*183e0*/  IMAD.MOV.U32 R15, RZ, RZ, RZ ;  /* 0x000000ffff0f7224 */ /* 0x000fe200078e00ff */
[----:B------:R-:W-:Y:S02]  /*183f0*/  MOV R11, 0xffffffff ;  /* 0xffffffff000b7802 */ /* 0x000fe40000000f00 */
[----:B------:R-:W-:Y:S02]  /*18400*/  MOV R10, 0x18420 ;  /* 0x00018420000a7802 */ /* 0x000fe40000000f00 */
[----:B-1---5:R-:W-:Y:S05]  /*18410*/  CALL.REL.NOINC `($__internal_3_$__cuda_sm70_shflsync_idx_p) ;  /* 0x0000874000007944 */ /* 0x022fea0003c00000 */
[----:B--2---:R-:W-:Y:S01]  /*18420*/  MOV R9, R24 ;  /* 0x0000001800097202 */ /* 0x004fe20000000f00 */
[----:B-1----:R-:W-:Y:S05]  /*18430*/  BRA `(.L_x_1062) ;  /* 0xfffff4b000007947 */ /* 0x002fea000383ffff */
.L_x_1043:
[----:B------:R-:W-:Y:S01]  /*18440*/  IMAD.MOV.U32 R18, RZ, RZ, R7 ;  /* 0x000000ffff127224 */ /* 0x000fe200078e0007 */
[----:B------:R-:W-:Y:S01]  /*18450*/  MOV R16, 0x181f ;  /* 0x0000181f00107802 */ /* 0x000fe20000000f00 */
[----:B------:R-:W-:Y:S01]  /*18460*/  IMAD.MOV.U32 R15, RZ, RZ, RZ ;  /* 0x000000ffff0f7224 */ /* 0x000fe200078e00ff */
[----:B------:R-:W-:Y:S02]  /*18470*/  MOV R11, 0xffffffff ;  /* 0xffffffff000b7802 */ /* 0x000fe40000000f00 */
[----:B------:R-:W-:-:S02]  /*18480*/  MOV R10, 0x184a0 ;  /* 0x000184a0000a7802 */ /* 0x000fc40000000f00 */
[----:B-123-5:R-:W-:Y:S05]  /*18490*/  CALL.REL.NOINC `($__internal_3_$__cuda_sm70_shflsync_idx_p) ;  /* 0x000086c000007944 */ /* 0x02efea0003c00000 */
[----:B--2---:R-:W-:Y:S01]  /*184a0*/  MOV R10, R24 ;  /* 0x00000018000a7202 */ /* 0x004fe20000000f00 */
[----:B-1----:R-:W-:Y:S05]  /*184b0*/  BRA `(.L_x_1063) ;  /* 0xfffff45000007947 */ /* 0x002fea000383ffff */
.L_x_1046:
[----:B------:R-:W-:Y:S01]  /*184c0*/  IMAD.MOV.U32 R18, RZ, RZ, R6 ;  /* 0x000000ffff127224 */ /* 0x000fe200078e0006 */
[----:B------:R-:W-:Y:S01]  /*184d0*/  MOV R16, 0x181f ;  /* 0x0000181f00107802 */ /* 0x000fe20000000f00 */
[----:B-1----:R-:W-:Y:S01]  /*184e0*/  IMAD.MOV.U32 R15, RZ, RZ, 0x1 ;  /* 0x00000001ff0f7424 */ /* 0x002fe200078e00ff */
[----:B------:R-:W-:-:S02]  /*184f0*/  MOV R11, 0xffffffff ;  /* 0xffffffff000b7802 */ /* 0x000fc40000000f00 */
[----:B------:R-:W-:Y:S02]  /*18500*/  MOV R10, 0x18520 ;  /* 0x00018520000a7802 */ /* 0x000fe40000000f00 */
[----:B--2-4-:R-:W-:Y:S05]  /*18510*/  CALL.REL.NOINC `($__internal_3_$__cuda_sm70_shflsync_idx_p) ;  /* 0x0000864000007944 */ /* 0x014fea0003c00000 */
[----:B--2---:R-:W-:Y:S01]  /*18520*/  IMAD.MOV.U32 R9, RZ, RZ, R24 ;  /* 0x000000ffff097224 */ /* 0x004fe200078e0018 */
[----:B-1----:R-:W-:Y:S01]  /*18530*/  MOV R18, R7 ;  /* 0x0000000700127202 */ /* 0x002fe20000000f00 */
[----:B------:R-:W-:Y:S01]  /*18540*/  IMAD.MOV.U32 R15, RZ, RZ, 0x1 ;  /* 0x00000001ff0f7424 */ /* 0x000fe200078e00ff */
[----:B------:R-:W-:Y:S01]  /*18550*/  MOV R16, 0x181f ;  /* 0x0000181f00107802 */ /* 0x000fe20000000f00 */
[----:B------:R-:W-:Y:S01]  /*18560*/  IMAD.MOV.U32 R11, RZ, RZ, -0x1 ;  /* 0xffffffffff0b7424 */ /* 0x000fe200078e00ff */
[----:B------:R-:W-:Y:S02]  /*18570*/  MOV R10, 0x18590 ;  /* 0x00018590000a7802 */ /* 0x000fe40000000f00 */
[----:B------:R-:W-:Y:S05]  /*18580*/  CALL.REL.NOINC `($__internal_3_$__cuda_sm70_shflsync_idx_p) ;  /* 0x000085d000007944 */ /* 0x000fea0003c00000 */
[----:B--2---:R-:W-:Y:S01]  /*18590*/  MOV R10, R24 ;  /* 0x00000018000a7202 */ /* 0x004fe20000000f00 */
[----:B-1----:R-:W-:Y:S05]  /*185a0*/  BRA `(.L_x_1064) ;  /* 0xfffff4e000007947 */ /* 0x002fea000383ffff */
.L_x_1049:
[----:B------:R-:W-:Y:S01]  /*185b0*/  IMAD.MOV.U32 R18, RZ, RZ, R6 ;  /* 0x000000ffff127224 */ /* 0x000fe200078e0006 */
[----:B------:R-:W-:Y:S01]  /*185c0*/  MOV R16, 0x181f ;  /* 0x0000181f00107802 */ /* 0x000fe20000000f00 */
[----:B--2---:R-:W-:Y:S01]  /*185d0*/  IMAD.MOV.U32 R15, RZ, RZ, 0x2 ;  /* 0x00000002ff0f7424 */ /* 0x004fe200078e00ff */
[----:B------:R-:W-:Y:S02]  /*185e0*/  MOV R11, 0xffffffff ;  /* 0xffffffff000b7802 */ /* 0x000fe40000000f00 */
[----:B------:R-:W-:-:S02]  /*185f0*/  MOV R10, 0x18610 ;  /* 0x00018610000a7802 */ /* 0x000fc40000000f00 */
[----:B-1--4-:R-:W-:Y:S05]  /*18600*/  CALL.REL.NOINC `($__internal_3_$__cuda_sm70_shflsync_idx_p) ;  /* 0x0000855000007944 */ /* 0x012fea0003c00000 */
[----:B--2---:R-:W-:Y:S01]  /*18610*/  MOV R9, R24 ;  /* 0x0000001800097202 */ /* 0x004fe20000000f00 */
[----:B-1----:R-:W-:Y:S05]  /*18620*/  BRA `(.L_x_1065) ;  /* 0xfffff5d000007947 */ /* 0x002fea000383ffff */
.L_x_1050:
[----:B------:R-:W-:Y:S01]  /*18630*/  IMAD.MOV.U32 R18, RZ, RZ, R7 ;  /* 0x000000ffff127224 */ /* 0x000fe200078e0007 */
[----:B------:R-:W-:Y:S01]  /*18640*/  MOV R16, 0x181f ;  /* 0x0000181f00107802 */ /* 0x000fe20000000f00 */
[----:B------:R-:W-:Y:S01]  /*18650*/  IMAD.MOV.U32 R15, RZ, RZ, 0x2 ;  /* 0x00000002ff0f7424 */ /* 0x000fe200078e00ff */
[----:B------:R-:W-:-:S02]  /*18660*/  MOV R11, 0xffffffff ;  /* 0xffffffff000b7802 */ /* 0x000fc40000000f00 */
[----:B------:R-:W-:Y:S02]  /*18670*/  MOV R10, 0x18690 ;  /* 0x00018690000a7802 */ /* 0x000fe40000000f00 */
[----:B-1234-:R-:W-:Y:S05]  /*18680*/  CALL.REL.NOINC `($__internal_3_$__cuda_sm70_shflsync_idx_p) ;  /* 0x000084d000007944 */ /* 0x01efea0003c00000 */
[----:B--2---:R-:W-:Y:S01]  /*18690*/  MOV R10, R24 ;  /* 0x00000018000a7202 */ /* 0x004fe20000000f00 */
[----:B-1----:R-:W-:Y:S05]  /*186a0*/  BRA `(.L_x_1066) ;  /* 0xfffff57000007947 */ /* 0x002fea000383ffff */
.L_x_1053:
[----:B------:R-:W-:Y:S01]  /*186b0*/  IMAD.MOV.U32 R18, RZ, RZ, R6 ;  /* 0x000000ffff127224 */ /* 0x000fe200078e0006 */
[----:B------:R-:W-:Y:S01]  /*186c0*/  MOV R16, 0x181f ;  /* 0x0000181f00107802 */ /* 0x000fe20000000f00 */
[----:B--2---:R-:W-:Y:S01]  /*186d0*/  IMAD.MOV.U32 R15, RZ, RZ, 0x3 ;  /* 0x00000003ff0f7424 */ /* 0x004fe200078e00ff */
[----:B------:R-:W-:Y:S02]  /*186e0*/  MOV R11, 0xffffffff ;  /* 0xffffffff000b7802 */ /* 0x000fe40000000f00 */
[----:B------:R-:W-:Y:S02]  /*186f0*/  MOV R10, 0x18710 ;  /* 0x00018710000a7802 */ /* 0x000fe40000000f00 */
[----:B-1--4-:R-:W-:Y:S05]  /*18700*/  CALL.REL.NOINC `($__internal_3_$__cuda_sm70_shflsync_idx_p) ;  /* 0x0000845000007944 */ /* 0x012fea0003c00000 */
        /* <DEDUP_REMOVED lines=8> */
        .type           $_ZN7cutlass13device_kernelIN5flash19enable_sm80_to_sm89INS1_16FlashAttnFwdSm80INS1_25CollectiveMainloopFwdSm80ILi8ELi2ELb0EN4cute5tupleIJNS5_1CILi128EEENS7_ILi64EEENS7_ILi192EEEEEELi192ENS_10bfloat16_tEfNS_4arch4Sm80ELb0ELb1ELb1ELb1ELb0ELb1ELb1ELb0EEENS1_21CollectiveEpilogueFwdINS6_IJS8_SA_S9_EEENS6_IJNS7_ILi1EEESI_SI_EEESC_SE_Li256ELb1ELb1ELb0ELb0EEENS1_19SingleTileSchedulerILb1ELb0ELb1ELi128EEEEEEEEEvNT_6ParamsE$_ZZN5flash25CollectiveMainloopFwdSm80ILi8ELi2ELb0EN4cute5tupleIJNS1_1CILi128EEENS3_ILi64EEENS3_ILi192EEEEEELi192EN7cutlass10bfloat16_tEfNS8_4arch4Sm80ELb0ELb1ELb1ELb1ELb0ELb1ELb1ELb0EE3mmaINS_16FlashAttnFwdSm80ISC_NS_21CollectiveEpilogueFwdINS2_IJS4_S6_S5_EEENS2_IJNS3_ILi1EEESH_SH_EEES9_SB_Li256ELb1ELb1ELb0ELb0EEENS_19SingleTileSchedulerILb1ELb0ELb1ELi128EEEE13SharedStorageENS1_6TensorINS1_11ArrayEngineIfLm96EEENS1_6LayoutINS2_IJNS2_IJNS3_ILi2EEESS_EEESH_NS3_ILi24EEEEEENS2_IJNS2_IJSH_SS_EEENS3_ILi0EEENS3_ILi4EEEEEEEEEENS_7SoftmaxILi2ELi0EEEEEbRKNSC_6ParamsERT0_RT1_iRKNS_16SeqlenInfoQKNewKILb1ELb1EEENS2_IJiiiiEEERT_ENKUlvE_clEv,@function
        .size           $_ZN7cutlass13device_kernelIN5flash19enable_sm80_to_sm89INS1_16FlashAttnFwdSm80INS1_25CollectiveMainloopFwdSm80ILi8ELi2ELb0EN4cute5tupleIJNS5_1CILi128EEENS7_ILi64EEENS7_ILi192EEEEEELi192ENS_10bfloat16_tEfNS_4arch4Sm80ELb0ELb1ELb1ELb1ELb0ELb1ELb1ELb0EEENS1_21CollectiveEpilogueFwdINS6_IJS8_SA_S9_EEENS6_IJNS7_ILi1EEESI_SI_EEESC_SE_Li256ELb1ELb1ELb0ELb0EEENS1_19SingleTileSchedulerILb1ELb0ELb1ELi128EEEEEEEEEvNT_6ParamsE$_ZZN5flash25CollectiveMainloopFwdSm80ILi8ELi2ELb0EN4cute5tupleIJNS1_1CILi128EEENS3_ILi64EEENS3_ILi192EEEEEELi192EN7cutlass10bfloat16_tEfNS8_4arch4Sm80ELb0ELb1ELb1ELb1ELb0ELb1ELb1ELb0EE3mmaINS_16FlashAttnFwdSm80ISC_NS_21CollectiveEpilogueFwdINS2_IJS4_S6_S5_EEENS2_IJNS3_ILi1EEESH_SH_EEES9_SB_Li256ELb1ELb1ELb0ELb0EEENS_19SingleTileSchedulerILb1ELb0ELb1ELi128EEEE13SharedStorageENS1_6TensorINS1_11ArrayEngineIfLm96EEENS1_6LayoutINS2_IJNS2_IJNS3_ILi2EEESS_EEESH_NS3_ILi24EEEEEENS2_IJNS2_IJSH_SS_EEENS3_ILi0EEENS3_ILi4EEEEEEEEEENS_7SoftmaxILi2ELi0EEEEEbRKNSC_6ParamsERT0_RT1_iRKNS_16SeqlenInfoQKNewKILb1ELb1EEENS2_IJiiiiEEERT_ENKUlvE_clEv,($__internal_2_$__cuda_sm70_shflsync_bfly_p - $_ZN7cutlass13device_kernelIN5flash19enable_sm80_to_sm89INS1_16FlashAttnFwdSm80INS1_25CollectiveMainloopFwdSm80ILi8ELi2ELb0EN4cute5tupleIJNS5_1CILi128EEENS7_ILi64EEENS7_ILi192EEEEEELi192ENS_10bfloat16_tEfNS_4arch4Sm80ELb0ELb1ELb1ELb1ELb0ELb1ELb1ELb0EEENS1_21CollectiveEpilogueFwdINS6_IJS8_SA_S9_EEENS6_IJNS7_ILi1EEESI_SI_EEESC_SE_Li256ELb1ELb1ELb0ELb0EEENS1_19SingleTileSchedulerILb1ELb0ELb1ELi128EEEEEEEEEvNT_6ParamsE$_ZZN5flash25CollectiveMainloopFwdSm80ILi8ELi2ELb0EN4cute5tupleIJNS1_1CILi128EEENS3_ILi64EEENS3_ILi192EEEEEELi192EN7cutlass10bfloat16_tEfNS8_4arch4Sm80ELb0ELb1ELb1ELb1ELb0ELb1ELb1ELb0EE3mmaINS_16FlashAttnFwdSm80ISC_NS_21CollectiveEpilogueFwdINS2_IJS4_S6_S5_EEENS2_IJNS3_ILi1EEESH_SH_EEES9_SB_Li256ELb1ELb1ELb0ELb0EEENS_19SingleTileSchedulerILb1ELb0ELb1ELi128EEEE13SharedStorageENS1_6TensorINS1_11ArrayEngineIfLm96EEENS1_6LayoutINS2_IJNS2_IJNS3_ILi2EEESS_EEESH_NS3_ILi24EEEEEENS2_IJNS2_IJSH_SS_EEENS3_ILi0EEENS3_ILi4EEEEEEEEEENS_7SoftmaxILi2ELi0EEEEEbRKNSC_6ParamsERT0_RT1_iRKNS_16SeqlenInfoQKNewKILb1ELb1EEENS2_IJiiiiEEERT_ENKUlvE_clEv)
$_ZN7cutlass13device_kernelIN5flash19enable_sm80_to_sm89INS1_16FlashAttnFwdSm80INS1_25CollectiveMainloopFwdSm80ILi8ELi2ELb0EN4cute5tupleIJNS5_1CILi128EEENS7_ILi64EEENS7_ILi192EEEEEELi192ENS_10bfloat16_tEfNS_4arch4Sm80ELb0ELb1ELb1ELb1ELb0ELb1ELb1ELb0EEENS1_21CollectiveEpilogueFwdINS6_IJS8_SA_S9_EEENS6_IJNS7_ILi1EEESI_SI_EEESC_SE_Li256ELb1ELb1ELb0ELb0EEENS1_19SingleTileSchedulerILb1ELb0ELb1ELi128EEEEEEEEEvNT_6ParamsE$_ZZN5flash25CollectiveMainloopFwdSm80ILi8ELi2ELb0EN4cute5tupleIJNS1_1CILi128EEENS3_ILi64EEENS3_ILi192EEEEEELi192EN7cutlass10bfloat16_tEfNS8_4arch4Sm80ELb0ELb1ELb1ELb1ELb0ELb1ELb1ELb0EE3mmaINS_16FlashAttnFwdSm80ISC_NS_21CollectiveEpilogueFwdINS2_IJS4_S6_S5_EEENS2_IJNS3_ILi1EEESH_SH_EEES9_SB_Li256ELb1ELb1ELb0ELb0EEENS_19SingleTileSchedulerILb1ELb0ELb1ELi128EEEE13SharedStorageENS1_6TensorINS1_11ArrayEngineIfLm96EEENS1_6LayoutINS2_IJNS2_IJNS3_ILi2EEESS_EEESH_NS3_ILi24EEEEEENS2_IJNS2_IJSH_SS_EEENS3_ILi0EEENS3_ILi4EEEEEEEEEENS_7SoftmaxILi2ELi0EEEEEbRKNSC_6ParamsERT0_RT1_iRKNS_16SeqlenInfoQKNewKILb1ELb1EEENS2_IJiiiiEEERT_ENKUlvE_clEv:
[----:B------:R-:W-:-:S05]  /*18790*/  IADD3 R8, R8, -c[0x0][0x20], RZ ;  /* 0x8000080008087a10 */ /* 0x000fca0007ffe0ff */
[----:B------:R-:W2:Y:S01]  /*187a0*/  LDL.64 R40, [R8] ;  /* 0x0000000008287983 */ /* 0x000ea20000100a00 */
[----:B------:R-:W-:-:S03]  /*187b0*/  ULDC.64 UR4, c[0x0][0x118] ;  /* 0x0000460000047ab9 */ /* 0x000fc60000000a00 */
[----:B--2---:R-:W2:Y:S02]  /*187c0*/  LD.E R21, [R40.64+0x11c] ;  /* 0x00011c0428157980 */ /* 0x004ea4000c101900 */
[----:B--2---:R-:W-:-:S13]  /*187d0*/  ISETP.GT.AND P0, PT, R21, RZ, PT ;  /* 0x000000ff1500720c */ /* 0x004fda0003f04270 */
[----:B------:R-:W-:Y:S05]  /*187e0*/  @P0 BRA `(.L_x_1068) ;  /* 0x0000003000000947 */ /* 0x000fea0003800000 */
[----:B------:R-:W-:Y:S01]  /*187f0*/  MOV R23, 0x0 ;  /* 0x0000000000177802 */ /* 0x000fe20000000f00 */
[----:B------:R-:W-:-:S04]  /*18800*/  DEPBAR.LE SB0, 0x3 ;  /* 0x000080c00000791a */ /* 0x000fc80000000000 */
[----:B------:R-:W-:Y:S05]  /*18810*/  RET.REL.NODEC R22 `(_ZN7cutlass13device_kernelIN5flash19enable_sm80_to_sm89INS1_16FlashAttnFwdSm80INS1_25CollectiveMainloopFwdSm80ILi8ELi2ELb0EN4cute5tupleIJNS5_1CILi128EEENS7_ILi64EEENS7_ILi192EEEEEELi192ENS_10bfloat16_tEfNS_4arch4Sm80ELb0ELb1ELb1ELb1ELb0ELb1ELb1ELb0EEENS1_21CollectiveEpilogueFwdINS6_IJS8_SA_S9_EEENS6_IJNS7_ILi1EEESI_SI_EEESC_SE_Li256ELb1ELb1ELb0ELb0EEENS1_19SingleTileSchedulerILb1ELb0ELb1ELi128EEEEEEEEEvNT_6ParamsE) ;  /* 0xfffe77e016007950 */ /* 0x000fea0003c3ffff */
.L_x_1068:
[----:B------:R-:W2:Y:S04]  /*18820*/  LDL.64 R108, [R8+0x8] ;  /* 0x00000800086c7983 */ /* 0x000ea80000100a00 */
[----:B------:R-:W3:Y:S04]  /*18830*/  LDL.64 R24, [R8+0x18] ;  /* 0x0000180008187983 */ /* 0x000ee80000100a00 */
[----:B------:R-:W4:Y:S04]  /*18840*/  LDL.64 R36, [R8+0x20] ;  /* 0x0000200008247983 */ /* 0x000f280000100a00 */
[----:B------:R-:W4:Y:S04]  /*18850*/  LD.E.64 R38, [R40.64+0x120] ;  /* 0x0001200428267980 */ /* 0x000f28000c101b00 */
[----:B------:R-:W4:Y:S04]  /*18860*/  LD.E.64 R18, [R40.64+0x130] ;  /* 0x0001300428127980 */ /* 0x000f28000c101b00 */
[----:B------:R-:W4:Y:S04]  /*18870*/  LD.E.U8 R11, [R40.64+0x138] ;  /* 0x00013804280b7980 */ /* 0x000f28000c101100 */
[----:B------:R-:W4:Y:S04]  /*18880*/  LDL.64 R16, [R8+0x10] ;  /* 0x0000100008107983 */ /* 0x000f280000100a00 */
[----:B------:R1:W5:Y:S04]  /*18890*/  LD.E R12, [R40.64+0x164] ;  /* 0x00016404280c7980 */ /* 0x000368000c101900 */
[----:B------:R1:W5:Y:S04]  /*188a0*/  LD.E.64 R30, [R40.64+0x110] ;  /* 0x00011004281e7980 */ /* 0x000368000c101b00 */
[----:B------:R1:W5:Y:S04]  /*188b0*/  LD.E.64 R14, [R40.64+0x128] ;  /* 0x00012804280e7980 */ /* 0x000368000c101b00 */
[----:B--2---:R-:W2:Y:S04]  /*188c0*/  LD.E R108, [R108.64] ;  /* 0x000000046c6c7980 */ /* 0x004ea8000c101900 */
[----:B---3--:R-:W3:Y:S04]  /*188d0*/  LD.E R35, [R24.64+0x20] ;  /* 0x0000200418237980 */ /* 0x008ee8000c101900 */
[----:B----4-:R4:W4:Y:S01]  /*188e0*/  LD.E R10, [R36.64] ;  /* 0x00000004240a7980 */ /* 0x010922000c101900 */
[----:B------:R-:W-:-:S03]  /*188f0*/  ISETP.NE.AND P0, PT, R11, RZ, PT ;  /* 0x000000ff0b00720c */ /* 0x000fc60003f05270 */
[----:B------:R1:W5:Y:S01]  /*18900*/  LD.E R27, [R16.64] ;  /* 0x00000004101b7980 */ /* 0x000362000c101900 */
[----:B--2---:R-:W-:Y:S02]  /*18910*/  SHF.R.S32.HI R9, RZ, 0x1f, R108 ;  /* 0x0000001fff097819 */ /* 0x004fe4000001146c */
[----:B---3--:R-:W-:Y:S01]  /*18920*/  SHF.R.S32.HI R13, RZ, 0x1f, R35 ;  /* 0x0000001fff0d7819 */ /* 0x008fe20000011423 */
[-C--:B------:R-:W-:Y:S01]  /*18930*/  IMAD R29, R39, R35.reuse, RZ ;  /* 0x00000023271d7224 */ /* 0x080fe200078e02ff */
[----:B------:R-:W-:Y:S01]  /*18940*/  LEA.HI R23, R9, R108, RZ, 0x2 ;  /* 0x0000006c09177211 */ /* 0x000fe200078f10ff */
[----:B------:R-:W-:Y:S02]  /*18950*/  IMAD R25, R19, R35, RZ ;  /* 0x0000002313197224 */ /* 0x000fe400078e02ff */
[-C--:B------:R-:W-:Y:S02]  /*18960*/  IMAD R29, R38, R13.reuse, R29 ;  /* 0x0000000d261d7224 */ /* 0x080fe400078e021d */
[----:B------:R-:W-:Y:S01]  /*18970*/  IMAD R25, R18, R13, R25 ;  /* 0x0000000d12197224 */ /* 0x000fe200078e0219 */
[----:B------:R-:W-:-:S02]  /*18980*/  LOP3.LUT R13, R23, 0xfffffffc, RZ, 0xc0, !PT ;  /* 0xfffffffc170d7812 */ /* 0x000fc400078ec0ff */
[----:B------:R-:W-:Y:S01]  /*18990*/  SHF.R.S32.HI R23, RZ, 0x2, R23 ;  /* 0x00000002ff177819 */ /* 0x000fe20000011417 */
[----:B----4-:R-:W-:-:S04]  /*189a0*/  IMAD.WIDE.U32 R36, R38, R35, RZ ;  /* 0x0000002326247225 */ /* 0x010fc800078e00ff */
[----:B------:R-:W-:Y:S02]  /*189b0*/  IMAD.IADD R100, R108, 0x1, -R13 ;  /* 0x000000016c647824 */ /* 0x000fe400078e0a0d */
[----:B-1----:R-:W-:Y:S02]  /*189c0*/  IMAD R17, R10, 0x80, R23 ;  /* 0x000000800a117824 */ /* 0x002fe400078e0217 */
[----:B------:R-:W-:Y:S01]  /*189d0*/  IMAD.WIDE.U32 R34, R18, R35, RZ ;  /* 0x0000002312227225 */ /* 0x000fe200078e00ff */
[----:B------:R-:W-:Y:S02]  /*189e0*/  IADD3 R29, R37, R29, RZ ;  /* 0x0000001d251d7210 */ /* 0x000fe40007ffe0ff */
[C---:B------:R-:W-:Y:S01]  /*189f0*/  SHF.L.U32 R72, R100.reuse, 0x3, RZ ;  /* 0x0000000364487819 */ /* 0x040fe200000006ff */
[----:B------:R-:W-:Y:S01]  /*18a00*/  IMAD.IADD R25, R35, 0x1, R25 ;  /* 0x0000000123197824 */ /* 0x000fe200078e0219 */
[----:B------:R-:W-:Y:S01]  /*18a10*/  LEA R13, R100, R17, 0x6 ;  /* 0x00000011640d7211 */ /* 0x000fe200078e30ff */
[----:B------:R-:W-:Y:S05]  /*18a20*/  @!P0 BRA `(.L_x_1069) ;  /* 0x00003c5000008947 */ /* 0x000fea0003800000 */
[----:B-----5:R-:W-:Y:S01]  /*18a30*/  ISETP.NE.AND P0, PT, R12, 0x1, PT ;  /* 0x000000010c00780c */ /* 0x020fe20003f05270 */
[----:B------:R-:W-:-:S12]  /*18a40*/  BSSY B0, `(.L_x_1070) ;  /* 0x0000006000007945 */ /* 0x000fd80003800000 */
[----:B------:R-:W-:Y:S05]  /*18a50*/  @!P0 BRA `(.L_x_1071) ;  /* 0x0000004000008947 */ /* 0x000fea0003800000 */
[----:B------:R-:W2:Y:S04]  /*18a60*/  LD.E R10, [R40.64+0x168] ;  /* 0x00016804280a7980 */ /* 0x000ea8000c101900 */
[----:B------:R-:W3:Y:S01]  /*18a70*/  LD.E R9, [R40.64+0x16c] ;  /* 0x00016c0428097980 */ /* 0x000ee2000c101900 */
[----:B--2---:R-:W-:-:S05]  /*18a80*/  IMAD.HI.U32 R10, R13, R10, RZ ;  /* 0x0000000a0d0a7227 */ /* 0x004fca00078e00ff */
[----:B---3--:R-:W-:Y:S02]  /*18a90*/  SHF.R.U32.HI R13, RZ, R9, R10 ;  /* 0x00000009ff0d7219 */ /* 0x008fe4000001160a */
.L_x_1071:
[----:B------:R-:W-:Y:S05]  /*18aa0*/  BSYNC B0 ;  /* 0x0000000000007941 */ /* 0x000fea0003800000 */
.L_x_1070:
[----:B------:R-:W-:Y:S01]  /*18ab0*/  SHF.R.S32.HI R9, RZ, 0x1f, R13 ;  /* 0x0000001fff097819 */ /* 0x000fe2000001140d */
[----:B------:R-:W-:Y:S01]  /*18ac0*/  IMAD R10, R39, R13, RZ ;  /* 0x0000000d270a7224 */ /* 0x000fe200078e02ff */
[----:B------:R-:W-:Y:S02]  /*18ad0*/  MOV R28, R36 ;  /* 0x00000024001c7202 */ /* 0x000fe40000000f00 */
[----:B------:R-:W-:Y:S01]  /*18ae0*/  MOV R24, R34 ;  /* 0x0000002200187202 */ /* 0x000fe20000000f00 */
[C---:B------:R-:W-:Y:S02]  /*18af0*/  IMAD R10, R38.reuse, R9, R10 ;  /* 0x00000009260a7224 */ /* 0x040fe400078e020a */
[----:B------:R-:W-:-:S04]  /*18b00*/  IMAD.WIDE.U32 R28, R38, R13, R28 ;  /* 0x0000000d261c7225 */ /* 0x000fc800078e001c */
[-C--:B------:R-:W-:Y:S01]  /*18b10*/  IMAD.WIDE.U32 R34, R18, R13.reuse, R24 ;  /* 0x0000000d12227225 */ /* 0x080fe200078e0018 */
[----:B------:R-:W-:Y:S02]  /*18b20*/  IADD3 R11, R29, R10, RZ ;  /* 0x0000000a1d0b7210 */ /* 0x000fe40007ffe0ff */
[----:B------:R-:W-:Y:S01]  /*18b30*/  LEA R26, P0, R28, R30, 0x1 ;  /* 0x0000001e1c1a7211 */ /* 0x000fe200078008ff */
[----:B------:R-:W-:-:S03]  /*18b40*/  IMAD R13, R19, R13, RZ ;  /* 0x0000000d130d7224 */ /* 0x000fc600078e02ff */
[----:B------:R-:W-:Y:S01]  /*18b50*/  LEA.HI.X R30, R28, R31, R11, 0x1, P0 ;  /* 0x0000001f1c1e7211 */ /* 0x000fe200000f0c0b */
[----:B------:R-:W-:Y:S01]  /*18b60*/  IMAD R13, R18, R9, R13 ;  /* 0x00000009120d7224 */ /* 0x000fe200078e020d */
[----:B------:R-:W-:-:S04]  /*18b70*/  LEA R25, P0, R34, R14, 0x1 ;  /* 0x0000000e22197211 */ /* 0x000fc800078008ff */
[----:B------:R-:W-:-:S04]  /*18b80*/  IADD3 R9, R35, R13, RZ ;  /* 0x0000000d23097210 */ /* 0x000fc80007ffe0ff */
[----:B------:R-:W-:Y:S01]  /*18b90*/  LEA.HI.X R9, R34, R15, R9, 0x1, P0 ;  /* 0x0000000f22097211 */ /* 0x000fe200000f0c09 */
[----:B------:R-:W-:Y:S05]  /*18ba0*/  BRA.DIV ~URZ, `(.L_x_1072) ;  /* 0x000078327f007947 */ /* 0x000fea000b800000 */
[----:B------:R1:W2:Y:S02]  /*18bb0*/  SHFL.IDX PT, R35, R30, RZ, 0x1c1f ;  /* 0x001c1fff1e237589 */ /* 0x0002a400000e0000 */
.L_x_1120:
[----:B------:R-:W-:Y:S05]  /*18bc0*/  BRA.DIV ~URZ, `(.L_x_1073) ;  /* 0x000078927f007947 */ /* 0x000fea000b800000 */
[----:B------:R3:W4:Y:S04]  /*18bd0*/  SHFL.IDX PT, R34, R26, RZ, 0x1c1f ;  /* 0x001c1fff1a227589 */ /* 0x00072800000e0000 */
[----:B------:R3:W1:Y:S04]  /*18be0*/  SHFL.IDX PT, R13, R9, RZ, 0x1c1f ;  /* 0x001c1fff090d7589 */ /* 0x00066800000e0000 */
[----:B------:R3:W2:Y:S02]  /*18bf0*/  SHFL.IDX PT, R24, R25, RZ, 0x1c1f ;  /* 0x001c1fff19187589 */ /* 0x0006a400000e0000 */
.L_x_1121:
[----:B------:R-:W-:Y:S01]  /*18c00*/  IMAD R40, R27, R12, RZ ;  /* 0x0000000c1b287224 */ /* 0x000fe200078e02ff */
[----:B------:R-:W-:Y:S01]  /*18c10*/  SHF.R.S32.HI R19, RZ, 0x1f, R108 ;  /* 0x0000001fff137819 */ /* 0x000fe2000001146c */
[----:B------:R-:W-:Y:S01]  /*18c20*/  BSSY B0, `(.L_x_1074) ;  /* 0x0000054000007945 */ /* 0x000fe20003800000 */
[----:B------:R-:W-:Y:S01]  /*18c30*/  CS2R R48, SRZ ;  /* 0x0000000000307805 */ /* 0x000fe2000001ff00 */
[----:B------:R-:W-:Y:S01]  /*18c40*/  CS2R R100, SRZ ;  /* 0x0000000000647805 */ /* 0x000fe2000001ff00 */
[----:B------:R-:W-:Y:S01]  /*18c50*/  ISETP.GE.AND P0, PT, R17, R40, PT ;  /* 0x000000281100720c */ /* 0x000fe20003f06270 */
[----:B------:R-:W-:Y:S01]  /*18c60*/  CS2R R104, SRZ ;  /* 0x0000000000687805 */ /* 0x000fe2000001ff00 */
[----:B------:R-:W-:Y:S01]  /*18c70*/  LEA.HI R11, R19, R108, RZ, 0x2 ;  /* 0x0000006c130b7211 */ /* 0x000fe200078f10ff */
[----:B------:R-:W-:Y:S01]  /*18c80*/  CS2R R118, SRZ ;  /* 0x0000000000767805 */ /* 0x000fe2000001ff00 */
[----:B------:R-:W-:Y:S01]  /*18c90*/  CS2R R124, SRZ ;  /* 0x00000000007c7805 */ /* 0x000fe2000001ff00 */
[----:B------:R-:W-:Y:S01]  /*18ca0*/  CS2R R128, SRZ ;  /* 0x0000000000807805 */ /* 0x000fe2000001ff00 */
[----:B------:R-:W-:Y:S01]  /*18cb0*/  LOP3.LUT R11, R11, 0xfffffffc, RZ, 0xc0, !PT ;  /* 0xfffffffc0b0b7812 */ /* 0x000fe200078ec0ff */
[----:B------:R-:W-:Y:S01]  /*18cc0*/  CS2R R114, SRZ ;  /* 0x0000000000727805 */ /* 0x000fe2000001ff00 */
[----:B------:R-:W-:Y:S01]  /*18cd0*/  CS2R R94, SRZ ;  /* 0x00000000005e7805 */ /* 0x000fe2000001ff00 */
[----:B------:R-:W-:Y:S01]  /*18ce0*/  CS2R R102, SRZ ;  /* 0x0000000000667805 */ /* 0x000fe2000001ff00 */
[----:B------:R-:W-:Y:S01]  /*18cf0*/  CS2R R116, SRZ ;  /* 0x0000000000747805 */ /* 0x000fe2000001ff00 */
[----:B------:R-:W-:Y:S01]  /*18d00*/  IMAD.IADD R12, R108, 0x1, -R11 ;  /* 0x000000016c0c7824 */ /* 0x000fe200078e0a0b */
[----:B------:R-:W-:Y:S01]  /*18d10*/  CS2R R122, SRZ ;  /* 0x00000000007a7805 */ /* 0x000fe2000001ff00 */
[----:B------:R-:W-:Y:S01]  /*18d20*/  CS2R R126, SRZ ;  /* 0x00000000007e7805 */ /* 0x000fe2000001ff00 */
[----:B------:R-:W-:Y:S01]  /*18d30*/  CS2R R112, SRZ ;  /* 0x0000000000707805 */ /* 0x000fe2000001ff00 */
[----:B------:R-:W-:Y:S01]  /*18d40*/  IMAD.SHL.U32 R12, R12, 0x4, RZ ;  /* 0x000000040c0c7824 */ /* 0x000fe200078e00ff */
[----:B--2---:R-:W-:Y:S01]  /*18d50*/  MOV R14, R24 ;  /* 0x00000018000e7202 */ /* 0x004fe20000000f00 */
[----:B-1----:R-:W-:Y:S01]  /*18d60*/  IMAD.MOV.U32 R15, RZ, RZ, R13 ;  /* 0x000000ffff0f7224 */ /* 0x002fe200078e000d */
[----:B------:R-:W-:Y:S05]  /*18d70*/  @P0 BRA `(.L_x_1075) ;  /* 0x000003e000000947 */ /* 0x000fea0003800000 */
[C---:B------:R-:W-:Y:S01]  /*18d80*/  ISETP.GE.AND P0, PT, R12.reuse, R21, PT ;  /* 0x000000150c00720c */ /* 0x040fe20003f06270 */
[----:B------:R-:W-:Y:S01]  /*18d90*/  CS2R R114, SRZ ;  /* 0x0000000000727805 */ /* 0x000fe2000001ff00 */
[----:B------:R-:W-:Y:S01]  /*18da0*/  CS2R R112, SRZ ;  /* 0x0000000000707805 */ /* 0x000fe2000001ff00 */
[----:B------:R-:W-:-:S10]  /*18db0*/  IADD3 R11, R12, 0x10, RZ ;  /* 0x000000100c0b7810 */ /* 0x000fd40007ffe0ff */
[----:B----4-:R-:W-:-:S04]  /*18dc0*/  @!P0 IMAD.WIDE R36, R12, 0x2, R34 ;  /* 0x000000020c248825 */ /* 0x010fc800078e0222 */
[----:B------:R-:W-:Y:S01]  /*18dd0*/  @!P0 IMAD.WIDE R28, R12, 0x2, R14 ;  /* 0x000000020c1c8825 */ /* 0x000fe200078e020e */
[----:B------:R1:W5:Y:S04]  /*18de0*/  @!P0 LD.E.64 R114, [R36.64] ;  /* 0x0000000424728980 */ /* 0x000368000c101b00 */
[----:B------:R2:W5:Y:S01]  /*18df0*/  @!P0 LD.E.64 R112, [R28.64] ;  /* 0x000000041c708980 */ /* 0x000562000c101b00 */
[----:B------:R-:W-:Y:S01]  /*18e00*/  ISETP.GE.AND P0, PT, R11, R21, PT ;  /* 0x000000150b00720c */ /* 0x000fe20003f06270 */
[----:B------:R-:W-:Y:S01]  /*18e10*/  CS2R R128, SRZ ;  /* 0x0000000000807805 */ /* 0x000fe2000001ff00 */
[----:B------:R-:W-:-:S11]  /*18e20*/  CS2R R126, SRZ ;  /* 0x00000000007e7805 */ /* 0x000fd6000001ff00 */
[----:B------:R-:W-:-:S04]  /*18e30*/  @!P0 SHF.R.S32.HI R10, RZ, 0x1f, R11 ;  /* 0x0000001fff0a8819 */ /* 0x000fc8000001140b */
[----:B------:R-:W-:-:S04]  /*18e40*/  @!P0 LEA.HI R11, R10, R11, RZ, 0x2 ;  /* 0x0000000b0a0b8211 */ /* 0x000fc800078f10ff */
[----:B------:R-:W-:-:S05]  /*18e50*/  @!P0 LOP3.LUT R11, R11, 0xfffffffc, RZ, 0xc0, !PT ;  /* 0xfffffffc0b0b8812 */ /* 0x000fca00078ec0ff */
[----:B------:R-:W-:-:S04]  /*18e60*/  @!P0 IMAD.WIDE R38, R11, 0x2, R34 ;  /* 0x000000020b268825 */ /* 0x000fc800078e0222 */
[----:B------:R-:W-:Y:S01]  /*18e70*/  @!P0 IMAD.WIDE R42, R11, 0x2, R14 ;  /* 0x000000020b2a8825 */ /* 0x000fe200078e020e */
[----:B------:R-:W-:Y:S01]  /*18e80*/  IADD3 R11, R12, 0x20, RZ ;  /* 0x000000200c0b7810 */ /* 0x000fe20007ffe0ff */
        /* <DEDUP_REMOVED lines=8> */
[----:B--2---:R-:W-:-:S04]  /*18f10*/  @!P0 IMAD.WIDE R28, R11, 0x2, R34 ;  /* 0x000000020b1c8825 */ /* 0x004fc800078e0222 */
[----:B-1----:R-:W-:Y:S01]  /*18f20*/  @!P0 IMAD.WIDE R36, R11, 0x2, R14 ;  /* 0x000000020b248825 */ /* 0x002fe200078e020e */
        /* <DEDUP_REMOVED lines=9> */
[----:B----4-:R-:W-:-:S04]  /*18fc0*/  @!P0 IMAD.WIDE R38, R11, 0x2, R34 ;  /* 0x000000020b268825 */ /* 0x010fc800078e0222 */
[----:B---3--:R-:W-:Y:S01]  /*18fd0*/  @!P0 IMAD.WIDE R42, R11, 0x2, R14 ;  /* 0x000000020b2a8825 */ /* 0x008fe200078e020e */
        /* <DEDUP_REMOVED lines=9> */
[----:B-1----:R-:W-:-:S04]  /*19070*/  @!P0 IMAD.WIDE R28, R11, 0x2, R34 ;  /* 0x000000020b1c8825 */ /* 0x002fc800078e0222 */
[----:B--2---:R-:W-:Y:S01]  /*19080*/  @!P0 IMAD.WIDE R36, R11, 0x2, R14 ;  /* 0x000000020b248825 */ /* 0x004fe200078e020e */
        /* <DEDUP_REMOVED lines=11> */
[----:B------:R3:W5:Y:S04]  /*19140*/  @!P0 LD.E.64 R100, [R34.64] ;  /* 0x0000000422648980 */ /* 0x000768000c101b00 */
[----:B------:R3:W5:Y:S02]  /*19150*/  @!P0 LD.E.64 R94, [R10.64] ;  /* 0x000000040a5e8980 */ /* 0x000764000c101b00 */
.L_x_1075:
[----:B------:R-:W-:Y:S05]  /*19160*/  BSYNC B0 ;  /* 0x0000000000007941 */ /* 0x000fea0003800000 */
.L_x_1074:
[----:B-----5:R-:W-:Y:S02]  /*19170*/  IMAD.MOV.U32 R14, RZ, RZ, R100 ;  /* 0x000000ffff0e7224 */ /* 0x020fe400078e0064 */
[----:B------:R-:W-:Y:S02]  /*19180*/  IMAD.MOV.U32 R13, RZ, RZ, R101 ;  /* 0x000000ffff0d7224 */ /* 0x000fe400078e0065 */
[----:B---3--:R-:W-:Y:S01]  /*19190*/  IMAD.MOV.U32 R11, RZ, RZ, R104 ;  /* 0x000000ffff0b7224 */ /* 0x008fe200078e0068 */
        /* <DEDUP_REMOVED lines=16> */
[C---:B------:R-:W-:Y:S01]  /*192a0*/  PRMT R99, R14.reuse, 0x7610, R99 ;  /* 0x000076100e637816 */ /* 0x040fe20000000063 */
        /* <DEDUP_REMOVED lines=25> */
[----:B------:R-:W-:-:S02]  /*19440*/  PRMT R97, R15, 0x7610, R97 ;  /* 0x000076100f617816 */ /* 0x000fc40000000061 */
[----:B------:R-:W-:Y:S02]  /*19450*/  PRMT R106, R11, 0x7610, R106 ;  /* 0x000076100b6a7816 */ /* 0x000fe4000000006a */
[----:B------:R-:W-:Y:S01]  /*19460*/  PRMT R13, R13, 0x5410, R10 ;  /* 0x000054100d0d7816 */ /* 0x000fe2000000000a */
[----:B------:R-:W-:Y:S05]  /*19470*/  BRA.DIV ~URZ, `(.L_x_1076) ;  /* 0x000071327f007947 */ /* 0x000fea000b800000 */
[----:B------:R1:W2:Y:S04]  /*19480*/  SHFL.IDX PT, R27, R30, 0x1, 0x1c1f ;  /* 0x003c1f001e1b7f89 */ /* 0x0002a800000e0000 */
[----:B------:R-:W3:Y:S04]  /*19490*/  SHFL.IDX PT, R26, R26, 0x1, 0x1c1f ;  /* 0x003c1f001a1a7f89 */ /* 0x000ee800000e0000 */
[----:B------:R-:W4:Y:S04]  /*194a0*/  SHFL.IDX PT, R9, R9, 0x1, 0x1c1f ;  /* 0x003c1f0009097f89 */ /* 0x000f2800000e0000 */
[----:B------:R1:W1:Y:S02]  /*194b0*/  SHFL.IDX PT, R24, R25, 0x1, 0x1c1f ;  /* 0x003c1f0019187f89 */ /* 0x00026400000e0000 */
.L_x_1122:
[----:B------:R-:W-:Y:S01]  /*194c0*/  IADD3 R17, R17, 0x40, RZ ;  /* 0x0000004011117810 */ /* 0x000fe20007ffe0ff */
[----:B------:R-:W-:Y:S01]  /*194d0*/  BSSY B0, `(.L_x_1077) ;  /* 0x000004d000007945 */ /* 0x000fe20003800000 */
[----:B------:R-:W-:Y:S01]  /*194e0*/  CS2R R62, SRZ ;  /* 0x00000000003e7805 */ /* 0x000fe2000001ff00 */
[----:B------:R-:W-:Y:S01]  /*194f0*/  CS2R R66, SRZ ;  /* 0x0000000000427805 */ /* 0x000fe2000001ff00 */
[----:B------:R-:W-:Y:S01]  /*19500*/  ISETP.GE.AND P0, PT, R17, R40, PT ;  /* 0x000000281100720c */ /* 0x000fe20003f06270 */
        /* <DEDUP_REMOVED lines=9> */
[----:B-1--4-:R-:W-:-:S03]  /*195a0*/  IMAD.MOV.U32 R25, RZ, RZ, R9 ;  /* 0x000000ffff197224 */ /* 0x012fc600078e0009 */
[----:B------:R-:W-:Y:S05]  /*195b0*/  @P0 BRA `(.L_x_1078) ;  /* 0x000003e000000947 */ /* 0x000fea0003800000 */
[C---:B------:R-:W-:Y:S01]  /*195c0*/  ISETP.GE.AND P0, PT, R12.reuse, R21, PT ;  /* 0x000000150c00720c */ /* 0x040fe20003f06270 */
[----:B------:R-:W-:Y:S01]  /*195d0*/  CS2R R92, SRZ ;  /* 0x00000000005c7805 */ /* 0x000fe2000001ff00 */
[----:B------:R-:W-:Y:S01]  /*195e0*/  CS2R R88, SRZ ;  /* 0x0000000000587805 */ /* 0x000fe2000001ff00 */
[----:B------:R-:W-:-:S10]  /*195f0*/  IADD3 R10, R12, 0x10, RZ ;  /* 0x000000100c0a7810 */ /* 0x000fd40007ffe0ff */
[----:B--23--:R-:W-:-:S04]  /*19600*/  @!P0 IMAD.WIDE R28, R12, 0x2, R26 ;  /* 0x000000020c1c8825 */ /* 0x00cfc800078e021a */
[----:B------:R-:W-:Y:S01]  /*19610*/  @!P0 IMAD.WIDE R16, R12, 0x2, R24 ;  /* 0x000000020c108825 */ /* 0x000fe200078e0218 */
[----:B------:R1:W5:Y:S04]  /*19620*/  @!P0 LD.E.64 R92, [R28.64] ;  /* 0x000000041c5c8980 */ /* 0x000368000c101b00 */
[----:B------:R2:W5:Y:S01]  /*19630*/  @!P0 LD.E.64 R88, [R16.64] ;  /* 0x0000000410588980 */ /* 0x000562000c101b00 */
[----:B------:R-:W-:Y:S01]  /*19640*/  ISETP.GE.AND P0, PT, R10, R21, PT ;  /* 0x000000150a00720c */ /* 0x000fe20003f06270 */
[----:B------:R-:W-:Y:S01]  /*19650*/  CS2R R86, SRZ ;  /* 0x0000000000567805 */ /* 0x000fe2000001ff00 */
[----:B------:R-:W-:-:S11]  /*19660*/  CS2R R84, SRZ ;  /* 0x0000000000547805 */ /* 0x000fd6000001ff00 */
[----:B------:R-:W-:-:S04]  /*19670*/  @!P0 SHF.R.S32.HI R9, RZ, 0x1f, R10 ;  /* 0x0000001fff098819 */ /* 0x000fc8000001140a */
[----:B------:R-:W-:Y:S02]  /*19680*/  @!P0 LEA.HI R9, R9, R10, RZ, 0x2 ;  /* 0x0000000a09098211 */ /* 0x000fe400078f10ff */
[----:B------:R-:W-:Y:S02]  /*19690*/  IADD3 R10, R12, 0x20, RZ ;  /* 0x000000200c0a7810 */ /* 0x000fe40007ffe0ff */
[----:B------:R-:W-:-:S05]  /*196a0*/  @!P0 LOP3.LUT R9, R9, 0xfffffffc, RZ, 0xc0, !PT ;  /* 0xfffffffc09098812 */ /* 0x000fca00078ec0ff */
[----:B------:R-:W-:-:S04]  /*196b0*/  @!P0 IMAD.WIDE R30, R9, 0x2, R26 ;  /* 0x00000002091e8825 */ /* 0x000fc800078e021a */
        /* <DEDUP_REMOVED lines=10> */
[----:B--2---:R-:W-:-:S04]  /*19760*/  @!P0 IMAD.WIDE R16, R9, 0x2, R26 ;  /* 0x0000000209108825 */ /* 0x004fc800078e021a */
[----:B-1----:R-:W-:Y:S01]  /*19770*/  @!P0 IMAD.WIDE R28, R9, 0x2, R24 ;  /* 0x00000002091c8825 */ /* 0x002fe200078e0218 */
        /* <DEDUP_REMOVED lines=9> */
[----:B---3--:R-:W-:-:S04]  /*19810*/  @!P0 IMAD.WIDE R30, R9, 0x2, R26 ;  /* 0x00000002091e8825 */ /* 0x008fc800078e021a */
[----:B----4-:R-:W-:Y:S01]  /*19820*/  @!P0 IMAD.WIDE R34, R9, 0x2, R24 ;  /* 0x0000000209228825 */ /* 0x010fe200078e0218 */
        /* <DEDUP_REMOVED lines=9> */
[----:B-1----:R-:W-:-:S04]  /*198c0*/  @!P0 IMAD.WIDE R16, R9, 0x2, R26 ;  /* 0x0000000209108825 */ /* 0x002fc800078e021a */
[----:B--2---:R-:W-:Y:S01]  /*198d0*/  @!P0 IMAD.WIDE R28, R9, 0x2, R24 ;  /* 0x00000002091c8825 */ /* 0x004fe200078e0218 */
        /* <DEDUP_REMOVED lines=12> */
.L_x_1078:
[----:B------:R-:W-:Y:S05]  /*199a0*/  BSYNC B0 ;  /* 0x0000000000007941 */ /* 0x000fea0003800000 */
.L_x_1077:
[----:B---3--:R1:W3:Y:S01]  /*199b0*/  LDL.64 R28, [R8+0x20] ;  /* 0x00002000081c7983 */ /* 0x0082e20000100a00 */
[----:B------:R-:W-:-:S04]  /*199c0*/  DEPBAR.LE SB0, 0x3 ;  /* 0x000080c00000791a */ /* 0x000fc80000000000 */
[----:B------:R1:W4:Y:S01]  /*199d0*/  LDL.64 R42, [R8+0x28] ;  /* 0x00002800082a7983 */ /* 0x0003220000100a00 */
[----:B------:R-:W-:Y:S03]  /*199e0*/  WARPSYNC 0xffffffff ;  /* 0xffffffff00007948 */ /* 0x000fe60003800000 */
[----:B------:R-:W-:Y:S01]  /*199f0*/  BAR.SYNC.DEFER_BLOCKING 0x0 ;  /* 0x0000000000007b1d */ /* 0x000fe20000010000 */
[----:B-----5:R-:W-:Y:S02]  /*19a00*/  IMAD.MOV.U32 R17, RZ, RZ, R62 ;  /* 0x000000ffff117224 */ /* 0x020fe400078e003e */
[----:B------:R-:W-:-:S03]  /*19a10*/  IMAD.MOV.U32 R18, RZ, RZ, R66 ;  /* 0x000000ffff127224 */ /* 0x000fc600078e0042 */
[----:B------:R-:W-:Y:S01]  /*19a20*/  PRMT R26, R17, 0x7610, R26 ;  /* 0x00007610111a7816 */ /* 0x000fe2000000001a */
[----:B------:R-:W-:Y:S02]  /*19a30*/  IMAD.MOV.U32 R17, RZ, RZ, R67 ;  /* 0x000000ffff117224 */ /* 0x000fe400078e0043 */
[----:B-1----:R-:W-:Y:S01]  /*19a40*/  IMAD.MOV.U32 R8, RZ, RZ, R77 ;  /* 0x000000ffff087224 */ /* 0x002fe200078e004d */
[----:B---3--:R1:W3:Y:S04]  /*19a50*/  LD.E R9, [R28.64] ;  /* 0x000000041c097980 */ /* 0x0082e8000c101900 */
[----:B----4-:R-:W4:Y:S01]  /*19a60*/  LD.E.64 R42, [R42.64] ;  /* 0x000000042a2a7980 */ /* 0x010f22000c101b00 */
[----:B------:R-:W-:Y:S01]  /*19a70*/  PRMT R31, R8, 0x7610, R31 ;  /* 0x00007610081f7816 */ /* 0x000fe2000000001f */
[----:B------:R-:W-:Y:S01]  /*19a80*/  IMAD.MOV.U32 R11, RZ, RZ, R63 ;  /* 0x000000ffff0b7224 */ /* 0x000fe200078e003f */
[----:B------:R-:W-:Y:S01]  /*19a90*/  SHF.R.S32.HI R8, RZ, 0x1f, R23 ;  /* 0x0000001fff087819 */ /* 0x000fe20000011417 */
[----:B------:R-:W-:Y:S01]  /*19aa0*/  BSSY B1, `(.L_x_1079) ;  /* 0x0000178000017945 */ /* 0x000fe20003800000 */
[----:B------:R-:W-:Y:S01]  /*19ab0*/  LEA.HI R10, R19, R108, RZ, 0x5 ;  /* 0x0000006c130a7211 */ /* 0x000fe200078f28ff */
[----:B------:R-:W-:Y:S01]  /*19ac0*/  IMAD.MOV.U32 R16, RZ, RZ, R48 ;  /* 0x000000ffff107224 */ /* 0x000fe200078e0030 */
[----:B------:R-:W-:Y:S01]  /*19ad0*/  LEA.HI R8, R8, R23, RZ, 0x3 ;  /* 0x0000001708087211 */ /* 0x000fe200078f18ff */
[----:B------:R-:W-:Y:S01]  /*19ae0*/  IMAD.MOV.U32 R15, RZ, RZ, R49 ;  /* 0x000000ffff0f7224 */ /* 0x000fe200078e0031 */
[----:B------:R-:W-:Y:S01]  /*19af0*/  PRMT R25, R11, 0x7610, R25 ;  /* 0x000076100b197816 */ /* 0x000fe20000000019 */
[----:B------:R-:W-:Y:S01]  /*19b00*/  IMAD.MOV.U32 R11, RZ, RZ, R76 ;  /* 0x000000ffff0b7224 */ /* 0x000fe200078e004c */
[----:B------:R-:W-:Y:S01]  /*19b10*/  LOP3.LUT R8, R8, 0xfffffff8, RZ, 0xc0, !PT ;  /* 0xfffffff808087812 */ /* 0x000fe200078ec0ff */
[----:B------:R-:W-:-:S03]  /*19b20*/  IMAD.SHL.U32 R10, R10, 0x10, RZ ;  /* 0x000000100a0a7824 */ /* 0x000fc600078e00ff */
[----:B------:R-:W-:Y:S01]  /*19b30*/  PRMT R34, R11, 0x7610, R34 ;  /* 0x000076100b227816 */ /* 0x000fe20000000022 */
[----:B------:R-:W-:Y:S02]  /*19b40*/  IMAD.IADD R8, R23, 0x1, -R8 ;  /* 0x0000000117087824 */ /* 0x000fe400078e0a08 */
[----:B------:R-:W-:Y:S01]  /*19b50*/  IMAD.MOV.U32 R11, RZ, RZ, R92 ;  /* 0x000000ffff0b7224 */ /* 0x000fe200078e005c */
[----:B-1----:R-:W-:Y:S01]  /*19b60*/  PRMT R28, R17, 0x7610, R28 ;  /* 0x00007610111c7816 */ /* 0x002fe2000000001c */
[----:B------:R-:W-:Y:S01]  /*19b70*/  IMAD.MOV.U32 R17, RZ, RZ, R87 ;  /* 0x000000ffff117224 */ /* 0x000fe200078e0057 */
[----:B------:R-:W-:Y:S01]  /*19b80*/  PRMT R29, R18, 0x7610, R29 ;  /* 0x00007610121d7816 */ /* 0x000fe2000000001d */
[----:B------:R-:W-:Y:S01]  /*19b90*/  IMAD.MOV.U32 R18, RZ, RZ, R86 ;  /* 0x000000ffff127224 */ /* 0x000fe200078e0056 */
[----:B------:R-:W-:Y:S01]  /*19ba0*/  PRMT R45, R11, 0x7610, R45 ;  /* 0x000076100b2d7816 */ /* 0x000fe2000000002d */
[----:B------:R-:W-:Y:S01]  /*19bb0*/  IMAD.SHL.U32 R39, R8, 0x40, RZ ;  /* 0x0000004008277824 */ /* 0x000fe200078e00ff */
[----:B------:R-:W-:Y:S01]  /*19bc0*/  PRMT R37, R17, 0x7610, R37 ;  /* 0x0000761011257816 */ /* 0x000fe20000000025 */
[----:B------:R-:W-:Y:S01]  /*19bd0*/  IMAD.MOV.U32 R17, RZ, RZ, R46 ;  /* 0x000000ffff117224 */ /* 0x000fe200078e002e */
[----:B------:R-:W-:Y:S01]  /*19be0*/  PRMT R38, R18, 0x7610, R38 ;  /* 0x0000761012267816 */ /* 0x000fe20000000026 */
[----:B------:R-:W-:Y:S01]  /*19bf0*/  IMAD.MOV.U32 R18, RZ, RZ, R93 ;  /* 0x000000ffff127224 */ /* 0x000fe200078e005d */
[----:B------:R-:W-:Y:S01]  /*19c00*/  LOP3.LUT R39, R39, 0x1c0, RZ, 0xc0, !PT ;  /* 0x000001c027277812 */ /* 0x000fe200078ec0ff */
[----:B------:R-:W-:Y:S01]  /*19c10*/  IMAD.MOV.U32 R11, RZ, RZ, R47 ;  /* 0x000000ffff0b7224 */ /* 0x000fe200078e002f */
[----:B------:R-:W-:Y:S01]  /*19c20*/  PRMT R14, R17, 0x7610, R14 ;  /* 0x00007610110e7816 */ /* 0x000fe2000000000e */
[----:B------:R-:W-:Y:S01]  /*19c30*/  IMAD.MOV.U32 R17, RZ, RZ, R57 ;  /* 0x000000ffff117224 */ /* 0x000fe200078e0039 */
[----:B------:R-:W-:Y:S01]  /*19c40*/  PRMT R41, R18, 0x7610, R41 ;  /* 0x0000761012297816 */ /* 0x000fe20000000029 */
[----:B------:R-:W-:Y:S01]  /*19c50*/  IMAD.MOV.U32 R18, RZ, RZ, R56 ;  /* 0x000000ffff127224 */ /* 0x000fe200078e0038 */
[----:B------:R-:W-:-:S02]  /*19c60*/  LOP3.LUT R35, R39, 0x18, R72, 0xf8, !PT ;  /* 0x0000001827237812 */ /* 0x000fc400078ef848 */
[----:B------:R-:W-:Y:S01]  /*19c70*/  PRMT R19, R17, 0x7610, R19 ;  /* 0x0000761011137816 */ /* 0x000fe20000000013 */
[----:B------:R-:W-:Y:S01]  /*19c80*/  IMAD.MOV.U32 R17, RZ, RZ, R74 ;  /* 0x000000ffff117224 */ /* 0x000fe200078e004a */
[----:B------:R-:W-:Y:S02]  /*19c90*/  PRMT R24, R18, 0x7610, R24 ;  /* 0x0000761012187816 */ /* 0x000fe40000000018 */
[----:B------:R-:W-:Y:S02]  /*19ca0*/  SHF.R.U32.HI R18, RZ, 0x3, R39 ;  /* 0x00000003ff127819 */ /* 0x000fe40000011627 */
[----:B------:R-:W-:Y:S01]  /*19cb0*/  PRMT R13, R11, 0x7610, R13 ;  /* 0x000076100b0d7816 */ /* 0x000fe2000000000d */
[----:B------:R-:W-:Y:S01]  /*19cc0*/  IMAD.MOV.U32 R11, RZ, RZ, R64 ;  /* 0x000000ffff0b7224 */ /* 0x000fe200078e0040 */
[----:B------:R-:W-:Y:S02]  /*19cd0*/  PRMT R36, R17, 0x7610, R36 ;  /* 0x0000761011247816 */ /* 0x000fe40000000024 */
[----:B------:R-:W-:Y:S01]  /*19ce0*/  LOP3.LUT R17, R35, R18, RZ, 0x3c, !PT ;  /* 0x0000001223117212 */ /* 0x000fe200078e3cff */
[----:B------:R-:W-:Y:S01]  /*19cf0*/  IMAD.MOV.U32 R18, RZ, RZ, 0x20 ;  /* 0x00000020ff127424 */ /* 0x000fe200078e00ff */
[----:B------:R-:W-:Y:S01]  /*19d00*/  LOP3.LUT P0, RZ, R8, 0x4, RZ, 0xc0, !PT ;  /* 0x0000000408ff7812 */ /* 0x000fe2000780c0ff */
[----:B------:R-:W-:Y:S01]  /*19d10*/  IMAD.MOV.U32 R8, RZ, RZ, R89 ;  /* 0x000000ffff087224 */ /* 0x000fe200078e0059 */
[----:B--2---:R-:W-:Y:S01]  /*19d20*/  PRMT R27, R11, 0x7610, R27 ;  /* 0x000076100b1b7816 */ /* 0x004fe2000000001b */
[----:B------:R-:W-:Y:S01]  /*19d30*/  IMAD.MOV.U32 R11, RZ, RZ, R65 ;  /* 0x000000ffff0b7224 */ /* 0x000fe200078e0041 */
[----:B------:R-:W-:-:S02]  /*19d40*/  SEL R18, R18, 0xffffffe0, !P0 ;  /* 0xffffffe012127807 */ /* 0x000fc40004000000 */
[----:B------:R-:W-:Y:S01]  /*19d50*/  LOP3.LUT R17, R17, 0xfffffe00, R10, 0xf8, !PT ;  /* 0xfffffe0011117812 */ /* 0x000fe200078ef80a */
[----:B------:R-:W-:Y:S01]  /*19d60*/  IMAD.MOV.U32 R10, RZ, RZ, R85 ;  /* 0x000000ffff0a7224 */ /* 0x000fe200078e0055 */
[----:B------:R-:W-:Y:S01]  /*19d70*/  PRMT R30, R11, 0x7610, R30 ;  /* 0x000076100b1e7816 */ /* 0x000fe2000000001e */
[----:B------:R-:W-:Y:S01]  /*19d80*/  IMAD.MOV.U32 R11, RZ, RZ, R75 ;  /* 0x000000ffff0b7224 */ /* 0x000fe200078e004b */
[----:B------:R-:W-:Y:S02]  /*19d90*/  PRMT R50, R8, 0x7610, R50 ;  /* 0x0000761008327816 */ /* 0x000fe40000000032 */
[----:B------:R-:W-:Y:S02]  /*19da0*/  PRMT R39, R10, 0x7610, R39 ;  /* 0x000076100a277816 */ /* 0x000fe40000000027 */
[----:B------:R-:W-:Y:S01]  /*19db0*/  PRMT R35, R11, 0x7610, R35 ;  /* 0x000076100b237816 */ /* 0x000fe20000000023 */
[----:B------:R-:W-:Y:S02]  /*19dc0*/  IMAD.MOV.U32 R11, RZ, RZ, R84 ;  /* 0x000000ffff0b7224 */ /* 0x000fe400078e0054 */
[----:B---3--:R-:W-:-:S03]  /*19dd0*/  IMAD R54, R9, -0x80, R40 ;  /* 0xffffff8009367824 */ /* 0x008fc600078e0228 */
[----:B------:R-:W-:Y:S01]  /*19de0*/  PRMT R40, R11, 0x7610, R40 ;  /* 0x000076100b287816 */ /* 0x000fe20000000028 */
[----:B------:R-:W-:Y:S01]  /*19df0*/  IMAD.MOV.U32 R9, RZ, RZ, R88 ;  /* 0x000000ffff097224 */ /* 0x000fe200078e0058 */
[----:B------:R-:W-:Y:S01]  /*19e00*/  IMNMX R54, R54, 0x80, PT ;  /* 0x0000008036367817 */ /* 0x000fe20003800200 */
[----:B----4-:R-:W-:-:S03]  /*19e10*/  IMAD.WIDE.U32 R52, R17, 0x2, R42 ;  /* 0x0000000211347825 */ /* 0x010fc600078e002a */
[----:B------:R-:W-:Y:S02]  /*19e20*/  PRMT R51, R9, 0x7610, R51 ;  /* 0x0000761009337816 */ /* 0x000fe40000000033 */
[----:B------:R-:W-:-:S13]  /*19e30*/  ISETP.GE.AND P0, PT, R23, R54, PT ;  /* 0x000000361700720c */ /* 0x000fda0003f06270 */
[----:B------:R-:W-:Y:S05]  /*19e40*/  @P0 BRA `(.L_x_1080) ;  /* 0x000013d000000947 */ /* 0x000fea0003800000 */
[----:B------:R-:W-:Y:S01]  /*19e50*/  ISETP.GE.AND P0, PT, R12, R21, PT ;  /* 0x000000150c00720c */ /* 0x000fe20003f06270 */
[----:B------:R-:W-:-:S12]  /*19e60*/  BSSY B0, `(.L_x_1081) ;  /* 0x0000030000007945 */ /* 0x000fd80003800000 */
[----:B------:R-:W-:Y:S05]  /*19e70*/  @P0 BRA `(.L_x_1082) ;  /* 0x000002e000000947 */ /* 0x000fea0003800000 */
[----:B------:R-:W2:Y:S01]  /*19e80*/  LD.E.128 R8, [R52.64] ;  /* 0x0000000434087980 */ /* 0x000ea2000c101d00 */
[----:B------:R-:W-:Y:S02]  /*19e90*/  SHF.R.U32.HI R72, RZ, 0x10, R113 ;  /* 0x00000010ff487819 */ /* 0x000fe40000011671 */
[--C-:B------:R-:W-:Y:S02]  /*19ea0*/  SHF.R.U32.HI R110, RZ, 0x10, R115.reuse ;  /* 0x00000010ff6e7819 */ /* 0x100fe40000011673 */
[----:B------:R-:W-:Y:S02]  /*19eb0*/  PRMT R72, R13, 0x5432, R72 ;  /* 0x000054320d487816 */ /* 0x000fe40000000048 */
[----:B------:R-:W-:Y:S02]  /*19ec0*/  SHF.R.U64 R111, R114, 0x10, R115 ;  /* 0x00000010726f7819 */ /* 0x000fe40000001273 */
[----:B------:R-:W-:Y:S02]  /*19ed0*/  SHF.R.U64 R109, R112, 0x10, R113 ;  /* 0x00000010706d7819 */ /* 0x000fe40000001271 */
[----:B------:R-:W-:-:S02]  /*19ee0*/  PRMT R107, R107, 0x5410, R110 ;  /* 0x000054106b6b7816 */ /* 0x000fc4000000006e */
[----:B------:R-:W-:Y:S02]  /*19ef0*/  PRMT R108, R14, 0x5432, R111 ;  /* 0x000054320e6c7816 */ /* 0x000fe4000000006f */
[----:B------:R-:W-:Y:S02]  /*19f00*/  PRMT R106, R106, 0x5410, R109 ;  /* 0x000054106a6a7816 */ /* 0x000fe4000000006d */
[----:B------:R-:W-:Y:S02]  /*19f10*/  LOP3.LUT R115, R107, 0xffff0000, RZ, 0xc0, !PT ;  /* 0xffff00006b737812 */ /* 0x000fe400078ec0ff */
[----:B------:R-:W-:Y:S02]  /*19f20*/  LOP3.LUT R121, R108, 0xffff0000, RZ, 0xc0, !PT ;  /* 0xffff00006c797812 */ /* 0x000fe400078ec0ff */
[----:B--2---:R-:W-:Y:S01]  /*19f30*/  SHF.L.U32 R114, R8, 0x10, RZ ;  /* 0x0000001008727819 */ /* 0x004fe200000006ff */
        /* <DEDUP_REMOVED lines=33> */
[----:B------:R1:W-:Y:S02]  /*1a150*/  ST.E.128 [R52.64], R8 ;  /* 0x0000000834007985 */ /* 0x0003e4000c101d04 */
.L_x_1082:
[----:B------:R-:W-:Y:S05]  /*1a160*/  BSYNC B0 ;  /* 0x0000000000007941 */ /* 0x000fea0003800000 */
.L_x_1081:
[----:B-1----:R-:W-:Y:S01]  /*1a170*/  IADD3 R8, R12, 0x10, RZ ;  /* 0x000000100c087810 */ /* 0x002fe20007ffe0ff */
[----:B------:R-:W-:Y:S03]  /*1a180*/  BSSY B0, `(.L_x_1083) ;  /* 0x0000035000007945 */ /* 0x000fe60003800000 */
[----:B------:R-:W-:-:S13]  /*1a190*/  ISETP.GE.AND P0, PT, R8, R21, PT ;  /* 0x000000150800720c */ /* 0x000fda0003f06270 */
[----:B------:R-:W-:Y:S05]  /*1a1a0*/  @P0 BRA `(.L_x_1084) ;  /* 0x0000032000000947 */ /* 0x000fea0003800000 */
[----:B------:R-:W-:-:S04]  /*1a1b0*/  IADD3 R11, P0, R18, R17, RZ ;  /* 0x00000011120b7210 */ /* 0x000fc80007f1e0ff */
[----:B------:R-:W-:Y:S02]  /*1a1c0*/  LEA.HI.X.SX32 R9, R18, RZ, 0x1, P0 ;  /* 0x000000ff12097211 */ /* 0x000fe400000f0eff */
[----:B------:R-:W-:-:S04]  /*1a1d0*/  LEA R114, P0, R11, R42, 0x1 ;  /* 0x0000002a0b727211 */ /* 0x000fc800078008ff */
[----:B------:R-:W-:-:S05]  /*1a1e0*/  LEA.HI.X R115, R11, R43, R9, 0x1, P0 ;  /* 0x0000002b0b737211 */ /* 0x000fca00000f0c09 */
[----:B------:R-:W2:Y:S01]  /*1a1f0*/  LD.E.128 R8, [R114.64] ;  /* 0x0000000472087980 */ /* 0x000ea2000c101d00 */
[--C-:B------:R-:W-:Y:S02]  /*1a200*/  SHF.R.U64 R106, R126, 0x10, R127.reuse ;  /* 0x000000107e6a7819 */ /* 0x100fe4000000127f */
[----:B------:R-:W-:Y:S02]  /*1a210*/  SHF.R.U32.HI R127, RZ, 0x10, R127 ;  /* 0x00000010ff7f7819 */ /* 0x000fe4000001167f */
[--C-:B------:R-:W-:Y:S02]  /*1a220*/  SHF.R.U32.HI R111, RZ, 0x10, R129.reuse ;  /* 0x00000010ff6f7819 */ /* 0x100fe40000011681 */
[----:B------:R-:W-:Y:S02]  /*1a230*/  SHF.R.U64 R72, R128, 0x10, R129 ;  /* 0x0000001080487819 */ /* 0x000fe40000001281 */
[----:B------:R-:W-:Y:S02]  /*1a240*/  PRMT R127, R96, 0x5410, R127 ;  /* 0x00005410607f7816 */ /* 0x000fe4000000007f */
[----:B------:R-:W-:-:S02]  /*1a250*/  PRMT R111, R98, 0x5410, R111 ;  /* 0x00005410626f7816 */ /* 0x000fc4000000006f */
[----:B------:R-:W-:Y:S01]  /*1a260*/  PRMT R99, R99, 0x5410, R72 ;  /* 0x0000541063637816 */ /* 0x000fe20000000048 */
[C---:B------:R-:W-:Y:S01]  /*1a270*/  IMAD.U32 R109, R127.reuse, 0x10000, RZ ;  /* 0x000100007f6d7824 */ /* 0x040fe200078e00ff */
[----:B------:R-:W-:Y:S01]  /*1a280*/  LOP3.LUT R107, R127, 0xffff0000, RZ, 0xc0, !PT ;  /* 0xffff00007f6b7812 */ /* 0x000fe200078ec0ff */
[----:B------:R-:W-:Y:S01]  /*1a290*/  IMAD.U32 R113, R111, 0x10000, RZ ;  /* 0x000100006f717824 */ /* 0x000fe200078e00ff */
[----:B------:R-:W-:Y:S02]  /*1a2a0*/  PRMT R97, R97, 0x5410, R106 ;  /* 0x0000541061617816 */ /* 0x000fe4000000006a */
[----:B------:R-:W-:Y:S02]  /*1a2b0*/  LOP3.LUT R111, R111, 0xffff0000, RZ, 0xc0, !PT ;  /* 0xffff00006f6f7812 */ /* 0x000fe400078ec0ff */
[C---:B--2---:R-:W-:Y:S01]  /*1a2c0*/  LOP3.LUT R72, R10.reuse, 0xffff0000, RZ, 0xc0, !PT ;  /* 0xffff00000a487812 */ /* 0x044fe200078ec0ff */
[----:B------:R-:W-:Y:S01]  /*1a2d0*/  IMAD.U32 R96, R10, 0x10000, RZ ;  /* 0x000100000a607824 */ /* 0x000fe200078e00ff */
[C---:B------:R-:W-:Y:S01]  /*1a2e0*/  LOP3.LUT R98, R11.reuse, 0xffff0000, RZ, 0xc0, !PT ;  /* 0xffff00000b627812 */ /* 0x040fe200078ec0ff */
[----:B------:R-:W-:Y:S01]  /*1a2f0*/  IMAD.U32 R10, R11, 0x10000, RZ ;  /* 0x000100000b0a7824 */ /* 0x000fe200078e00ff */
[C---:B------:R-:W-:Y:S01]  /*1a300*/  LOP3.LUT R106, R8.reuse, 0xffff0000, RZ, 0xc0, !PT ;  /* 0xffff0000086a7812 */ /* 0x040fe200078ec0ff */
[----:B------:R-:W-:Y:S01]  /*1a310*/  IMAD.U32 R108, R8, 0x10000, RZ ;  /* 0x00010000086c7824 */ /* 0x000fe200078e00ff */
[----:B------:R-:W-:Y:S01]  /*1a320*/  LOP3.LUT R110, R9, 0xffff0000, RZ, 0xc0, !PT ;  /* 0xffff0000096e7812 */ /* 0x000fe200078ec0ff */
[----:B------:R-:W-:-:S02]  /*1a330*/  FMUL.FTZ R11, R72, R109 ;  /* 0x0000006d480b7220 */ /* 0x000fc40000410000 */
[----:B------:R-:W-:Y:S02]  /*1a340*/  IMAD.U32 R8, R9, 0x10000, RZ ;  /* 0x0001000009087824 */ /* 0x000fe400078e00ff */
[----:B------:R-:W-:Y:S02]  /*1a350*/  FMUL.FTZ R72, R72, R113 ;  /* 0x0000007148487220 */ /* 0x000fe40000410000 */
[----:B------:R-:W-:Y:S02]  /*1a360*/  FMUL.FTZ R9, R98, R107 ;  /* 0x0000006b62097220 */ /* 0x000fe40000410000 */
[----:B------:R-:W-:Y:S02]  /*1a370*/  FFMA.FTZ R72, R96, R109, R72 ;  /* 0x0000006d60487223 */ /* 0x000fe40000010048 */
[-C--:B------:R-:W-:Y:S02]  /*1a380*/  FMUL.FTZ R98, R98, R111.reuse ;  /* 0x0000006f62627220 */ /* 0x080fe40000410000 */
[----:B------:R-:W-:-:S02]  /*1a390*/  FFMA.FTZ R9, R10, R111, -R9 ;  /* 0x0000006f0a097223 */ /* 0x000fc40000010809 */
[C---:B------:R-:W-:Y:S01]  /*1a3a0*/  IMAD.U32 R109, R97.reuse, 0x10000, RZ ;  /* 0x00010000616d7824 */ /* 0x040fe200078e00ff */
[----:B------:R-:W-:Y:S01]  /*1a3b0*/  LOP3.LUT R97, R97, 0xffff0000, RZ, 0xc0, !PT ;  /* 0xffff000061617812 */ /* 0x000fe200078ec0ff */
[C---:B------:R-:W-:Y:S01]  /*1a3c0*/  IMAD.U32 R111, R99.reuse, 0x10000, RZ ;  /* 0x00010000636f7824 */ /* 0x040fe200078e00ff */
[----:B------:R-:W-:Y:S01]  /*1a3d0*/  LOP3.LUT R99, R99, 0xffff0000, RZ, 0xc0, !PT ;  /* 0xffff000063637812 */ /* 0x000fe200078ec0ff */
[----:B------:R-:W-:Y:S02]  /*1a3e0*/  FFMA.FTZ R11, R96, R113, -R11 ;  /* 0x00000071600b7223 */ /* 0x000fe4000001080b */
[----:B------:R-:W-:Y:S02]  /*1a3f0*/  FFMA.FTZ R98, R10, R107, R98 ;  /* 0x0000006b0a627223 */ /* 0x000fe40000010062 */
[----:B------:R-:W-:Y:S02]  /*1a400*/  FMUL.FTZ R10, R106, R109 ;  /* 0x0000006d6a0a7220 */ /* 0x000fe40000410000 */
[----:B------:R-:W-:-:S02]  /*1a410*/  FMUL.FTZ R96, R110, R97 ;  /* 0x000000616e607220 */ /* 0x000fc40000410000 */
[----:B------:R-:W-:Y:S02]  /*1a420*/  FMUL.FTZ R106, R106, R111 ;  /* 0x0000006f6a6a7220 */ /* 0x000fe40000410000 */
        /* <DEDUP_REMOVED lines=9> */
[----:B------:R1:W-:Y:S02]  /*1a4c0*/  ST.E.128 [R114.64], R8 ;  /* 0x0000000872007985 */ /* 0x0003e4000c101d04 */
.L_x_1084:
[----:B------:R-:W-:Y:S05]  /*1a4d0*/  BSYNC B0 ;  /* 0x0000000000007941 */ /* 0x000fea0003800000 */
.L_x_1083:
[----:B-1----:R-:W-:Y:S01]  /*1a4e0*/  IADD3 R8, R12, 0x20, RZ ;  /* 0x000000200c087810 */ /* 0x002fe20007ffe0ff */
[----:B------:R-:W-:Y:S03]  /*1a4f0*/  BSSY B0, `(.L_x_1085) ;  /* 0x0000031000007945 */ /* 0x000fe60003800000 */
[----:B------:R-:W-:-:S13]  /*1a500*/  ISETP.GE.AND P0, PT, R8, R21, PT ;  /* 0x000000150800720c */ /* 0x000fda0003f06270 */
[----:B------:R-:W-:Y:S05]  /*1a510*/  @P0 BRA `(.L_x_1086) ;  /* 0x000002e000000947 */ /* 0x000fea0003800000 */
[----:B------:R-:W2:Y:S01]  /*1a520*/  LD.E.128 R8, [R52.64+0x4000] ;  /* 0x0040000434087980 */ /* 0x000ea2000c101d00 */
        /* <DEDUP_REMOVED lines=10> */
[C---:B--2---:R-:W-:Y:S01]  /*1a5d0*/  IMAD.U32 R96, R10.reuse, 0x10000, RZ ;  /* 0x000100000a607824 */ /* 0x044fe200078e00ff */
        /* <DEDUP_REMOVED lines=33> */
[----:B------:R1:W-:Y:S02]  /*1a7f0*/  ST.E.128 [R52.64+0x4000], R8 ;  /* 0x0040000834007985 */ /* 0x0003e4000c101d04 */
.L_x_1086:
[----:B------:R-:W-:Y:S05]  /*1a800*/  BSYNC B0 ;  /* 0x0000000000007941 */ /* 0x000fea0003800000 */
.L_x_1085:
[----:B-1----:R-:W-:Y:S01]  /*1a810*/  IADD3 R8, R12, 0x30, RZ ;  /* 0x000000300c087810 */ /* 0x002fe20007ffe0ff */
[----:B------:R-:W-:Y:S03]  /*1a820*/  BSSY B0, `(.L_x_1087) ;  /* 0x0000036000007945 */ /* 0x000fe60003800000 */
[----:B------:R-:W-:-:S13]  /*1a830*/  ISETP.GE.AND P0, PT, R8, R21, PT ;  /* 0x000000150800720c */ /* 0x000fda0003f06270 */
[----:B------:R-:W-:Y:S05]  /*1a840*/  @P0 BRA `(.L_x_1088) ;  /* 0x0000033000000947 */ /* 0x000fea0003800000 */
[----:B------:R-:W-:-:S04]  /*1a850*/  IADD3 R8, R18, 0x2000, RZ ;  /* 0x0000200012087810 */ /* 0x000fc80007ffe0ff */
[----:B------:R-:W-:-:S04]  /*1a860*/  IADD3 R11, P0, R17, R8, RZ ;  /* 0x00000008110b7210 */ /* 0x000fc80007f1e0ff */
[----:B------:R-:W-:Y:S02]  /*1a870*/  LEA.HI.X.SX32 R9, R8, RZ, 0x1, P0 ;  /* 0x000000ff08097211 */ /* 0x000fe400000f0eff */
[----:B------:R-:W-:-:S04]  /*1a880*/  LEA R106, P0, R11, R42, 0x1 ;  /* 0x0000002a0b6a7211 */ /* 0x000fc800078008ff */
[----:B------:R-:W-:-:S05]  /*1a890*/  LEA.HI.X R107, R11, R43, R9, 0x1, P0 ;  /* 0x0000002b0b6b7211 */ /* 0x000fca00000f0c09 */
[----:B------:R-:W2:Y:S01]  /*1a8a0*/  LD.E.128 R8, [R106.64] ;  /* 0x000000046a087980 */ /* 0x000ea2000c101d00 */
[--C-:B------:R-:W-:Y:S02]  /*1a8b0*/  SHF.R.U64 R72, R118, 0x10, R119.reuse ;  /* 0x0000001076487819 */ /* 0x100fe40000001277 */
[----:B------:R-:W-:Y:S02]  /*1a8c0*/  SHF.R.U32.HI R119, RZ, 0x10, R119 ;  /* 0x00000010ff777819 */ /* 0x000fe40000011677 */
[--C-:B------:R-:W-:Y:S02]  /*1a8d0*/  SHF.R.U64 R90, R116, 0x10, R117.reuse ;  /* 0x00000010745a7819 */ /* 0x100fe40000001275 */
[----:B------:R-:W-:Y:S02]  /*1a8e0*/  SHF.R.U32.HI R116, RZ, 0x10, R117 ;  /* 0x00000010ff747819 */ /* 0x000fe40000011675 */
[----:B------:R-:W-:Y:S02]  /*1a8f0*/  PRMT R78, R78, 0x5410, R119 ;  /* 0x000054104e4e7816 */ /* 0x000fe40000000077 */
[----:B------:R-:W-:-:S02]  /*1a900*/  PRMT R116, R71, 0x5410, R116 ;  /* 0x0000541047747816 */ /* 0x000fc40000000074 */
[----:B------:R-:W-:Y:S01]  /*1a910*/  PRMT R73, R73, 0x5410, R90 ;  /* 0x0000541049497816 */ /* 0x000fe2000000005a */
[C---:B------:R-:W-:Y:S01]  /*1a920*/  IMAD.U32 R90, R78.reuse, 0x10000, RZ ;  /* 0x000100004e5a7824 */ /* 0x040fe200078e00ff */
[----:B------:R-:W-:Y:S01]  /*1a930*/  LOP3.LUT R83, R78, 0xffff0000, RZ, 0xc0, !PT ;  /* 0xffff00004e537812 */ /* 0x000fe200078ec0ff */
[C---:B------:R-:W-:Y:S01]  /*1a940*/  IMAD.U32 R78, R116.reuse, 0x10000, RZ ;  /* 0x00010000744e7824 */ /* 0x040fe200078e00ff */
[----:B------:R-:W-:Y:S02]  /*1a950*/  PRMT R79, R79, 0x5410, R72 ;  /* 0x000054104f4f7816 */ /* 0x000fe40000000048 */
[----:B------:R-:W-:Y:S02]  /*1a960*/  LOP3.LUT R81, R116, 0xffff0000, RZ, 0xc0, !PT ;  /* 0xffff000074517812 */ /* 0x000fe400078ec0ff */
[C---:B--2---:R-:W-:Y:S01]  /*1a970*/  LOP3.LUT R71, R10.reuse, 0xffff0000, RZ, 0xc0, !PT ;  /* 0xffff00000a477812 */ /* 0x044fe200078ec0ff */
[----:B------:R-:W-:Y:S01]  /*1a980*/  IMAD.U32 R72, R10, 0x10000, RZ ;  /* 0x000100000a487824 */ /* 0x000fe200078e00ff */
[C---:B------:R-:W-:Y:S01]  /*1a990*/  LOP3.LUT R96, R11.reuse, 0xffff0000, RZ, 0xc0, !PT ;  /* 0xffff00000b607812 */ /* 0x040fe200078ec0ff */
[----:B------:R-:W-:Y:S01]  /*1a9a0*/  IMAD.U32 R10, R11, 0x10000, RZ ;  /* 0x000100000b0a7824 */ /* 0x000fe200078e00ff */
[----:B------:R-:W-:Y:S01]  /*1a9b0*/  LOP3.LUT R91, R8, 0xffff0000, RZ, 0xc0, !PT ;  /* 0xffff0000085b7812 */ /* 0x000fe200078ec0ff */
[----:B------:R-:W-:Y:S01]  /*1a9c0*/  FMUL.FTZ R11, R71, R78 ;  /* 0x0000004e470b7220 */ /* 0x000fe20000410000 */
[----:B------:R-:W-:Y:S01]  /*1a9d0*/  LOP3.LUT R98, R9, 0xffff0000, RZ, 0xc0, !PT ;  /* 0xffff000009627812 */ /* 0x000fe200078ec0ff */
[----:B------:R-:W-:-:S02]  /*1a9e0*/  FMUL.FTZ R71, R71, R90 ;  /* 0x0000005a47477220 */ /* 0x000fc40000410000 */
[----:B------:R-:W-:Y:S02]  /*1a9f0*/  IMAD.U32 R97, R8, 0x10000, RZ ;  /* 0x0001000008617824 */ /* 0x000fe400078e00ff */
[C---:B------:R-:W-:Y:S02]  /*1aa00*/  FFMA.FTZ R11, R72.reuse, R90, -R11 ;  /* 0x0000005a480b7223 */ /* 0x040fe4000001080b */
[----:B------:R-:W-:Y:S02]  /*1aa10*/  IMAD.U32 R8, R9, 0x10000, RZ ;  /* 0x0001000009087824 */ /* 0x000fe400078e00ff */
[----:B------:R-:W-:Y:S02]  /*1aa20*/  FFMA.FTZ R72, R72, R78, R71 ;  /* 0x0000004e48487223 */ /* 0x000fe40000010047 */
[C---:B------:R-:W-:Y:S02]  /*1aa30*/  FMUL.FTZ R9, R96.reuse, R81 ;  /* 0x0000005160097220 */ /* 0x040fe40000410000 */
[C---:B------:R-:W-:Y:S01]  /*1aa40*/  IMAD.U32 R78, R73.reuse, 0x10000, RZ ;  /* 0x00010000494e7824 */ /* 0x040fe200078e00ff */
[----:B------:R-:W-:Y:S01]  /*1aa50*/  LOP3.LUT R73, R73, 0xffff0000, RZ, 0xc0, !PT ;  /* 0xffff000049497812 */ /* 0x000fe200078ec0ff */
[----:B------:R-:W-:-:S02]  /*1aa60*/  FMUL.FTZ R96, R96, R83 ;  /* 0x0000005360607220 */ /* 0x000fc40000410000 */
[C---:B------:R-:W-:Y:S01]  /*1aa70*/  IMAD.U32 R90, R79.reuse, 0x10000, RZ ;  /* 0x000100004f5a7824 */ /* 0x040fe200078e00ff */
[----:B------:R-:W-:Y:S01]  /*1aa80*/  LOP3.LUT R79, R79, 0xffff0000, RZ, 0xc0, !PT ;  /* 0xffff00004f4f7812 */ /* 0x000fe200078ec0ff */
[C---:B------:R-:W-:Y:S02]  /*1aa90*/  FFMA.FTZ R9, R10.reuse, R83, -R9 ;  /* 0x000000530a097223 */ /* 0x040fe40000010809 */
[----:B------:R-:W-:Y:S02]  /*1aaa0*/  FFMA.FTZ R96, R10, R81, R96 ;  /* 0x000000510a607223 */ /* 0x000fe40000010060 */
[C---:B------:R-:W-:Y:S02]  /*1aab0*/  FMUL.FTZ R10, R91.reuse, R78 ;  /* 0x0000004e5b0a7220 */ /* 0x040fe40000410000 */
[----:B------:R-:W-:Y:S02]  /*1aac0*/  FMUL.FTZ R71, R98, R73 ;  /* 0x0000004962477220 */ /* 0x000fe40000410000 */
[----:B------:R-:W-:-:S02]  /*1aad0*/  FMUL.FTZ R91, R91, R90 ;  /* 0x0000005a5b5b7220 */ /* 0x000fc40000410000 */
[----:B------:R-:W-:Y:S02]  /*1aae0*/  FMUL.FTZ R98, R98, R79 ;  /* 0x0000004f62627220 */ /* 0x000fe40000410000 */
[C---:B------:R-:W-:Y:S01]  /*1aaf0*/  FFMA.FTZ R90, R97.reuse, R90, -R10 ;  /* 0x0000005a615a7223 */ /* 0x040fe2000001080a */
        /* <DEDUP_REMOVED lines=8> */
.L_x_1088:
[----:B------:R-:W-:Y:S05]  /*1ab80*/  BSYNC B0 ;  /* 0x0000000000007941 */ /* 0x000fea0003800000 */
.L_x_1087:
        /* <DEDUP_REMOVED lines=12> */
[----:B------:R-:W-:Y:S02]  /*1ac50*/  PRMT R68, R68, 0x5410, R73 ;  /* 0x0000541044447816 */ /* 0x000fe40000000049 */
        /* <DEDUP_REMOVED lines=8> */
[----:B------:R-:W-:Y:S01]  /*1ace0*/  LOP3.LUT R73, R11, 0xffff0000, RZ, 0xc0, !PT ;  /* 0xffff00000b497812 */ /* 0x000fe200078ec0ff */
[----:B------:R-:W-:Y:S01]  /*1acf0*/  IMAD.U32 R11, R69, 0x10000, RZ ;  /* 0x00010000450b7824 */ /* 0x000fe200078e00ff */
[----:B------:R-:W-:Y:S01]  /*1ad00*/  LOP3.LUT R61, R61, 0xffff0000, RZ, 0xc0, !PT ;  /* 0xffff00003d3d7812 */ /* 0x000fe200078ec0ff */
[-C--:B------:R-:W-:Y:S01]  /*1ad10*/  FMUL.FTZ R69, R71, R8.reuse ;  /* 0x0000000847457220 */ /* 0x080fe20000410000 */
[----:B------:R-:W-:Y:S01]  /*1ad20*/  SHF.L.U32 R78, R9, 0x10, RZ ;  /* 0x00000010094e7819 */ /* 0x000fe200000006ff */
[----:B------:R-:W-:Y:S01]  /*1ad30*/  FMUL.FTZ R71, R71, R11 ;  /* 0x0000000b47477220 */ /* 0x000fe20000410000 */
[----:B------:R-:W-:Y:S01]  /*1ad40*/  LOP3.LUT R90, R9, 0xffff0000, RZ, 0xc0, !PT ;  /* 0xffff0000095a7812 */ /* 0x000fe200078ec0ff */
[C---:B------:R-:W-:Y:S02]  /*1ad50*/  FMUL.FTZ R9, R73.reuse, R61 ;  /* 0x0000003d49097220 */ /* 0x040fe40000410000 */
[----:B------:R-:W-:Y:S01]  /*1ad60*/  FFMA.FTZ R69, R72, R11, -R69 ;  /* 0x0000000b48457223 */ /* 0x000fe20000010845 */
[----:B------:R-:W-:Y:S01]  /*1ad70*/  LOP3.LUT R11, R68, 0xffff0000, RZ, 0xc0, !PT ;  /* 0xffff0000440b7812 */ /* 0x000fe200078ec0ff */
[----:B------:R-:W-:Y:S01]  /*1ad80*/  FFMA.FTZ R8, R72, R8, R71 ;  /* 0x0000000848087223 */ /* 0x000fe20000010047 */
[----:B------:R-:W-:Y:S01]  /*1ad90*/  LOP3.LUT R71, R70, 0xffff0000, RZ, 0xc0, !PT ;  /* 0xffff000046477812 */ /* 0x000fe200078ec0ff */
[----:B------:R-:W-:-:S02]  /*1ada0*/  FMUL.FTZ R73, R73, R83 ;  /* 0x0000005349497220 */ /* 0x000fc40000410000 */
[----:B------:R-:W-:Y:S02]  /*1adb0*/  IMAD.U32 R72, R68, 0x10000, RZ ;  /* 0x0001000044487824 */ /* 0x000fe400078e00ff */
        /* <DEDUP_REMOVED lines=8> */
[----:B------:R-:W-:Y:S02]  /*1ae40*/  FFMA.FTZ R79, R81, R72, R79 ;  /* 0x00000048514f7223 */ /* 0x000fe4000001004f */
[C---:B------:R-:W-:Y:S02]  /*1ae50*/  FFMA.FTZ R61, R78.reuse, R71, -R61 ;  /* 0x000000474e3d7223 */ /* 0x040fe4000001083d */
[----:B------:R-:W-:Y:S01]  /*1ae60*/  FFMA.FTZ R90, R78, R11, R90 ;  /* 0x0000000b4e5a7223 */ /* 0x000fe2000001005a */
[----:B------:R-:W-:Y:S02]  /*1ae70*/  F2FP.BF16.PACK_AB R11, R68, R9 ;  /* 0x00000009440b723e */ /* 0x000fe400000010ff */
[----:B------:R-:W-:-:S02]  /*1ae80*/  F2FP.BF16.PACK_AB R8, R79, R96 ;  /* 0x000000604f08723e */ /* 0x000fc400000010ff */
[----:B------:R-:W-:-:S05]  /*1ae90*/  F2FP.BF16.PACK_AB R9, R90, R61 ;  /* 0x0000003d5a09723e */ /* 0x000fca00000010ff */
[----:B------:R1:W-:Y:S02]  /*1aea0*/  ST.E.128 [R52.64+0x8000], R8 ;  /* 0x0080000834007985 */ /* 0x0003e4000c101d04 */
.L_x_1090:
[----:B------:R-:W-:Y:S05]  /*1aeb0*/  BSYNC B0 ;  /* 0x0000000000007941 */ /* 0x000fea0003800000 */
.L_x_1089:
[----:B-1----:R-:W-:-:S04]  /*1aec0*/  IADD3 R8, R12, 0x50, RZ ;  /* 0x000000500c087810 */ /* 0x002fc80007ffe0ff */
        /* <DEDUP_REMOVED lines=16> */
[----:B------:R-:W-:Y:S02]  /*1afd0*/  IMAD.U32 R68, R94, 0x10000, RZ ;  /* 0x000100005e447824 */ /* 0x000fe400078e00ff */
[C---:B------:R-:W-:Y:S01]  /*1afe0*/  IMAD.U32 R70, R61.reuse, 0x10000, RZ ;  /* 0x000100003d467824 */ /* 0x040fe200078e00ff */
        /* <DEDUP_REMOVED lines=12> */
[C---:B------:R-:W-:Y:S02]  /*1b0b0*/  FFMA.FTZ R55, R59.reuse, R68, R55 ;  /* 0x000000443b377223 */ /* 0x040fe40000010037 */
[----:B------:R-:W-:Y:S02]  /*1b0c0*/  FMUL.FTZ R9, R72, R11 ;  /* 0x0000000b48097220 */ /* 0x000fe40000410000 */
[----:B------:R-:W-:Y:S02]  /*1b0d0*/  FFMA.FTZ R8, R59, R70, -R8 ;  /* 0x000000463b087223 */ /* 0x000fe40000010808 */
        /* <DEDUP_REMOVED lines=10> */
[-C--:B------:R-:W-:Y:S02]  /*1b180*/  FMUL.FTZ R78, R78, R60.reuse ;  /* 0x0000003c4e4e7220 */ /* 0x080fe40000410000 */
[----:B------:R-:W-:Y:S01]  /*1b190*/  FFMA.FTZ R60, R69, R60, -R11 ;  /* 0x0000003c453c7223 */ /* 0x000fe2000001080b */
[----:B------:R-:W-:Y:S01]  /*1b1a0*/  F2FP.BF16.PACK_AB R11, R72, R9 ;  /* 0x00000009480b723e */ /* 0x000fe200000010ff */
[----:B------:R-:W-:Y:S01]  /*1b1b0*/  FFMA.FTZ R70, R73, R70, -R10 ;  /* 0x0000004649467223 */ /* 0x000fe2000001080a */
[----:B------:R-:W-:Y:S01]  /*1b1c0*/  F2FP.BF16.PACK_AB R10, R55, R8 ;  /* 0x00000008370a723e */ /* 0x000fe200000010ff */
[----:B------:R-:W-:Y:S02]  /*1b1d0*/  FFMA.FTZ R71, R73, R68, R71 ;  /* 0x0000004449477223 */ /* 0x000fe40000010047 */
[----:B------:R-:W-:-:S03]  /*1b1e0*/  FFMA.FTZ R69, R69, R58, R78 ;  /* 0x0000003a45457223 */ /* 0x000fc6000001004e */
[----:B------:R-:W-:Y:S02]  /*1b1f0*/  F2FP.BF16.PACK_AB R8, R71, R70 ;  /* 0x000000464708723e */ /* 0x000fe400000010ff */
[----:B------:R-:W-:-:S05]  /*1b200*/  F2FP.BF16.PACK_AB R9, R69, R60 ;  /* 0x0000003c4509723e */ /* 0x000fca00000010ff */
[----:B------:R1:W-:Y:S02]  /*1b210*/  ST.E.128 [R90.64], R8 ;  /* 0x000000085a007985 */ /* 0x0003e4000c101d04 */
.L_x_1080:
[----:B------:R-:W-:Y:S05]  /*1b220*/  BSYNC B1 ;  /* 0x0000000000017941 */ /* 0x000fea0003800000 */
.L_x_1079:
[----:B------:R-:W-:-:S04]  /*1b230*/  IADD3 R23, R23, 0x40, RZ ;  /* 0x0000004017177810 */ /* 0x000fc80007ffe0ff */
[----:B------:R-:W-:Y:S01]  /*1b240*/  ISETP.GE.AND P0, PT, R23, R54, PT ;  /* 0x000000361700720c */ /* 0x000fe20003f06270 */
[----:B------:R-:W-:-:S12]  /*1b250*/  IMAD.MOV.U32 R23, RZ, RZ, 0x0 ;  /* 0x00000000ff177424 */ /* 0x000fd800078e00ff */
[----:B------:R-:W-:Y:S05]  /*1b260*/  @P0 RET.REL.NODEC R22 `(_ZN7cutlass13device_kernelIN5flash19enable_sm80_to_sm89INS1_16FlashAttnFwdSm80INS1_25CollectiveMainloopFwdSm80ILi8ELi2ELb0EN4cute5tupleIJNS5_1CILi128EEENS7_ILi64EEENS7_ILi192EEEEEELi192ENS_10bfloat16_tEfNS_4arch4Sm80ELb0ELb1ELb1ELb1ELb0ELb1ELb1ELb0EEENS1_21CollectiveEpilogueFwdINS6_IJS8_SA_S9_EEENS6_IJNS7_ILi1EEESI_SI_EEESC_SE_Li256ELb1ELb1ELb0ELb0EEENS1_19SingleTileSchedulerILb1ELb0ELb1ELi128EEEEEEEEEvNT_6ParamsE) ;  /* 0xfffe4d9016000950 */ /* 0x000fea0003c3ffff */
[----:B------:R-:W-:Y:S01]  /*1b270*/  ISETP.GE.AND P0, PT, R12, R21, PT ;  /* 0x000000150c00720c */ /* 0x000fe20003f06270 */
[----:B------:R-:W-:-:S12]  /*1b280*/  BSSY B0, `(.L_x_1091) ;  /* 0x0000030000007945 */ /* 0x000fd80003800000 */
[----:B------:R-:W-:Y:S05]  /*1b290*/  @P0 BRA `(.L_x_1092) ;  /* 0x000002e000000947 */ /* 0x000fea0003800000 */
[----:B-1----:R-:W2:Y:S01]  /*1b2a0*/  LD.E.128 R8, [R52.64+0x2000] ;  /* 0x0020000434087980 */ /* 0x002ea2000c101d00 */
        /* <DEDUP_REMOVED lines=9> */
[C---:B--2---:R-:W-:Y:S01]  /*1b340*/  IMAD.U32 R54, R10.reuse, 0x10000, RZ ;  /* 0x000100000a367824 */ /* 0x044fe200078e00ff */
[----:B------:R-:W-:Y:S01]  /*1b350*/  LOP3.LUT R23, R10, 0xffff0000, RZ, 0xc0, !PT ;  /* 0xffff00000a177812 */ /* 0x000fe200078ec0ff */
[C---:B------:R-:W-:Y:S01]  /*1b360*/  IMAD.U32 R10, R11.reuse, 0x10000, RZ ;  /* 0x000100000b0a7824 */ /* 0x040fe200078e00ff */
[C---:B------:R-:W-:Y:S02]  /*1b370*/  SHF.L.U32 R60, R8.reuse, 0x10, RZ ;  /* 0x00000010083c7819 */ /* 0x040fe400000006ff */
[----:B------:R-:W-:Y:S01]  /*1b380*/  LOP3.LUT R59, R8, 0xffff0000, RZ, 0xc0, !PT ;  /* 0xffff0000083b7812 */ /* 0x000fe200078ec0ff */
[C---:B------:R-:W-:Y:S01]  /*1b390*/  IMAD.U32 R8, R50.reuse, 0x10000, RZ ;  /* 0x0001000032087824 */ /* 0x040fe200078e00ff */
[----:B------:R-:W-:Y:S01]  /*1b3a0*/  LOP3.LUT R55, R11, 0xffff0000, RZ, 0xc0, !PT ;  /* 0xffff00000b377812 */ /* 0x000fe200078ec0ff */
[----:B------:R-:W-:Y:S01]  /*1b3b0*/  IMAD.U32 R11, R41, 0x10000, RZ ;  /* 0x00010000290b7824 */ /* 0x000fe200078e00ff */
[----:B------:R-:W-:Y:S01]  /*1b3c0*/  LOP3.LUT R50, R50, 0xffff0000, RZ, 0xc0, !PT ;  /* 0xffff000032327812 */ /* 0x000fe200078ec0ff */
[----:B------:R-:W-:Y:S01]  /*1b3d0*/  FMUL.FTZ R41, R23, R8 ;  /* 0x0000000817297220 */ /* 0x000fe20000410000 */
[----:B------:R-:W-:Y:S01]  /*1b3e0*/  SHF.L.U32 R58, R9, 0x10, RZ ;  /* 0x00000010093a7819 */ /* 0x000fe200000006ff */
[-C--:B------:R-:W-:Y:S01]  /*1b3f0*/  FMUL.FTZ R23, R23, R11.reuse ;  /* 0x0000000b17177220 */ /* 0x080fe20000410000 */
[----:B------:R-:W-:Y:S01]  /*1b400*/  LOP3.LUT R68, R9, 0xffff0000, RZ, 0xc0, !PT ;  /* 0xffff000009447812 */ /* 0x000fe200078ec0ff */
[----:B------:R-:W-:-:S02]  /*1b410*/  FFMA.FTZ R41, R54, R11, -R41 ;  /* 0x0000000b36297223 */ /* 0x000fc40000010829 */
[----:B------:R-:W-:Y:S02]  /*1b420*/  FMUL.FTZ R9, R55, R50 ;  /* 0x0000003237097220 */ /* 0x000fe40000410000 */
[----:B------:R-:W-:Y:S01]  /*1b430*/  FFMA.FTZ R8, R54, R8, R23 ;  /* 0x0000000836087223 */ /* 0x000fe20000010017 */
[----:B------:R-:W-:Y:S01]  /*1b440*/  SHF.L.U32 R23, R45, 0x10, RZ ;  /* 0x000000102d177819 */ /* 0x000fe200000006ff */
[C---:B------:R-:W-:Y:S01]  /*1b450*/  IMAD.U32 R11, R51.reuse, 0x10000, RZ ;  /* 0x00010000330b7824 */ /* 0x040fe200078e00ff */
[----:B------:R-:W-:Y:S01]  /*1b460*/  LOP3.LUT R51, R51, 0xffff0000, RZ, 0xc0, !PT ;  /* 0xffff000033337812 */ /* 0x000fe200078ec0ff */
[-C--:B------:R-:W-:Y:S01]  /*1b470*/  FMUL.FTZ R55, R55, R61.reuse ;  /* 0x0000003d37377220 */ /* 0x080fe20000410000 */
[----:B------:R-:W-:Y:S01]  /*1b480*/  LOP3.LUT R45, R45, 0xffff0000, RZ, 0xc0, !PT ;  /* 0xffff00002d2d7812 */ /* 0x000fe200078ec0ff */
[C---:B------:R-:W-:Y:S02]  /*1b490*/  FFMA.FTZ R9, R10.reuse, R61, -R9 ;  /* 0x0000003d0a097223 */ /* 0x040fe40000010809 */
        /* <DEDUP_REMOVED lines=13> */
[----:B------:R1:W-:Y:S02]  /*1b570*/  ST.E.128 [R52.64+0x2000], R8 ;  /* 0x0020000834007985 */ /* 0x0003e4000c101d04 */
.L_x_1092:
[----:B------:R-:W-:Y:S05]  /*1b580*/  BSYNC B0 ;  /* 0x0000000000007941 */ /* 0x000fea0003800000 */
.L_x_1091:
        /* <DEDUP_REMOVED lines=16> */
[----:B------:R-:W-:Y:S01]  /*1b690*/  PRMT R38, R38, 0x5410, R23 ;  /* 0x0000541026267816 */ /* 0x000fe20000000017 */
[----:B------:R-:W-:Y:S01]  /*1b6a0*/  IMAD.U32 R50, R84, 0x10000, RZ ;  /* 0x0001000054327824 */ /* 0x000fe200078e00ff */
[----:B------:R-:W-:Y:S01]  /*1b6b0*/  PRMT R40, R40, 0x5410, R45 ;  /* 0x0000541028287816 */ /* 0x000fe2000000002d */
        /* <DEDUP_REMOVED lines=23> */
[----:B------:R-:W-:Y:S02]  /*1b830*/  FMUL.FTZ R10, R45, R50 ;  /* 0x000000322d0a7220 */ /* 0x000fe40000410000 */
[----:B------:R-:W-:Y:S02]  /*1b840*/  FMUL.FTZ R11, R55, R40 ;  /* 0x00000028370b7220 */ /* 0x000fe40000410000 */
[----:B------:R-:W-:-:S02]  /*1b850*/  FMUL.FTZ R45, R45, R54 ;  /* 0x000000362d2d7220 */ /* 0x000fc40000410000 */
[----:B------:R-:W-:Y:S02]  /*1b860*/  FMUL.FTZ R55, R55, R38 ;  /* 0x0000002637377220 */ /* 0x000fe40000410000 */
[----:B------:R-:W-:Y:S01]  /*1b870*/  FFMA.FTZ R54, R51, R54, -R10 ;  /* 0x0000003633367223 */ /* 0x000fe2000001080a */
[----:B------:R-:W-:Y:S01]  /*1b880*/  F2FP.BF16.PACK_AB R10, R23, R8 ;  /* 0x00000008170a723e */ /* 0x000fe200000010ff */
[----:B------:R-:W-:Y:S02]  /*1b890*/  FFMA.FTZ R45, R51, R50, R45 ;  /* 0x00000032332d7223 */ /* 0x000fe4000001002d */
[C---:B------:R-:W-:Y:S01]  /*1b8a0*/  FFMA.FTZ R38, R41.reuse, R38, -R11 ;  /* 0x0000002629267223 */ /* 0x040fe2000001080b */
[----:B------:R-:W-:Y:S01]  /*1b8b0*/  F2FP.BF16.PACK_AB R11, R58, R9 ;  /* 0x000000093a0b723e */ /* 0x000fe200000010ff */
[----:B------:R-:W-:Y:S01]  /*1b8c0*/  FFMA.FTZ R55, R41, R40, R55 ;  /* 0x0000002829377223 */ /* 0x000fe20000010037 */
[----:B------:R-:W-:-:S04]  /*1b8d0*/  F2FP.BF16.PACK_AB R8, R45, R54 ;  /* 0x000000362d08723e */ /* 0x000fc800000010ff */
[----:B------:R-:W-:-:S05]  /*1b8e0*/  F2FP.BF16.PACK_AB R9, R55, R38 ;  /* 0x000000263709723e */ /* 0x000fca00000010ff */
[----:B------:R1:W-:Y:S02]  /*1b8f0*/  ST.E.128 [R60.64], R8 ;  /* 0x000000083c007985 */ /* 0x0003e4000c101d04 */
.L_x_1094:
[----:B------:R-:W-:Y:S05]  /*1b900*/  BSYNC B0 ;  /* 0x0000000000007941 */ /* 0x000fea0003800000 */
.L_x_1093:
        /* <DEDUP_REMOVED lines=14> */
[----:B------:R-:W-:Y:S02]  /*1b9f0*/  LOP3.LUT R45, R31, 0xffff0000, RZ, 0xc0, !PT ;  /* 0xffff00001f2d7812 */ /* 0x000fe400078ec0ff */
[C---:B--2---:R-:W-:Y:S01]  /*1ba00*/  LOP3.LUT R23, R10.reuse, 0xffff0000, RZ, 0xc0, !PT ;  /* 0xffff00000a177812 */ /* 0x044fe200078ec0ff */
[----:B------:R-:W-:Y:S01]  /*1ba10*/  IMAD.U32 R37, R10, 0x10000, RZ ;  /* 0x000100000a257824 */ /* 0x000fe200078e00ff */
[C---:B------:R-:W-:Y:S01]  /*1ba20*/  SHF.L.U32 R41, R8.reuse, 0x10, RZ ;  /* 0x0000001008297819 */ /* 0x040fe200000006ff */
[----:B------:R-:W-:Y:S01]  /*1ba30*/  IMAD.U32 R10, R11, 0x10000, RZ ;  /* 0x000100000b0a7824 */ /* 0x000fe200078e00ff */
[----:B------:R-:W-:Y:S01]  /*1ba40*/  LOP3.LUT R40, R8, 0xffff0000, RZ, 0xc0, !PT ;  /* 0xffff000008287812 */ /* 0x000fe200078ec0ff */
[----:B------:R-:W-:Y:S01]  /*1ba50*/  IMAD.U32 R8, R35, 0x10000, RZ ;  /* 0x0001000023087824 */ /* 0x000fe200078e00ff */
[----:B------:R-:W-:-:S02]  /*1ba60*/  LOP3.LUT R11, R11, 0xffff0000, RZ, 0xc0, !PT ;  /* 0xffff00000b0b7812 */ /* 0x000fc400078ec0ff */
[----:B------:R-:W-:Y:S01]  /*1ba70*/  LOP3.LUT R35, R35, 0xffff0000, RZ, 0xc0, !PT ;  /* 0xffff000023237812 */ /* 0x000fe200078ec0ff */
[----:B------:R-:W-:Y:S01]  /*1ba80*/  FMUL.FTZ R31, R23, R8 ;  /* 0x00000008171f7220 */ /* 0x000fe20000410000 */
[----:B------:R-:W-:Y:S01]  /*1ba90*/  SHF.L.U32 R39, R9, 0x10, RZ ;  /* 0x0000001009277819 */ /* 0x000fe200000006ff */
        /* <DEDUP_REMOVED lines=12> */
[----:B------:R-:W-:Y:S02]  /*1bb60*/  FMUL.FTZ R10, R40, R23 ;  /* 0x00000017280a7220 */ /* 0x000fe40000410000 */
[----:B------:R-:W-:Y:S02]  /*1bb70*/  FMUL.FTZ R11, R50, R36 ;  /* 0x00000024320b7220 */ /* 0x000fe40000410000 */
[----:B------:R-:W-:Y:S02]  /*1bb80*/  FMUL.FTZ R40, R40, R37 ;  /* 0x0000002528287220 */ /* 0x000fe40000410000 */
[-C--:B------:R-:W-:Y:S02]  /*1bb90*/  FMUL.FTZ R50, R50, R34.reuse ;  /* 0x0000002232327220 */ /* 0x080fe40000410000 */
[----:B------:R-:W-:Y:S01]  /*1bba0*/  FFMA.FTZ R34, R39, R34, -R11 ;  /* 0x0000002227227223 */ /* 0x000fe2000001080b */
[----:B------:R-:W-:Y:S01]  /*1bbb0*/  F2FP.BF16.PACK_AB R11, R38, R9 ;  /* 0x00000009260b723e */ /* 0x000fe200000010ff */
[C---:B------:R-:W-:Y:S01]  /*1bbc0*/  FFMA.FTZ R37, R41.reuse, R37, -R10 ;  /* 0x0000002529257223 */ /* 0x040fe2000001080a */
[----:B------:R-:W-:Y:S01]  /*1bbd0*/  F2FP.BF16.PACK_AB R10, R8, R31 ;  /* 0x0000001f080a723e */ /* 0x000fe200000010ff */
[----:B------:R-:W-:-:S02]  /*1bbe0*/  FFMA.FTZ R40, R41, R23, R40 ;  /* 0x0000001729287223 */ /* 0x000fc40000010028 */
[----:B------:R-:W-:-:S03]  /*1bbf0*/  FFMA.FTZ R39, R39, R36, R50 ;  /* 0x0000002427277223 */ /* 0x000fc60000010032 */
[----:B------:R-:W-:Y:S02]  /*1bc00*/  F2FP.BF16.PACK_AB R8, R40, R37 ;  /* 0x000000252808723e */ /* 0x000fe400000010ff */
[----:B------:R-:W-:-:S05]  /*1bc10*/  F2FP.BF16.PACK_AB R9, R39, R34 ;  /* 0x000000222709723e */ /* 0x000fca00000010ff */
[----:B------:R1:W-:Y:S02]  /*1bc20*/  ST.E.128 [R52.64+0x6000], R8 ;  /* 0x0060000834007985 */ /* 0x0003e4000c101d04 */
.L_x_1096:
[----:B------:R-:W-:Y:S05]  /*1bc30*/  BSYNC B0 ;  /* 0x0000000000007941 */ /* 0x000fea0003800000 */
.L_x_1095:
        /* <DEDUP_REMOVED lines=12> */
[----:B------:R-:W-:Y:S02]  /*1bd00*/  SHF.R.U32.HI R35, RZ, 0x10, R67 ;  /* 0x00000010ff237819 */ /* 0x000fe40000011643 */
[----:B------:R-:W-:Y:S02]  /*1bd10*/  PRMT R65, R30, 0x5410, R65 ;  /* 0x000054101e417816 */ /* 0x000fe40000000041 */
[----:B------:R-:W-:Y:S02]  /*1bd20*/  SHF.R.U64 R34, R66, 0x10, R67 ;  /* 0x0000001042227819 */ /* 0x000fe40000001243 */
[----:B------:R-:W-:Y:S01]  /*1bd30*/  PRMT R35, R28, 0x5410, R35 ;  /* 0x000054101c237816 */ /* 0x000fe20000000023 */
[----:B------:R-:W-:Y:S01]  /*1bd40*/  IMAD.U32 R30, R65, 0x10000, RZ ;  /* 0x00010000411e7824 */ /* 0x000fe200078e00ff */
[----:B------:R-:W-:-:S02]  /*1bd50*/  PRMT R29, R29, 0x5410, R34 ;  /* 0x000054101d1d7816 */ /* 0x000fc40000000022 */
[----:B------:R-:W-:Y:S01]  /*1bd60*/  PRMT R27, R27, 0x5410, R36 ;  /* 0x000054101b1b7816 */ /* 0x000fe20000000024 */
[----:B------:R-:W-:Y:S01]  /*1bd70*/  IMAD.U32 R34, R35, 0x10000, RZ ;  /* 0x0001000023227824 */ /* 0x000fe200078e00ff */
[----:B------:R-:W-:Y:S02]  /*1bd80*/  LOP3.LUT R31, R65, 0xffff0000, RZ, 0xc0, !PT ;  /* 0xffff0000411f7812 */ /* 0x000fe400078ec0ff */
        /* <DEDUP_REMOVED lines=25> */
[C---:B------:R-:W-:Y:S02]  /*1bf20*/  FFMA.FTZ R31, R38.reuse, R30, -R31 ;  /* 0x0000001e261f7223 */ /* 0x040fe4000001081f */
[----:B------:R-:W-:Y:S02]  /*1bf30*/  FFMA.FTZ R38, R38, R23, R37 ;  /* 0x0000001726267223 */ /* 0x000fe40000010025 */
[----:B------:R-:W-:Y:S01]  /*1bf40*/  FFMA.FTZ R29, R8, R29, -R10 ;  /* 0x0000001d081d7223 */ /* 0x000fe2000001080a */
[----:B------:R-:W-:Y:S01]  /*1bf50*/  F2FP.BF16.PACK_AB R10, R28, R11 ;  /* 0x0000000b1c0a723e */ /* 0x000fe200000010ff */
[----:B------:R-:W-:Y:S01]  /*1bf60*/  FFMA.FTZ R30, R8, R27, R39 ;  /* 0x0000001b081e7223 */ /* 0x000fe20000010027 */
[----:B------:R-:W-:Y:S02]  /*1bf70*/  F2FP.BF16.PACK_AB R11, R36, R9 ;  /* 0x00000009240b723e */ /* 0x000fe400000010ff */
[----:B------:R-:W-:-:S02]  /*1bf80*/  F2FP.BF16.PACK_AB R8, R38, R31 ;  /* 0x0000001f2608723e */ /* 0x000fc400000010ff */
[----:B------:R-:W-:-:S05]  /*1bf90*/  F2FP.BF16.PACK_AB R9, R30, R29 ;  /* 0x0000001d1e09723e */ /* 0x000fca00000010ff */
[----:B------:R1:W-:Y:S02]  /*1bfa0*/  ST.E.128 [R40.64], R8 ;  /* 0x0000000828007985 */ /* 0x0003e4000c101d04 */
.L_x_1098:
[----:B------:R-:W-:Y:S05]  /*1bfb0*/  BSYNC B0 ;  /* 0x0000000000007941 */ /* 0x000fea0003800000 */
.L_x_1097:
        /* <DEDUP_REMOVED lines=41> */
[C---:B------:R-:W-:Y:S01]  /*1c250*/  FFMA.FTZ R27, R31.reuse, R27, -R10 ;  /* 0x0000001b1f1b7223 */ /* 0x040fe2000001080a */
[----:B------:R-:W-:Y:S01]  /*1c260*/  F2FP.BF16.PACK_AB R10, R8, R25 ;  /* 0x00000019080a723e */ /* 0x000fe200000010ff */
[----:B------:R-:W-:-:S02]  /*1c270*/  FFMA.FTZ R30, R31, R23, R30 ;  /* 0x000000171f1e7223 */ /* 0x000fc4000001001e */
[C---:B------:R-:W-:Y:S01]  /*1c280*/  FFMA.FTZ R26, R29.reuse, R26, -R11 ;  /* 0x0000001a1d1a7223 */ /* 0x040fe2000001080b */
[----:B------:R-:W-:Y:S01]  /*1c290*/  F2FP.BF16.PACK_AB R11, R28, R9 ;  /* 0x000000091c0b723e */ /* 0x000fe200000010ff */
[----:B------:R-:W-:Y:S01]  /*1c2a0*/  FFMA.FTZ R35, R29, R24, R35 ;  /* 0x000000181d237223 */ /* 0x000fe20000010023 */
[----:B------:R-:W-:-:S04]  /*1c2b0*/  F2FP.BF16.PACK_AB R8, R30, R27 ;  /* 0x0000001b1e08723e */ /* 0x000fc800000010ff */
[----:B------:R-:W-:-:S05]  /*1c2c0*/  F2FP.BF16.PACK_AB R9, R35, R26 ;  /* 0x0000001a2309723e */ /* 0x000fca00000010ff */
[----:B------:R1:W-:Y:S02]  /*1c2d0*/  ST.E.128 [R52.64+0xa000], R8 ;  /* 0x00a0000834007985 */ /* 0x0003e4000c101d04 */
.L_x_1100:
[----:B------:R-:W-:Y:S05]  /*1c2e0*/  BSYNC B0 ;  /* 0x0000000000007941 */ /* 0x000fea0003800000 */
.L_x_1099:
[----:B------:R-:W-:Y:S01]  /*1c2f0*/  IADD3 R12, R12, 0x50, RZ ;  /* 0x000000500c0c7810 */ /* 0x000fe20007ffe0ff */
[----:B------:R-:W-:-:S03]  /*1c300*/  IMAD.MOV.U32 R23, RZ, RZ, 0x0 ;  /* 0x00000000ff177424 */ /* 0x000fc600078e00ff */
[----:B------:R-:W-:-:S13]  /*1c310*/  ISETP.GE.AND P0, PT, R12, R21, PT ;  /* 0x000000150c00720c */ /* 0x000fda0003f06270 */
[----:B------:R-:W-:Y:S05]  /*1c320*/  @P0 RET.REL.NODEC R22 `(_ZN7cutlass13device_kernelIN5flash19enable_sm80_to_sm89INS1_16FlashAttnFwdSm80INS1_25CollectiveMainloopFwdSm80ILi8ELi2ELb0EN4cute5tupleIJNS5_1CILi128EEENS7_ILi64EEENS7_ILi192EEEEEELi192ENS_10bfloat16_tEfNS_4arch4Sm80ELb0ELb1ELb1ELb1ELb0ELb1ELb1ELb0EEENS1_21CollectiveEpilogueFwdINS6_IJS8_SA_S9_EEENS6_IJNS7_ILi1EEESI_SI_EEESC_SE_Li256ELb1ELb1ELb0ELb0EEENS1_19SingleTileSchedulerILb1ELb0ELb1ELi128EEEEEEEEEvNT_6ParamsE) ;  /* 0xfffe3cd016000950 */ /* 0x000fea0003c3ffff */
[----:B------:R-:W-:-:S04]  /*1c330*/  IADD3 R18, R18, 0x5000, RZ ;  /* 0x0000500012127810 */ /* 0x000fc80007ffe0ff */
[----:B------:R-:W-:-:S04]  /*1c340*/  IADD3 R17, P0, R17, R18, RZ ;  /* 0x0000001211117210 */ /* 0x000fc80007f1e0ff */
[----:B-1----:R-:W-:Y:S02]  /*1c350*/  LEA.HI.X.SX32 R9, R18, RZ, 0x1, P0 ;  /* 0x000000ff12097211 */ /* 0x002fe400000f0eff */
        /* <DEDUP_REMOVED lines=9> */
[----:B------:R-:W-:Y:S02]  /*1c3f0*/  PRMT R16, R16, 0x5410, R17 ;  /* 0x0000541010107816 */ /* 0x000fe40000000011 */
[----:B------:R-:W-:Y:S01]  /*1c400*/  PRMT R14, R14, 0x5410, R21 ;  /* 0x000054100e0e7816 */ /* 0x000fe20000000015 */
[C---:B------:R-:W-:Y:S01]  /*1c410*/  IMAD.U32 R21, R15.reuse, 0x10000, RZ ;  /* 0x000100000f157824 */ /* 0x040fe200078e00ff */
[----:B------:R-:W-:Y:S01]  /*1c420*/  LOP3.LUT R17, R15, 0xffff0000, RZ, 0xc0, !PT ;  /* 0xffff00000f117812 */ /* 0x000fe200078ec0ff */
[----:B------:R-:W-:Y:S01]  /*1c430*/  IMAD.U32 R15, R46, 0x10000, RZ ;  /* 0x000100002e0f7824 */ /* 0x000fe200078e00ff */
[C---:B--2---:R-:W-:Y:S01]  /*1c440*/  LOP3.LUT R12, R10.reuse, 0xffff0000, RZ, 0xc0, !PT ;  /* 0xffff00000a0c7812 */ /* 0x044fe200078ec0ff */
[----:B------:R-:W-:Y:S01]  /*1c450*/  IMAD.U32 R13, R10, 0x10000, RZ ;  /* 0x000100000a0d7824 */ /* 0x000fe200078e00ff */
[C---:B------:R-:W-:Y:S01]  /*1c460*/  LOP3.LUT R25, R8.reuse, 0xffff0000, RZ, 0xc0, !PT ;  /* 0xffff000008197812 */ /* 0x040fe200078ec0ff */
[----:B------:R-:W-:Y:S01]  /*1c470*/  IMAD.U32 R26, R8, 0x10000, RZ ;  /* 0x00010000081a7824 */ /* 0x000fe200078e00ff */
[C---:B------:R-:W-:Y:S01]  /*1c480*/  LOP3.LUT R24, R11.reuse, 0xffff0000, RZ, 0xc0, !PT ;  /* 0xffff00000b187812 */ /* 0x040fe200078ec0ff */
[----:B------:R-:W-:Y:S01]  /*1c490*/  IMAD.U32 R10, R11, 0x10000, RZ ;  /* 0x000100000b0a7824 */ /* 0x000fe200078e00ff */
[----:B------:R-:W-:Y:S01]  /*1c4a0*/  LOP3.LUT R11, R46, 0xffff0000, RZ, 0xc0, !PT ;  /* 0xffff00002e0b7812 */ /* 0x000fe200078ec0ff */
[C---:B------:R-:W-:Y:S01]  /*1c4b0*/  FMUL.FTZ R8, R12.reuse, R15 ;  /* 0x0000000f0c087220 */ /* 0x040fe20000410000 */
[----:B------:R-:W-:Y:S01]  /*1c4c0*/  LOP3.LUT R27, R9, 0xffff0000, RZ, 0xc0, !PT ;  /* 0xffff0000091b7812 */ /* 0x000fe200078ec0ff */
[----:B------:R-:W-:-:S02]  /*1c4d0*/  FMUL.FTZ R12, R12, R21 ;  /* 0x000000150c0c7220 */ /* 0x000fc40000410000 */
[----:B------:R-:W-:Y:S02]  /*1c4e0*/  FFMA.FTZ R8, R13, R21, -R8 ;  /* 0x000000150d087223 */ /* 0x000fe40000010808 */
[----:B------:R-:W-:Y:S02]  /*1c4f0*/  IMAD.U32 R23, R9, 0x10000, RZ ;  /* 0x0001000009177824 */ /* 0x000fe400078e00ff */
[----:B------:R-:W-:Y:S02]  /*1c500*/  FFMA.FTZ R13, R13, R15, R12 ;  /* 0x0000000f0d0d7223 */ /* 0x000fe4000001000c */
[----:B------:R-:W-:Y:S02]  /*1c510*/  FMUL.FTZ R9, R24, R11 ;  /* 0x0000000b18097220 */ /* 0x000fe40000410000 */
        /* <DEDUP_REMOVED lines=11> */
[C---:B------:R-:W-:Y:S01]  /*1c5d0*/  FFMA.FTZ R15, R26.reuse, R15, -R10 ;  /* 0x0000000f1a0f7223 */ /* 0x040fe2000001080a */
[----:B------:R-:W-:Y:S01]  /*1c5e0*/  F2FP.BF16.PACK_AB R10, R13, R8 ;  /* 0x000000080d0a723e */ /* 0x000fe200000010ff */
[----:B------:R-:W-:Y:S02]  /*1c5f0*/  FFMA.FTZ R12, R26, R12, R25 ;  /* 0x0000000c1a0c7223 */ /* 0x000fe40000010019 */
[C---:B------:R-:W-:Y:S01]  /*1c600*/  FFMA.FTZ R16, R23.reuse, R16, -R11 ;  /* 0x0000001017107223 */ /* 0x040fe2000001080b */
[----:B------:R-:W-:Y:S01]  /*1c610*/  F2FP.BF16.PACK_AB R11, R24, R9 ;  /* 0x00000009180b723e */ /* 0x000fe200000010ff */
[----:B------:R-:W-:Y:S01]  /*1c620*/  FFMA.FTZ R27, R23, R14, R27 ;  /* 0x0000000e171b7223 */ /* 0x000fe2000001001b */
[----:B------:R-:W-:Y:S01]  /*1c630*/  F2FP.BF16.PACK_AB R8, R12, R15 ;  /* 0x0000000f0c08723e */ /* 0x000fe200000010ff */
[----:B------:R-:W-:-:S03]  /*1c640*/  IMAD.MOV.U32 R23, RZ, RZ, 0x0 ;  /* 0x00000000ff177424 */ /* 0x000fc600078e00ff */
[----:B------:R-:W-:-:S05]  /*1c650*/  F2FP.BF16.PACK_AB R9, R27, R16 ;  /* 0x000000101b09723e */ /* 0x000fca00000010ff */
[----:B------:R1:W-:Y:S01]  /*1c660*/  ST.E.128 [R18.64], R8 ;  /* 0x0000000812007985 */ /* 0x0003e2000c101d04 */
[----:B------:R-:W-:Y:S05]  /*1c670*/  RET.REL.NODEC R22 `(_ZN7cutlass13device_kernelIN5flash19enable_sm80_to_sm89INS1_16FlashAttnFwdSm80INS1_25CollectiveMainloopFwdSm80ILi8ELi2ELb0EN4cute5tupleIJNS5_1CILi128EEENS7_ILi64EEENS7_ILi192EEEEEELi192ENS_10bfloat16_tEfNS_4arch4Sm80ELb0ELb1ELb1ELb1ELb0ELb1ELb1ELb0EEENS1_21CollectiveEpilogueFwdINS6_IJS8_SA_S9_EEENS6_IJNS7_ILi1EEESI_SI_EEESC_SE_Li256ELb1ELb1ELb0ELb0EEENS1_19SingleTileSchedulerILb1ELb0ELb1ELi128EEEEEEEEEvNT_6ParamsE) ;  /* 0xfffe398016007950 */ /* 0x000fea0003c3ffff */
.L_x_1069:
[----:B-----5:R-:W-:Y:S01]  /*1c680*/  ISETP.NE.AND P0, PT, R12, 0x1, PT ;  /* 0x000000010c00780c */ /* 0x020fe20003f05270 */
[----:B------:R-:W-:-:S12]  /*1c690*/  BSSY B0, `(.L_x_1101) ;  /* 0x0000006000007945 */ /* 0x000fd80003800000 */
[----:B------:R-:W-:Y:S05]  /*1c6a0*/  @!P0 BRA `(.L_x_1102) ;  /* 0x0000004000008947 */ /* 0x000fea0003800000 */
[----:B------:R-:W2:Y:S04]  /*1c6b0*/  LD.E R16, [R40.64+0x168] ;  /* 0x0001680428107980 */ /* 0x000ea8000c101900 */
[----:B------:R-:W3:Y:S01]  /*1c6c0*/  LD.E R10, [R40.64+0x16c] ;  /* 0x00016c04280a7980 */ /* 0x000ee2000c101900 */
[----:B--2---:R-:W-:-:S05]  /*1c6d0*/  IMAD.HI.U32 R13, R13, R16, RZ ;  /* 0x000000100d0d7227 */ /* 0x004fca00078e00ff */
[----:B---3--:R-:W-:Y:S02]  /*1c6e0*/  SHF.R.U32.HI R13, RZ, R10, R13 ;  /* 0x0000000aff0d7219 */ /* 0x008fe4000001160d */
.L_x_1102:
[----:B------:R-:W-:Y:S05]  /*1c6f0*/  BSYNC B0 ;  /* 0x0000000000007941 */ /* 0x000fea0003800000 */
.L_x_1101:
[----:B------:R-:W-:Y:S01]  /*1c700*/  SHF.R.S32.HI R10, RZ, 0x1f, R13 ;  /* 0x0000001fff0a7819 */ /* 0x000fe2000001140d */
[----:B------:R-:W-:Y:S01]  /*1c710*/  IMAD R11, R39, R13, RZ ;  /* 0x0000000d270b7224 */ /* 0x000fe200078e02ff */
[----:B------:R-:W-:Y:S02]  /*1c720*/  MOV R28, R36 ;  /* 0x00000024001c7202 */ /* 0x000fe40000000f00 */
[----:B------:R-:W-:Y:S01]  /*1c730*/  MOV R35, R25 ;  /* 0x0000001900237202 */ /* 0x000fe20000000f00 */
[C---:B------:R-:W-:Y:S02]  /*1c740*/  IMAD R11, R38.reuse, R10, R11 ;  /* 0x0000000a260b7224 */ /* 0x040fe400078e020b */
[----:B------:R-:W-:-:S04]  /*1c750*/  IMAD.WIDE.U32 R28, R38, R13, R28 ;  /* 0x0000000d261c7225 */ /* 0x000fc800078e001c */
[----:B------:R-:W-:Y:S01]  /*1c760*/  IMAD.WIDE.U32 R34, R18, R13, R34 ;  /* 0x0000000d12227225 */ /* 0x000fe200078e0022 */
        /* <DEDUP_REMOVED lines=10> */
.L_x_1123:
[----:B------:R-:W-:Y:S05]  /*1c810*/  BRA.DIV ~URZ, `(.L_x_1104) ;  /* 0x00003fd27f007947 */ /* 0x000fea000b800000 */
[----:B------:R3:W4:Y:S04]  /*1c820*/  SHFL.IDX PT, R34, R25, RZ, 0x1c1f ;  /* 0x001c1fff19227589 */ /* 0x00072800000e0000 */
[----:B------:R3:W1:Y:S04]  /*1c830*/  SHFL.IDX PT, R31, R13, RZ, 0x1c1f ;  /* 0x001c1fff0d1f7589 */ /* 0x00066800000e0000 */
[----:B------:R3:W2:Y:S02]  /*1c840*/  SHFL.IDX PT, R24, R14, RZ, 0x1c1f ;  /* 0x001c1fff0e187589 */ /* 0x0006a400000e0000 */
.L_x_1124:
[----:B------:R-:W-:Y:S01]  /*1c850*/  IMAD R12, R27, R12, RZ ;  /* 0x0000000c1b0c7224 */ /* 0x000fe200078e02ff */
[----:B------:R-:W-:Y:S01]  /*1c860*/  BSSY B0, `(.L_x_1105) ;  /* 0x0000034000007945 */ /* 0x000fe20003800000 */
[----:B------:R-:W-:Y:S01]  /*1c870*/  CS2R R26, SRZ ;  /* 0x00000000001a7805 */ /* 0x000fe2000001ff00 */
        /* <DEDUP_REMOVED lines=13> */
[----:B--2---:R-:W-:-:S02]  /*1c950*/  MOV R30, R24 ;  /* 0x00000018001e7202 */ /* 0x004fc40000000f00 */
[----:B------:R-:W-:Y:S05]  /*1c960*/  @P0 BRA `(.L_x_1106) ;  /* 0x0000023000000947 */ /* 0x000fea0003800000 */
[C---:B------:R-:W-:Y:S01]  /*1c970*/  ISETP.GE.AND P0, PT, R72.reuse, R21, PT ;  /* 0x000000154800720c */ /* 0x040fe20003f06270 */
[----:B------:R-:W-:Y:S01]  /*1c980*/  CS2R R86, SRZ ;  /* 0x0000000000567805 */ /* 0x000fe2000001ff00 */
[----:B------:R-:W-:Y:S01]  /*1c990*/  CS2R R84, SRZ ;  /* 0x0000000000547805 */ /* 0x000fe2000001ff00 */
[----:B------:R-:W-:Y:S01]  /*1c9a0*/  CS2R R78, SRZ ;  /* 0x00000000004e7805 */ /* 0x000fe2000001ff00 */
[----:B------:R-:W-:Y:S01]  /*1c9b0*/  CS2R R76, SRZ ;  /* 0x00000000004c7805 */ /* 0x000fe2000001ff00 */
[----:B------:R-:W-:-:S08]  /*1c9c0*/  IADD3 R11, R72, 0x20, RZ ;  /* 0x00000020480b7810 */ /* 0x000fd00007ffe0ff */
[----:B----4-:R-:W-:-:S04]  /*1c9d0*/  @!P0 IMAD.WIDE R36, R72, 0x2, R34 ;  /* 0x0000000248248825 */ /* 0x010fc800078e0222 */
[----:B-1----:R-:W-:Y:S01]  /*1c9e0*/  @!P0 IMAD.WIDE R38, R72, 0x2, R30 ;  /* 0x0000000248268825 */ /* 0x002fe200078e021e */
[----:B------:R1:W5:Y:S04]  /*1c9f0*/  @!P0 LD.E.128 R84, [R36.64] ;  /* 0x0000000424548980 */ /* 0x000368000c101d00 */
[----:B------:R2:W5:Y:S01]  /*1ca00*/  @!P0 LD.E.128 R76, [R38.64] ;  /* 0x00000004264c8980 */ /* 0x000562000c101d00 */
[----:B------:R-:W-:Y:S01]  /*1ca10*/  ISETP.GE.AND P0, PT, R11, R21, PT ;  /* 0x000000150b00720c */ /* 0x000fe20003f06270 */
[----:B------:R-:W-:Y:S01]  /*1ca20*/  CS2R R66, SRZ ;  /* 0x0000000000427805 */ /* 0x000fe2000001ff00 */
[----:B------:R-:W-:Y:S01]  /*1ca30*/  CS2R R64, SRZ ;  /* 0x0000000000407805 */ /* 0x000fe2000001ff00 */
[----:B------:R-:W-:Y:S01]  /*1ca40*/  CS2R R62, SRZ ;  /* 0x00000000003e7805 */ /* 0x000fe2000001ff00 */
[----:B------:R-:W-:-:S09]  /*1ca50*/  CS2R R60, SRZ ;  /* 0x00000000003c7805 */ /* 0x000fd2000001ff00 */
[----:B------:R-:W-:-:S04]  /*1ca60*/  @!P0 SHF.R.S32.HI R10, RZ, 0x1f, R11 ;  /* 0x0000001fff0a8819 */ /* 0x000fc8000001140b */
[----:B------:R-:W-:-:S04]  /*1ca70*/  @!P0 LEA.HI R11, R10, R11, RZ, 0x3 ;  /* 0x0000000b0a0b8211 */ /* 0x000fc800078f18ff */
[----:B------:R-:W-:-:S05]  /*1ca80*/  @!P0 LOP3.LUT R11, R11, 0xfffffff8, RZ, 0xc0, !PT ;  /* 0xfffffff80b0b8812 */ /* 0x000fca00078ec0ff */
[----:B------:R-:W-:-:S04]  /*1ca90*/  @!P0 IMAD.WIDE R28, R11, 0x2, R34 ;  /* 0x000000020b1c8825 */ /* 0x000fc800078e0222 */
[----:B-1----:R-:W-:Y:S01]  /*1caa0*/  @!P0 IMAD.WIDE R36, R11, 0x2, R30 ;  /* 0x000000020b248825 */ /* 0x002fe200078e021e */
[----:B------:R-:W-:Y:S01]  /*1cab0*/  IADD3 R11, R72, 0x40, RZ ;  /* 0x00000040480b7810 */ /* 0x000fe20007ffe0ff */
        /* <DEDUP_REMOVED lines=11> */
[----:B------:R-:W-:Y:S01]  /*1cb70*/  @!P0 IMAD.WIDE R30, R11, 0x2, R30 ;  /* 0x000000020b1e8825 */ /* 0x000fe200078e021e */
[----:B------:R2:W5:Y:S04]  /*1cb80*/  @!P0 LD.E.128 R56, [R34.64] ;  /* 0x0000000422388980 */ /* 0x000568000c101d00 */
[----:B------:R2:W5:Y:S02]  /*1cb90*/  @!P0 LD.E.128 R52, [R30.64] ;  /* 0x000000041e348980 */ /* 0x000564000c101d00 */
.L_x_1106:
[----:B------:R-:W-:Y:S05]  /*1cba0*/  BSYNC B0 ;  /* 0x0000000000007941 */ /* 0x000fea0003800000 */
.L_x_1105:
[----:B-----5:R-:W-:Y:S02]  /*1cbb0*/  IMAD.MOV.U32 R16, RZ, RZ, R58 ;  /* 0x000000ffff107224 */ /* 0x020fe400078e003a */
[----:B------:R-:W-:Y:S02]  /*1cbc0*/  IMAD.MOV.U32 R15, RZ, RZ, R59 ;  /* 0x000000ffff0f7224 */ /* 0x000fe400078e003b */
        /* <DEDUP_REMOVED lines=47> */
[----:B--2---:R2:W3:Y:S04]  /*1cec0*/  SHFL.IDX PT, R35, R19, 0x1, 0x1c1f ;  /* 0x003c1f0013237f89 */ /* 0x0044e800000e0000 */
[----:B----4-:R2:W4:Y:S04]  /*1ced0*/  SHFL.IDX PT, R34, R25, 0x1, 0x1c1f ;  /* 0x003c1f0019227f89 */ /* 0x01052800000e0000 */
[----:B---3--:R-:W3:Y:S04]  /*1cee0*/  SHFL.IDX PT, R13, R13, 0x1, 0x1c1f ;  /* 0x003c1f000d0d7f89 */ /* 0x008ee800000e0000 */
[----:B------:R2:W1:Y:S02]  /*1cef0*/  SHFL.IDX PT, R10, R14, 0x1, 0x1c1f ;  /* 0x003c1f000e0a7f89 */ /* 0x00046400000e0000 */
.L_x_1125:
[----:B------:R-:W-:Y:S01]  /*1cf00*/  IADD3 R17, R17, 0x40, RZ ;  /* 0x0000004011117810 */ /* 0x000fe20007ffe0ff */
[----:B------:R-:W-:Y:S01]  /*1cf10*/  BSSY B0, `(.L_x_1108) ;  /* 0x0000033000007945 */ /* 0x000fe20003800000 */
[----:B--2---:R-:W-:Y:S01]  /*1cf20*/  CS2R R24, SRZ ;  /* 0x0000000000187805 */ /* 0x004fe2000001ff00 */
[----:B------:R-:W-:Y:S01]  /*1cf30*/  CS2R R38, SRZ ;  /* 0x0000000000267805 */ /* 0x000fe2000001ff00 */
[----:B------:R-:W-:Y:S01]  /*1cf40*/  ISETP.GE.AND P0, PT, R17, R12, PT ;  /* 0x0000000c1100720c */ /* 0x000fe20003f06270 */
[----:B------:R-:W-:Y:S01]  /*1cf50*/  CS2R R36, SRZ ;  /* 0x0000000000247805 */ /* 0x000fe2000001ff00 */
[----:B------:R-:W-:Y:S01]  /*1cf60*/  CS2R R50, SRZ ;  /* 0x0000000000327805 */ /* 0x000fe2000001ff00 */
[----:B------:R-:W-:Y:S01]  /*1cf70*/  CS2R R48, SRZ ;  /* 0x0000000000307805 */ /* 0x000fe2000001ff00 */
[----:B-1----:R-:W-:Y:S01]  /*1cf80*/  CS2R R18, SRZ ;  /* 0x0000000000127805 */ /* 0x002fe2000001ff00 */
[----:B------:R-:W-:Y:S01]  /*1cf90*/  CS2R R16, SRZ ;  /* 0x0000000000107805 */ /* 0x000fe2000001ff00 */
[----:B------:R-:W-:Y:S01]  /*1cfa0*/  CS2R R30, SRZ ;  /* 0x00000000001e7805 */ /* 0x000fe2000001ff00 */
[----:B------:R-:W-:Y:S01]  /*1cfb0*/  CS2R R28, SRZ ;  /* 0x00000000001c7805 */ /* 0x000fe2000001ff00 */
[----:B------:R-:W-:Y:S01]  /*1cfc0*/  CS2R R42, SRZ ;  /* 0x00000000002a7805 */ /* 0x000fe2000001ff00 */
[----:B------:R-:W-:Y:S01]  /*1cfd0*/  CS2R R40, SRZ ;  /* 0x0000000000287805 */ /* 0x000fe2000001ff00 */
[----:B------:R-:W-:-:S02]  /*1cfe0*/  IMAD.MOV.U32 R14, RZ, RZ, R10 ;  /* 0x000000ffff0e7224 */ /* 0x000fc400078e000a */
[----:B---3--:R-:W-:Y:S01]  /*1cff0*/  IMAD.MOV.U32 R15, RZ, RZ, R13 ;  /* 0x000000ffff0f7224 */ /* 0x008fe200078e000d */
        /* <DEDUP_REMOVED lines=8> */
[----:B------:R-:W-:Y:S01]  /*1d080*/  @!P0 IMAD.WIDE R18, R72, 0x2, R14 ;  /* 0x0000000248128825 */ /* 0x000fe200078e020e */
        /* <DEDUP_REMOVED lines=8> */
[----:B------:R-:W-:Y:S02]  /*1d110*/  @!P0 LEA.HI R10, R10, R11, RZ, 0x3 ;  /* 0x0000000b0a0a8211 */ /* 0x000fe400078f18ff */
[----:B------:R-:W-:Y:S02]  /*1d120*/  IADD3 R11, R72, 0x40, RZ ;  /* 0x00000040480b7810 */ /* 0x000fe40007ffe0ff */
[----:B------:R-:W-:-:S05]  /*1d130*/  @!P0 LOP3.LUT R10, R10, 0xfffffff8, RZ, 0xc0, !PT ;  /* 0xfffffff80a0a8812 */ /* 0x000fca00078ec0ff */
[----:B------:R-:W-:-:S04]  /*1d140*/  @!P0 IMAD.WIDE R16, R10, 0x2, R34 ;  /* 0x000000020a108825 */ /* 0x000fc800078e0222 */
[----:B------:R-:W-:Y:S01]  /*1d150*/  @!P0 IMAD.WIDE R46, R10, 0x2, R14 ;  /* 0x000000020a2e8825 */ /* 0x000fe200078e020e */
[----:B------:R3:W5:Y:S04]  /*1d160*/  @!P0 LD.E.128 R36, [R16.64] ;  /* 0x0000000410248980 */ /* 0x000768000c101d00 */
[----:B------:R4:W5:Y:S01]  /*1d170*/  @!P0 LD.E.128 R28, [R46.64] ;  /* 0x000000042e1c8980 */ /* 0x000962000c101d00 */
[----:B------:R-:W-:Y:S01]  /*1d180*/  ISETP.GE.AND P0, PT, R11, R21, PT ;  /* 0x000000150b00720c */ /* 0x000fe20003f06270 */
[----:B------:R-:W-:Y:S01]  /*1d190*/  CS2R R26, SRZ ;  /* 0x00000000001a7805 */ /* 0x000fe2000001ff00 */
[----:B-1----:R-:W-:Y:S01]  /*1d1a0*/  CS2R R24, SRZ ;  /* 0x0000000000187805 */ /* 0x002fe2000001ff00 */
[----:B--2---:R-:W-:-:S10]  /*1d1b0*/  CS2R R18, SRZ ;  /* 0x0000000000127805 */ /* 0x004fd4000001ff00 */
[----:B------:R-:W-:-:S04]  /*1d1c0*/  @!P0 SHF.R.S32.HI R10, RZ, 0x1f, R11 ;  /* 0x0000001fff0a8819 */ /* 0x000fc8000001140b */
[----:B------:R-:W-:Y:S01]  /*1d1d0*/  @!P0 LEA.HI R10, R10, R11, RZ, 0x3 ;  /* 0x0000000b0a0a8211 */ /* 0x000fe200078f18ff */
[----:B---3--:R-:W-:-:S03]  /*1d1e0*/  CS2R R16, SRZ ;  /* 0x0000000000107805 */ /* 0x008fc6000001ff00 */
[----:B------:R-:W-:-:S05]  /*1d1f0*/  @!P0 LOP3.LUT R10, R10, 0xfffffff8, RZ, 0xc0, !PT ;  /* 0xfffffff80a0a8812 */ /* 0x000fca00078ec0ff */
[----:B------:R-:W-:-:S04]  /*1d200*/  @!P0 IMAD.WIDE R34, R10, 0x2, R34 ;  /* 0x000000020a228825 */ /* 0x000fc800078e0222 */
[----:B------:R-:W-:Y:S01]  /*1d210*/  @!P0 IMAD.WIDE R10, R10, 0x2, R14 ;  /* 0x000000020a0a8825 */ /* 0x000fe200078e020e */
[----:B------:R4:W5:Y:S04]  /*1d220*/  @!P0 LD.E.128 R24, [R34.64] ;  /* 0x0000000422188980 */ /* 0x000968000c101d00 */
[----:B------:R4:W5:Y:S02]  /*1d230*/  @!P0 LD.E.128 R16, [R10.64] ;  /* 0x000000040a108980 */ /* 0x000964000c101d00 */
.L_x_1109:
[----:B------:R-:W-:Y:S05]  /*1d240*/  BSYNC B0 ;  /* 0x0000000000007941 */ /* 0x000fea0003800000 */
.L_x_1108:
[----:B----4-:R-:W2:Y:S01]  /*1d250*/  LDL.64 R34, [R8+0x20] ;  /* 0x0000200008227983 */ /* 0x010ea20000100a00 */
[----:B------:R-:W-:-:S04]  /*1d260*/  DEPBAR.LE SB0, 0x3 ;  /* 0x000080c00000791a */ /* 0x000fc80000000000 */
[----:B------:R-:W3:Y:S01]  /*1d270*/  LDL.64 R118, [R8+0x28] ;  /* 0x0000280008767983 */ /* 0x000ee20000100a00 */
[----:B------:R-:W-:Y:S03]  /*1d280*/  WARPSYNC 0xffffffff ;  /* 0xffffffff00007948 */ /* 0x000fe60003800000 */
[----:B------:R-:W-:Y:S01]  /*1d290*/  BAR.SYNC.DEFER_BLOCKING 0x0 ;  /* 0x0000000000007b1d */ /* 0x000fe20000010000 */
[----:B-----5:R-:W-:-:S05]  /*1d2a0*/  IMAD.MOV.U32 R10, RZ, RZ, R25 ;  /* 0x000000ffff0a7224 */ /* 0x020fca00078e0019 */
[----:B--2---:R1:W2:Y:S04]  /*1d2b0*/  LD.E R11, [R34.64] ;  /* 0x00000004220b7980 */ /* 0x0042a8000c101900 */
[----:B---3--:R-:W5:Y:S01]  /*1d2c0*/  LD.E.64 R118, [R118.64] ;  /* 0x0000000476767980 */ /* 0x008f62000c101b00 */
        /* <DEDUP_REMOVED lines=16> */
[----:B------:R-:W-:-:S02]  /*1d3d0*/  IMAD.MOV.U32 R13, RZ, RZ, R39 ;  /* 0x000000ffff0d7224 */ /* 0x000fc400078e0027 */
        /* <DEDUP_REMOVED lines=23> */
[----:B------:R-:W-:Y:S02]  /*1d550*/  PRMT R91, R10, 0x7610, R91 ;  /* 0x000076100a5b7816 */ /* 0x000fe4000000005b */
[----:B------:R-:W-:Y:S01]  /*1d560*/  PRMT R90, R8, 0x7610, R90 ;  /* 0x00007610085a7816 */ /* 0x000fe2000000005a */
[----:B--2---:R-:W-:Y:S02]  /*1d570*/  IMAD R98, R11, -0x80, R12 ;  /* 0xffffff800b627824 */ /* 0x004fe400078e020c */
[----:B------:R-:W-:Y:S02]  /*1d580*/  IMAD.MOV.U32 R11, RZ, RZ, R31 ;  /* 0x000000ffff0b7224 */ /* 0x000fe400078e001f */
[----:B------:R-:W-:Y:S01]  /*1d590*/  IMAD.MOV.U32 R12, RZ, RZ, R42 ;  /* 0x000000ffff0c7224 */ /* 0x000fe200078e002a */
[----:B------:R-:W-:-:S02]  /*1d5a0*/  IMNMX R98, R98, 0x80, PT ;  /* 0x0000008062627817 */ /* 0x000fc40003800200 */
[----:B------:R-:W-:Y:S01]  /*1d5b0*/  PRMT R74, R11, 0x7610, R74 ;  /* 0x000076100b4a7816 */ /* 0x000fe2000000004a */
[----:B------:R-:W-:Y:S01]  /*1d5c0*/  IMAD.MOV.U32 R11, RZ, RZ, R43 ;  /* 0x000000ffff0b7224 */ /* 0x000fe200078e002b */
[----:B------:R-:W-:Y:S02]  /*1d5d0*/  ISETP.GE.AND P0, PT, R23, R98, PT ;  /* 0x000000621700720c */ /* 0x000fe40003f06270 */
[----:B------:R-:W-:Y:S02]  /*1d5e0*/  PRMT R93, R12, 0x7610, R93 ;  /* 0x000076100c5d7816 */ /* 0x000fe4000000005d */
[----:B------:R-:W-:-:S09]  /*1d5f0*/  PRMT R92, R11, 0x7610, R92 ;  /* 0x000076100b5c7816 */ /* 0x000fd2000000005c */
[----:B------:R-:W-:Y:S05]  /*1d600*/  @P0 BRA `(.L_x_1111) ;  /* 0x0000169000000947 */ /* 0x000fea0003800000 */
[----:B------:R-:W-:Y:S01]  /*1d610*/  ISETP.GE.AND P0, PT, R72, R21, PT ;  /* 0x000000154800720c */ /* 0x000fe20003f06270 */
[----:B------:R-:W-:-:S12]  /*1d620*/  BSSY B0, `(.L_x_1112) ;  /* 0x0000071000007945 */ /* 0x000fd80003800000 */
[----:B------:R-:W-:Y:S05]  /*1d630*/  @P0 BRA `(.L_x_1113) ;  /* 0x000006f000000947 */ /* 0x000fea0003800000 */
[----:B------:R-:W-:Y:S01]  /*1d640*/  LEA.HI R11, R21, R100, RZ, 0x1d ;  /* 0x00000064150b7211 */ /* 0x000fe200078fe8ff */
[----:B------:R-:W-:Y:S01]  /*1d650*/  IMAD.SHL.U32 R13, R23, 0x40, RZ ;  /* 0x00000040170d7824 */ /* 0x000fe200078e00ff */
[----:B------:R-:W-:Y:S02]  /*1d660*/  LEA.HI R129, R9, R108, RZ, 0x5 ;  /* 0x0000006c09817211 */ /* 0x000fe400078f28ff */
[----:B------:R-:W-:Y:S01]  /*1d670*/  SHF.R.S32.HI R8, RZ, 0x1f, R11 ;  /* 0x0000001fff087819 */ /* 0x000fe2000001140b */
[----:B------:R-:W-:Y:S01]  /*1d680*/  IMAD.SHL.U32 R9, R11, 0x8, RZ ;  /* 0x000000080b097824 */ /* 0x000fe200078e00ff */
[----:B------:R-:W-:Y:S01]  /*1d690*/  LOP3.LUT R13, R13, 0x1c0, RZ, 0xc0, !PT ;  /* 0x000001c00d0d7812 */ /* 0x000fe200078ec0ff */
[----:B------:R-:W-:Y:S01]  /*1d6a0*/  IMAD.SHL.U32 R129, R129, 0x10, RZ ;  /* 0x0000001081817824 */ /* 0x000fe200078e00ff */
[----:B------:R-:W-:Y:S02]  /*1d6b0*/  LEA.HI R8, R8, R11, RZ, 0x3 ;  /* 0x0000000b08087211 */ /* 0x000fe400078f18ff */
[----:B------:R-:W-:-:S02]  /*1d6c0*/  LOP3.LUT R12, R13, 0x38, R72, 0xf8, !PT ;  /* 0x000000380d0c7812 */ /* 0x000fc400078ef848 */
[----:B------:R-:W-:Y:S01]  /*1d6d0*/  LOP3.LUT R129, R129, 0xfffffe00, RZ, 0xc0, !PT ;  /* 0xfffffe0081817812 */ /* 0x000fe200078ec0ff */
[----:B------:R-:W-:Y:S01]  /*1d6e0*/  IMAD.SHL.U32 R8, R8, 0x400, RZ ;  /* 0x0000040008087824 */ /* 0x000fe200078e00ff */
[----:B------:R-:W-:Y:S02]  /*1d6f0*/  SHF.R.U32.HI R10, RZ, 0x3, R13 ;  /* 0x00000003ff0a7819 */ /* 0x000fe4000001160d */
[----:B------:R-:W-:Y:S02]  /*1d700*/  LOP3.LUT R9, R13, 0x38, R9, 0xf8, !PT ;  /* 0x000000380d097812 */ /* 0x000fe400078ef809 */
[----:B------:R-:W-:Y:S02]  /*1d710*/  LOP3.LUT R131, R129, R12, R10, 0xf6, !PT ;  /* 0x0000000c81837212 */ /* 0x000fe400078ef60a */
[----:B------:R-:W-:Y:S02]  /*1d720*/  LOP3.LUT R10, R9, R10, RZ, 0x3c, !PT ;  /* 0x0000000a090a7212 */ /* 0x000fe400078e3cff */
[----:B------:R-:W-:Y:S01]  /*1d730*/  LOP3.LUT R8, R8, 0xffffe000, RZ, 0xc0, !PT ;  /* 0xffffe00008087812 */ /* 0x000fe200078ec0ff */
[----:B-----5:R-:W-:-:S03]  /*1d740*/  IMAD.WIDE.U32 R130, R131, 0x2, R118 ;  /* 0x0000000283827825 */ /* 0x020fc600078e0076 */
[----:B------:R-:W-:Y:S02]  /*1d750*/  IADD3 R129, R10, R8, R129 ;  /* 0x000000080a817210 */ /* 0x000fe40007ffe081 */
[----:B------:R-:W2:Y:S03]  /*1d760*/  LD.E.128 R12, [R130.64] ;  /* 0x00000004820c7980 */ /* 0x000ea6000c101d00 */
[----:B------:R-:W-:-:S05]  /*1d770*/  IMAD.WIDE.U32 R128, R129, 0x2, R118 ;  /* 0x0000000281807825 */ /* 0x000fca00078e0076 */
[----:B------:R-:W3:Y:S01]  /*1d780*/  LD.E.128 R8, [R128.64] ;  /* 0x0000000480087980 */ /* 0x000ee2000c101d00 */
[--C-:B------:R-:W-:Y:S02]  /*1d790*/  SHF.R.U64 R127, R84, 0x10, R85.reuse ;  /* 0x00000010547f7819 */ /* 0x100fe40000001255 */
[----:B------:R-:W-:Y:S02]  /*1d7a0*/  SHF.R.U32.HI R84, RZ, 0x10, R85 ;  /* 0x00000010ff547819 */ /* 0x000fe40000011655 */
[--C-:B------:R-:W-:Y:S02]  /*1d7b0*/  SHF.R.U64 R85, R86, 0x10, R87.reuse ;  /* 0x0000001056557819 */ /* 0x100fe40000001257 */
[----:B------:R-:W-:Y:S02]  /*1d7c0*/  SHF.R.U32.HI R86, RZ, 0x10, R87 ;  /* 0x00000010ff567819 */ /* 0x000fe40000011657 */
[--C-:B------:R-:W-:Y:S02]  /*1d7d0*/  SHF.R.U64 R87, R76, 0x10, R77.reuse ;  /* 0x000000104c577819 */ /* 0x100fe4000000124d */
        /* <DEDUP_REMOVED lines=9> */
[----:B------:R-:W-:Y:S02]  /*1d870*/  PRMT R123, R123, 0x5410, R84 ;  /* 0x000054107b7b7816 */ /* 0x000fe40000000054 */
[----:B------:R-:W-:Y:S01]  /*1d880*/  PRMT R121, R121, 0x5410, R78 ;  /* 0x0000541079797816 */ /* 0x000fe2000000004e */
[C---:B------:R-:W-:Y:S01]  /*1d890*/  IMAD.U32 R87, R124.reuse, 0x10000, RZ ;  /* 0x000100007c577824 */ /* 0x040fe200078e00ff */
[----:B------:R-:W-:Y:S02]  /*1d8a0*/  LOP3.LUT R124, R124, 0xffff0000, RZ, 0xc0, !PT ;  /* 0xffff00007c7c7812 */ /* 0x000fe400078ec0ff */
[----:B------:R-:W-:Y:S01]  /*1d8b0*/  PRMT R125, R125, 0x5410, R86 ;  /* 0x000054107d7d7816 */ /* 0x000fe20000000056 */
[C---:B--2---:R-:W-:Y:S01]  /*1d8c0*/  IMAD.U32 R77, R12.reuse, 0x10000, RZ ;  /* 0x000100000c4d7824 */ /* 0x044fe200078e00ff */
[----:B------:R-:W-:Y:S01]  /*1d8d0*/  LOP3.LUT R76, R12, 0xffff0000, RZ, 0xc0, !PT ;  /* 0xffff00000c4c7812 */ /* 0x000fe200078ec0ff */
[C---:B------:R-:W-:Y:S01]  /*1d8e0*/  IMAD.U32 R12, R13.reuse, 0x10000, RZ ;  /* 0x000100000d0c7824 */ /* 0x040fe200078e00ff */
[----:B------:R-:W-:Y:S01]  /*1d8f0*/  LOP3.LUT R79, R13, 0xffff0000, RZ, 0xc0, !PT ;  /* 0xffff00000d4f7812 */ /* 0x000fe200078ec0ff */
[C---:B------:R-:W-:Y:S01]  /*1d900*/  IMAD.U32 R13, R15.reuse, 0x10000, RZ ;  /* 0x000100000f0d7824 */ /* 0x040fe200078e00ff */
[----:B------:R-:W-:Y:S01]  /*1d910*/  LOP3.LUT R85, R15, 0xffff0000, RZ, 0xc0, !PT ;  /* 0xffff00000f557812 */ /* 0x000fe200078ec0ff */
[C---:B------:R-:W-:Y:S01]  /*1d920*/  IMAD.U32 R78, R14.reuse, 0x10000, RZ ;  /* 0x000100000e4e7824 */ /* 0x040fe200078e00ff */
[----:B------:R-:W-:Y:S01]  /*1d930*/  LOP3.LUT R14, R14, 0xffff0000, RZ, 0xc0, !PT ;  /* 0xffff00000e0e7812 */ /* 0x000fe200078ec0ff */
[C---:B---3--:R-:W-:Y:S01]  /*1d940*/  IMAD.U32 R84, R8.reuse, 0x10000, RZ ;  /* 0x0001000008547824 */ /* 0x048fe200078e00ff */
[----:B------:R-:W-:Y:S01]  /*1d950*/  LOP3.LUT R15, R8, 0xffff0000, RZ, 0xc0, !PT ;  /* 0xffff0000080f7812 */ /* 0x000fe200078ec0ff */
[C---:B------:R-:W-:Y:S01]  /*1d960*/  IMAD.U32 R8, R9.reuse, 0x10000, RZ ;  /* 0x0001000009087824 */ /* 0x040fe200078e00ff */
[----:B------:R-:W-:Y:S01]  /*1d970*/  LOP3.LUT R133, R9, 0xffff0000, RZ, 0xc0, !PT ;  /* 0xffff000009857812 */ /* 0x000fe200078ec0ff */
[----:B------:R-:W-:Y:S01]  /*1d980*/  IMAD.U32 R132, R10, 0x10000, RZ ;  /* 0x000100000a847824 */ /* 0x000fe200078e00ff */
[----:B------:R-:W-:Y:S01]  /*1d990*/  SHF.L.U32 R9, R120, 0x10, RZ ;  /* 0x0000001078097819 */ /* 0x000fe200000006ff */
[----:B------:R-:W-:Y:S01]  /*1d9a0*/  IMAD.U32 R86, R11, 0x10000, RZ ;  /* 0x000100000b567824 */ /* 0x000fe200078e00ff */
[----:B------:R-:W-:-:S02]  /*1d9b0*/  LOP3.LUT R127, R10, 0xffff0000, RZ, 0xc0, !PT ;  /* 0xffff00000a7f7812 */ /* 0x000fc400078ec0ff */
[----:B------:R-:W-:Y:S01]  /*1d9c0*/  LOP3.LUT R120, R120, 0xffff0000, RZ, 0xc0, !PT ;  /* 0xffff000078787812 */ /* 0x000fe200078ec0ff */
[C---:B------:R-:W-:Y:S01]  /*1d9d0*/  FMUL.FTZ R10, R84.reuse, R9 ;  /* 0x00000009540a7220 */ /* 0x040fe20000410000 */
[----:B------:R-:W-:Y:S01]  /*1d9e0*/  LOP3.LUT R11, R11, 0xffff0000, RZ, 0xc0, !PT ;  /* 0xffff00000b0b7812 */ /* 0x000fe200078ec0ff */
[-C--:B------:R-:W-:Y:S02]  /*1d9f0*/  FMUL.FTZ R84, R84, R87.reuse ;  /* 0x0000005754547220 */ /* 0x080fe40000410000 */
[----:B------:R-:W-:Y:S02]  /*1da00*/  FFMA.FTZ R10, R77, R87, -R10 ;  /* 0x000000574d0a7223 */ /* 0x000fe4000001080a */
[----:B------:R-:W-:Y:S02]  /*1da10*/  FMUL.FTZ R87, R15, R120 ;  /* 0x000000780f577220 */ /* 0x000fe40000410000 */
[----:B------:R-:W-:Y:S02]  /*1da20*/  FFMA.FTZ R84, R77, R9, R84 ;  /* 0x000000094d547223 */ /* 0x000fe40000010054 */
[----:B------:R-:W-:-:S02]  /*1da30*/  IMAD.U32 R9, R123, 0x10000, RZ ;  /* 0x000100007b097824 */ /* 0x000fc400078e00ff */
[-C--:B------:R-:W-:Y:S02]  /*1da40*/  FMUL.FTZ R15, R15, R124.reuse ;  /* 0x0000007c0f0f7220 */ /* 0x080fe40000410000 */
[----:B------:R-:W-:Y:S01]  /*1da50*/  FFMA.FTZ R87, R76, R124, -R87 ;  /* 0x0000007c4c577223 */ /* 0x000fe20000010857 */
[----:B------:R-:W-:Y:S01]  /*1da60*/  LOP3.LUT R124, R117, 0xffff0000, RZ, 0xc0, !PT ;  /* 0xffff0000757c7812 */ /* 0x000fe200078ec0ff */
[C---:B------:R-:W-:Y:S02]  /*1da70*/  FMUL.FTZ R77, R8.reuse, R135 ;  /* 0x00000087084d7220 */ /* 0x040fe40000410000 */
[-C--:B------:R-:W-:Y:S02]  /*1da80*/  FMUL.FTZ R8, R8, R9.reuse ;  /* 0x0000000908087220 */ /* 0x080fe40000410000 */
[----:B------:R-:W-:Y:S01]  /*1da90*/  FFMA.FTZ R15, R76, R120, R15 ;  /* 0x000000784c0f7223 */ /* 0x000fe2000001000f */
[----:B------:R-:W-:Y:S01]  /*1daa0*/  LOP3.LUT R76, R123, 0xffff0000, RZ, 0xc0, !PT ;  /* 0xffff00007b4c7812 */ /* 0x000fe200078ec0ff */
[----:B------:R-:W-:Y:S01]  /*1dab0*/  FFMA.FTZ R77, R12, R9, -R77 ;  /* 0x000000090c4d7223 */ /* 0x000fe2000001084d */
[----:B------:R-:W-:Y:S01]  /*1dac0*/  SHF.L.U32 R123, R126, 0x10, RZ ;  /* 0x000000107e7b7819 */ /* 0x000fe200000006ff */
[----:B------:R-:W-:Y:S01]  /*1dad0*/  FFMA.FTZ R9, R12, R135, R8 ;  /* 0x000000870c097223 */ /* 0x000fe20000010008 */
[----:B------:R-:W-:Y:S01]  /*1dae0*/  LOP3.LUT R126, R126, 0xffff0000, RZ, 0xc0, !PT ;  /* 0xffff00007e7e7812 */ /* 0x000fe200078ec0ff */
[----:B------:R-:W-:-:S02]  /*1daf0*/  FMUL.FTZ R8, R133, R124 ;  /* 0x0000007c85087220 */ /* 0x000fc40000410000 */
[-C--:B------:R-:W-:Y:S02]  /*1db00*/  FMUL.FTZ R133, R133, R76.reuse ;  /* 0x0000004c85857220 */ /* 0x080fe40000410000 */
[----:B------:R-:W-:Y:S02]  /*1db10*/  FFMA.FTZ R76, R79, R76, -R8 ;  /* 0x0000004c4f4c7223 */ /* 0x000fe40000010808 */
[C---:B------:R-:W-:Y:S01]  /*1db20*/  IMAD.U32 R117, R122.reuse, 0x10000, RZ ;  /* 0x000100007a757824 */ /* 0x040fe200078e00ff */
[----:B------:R-:W-:Y:S01]  /*1db30*/  LOP3.LUT R122, R122, 0xffff0000, RZ, 0xc0, !PT ;  /* 0xffff00007a7a7812 */ /* 0x000fe200078ec0ff */
[----:B------:R-:W-:Y:S02]  /*1db40*/  IMAD.U32 R8, R121, 0x10000, RZ ;  /* 0x0001000079087824 */ /* 0x000fe400078e00ff */
[----:B------:R-:W-:Y:S02]  /*1db50*/  FFMA.FTZ R124, R79, R124, R133 ;  /* 0x0000007c4f7c7223 */ /* 0x000fe40000010085 */
[----:B------:R-:W-:-:S02]  /*1db60*/  IMAD.U32 R12, R125, 0x10000, RZ ;  /* 0x000100007d0c7824 */ /* 0x000fc400078e00ff */
[----:B------:R-:W-:Y:S01]  /*1db70*/  FMUL.FTZ R120, R132, R117 ;  /* 0x0000007584787220 */ /* 0x000fe20000410000 */
[----:B------:R-:W-:Y:S01]  /*1db80*/  F2FP.BF16.PACK_AB R9, R124, R9 ;  /* 0x000000097c09723e */ /* 0x000fe200000010ff */
[----:B------:R-:W-:Y:S02]  /*1db90*/  FMUL.FTZ R133, R86, R8 ;  /* 0x0000000856857220 */ /* 0x000fe40000410000 */
[-C--:B------:R-:W-:Y:S02]  /*1dba0*/  FMUL.FTZ R132, R132, R123.reuse ;  /* 0x0000007b84847220 */ /* 0x080fe40000410000 */
[-C--:B------:R-:W-:Y:S02]  /*1dbb0*/  FMUL.FTZ R86, R86, R12.reuse ;  /* 0x0000000c56567220 */ /* 0x080fe40000410000 */
[----:B------:R-:W-:Y:S01]  /*1dbc0*/  FFMA.FTZ R133, R13, R12, -R133 ;  /* 0x0000000c0d857223 */ /* 0x000fe20000010885 */
[----:B------:R-:W-:Y:S01]  /*1dbd0*/  LOP3.LUT R12, R121, 0xffff0000, RZ, 0xc0, !PT ;  /* 0xffff0000790c7812 */ /* 0x000fe200078ec0ff */
[----:B------:R-:W-:-:S02]  /*1dbe0*/  FFMA.FTZ R79, R78, R123, -R120 ;  /* 0x0000007b4e4f7223 */ /* 0x000fc40000010878 */
[----:B------:R-:W-:Y:S01]  /*1dbf0*/  FFMA.FTZ R132, R78, R117, R132 ;  /* 0x000000754e847223 */ /* 0x000fe20000010084 */
[----:B------:R-:W-:Y:S01]  /*1dc00*/  LOP3.LUT R78, R125, 0xffff0000, RZ, 0xc0, !PT ;  /* 0xffff00007d4e7812 */ /* 0x000fe200078ec0ff */
[----:B------:R-:W-:Y:S02]  /*1dc10*/  FFMA.FTZ R86, R13, R8, R86 ;  /* 0x000000080d567223 */ /* 0x000fe40000010056 */
[C---:B------:R-:W-:Y:S02]  /*1dc20*/  FMUL.FTZ R117, R127.reuse, R122 ;  /* 0x0000007a7f757220 */ /* 0x040fe40000410000 */
[----:B------:R-:W-:Y:S02]  /*1dc30*/  FMUL.FTZ R127, R127, R126 ;  /* 0x0000007e7f7f7220 */ /* 0x000fe40000410000 */
[C---:B------:R-:W-:Y:S02]  /*1dc40*/  FMUL.FTZ R13, R11.reuse, R12 ;  /* 0x0000000c0b0d7220 */ /* 0x040fe40000410000 */
        /* <DEDUP_REMOVED lines=8> */
[----:B------:R-:W-:-:S02]  /*1dcd0*/  F2FP.BF16.PACK_AB R14, R126, R79 ;  /* 0x0000004f7e0e723e */ /* 0x000fc400000010ff */
[----:B------:R-:W-:Y:S02]  /*1dce0*/  F2FP.BF16.PACK_AB R10, R11, R132 ;  /* 0x000000840b0a723e */ /* 0x000fe400000010ff */
[----:B------:R-:W-:Y:S02]  /*1dcf0*/  F2FP.BF16.PACK_AB R15, R78, R133 ;  /* 0x000000854e0f723e */ /* 0x000fe400000010ff */
[----:B------:R-:W-:-:S03]  /*1dd00*/  F2FP.BF16.PACK_AB R11, R85, R86 ;  /* 0x00000056550b723e */ /* 0x000fc600000010ff */
[----:B------:R1:W-:Y:S04]  /*1dd10*/  ST.E.128 [R130.64], R12 ;  /* 0x0000000c82007985 */ /* 0x0003e8000c101d04 */
[----:B------:R1:W-:Y:S02]  /*1dd20*/  ST.E.128 [R128.64], R8 ;  /* 0x0000000880007985 */ /* 0x0003e4000c101d04 */
.L_x_1113:
[----:B------:R-:W-:Y:S05]  /*1dd30*/  BSYNC B0 ;  /* 0x0000000000007941 */ /* 0x000fea0003800000 */
.L_x_1112:
[----:B-1----:R-:W-:Y:S01]  /*1dd40*/  IADD3 R13, R72, 0x20, RZ ;  /* 0x00000020480d7810 */ /* 0x002fe20007ffe0ff */
[----:B------:R-:W-:Y:S03]  /*1dd50*/  BSSY B0, `(.L_x_1114) ;  /* 0x000007a000007945 */ /* 0x000fe60003800000 */
[----:B------:R-:W-:-:S13]  /*1dd60*/  ISETP.GE.AND P0, PT, R13, R21, PT ;  /* 0x000000150d00720c */ /* 0x000fda0003f06270 */
[----:B------:R-:W-:Y:S05]  /*1dd70*/  @P0 BRA `(.L_x_1115) ;  /* 0x0000077000000947 */ /* 0x000fea0003800000 */
[----:B------:R-:W-:Y:S01]  /*1dd80*/  SHF.R.S32.HI R14, RZ, 0x1f, R13 ;  /* 0x0000001fff0e7819 */ /* 0x000fe2000001140d */
[----:B------:R-:W-:Y:S01]  /*1dd90*/  IMAD.SHL.U32 R10, R23, 0x40, RZ ;  /* 0x00000040170a7824 */ /* 0x000fe200078e00ff */
[----:B------:R-:W-:Y:S02]  /*1dda0*/  SHF.R.S32.HI R11, RZ, 0x1f, R108 ;  /* 0x0000001fff0b7819 */ /* 0x000fe4000001146c */
        /* <DEDUP_REMOVED lines=21> */
[----:B------:R-:W-:-:S03]  /*1df00*/  IADD3 R79, R79, R9, R8 ;  /* 0x000000094f4f7210 */ /* 0x000fc60007ffe008 */
[----:B-----5:R-:W-:-:S04]  /*1df10*/  IMAD.WIDE.U32 R84, R15, 0x2, R118 ;  /* 0x000000020f547825 */ /* 0x020fc800078e0076 */
[----:B------:R-:W-:Y:S01]  /*1df20*/  IMAD.WIDE.U32 R78, R79, 0x2, R118 ;  /* 0x000000024f4e7825 */ /* 0x000fe200078e0076 */
[----:B------:R-:W2:Y:S04]  /*1df30*/  LD.E.128 R12, [R84.64] ;  /* 0x00000004540c7980 */ /* 0x000ea8000c101d00 */
[----:B------:R-:W3:Y:S01]  /*1df40*/  LD.E.128 R8, [R78.64] ;  /* 0x000000044e087980 */ /* 0x000ee2000c101d00 */
[--C-:B------:R-:W-:Y:S02]  /*1df50*/  SHF.R.U64 R77, R64, 0x10, R65.reuse ;  /* 0x00000010404d7819 */ /* 0x100fe40000001241 */
[----:B------:R-:W-:Y:S02]  /*1df60*/  SHF.R.U32.HI R64, RZ, 0x10, R65 ;  /* 0x00000010ff407819 */ /* 0x000fe40000011641 */
[----:B------:R-:W-:-:S02]  /*1df70*/  SHF.R.U64 R65, R66, 0x10, R67 ;  /* 0x0000001042417819 */ /* 0x000fc40000001243 */
[----:B------:R-:W-:Y:S02]  /*1df80*/  SHF.R.U32.HI R66, RZ, 0x10, R67 ;  /* 0x00000010ff427819 */ /* 0x000fe40000011643 */
[--C-:B------:R-:W-:Y:S02]  /*1df90*/  SHF.R.U64 R67, R60, 0x10, R61.reuse ;  /* 0x000000103c437819 */ /* 0x100fe4000000123d */
[----:B------:R-:W-:Y:S02]  /*1dfa0*/  SHF.R.U32.HI R60, RZ, 0x10, R61 ;  /* 0x00000010ff3c7819 */ /* 0x000fe4000001163d */
[----:B------:R-:W-:Y:S02]  /*1dfb0*/  SHF.R.U64 R61, R62, 0x10, R63 ;  /* 0x000000103e3d7819 */ /* 0x000fe4000000123f */
[----:B------:R-:W-:Y:S02]  /*1dfc0*/  PRMT R109, R109, 0x5410, R60 ;  /* 0x000054106d6d7816 */ /* 0x000fe4000000003c */
[----:B------:R-:W-:-:S02]  /*1dfd0*/  PRMT R112, R112, 0x5410, R61 ;  /* 0x0000541070707816 */ /* 0x000fc4000000003d */
[----:B------:R-:W-:Y:S01]  /*1dfe0*/  SHF.R.U32.HI R62, RZ, 0x10, R63 ;  /* 0x00000010ff3e7819 */ /* 0x000fe2000001163f */
[----:B------:R-:W-:Y:S01]  /*1dff0*/  IMAD.U32 R87, R109, 0x10000, RZ ;  /* 0x000100006d577824 */ /* 0x000fe200078e00ff */
[----:B------:R-:W-:Y:S02]  /*1e000*/  PRMT R110, R110, 0x5410, R67 ;  /* 0x000054106e6e7816 */ /* 0x000fe40000000043 */
[----:B------:R-:W-:Y:S02]  /*1e010*/  PRMT R114, R114, 0x5410, R77 ;  /* 0x0000541072727816 */ /* 0x000fe4000000004d */
[----:B------:R-:W-:Y:S02]  /*1e020*/  PRMT R116, R116, 0x5410, R65 ;  /* 0x0000541074747816 */ /* 0x000fe40000000041 */
[----:B------:R-:W-:Y:S01]  /*1e030*/  PRMT R113, R113, 0x5410, R64 ;  /* 0x0000541071717816 */ /* 0x000fe20000000040 */
[C---:B------:R-:W-:Y:S01]  /*1e040*/  IMAD.U32 R67, R114.reuse, 0x10000, RZ ;  /* 0x0001000072437824 */ /* 0x040fe200078e00ff */
[----:B------:R-:W-:-:S02]  /*1e050*/  LOP3.LUT R114, R114, 0xffff0000, RZ, 0xc0, !PT ;  /* 0xffff000072727812 */ /* 0x000fc400078ec0ff */
[----:B------:R-:W-:Y:S02]  /*1e060*/  LOP3.LUT R109, R109, 0xffff0000, RZ, 0xc0, !PT ;  /* 0xffff00006d6d7812 */ /* 0x000fe400078ec0ff */
[----:B------:R-:W-:Y:S02]  /*1e070*/  PRMT R111, R111, 0x5410, R62 ;  /* 0x000054106f6f7816 */ /* 0x000fe4000000003e */
[----:B------:R-:W-:Y:S01]  /*1e080*/  PRMT R115, R115, 0x5410, R66 ;  /* 0x0000541073737816 */ /* 0x000fe20000000042 */
[C---:B--2---:R-:W-:Y:S01]  /*1e090*/  IMAD.U32 R61, R12.reuse, 0x10000, RZ ;  /* 0x000100000c3d7824 */ /* 0x044fe200078e00ff */
        /* <DEDUP_REMOVED lines=17> */
[----:B------:R-:W-:Y:S02]  /*1e1b0*/  IMAD.U32 R9, R113, 0x10000, RZ ;  /* 0x0001000071097824 */ /* 0x000fe400078e00ff */
[C---:B------:R-:W-:Y:S02]  /*1e1c0*/  FMUL.FTZ R67, R15.reuse, R110 ;  /* 0x0000006e0f437220 */ /* 0x040fe40000410000 */
[----:B------:R-:W-:-:S02]  /*1e1d0*/  FMUL.FTZ R15, R15, R114 ;  /* 0x000000720f0f7220 */ /* 0x000fc40000410000 */
[C---:B------:R-:W-:Y:S02]  /*1e1e0*/  FMUL.FTZ R61, R8.reuse, R87 ;  /* 0x00000057083d7220 */ /* 0x040fe40000410000 */
[-C--:B------:R-:W-:Y:S02]  /*1e1f0*/  FMUL.FTZ R8, R8, R9.reuse ;  /* 0x0000000908087220 */ /* 0x080fe40000410000 */
[C---:B------:R-:W-:Y:S02]  /*1e200*/  FFMA.FTZ R67, R60.reuse, R114, -R67 ;  /* 0x000000723c437223 */ /* 0x040fe40000010843 */
[----:B------:R-:W-:Y:S01]  /*1e210*/  FFMA.FTZ R15, R60, R110, R15 ;  /* 0x0000006e3c0f7223 */ /* 0x000fe2000001000f */
[----:B------:R-:W-:Y:S01]  /*1e220*/  LOP3.LUT R60, R113, 0xffff0000, RZ, 0xc0, !PT ;  /* 0xffff0000713c7812 */ /* 0x000fe200078ec0ff */
[C---:B------:R-:W-:Y:S02]  /*1e230*/  FFMA.FTZ R61, R12.reuse, R9, -R61 ;  /* 0x000000090c3d7223 */ /* 0x040fe4000001083d */
[----:B------:R-:W-:-:S02]  /*1e240*/  FFMA.FTZ R9, R12, R87, R8 ;  /* 0x000000570c097223 */ /* 0x000fc40000010008 */
[C---:B------:R-:W-:Y:S02]  /*1e250*/  FMUL.FTZ R12, R86.reuse, R109 ;  /* 0x0000006d560c7220 */ /* 0x040fe40000410000 */
[-C--:B------:R-:W-:Y:S02]  /*1e260*/  FMUL.FTZ R86, R86, R60.reuse ;  /* 0x0000003c56567220 */ /* 0x080fe40000410000 */
[----:B------:R-:W-:Y:S02]  /*1e270*/  IMAD.U32 R8, R112, 0x10000, RZ ;  /* 0x0001000070087824 */ /* 0x000fe400078e00ff */
[----:B------:R-:W-:Y:S02]  /*1e280*/  FFMA.FTZ R60, R63, R60, -R12 ;  /* 0x0000003c3f3c7223 */ /* 0x000fe4000001080c */
[C---:B------:R-:W-:Y:S01]  /*1e290*/  IMAD.U32 R66, R11.reuse, 0x10000, RZ ;  /* 0x000100000b427824 */ /* 0x040fe200078e00ff */
[----:B------:R-:W-:Y:S01]  /*1e2a0*/  LOP3.LUT R11, R11, 0xffff0000, RZ, 0xc0, !PT ;  /* 0xffff00000b0b7812 */ /* 0x000fe200078ec0ff */
[----:B------:R-:W-:-:S02]  /*1e2b0*/  IMAD.U32 R110, R116, 0x10000, RZ ;  /* 0x00010000746e7824 */ /* 0x000fc400078e00ff */
[----:B------:R-:W-:Y:S02]  /*1e2c0*/  IMAD.U32 R12, R111, 0x10000, RZ ;  /* 0x000100006f0c7824 */ /* 0x000fe400078e00ff */
[----:B------:R-:W-:Y:S02]  /*1e2d0*/  FMUL.FTZ R113, R77, R8 ;  /* 0x000000084d717220 */ /* 0x000fe40000410000 */
[C---:B------:R-:W-:Y:S01]  /*1e2e0*/  IMAD.U32 R62, R14.reuse, 0x10000, RZ ;  /* 0x000100000e3e7824 */ /* 0x040fe200078e00ff */
[----:B------:R-:W-:Y:S01]  /*1e2f0*/  LOP3.LUT R14, R14, 0xffff0000, RZ, 0xc0, !PT ;  /* 0xffff00000e0e7812 */ /* 0x000fe200078ec0ff */
[----:B------:R-:W-:Y:S02]  /*1e300*/  IMAD.U32 R87, R115, 0x10000, RZ ;  /* 0x0001000073577824 */ /* 0x000fe400078e00ff */
[----:B------:R-:W-:Y:S02]  /*1e310*/  FMUL.FTZ R77, R77, R110 ;  /* 0x0000006e4d4d7220 */ /* 0x000fe40000410000 */
[----:B------:R-:W-:-:S02]  /*1e320*/  FMUL.FTZ R114, R66, R12 ;  /* 0x0000000c42727220 */ /* 0x000fc40000410000 */
[----:B------:R-:W-:Y:S01]  /*1e330*/  FFMA.FTZ R86, R63, R109, R86 ;  /* 0x0000006d3f567223 */ /* 0x000fe20000010056 */
[----:B------:R-:W-:Y:S01]  /*1e340*/  LOP3.LUT R109, R116, 0xffff0000, RZ, 0xc0, !PT ;  /* 0xffff0000746d7812 */ /* 0x000fe200078ec0ff */
[----:B------:R-:W-:Y:S01]  /*1e350*/  FFMA.FTZ R77, R62, R8, R77 ;  /* 0x000000083e4d7223 */ /* 0x000fe2000001004d */
[----:B------:R-:W-:Y:S01]  /*1e360*/  LOP3.LUT R8, R111, 0xffff0000, RZ, 0xc0, !PT ;  /* 0xffff00006f087812 */ /* 0x000fe200078ec0ff */
[----:B------:R-:W-:Y:S01]  /*1e370*/  FMUL.FTZ R66, R66, R87 ;  /* 0x0000005742427220 */ /* 0x000fe20000410000 */
[----:B------:R-:W-:Y:S01]  /*1e380*/  F2FP.BF16.PACK_AB R9, R86, R9 ;  /* 0x000000095609723e */ /* 0x000fe200000010ff */
[----:B------:R-:W-:Y:S01]  /*1e390*/  FFMA.FTZ R114, R13, R87, -R114 ;  /* 0x000000570d727223 */ /* 0x000fe20000010872 */
[----:B------:R-:W-:Y:S01]  /*1e3a0*/  LOP3.LUT R87, R112, 0xffff0000, RZ, 0xc0, !PT ;  /* 0xffff000070577812 */ /* 0x000fe200078ec0ff */
[----:B------:R-:W-:Y:S01]  /*1e3b0*/  FFMA.FTZ R63, R62, R110, -R113 ;  /* 0x0000006e3e3f7223 */ /* 0x000fe20000010871 */
[----:B------:R-:W-:Y:S01]  /*1e3c0*/  LOP3.LUT R62, R115, 0xffff0000, RZ, 0xc0, !PT ;  /* 0xffff0000733e7812 */ /* 0x000fe200078ec0ff */
[----:B------:R-:W-:-:S02]  /*1e3d0*/  FFMA.FTZ R66, R13, R12, R66 ;  /* 0x0000000c0d427223 */ /* 0x000fc40000010042 */
[C---:B------:R-:W-:Y:S02]  /*1e3e0*/  FMUL.FTZ R111, R76.reuse, R87 ;  /* 0x000000574c6f7220 */ /* 0x040fe40000410000 */
[C---:B------:R-:W-:Y:S02]  /*1e3f0*/  FMUL.FTZ R13, R11.reuse, R8 ;  /* 0x000000080b0d7220 */ /* 0x040fe40000410000 */
[-C--:B------:R-:W-:Y:S02]  /*1e400*/  FMUL.FTZ R110, R76, R109.reuse ;  /* 0x0000006d4c6e7220 */ /* 0x080fe40000410000 */
[-C--:B------:R-:W-:Y:S02]  /*1e410*/  FMUL.FTZ R12, R11, R62.reuse ;  /* 0x0000003e0b0c7220 */ /* 0x080fe40000410000 */
[----:B------:R-:W-:Y:S02]  /*1e420*/  FFMA.FTZ R76, R14, R109, -R111 ;  /* 0x0000006d0e4c7223 */ /* 0x000fe4000001086f */
        /* <DEDUP_REMOVED lines=10> */
[----:B------:R1:W-:Y:S04]  /*1e4d0*/  ST.E.128 [R84.64], R12 ;  /* 0x0000000c54007985 */ /* 0x0003e8000c101d04 */
[----:B------:R1:W-:Y:S02]  /*1e4e0*/  ST.E.128 [R78.64], R8 ;  /* 0x000000084e007985 */ /* 0x0003e4000c101d04 */
.L_x_1115:
[----:B------:R-:W-:Y:S05]  /*1e4f0*/  BSYNC B0 ;  /* 0x0000000000007941 */ /* 0x000fea0003800000 */
.L_x_1114:
[----:B-1----:R-:W-:-:S04]  /*1e500*/  IADD3 R11, R72, 0x40, RZ ;  /* 0x00000040480b7810 */ /* 0x002fc80007ffe0ff */
        /* <DEDUP_REMOVED lines=31> */
[----:B------:R-:W-:Y:S02]  /*1e700*/  SHF.R.U64 R52, R52, 0x10, R53 ;  /* 0x0000001034347819 */ /* 0x000fe40000001235 */
[----:B------:R-:W-:Y:S02]  /*1e710*/  SHF.R.U64 R54, R54, 0x10, R55 ;  /* 0x0000001036367819 */ /* 0x000fe40000001237 */
[----:B------:R-:W-:-:S02]  /*1e720*/  SHF.R.U64 R56, R56, 0x10, R57 ;  /* 0x0000001038387819 */ /* 0x000fc40000001239 */
[----:B------:R-:W-:Y:S02]  /*1e730*/  SHF.R.U32.HI R55, RZ, 0x10, R55 ;  /* 0x00000010ff377819 */ /* 0x000fe40000011637 */
[----:B------:R-:W-:Y:S02]  /*1e740*/  SHF.R.U32.HI R57, RZ, 0x10, R57 ;  /* 0x00000010ff397819 */ /* 0x000fe40000011639 */
[----:B------:R-:W-:Y:S02]  /*1e750*/  SHF.R.U32.HI R60, RZ, 0x10, R53 ;  /* 0x00000010ff3c7819 */ /* 0x000fe40000011635 */
[----:B------:R-:W-:Y:S02]  /*1e760*/  PRMT R101, R101, 0x5410, R52 ;  /* 0x0000541065657816 */ /* 0x000fe40000000034 */
[----:B------:R-:W-:Y:S02]  /*1e770*/  SHF.R.U64 R58, R58, 0x10, R59 ;  /* 0x000000103a3a7819 */ /* 0x000fe4000000123b */
[----:B------:R-:W-:-:S02]  /*1e780*/  PRMT R102, R102, 0x5410, R55 ;  /* 0x0000541066667816 */ /* 0x000fc40000000037 */
[----:B------:R-:W-:Y:S02]  /*1e790*/  SHF.R.U32.HI R59, RZ, 0x10, R59 ;  /* 0x00000010ff3b7819 */ /* 0x000fe4000001163b */
[----:B------:R-:W-:Y:S02]  /*1e7a0*/  PRMT R105, R105, 0x5410, R56 ;  /* 0x0000541069697816 */ /* 0x000fe40000000038 */
[----:B------:R-:W-:Y:S02]  /*1e7b0*/  PRMT R104, R104, 0x5410, R57 ;  /* 0x0000541068687816 */ /* 0x000fe40000000039 */
[----:B------:R-:W-:Y:S01]  /*1e7c0*/  PRMT R106, R106, 0x5410, R59 ;  /* 0x000054106a6a7816 */ /* 0x000fe2000000003b */
[----:B------:R-:W-:Y:S01]  /*1e7d0*/  IMAD.U32 R59, R105, 0x10000, RZ ;  /* 0x00010000693b7824 */ /* 0x000fe200078e00ff */
[----:B------:R-:W-:Y:S02]  /*1e7e0*/  PRMT R99, R99, 0x5410, R60 ;  /* 0x0000541063637816 */ /* 0x000fe4000000003c */
[----:B------:R-:W-:-:S02]  /*1e7f0*/  LOP3.LUT R76, R105, 0xffff0000, RZ, 0xc0, !PT ;  /* 0xffff0000694c7812 */ /* 0x000fc400078ec0ff */
        /* <DEDUP_REMOVED lines=26> */
[----:B------:R-:W-:Y:S02]  /*1e9a0*/  FMUL.FTZ R8, R8, R9 ;  /* 0x0000000908087220 */ /* 0x000fe40000410000 */
[C---:B------:R-:W-:Y:S02]  /*1e9b0*/  FFMA.FTZ R59, R52.reuse, R76, -R59 ;  /* 0x0000004c343b7223 */ /* 0x040fe4000001083b */
[----:B------:R-:W-:Y:S01]  /*1e9c0*/  FFMA.FTZ R15, R52, R101, R15 ;  /* 0x00000065340f7223 */ /* 0x000fe2000001000f */
[----:B------:R-:W-:Y:S01]  /*1e9d0*/  LOP3.LUT R52, R104, 0xffff0000, RZ, 0xc0, !PT ;  /* 0xffff000068347812 */ /* 0x000fe200078ec0ff */
[C---:B------:R-:W-:Y:S02]  /*1e9e0*/  FFMA.FTZ R53, R12.reuse, R9, -R53 ;  /* 0x000000090c357223 */ /* 0x040fe40000010835 */
[----:B------:R-:W-:-:S02]  /*1e9f0*/  FFMA.FTZ R9, R12, R67, R8 ;  /* 0x000000430c097223 */ /* 0x000fc40000010008 */
[C---:B------:R-:W-:Y:S02]  /*1ea00*/  FMUL.FTZ R12, R66.reuse, R99 ;  /* 0x00000063420c7220 */ /* 0x040fe40000410000 */
[-C--:B------:R-:W-:Y:S02]  /*1ea10*/  FMUL.FTZ R66, R66, R52.reuse ;  /* 0x0000003442427220 */ /* 0x080fe40000410000 */
[----:B------:R-:W-:Y:S02]  /*1ea20*/  FFMA.FTZ R52, R55, R52, -R12 ;  /* 0x0000003437347223 */ /* 0x000fe4000001080c */
[C---:B------:R-:W-:Y:S01]  /*1ea30*/  IMAD.U32 R58, R11.reuse, 0x10000, RZ ;  /* 0x000100000b3a7824 */ /* 0x040fe200078e00ff */
[----:B------:R-:W-:Y:S01]  /*1ea40*/  LOP3.LUT R11, R11, 0xffff0000, RZ, 0xc0, !PT ;  /* 0xffff00000b0b7812 */ /* 0x000fe200078ec0ff */
        /* <DEDUP_REMOVED lines=8> */
[----:B------:R-:W-:-:S02]  /*1ead0*/  FMUL.FTZ R77, R61, R8 ;  /* 0x000000083d4d7220 */ /* 0x000fc40000410000 */
[----:B------:R-:W-:Y:S02]  /*1eae0*/  FMUL.FTZ R78, R58, R12 ;  /* 0x0000000c3a4e7220 */ /* 0x000fe40000410000 */
[C---:B------:R-:W-:Y:S01]  /*1eaf0*/  IMAD.U32 R54, R14.reuse, 0x10000, RZ ;  /* 0x000100000e367824 */ /* 0x040fe200078e00ff */
[----:B------:R-:W-:Y:S01]  /*1eb00*/  LOP3.LUT R14, R14, 0xffff0000, RZ, 0xc0, !PT ;  /* 0xffff00000e0e7812 */ /* 0x000fe200078ec0ff */
[-C--:B------:R-:W-:Y:S02]  /*1eb10*/  FMUL.FTZ R61, R61, R76.reuse ;  /* 0x0000004c3d3d7220 */ /* 0x080fe40000410000 */
[----:B------:R-:W-:Y:S02]  /*1eb20*/  FMUL.FTZ R58, R58, R67 ;  /* 0x000000433a3a7220 */ /* 0x000fe40000410000 */
[----:B------:R-:W-:Y:S02]  /*1eb30*/  FFMA.FTZ R66, R55, R99, R66 ;  /* 0x0000006337427223 */ /* 0x000fe40000010042 */
[----:B------:R-:W-:-:S02]  /*1eb40*/  FFMA.FTZ R55, R54, R76, -R77 ;  /* 0x0000004c36377223 */ /* 0x000fc4000001084d */
[----:B------:R-:W-:Y:S01]  /*1eb50*/  FFMA.FTZ R61, R54, R8, R61 ;  /* 0x00000008363d7223 */ /* 0x000fe2000001003d */
[----:B------:R-:W-:Y:S01]  /*1eb60*/  F2FP.BF16.PACK_AB R9, R66, R9 ;  /* 0x000000094209723e */ /* 0x000fe200000010ff */
[----:B------:R-:W-:Y:S02]  /*1eb70*/  FFMA.FTZ R58, R13, R12, R58 ;  /* 0x0000000c0d3a7223 */ /* 0x000fe4000001003a */
[C---:B------:R-:W-:Y:S02]  /*1eb80*/  FMUL.FTZ R54, R60.reuse, R103 ;  /* 0x000000673c367220 */ /* 0x040fe40000410000 */
[C---:B------:R-:W-:Y:S02]  /*1eb90*/  FMUL.FTZ R12, R11.reuse, R102 ;  /* 0x000000660b0c7220 */ /* 0x040fe40000410000 */
[----:B------:R-:W-:Y:S02]  /*1eba0*/  FMUL.FTZ R60, R60, R107 ;  /* 0x0000006b3c3c7220 */ /* 0x000fe40000410000 */
[----:B------:R-:W-:-:S02]  /*1ebb0*/  FMUL.FTZ R8, R11, R106 ;  /* 0x0000006a0b087220 */ /* 0x000fc40000410000 */
[----:B------:R-:W-:Y:S01]  /*1ebc0*/  FFMA.FTZ R78, R13, R67, -R78 ;  /* 0x000000430d4e7223 */ /* 0x000fe2000001084e */
[----:B------:R-:W-:Y:S01]  /*1ebd0*/  F2FP.BF16.PACK_AB R13, R52, R53 ;  /* 0x00000035340d723e */ /* 0x000fe200000010ff */
[C---:B------:R-:W-:Y:S02]  /*1ebe0*/  FFMA.FTZ R54, R14.reuse, R107, -R54 ;  /* 0x0000006b0e367223 */ /* 0x040fe40000010836 */
[----:B------:R-:W-:Y:S01]  /*1ebf0*/  FFMA.FTZ R11, R57, R106, -R12 ;  /* 0x0000006a390b7223 */ /* 0x000fe2000001080c */
[----:B------:R-:W-:Y:S01]  /*1ec00*/  F2FP.BF16.PACK_AB R12, R59, R10 ;  /* 0x0000000a3b0c723e */ /* 0x000fe200000010ff */
[----:B------:R-:W-:Y:S01]  /*1ec10*/  FFMA.FTZ R60, R14, R103, R60 ;  /* 0x000000670e3c7223 */ /* 0x000fe2000001003c */
[----:B------:R-:W-:Y:S01]  /*1ec20*/  F2FP.BF16.PACK_AB R14, R54, R55 ;  /* 0x00000037360e723e */ /* 0x000fe200000010ff */
[----:B------:R-:W-:Y:S01]  /*1ec30*/  FFMA.FTZ R57, R57, R102, R8 ;  /* 0x0000006639397223 */ /* 0x000fe20000010008 */
[----:B------:R-:W-:Y:S02]  /*1ec40*/  F2FP.BF16.PACK_AB R8, R15, R56 ;  /* 0x000000380f08723e */ /* 0x000fe400000010ff */
[----:B------:R-:W-:-:S02]  /*1ec50*/  F2FP.BF16.PACK_AB R15, R11, R78 ;  /* 0x0000004e0b0f723e */ /* 0x000fc400000010ff */
[----:B------:R-:W-:Y:S02]  /*1ec60*/  F2FP.BF16.PACK_AB R10, R60, R61 ;  /* 0x0000003d3c0a723e */ /* 0x000fe400000010ff */
[----:B------:R-:W-:Y:S01]  /*1ec70*/  F2FP.BF16.PACK_AB R11, R57, R58 ;  /* 0x0000003a390b723e */ /* 0x000fe200000010ff */
[----:B------:R1:W-:Y:S04]  /*1ec80*/  ST.E.128 [R64.64], R12 ;  /* 0x0000000c40007985 */ /* 0x0003e8000c101d04 */
[----:B------:R1:W-:Y:S02]  /*1ec90*/  ST.E.128 [R62.64], R8 ;  /* 0x000000083e007985 */ /* 0x0003e4000c101d04 */
.L_x_1111:
[----:B------:R-:W-:Y:S05]  /*1eca0*/  BSYNC B1 ;  /* 0x0000000000017941 */ /* 0x000fea0003800000 */
.L_x_1110:
[----:B------:R-:W-:Y:S01]  /*1ecb0*/  IADD3 R23, R23, 0x40, RZ ;  /* 0x0000004017177810 */ /* 0x000fe20007ffe0ff */
[----:B-1----:R-:W-:Y:S02]  /*1ecc0*/  IMAD.MOV.U32 R8, RZ, RZ, R22 ;  /* 0x000000ffff087224 */ /* 0x002fe400078e0016 */
[----:B------:R-:W-:Y:S01]  /*1ecd0*/  IMAD.MOV.U32 R9, RZ, RZ, 0x0 ;  /* 0x00000000ff097424 */ /* 0x000fe200078e00ff */
[----:B------:R-:W-:-:S13]  /*1ece0*/  ISETP.GE.AND P0, PT, R23, R98, PT ;  /* 0x000000621700720c */ /* 0x000fda0003f06270 */
[----:B------:R-:W-:Y:S05]  /*1ecf0*/  @P0 RET.REL.NODEC R8 `(_ZN7cutlass13device_kernelIN5flash19enable_sm80_to_sm89INS1_16FlashAttnFwdSm80INS1_25CollectiveMainloopFwdSm80ILi8ELi2ELb0EN4cute5tupleIJNS5_1CILi128EEENS7_ILi64EEENS7_ILi192EEEEEELi192ENS_10bfloat16_tEfNS_4arch4Sm80ELb0ELb1ELb1ELb1ELb0ELb1ELb1ELb0EEENS1_21CollectiveEpilogueFwdINS6_IJS8_SA_S9_EEENS6_IJNS7_ILi1EEESI_SI_EEESC_SE_Li256ELb1ELb1ELb0ELb0EEENS1_19SingleTileSchedulerILb1ELb0ELb1ELi128EEEEEEEEEvNT_6ParamsE) ;  /* 0xfffe130008000950 */ /* 0x000fea0003c3ffff */
[----:B------:R-:W-:Y:S01]  /*1ed00*/  ISETP.GE.AND P0, PT, R72, R21, PT ;  /* 0x000000154800720c */ /* 0x000fe20003f06270 */
[----:B------:R-:W-:-:S12]  /*1ed10*/  BSSY B0, `(.L_x_1116) ;  /* 0x0000072000007945 */ /* 0x000fd80003800000 */
[----:B------:R-:W-:Y:S05]  /*1ed20*/  @P0 BRA `(.L_x_1117) ;  /* 0x0000070000000947 */ /* 0x000fea0003800000 */
[----:B------:R-:W-:Y:S01]  /*1ed30*/  LEA.HI R8, R21, R100, RZ, 0x1d ;  /* 0x0000006415087211 */ /* 0x000fe200078fe8ff */
[----:B------:R-:W-:Y:S01]  /*1ed40*/  IMAD.SHL.U32 R11, R23, 0x40, RZ ;  /* 0x00000040170b7824 */ /* 0x000fe200078e00ff */
[----:B------:R-:W-:Y:S02]  /*1ed50*/  SHF.R.S32.HI R10, RZ, 0x1f, R23 ;  /* 0x0000001fff0a7819 */ /* 0x000fe40000011417 */
[----:B------:R-:W-:Y:S02]  /*1ed60*/  SHF.R.S32.HI R53, RZ, 0x1f, R8 ;  /* 0x0000001fff357819 */ /* 0x000fe40000011408 */
[----:B------:R-:W-:Y:S02]  /*1ed70*/  LEA.HI R9, R10, R23, RZ, 0x3 ;  /* 0x000000170a097211 */ /* 0x000fe400078f18ff */
[----:B------:R-:W-:Y:S01]  /*1ed80*/  LEA.HI R53, R53, R8, RZ, 0x3 ;  /* 0x0000000835357211 */ /* 0x000fe200078f18ff */
[----:B------:R-:W-:Y:S01]  /*1ed90*/  IMAD.SHL.U32 R8, R8, 0x8, RZ ;  /* 0x0000000808087824 */ /* 0x000fe200078e00ff */
[----:B------:R-:W-:Y:S01]  /*1eda0*/  LOP3.LUT R11, R11, 0x1c0, RZ, 0xc0, !PT ;  /* 0x000001c00b0b7812 */ /* 0x000fe200078ec0ff */
[----:B------:R-:W-:-:S02]  /*1edb0*/  IMAD.SHL.U32 R9, R9, 0x40, RZ ;  /* 0x0000004009097824 */ /* 0x000fc400078e00ff */
[----:B------:R-:W-:Y:S01]  /*1edc0*/  IMAD.SHL.U32 R53, R53, 0x400, RZ ;  /* 0x0000040035357824 */ /* 0x000fe200078e00ff */
[----:B------:R-:W-:Y:S02]  /*1edd0*/  SHF.R.U32.HI R10, RZ, 0x3, R11 ;  /* 0x00000003ff0a7819 */ /* 0x000fe4000001160b */
[C---:B------:R-:W-:Y:S02]  /*1ede0*/  LOP3.LUT R8, R11.reuse, 0x38, R8, 0xf8, !PT ;  /* 0x000000380b087812 */ /* 0x040fe400078ef808 */
[----:B------:R-:W-:Y:S02]  /*1edf0*/  LOP3.LUT R55, R11, 0x38, R72, 0xf8, !PT ;  /* 0x000000380b377812 */ /* 0x000fe400078ef848 */
[----:B------:R-:W-:Y:S02]  /*1ee00*/  LOP3.LUT R9, R9, 0xfffffe00, RZ, 0xc0, !PT ;  /* 0xfffffe0009097812 */ /* 0x000fe400078ec0ff */
[----:B------:R-:W-:Y:S02]  /*1ee10*/  LOP3.LUT R8, R8, R10, RZ, 0x3c, !PT ;  /* 0x0000000a08087212 */ /* 0x000fe400078e3cff */
[----:B------:R-:W-:-:S02]  /*1ee20*/  LOP3.LUT R53, R53, 0xffffe000, RZ, 0xc0, !PT ;  /* 0xffffe00035357812 */ /* 0x000fc400078ec0ff */
[----:B------:R-:W-:Y:S02]  /*1ee30*/  LOP3.LUT R55, R9, R55, R10, 0xf6, !PT ;  /* 0x0000003709377212 */ /* 0x000fe400078ef60a */
        /* <DEDUP_REMOVED lines=8> */
[----:B------:R-:W-:Y:S02]  /*1eec0*/  SHF.R.U64 R48, R48, 0x10, R49 ;  /* 0x0000001030307819 */ /* 0x000fe40000001231 */
[----:B------:R-:W-:Y:S02]  /*1eed0*/  SHF.R.U32.HI R43, RZ, 0x10, R43 ;  /* 0x00000010ff2b7819 */ /* 0x000fe4000001162b */
[----:B------:R-:W-:Y:S02]  /*1eee0*/  SHF.R.U32.HI R49, RZ, 0x10, R49 ;  /* 0x00000010ff317819 */ /* 0x000fe40000011631 */
[----:B------:R-:W-:Y:S02]  /*1eef0*/  PRMT R91, R91, 0x5410, R40 ;  /* 0x000054105b5b7816 */ /* 0x000fe40000000028 */
[----:B------:R-:W-:Y:S02]  /*1ef00*/  PRMT R90, R90, 0x5410, R41 ;  /* 0x000054105a5a7816 */ /* 0x000fe40000000029 */
[----:B------:R-:W-:-:S02]  /*1ef10*/  SHF.R.U64 R50, R50, 0x10, R51 ;  /* 0x0000001032327819 */ /* 0x000fc40000001233 */
[----:B------:R-:W-:Y:S01]  /*1ef20*/  PRMT R92, R92, 0x5410, R43 ;  /* 0x000054105c5c7816 */ /* 0x000fe2000000002b */
[----:B------:R-:W-:Y:S01]  /*1ef30*/  IMAD.U32 R59, R90, 0x10000, RZ ;  /* 0x000100005a3b7824 */ /* 0x000fe200078e00ff */
[----:B------:R-:W-:Y:S02]  /*1ef40*/  SHF.R.U32.HI R51, RZ, 0x10, R51 ;  /* 0x00000010ff337819 */ /* 0x000fe40000011633 */
        /* <DEDUP_REMOVED lines=37> */
[C---:B------:R-:W-:Y:S01]  /*1f1a0*/  IMAD.U32 R8, R93.reuse, 0x10000, RZ ;  /* 0x000100005d087824 */ /* 0x040fe200078e00ff */
[----:B------:R-:W-:Y:S01]  /*1f1b0*/  LOP3.LUT R93, R93, 0xffff0000, RZ, 0xc0, !PT ;  /* 0xffff00005d5d7812 */ /* 0x000fe200078ec0ff */
[C---:B------:R-:W-:Y:S01]  /*1f1c0*/  IMAD.U32 R59, R97.reuse, 0x10000, RZ ;  /* 0x00010000613b7824 */ /* 0x040fe200078e00ff */
[----:B------:R-:W-:Y:S01]  /*1f1d0*/  LOP3.LUT R97, R97, 0xffff0000, RZ, 0xc0, !PT ;  /* 0xffff000061617812 */ /* 0x000fe200078ec0ff */
[-C--:B------:R-:W-:Y:S02]  /*1f1e0*/  FMUL.FTZ R61, R58, R40.reuse ;  /* 0x000000283a3d7220 */ /* 0x080fe40000410000 */
[----:B------:R-:W-:Y:S02]  /*1f1f0*/  FFMA.FTZ R40, R43, R40, -R12 ;  /* 0x000000282b287223 */ /* 0x000fe4000001080c */
[C---:B------:R-:W-:Y:S01]  /*1f200*/  IMAD.U32 R50, R11.reuse, 0x10000, RZ ;  /* 0x000100000b327824 */ /* 0x040fe200078e00ff */
[----:B------:R-:W-:Y:S01]  /*1f210*/  LOP3.LUT R11, R11, 0xffff0000, RZ, 0xc0, !PT ;  /* 0xffff00000b0b7812 */ /* 0x000fe200078ec0ff */
[C---:B------:R-:W-:Y:S01]  /*1f220*/  IMAD.U32 R12, R92.reuse, 0x10000, RZ ;  /* 0x000100005c0c7824 */ /* 0x040fe200078e00ff */
[----:B------:R-:W-:Y:S01]  /*1f230*/  LOP3.LUT R92, R92, 0xffff0000, RZ, 0xc0, !PT ;  /* 0xffff00005c5c7812 */ /* 0x000fe200078ec0ff */
[----:B------:R-:W-:-:S02]  /*1f240*/  FMUL.FTZ R60, R57, R8 ;  /* 0x00000008393c7220 */ /* 0x000fc40000410000 */
[C---:B------:R-:W-:Y:S01]  /*1f250*/  IMAD.U32 R42, R14.reuse, 0x10000, RZ ;  /* 0x000100000e2a7824 */ /* 0x040fe200078e00ff */
[----:B------:R-:W-:Y:S01]  /*1f260*/  LOP3.LUT R14, R14, 0xffff0000, RZ, 0xc0, !PT ;  /* 0xffff00000e0e7812 */ /* 0x000fe200078ec0ff */
[C---:B------:R-:W-:Y:S01]  /*1f270*/  IMAD.U32 R58, R96.reuse, 0x10000, RZ ;  /* 0x00010000603a7824 */ /* 0x040fe200078e00ff */
[----:B------:R-:W-:Y:S01]  /*1f280*/  LOP3.LUT R96, R96, 0xffff0000, RZ, 0xc0, !PT ;  /* 0xffff000060607812 */ /* 0x000fe200078ec0ff */
[-C--:B------:R-:W-:Y:S02]  /*1f290*/  FMUL.FTZ R57, R57, R59.reuse ;  /* 0x0000003b39397220 */ /* 0x080fe40000410000 */
[----:B------:R-:W-:Y:S02]  /*1f2a0*/  FFMA.FTZ R90, R43, R90, R61 ;  /* 0x0000005a2b5a7223 */ /* 0x000fe4000001003d */
[C---:B------:R-:W-:Y:S02]  /*1f2b0*/  FFMA.FTZ R43, R42.reuse, R59, -R60 ;  /* 0x0000003b2a2b7223 */ /* 0x040fe4000001083c */
[----:B------:R-:W-:Y:S01]  /*1f2c0*/  FFMA.FTZ R57, R42, R8, R57 ;  /* 0x000000082a397223 */ /* 0x000fe20000010039 */
[----:B------:R-:W-:Y:S01]  /*1f2d0*/  F2FP.BF16.PACK_AB R9, R90, R9 ;  /* 0x000000095a09723e */ /* 0x000fe200000010ff */
[----:B------:R-:W-:-:S02]  /*1f2e0*/  FMUL.FTZ R61, R50, R12 ;  /* 0x0000000c323d7220 */ /* 0x000fc40000410000 */
[----:B------:R-:W-:Y:S02]  /*1f2f0*/  FMUL.FTZ R42, R56, R93 ;  /* 0x0000005d382a7220 */ /* 0x000fe40000410000 */
[C---:B------:R-:W-:Y:S02]  /*1f300*/  FMUL.FTZ R8, R11.reuse, R92 ;  /* 0x0000005c0b087220 */ /* 0x040fe40000410000 */
[----:B------:R-:W-:Y:S02]  /*1f310*/  FMUL.FTZ R50, R50, R58 ;  /* 0x0000003a32327220 */ /* 0x000fe40000410000 */
[----:B------:R-:W-:Y:S02]  /*1f320*/  FMUL.FTZ R56, R56, R97 ;  /* 0x0000006138387220 */ /* 0x000fe40000410000 */
[----:B------:R-:W-:Y:S02]  /*1f330*/  FMUL.FTZ R11, R11, R96 ;  /* 0x000000600b0b7220 */ /* 0x000fe40000410000 */
[----:B------:R-:W-:-:S02]  /*1f340*/  FFMA.FTZ R61, R13, R58, -R61 ;  /* 0x0000003a0d3d7223 */ /* 0x000fc4000001083d */
[C---:B------:R-:W-:Y:S02]  /*1f350*/  FFMA.FTZ R42, R14.reuse, R97, -R42 ;  /* 0x000000610e2a7223 */ /* 0x040fe4000001082a */
[----:B------:R-:W-:Y:S01]  /*1f360*/  FFMA.FTZ R96, R49, R96, -R8 ;  /* 0x0000006031607223 */ /* 0x000fe20000010808 */
[----:B------:R-:W-:Y:S01]  /*1f370*/  F2FP.BF16.PACK_AB R8, R15, R48 ;  /* 0x000000300f08723e */ /* 0x000fe200000010ff */
[----:B------:R-:W-:Y:S01]  /*1f380*/  FFMA.FTZ R50, R13, R12, R50 ;  /* 0x0000000c0d327223 */ /* 0x000fe20000010032 */
        /* <DEDUP_REMOVED lines=10> */
.L_x_1117:
[----:B------:R-:W-:Y:S05]  /*1f430*/  BSYNC B0 ;  /* 0x0000000000007941 */ /* 0x000fea0003800000 */
.L_x_1116:
        /* <DEDUP_REMOVED lines=34> */
[--C-:B------:R-:W-:Y:S02]  /*1f660*/  SHF.R.U64 R30, R30, 0x10, R31.reuse ;  /* 0x000000101e1e7819 */ /* 0x100fe4000000121f */
[----:B------:R-:W-:-:S02]  /*1f670*/  SHF.R.U32.HI R31, RZ, 0x10, R31 ;  /* 0x00000010ff1f7819 */ /* 0x000fc4000001161f */
[----:B------:R-:W-:Y:S02]  /*1f680*/  SHF.R.U64 R36, R36, 0x10, R37 ;  /* 0x0000001024247819 */ /* 0x000fe40000001225 */
[----:B------:R-:W-:Y:S02]  /*1f690*/  SHF.R.U32.HI R42, RZ, 0x10, R29 ;  /* 0x00000010ff2a7819 */ /* 0x000fe4000001161d */
[----:B------:R-:W-:Y:S02]  /*1f6a0*/  PRMT R73, R73, 0x5410, R28 ;  /* 0x0000541049497816 */ /* 0x000fe4000000001c */
[----:B------:R-:W-:Y:S02]  /*1f6b0*/  SHF.R.U64 R38, R38, 0x10, R39 ;  /* 0x0000001026267819 */ /* 0x000fe40000001227 */
[----:B------:R-:W-:Y:S02]  /*1f6c0*/  PRMT R74, R74, 0x5410, R31 ;  /* 0x000054104a4a7816 */ /* 0x000fe4000000001f */
[----:B------:R-:W-:-:S02]  /*1f6d0*/  SHF.R.U32.HI R40, RZ, 0x10, R37 ;  /* 0x00000010ff287819 */ /* 0x000fc40000011625 */
[----:B------:R-:W-:Y:S02]  /*1f6e0*/  SHF.R.U32.HI R39, RZ, 0x10, R39 ;  /* 0x00000010ff277819 */ /* 0x000fe40000011627 */
[----:B------:R-:W-:Y:S02]  /*1f6f0*/  PRMT R83, R83, 0x5410, R36 ;  /* 0x0000541053537816 */ /* 0x000fe40000000024 */
[----:B------:R-:W-:Y:S02]  /*1f700*/  PRMT R71, R71, 0x5410, R42 ;  /* 0x0000541047477816 */ /* 0x000fe4000000002a */
[----:B------:R-:W-:Y:S01]  /*1f710*/  PRMT R88, R88, 0x5410, R39 ;  /* 0x0000541058587816 */ /* 0x000fe20000000027 */
[----:B------:R-:W-:Y:S01]  /*1f720*/  IMAD.U32 R39, R83, 0x10000, RZ ;  /* 0x0001000053277824 */ /* 0x000fe200078e00ff */
[----:B------:R-:W-:Y:S01]  /*1f730*/  PRMT R81, R81, 0x5410, R40 ;  /* 0x0000541051517816 */ /* 0x000fe20000000028 */
[----:B------:R-:W-:Y:S01]  /*1f740*/  IMAD.U32 R43, R71, 0x10000, RZ ;  /* 0x00010000472b7824 */ /* 0x000fe200078e00ff */
        /* <DEDUP_REMOVED lines=74> */
.L_x_1119:
[----:B------:R-:W-:Y:S05]  /*1fbf0*/  BSYNC B0 ;  /* 0x0000000000007941 */ /* 0x000fea0003800000 */
.L_x_1118:
[----:B------:R-:W-:Y:S01]  /*1fc00*/  IADD3 R72, R72, 0x40, RZ ;  /* 0x0000004048487810 */ /* 0x000fe20007ffe0ff */
[----:B-1----:R-:W-:Y:S02]  /*1fc10*/  IMAD.MOV.U32 R8, RZ, RZ, R22 ;  /* 0x000000ffff087224 */ /* 0x002fe400078e0016 */
[----:B------:R-:W-:Y:S01]  /*1fc20*/  IMAD.MOV.U32 R9, RZ, RZ, 0x0 ;  /* 0x00000000ff097424 */ /* 0x000fe200078e00ff */
[----:B------:R-:W-:-:S13]  /*1fc30*/  ISETP.GE.AND P0, PT, R72, R21, PT ;  /* 0x000000154800720c */ /* 0x000fda0003f06270 */
[----:B------:R-:W-:Y:S05]  /*1fc40*/  @P0 RET.REL.NODEC R8 `(_ZN7cutlass13device_kernelIN5flash19enable_sm80_to_sm89INS1_16FlashAttnFwdSm80INS1_25CollectiveMainloopFwdSm80ILi8ELi2ELb0EN4cute5tupleIJNS5_1CILi128EEENS7_ILi64EEENS7_ILi192EEEEEELi192ENS_10bfloat16_tEfNS_4arch4Sm80ELb0ELb1ELb1ELb1ELb0ELb1ELb1ELb0EEENS1_21CollectiveEpilogueFwdINS6_IJS8_SA_S9_EEENS6_IJNS7_ILi1EEESI_SI_EEESC_SE_Li256ELb1ELb1ELb0ELb0EEENS1_19SingleTileSchedulerILb1ELb0ELb1ELi128EEEEEEEEEvNT_6ParamsE) ;  /* 0xfffe03b008000950 */ /* 0x000fea0003c3ffff */
[----:B------:R-:W-:Y:S01]  /*1fc50*/  SHF.R.S32.HI R13, RZ, 0x1f, R72 ;  /* 0x0000001fff0d7819 */ /* 0x000fe20000011448 */
[----:B------:R-:W-:Y:S01]  /*1fc60*/  IMAD.SHL.U32 R9, R23, 0x40, RZ ;  /* 0x0000004017097824 */ /* 0x000fe200078e00ff */
[----:B------:R-:W-:Y:S02]  /*1fc70*/  SHF.R.S32.HI R8, RZ, 0x1f, R23 ;  /* 0x0000001fff087819 */ /* 0x000fe40000011417 */
[-C--:B------:R-:W-:Y:S02]  /*1fc80*/  LEA.HI R12, R13, R72.reuse, RZ, 0x3 ;  /* 0x000000480d0c7211 */ /* 0x080fe400078f18ff */
[----:B------:R-:W-:Y:S02]  /*1fc90*/  LOP3.LUT R9, R9, 0x1c0, RZ, 0xc0, !PT ;  /* 0x000001c009097812 */ /* 0x000fe400078ec0ff */
[----:B------:R-:W-:Y:S02]  /*1fca0*/  SHF.R.S32.HI R10, RZ, 0x3, R12 ;  /* 0x00000003ff0a7819 */ /* 0x000fe4000001140c */
[----:B------:R-:W-:-:S02]  /*1fcb0*/  LEA.HI R13, R13, R72, RZ, 0x6 ;  /* 0x000000480d0d7211 */ /* 0x000fc400078f30ff */
[----:B------:R-:W-:Y:S02]  /*1fcc0*/  LEA.HI R21, R21, R10, RZ, 0x1d ;  /* 0x0000000a15157211 */ /* 0x000fe400078fe8ff */
[----:B------:R-:W-:Y:S01]  /*1fcd0*/  LEA.HI R8, R8, R23, RZ, 0x3 ;  /* 0x0000001708087211 */ /* 0x000fe200078f18ff */
[----:B------:R-:W-:Y:S01]  /*1fce0*/  IMAD.SHL.U32 R13, R13, 0x80, RZ ;  /* 0x000000800d0d7824 */ /* 0x000fe200078e00ff */
[----:B------:R-:W-:Y:S02]  /*1fcf0*/  LOP3.LUT R12, R9, 0x38, R12, 0xf8, !PT ;  /* 0x00000038090c7812 */ /* 0x000fe400078ef80c */
[----:B------:R-:W-:Y:S01]  /*1fd00*/  SHF.R.U32.HI R11, RZ, 0x3, R9 ;  /* 0x00000003ff0b7819 */ /* 0x000fe20000011609 */
[----:B------:R-:W-:Y:S01]  /*1fd10*/  IMAD.SHL.U32 R8, R8, 0x40, RZ ;  /* 0x0000004008087824 */ /* 0x000fe200078e00ff */
[----:B------:R-:W-:Y:S02]  /*1fd20*/  SHF.R.S32.HI R10, RZ, 0x1f, R21 ;  /* 0x0000001fff0a7819 */ /* 0x000fe40000011415 */
[----:B------:R-:W-:Y:S01]  /*1fd30*/  LOP3.LUT R14, R12, R11, RZ, 0x3c, !PT ;  /* 0x0000000b0c0e7212 */ /* 0x000fe200078e3cff */
[----:B------:R-:W-:Y:S01]  /*1fd40*/  IMAD.SHL.U32 R12, R21, 0x8, RZ ;  /* 0x00000008150c7824 */ /* 0x000fe200078e00ff */
[----:B------:R-:W-:-:S02]  /*1fd50*/  LEA.HI R10, R10, R21, RZ, 0x3 ;  /* 0x000000150a0a7211 */ /* 0x000fc400078f18ff */
[----:B------:R-:W-:Y:S02]  /*1fd60*/  LOP3.LUT R13, R13, 0xffffe000, RZ, 0xc0, !PT ;  /* 0xffffe0000d0d7812 */ /* 0x000fe400078ec0ff */
[----:B------:R-:W-:Y:S02]  /*1fd70*/  LOP3.LUT R8, R8, 0xfffffe00, RZ, 0xc0, !PT ;  /* 0xfffffe0008087812 */ /* 0x000fe400078ec0ff */
[----:B------:R-:W-:Y:S01]  /*1fd80*/  LOP3.LUT R12, R9, 0x38, R12, 0xf8, !PT ;  /* 0x00000038090c7812 */ /* 0x000fe200078ef80c */
[----:B------:R-:W-:Y:S01]  /*1fd90*/  IMAD.SHL.U32 R9, R10, 0x400, RZ ;  /* 0x000004000a097824 */ /* 0x000fe200078e00ff */
[----:B------:R-:W-:Y:S02]  /*1fda0*/  IADD3 R13, R14, R13, R8 ;  /* 0x0000000d0e0d7210 */ /* 0x000fe40007ffe008 */
[----:B------:R-:W-:Y:S02]  /*1fdb0*/  LOP3.LUT R11, R12, R11, RZ, 0x3c, !PT ;  /* 0x0000000b0c0b7212 */ /* 0x000fe400078e3cff */
[----:B------:R-:W-:Y:S01]  /*1fdc0*/  LOP3.LUT R9, R9, 0xffffe000, RZ, 0xc0, !PT ;  /* 0xffffe00009097812 */ /* 0x000fe200078ec0ff */
[----:B-----5:R-:W-:-:S03]  /*1fdd0*/  IMAD.WIDE.U32 R28, R13, 0x2, R118 ;  /* 0x000000020d1c7825 */ /* 0x020fc600078e0076 */
[----:B------:R-:W-:Y:S02]  /*1fde0*/  IADD3 R13, R11, R9, R8 ;  /* 0x000000090b0d7210 */ /* 0x000fe40007ffe008 */
[----:B------:R-:W2:Y:S03]  /*1fdf0*/  LD.E.128 R8, [R28.64] ;  /* 0x000000041c087980 */ /* 0x000ea6000c101d00 */
[----:B------:R-:W-:-:S05]  /*1fe00*/  IMAD.WIDE.U32 R118, R13, 0x2, R118 ;  /* 0x000000020d767825 */ /* 0x000fca00078e0076 */
[----:B------:R-:W3:Y:S01]  /*1fe10*/  LD.E.128 R12, [R118.64] ;  /* 0x00000004760c7980 */ /* 0x000ee2000c101d00 */
[----:B------:R-:W-:Y:S02]  /*1fe20*/  SHF.R.U64 R16, R16, 0x10, R17 ;  /* 0x0000001010107819 */ /* 0x000fe40000001211 */
[--C-:B------:R-:W-:Y:S02]  /*1fe30*/  SHF.R.U64 R21, R24, 0x10, R25.reuse ;  /* 0x0000001018157819 */ /* 0x100fe40000001219 */
[----:B------:R-:W-:Y:S02]  /*1fe40*/  SHF.R.U32.HI R24, RZ, 0x10, R25 ;  /* 0x00000010ff187819 */ /* 0x000fe40000011619 */
[----:B------:R-:W-:Y:S02]  /*1fe50*/  PRMT R35, R35, 0x5410, R16 ;  /* 0x0000541023237816 */ /* 0x000fe40000000010 */
[----:B------:R-:W-:Y:S02]  /*1fe60*/  SHF.R.U64 R23, R26, 0x10, R27 ;  /* 0x000000101a177819 */ /* 0x000fe4000000121b */
[----:B------:R-:W-:-:S02]  /*1fe70*/  SHF.R.U64 R25, R18, 0x10, R19 ;  /* 0x0000001012197819 */ /* 0x000fc40000001213 */
[----:B------:R-:W-:Y:S02]  /*1fe80*/  SHF.R.U32.HI R26, RZ, 0x10, R27 ;  /* 0x00000010ff1a7819 */ /* 0x000fe4000001161b */
[----:B------:R-:W-:Y:S02]  /*1fe90*/  SHF.R.U32.HI R17, RZ, 0x10, R17 ;  /* 0x00000010ff117819 */ /* 0x000fe40000011611 */
[----:B------:R-:W-:Y:S02]  /*1fea0*/  PRMT R68, R68, 0x5410, R21 ;  /* 0x0000541044447816 */ /* 0x000fe40000000015 */
[----:B------:R-:W-:Y:S01]  /*1feb0*/  PRMT R47, R47, 0x5410, R24 ;  /* 0x000054102f2f7816 */ /* 0x000fe20000000018 */
[----:B------:R-:W-:Y:S01]  /*1fec0*/  IMAD.U32 R24, R35, 0x10000, RZ ;  /* 0x0001000023187824 */ /* 0x000fe200078e00ff */
[----:B------:R-:W-:Y:S02]  /*1fed0*/  PRMT R46, R46, 0x5410, R25 ;  /* 0x000054102e2e7816 */ /* 0x000fe40000000019 */
[----:B------:R-:W-:Y:S01]  /*1fee0*/  PRMT R69, R69, 0x5410, R26 ;  /* 0x0000541045457816 */ /* 0x000fe2000000001a */
[----:B------:R-:W-:Y:S01]  /*1fef0*/  IMAD.U32 R26, R68, 0x10000, RZ ;  /* 0x00010000441a7824 */ /* 0x000fe200078e00ff */
[----:B------:R-:W-:-:S02]  /*1ff00*/  PRMT R34, R34, 0x5410, R17 ;  /* 0x0000541022227816 */ /* 0x000fc40000000011 */
[----:B------:R-:W-:Y:S02]  /*1ff10*/  SHF.R.U32.HI R18, RZ, 0x10, R19 ;  /* 0x00000010ff127819 */ /* 0x000fe40000011613 */
[----:B------:R-:W-:Y:S02]  /*1ff20*/  PRMT R70, R70, 0x5410, R23 ;  /* 0x0000541046467816 */ /* 0x000fe40000000017 */
[----:B------:R-:W-:Y:S02]  /*1ff30*/  LOP3.LUT R35, R35, 0xffff0000, RZ, 0xc0, !PT ;  /* 0xffff000023237812 */ /* 0x000fe400078ec0ff */
        /* <DEDUP_REMOVED lines=10> */
[----:B---3--:R-:W-:Y:S01]  /*1ffe0*/  IMAD.U32 R21, R12, 0x10000, RZ ;  /* 0x000100000c157824 */ /* 0x008fe200078e00ff */
[C---:B------:R-:W-:Y:S01]  /*1fff0*/  LOP3.LUT R25, R14.reuse, 0xffff0000, RZ, 0xc0, !PT ;  /* 0xffff00000e197812 */ /* 0x040fe200078ec0ff */
[----:B------:R-:W-:Y:S01]  /*20000*/  IMAD.U32 R27, R14, 0x10000, RZ ;  /* 0x000100000e1b7824 */ /* 0x000fe200078e00ff */
[----:B------:R-:W-:Y:S01]  /*20010*/  LOP3.LUT R12, R12, 0xffff0000, RZ, 0xc0, !PT ;  /* 0xffff00000c0c7812 */ /* 0x000fe200078ec0ff */
[----:B------:R-:W-:Y:S01]  /*20020*/  FMUL.FTZ R14, R21, R24 ;  /* 0x00000018150e7220 */ /* 0x000fe20000410000 */
[----:B------:R-:W-:Y:S01]  /*20030*/  LOP3.LUT R30, R13, 0xffff0000, RZ, 0xc0, !PT ;  /* 0xffff00000d1e7812 */ /* 0x000fe200078ec0ff */
[----:B------:R-:W-:-:S02]  /*20040*/  FMUL.FTZ R21, R21, R26 ;  /* 0x0000001a15157220 */ /* 0x000fc40000410000 */
[----:B------:R-:W-:Y:S02]  /*20050*/  FFMA.FTZ R14, R17, R26, -R14 ;  /* 0x0000001a110e7223 */ /* 0x000fe4000001080e */
[----:B------:R-:W-:Y:S02]  /*20060*/  IMAD.U32 R11, R13, 0x10000, RZ ;  /* 0x000100000d0b7824 */ /* 0x000fe400078e00ff */
[C---:B------:R-:W-:Y:S01]  /*20070*/  IMAD.U32 R26, R34.reuse, 0x10000, RZ ;  /* 0x00010000221a7824 */ /* 0x040fe200078e00ff */
[----:B------:R-:W-:Y:S01]  /*20080*/  LOP3.LUT R34, R34, 0xffff0000, RZ, 0xc0, !PT ;  /* 0xffff000022227812 */ /* 0x000fe200078ec0ff */
[----:B------:R-:W-:Y:S02]  /*20090*/  FFMA.FTZ R21, R17, R24, R21 ;  /* 0x0000001811157223 */ /* 0x000fe40000010015 */
[----:B------:R-:W-:Y:S02]  /*200a0*/  IMAD.U32 R17, R47, 0x10000, RZ ;  /* 0x000100002f117824 */ /* 0x000fe400078e00ff */
[----:B------:R-:W-:-:S02]  /*200b0*/  FMUL.FTZ R24, R11, R26 ;  /* 0x0000001a0b187220 */ /* 0x000fc40000410000 */
[C---:B------:R-:W-:Y:S02]  /*200c0*/  FMUL.FTZ R31, R12.reuse, R35 ;  /* 0x000000230c1f7220 */ /* 0x040fe40000410000 */
[----:B------:R-:W-:Y:S02]  /*200d0*/  FMUL.FTZ R12, R12, R37 ;  /* 0x000000250c0c7220 */ /* 0x000fe40000410000 */
[-C--:B------:R-:W-:Y:S02]  /*200e0*/  FMUL.FTZ R11, R11, R17.reuse ;  /* 0x000000110b0b7220 */ /* 0x080fe40000410000 */
[----:B------:R-:W-:Y:S01]  /*200f0*/  FFMA.FTZ R24, R8, R17, -R24 ;  /* 0x0000001108187223 */ /* 0x000fe20000010818 */
[----:B------:R-:W-:Y:S01]  /*20100*/  LOP3.LUT R17, R47, 0xffff0000, RZ, 0xc0, !PT ;  /* 0xffff00002f117812 */ /* 0x000fe200078ec0ff */
[C---:B------:R-:W-:Y:S02]  /*20110*/  FFMA.FTZ R31, R16.reuse, R37, -R31 ;  /* 0x00000025101f7223 */ /* 0x040fe4000001081f */
[----:B------:R-:W-:-:S02]  /*20120*/  FFMA.FTZ R16, R16, R35, R12 ;  /* 0x0000002310107223 */ /* 0x000fc4000001000c */
[----:B------:R-:W-:Y:S02]  /*20130*/  FMUL.FTZ R12, R30, R34 ;  /* 0x000000221e0c7220 */ /* 0x000fe40000410000 */
[----:B------:R-:W-:Y:S02]  /*20140*/  FFMA.FTZ R11, R8, R26, R11 ;  /* 0x0000001a080b7223 */ /* 0x000fe4000001000b */
[C---:B------:R-:W-:Y:S01]  /*20150*/  IMAD.U32 R8, R46.reuse, 0x10000, RZ ;  /* 0x000100002e087824 */ /* 0x040fe200078e00ff */
[----:B------:R-:W-:Y:S01]  /*20160*/  LOP3.LUT R46, R46, 0xffff0000, RZ, 0xc0, !PT ;  /* 0xffff00002e2e7812 */ /* 0x000fe200078ec0ff */
[-C--:B------:R-:W-:Y:S02]  /*20170*/  FMUL.FTZ R36, R30, R17.reuse ;  /* 0x000000111e247220 */ /* 0x080fe40000410000 */
[C---:B------:R-:W-:Y:S01]  /*20180*/  IMAD.U32 R35, R70.reuse, 0x10000, RZ ;  /* 0x0001000046237824 */ /* 0x040fe200078e00ff */
[----:B------:R-:W-:Y:S01]  /*20190*/  LOP3.LUT R70, R70, 0xffff0000, RZ, 0xc0, !PT ;  /* 0xffff000046467812 */ /* 0x000fe200078ec0ff */
[----:B------:R-:W-:-:S02]  /*201a0*/  FFMA.FTZ R17, R19, R17, -R12 ;  /* 0x0000001113117223 */ /* 0x000fc4000001080c */
[C---:B------:R-:W-:Y:S01]  /*201b0*/  IMAD.U32 R13, R15.reuse, 0x10000, RZ ;  /* 0x000100000f0d7824 */ /* 0x040fe200078e00ff */
[----:B------:R-:W-:Y:S01]  /*201c0*/  LOP3.LUT R15, R15, 0xffff0000, RZ, 0xc0, !PT ;  /* 0xffff00000f0f7812 */ /* 0x000fe200078ec0ff */
[----:B------:R-:W-:Y:S02]  /*201d0*/  IMAD.U32 R12, R45, 0x10000, RZ ;  /* 0x000100002d0c7824 */ /* 0x000fe400078e00ff */
[C---:B------:R-:W-:Y:S02]  /*201e0*/  FMUL.FTZ R30, R27.reuse, R8 ;  /* 0x000000081b1e7220 */ /* 0x040fe40000410000 */
[----:B------:R-:W-:Y:S02]  /*201f0*/  FMUL.FTZ R27, R27, R35 ;  /* 0x000000231b1b7220 */ /* 0x000fe40000410000 */
[----:B------:R-:W-:Y:S02]  /*20200*/  FFMA.FTZ R34, R19, R34, R36 ;  /* 0x0000002213227223 */ /* 0x000fe40000010024 */
[----:B------:R-:W-:-:S02]  /*20210*/  IMAD.U32 R26, R69, 0x10000, RZ ;  /* 0x00010000451a7824 */ /* 0x000fc400078e00ff */
[----:B------:R-:W-:Y:S02]  /*20220*/  FMUL.FTZ R36, R13, R12 ;  /* 0x0000000c0d247220 */ /* 0x000fe40000410000 */
[C---:B------:R-:W-:Y:S01]  /*20230*/  FFMA.FTZ R27, R18.reuse, R8, R27 ;  /* 0x00000008121b7223 */ /* 0x040fe2000001001b */
[----:B------:R-:W-:Y:S01]  /*20240*/  LOP3.LUT R8, R45, 0xffff0000, RZ, 0xc0, !PT ;  /* 0xffff00002d087812 */ /* 0x000fe200078ec0ff */
[-C--:B------:R-:W-:Y:S02]  /*20250*/  FMUL.FTZ R13, R13, R26.reuse ;  /* 0x0000001a0d0d7220 */ /* 0x080fe40000410000 */
[----:B------:R-:W-:Y:S01]  /*20260*/  FFMA.FTZ R36, R9, R26, -R36 ;  /* 0x0000001a09247223 */ /* 0x000fe20000010824 */
[----:B------:R-:W-:Y:S01]  /*20270*/  LOP3.LUT R26, R69, 0xffff0000, RZ, 0xc0, !PT ;  /* 0xffff0000451a7812 */ /* 0x000fe200078ec0ff */
[----:B------:R-:W-:Y:S02]  /*20280*/  FFMA.FTZ R19, R18, R35, -R30 ;  /* 0x0000002312137223 */ /* 0x000fe4000001081e */
[----:B------:R-:W-:-:S02]  /*20290*/  FFMA.FTZ R18, R9, R12, R13 ;  /* 0x0000000c09127223 */ /* 0x000fc4000001000d */
[----:B------:R-:W-:Y:S02]  /*202a0*/  FMUL.FTZ R13, R25, R46 ;  /* 0x0000002e190d7220 */ /* 0x000fe40000410000 */
[----:B------:R-:W-:Y:S02]  /*202b0*/  FMUL.FTZ R12, R15, R8 ;  /* 0x000000080f0c7220 */ /* 0x000fe40000410000 */
[----:B------:R-:W-:Y:S02]  /*202c0*/  FMUL.FTZ R25, R25, R70 ;  /* 0x0000004619197220 */ /* 0x000fe40000410000 */
[----:B------:R-:W-:Y:S02]  /*202d0*/  FMUL.FTZ R9, R15, R26 ;  /* 0x0000001a0f097220 */ /* 0x000fe40000410000 */
[C---:B------:R-:W-:Y:S01]  /*202e0*/  FFMA.FTZ R70, R10.reuse, R70, -R13 ;  /* 0x000000460a467223 */ /* 0x040fe2000001080d */
[----:B------:R-:W-:Y:S01]  /*202f0*/  F2FP.BF16.PACK_AB R13, R17, R24 ;  /* 0x00000018110d723e */ /* 0x000fe200000010ff */
        /* <DEDUP_REMOVED lines=9> */
[----:B------:R1:W-:Y:S01]  /*20390*/  ST.E.128 [R28.64], R12 ;  /* 0x0000000c1c007985 */ /* 0x0003e2000c101d04 */
[----:B------:R-:W-:Y:S01]  /*203a0*/  F2FP.BF16.PACK_AB R11, R23, R18 ;  /* 0x00000012170b723e */ /* 0x000fe200000010ff */
[----:B------:R-:W-:-:S04]  /*203b0*/  IMAD.MOV.U32 R23, RZ, RZ, 0x0 ;  /* 0x00000000ff177424 */ /* 0x000fc800078e00ff */
[----:B------:R1:W-:Y:S01]  /*203c0*/  ST.E.128 [R118.64], R8 ;  /* 0x0000000876007985 */ /* 0x0003e2000c101d04 */
[----:B------:R-:W-:Y:S05]  /*203d0*/  RET.REL.NODEC R22 `(_ZN7cutlass13device_kernelIN5flash19enable_sm80_to_sm89INS1_16FlashAttnFwdSm80INS1_25CollectiveMainloopFwdSm80ILi8ELi2ELb0EN4cute5tupleIJNS5_1CILi128EEENS7_ILi64EEENS7_ILi192EEEEEELi192ENS_10bfloat16_tEfNS_4arch4Sm80ELb0ELb1ELb1ELb1ELb0ELb1ELb1ELb0EEENS1_21CollectiveEpilogueFwdINS6_IJS8_SA_S9_EEENS6_IJNS7_ILi1EEESI_SI_EEESC_SE_Li256ELb1ELb1ELb0ELb0EEENS1_19SingleTileSchedulerILb1ELb0ELb1ELi128EEEEEEEEEvNT_6ParamsE) ;  /* 0xfffdfc2016007950 */ /* 0x000fea0003c3ffff */
.L_x_1072:
[----:B------:R-:W-:Y:S01]  /*203e0*/  IMAD.MOV.U32 R18, RZ, RZ, R30 ;  /* 0x000000ffff127224 */ /* 0x000fe200078e001e */
[----:B------:R-:W-:Y:S01]  /*203f0*/  MOV R16, 0x1c1f ;  /* 0x00001c1f00107802 */ /* 0x000fe20000000f00 */
[----:B------:R-:W-:Y:S01]  /*20400*/  IMAD.MOV.U32 R15, RZ, RZ, RZ ;  /* 0x000000ffff0f7224 */ /* 0x000fe200078e00ff */
[----:B------:R-:W-:Y:S02]  /*20410*/  MOV R11, 0xffffffff ;  /* 0xffffffff000b7802 */ /* 0x000fe40000000f00 */
[----:B------:R-:W-:Y:S02]  /*20420*/  MOV R10, 0x20440 ;  /* 0x00020440000a7802 */ /* 0x000fe40000000f00 */
[----:B------:R-:W-:Y:S05]  /*20430*/  CALL.REL.NOINC `($__internal_3_$__cuda_sm70_shflsync_idx_p) ;  /* 0x0000072000007944 */ /* 0x000fea0003c00000 */
[----:B--2---:R-:W-:Y:S01]  /*20440*/  MOV R35, R24 ;  /* 0x0000001800237202 */ /* 0x004fe20000000f00 */
[----:B-1----:R-:W-:Y:S05]  /*20450*/  BRA `(.L_x_1120) ;  /* 0xffff876000007947 */ /* 0x002fea000383ffff */
.L_x_1073:
[----:B------:R-:W-:Y:S01]  /*20460*/  IMAD.MOV.U32 R18, RZ, RZ, R26 ;  /* 0x000000ffff127224 */ /* 0x000fe200078e001a */
[----:B------:R-:W-:Y:S01]  /*20470*/  MOV R16, 0x1c1f ;  /* 0x00001c1f00107802 */ /* 0x000fe20000000f00 */
[----:B------:R-:W-:Y:S01]  /*20480*/  IMAD.MOV.U32 R15, RZ, RZ, RZ ;  /* 0x000000ffff0f7224 */ /* 0x000fe200078e00ff */
[----:B------:R-:W-:-:S02]  /*20490*/  MOV R11, 0xffffffff ;  /* 0xffffffff000b7802 */ /* 0x000fc40000000f00 */
[----:B------:R-:W-:Y:S02]  /*204a0*/  MOV R10, 0x204c0 ;  /* 0x000204c0000a7802 */ /* 0x000fe40000000f00 */
[----:B-12---:R-:W-:Y:S05]  /*204b0*/  CALL.REL.NOINC `($__internal_3_$__cuda_sm70_shflsync_idx_p) ;  /* 0x000006a000007944 */ /* 0x006fea0003c00000 */
[----:B-1----:R-:W-:Y:S01]  /*204c0*/  IMAD.MOV.U32 R18, RZ, RZ, R9 ;  /* 0x000000ffff127224 */ /* 0x002fe200078e0009 */
[----:B------:R-:W-:Y:S01]  /*204d0*/  MOV R15, RZ ;  /* 0x000000ff000f7202 */ /* 0x000fe20000000f00 */
[----:B------:R-:W-:Y:S01]  /*204e0*/  IMAD.MOV.U32 R16, RZ, RZ, 0x1c1f ;  /* 0x00001c1fff107424 */ /* 0x000fe200078e00ff */
[----:B------:R-:W-:Y:S01]  /*204f0*/  MOV R11, 0xffffffff ;  /* 0xffffffff000b7802 */ /* 0x000fe20000000f00 */
[----:B--2---:R-:W-:Y:S01]  /*20500*/  IMAD.MOV.U32 R34, RZ, RZ, R24 ;  /* 0x000000ffff227224 */ /* 0x004fe200078e0018 */
[----:B------:R-:W-:Y:S02]  /*20510*/  MOV R10, 0x20530 ;  /* 0x00020530000a7802 */ /* 0x000fe40000000f00 */
[----:B------:R-:W-:Y:S05]  /*20520*/  CALL.REL.NOINC `($__internal_3_$__cuda_sm70_shflsync_idx_p) ;  /* 0x0000063000007944 */ /* 0x000fea0003c00000 */
[----:B--2---:R-:W-:Y:S01]  /*20530*/  IMAD.MOV.U32 R13, RZ, RZ, R24 ;  /* 0x000000ffff0d7224 */ /* 0x004fe200078e0018 */
[----:B-1----:R-:W-:Y:S01]  /*20540*/  MOV R18, R25 ;  /* 0x0000001900127202 */ /* 0x002fe20000000f00 */
[----:B------:R-:W-:Y:S01]  /*20550*/  IMAD.MOV.U32 R15, RZ, RZ, RZ ;  /* 0x000000ffff0f7224 */ /* 0x000fe200078e00ff */
[----:B------:R-:W-:Y:S01]  /*20560*/  MOV R16, 0x1c1f ;  /* 0x00001c1f00107802 */ /* 0x000fe20000000f00 */
[----:B------:R-:W-:Y:S01]  /*20570*/  IMAD.MOV.U32 R11, RZ, RZ, -0x1 ;  /* 0xffffffffff0b7424 */ /* 0x000fe200078e00ff */
[----:B------:R-:W-:-:S02]  /*20580*/  MOV R10, 0x205a0 ;  /* 0x000205a0000a7802 */ /* 0x000fc40000000f00 */
[----:B------:R-:W-:Y:S05]  /*20590*/  CALL.REL.NOINC `($__internal_3_$__cuda_sm70_shflsync_idx_p) ;  /* 0x000005c000007944 */ /* 0x000fea0003c00000 */
[----:B-12---:R-:W-:Y:S05]  /*205a0*/  BRA `(.L_x_1121) ;  /* 0xffff865000007947 */ /* 0x006fea000383ffff */
.L_x_1076:
[----:B------:R-:W-:Y:S01]  /*205b0*/  IMAD.MOV.U32 R18, RZ, RZ, R30 ;  /* 0x000000ffff127224 */ /* 0x000fe200078e001e */
[----:B------:R-:W-:Y:S01]  /*205c0*/  MOV R16, 0x1c1f ;  /* 0x00001c1f00107802 */ /* 0x000fe20000000f00 */
[----:B------:R-:W-:Y:S01]  /*205d0*/  IMAD.MOV.U32 R15, RZ, RZ, 0x1 ;  /* 0x00000001ff0f7424 */ /* 0x000fe200078e00ff */
[----:B------:R-:W-:-:S02]  /*205e0*/  MOV R11, 0xffffffff ;  /* 0xffffffff000b7802 */ /* 0x000fc40000000f00 */
[----:B------:R-:W-:Y:S02]  /*205f0*/  MOV R10, 0x20610 ;  /* 0x00020610000a7802 */ /* 0x000fe40000000f00 */
[----:B----4-:R-:W-:Y:S05]  /*20600*/  CALL.REL.NOINC `($__internal_3_$__cuda_sm70_shflsync_idx_p) ;  /* 0x0000055000007944 */ /* 0x010fea0003c00000 */
[----:B--2---:R-:W-:Y:S01]  /*20610*/  IMAD.MOV.U32 R27, RZ, RZ, R24 ;  /* 0x000000ffff1b7224 */ /* 0x004fe200078e0018 */
[----:B-1----:R-:W-:Y:S01]  /*20620*/  MOV R18, R26 ;  /* 0x0000001a00127202 */ /* 0x002fe20000000f00 */
[----:B------:R-:W-:Y:S01]  /*20630*/  IMAD.MOV.U32 R15, RZ, RZ, 0x1 ;  /* 0x00000001ff0f7424 */ /* 0x000fe200078e00ff */
[----:B------:R-:W-:Y:S01]  /*20640*/  MOV R16, 0x1c1f ;  /* 0x00001c1f00107802 */ /* 0x000fe20000000f00 */
[----:B------:R-:W-:Y:S01]  /*20650*/  IMAD.MOV.U32 R11, RZ, RZ, -0x1 ;  /* 0xffffffffff0b7424 */ /* 0x000fe200078e00ff */
[----:B------:R-:W-:Y:S02]  /*20660*/  MOV R10, 0x20680 ;  /* 0x00020680000a7802 */ /* 0x000fe40000000f00 */
[----:B------:R-:W-:Y:S05]  /*20670*/  CALL.REL.NOINC `($__internal_3_$__cuda_sm70_shflsync_idx_p) ;  /* 0x000004e000007944 */ /* 0x000fea0003c00000 */
[----:B-1----:R-:W-:Y:S01]  /*20680*/  IMAD.MOV.U32 R18, RZ, RZ, R9 ;  /* 0x000000ffff127224 */ /* 0x002fe200078e0009 */
[----:B------:R-:W-:Y:S01]  /*20690*/  MOV R15, 0x1 ;  /* 0x00000001000f7802 */ /* 0x000fe20000000f00 */
[----:B------:R-:W-:Y:S01]  /*206a0*/  IMAD.MOV.U32 R16, RZ, RZ, 0x1c1f ;  /* 0x00001c1fff107424 */ /* 0x000fe200078e00ff */
[----:B------:R-:W-:Y:S01]  /*206b0*/  MOV R11, 0xffffffff ;  /* 0xffffffff000b7802 */ /* 0x000fe20000000f00 */
[----:B--2---:R-:W-:Y:S01]  /*206c0*/  IMAD.MOV.U32 R26, RZ, RZ, R24 ;  /* 0x000000ffff1a7224 */ /* 0x004fe200078e0018 */
[----:B------:R-:W-:-:S02]  /*206d0*/  MOV R10, 0x206f0 ;  /* 0x000206f0000a7802 */ /* 0x000fc40000000f00 */
[----:B------:R-:W-:Y:S05]  /*206e0*/  CALL.REL.NOINC `($__internal_3_$__cuda_sm70_shflsync_idx_p) ;  /* 0x0000047000007944 */ /* 0x000fea0003c00000 */
        /* <DEDUP_REMOVED lines=8> */
.L_x_1103:
[----:B------:R-:W-:Y:S01]  /*20770*/  IMAD.MOV.U32 R18, RZ, RZ, R19 ;  /* 0x000000ffff127224 */ /* 0x000fe200078e0013 */
[----:B------:R-:W-:Y:S01]  /*20780*/  MOV R16, 0x1c1f ;  /* 0x00001c1f00107802 */ /* 0x000fe20000000f00 */
[----:B------:R-:W-:Y:S01]  /*20790*/  IMAD.MOV.U32 R15, RZ, RZ, RZ ;  /* 0x000000ffff0f7224 */ /* 0x000fe200078e00ff */
[----:B------:R-:W-:-:S02]  /*207a0*/  MOV R11, 0xffffffff ;  /* 0xffffffff000b7802 */ /* 0x000fc40000000f00 */
[----:B------:R-:W-:Y:S02]  /*207b0*/  MOV R10, 0x207d0 ;  /* 0x000207d0000a7802 */ /* 0x000fe40000000f00 */
[----:B------:R-:W-:Y:S05]  /*207c0*/  CALL.REL.NOINC `($__internal_3_$__cuda_sm70_shflsync_idx_p) ;  /* 0x0000039000007944 */ /* 0x000fea0003c00000 */
[----:B--2---:R-:W-:Y:S01]  /*207d0*/  MOV R35, R24 ;  /* 0x0000001800237202 */ /* 0x004fe20000000f00 */
[----:B-1----:R-:W-:Y:S05]  /*207e0*/  BRA `(.L_x_1123) ;  /* 0xffffc02000007947 */ /* 0x002fea000383ffff */
.L_x_1104:
[----:B------:R-:W-:Y:S01]  /*207f0*/  IMAD.MOV.U32 R18, RZ, RZ, R25 ;  /* 0x000000ffff127224 */ /* 0x000fe200078e0019 */
[----:B------:R-:W-:Y:S01]  /*20800*/  MOV R16, 0x1c1f ;  /* 0x00001c1f00107802 */ /* 0x000fe20000000f00 */
[----:B------:R-:W-:Y:S01]  /*20810*/  IMAD.MOV.U32 R15, RZ, RZ, RZ ;  /* 0x000000ffff0f7224 */ /* 0x000fe200078e00ff */
[----:B------:R-:W-:Y:S02]  /*20820*/  MOV R11, 0xffffffff ;  /* 0xffffffff000b7802 */ /* 0x000fe40000000f00 */
[----:B------:R-:W-:Y:S02]  /*20830*/  MOV R10, 0x20850 ;  /* 0x00020850000a7802 */ /* 0x000fe40000000f00 */
[----:B-12---:R-:W-:Y:S05]  /*20840*/  CALL.REL.NOINC `($__internal_3_$__cuda_sm70_shflsync_idx_p) ;  /* 0x0000031000007944 */ /* 0x006fea0003c00000 */
[----:B-1----:R-:W-:Y:S01]  /*20850*/  IMAD.MOV.U32 R18, RZ, RZ, R13 ;  /* 0x000000ffff127224 */ /* 0x002fe200078e000d */
[----:B------:R-:W-:Y:S01]  /*20860*/  MOV R15, RZ ;  /* 0x000000ff000f7202 */ /* 0x000fe20000000f00 */
[----:B------:R-:W-:Y:S01]  /*20870*/  IMAD.MOV.U32 R16, RZ, RZ, 0x1c1f ;  /* 0x00001c1fff107424 */ /* 0x000fe200078e00ff */
[----:B------:R-:W-:Y:S01]  /*20880*/  MOV R11, 0xffffffff ;  /* 0xffffffff000b7802 */ /* 0x000fe20000000f00 */
[----:B--2---:R-:W-:Y:S01]  /*20890*/  IMAD.MOV.U32 R34, RZ, RZ, R24 ;  /* 0x000000ffff227224 */ /* 0x004fe200078e0018 */
[----:B------:R-:W-:-:S02]  /*208a0*/  MOV R10, 0x208c0 ;  /* 0x000208c0000a7802 */ /* 0x000fc40000000f00 */
        /* <DEDUP_REMOVED lines=9> */
.L_x_1107:
[----:B------:R-:W-:Y:S01]  /*20940*/  IMAD.MOV.U32 R18, RZ, RZ, R19 ;  /* 0x000000ffff127224 */ /* 0x000fe200078e0013 */
[----:B------:R-:W-:Y:S01]  /*20950*/  MOV R16, 0x1c1f ;  /* 0x00001c1f00107802 */ /* 0x000fe20000000f00 */
[----:B------:R-:W-:Y:S01]  /*20960*/  IMAD.MOV.U32 R15, RZ, RZ, 0x1 ;  /* 0x00000001ff0f7424 */ /* 0x000fe200078e00ff */
[----:B------:R-:W-:-:S02]  /*20970*/  MOV R11, 0xffffffff ;  /* 0xffffffff000b7802 */ /* 0x000fc40000000f00 */
[----:B------:R-:W-:Y:S02]  /*20980*/  MOV R10, 0x209a0 ;  /* 0x000209a0000a7802 */ /* 0x000fe40000000f00 */
[----:B-1234-:R-:W-:Y:S05]  /*20990*/  CALL.REL.NOINC `($__internal_3_$__cuda_sm70_shflsync_idx_p) ;  /* 0x000001c000007944 */ /* 0x01efea0003c00000 */
        /* <DEDUP_REMOVED lines=10> */
[----:B--2---:R-:W-:Y:S01]  /*20a40*/  MOV R34, R24 ;  /* 0x0000001800227202 */ /* 0x004fe20000000f00 */
[----:B------:R-:W-:Y:S01]  /*20a50*/  IMAD.MOV.U32 R11, RZ, RZ, -0x1 ;  /* 0xffffffffff0b7424 */ /* 0x000fe200078e00ff */
[----:B------:R-:W-:-:S02]  /*20a60*/  MOV R35, R19 ;  /* 0x0000001300237202 */ /* 0x000fc40000000f00 */
[----:B------:R-:W-:Y:S02]  /*20a70*/  MOV R10, 0x20a90 ;  /* 0x00020a90000a7802 */ /* 0x000fe40000000f00 */
[----:B------:R-:W-:Y:S05]  /*20a80*/  CALL.REL.NOINC `($__internal_3_$__cuda_sm70_shflsync_idx_p) ;  /* 0x000000d000007944 */ /* 0x000fea0003c00000 */
        /* <DEDUP_REMOVED lines=9> */
        .weak           $__internal_2_$__cuda_sm70_shflsync_bfly_p
        .type           $__internal_2_$__cuda_sm70_shflsync_bfly_p,@function
        .size           $__internal_2_$__cuda_sm70_shflsync_bfly_p,($__internal_3_$__cuda_sm70_shflsync_idx_p - $__internal_2_$__cuda_sm70_shflsync_bfly_p)
$__internal_2_$__cuda_sm70_shflsync_bfly_p:
[----:B------:R-:W-:Y:S01]  /*20b20*/  MOV R7, 0x0 ;  /* 0x0000000000077802 */ /* 0x000fe20000000f00 */
[----:B------:R-:W-:Y:S04]  /*20b30*/  WARPSYNC R3 ;  /* 0x0000000300007348 */ /* 0x000fe80003800000 */
[----:B------:R1:W2:Y:S01]  /*20b40*/  SHFL.BFLY PT, R5, R8, R5, R4 ;  /* 0x0c00000508057389 */ /* 0x0002a200000e0004 */
[----:B------:R-:W-:Y:S05]  /*20b50*/  RET.REL.NODEC R6 `(_ZN7cutlass13device_kernelIN5flash19enable_sm80_to_sm89INS1_16FlashAttnFwdSm80INS1_25CollectiveMainloopFwdSm80ILi8ELi2ELb0EN4cute5tupleIJNS5_1CILi128EEENS7_ILi64EEENS7_ILi192EEEEEELi192ENS_10bfloat16_tEfNS_4arch4Sm80ELb0ELb1ELb1ELb1ELb0ELb1ELb1ELb0EEENS1_21CollectiveEpilogueFwdINS6_IJS8_SA_S9_EEENS6_IJNS7_ILi1EEESI_SI_EEESC_SE_Li256ELb1ELb1ELb0ELb0EEENS1_19SingleTileSchedulerILb1ELb0ELb1ELi128EEEEEEEEEvNT_6ParamsE) ;  /* 0xfffdf4a006007950 */ /* 0x000fea0003c3ffff */
        .weak           $__internal_3_$__cuda_sm70_shflsync_idx_p
        .type           $__internal_3_$__cuda_sm70_shflsync_idx_p,@function
        .size           $__internal_3_$__cuda_sm70_shflsync_idx_p,(.L_x_2630 - $__internal_3_$__cuda_sm70_shflsync_idx_p)
$__internal_3_$__cuda_sm70_shflsync_idx_p:
[----:B------:R-:W-:Y:S01]  /*20b60*/  MOV R28, R10 ;  /* 0x0000000a001c7202 */ /* 0x000fe20000000f00 */
[----:B------:R-:W-:Y:S04]  /*20b70*/  WARPSYNC R11 ;  /* 0x0000000b00007348 */ /* 0x000fe80003800000 */
[----:B------:R-:W-:Y:S01]  /*20b80*/  MOV R29, 0x0 ;  /* 0x00000000001d7802 */ /* 0x000fe20000000f00 */
[----:B------:R1:W2:Y:S03]  /*20b90*/  SHFL.IDX PT, R24, R18, R15, R16 ;  /* 0x0000000f12187389 */ /* 0x0002a600000e0010 */
[----:B------:R-:W-:Y:S05]  /*20ba0*/  RET.REL.NODEC R28 `(_ZN7cutlass13device_kernelIN5flash19enable_sm80_to_sm89INS1_16FlashAttnFwdSm80INS1_25CollectiveMainloopFwdSm80ILi8ELi2ELb0EN4cute5tupleIJNS5_1CILi128EEENS7_ILi64EEENS7_ILi192EEEEEELi192ENS_10bfloat16_tEfNS_4arch4Sm80ELb0ELb1ELb1ELb1ELb0ELb1ELb1ELb0EEENS1_21CollectiveEpilogueFwdINS6_IJS8_SA_S9_EEENS6_IJNS7_ILi1EEESI_SI_EEESC_SE_Li256ELb1ELb1ELb0ELb0EEENS1_19SingleTileSchedulerILb1ELb0ELb1ELi128EEEEEEEEEvNT_6ParamsE) ;  /* 0xfffdf4501c007950 */ /* 0x000fea0003c3ffff */
.L_x_1126:
        /* <DEDUP_REMOVED lines=13> */
.L_x_2630:


//--------------------- .text._ZN7cutlass13device_kernelIN5flash19enable_sm80_to_sm89INS1_16FlashAttnFwdSm80INS1_25CollectiveMainloopFwdSm80ILi8ELi2ELb1EN4cute5tupleIJNS5_1CILi128EEENS7_ILi96EEENS7_ILi192EEEEEELi192ENS_10bfloat16_tEfNS_4arch4Sm80ELb1ELb0ELb1ELb0ELb0ELb0ELb1ELb0EEENS1_21CollectiveEpilogueFwdINS6_IJS8_SA_S9_EEENS6_IJNS7_ILi1EEESI_SI_EEESC_SE_Li256ELb0ELb1ELb0ELb0EEENS1_30DynamicPersistentTileSchedulerILi256ELi256ELb0ELb1ELb0EEEEEEEEEvNT_6ParamsE --------------------------
	.section	.text._ZN7cutlass13device_kernelIN5flash19enable_sm80_to_sm89INS1_16FlashAttnFwdSm80INS1_25CollectiveMainloopFwdSm80ILi8ELi2ELb1EN4cute5tupleIJNS5_1CILi128EEENS7_ILi96EEENS7_ILi192EEEEEELi192ENS_10bfloat16_tEfNS_4arch4Sm80ELb1ELb0ELb1ELb0ELb0ELb0ELb1ELb0EEENS1_21CollectiveEpilogueFwdINS6_IJS8_SA_S9_EEENS6_IJNS7_ILi1EEESI_SI_EEESC_SE_Li256ELb0ELb1ELb0ELb0EEENS1_30DynamicPersistentTileSchedulerILi256ELi256ELb0ELb1ELb0EEEEEEEEEvNT_6ParamsE,"ax",@progbits
	.sectioninfo	@"SHI_REGISTERS=255"
	.align	128
.text._ZN7cutlass13device_kernelIN5flash19enable_sm80_to_sm89INS1_16FlashAttnFwdSm80INS1_25CollectiveMainloopFwdSm80ILi8ELi2ELb1EN4cute5tupleIJNS5_1CILi128EEENS7_ILi96EEENS7_ILi192EEEEEELi192ENS_10bfloat16_tEfNS_4arch4Sm80ELb1ELb0ELb1ELb0ELb0ELb0ELb1ELb0EEENS1_21CollectiveEpilogueFwdINS6_IJS8_SA_S9_EEENS6_IJNS7_ILi1EEESI_SI_EEESC_SE_Li256ELb0ELb1ELb0ELb0EEENS1_30DynamicPersistentTileSchedulerILi256ELi256ELb0ELb1ELb0EEEEEEEEEvNT_6ParamsE:
        .type           _ZN7cutlass13device_kernelIN5flash19enable_sm80_to_sm89INS1_16FlashAttnFwdSm80INS1_25CollectiveMainloopFwdSm80ILi8ELi2ELb1EN4cute5tupleIJNS5_1CILi128EEENS7_ILi96EEENS7_ILi192EEEEEELi192ENS_10bfloat16_tEfNS_4arch4Sm80ELb1ELb0ELb1ELb0ELb0ELb0ELb1ELb0EEENS1_21CollectiveEpilogueFwdINS6_IJS8_SA_S9_EEENS6_IJNS7_ILi1EEESI_SI_EEESC_SE_Li256ELb0ELb1ELb0ELb0EEENS1_30DynamicPersistentTileSchedulerILi256ELi256ELb0ELb1ELb0EEEEEEEEEvNT_6ParamsE,@function
        .size           _ZN7cutlass13device_kernelIN5flash19enable_sm80_to_sm89INS1_16FlashAttnFwdSm80INS1_25CollectiveMainloopFwdSm80ILi8ELi2ELb1EN4cute5tupleIJNS5_1CILi128EEENS7_ILi96EEENS7_ILi192EEEEEELi192ENS_10bfloat16_tEfNS_4arch4Sm80ELb1ELb0ELb1ELb0ELb0ELb0ELb1ELb0EEENS1_21CollectiveEpilogueFwdINS6_IJS8_SA_S9_EEENS6_IJNS7_ILi1EEESI_SI_EEESC_SE_Li256ELb0ELb1ELb0ELb0EEENS1_30DynamicPersistentTileSchedulerILi256ELi256ELb0ELb1ELb0EEEEEEEEEvNT_6ParamsE,(.L_x_2634 - _ZN7cutlass13device_kernelIN5flash19enable_sm80_to_sm89INS1_16FlashAttnFwdSm80INS1_25CollectiveMainloopFwdSm80ILi8ELi2ELb1EN4cute5tupleIJNS5_1CILi128EEENS7_ILi96EEENS7_ILi192EEEEEELi192ENS_10bfloat16_tEfNS_4arch4Sm80ELb1ELb0ELb1ELb0ELb0ELb0ELb1ELb0EEENS1_21CollectiveEpilogueFwdINS6_IJS8_SA_S9_EEENS6_IJNS7_ILi1EEESI_SI_EEESC_SE_Li256ELb0ELb1ELb0ELb0EEENS1_30DynamicPersistentTileSchedulerILi256ELi256ELb0ELb1ELb0EEEEEEEEEvNT_6ParamsE)
        .other          _ZN7cutlass13device_kernelIN5flash19enable_sm80_to_sm89INS1_16FlashAttnFwdSm80INS1_25CollectiveMainloopFwdSm80ILi8ELi2ELb1EN4cute5tupleIJNS5_1CILi128EEENS7_ILi96EEENS7_ILi192EEEEEELi192ENS_10bfloat16_tEfNS_4arch4Sm80ELb1ELb0ELb1ELb0ELb0ELb0ELb1ELb0EEENS1_21CollectiveEpilogueFwdINS6_IJS8_SA_S9_EEENS6_IJNS7_ILi1EEESI_SI_EEESC_SE_Li256ELb0ELb1ELb0ELb0EEENS1_30DynamicPersistentTileSchedulerILi256ELi256ELb0ELb1ELb0EEEEEEEEEvNT_6ParamsE,@"STO_CUDA_ENTRY STV_DEFAULT"
_ZN7cutlass13device_kernelIN5flash19enable_sm80_to_sm89INS1_16FlashAttnFwdSm80INS1_25CollectiveMainloopFwdSm80ILi8ELi2ELb1EN4cute5tupleIJNS5_1CILi128EEENS7_ILi96EEENS7_ILi192EEEEEELi192ENS_10bfloat16_tEfNS_4arch4Sm80ELb1ELb0ELb1ELb0ELb0ELb0ELb1ELb0EEENS1_21CollectiveEpilogueFwdINS6_IJS8_SA_S9_EEENS6_IJNS7_ILi1EEESI_SI_EEESC_SE_Li256ELb0ELb1ELb0ELb0EEENS1_30DynamicPersistentTileSchedulerILi256ELi256ELb0ELb1ELb0EEEEEEEEEvNT_6ParamsE:
        /* <DEDUP_REMOVED lines=12> */
[----:B------:R-:W-:Y:S01]  /*00c0*/  IMAD.MOV.U32 R207, RZ, RZ, 0x20 ;  /* 0x00000020ffcf7424 */ /* 0x000fe200078e00ff */
[----:B------:R-:W-:Y:S02]  /*00d0*/  ULDC.64 UR6, c[0x0][0x118] ;  /* 0x0000460000067ab9 */ /* 0x000fe40000000a00 */
[CC--:B------:R-:W-:Y:S02]  /*00e0*/  LEA.HI R4, R9.reuse, R17.reuse, RZ, 0x4 ;  /* 0x0000001109047211 */ /* 0x0c0fe400078f20ff */
[----:B------:R-:W-:Y:S02]  /*00f0*/  LEA.HI R11, R9, R17, RZ, 0x2 ;  /* 0x00000011090b7211 */ /* 0x000fe400078f10ff */
[----:B------:R-:W-:Y:S02]  /*0100*/  SHF.R.S32.HI R3, RZ, 0x4, R4 ;  /* 0x00000004ff037819 */ /* 0x000fe40000011404 */
[----:B------:R-:W-:-:S02]  /*0110*/  SHF.R.S32.HI R5, RZ, 0x2, R11 ;  /* 0x00000002ff057819 */ /* 0x000fc4000001140b */
[----:B------:R-:W-:Y:S02]  /*0120*/  SHF.R.S32.HI R0, RZ, 0x1f, R11 ;  /* 0x0000001fff007819 */ /* 0x000fe4000001140b */
[----:B------:R-:W-:Y:S02]  /*0130*/  LEA.HI R2, R4, R3, RZ, 0x1 ;  /* 0x0000000304027211 */ /* 0x000fe400078f08ff */
[----:B------:R-:W-:Y:S02]  /*0140*/  LEA.HI R0, R0, R5, RZ, 0x3 ;  /* 0x0000000500007211 */ /* 0x000fe400078f18ff */
[----:B------:R-:W-:Y:S02]  /*0150*/  LOP3.LUT R2, R2, 0xfffffffe, RZ, 0xc0, !PT ;  /* 0xfffffffe02027812 */ /* 0x000fe400078ec0ff */
[----:B------:R-:W-:Y:S02]  /*0160*/  LOP3.LUT R0, R0, 0xfffffff8, RZ, 0xc0, !PT ;  /* 0xfffffff800007812 */ /* 0x000fe400078ec0ff */
[-C--:B------:R-:W-:Y:S01]  /*0170*/  LEA.HI R8, R9, R17.reuse, RZ, 0x3 ;  /* 0x0000001109087211 */ /* 0x080fe200078f18ff */
[----:B------:R-:W-:Y:S01]  /*0180*/  IMAD.IADD R14, R3, 0x1, -R2 ;  /* 0x00000001030e7824 */ /* 0x000fe200078e0a02 */
[----:B------:R-:W-:Y:S01]  /*0190*/  LEA.HI R2, R9, R17, RZ, 0x6 ;  /* 0x0000001109027211 */ /* 0x000fe200078f30ff */
[----:B------:R-:W-:Y:S01]  /*01a0*/  IMAD.IADD R10, R5, 0x1, -R0 ;  /* 0x00000001050a7824 */ /* 0x000fe200078e0a00 */
[----:B------:R-:W-:-:S02]  /*01b0*/  LOP3.LUT R3, R8, 0xfffffff8, RZ, 0xc0, !PT ;  /* 0xfffffff808037812 */ /* 0x000fc400078ec0ff */
[----:B------:R-:W-:Y:S01]  /*01c0*/  LOP3.LUT R0, R4, 0xfffffff0, RZ, 0xc0, !PT ;  /* 0xfffffff004007812 */ /* 0x000fe200078ec0ff */
[----:B------:R-:W-:Y:S01]  /*01d0*/  IMAD.SHL.U32 R2, R2, 0x8, RZ ;  /* 0x0000000802027824 */ /* 0x000fe200078e00ff */
[----:B------:R-:W-:Y:S01]  /*01e0*/  SHF.R.S32.HI R7, RZ, 0x3, R8 ;  /* 0x00000003ff077819 */ /* 0x000fe20000011408 */
[----:B------:R-:W-:Y:S01]  /*01f0*/  IMAD.IADD R6, R17, 0x1, -R3 ;  /* 0x0000000111067824 */ /* 0x000fe200078e0a03 */
[----:B------:R-:W-:Y:S01]  /*0200*/  LEA.HI R9, R9, R17, RZ, 0x5 ;  /* 0x0000001109097211 */ /* 0x000fe200078f28ff */
[----:B------:R-:W-:Y:S02]  /*0210*/  IMAD.IADD R3, R17, 0x1, -R0 ;  /* 0x0000000111037824 */ /* 0x000fe400078e0a00 */
[----:B------:R-:W-:Y:S01]  /*0220*/  IMAD.SHL.U32 R0, R7, 0x40, RZ ;  /* 0x0000004007007824 */ /* 0x000fe200078e00ff */
[----:B------:R-:W-:Y:S01]  /*0230*/  LOP3.LUT R7, R2, 0x7ffffe00, RZ, 0xc0, !PT ;  /* 0x7ffffe0002077812 */ /* 0x000fe200078ec0ff */
[C---:B------:R-:W-:Y:S01]  /*0240*/  IMAD.SHL.U32 R4, R6.reuse, 0x40, RZ ;  /* 0x0000004006047824 */ /* 0x040fe200078e00ff */
[----:B------:R-:W-:Y:S01]  /*0250*/  SHF.R.S32.HI R5, RZ, 0x1f, R3 ;  /* 0x0000001fff057819 */ /* 0x000fe20000011403 */
[----:B------:R-:W-:Y:S01]  /*0260*/  IMAD.SHL.U32 R20, R6, 0x8, RZ ;  /* 0x0000000806147824 */ /* 0x000fe200078e00ff */
[----:B------:R-:W-:-:S02]  /*0270*/  LOP3.LUT R2, R0, 0x1c0, RZ, 0xc0, !PT ;  /* 0x000001c000027812 */ /* 0x000fc400078ec0ff */
[----:B------:R-:W-:Y:S02]  /*0280*/  LOP3.LUT R0, R4, 0x1c0, RZ, 0xc0, !PT ;  /* 0x000001c004007812 */ /* 0x000fe400078ec0ff */
[----:B------:R-:W-:Y:S02]  /*0290*/  LEA.HI R12, R5, R3, RZ, 0x3 ;  /* 0x00000003050c7211 */ /* 0x000fe400078f18ff */
[----:B------:R-:W-:Y:S02]  /*02a0*/  LOP3.LUT R4, R0, 0x8, R8, 0xf8, !PT ;  /* 0x0000000800047812 */ /* 0x000fe400078ef808 */
[----:B------:R-:W-:Y:S02]  /*02b0*/  SHF.R.U32.HI R6, RZ, 0x3, R2 ;  /* 0x00000003ff067819 */ /* 0x000fe40000011602 */
[----:B------:R-:W-:Y:S02]  /*02c0*/  LOP3.LUT R5, R2, 0x38, R20, 0xf8, !PT ;  /* 0x0000003802057812 */ /* 0x000fe400078ef814 */
[----:B------:R-:W-:-:S02]  /*02d0*/  SHF.R.U32.HI R0, RZ, 0x3, R0 ;  /* 0x00000003ff007819 */ /* 0x000fc40000011600 */
[----:B------:R-:W-:Y:S02]  /*02e0*/  LOP3.LUT R2, R12, 0xfffffff8, RZ, 0xc0, !PT ;  /* 0xfffffff80c027812 */ /* 0x000fe400078ec0ff */
[----:B------:R-:W-:Y:S02]  /*02f0*/  LOP3.LUT R13, R4, R0, RZ, 0x3c, !PT ;  /* 0x00000000040d7212 */ /* 0x000fe400078e3cff */
[----:B------:R-:W-:Y:S01]  /*0300*/  LOP3.LUT R0, R9, 0xffffffe0, RZ, 0xc0, !PT ;  /* 0xffffffe009007812 */ /* 0x000fe200078ec0ff */
[----:B------:R-:W-:Y:S01]  /*0310*/  IMAD.IADD R8, R3, 0x1, -R2 ;  /* 0x0000000103087824 */ /* 0x000fe200078e0a02 */
[--C-:B------:R-:W-:Y:S02]  /*0320*/  SHF.R.S32.HI R212, RZ, 0x5, R9.reuse ;  /* 0x00000005ffd47819 */ /* 0x100fe40000011409 */
[----:B------:R-:W-:Y:S01]  /*0330*/  SHF.R.S32.HI R2, RZ, 0x1f, R9 ;  /* 0x0000001fff027819 */ /* 0x000fe20000011409 */
[----:B------:R-:W-:Y:S01]  /*0340*/  IMAD.IADD R18, R17, 0x1, -R0 ;  /* 0x0000000111127824 */ /* 0x000fe200078e0a00 */
[----:B------:R-:W-:-:S02]  /*0350*/  LOP3.LUT R3, R10, 0x1, RZ, 0xc0, !PT ;  /* 0x000000010a037812 */ /* 0x000fc400078ec0ff */
[----:B------:R-:W-:Y:S02]  /*0360*/  LEA.HI R0, R2, R212, RZ, 0x3 ;  /* 0x000000d402007211 */ /* 0x000fe400078f18ff */
[----:B------:R-:W-:Y:S02]  /*0370*/  LOP3.LUT R4, R11, 0xfffffffc, RZ, 0xc0, !PT ;  /* 0xfffffffc0b047812 */ /* 0x000fe400078ec0ff */
[----:B------:R-:W-:Y:S01]  /*0380*/  LOP3.LUT R2, R0, 0xffffff8, RZ, 0xc0, !PT ;  /* 0x0ffffff800027812 */ /* 0x000fe200078ec0ff */
[----:B------:R-:W-:Y:S01]  /*0390*/  IMAD.SHL.U32 R0, R8, 0x40, RZ ;  /* 0x0000004008007824 */ /* 0x000fe200078e00ff */
[----:B------:R-:W-:Y:S01]  /*03a0*/  ISETP.NE.U32.AND P3, PT, R3, 0x1, PT ;  /* 0x000000010300780c */ /* 0x000fe20003f65070 */
[----:B------:R-:W-:Y:S01]  /*03b0*/  IMAD.IADD R3, R17, 0x1, -R4 ;  /* 0x0000000111037824 */ /* 0x000fe200078e0a04 */
[----:B------:R-:W-:Y:S01]  /*03c0*/  SHF.R.S32.HI R11, RZ, 0x1f, R18 ;  /* 0x0000001fff0b7819 */ /* 0x000fe20000011412 */
[----:B------:R-:W-:Y:S01]  /*03d0*/  IMAD.SHL.U32 R4, R14, 0x8, RZ ;  /* 0x000000080e047824 */ /* 0x000fe200078e00ff */
[----:B------:R-:W-:-:S02]  /*03e0*/  LOP3.LUT R0, R0, 0x1c0, RZ, 0xc0, !PT ;  /* 0x000001c000007812 */ /* 0x000fc400078ec0ff */
[----:B------:R-:W-:Y:S01]  /*03f0*/  LOP3.LUT R15, R7, R5, R6, 0xf6, !PT ;  /* 0x00000005070f7212 */ /* 0x000fe200078ef606 */
[----:B------:R-:W-:Y:S01]  /*0400*/  IMAD.IADD R7, R212, 0x1, -R2 ;  /* 0x00000001d4077824 */ /* 0x000fe200078e0a02 */
[----:B------:R-:W-:Y:S02]  /*0410*/  LEA.HI R11, R11, R18, RZ, 0x2 ;  /* 0x000000120b0b7211 */ /* 0x000fe400078f10ff */
[----:B------:R-:W-:Y:S02]  /*0420*/  LOP3.LUT R5, R0, 0x8, R4, 0xf8, !PT ;  /* 0x0000000800057812 */ /* 0x000fe400078ef804 */
[----:B------:R-:W-:Y:S01]  /*0430*/  SHF.R.U32.HI R2, RZ, 0x3, R0 ;  /* 0x00000003ff027819 */ /* 0x000fe20000011600 */
[----:B------:R-:W-:Y:S01]  /*0440*/  IMAD.SHL.U32 R0, R10, 0x40, RZ ;  /* 0x000000400a007824 */ /* 0x000fe200078e00ff */
[----:B------:R-:W-:Y:S02]  /*0450*/  LEA.HI R9, R3, R3, RZ, 0x1 ;  /* 0x0000000303097211 */ /* 0x000fe400078f08ff */
[----:B------:R-:W-:-:S02]  /*0460*/  SHF.R.S32.HI R6, RZ, 0x2, R11 ;  /* 0x00000002ff067819 */ /* 0x000fc4000001140b */
[----:B------:R-:W-:Y:S02]  /*0470*/  LOP3.LUT R4, R9, 0x1ffffffe, RZ, 0xc0, !PT ;  /* 0x1ffffffe09047812 */ /* 0x000fe400078ec0ff */
[----:B------:R-:W-:Y:S01]  /*0480*/  LOP3.LUT R0, R0, 0x1c0, RZ, 0xc0, !PT ;  /* 0x000001c000007812 */ /* 0x000fe200078ec0ff */
[----:B------:R-:W-:Y:S01]  /*0490*/  IMAD R17, R7, 0x10, R6 ;  /* 0x0000001007117824 */ /* 0x000fe200078e0206 */
[----:B------:R-:W-:Y:S01]  /*04a0*/  LOP3.LUT R5, R5, R2, RZ, 0x3c, !PT ;  /* 0x0000000205057212 */ /* 0x000fe200078e3cff */
[----:B------:R-:W-:Y:S01]  /*04b0*/  IMAD.IADD R7, R3, 0x1, -R4 ;  /* 0x0000000103077824 */ /* 0x000fe200078e0a04 */
[----:B------:R-:W-:Y:S01]  /*04c0*/  LEA.HI R0, R0, R0, RZ, 0x1d ;  /* 0x0000000000007211 */ /* 0x000fe200078fe8ff */
[----:B------:R-:W-:Y:S01]  /*04d0*/  IMAD R3, R212, 0x200, R3 ;  /* 0x00000200d4037824 */ /* 0x000fe200078e0203 */
[----:B------:R-:W-:Y:S01]  /*04e0*/  STL [R1+0xa0], R17 ;  /* 0x0000a01101007387 */ /* 0x000fe20000100800 */
[----:B------:R-:W-:Y:S01]  /*04f0*/  IMAD.SHL.U32 R4, R12, 0x40, RZ ;  /* 0x000000400c047824 */ /* 0x000fe200078e00ff */
[----:B------:R-:W-:Y:S01]  /*0500*/  SHF.R.S32.HI R21, RZ, 0x1f, R20 ;  /* 0x0000001fff157819 */ /* 0x000fe20000011414 */
[----:B------:R-:W-:Y:S01]  /*0510*/  IMAD.U32 R6, R3, 0x2, R0 ;  /* 0x0000000203067824 */ /* 0x000fe200078e0000 */
[----:B------:R-:W-:Y:S01]  /*0520*/  LOP3.LUT R3, R11, 0x7ffffffc, RZ, 0xc0, !PT ;  /* 0x7ffffffc0b037812 */ /* 0x000fe200078ec0ff */
[----:B------:R-:W-:Y:S01]  /*0530*/  STL [R1+0x74], R16 ;  /* 0x0000741001007387 */ /* 0x000fe20000100800 */
[----:B------:R-:W-:Y:S01]  /*0540*/  LOP3.LUT R0, R5, 0x7ffffe00, R4, 0xf8, !PT ;  /* 0x7ffffe0005007812 */ /* 0x000fe200078ef804 */
[----:B------:R-:W-:Y:S01]  /*0550*/  IMAD R2, R14, 0x200, R13 ;  /* 0x000002000e027824 */ /* 0x000fe200078e020d */
[----:B------:R-:W-:-:S02]  /*0560*/  IADD3 R5, R20, 0x40, RZ ;  /* 0x0000004014057810 */ /* 0x000fc40007ffe0ff */
[----:B------:R-:W-:Y:S02]  /*0570*/  IADD3 R4, R20, 0x80, RZ ;  /* 0x0000008014047810 */ /* 0x000fe40007ffe0ff */
[----:B------:R-:W-:Y:S01]  /*0580*/  SHF.R.S32.HI R9, RZ, 0x1f, R5 ;  /* 0x0000001fff097819 */ /* 0x000fe20000011405 */
[----:B------:R1:W-:Y:S01]  /*0590*/  STL [R1+0x1c], R5 ;  /* 0x00001c0501007387 */ /* 0x0003e20000100800 */
[----:B------:R-:W-:Y:S01]  /*05a0*/  R2P PR, R10, 0x6 ;  /* 0x000000060a007804 */ /* 0x000fe20000000000 */
[----:B------:R-:W-:Y:S01]  /*05b0*/  IMAD.SHL.U32 R10, R15, 0x2, RZ ;  /* 0x000000020f0a7824 */ /* 0x000fe200078e00ff */
[C---:B------:R-:W-:Y:S01]  /*05c0*/  LOP3.LUT P0, RZ, R8.reuse, 0x2, RZ, 0xc0, !PT ;  /* 0x0000000208ff7812 */ /* 0x040fe2000780c0ff */
[----:B------:R2:W-:Y:S01]  /*05d0*/  STL [R1+0x20], R4 ;  /* 0x0000200401007387 */ /* 0x0005e20000100800 */
[----:B------:R-:W-:Y:S01]  /*05e0*/  LOP3.LUT P4, RZ, R8, 0x4, RZ, 0xc0, !PT ;  /* 0x0000000408ff7812 */ /* 0x000fe2000788c0ff */
[----:B------:R-:W-:Y:S01]  /*05f0*/  IMAD.MOV.U32 R8, RZ, RZ, 0x40 ;  /* 0x00000040ff087424 */ /* 0x000fe200078e00ff */
[----:B------:R-:W-:Y:S01]  /*0600*/  LEA R209, R2, 0x12100, 0x1 ;  /* 0x0001210002d17811 */ /* 0x000fe200078e08ff */
[----:B------:R-:W-:Y:S01]  /*0610*/  STL.64 [R1+0x10], R20 ;  /* 0x0000101401007387 */ /* 0x000fe20000100a00 */
[----:B------:R-:W-:-:S02]  /*0620*/  LEA R210, R0, 0x100, 0x1 ;  /* 0x0000010000d27811 */ /* 0x000fc400078e08ff */
[----:B------:R-:W-:Y:S01]  /*0630*/  SEL R0, R8, 0xffffffc0, !P4 ;  /* 0xffffffc008007807 */ /* 0x000fe20006000000 */
[----:B------:R3:W-:Y:S02]  /*0640*/  STL [R1+0x70], R9 ;  /* 0x0000700901007387 */ /* 0x0007e40000100800 */
[----:B------:R-:W-:Y:S02]  /*0650*/  IMAD R212, R212, 0x800, R210 ;  /* 0x00000800d4d47824 */ /* 0x000fe400078e02d2 */
[----:B------:R-:W-:Y:S02]  /*0660*/  IMAD.IADD R211, R210, 0x1, R0 ;  /* 0x00000001d2d37824 */ /* 0x000fe400078e0200 */
[----:B------:R-:W-:Y:S01]  /*0670*/  IMAD.IADD R213, R0, 0x1, R212 ;  /* 0x0000000100d57824 */ /* 0x000fe200078e02d4 */
[----:B-1----:R-:W-:Y:S01]  /*0680*/  SHF.R.S32.HI R5, RZ, 0x1f, R4 ;  /* 0x0000001fff057819 */ /* 0x002fe20000011404 */
[----:B--2---:R-:W-:-:S04]  /*0690*/  IMAD.IADD R4, R18, 0x1, -R3 ;  /* 0x0000000112047824 */ /* 0x004fc800078e0a03 */
[----:B------:R1:W-:Y:S01]  /*06a0*/  STL [R1+0x60], R5 ;  /* 0x0000600501007387 */ /* 0x0003e20000100800 */
[----:B------:R-:W-:-:S03]  /*06b0*/  SEL R3, R8, 0xffffffc0, !P2 ;  /* 0xffffffc008037807 */ /* 0x000fc60005000000 */
[----:B------:R-:W-:Y:S01]  /*06c0*/  STL [R1+0x28], R10 ;  /* 0x0000280a01007387 */ /* 0x000fe20000100800 */
[----:B---3--:R-:W-:Y:S02]  /*06d0*/  IMAD.SHL.U32 R9, R4, 0x2, RZ ;  /* 0x0000000204097824 */ /* 0x008fe400078e00ff */
[----:B------:R-:W-:-:S03]  /*06e0*/  IMAD R4, R7, 0x8, R17 ;  /* 0x0000000807047824 */ /* 0x000fc600078e0211 */
[----:B------:R2:W-:Y:S04]  /*06f0*/  STL [R1+0x58], R9 ;  /* 0x0000580901007387 */ /* 0x0005e80000100800 */
[----:B------:R3:W-:Y:S01]  /*0700*/  STL [R1+0x98], R4 ;  /* 0x0000980401007387 */ /* 0x0007e20000100800 */
[C---:B-1----:R-:W-:Y:S02]  /*0710*/  SEL R5, R207.reuse, 0xffffffe0, !P1 ;  /* 0xffffffe0cf057807 */ /* 0x042fe40004800000 */
[----:B------:R-:W-:-:S05]  /*0720*/  SEL R207, R207, 0xffffffe0, !P0 ;  /* 0xffffffe0cfcf7807 */ /* 0x000fca0004000000 */
[----:B------:R-:W-:-:S04]  /*0730*/  IMAD.IADD R214, R207, 0x1, R212 ;  /* 0x00000001cfd67824 */ /* 0x000fc800078e02d4 */
[----:B------:R-:W-:Y:S01]  /*0740*/  IMAD.IADD R214, R0, 0x1, R214 ;  /* 0x0000000100d67824 */ /* 0x000fe200078e02d6 */
[----:B--2---:R-:W-:Y:S02]  /*0750*/  LEA R9, R6, 0x80, 0x1 ;  /* 0x0000008006097811 */ /* 0x004fe400078e08ff */
[C---:B------:R-:W-:Y:S02]  /*0760*/  IADD3 R6, R10.reuse, 0x100, RZ ;  /* 0x000001000a067810 */ /* 0x040fe40007ffe0ff */
[----:B---3--:R-:W-:Y:S01]  /*0770*/  IADD3 R4, R10, 0x12100, RZ ;  /* 0x000121000a047810 */ /* 0x008fe20007ffe0ff */
[C---:B------:R-:W-:Y:S02]  /*0780*/  IMAD.IADD R2, R9.reuse, 0x1, R3 ;  /* 0x0000000109027824 */ /* 0x040fe400078e0203 */
[----:B------:R1:W-:Y:S04]  /*0790*/  STL [R1+0x30], R6 ;  /* 0x0000300601007387 */ /* 0x0003e80000100800 */
[----:B------:R-:W-:Y:S04]  /*07a0*/  STL [R1+0x78], R9 ;  /* 0x0000780901007387 */ /* 0x000fe80000100800 */
[----:B------:R2:W-:Y:S01]  /*07b0*/  STL [R1+0x2c], R4 ;  /* 0x00002c0401007387 */ /* 0x0005e20000100800 */
[C---:B-1----:R-:W-:Y:S01]  /*07c0*/  IMAD.IADD R6, R9.reuse, 0x1, R5 ;  /* 0x0000000109067824 */ /* 0x042fe200078e0205 */
[----:B--2---:R-:W-:-:S02]  /*07d0*/  IADD3 R4, R9, -0x10, RZ ;  /* 0xfffffff009047810 */ /* 0x004fc40007ffe0ff */
[----:B------:R-:W-:-:S05]  /*07e0*/  @P3 IADD3 R4, R9, 0x10, RZ ;  /* 0x0000001009043810 */ /* 0x000fca0007ffe0ff */
[----:B------:R-:W-:Y:S04]  /*07f0*/  STL [R1+0x7c], R4 ;  /* 0x00007c0401007387 */ /* 0x000fe80000100800 */
[----:B------:R-:W-:Y:S04]  /*0800*/  STL [R1+0x84], R6 ;  /* 0x0000840601007387 */ /* 0x000fe80000100800 */
[----:B------:R1:W-:Y:S02]  /*0810*/  STL [R1+0x94], R2 ;  /* 0x0000940201007387 */ /* 0x0003e40000100800 */
[----:B-1----:R-:W-:-:S02]  /*0820*/  IMAD.IADD R2, R5, 0x1, R4 ;  /* 0x0000000105027824 */ /* 0x002fc400078e0204 */
[----:B------:R-:W-:Y:S02]  /*0830*/  IMAD.IADD R5, R6, 0x1, R3 ;  /* 0x0000000106057824 */ /* 0x000fe400078e0203 */
[----:B------:R-:W-:-:S03]  /*0840*/  IMAD.IADD R4, R3, 0x1, R4 ;  /* 0x0000000103047824 */ /* 0x000fc600078e0204 */
[----:B------:R-:W-:Y:S04]  /*0850*/  STL [R1+0x90], R5 ;  /* 0x0000900501007387 */ /* 0x000fe80000100800 */
[----:B------:R1:W-:Y:S04]  /*0860*/  STL [R1+0x80], R2 ;  /* 0x0000800201007387 */ /* 0x0003e80000100800 */
[----:B------:R2:W-:Y:S01]  /*0870*/  STL [R1+0x8c], R4 ;  /* 0x00008c0401007387 */ /* 0x0005e20000100800 */
[----:B-1----:R-:W-:-:S05]  /*0880*/  IMAD.IADD R2, R2, 0x1, R3 ;  /* 0x0000000102027824 */ /* 0x002fca00078e0203 */
[----:B------:R2:W-:Y:S02]  /*0890*/  STL [R1+0x88], R2 ;  /* 0x0000880201007387 */ /* 0x0005e40000100800 */
.L_x_1172:
        /* <DEDUP_REMOVED lines=19> */
.L_x_1128:
[----:B------:R-:W-:-:S04]  /*09d0*/  MOV R0, c[0x0][0x554] ;  /* 0x0001550000007a02 */ /* 0x000fc80000000f00 */
[----:B------:R-:W-:Y:S02]  /*09e0*/  ISETP.NE.AND P0, PT, R0, 0x1, PT ;  /* 0x000000010000780c */ /* 0x000fe40003f05270 */
[----:B------:R-:W-:-:S11]  /*09f0*/  MOV R0, R2 ;  /* 0x0000000200007202 */ /* 0x000fd60000000f00 */
[----:B------:R-:W-:-:S05]  /*0a00*/  @P0 IMAD.HI.U32 R4, R2, c[0x0][0x558], RZ ;  /* 0x0001560002040a27 */ /* 0x000fca00078e00ff */
[----:B------:R-:W-:-:S05]  /*0a10*/  @P0 SHF.R.U32.HI R0, RZ, c[0x0][0x55c], R4 ;  /* 0x00015700ff000a19 */ /* 0x000fca0000011604 */
[----:B------:R-:W-:Y:S02]  /*0a20*/  IMAD R4, R0, c[0x0][0x554], RZ ;  /* 0x0001550000047a24 */ /* 0x000fe400078e02ff */
.L_x_1129:
[----:B------:R-:W-:Y:S05]  /*0a30*/  BSYNC B0 ;  /* 0x0000000000007941 */ /* 0x000fea0003800000 */
.L_x_1127:
[----:B------:R-:W-:Y:S01]  /*0a40*/  LOP3.LUT R0, RZ, R0, RZ, 0x33, !PT ;  /* 0x00000000ff007212 */ /* 0x000fe200078e33ff */
[----:B------:R-:W-:Y:S01]  /*0a50*/  IMAD.MOV.U32 R51, RZ, RZ, c[0x0][0x2c4] ;  /* 0x0000b100ff337624 */ /* 0x000fe200078e00ff */
[----:B------:R-:W-:Y:S01]  /*0a60*/  MOV R5, c[0x0][0x548] ;  /* 0x0001520000057a02 */ /* 0x000fe20000000f00 */
[----:B------:R-:W-:Y:S01]  /*0a70*/  IMAD.IADD R4, R2, 0x1, -R4 ;  /* 0x0000000102047824 */ /* 0x000fe200078e0a04 */
[----:B------:R-:W-:Y:S01]  /*0a80*/  IADD3 R0, R0, c[0x0][0x53c], RZ ;  /* 0x00014f0000007a10 */ /* 0x000fe20007ffe0ff */
[----:B------:R-:W-:Y:S01]  /*0a90*/  ULDC UR4, c[0x0][0x1d0] ;  /* 0x0000740000047ab9 */ /* 0x000fe20000000800 */
[----:B------:R-:W-:Y:S01]  /*0aa0*/  ISETP.NE.AND P2, PT, R51, 0x1, PT ;  /* 0x000000013300780c */ /* 0x000fe20003f45270 */
[----:B------:R-:W-:Y:S01]  /*0ab0*/  UIADD3 UR4, UR4, 0x5f, URZ ;  /* 0x0000005f04047890 */ /* 0x000fe2000fffe03f */
[----:B------:R-:W-:Y:S01]  /*0ac0*/  ISETP.NE.AND P0, PT, R5, 0x1, PT ;  /* 0x000000010500780c */ /* 0x000fe20003f05270 */
[----:B------:R-:W-:Y:S01]  /*0ad0*/  IMAD.SHL.U32 R127, R0, 0x80, RZ ;  /* 0x00000080007f7824 */ /* 0x000fe200078e00ff */
[----:B------:R-:W-:Y:S01]  /*0ae0*/  MOV R6, c[0x0][0x168] ;  /* 0x00005a0000067a02 */ /* 0x000fe20000000f00 */
[----:B------:R-:W-:Y:S01]  /*0af0*/  UIMAD.WIDE UR4, UR4, 0x2aaaaaab, URZ ;  /* 0x2aaaaaab040478a5 */ /* 0x000fe2000f8e023f */
[----:B------:R-:W-:Y:S01]  /*0b00*/  CS2R R98, SRZ ;  /* 0x0000000000627805 */ /* 0x000fe2000001ff00 */
[----:B------:R-:W-:Y:S01]  /*0b10*/  CS2R R96, SRZ ;  /* 0x0000000000607805 */ /* 0x000fe2000001ff00 */
[----:B------:R-:W-:Y:S01]  /*0b20*/  IADD3 R0, R127, 0x7f, RZ ;  /* 0x0000007f7f007810 */ /* 0x000fe20007ffe0ff */
[----:B------:R-:W-:Y:S01]  /*0b30*/  USHF.R.U32.HI UR4, URZ, 0x1f, UR5 ;  /* 0x0000001f3f047899 */ /* 0x000fe20008011605 */
[----:B------:R1:W-:Y:S01]  /*0b40*/  STL [R1+0x5c], R127 ;  /* 0x00005c7f01007387 */ /* 0x0003e20000100800 */
[----:B------:R-:W-:Y:S01]  /*0b50*/  CS2R R94, SRZ ;  /* 0x00000000005e7805 */ /* 0x000fe2000001ff00 */
[----:B------:R-:W-:Y:S01]  /*0b60*/  CS2R R92, SRZ ;  /* 0x00000000005c7805 */ /* 0x000fe2000001ff00 */
[----:B------:R-:W-:Y:S01]  /*0b70*/  @P2 IMAD.HI.U32 R5, R0, c[0x0][0x2c8], RZ ;  /* 0x0000b20000052a27 */ /* 0x000fe200078e00ff */
[----:B------:R-:W-:Y:S01]  /*0b80*/  ULEA.HI.SX32 UR4, UR5, UR4, 0x1c ;  /* 0x0000000405047291 */ /* 0x000fe2000f8fe23f */
[----:B------:R-:W-:Y:S01]  /*0b90*/  MOV R86, RZ ;  /* 0x000000ff00567202 */ /* 0x000fe20000000f00 */
[----:B------:R-:W-:Y:S01]  /*0ba0*/  CS2R R8, SRZ ;  /* 0x0000000000087805 */ /* 0x000fe2000001ff00 */
[----:B------:R-:W-:Y:S01]  /*0bb0*/  IMAD.MOV.U32 R2, RZ, RZ, R0 ;  /* 0x000000ffff027224 */ /* 0x000fe200078e0000 */
[----:B------:R-:W-:Y:S01]  /*0bc0*/  @P2 SHF.R.U32.HI R2, RZ, c[0x0][0x2cc], R5 ;  /* 0x0000b300ff022a19 */ /* 0x000fe20000011605 */
[----:B------:R-:W-:Y:S01]  /*0bd0*/  IMAD R0, R3, c[0x0][0x554], R4 ;  /* 0x0001550003007a24 */ /* 0x000fe200078e0204 */
[----:B------:R-:W-:Y:S01]  /*0be0*/  IADD3 R4, -R6, 0x60, RZ ;  /* 0x0000006006047810 */ /* 0x000fe20007ffe1ff */
[----:B------:R-:W-:Y:S01]  /*0bf0*/  IMAD.MOV.U32 R90, RZ, RZ, RZ ;  /* 0x000000ffff5a7224 */ /* 0x000fe200078e00ff */
[----:B------:R-:W-:Y:S01]  /*0c00*/  MOV R5, RZ ;  /* 0x000000ff00057202 */ /* 0x000fe20000000f00 */
[----:B------:R-:W-:Y:S01]  /*0c10*/  @P0 IMAD.HI.U32 R3, R0, c[0x0][0x54c], RZ ;  /* 0x0001530000030a27 */ /* 0x000fe200078e00ff */
[----:B------:R-:W-:Y:S01]  /*0c20*/  IADD3 R2, R2, c[0x0][0x1d0], R4 ;  /* 0x0000740002027a10 */ /* 0x000fe20007ffe004 */
[----:B------:R-:W-:Y:S01]  /*0c30*/  CS2R R6, SRZ ;  /* 0x0000000000067805 */ /* 0x000fe2000001ff00 */
[----:B------:R-:W-:Y:S01]  /*0c40*/  CS2R R10, SRZ ;  /* 0x00000000000a7805 */ /* 0x000fe2000001ff00 */
[--C-:B------:R-:W-:Y:S01]  /*0c50*/  IMAD.MOV.U32 R55, RZ, RZ, R0.reuse ;  /* 0x000000ffff377224 */ /* 0x100fe200078e0000 */
[----:B------:R-:W-:Y:S01]  /*0c60*/  @P0 SHF.R.U32.HI R55, RZ, c[0x0][0x550], R3 ;  /* 0x00015400ff370a19 */ /* 0x000fe20000011603 */
[----:B------:R-:W-:Y:S01]  /*0c70*/  IMAD.HI R3, R2, 0x2aaaaaab, RZ ;  /* 0x2aaaaaab02037827 */ /* 0x000fe200078e02ff */
[----:B------:R-:W-:Y:S01]  /*0c80*/  MOV R80, RZ ;  /* 0x000000ff00507202 */ /* 0x000fe20000000f00 */
[----:B------:R-:W-:Y:S01]  /*0c90*/  CS2R R12, SRZ ;  /* 0x00000000000c7805 */ /* 0x000fe2000001ff00 */
[----:B------:R-:W-:Y:S01]  /*0ca0*/  MOV R74, RZ ;  /* 0x000000ff004a7202 */ /* 0x000fe20000000f00 */
[----:B------:R-:W-:Y:S01]  /*0cb0*/  IMAD.MOV R2, RZ, RZ, -R55 ;  /* 0x000000ffff027224 */ /* 0x000fe200078e0a37 */
[----:B------:R-:W-:Y:S01]  /*0cc0*/  SHF.R.U32.HI R4, RZ, 0x1f, R3 ;  /* 0x0000001fff047819 */ /* 0x000fe20000011603 */
[----:B------:R1:W-:Y:S01]  /*0cd0*/  STL [R1+0x54], R55 ;  /* 0x0000543701007387 */ /* 0x0003e20000100800 */
[----:B------:R-:W-:Y:S01]  /*0ce0*/  IMAD.MOV.U32 R88, RZ, RZ, RZ ;  /* 0x000000ffff587224 */ /* 0x000fe200078e00ff */
[----:B------:R-:W-:Y:S01]  /*0cf0*/  CS2R R14, SRZ ;  /* 0x00000000000e7805 */ /* 0x000fe2000001ff00 */
[--C-:B------:R-:W-:Y:S01]  /*0d00*/  IMAD R57, R2, c[0x0][0x548], R0.reuse ;  /* 0x0001520002397a24 */ /* 0x100fe200078e0200 */
[----:B------:R-:W-:Y:S01]  /*0d10*/  LEA.HI.SX32 R4, R3, R4, 0x1c ;  /* 0x0000000403047211 */ /* 0x000fe200078fe2ff */
[----:B------:R-:W-:Y:S01]  /*0d20*/  IMAD.MOV.U32 R84, RZ, RZ, RZ ;  /* 0x000000ffff547224 */ /* 0x000fe200078e00ff */
[----:B------:R-:W-:Y:S01]  /*0d30*/  PRMT R0, RZ, 0x7610, R0 ;  /* 0x00007610ff007816 */ /* 0x000fe20000000000 */
[----:B------:R-:W-:Y:S01]  /*0d40*/  IMAD.MOV.U32 R82, RZ, RZ, RZ ;  /* 0x000000ffff527224 */ /* 0x000fe200078e00ff */
        /* <DEDUP_REMOVED lines=62> */
[----:B------:R-:W1:-:S12]  /*1130*/  S2R R59, SR_TID.X ;  /* 0x00000000003b7919 */ /* 0x000e580000002100 */
[----:B------:R-:W-:-:S05]  /*1140*/  @P0 MOV R2, 0x4 ;  /* 0x0000000400020802 */ /* 0x000fca0000000f00 */
[----:B------:R-:W-:-:S05]  /*1150*/  @P0 IMAD.WIDE R2, R55, R2, c[0x0][0x340] ;  /* 0x0000d00037020625 */ /* 0x000fca00078e0202 */
[----:B------:R3:W4:Y:S01]  /*1160*/  @P0 LDG.E R9, [R2.64] ;  /* 0x0000000602090981 */ /* 0x000722000c1e1900 */
[----:B-1----:R-:W-:-:S04]  /*1170*/  SHF.R.S32.HI R53, RZ, 0x1f, R59 ;  /* 0x0000001fff357819 */ /* 0x002fc8000001143b */
[----:B------:R-:W-:-:S04]  /*1180*/  LEA.HI R53, R53, R59, RZ, 0x3 ;  /* 0x0000003b35357211 */ /* 0x000fc800078f18ff */
[----:B------:R-:W-:-:S04]  /*1190*/  SHF.R.S32.HI R53, RZ, 0x3, R53 ;  /* 0x00000003ff357819 */ /* 0x000fc80000011435 */
[----:B------:R-:W-:-:S05]  /*11a0*/  SHF.R.S32.HI R6, RZ, 0x1f, R53 ;  /* 0x0000001fff067819 */ /* 0x000fca0000011435 */
[C---:B------:R-:W-:Y:S02]  /*11b0*/  IMAD R0, R6.reuse, c[0x0][0x1e0], RZ ;  /* 0x0000780006007a24 */ /* 0x040fe400078e02ff */
[----:B------:R-:W-:Y:S01]  /*11c0*/  IMAD R6, R6, c[0x0][0x208], RZ ;  /* 0x0000820006067a24 */ /* 0x000fe200078e02ff */
[----:B------:R-:W-:Y:S01]  /*11d0*/  SHF.R.S32.HI R10, RZ, 0x1f, R57 ;  /* 0x0000001fff0a7819 */ /* 0x000fe20000011439 */
[C---:B------:R-:W-:Y:S02]  /*11e0*/  IMAD R0, R53.reuse, c[0x0][0x1e4], R0 ;  /* 0x0000790035007a24 */ /* 0x040fe400078e0200 */
[----:B------:R-:W-:Y:S01]  /*11f0*/  IMAD R6, R53, c[0x0][0x20c], R6 ;  /* 0x0000830035067a24 */ /* 0x000fe200078e0206 */
[----:B------:R-:W-:Y:S01]  /*1200*/  SHF.R.S32.HI R8, RZ, 0x1f, R55 ;  /* 0x0000001fff087819 */ /* 0x000fe20000011437 */
[----:B------:R-:W-:Y:S01]  /*1210*/  WARPSYNC 0xffffffff ;  /* 0xffffffff00007948 */ /* 0x000fe20003800000 */
[----:B------:R-:W-:Y:S01]  /*1220*/  IADD3 R188, R207, R212, RZ ;  /* 0x000000d4cfbc7210 */ /* 0x000fe20007ffe0ff */
[----:B--2---:R-:W-:-:S04]  /*1230*/  IMAD.WIDE.U32 R4, R53, c[0x0][0x1e0], R100 ;  /* 0x0000780035047a25 */ /* 0x004fc800078e0064 */
[----:B---3--:R-:W-:Y:S01]  /*1240*/  IMAD.WIDE.U32 R2, R53, c[0x0][0x208], R100 ;  /* 0x0000820035027a25 */ /* 0x008fe200078e0064 */
[----:B------:R-:W-:-:S04]  /*1250*/  IADD3 R5, R5, R0, RZ ;  /* 0x0000000005057210 */ /* 0x000fc80007ffe0ff */
[----:B------:R-:W-:Y:S01]  /*1260*/  IADD3 R3, R3, R6, RZ ;  /* 0x0000000603037210 */ /* 0x000fe20007ffe0ff */
[C---:B------:R-:W-:Y:S02]  /*1270*/  IMAD R6, R10.reuse, c[0x0][0x1e8], RZ ;  /* 0x00007a000a067a24 */ /* 0x040fe400078e02ff */
[----:B------:R-:W-:Y:S02]  /*1280*/  IMAD R0, R10, c[0x0][0x210], RZ ;  /* 0x000084000a007a24 */ /* 0x000fe400078e02ff */
[C---:B------:R-:W-:Y:S02]  /*1290*/  IMAD R6, R57.reuse, c[0x0][0x1ec], R6 ;  /* 0x00007b0039067a24 */ /* 0x040fe400078e0206 */
[----:B------:R-:W-:-:S04]  /*12a0*/  IMAD.WIDE.U32 R4, R57, c[0x0][0x1e8], R4 ;  /* 0x00007a0039047a25 */ /* 0x000fc800078e0004 */
[C---:B------:R-:W-:Y:S02]  /*12b0*/  IMAD R0, R57.reuse, c[0x0][0x214], R0 ;  /* 0x0000850039007a24 */ /* 0x040fe400078e0200 */
[----:B------:R-:W-:Y:S01]  /*12c0*/  IMAD.WIDE.U32 R2, R57, c[0x0][0x210], R2 ;  /* 0x0000840039027a25 */ /* 0x000fe200078e0002 */
[----:B------:R-:W-:-:S04]  /*12d0*/  IADD3 R7, R5, R6, RZ ;  /* 0x0000000605077210 */ /* 0x000fc80007ffe0ff */
[----:B------:R-:W-:Y:S02]  /*12e0*/  IADD3 R5, R3, R0, RZ ;  /* 0x0000000003057210 */ /* 0x000fe40007ffe0ff */
[----:B----4-:R-:W-:Y:S02]  /*12f0*/  @P0 SHF.R.S32.HI R3, RZ, 0x1f, R9 ;  /* 0x0000001fff030819 */ /* 0x010fe40000011409 */
[----:B------:R-:W-:Y:S02]  /*1300*/  @!P0 MOV R3, R8 ;  /* 0x0000000800038202 */ /* 0x000fe40000000f00 */
[----:B------:R-:W-:Y:S02]  /*1310*/  MOV R6, R4 ;  /* 0x0000000400067202 */ /* 0x000fe40000000f00 */
[----:B------:R-:W-:Y:S02]  /*1320*/  MOV R4, R2 ;  /* 0x0000000200047202 */ /* 0x000fe40000000f00 */
        /* <DEDUP_REMOVED lines=13> */
[----:B------:R1:W-:Y:S02]  /*1400*/  STL [R1+0x4c], R24 ;  /* 0x00004c1801007387 */ /* 0x0003e40000100800 */
[----:B------:R-:W2:Y:S01]  /*1410*/  LDL R28, [R1+0x1c] ;  /* 0x00001c00011c7983 */ /* 0x000ea20000100800 */
[----:B------:R-:W-:Y:S01]  /*1420*/  SHF.R.S32.HI R69, RZ, 0x1f, R59 ;  /* 0x0000001fff457819 */ /* 0x000fe2000001143b */
[----:B------:R-:W-:-:S02]  /*1430*/  IMAD R5, R10, c[0x0][0x1b8], RZ ;  /* 0x00006e000a057a24 */ /* 0x000fc400078e02ff */
[----:B------:R-:W3:Y:S01]  /*1440*/  LDL R23, [R1+0x20] ;  /* 0x0000200001177983 */ /* 0x000ee20000100800 */
[----:B------:R-:W-:Y:S01]  /*1450*/  LEA.HI R69, R69, R59, RZ, 0x3 ;  /* 0x0000003b45457211 */ /* 0x000fe200078f18ff */
[----:B------:R-:W-:Y:S02]  /*1460*/  IMAD.WIDE.U32 R2, R57, c[0x0][0x1b8], RZ ;  /* 0x00006e0039027a25 */ /* 0x000fe400078e00ff */
[----:B------:R-:W4:Y:S01]  /*1470*/  LDL R22, [R1+0x28] ;  /* 0x0000280001167983 */ /* 0x000f220000100800 */
[----:B------:R-:W-:Y:S01]  /*1480*/  LOP3.LUT R69, R69, 0xfffffff8, RZ, 0xc0, !PT ;  /* 0xfffffff845457812 */ /* 0x000fe200078ec0ff */
[----:B------:R-:W-:Y:S02]  /*1490*/  IMAD R5, R57, c[0x0][0x1bc], R5 ;  /* 0x00006f0039057a24 */ /* 0x000fe400078e0205 */
[----:B------:R-:W5:Y:S01]  /*14a0*/  LDL R26, [R1+0x70] ;  /* 0x00007000011a7983 */ /* 0x000f620000100800 */
[----:B------:R-:W-:Y:S02]  /*14b0*/  IMAD R6, R8, c[0x0][0x1c0], RZ ;  /* 0x0000700008067a24 */ /* 0x000fe400078e02ff */
[----:B------:R-:W-:Y:S01]  /*14c0*/  IMAD.IADD R69, R59, 0x1, -R69 ;  /* 0x000000013b457824 */ /* 0x000fe200078e0a45 */
[----:B------:R-:W5:Y:S01]  /*14d0*/  LDL R25, [R1+0x60] ;  /* 0x0000600001197983 */ /* 0x000f620000100800 */
[----:B------:R-:W-:-:S02]  /*14e0*/  IMAD.IADD R3, R3, 0x1, R5 ;  /* 0x0000000103037824 */ /* 0x000fc400078e0205 */
[----:B------:R-:W-:Y:S02]  /*14f0*/  IMAD R4, R69, 0x20, R53 ;  /* 0x0000002045047824 */ /* 0x000fe400078e0235 */
[----:B------:R-:W-:-:S04]  /*1500*/  IMAD.WIDE.U32 R2, R55, c[0x0][0x1c0], R2 ;  /* 0x0000700037027a25 */ /* 0x000fc800078e0002 */
[----:B------:R-:W-:-:S04]  /*1510*/  IMAD.IADD R4, R127, 0x1, R4 ;  /* 0x000000017f047824 */ /* 0x000fc800078e0204 */
[----:B------:R-:W-:-:S04]  /*1520*/  @P2 IMAD.HI.U32 R7, R4, c[0x0][0x2c8], RZ ;  /* 0x0000b20004072a27 */ /* 0x000fc800078e00ff */
[----:B------:R-:W-:Y:S01]  /*1530*/  IMAD.MOV.U32 R0, RZ, RZ, R4 ;  /* 0x000000ffff007224 */ /* 0x000fe200078e0004 */
[----:B------:R-:W-:Y:S01]  /*1540*/  @P2 SHF.R.U32.HI R0, RZ, c[0x0][0x2cc], R7 ;  /* 0x0000b300ff002a19 */ /* 0x000fe20000011607 */
[----:B------:R-:W-:-:S03]  /*1550*/  IMAD R7, R55, c[0x0][0x1c4], R6 ;  /* 0x0000710037077a24 */ /* 0x000fc600078e0206 */
[--C-:B------:R-:W-:Y:S01]  /*1560*/  SHF.R.S32.HI R6, RZ, 0x1f, R0.reuse ;  /* 0x0000001fff067819 */ /* 0x100fe20000011400 */
[----:B------:R-:W-:-:S04]  /*1570*/  IMAD.MOV R5, RZ, RZ, -R0 ;  /* 0x000000ffff057224 */ /* 0x000fc800078e0a00 */
[----:B------:R-:W-:Y:S02]  /*1580*/  IMAD R4, R5, c[0x0][0x2c4], R4 ;  /* 0x0000b10005047a24 */ /* 0x000fe400078e0204 */
[----:B------:R-:W-:Y:S02]  /*1590*/  IMAD R5, R6, c[0x0][0x1b0], RZ ;  /* 0x00006c0006057a24 */ /* 0x000fe400078e02ff */
[----:B------:R-:W-:Y:S02]  /*15a0*/  IMAD.IADD R3, R3, 0x1, R7 ;  /* 0x0000000103037824 */ /* 0x000fe400078e0207 */
[C---:B------:R-:W-:Y:S01]  /*15b0*/  IMAD R6, R0.reuse, c[0x0][0x1b4], R5 ;  /* 0x00006d0000067a24 */ /* 0x040fe200078e0205 */
[----:B------:R-:W-:Y:S01]  /*15c0*/  SHF.R.S32.HI R5, RZ, 0x1f, R4 ;  /* 0x0000001fff057819 */ /* 0x000fe20000011404 */
[----:B------:R-:W-:-:S04]  /*15d0*/  IMAD.WIDE.U32 R2, R0, c[0x0][0x1b0], R2 ;  /* 0x00006c0000027a25 */ /* 0x000fc800078e0002 */
[----:B------:R-:W-:Y:S02]  /*15e0*/  IMAD R0, R5, c[0x0][0x1a8], RZ ;  /* 0x00006a0005007a24 */ /* 0x000fe400078e02ff */
[----:B------:R-:W-:Y:S02]  /*15f0*/  IMAD.IADD R3, R3, 0x1, R6 ;  /* 0x0000000103037824 */ /* 0x000fe400078e0206 */
[C---:B------:R-:W-:Y:S02]  /*1600*/  IMAD R0, R4.reuse, c[0x0][0x1ac], R0 ;  /* 0x00006b0004007a24 */ /* 0x040fe400078e0200 */
[----:B------:R-:W-:-:S04]  /*1610*/  IMAD.WIDE.U32 R4, R4, c[0x0][0x1a8], R2 ;  /* 0x00006a0004047a25 */ /* 0x000fc800078e0002 */
[----:B------:R-:W-:Y:S01]  /*1620*/  IMAD.IADD R0, R5, 0x1, R0 ;  /* 0x0000000105007824 */ /* 0x000fe200078e0200 */
[----:B------:R-:W-:-:S04]  /*1630*/  LEA R2, P0, R4, c[0x0][0x160], 0x1 ;  /* 0x0000580004027a11 */ /* 0x000fc800078008ff */
[----:B------:R-:W-:Y:S01]  /*1640*/  LEA.HI.X R0, R4, c[0x0][0x164], R0, 0x1, P0 ;  /* 0x0000590004007a11 */ /* 0x000fe200000f0c00 */
[----:B------:R-:W1:Y:S01]  /*1650*/  SHFL.IDX PT, R3, R2, RZ, 0x181f ;  /* 0x00181fff02037589 */ /* 0x000e6200000e0000 */
[----:B------:R-:W-:-:S03]  /*1660*/  IMAD R16, R51, c[0x0][0x168], RZ ;  /* 0x00005a0033107a24 */ /* 0x000fc600078e02ff */
[----:B------:R-:W1:Y:S01]  /*1670*/  SHFL.IDX PT, R4, R0, RZ, 0x181f ;  /* 0x00181fff00047589 */ /* 0x000e6200000e0000 */
[----:B------:R-:W-:-:S05]  /*1680*/  IMAD.IADD R14, R53, 0x1, R127 ;  /* 0x00000001350e7824 */ /* 0x000fca00078e027f */
[----:B------:R-:W-:Y:S01]  /*1690*/  ISETP.GE.AND P5, PT, R14, R16, PT ;  /* 0x000000100e00720c */ /* 0x000fe20003fa6270 */
[----:B------:R-:W2:Y:S01]  /*16a0*/  SHFL.IDX PT, R12, R2, 0x1, 0x181f ;  /* 0x00381f00020c7f89 */ /* 0x000ea200000e0000 */
[----:B------:R-:W-:-:S03]  /*16b0*/  ISETP.GE.AND P6, PT, R100, c[0x0][0x198], PT ;  /* 0x0000660064007a0c */ /* 0x000fc60003fc6270 */
[----:B------:R-:W2:Y:S01]  /*16c0*/  SHFL.IDX PT, R13, R0, 0x1, 0x181f ;  /* 0x00381f00000d7f89 */ /* 0x000ea200000e0000 */
[----:B------:R-:W-:-:S04]  /*16d0*/  IADD3 R5, R14, 0x20, RZ ;  /* 0x000000200e057810 */ /* 0x000fc80007ffe0ff */
[----:B------:R-:W-:Y:S01]  /*16e0*/  ISETP.GE.AND P0, PT, R5, R16, PT ;  /* 0x000000100500720c */ /* 0x000fe20003f06270 */
[----:B------:R-:W-:Y:S02]  /*16f0*/  BAR.SYNC.DEFER_BLOCKING 0x0 ;  /* 0x0000000000007b1d */ /* 0x000fe40000010000 */
[----:B-1----:R-:W-:-:S04]  /*1700*/  @!P5 LEA R10, P1, R100, R3, 0x1 ;  /* 0x00000003640ad211 */ /* 0x002fc800078208ff */
[----:B------:R-:W-:Y:S01]  /*1710*/  @!P5 LEA.HI.X R11, R100, R4, R101, 0x1, P1 ;  /* 0x00000004640bd211 */ /* 0x000fe200008f0c65 */
[----:B------:R-:W-:Y:S01]  /*1720*/  SHFL.IDX PT, R15, R2, 0x3, 0x181f ;  /* 0x00781f00020f7f89 */ /* 0x000fe200000e0000 */
[----:B------:R-:W-:-:S04]  /*1730*/  IMAD.MOV.U32 R124, RZ, RZ, -0x60 ;  /* 0xffffffa0ff7c7424 */ /* 0x000fc800078e00ff */
[----:B------:R-:W-:Y:S02]  /*1740*/  IMAD R124, R226, R124, 0x60 ;  /* 0x00000060e27c7424 */ /* 0x000fe400078e027c */
[----:B------:R-:W-:Y:S01]  /*1750*/  IMAD.MOV.U32 R19, RZ, RZ, R24 ;  /* 0x000000ffff137224 */ /* 0x000fe200078e0018 */
[C---:B--2---:R-:W-:Y:S02]  /*1760*/  ISETP.GE.AND P3, PT, R28.reuse, c[0x0][0x198], PT ;  /* 0x000066001c007a0c */ /* 0x044fe40003f66270 */
[CC--:B------:R-:W-:Y:S02]  /*1770*/  @!P5 LEA R8, P4, R28.reuse, R3.reuse, 0x1 ;  /* 0x000000031c08d211 */ /* 0x0c0fe400078808ff */
[C---:B---3--:R-:W-:Y:S01]  /*1780*/  ISETP.GE.AND P1, PT, R23.reuse, c[0x0][0x198], PT ;  /* 0x0000660017007a0c */ /* 0x048fe20003f26270 */
[----:B------:R-:W-:Y:S01]  /*1790*/  @!PT LDS RZ, [RZ] ;  /* 0x00000000fffff984 */ /* 0x000fe20000000800 */
[----:B------:R-:W-:Y:S01]  /*17a0*/  @!PT LDS RZ, [RZ] ;  /* 0x00000000fffff984 */ /* 0x000fe20000000800 */
[----:B----4-:R1:W-:Y:S01]  /*17b0*/  @!P5 LDGSTS.E.BYPASS.LTC128B.128 [R22+0x100], [R10.64], !P6 ;  /* 0x001000000a16dfae */ /* 0x0103e2000f101d46 */
[----:B-----5:R-:W-:Y:S02]  /*17c0*/  @!P5 LEA.HI.X R9, R28, R4, R26, 0x1, P4 ;  /* 0x000000041c09d211 */ /* 0x020fe400020f0c1a */
[----:B------:R-:W-:-:S02]  /*17d0*/  @!P5 LEA R6, P4, R23, R3, 0x1 ;  /* 0x000000031706d211 */ /* 0x000fc400078808ff */
[----:B------:R-:W-:-:S03]  /*17e0*/  IADD3 R3, R14, 0x40, RZ ;  /* 0x000000400e037810 */ /* 0x000fc60007ffe0ff */
[----:B------:R2:W-:Y:S01]  /*17f0*/  @!P5 LDGSTS.E.BYPASS.LTC128B.128 [R22+0x4100], [R8.64], !P3 ;  /* 0x041000000816dfae */ /* 0x0005e2000d901d46 */
[----:B------:R-:W-:-:S05]  /*1800*/  @!P5 LEA.HI.X R7, R23, R4, R25, 0x1, P4 ;  /* 0x000000041707d211 */ /* 0x000fca00020f0c19 */
[----:B------:R3:W-:Y:S01]  /*1810*/  @!P5 LDGSTS.E.BYPASS.LTC128B.128 [R22+0x8100], [R6.64], !P1 ;  /* 0x081000000616dfae */ /* 0x0007e2000c901d46 */
[----:B------:R-:W-:-:S03]  /*1820*/  ISETP.GE.AND P5, PT, R3, R16, PT ;  /* 0x000000100300720c */ /* 0x000fc60003fa6270 */
[----:B-1----:R1:W4:Y:S04]  /*1830*/  SHFL.IDX PT, R11, R2, 0x2, 0x181f ;  /* 0x00581f00020b7f89 */ /* 0x00232800000e0000 */
[----:B------:R-:W5:Y:S01]  /*1840*/  SHFL.IDX PT, R10, R0, 0x2, 0x181f ;  /* 0x00581f00000a7f89 */ /* 0x000f6200000e0000 */
[----:B--2---:R-:W-:-:S04]  /*1850*/  @!P0 LEA R8, P4, R100, R12, 0x1 ;  /* 0x0000000c64088211 */ /* 0x004fc800078808ff */
[-C--:B------:R-:W-:Y:S02]  /*1860*/  @!P0 LEA.HI.X R9, R100, R13.reuse, R101, 0x1, P4 ;  /* 0x0000000d64098211 */ /* 0x080fe400020f0c65 */
[CC--:B------:R-:W-:Y:S01]  /*1870*/  @!P0 LEA R4, P4, R28.reuse, R12.reuse, 0x1 ;  /* 0x0000000c1c048211 */ /* 0x0c0fe200078808ff */
[----:B------:R-:W2:Y:S03]  /*1880*/  SHFL.IDX PT, R0, R0, 0x3, 0x181f ;  /* 0x00781f0000007f89 */ /* 0x000ea600000e0000 */
[----:B------:R-:W-:Y:S01]  /*1890*/  @!P0 LEA.HI.X R5, R28, R13, R26, 0x1, P4 ;  /* 0x0000000d1c058211 */ /* 0x000fe200020f0c1a */
[----:B------:R4:W-:Y:S01]  /*18a0*/  @!P0 LDGSTS.E.BYPASS.LTC128B.128 [R22+0x1100], [R8.64], !P6 ;  /* 0x0110000008168fae */ /* 0x0009e2000f101d46 */
[----:B-1----:R-:W-:-:S03]  /*18b0*/  @!P0 LEA R2, P4, R23, R12, 0x1 ;  /* 0x0000000c17028211 */ /* 0x002fc600078808ff */
[----:B------:R1:W-:Y:S01]  /*18c0*/  @!P0 LDGSTS.E.BYPASS.LTC128B.128 [R22+0x5100], [R4.64], !P3 ;  /* 0x0510000004168fae */ /* 0x0003e2000d901d46 */
[----:B------:R-:W-:Y:S02]  /*18d0*/  IADD3 R14, R14, 0x60, RZ ;  /* 0x000000600e0e7810 */ /* 0x000fe40007ffe0ff */
[----:B------:R-:W-:-:S05]  /*18e0*/  @!P0 LEA.HI.X R3, R23, R13, R25, 0x1, P4 ;  /* 0x0000000d17038211 */ /* 0x000fca00020f0c19 */
[----:B------:R1:W-:Y:S01]  /*18f0*/  @!P0 LDGSTS.E.BYPASS.LTC128B.128 [R22+0x9100], [R2.64], !P1 ;  /* 0x0910000002168fae */ /* 0x0003e2000c901d46 */
[----:B------:R-:W-:Y:S02]  /*1900*/  ISETP.GE.AND P0, PT, R14, R16, PT ;  /* 0x000000100e00720c */ /* 0x000fe40003f06270 */
[----:B----4-:R-:W-:-:S04]  /*1910*/  @!P5 LEA R8, P4, R100, R11, 0x1 ;  /* 0x0000000b6408d211 */ /* 0x010fc800078808ff */
[----:B-----5:R-:W-:Y:S02]  /*1920*/  @!P5 LEA.HI.X R9, R100, R10, R101, 0x1, P4 ;  /* 0x0000000a6409d211 */ /* 0x020fe400020f0c65 */
[----:B---3--:R-:W-:-:S03]  /*1930*/  @!P5 LEA R6, P4, R28, R11, 0x1 ;  /* 0x0000000b1c06d211 */ /* 0x008fc600078808ff */
[----:B------:R3:W-:Y:S01]  /*1940*/  @!P5 LDGSTS.E.BYPASS.LTC128B.128 [R22+0x2100], [R8.64], !P6 ;  /* 0x021000000816dfae */ /* 0x0007e2000f101d46 */
[----:B------:R-:W-:Y:S02]  /*1950*/  @!P5 LEA.HI.X R7, R28, R10, R26, 0x1, P4 ;  /* 0x0000000a1c07d211 */ /* 0x000fe400020f0c1a */
[----:B-1----:R-:W-:-:S03]  /*1960*/  @!P5 LEA R4, P4, R23, R11, 0x1 ;  /* 0x0000000b1704d211 */ /* 0x002fc600078808ff */
[----:B------:R1:W-:Y:S01]  /*1970*/  @!P5 LDGSTS.E.BYPASS.LTC128B.128 [R22+0x6100], [R6.64], !P3 ;  /* 0x061000000616dfae */ /* 0x0003e2000d901d46 */
[----:B------:R-:W-:Y:S02]  /*1980*/  @!P5 LEA.HI.X R5, R23, R10, R25, 0x1, P4 ;  /* 0x0000000a1705d211 */ /* 0x000fe400020f0c19 */
[----:B------:R-:W-:Y:S02]  /*1990*/  IADD3 R10, R226, -0x1, RZ ;  /* 0xffffffffe20a7810 */ /* 0x000fe40007ffe0ff */
[C---:B------:R-:W-:Y:S01]  /*19a0*/  @!P0 LEA R2, P4, R100.reuse, R15, 0x1 ;  /* 0x0000000f64028211 */ /* 0x040fe200078808ff */
[----:B------:R4:W-:Y:S01]  /*19b0*/  @!P5 LDGSTS.E.BYPASS.LTC128B.128 [R22+0xa100], [R4.64], !P1 ;  /* 0x0a1000000416dfae */ /* 0x0009e2000c901d46 */
[----:B------:R-:W-:Y:S02]  /*19c0*/  SHF.R.S32.HI R11, RZ, 0x1f, R10 ;  /* 0x0000001fff0b7819 */ /* 0x000fe4000001140a */
[----:B--2---:R-:W-:-:S05]  /*19d0*/  @!P0 LEA.HI.X R3, R100, R0, R101, 0x1, P4 ;  /* 0x0000000064038211 */ /* 0x004fca00020f0c65 */
[----:B------:R2:W-:Y:S01]  /*19e0*/  @!P0 LDGSTS.E.BYPASS.LTC128B.128 [R22+0x3100], [R2.64], !P6 ;  /* 0x0310000002168fae */ /* 0x0005e2000f101d46 */
[----:B---3--:R-:W-:Y:S01]  /*19f0*/  IMAD R8, R11, c[0x0][0x1e0], RZ ;  /* 0x000078000b087a24 */ /* 0x008fe200078e02ff */
[----:B------:R-:W-:-:S03]  /*1a00*/  IADD3 R9, R124, c[0x0][0x1d0], -R53 ;  /* 0x000074007c097a10 */ /* 0x000fc60007ffe835 */
[C---:B------:R-:W-:Y:S01]  /*1a10*/  IMAD R8, R10.reuse, c[0x0][0x1e4], R8 ;  /* 0x000079000a087a24 */ /* 0x040fe200078e0208 */
[----:B------:R-:W-:Y:S01]  /*1a20*/  ISETP.GE.AND P6, PT, R9, 0x21, PT ;  /* 0x000000210900780c */ /* 0x000fe20003fc6270 */
[----:B-1----:R-:W-:Y:S01]  /*1a30*/  IMAD.WIDE.U32 R6, R10, c[0x0][0x1e0], RZ ;  /* 0x000078000a067a25 */ /* 0x002fe200078e00ff */
[----:B----4-:R-:W-:-:S04]  /*1a40*/  @!P0 LEA R4, P4, R28, R15, 0x1 ;  /* 0x0000000f1c048211 */ /* 0x010fc800078808ff */
[----:B------:R-:W-:Y:S02]  /*1a50*/  @!P0 LEA.HI.X R5, R28, R0, R26, 0x1, P4 ;  /* 0x000000001c058211 */ /* 0x000fe400020f0c1a */
[----:B--2---:R-:W-:-:S03]  /*1a60*/  @!P0 LEA R2, P5, R23, R15, 0x1 ;  /* 0x0000000f17028211 */ /* 0x004fc600078a08ff */
[----:B------:R1:W-:Y:S01]  /*1a70*/  @!P0 LDGSTS.E.BYPASS.LTC128B.128 [R22+0x7100], [R4.64], !P3 ;  /* 0x0710000004168fae */ /* 0x0003e2000d901d46 */
[----:B------:R-:W-:Y:S02]  /*1a80*/  ISETP.GE.AND P4, PT, R9, 0x1, PT ;  /* 0x000000010900780c */ /* 0x000fe40003f86270 */
[----:B------:R-:W-:Y:S01]  /*1a90*/  @!P0 LEA.HI.X R3, R23, R0, R25, 0x1, P5 ;  /* 0x0000000017038211 */ /* 0x000fe200028f0c19 */
[----:B------:R-:W-:Y:S02]  /*1aa0*/  IMAD.IADD R0, R7, 0x1, R8 ;  /* 0x0000000107007824 */ /* 0x000fe400078e0208 */
[----:B------:R-:W-:Y:S02]  /*1ab0*/  IMAD.MOV.U32 R16, RZ, RZ, c[0x0][0x1e0] ;  /* 0x00007800ff107624 */ /* 0x000fe400078e00ff */
[----:B------:R2:W-:Y:S01]  /*1ac0*/  @!P0 LDGSTS.E.BYPASS.LTC128B.128 [R22+0xb100], [R2.64], !P1 ;  /* 0x0b10000002168fae */ /* 0x0005e2000c901d46 */
[----:B------:R-:W-:Y:S01]  /*1ad0*/  IMAD R0, R0, 0x60, RZ ;  /* 0x0000006000007824 */ /* 0x000fe200078e02ff */
[----:B------:R-:W-:Y:S01]  /*1ae0*/  ISETP.GE.AND P5, PT, R9, 0x41, PT ;  /* 0x000000410900780c */ /* 0x000fe20003fa6270 */
[----:B------:R-:W-:Y:S01]  /*1af0*/  IMAD.MOV.U32 R8, RZ, RZ, c[0x0][0x1e4] ;  /* 0x00007900ff087624 */ /* 0x000fe200078e00ff */
[----:B------:R-:W0:Y:S02]  /*1b00*/  LDGDEPBAR ;  /* 0x00000000000079af */ /* 0x000e240000000000 */
[----:B------:R-:W-:Y:S01]  /*1b10*/  @P4 ISETP.GE.AND P3, PT, R100, c[0x0][0x1d4], PT ;  /* 0x0000750064004a0c */ /* 0x000fe20003f66270 */
[----:B------:R-:W-:-:S04]  /*1b20*/  IMAD.WIDE.U32 R12, R16, 0x40, RZ ;  /* 0x00000040100c7825 */ /* 0x000fc800078e00ff */
[----:B--2---:R-:W-:-:S04]  /*1b30*/  IMAD.WIDE.U32 R2, R6, 0x60, R18 ;  /* 0x0000006006027825 */ /* 0x004fc800078e0012 */
[----:B------:R-:W-:Y:S01]  /*1b40*/  IMAD.IADD R0, R3, 0x1, R0 ;  /* 0x0000000103007824 */ /* 0x000fe200078e0200 */
[----:B------:R-:W-:Y:S02]  /*1b50*/  @P6 LEA R3, P0, R16, R2, 0x5 ;  /* 0x0000000210036211 */ /* 0x000fe400078028ff */
[----:B------:R-:W-:Y:S02]  /*1b60*/  @P4 LEA R6, P1, R2, c[0x0][0x1c8], 0x1 ;  /* 0x0000720002064a11 */ /* 0x000fe400078208ff */
[----:B-1----:R-:W-:Y:S02]  /*1b70*/  @P6 LEA.HI.X R5, R16, R0, R8, 0x5, P0 ;  /* 0x0000000010056211 */ /* 0x002fe400000f2c08 */
[----:B------:R-:W-:Y:S02]  /*1b80*/  @P4 ISETP.GE.AND P0, PT, R28, c[0x0][0x1d4], PT ;  /* 0x000075001c004a0c */ /* 0x000fe40003f06270 */
[----:B------:R-:W-:Y:S02]  /*1b90*/  @P4 LEA.HI.X R7, R2, c[0x0][0x1cc], R0, 0x1, P1 ;  /* 0x0000730002074a11 */ /* 0x000fe400008f0c00 */
[----:B------:R-:W-:-:S03]  /*1ba0*/  @P6 LEA R4, P1, R3, c[0x0][0x1c8], 0x1 ;  /* 0x0000720003046a11 */ /* 0x000fc600078208ff */
[----:B------:R1:W-:Y:S01]  /*1bb0*/  @P4 LDGSTS.E.BYPASS.LTC128B.128 [R22+0x12100], [R6.64], !P3 ;  /* 0x1210000006164fae */ /* 0x0003e2000d901d46 */
[----:B------:R-:W-:Y:S02]  /*1bc0*/  @P6 LEA.HI.X R5, R3, c[0x0][0x1cc], R5, 0x1, P1 ;  /* 0x0000730003056a11 */ /* 0x000fe400008f0c05 */
[----:B------:R-:W-:Y:S01]  /*1bd0*/  @P5 IADD3 R3, P1, R2, R12, RZ ;  /* 0x0000000c02035210 */ /* 0x000fe20007f3e0ff */
[----:B------:R-:W-:Y:S02]  /*1be0*/  IMAD.SHL.U32 R2, R8, 0x40, RZ ;  /* 0x0000004008027824 */ /* 0x000fe400078e00ff */
[----:B------:R1:W-:Y:S03]  /*1bf0*/  @P4 LDGSTS.E.BYPASS.LTC128B.128 [R22+0x15100], [R6.64+0x80], !P0 ;  /* 0x1510008006164fae */ /* 0x0003e6000c101d46 */
[----:B------:R-:W-:Y:S02]  /*1c00*/  @P5 IADD3.X R0, R0, R13, R2, P1, !PT ;  /* 0x0000000d00005210 */ /* 0x000fe40000ffe402 */
[----:B------:R-:W-:-:S02]  /*1c10*/  @P5 LEA R2, P0, R3, c[0x0][0x1c8], 0x1 ;  /* 0x0000720003025a11 */ /* 0x000fc400078008ff */
[----:B------:R-:W-:Y:S02]  /*1c20*/  @P4 ISETP.GE.AND P3, PT, R23, c[0x0][0x1d4], PT ;  /* 0x0000750017004a0c */ /* 0x000fe40003f66270 */
[----:B------:R-:W-:Y:S02]  /*1c30*/  @P6 ISETP.GE.AND P1, PT, R100, c[0x0][0x1d4], PT ;  /* 0x0000750064006a0c */ /* 0x000fe40003f26270 */
[----:B------:R-:W-:Y:S02]  /*1c40*/  @P5 LEA.HI.X R3, R3, c[0x0][0x1cc], R0, 0x1, P0 ;  /* 0x0000730003035a11 */ /* 0x000fe400000f0c00 */
[----:B------:R-:W-:-:S07]  /*1c50*/  @P6 ISETP.GE.AND P0, PT, R28, c[0x0][0x1d4], PT ;  /* 0x000075001c006a0c */ /* 0x000fce0003f06270 */
[----:B------:R1:W-:Y:S01]  /*1c60*/  @P4 LDGSTS.E.BYPASS.LTC128B.128 [R22+0x18100], [R6.64+0x100], !P3 ;  /* 0x1810010006164fae */ /* 0x0003e2000d901d46 */
[----:B------:R-:W-:Y:S02]  /*1c70*/  @P6 ISETP.GE.AND P4, PT, R23, c[0x0][0x1d4], PT ;  /* 0x0000750017006a0c */ /* 0x000fe40003f86270 */
[----:B------:R-:W-:Y:S01]  /*1c80*/  @P5 ISETP.GE.AND P3, PT, R100, c[0x0][0x1d4], PT ;  /* 0x0000750064005a0c */ /* 0x000fe20003f66270 */
[----:B------:R2:W-:Y:S01]  /*1c90*/  @P6 LDGSTS.E.BYPASS.LTC128B.128 [R22+0x13100], [R4.64], !P1 ;  /* 0x1310000004166fae */ /* 0x0005e2000c901d46 */
[----:B------:R-:W-:-:S03]  /*1ca0*/  @P5 ISETP.GE.AND P1, PT, R28, c[0x0][0x1d4], PT ;  /* 0x000075001c005a0c */ /* 0x000fc60003f26270 */
[----:B------:R2:W-:Y:S01]  /*1cb0*/  @P6 LDGSTS.E.BYPASS.LTC128B.128 [R22+0x16100], [R4.64+0x80], !P0 ;  /* 0x1610008004166fae */ /* 0x0005e2000c101d46 */
[----:B------:R-:W-:-:S05]  /*1cc0*/  @P5 ISETP.GE.AND P0, PT, R23, c[0x0][0x1d4], PT ;  /* 0x0000750017005a0c */ /* 0x000fca0003f06270 */
[----:B------:R2:W-:Y:S04]  /*1cd0*/  @P6 LDGSTS.E.BYPASS.LTC128B.128 [R22+0x19100], [R4.64+0x100], !P4 ;  /* 0x1910010004166fae */ /* 0x0005e8000e101d46 */
[----:B------:R3:W-:Y:S04]  /*1ce0*/  @P5 LDGSTS.E.BYPASS.LTC128B.128 [R22+0x14100], [R2.64], !P3 ;  /* 0x1410000002165fae */ /* 0x0007e8000d901d46 */
[----:B------:R3:W-:Y:S04]  /*1cf0*/  @P5 LDGSTS.E.BYPASS.LTC128B.128 [R22+0x17100], [R2.64+0x80], !P1 ;  /* 0x1710008002165fae */ /* 0x0007e8000c901d46 */
[----:B------:R3:W-:Y:S04]  /*1d00*/  @P5 LDGSTS.E.BYPASS.LTC128B.128 [R22+0x1a100], [R2.64+0x100], !P0 ;  /* 0x1a10010002165fae */ /* 0x0007e8000c101d46 */
[----:B------:R-:W0:Y:S01]  /*1d10*/  LDGDEPBAR ;  /* 0x00000000000079af */ /* 0x000e220000000000 */
[----:B------:R-:W-:-:S02]  /*1d20*/  IMAD R0, R11, c[0x0][0x208], RZ ;  /* 0x000082000b007a24 */ /* 0x000fc400078e02ff */
[----:B-1----:R-:W-:-:S04]  /*1d30*/  IMAD.WIDE.U32 R6, R10, c[0x0][0x208], RZ ;  /* 0x000082000a067a25 */ /* 0x002fc800078e00ff */
[----:B------:R-:W-:Y:S02]  /*1d40*/  IMAD R0, R10, c[0x0][0x20c], R0 ;  /* 0x000083000a007a24 */ /* 0x000fe400078e0200 */
[----:B------:R-:W-:Y:S01]  /*1d50*/  IMAD.MOV.U32 R14, RZ, RZ, R20 ;  /* 0x000000ffff0e7224 */ /* 0x000fe200078e0014 */
[----:B------:R-:W-:-:S04]  /*1d60*/  DEPBAR.LE SB0, 0x1 ;  /* 0x000080400000791a */ /* 0x000fc80000000000 */
[----:B------:R-:W-:Y:S01]  /*1d70*/  BAR.SYNC.DEFER_BLOCKING 0x0 ;  /* 0x0000000000007b1d */ /* 0x000fe20000010000 */
[----:B------:R-:W-:Y:S02]  /*1d80*/  IMAD.IADD R0, R7, 0x1, R0 ;  /* 0x0000000107007824 */ /* 0x000fe400078e0200 */
[----:B------:R-:W-:Y:S02]  /*1d90*/  IMAD.MOV.U32 R15, RZ, RZ, R17 ;  /* 0x000000ffff0f7224 */ /* 0x000fe400078e0011 */
[----:B------:R-:W-:Y:S02]  /*1da0*/  IMAD R0, R0, 0x60, RZ ;  /* 0x0000006000007824 */ /* 0x000fe400078e02ff */
[----:B--2---:R-:W-:-:S04]  /*1db0*/  IMAD.WIDE.U32 R4, R6, 0x60, R14 ;  /* 0x0000006006047825 */ /* 0x004fc800078e000e */
[----:B------:R-:W-:Y:S01]  /*1dc0*/  IMAD.MOV.U32 R20, RZ, RZ, c[0x0][0x208] ;  /* 0x00008200ff147624 */ /* 0x000fe200078e00ff */
[----:B---3--:R-:W-:Y:S01]  /*1dd0*/  LEA R2, P0, R4, c[0x0][0x1f8], 0x1 ;  /* 0x00007e0004027a11 */ /* 0x008fe200078008ff */
[----:B------:R-:W-:Y:S02]  /*1de0*/  IMAD.IADD R0, R5, 0x1, R0 ;  /* 0x0000000105007824 */ /* 0x000fe400078e0200 */
[----:B------:R-:W-:Y:S02]  /*1df0*/  IMAD.MOV.U32 R10, RZ, RZ, 0x6 ;  /* 0x00000006ff0a7424 */ /* 0x000fe400078e00ff */
[----:B------:R-:W-:Y:S01]  /*1e00*/  IMAD.SHL.U32 R21, R20, 0x40, RZ ;  /* 0x0000004014157824 */ /* 0x000fe200078e00ff */
[----:B------:R-:W-:Y:S02]  /*1e10*/  LEA.HI.X R3, R4, c[0x0][0x1fc], R0, 0x1, P0 ;  /* 0x00007f0004037a11 */ /* 0x000fe400000f0c00 */
[----:B------:R-:W-:Y:S01]  /*1e20*/  SHF.L.U64.HI R20, R20, R10, c[0x0][0x20c] ;  /* 0x0000830014147619 */ /* 0x000fe2000001020a */
[----:B------:R1:W2:Y:S01]  /*1e30*/  LDSM.16.M88.4 R156, [R188] ;  /* 0x00000000bc9c783b */ /* 0x0002a20000000200 */
[----:B------:R-:W-:-:S03]  /*1e40*/  IADD3 R12, P3, P1, R21, 0x80, R2 ;  /* 0x00000080150c7810 */ /* 0x000fc6000797e002 */
[----:B------:R1:W3:Y:S04]  /*1e50*/  LDSM.16.M88.4 R172, [R188+0x4000] ;  /* 0x00400000bcac783b */ /* 0x0002e80000000200 */
[----:B------:R-:W4:Y:S04]  /*1e60*/  LDSM.16.M88.4 R188, [R188+0x8000] ;  /* 0x00800000bcbc783b */ /* 0x000f280000000200 */
[----:B------:R1:W1:Y:S04]  /*1e70*/  LDSM.16.M88.4 R152, [R212] ;  /* 0x00000000d498783b */ /* 0x0002680000000200 */
[----:B------:R1:W1:Y:S04]  /*1e80*/  LDSM.16.M88.4 R160, [R213] ;  /* 0x00000000d5a0783b */ /* 0x0002680000000200 */
[----:B------:R1:W1:Y:S04]  /*1e90*/  LDSM.16.M88.4 R164, [R214] ;  /* 0x00000000d6a4783b */ /* 0x0002680000000200 */
[----:B------:R1:W1:Y:S04]  /*1ea0*/  LDSM.16.M88.4 R168, [R212+0x4000] ;  /* 0x00400000d4a8783b */ /* 0x0002680000000200 */
[----:B------:R1:W1:Y:S04]  /*1eb0*/  LDSM.16.M88.4 R176, [R213+0x4000] ;  /* 0x00400000d5b0783b */ /* 0x0002680000000200 */
[----:B------:R1:W1:Y:S04]  /*1ec0*/  LDSM.16.M88.4 R180, [R214+0x4000] ;  /* 0x00400000d6b4783b */ /* 0x0002680000000200 */
[----:B------:R1:W1:Y:S04]  /*1ed0*/  LDSM.16.M88.4 R184, [R212+0x8000] ;  /* 0x00800000d4b8783b */ /* 0x0002680000000200 */
[----:B------:R1:W1:Y:S04]  /*1ee0*/  LDSM.16.M88.4 R192, [R213+0x8000] ;  /* 0x00800000d5c0783b */ /* 0x0002680000000200 */
[----:B------:R1:W1:Y:S01]  /*1ef0*/  LDSM.16.M88.4 R196, [R214+0x8000] ;  /* 0x00800000d6c4783b */ /* 0x0002620000000200 */
[----:B------:R-:W-:-:S03]  /*1f00*/  IADD3.X R13, R20, RZ, R3, P3, P1 ;  /* 0x000000ff140d7210 */ /* 0x000fc60001fe2403 */
[----:B------:R-:W-:Y:S01]  /*1f10*/  BAR.SYNC.DEFER_BLOCKING 0x0 ;  /* 0x0000000000007b1d */ /* 0x000fe20000010000 */
[C---:B------:R-:W-:Y:S02]  /*1f20*/  IADD3 R10, P3, P1, R21.reuse, 0x100, R2 ;  /* 0x00000100150a7810 */ /* 0x040fe4000797e002 */
[----:B------:R-:W-:Y:S02]  /*1f30*/  ISETP.GE.AND P6, PT, R100, c[0x0][0x1d4], PT ;  /* 0x0000750064007a0c */ /* 0x000fe40003fc6270 */
[----:B------:R-:W-:Y:S02]  /*1f40*/  ISETP.GE.AND P5, PT, R28, c[0x0][0x1d4], PT ;  /* 0x000075001c007a0c */ /* 0x000fe40003fa6270 */
[----:B------:R-:W-:Y:S02]  /*1f50*/  IADD3 R4, P0, R21, R2, RZ ;  /* 0x0000000215047210 */ /* 0x000fe40007f1e0ff */
[----:B------:R-:W-:Y:S02]  /*1f60*/  IADD3.X R11, R20, RZ, R3, P3, P1 ;  /* 0x000000ff140b7210 */ /* 0x000fe40001fe2403 */
[----:B------:R-:W-:-:S02]  /*1f70*/  ISETP.LT.OR P3, PT, R9, 0x1, P6 ;  /* 0x000000010900780c */ /* 0x000fc40003761670 */
[----:B------:R-:W-:Y:S01]  /*1f80*/  ISETP.LT.OR P1, PT, R9, 0x1, P5 ;  /* 0x000000010900780c */ /* 0x000fe20002f21670 */
[----:B------:R-:W-:Y:S01]  /*1f90*/  IMAD.X R5, R20, 0x1, R3, P0 ;  /* 0x0000000114057824 */ /* 0x000fe200000e0603 */
[----:B------:R-:W-:Y:S02]  /*1fa0*/  IADD3 R6, P0, R4, R21, RZ ;  /* 0x0000001504067210 */ /* 0x000fe40007f1e0ff */
[----:B------:R-:W-:-:S03]  /*1fb0*/  ISETP.GE.AND P4, PT, R23, c[0x0][0x1d4], PT ;  /* 0x0000750017007a0c */ /* 0x000fc60003f86270 */
[----:B------:R-:W-:Y:S01]  /*1fc0*/  IMAD.X R7, R5, 0x1, R20, P0 ;  /* 0x0000000105077824 */ /* 0x000fe200000e0614 */
[----:B------:R-:W-:-:S03]  /*1fd0*/  ISETP.LT.OR P0, PT, R9, 0x1, P4 ;  /* 0x000000010900780c */ /* 0x000fc60002701670 */
[----:B------:R-:W-:Y:S01]  /*1fe0*/  @!PT LDS RZ, [RZ] ;  /* 0x00000000fffff984 */ /* 0x000fe20000000800 */
[----:B------:R-:W-:Y:S01]  /*1ff0*/  @!PT LDS RZ, [RZ] ;  /* 0x00000000fffff984 */ /* 0x000fe20000000800 */
[----:B------:R-:W-:Y:S01]  /*2000*/  @!PT LDS RZ, [RZ] ;  /* 0x00000000fffff984 */ /* 0x000fe20000000800 */
[----:B------:R1:W-:Y:S01]  /*2010*/  LDGSTS.E.BYPASS.LTC128B.128 [R22+0x100], [R2.64], !P3 ;  /* 0x0010000002167fae */ /* 0x0003e2000d901d46 */
[----:B------:R-:W-:-:S03]  /*2020*/  ISETP.LT.OR P3, PT, R9, 0x21, P6 ;  /* 0x000000210900780c */ /* 0x000fc60003761670 */
[----:B------:R1:W-:Y:S01]  /*2030*/  LDGSTS.E.BYPASS.LTC128B.128 [R22+0x3100], [R2.64+0x80], !P1 ;  /* 0x0310008002167fae */ /* 0x0003e2000c901d46 */
[C---:B------:R-:W-:Y:S02]  /*2040*/  ISETP.LT.OR P1, PT, R9.reuse, 0x21, P5 ;  /* 0x000000210900780c */ /* 0x040fe40002f21670 */
[C---:B------:R-:W-:Y:S01]  /*2050*/  ISETP.LT.OR P6, PT, R9.reuse, 0x41, P6 ;  /* 0x000000410900780c */ /* 0x040fe200037c1670 */
[----:B------:R1:W-:Y:S01]  /*2060*/  STL.64 [R1+0x68], R18 ;  /* 0x0000681201007387 */ /* 0x0003e20000100a00 */
[----:B------:R-:W-:-:S03]  /*2070*/  ISETP.LT.OR P5, PT, R9, 0x41, P5 ;  /* 0x000000410900780c */ /* 0x000fc60002fa1670 */
[----:B------:R1:W-:Y:S01]  /*2080*/  LDGSTS.E.BYPASS.LTC128B.128 [R22+0x6100], [R2.64+0x100], !P0 ;  /* 0x0610010002167fae */ /* 0x0003e2000c101d46 */
[C---:B------:R-:W-:Y:S02]  /*2090*/  ISETP.LT.OR P0, PT, R9.reuse, 0x21, P4 ;  /* 0x000000210900780c */ /* 0x040fe40002701670 */
[----:B------:R-:W-:Y:S01]  /*20a0*/  ISETP.LT.OR P4, PT, R9, 0x41, P4 ;  /* 0x000000410900780c */ /* 0x000fe20002781670 */
[----:B------:R1:W-:Y:S04]  /*20b0*/  LDGSTS.E.BYPASS.LTC128B.128 [R22+0x1100], [R4.64], !P3 ;  /* 0x0110000004167fae */ /* 0x0003e8000d901d46 */
[----:B------:R1:W-:Y:S01]  /*20c0*/  LDGSTS.E.BYPASS.LTC128B.128 [R22+0x4100], [R12.64], !P1 ;  /* 0x041000000c167fae */ /* 0x0003e2000c901d46 */
[----:B------:R-:W-:Y:S01]  /*20d0*/  ISETP.GE.AND P1, PT, R226, 0x2, PT ;  /* 0x00000002e200780c */ /* 0x000fe20003f26270 */
[----:B------:R-:W-:Y:S04]  /*20e0*/  BSSY B0, `(.L_x_1131) ;  /* 0x0000028000007945 */ /* 0x000fe80003800000 */
[----:B------:R1:W-:Y:S04]  /*20f0*/  LDGSTS.E.BYPASS.LTC128B.128 [R22+0x7100], [R10.64], !P0 ;  /* 0x071000000a167fae */ /* 0x0003e8000c101d46 */
[----:B------:R1:W-:Y:S04]  /*2100*/  LDGSTS.E.BYPASS.LTC128B.128 [R22+0x2100], [R6.64], !P6 ;  /* 0x0210000006167fae */ /* 0x0003e8000f101d46 */
[----:B------:R1:W-:Y:S04]  /*2110*/  LDGSTS.E.BYPASS.LTC128B.128 [R22+0x5100], [R6.64+0x80], !P5 ;  /* 0x0510008006167fae */ /* 0x0003e8000e901d46 */
[----:B------:R1:W-:Y:S04]  /*2120*/  LDGSTS.E.BYPASS.LTC128B.128 [R22+0x8100], [R6.64+0x100], !P4 ;  /* 0x0810010006167fae */ /* 0x0003e8000e101d46 */
[----:B------:R-:W0:Y:S01]  /*2130*/  LDGDEPBAR ;  /* 0x00000000000079af */ /* 0x000e220000000000 */
[----:B------:R-:W-:Y:S05]  /*2140*/  @!P1 BRA `(.L_x_1132) ;  /* 0x0000021000009947 */ /* 0x000fea0003800000 */
[----:B--234-:R-:W-:Y:S01]  /*2150*/  IADD3 R0, R226, -0x2, RZ ;  /* 0xfffffffee2007810 */ /* 0x01cfe20007ffe0ff */
[C---:B-1----:R-:W-:Y:S01]  /*2160*/  IMAD.SHL.U32 R6, R16.reuse, 0x40, RZ ;  /* 0x0000004010067824 */ /* 0x042fe200078e00ff */
[----:B------:R-:W-:-:S02]  /*2170*/  SHF.L.U64.HI R7, R16, 0x6, R8 ;  /* 0x0000000610077819 */ /* 0x000fc40000010208 */
[----:B------:R-:W-:Y:S01]  /*2180*/  SHF.R.S32.HI R2, RZ, 0x1f, R0 ;  /* 0x0000001fff027819 */ /* 0x000fe20000011400 */
[----:B------:R-:W-:Y:S01]  /*2190*/  IMAD.WIDE.U32 R4, R0, c[0x0][0x1e0], RZ ;  /* 0x0000780000047a25 */ /* 0x000fe200078e00ff */
[----:B------:R-:W-:-:S03]  /*21a0*/  ISETP.GE.AND P4, PT, R100, c[0x0][0x1d4], PT ;  /* 0x0000750064007a0c */ /* 0x000fc60003f86270 */
        /* <DEDUP_REMOVED lines=9> */
[----:B------:R-:W-:Y:S02]  /*2240*/  ISETP.GE.AND P3, PT, R28, c[0x0][0x1d4], PT ;  /* 0x000075001c007a0c */ /* 0x000fe40003f66270 */
[--C-:B------:R-:W-:Y:S01]  /*2250*/  IADD3.X R11, R7, RZ, R3.reuse, P5, P0 ;  /* 0x000000ff070b7210 */ /* 0x100fe20002fe0403 */
[----:B------:R1:W-:Y:S01]  /*2260*/  LDGSTS.E.BYPASS.LTC128B.128 [R22+0x1b100], [R2.64], !P4 ;  /* 0x1b10000002167fae */ /* 0x0003e2000e101d46 */
[----:B------:R-:W-:Y:S02]  /*2270*/  IADD3 R8, P6, P5, R6, 0x100, R2 ;  /* 0x0000010006087810 */ /* 0x000fe40007dde002 */
[----:B------:R-:W-:Y:S02]  /*2280*/  ISETP.GE.AND P0, PT, R23, c[0x0][0x1d4], PT ;  /* 0x0000750017007a0c */ /* 0x000fe40003f06270 */
[----:B------:R-:W-:-:S02]  /*2290*/  IADD3.X R9, R7, RZ, R3, P6, P5 ;  /* 0x000000ff07097210 */ /* 0x000fc400037ea403 */
[----:B------:R-:W-:-:S03]  /*22a0*/  IADD3 R4, P6, R6, R2, RZ ;  /* 0x0000000206047210 */ /* 0x000fc60007fde0ff */
[----:B------:R1:W-:Y:S01]  /*22b0*/  LDGSTS.E.BYPASS.LTC128B.128 [R22+0x1e100], [R2.64+0x80], !P3 ;  /* 0x1e10008002167fae */ /* 0x0003e2000d901d46 */
[----:B------:R-:W-:Y:S01]  /*22c0*/  IADD3 R6, P5, R4, R6, RZ ;  /* 0x0000000604067210 */ /* 0x000fe20007fbe0ff */
[----:B------:R-:W-:-:S04]  /*22d0*/  IMAD.X R5, R7, 0x1, R3, P6 ;  /* 0x0000000107057824 */ /* 0x000fc800030e0603 */
        /* <DEDUP_REMOVED lines=8> */
.L_x_1132:
[----:B--234-:R-:W-:Y:S05]  /*2360*/  BSYNC B0 ;  /* 0x0000000000007941 */ /* 0x01cfea0003800000 */
.L_x_1131:
[----:B------:R-:W0:Y:S01]  /*2370*/  LDGDEPBAR ;  /* 0x00000000000079af */ /* 0x000e220000000000 */
[----:B------:R-:W-:Y:S01]  /*2380*/  IMAD.MOV.U32 R208, RZ, RZ, 0x20 ;  /* 0x00000020ffd07424 */ /* 0x000fe200078e00ff */
[----:B------:R-:W-:Y:S01]  /*2390*/  LOP3.LUT P0, RZ, R69, 0x2, RZ, 0xc0, !PT ;  /* 0x0000000245ff7812 */ /* 0x000fe2000780c0ff */
[----:B------:R-:W-:Y:S03]  /*23a0*/  BSSY B0, `(.L_x_1133) ;  /* 0x0000034000007945 */ /* 0x000fe60003800000 */
[----:B------:R-:W-:-:S05]  /*23b0*/  SEL R208, R208, 0xffffffe0, !P0 ;  /* 0xffffffe0d0d07807 */ /* 0x000fca0004000000 */
[----:B-1----:R-:W-:Y:S01]  /*23c0*/  IMAD.IADD R3, R209, 0x1, R208 ;  /* 0x00000001d1037824 */ /* 0x002fe200078e02d0 */
[----:B------:R-:W-:-:S04]  /*23d0*/  DEPBAR.LE SB0, 0x2 ;  /* 0x000080800000791a */ /* 0x000fc80000000000 */
[----:B------:R-:W-:Y:S06]  /*23e0*/  BAR.SYNC.DEFER_BLOCKING 0x0 ;  /* 0x0000000000007b1d */ /* 0x000fec0000010000 */
[----:B------:R1:W2:Y:S04]  /*23f0*/  LDSM.16.M88.4 R24, [R209] ;  /* 0x00000000d118783b */ /* 0x0002a80000000200 */
[----:B------:R1:W3:Y:S04]  /*2400*/  LDSM.16.M88.4 R16, [R209+0x800] ;  /* 0x00080000d110783b */ /* 0x0002e80000000200 */
[----:B------:R1:W4:Y:S04]  /*2410*/  LDSM.16.M88.4 R32, [R209+0x1000] ;  /* 0x00100000d120783b */ /* 0x0003280000000200 */
        /* <DEDUP_REMOVED lines=10> */
[----:B--23--:R-:W-:Y:S02]  /*24c0*/  IADD3 R0, R226, -0x2, RZ ;  /* 0xfffffffee2007810 */ /* 0x00cfe40007ffe0ff */
[----:B------:R-:W-:-:S02]  /*24d0*/  ISETP.GE.AND P3, PT, R100, c[0x0][0x1d4], PT ;  /* 0x0000750064007a0c */ /* 0x000fc40003f66270 */
[----:B------:R-:W-:Y:S01]  /*24e0*/  SHF.R.S32.HI R2, RZ, 0x1f, R0 ;  /* 0x0000001fff027819 */ /* 0x000fe20000011400 */
[----:B------:R-:W-:Y:S01]  /*24f0*/  IMAD.WIDE.U32 R6, R0, c[0x0][0x208], RZ ;  /* 0x0000820000067a25 */ /* 0x000fe200078e00ff */
[----:B------:R-:W-:Y:S02]  /*2500*/  ISETP.GE.AND P1, PT, R28, c[0x0][0x1d4], PT ;  /* 0x000075001c007a0c */ /* 0x000fe40003f26270 */
[----:B------:R-:W-:Y:S01]  /*2510*/  ISETP.GE.AND P0, PT, R23, c[0x0][0x1d4], PT ;  /* 0x0000750017007a0c */ /* 0x000fe20003f06270 */
        /* <DEDUP_REMOVED lines=28> */
.L_x_1134:
[----:B--23--:R-:W-:Y:S05]  /*26e0*/  BSYNC B0 ;  /* 0x0000000000007941 */ /* 0x00cfea0003800000 */
.L_x_1133:
[C---:B-1----:R-:W-:Y:S08]  /*26f0*/  HMMA.16816.F32.BF16 R4, R152.reuse, R40, RZ ;  /* 0x000000289804723c */ /* 0x042ff000000418ff */
[C---:B----4-:R-:W-:Y:S08]  /*2700*/  HMMA.16816.F32.BF16 R8, R152.reuse, R34, RZ ;  /* 0x000000229808723c */ /* 0x050ff000000418ff */
[C---:B------:R-:W-:Y:S08]  /*2710*/  HMMA.16816.F32.BF16 R12, R152.reuse, R32, RZ ;  /* 0x00000020980c723c */ /* 0x040ff000000418ff */
[C---:B------:R-:W-:Y:S08]  /*2720*/  HMMA.16816.F32.BF16 R28, R152.reuse, R24, RZ ;  /* 0x00000018981c723c */ /* 0x040ff000000418ff */
[----:B------:R-:W-:Y:S01]  /*2730*/  HMMA.16816.F32.BF16 R20, R152, R16, RZ ;  /* 0x000000109814723c */ /* 0x000fe200000418ff */
[----:B------:R-:W-:Y:S01]  /*2740*/  IMAD.MOV.U32 R0, RZ, RZ, 0x40 ;  /* 0x00000040ff007424 */ /* 0x000fe200078e00ff */
[----:B------:R-:W-:Y:S01]  /*2750*/  LOP3.LUT P0, RZ, R69, 0x4, RZ, 0xc0, !PT ;  /* 0x0000000445ff7812 */ /* 0x000fe2000780c0ff */
[----:B------:R-:W2:Y:S04]  /*2760*/  LDL R126, [R1+0x98] ;  /* 0x00009800017e7983 */ /* 0x000ea80000100800 */
[----:B------:R-:W3:Y:S01]  /*2770*/  LDL R125, [R1+0x58] ;  /* 0x00005800017d7983 */ /* 0x000ee20000100800 */
[----:B------:R-:W-:Y:S03]  /*2780*/  HMMA.16816.F32.BF16 R92, R156, R60, R4 ;  /* 0x0000003c9c5c723c */ /* 0x000fe60000041804 */
[----:B------:R-:W-:Y:S04]  /*2790*/  LDSM.16.M88.4 R104, [R3+0x5800] ;  /* 0x005800000368783b */ /* 0x000fe80000000200 */
[----:B------:R-:W0:Y:S01]  /*27a0*/  LDGDEPBAR ;  /* 0x00000000000079af */ /* 0x000e220000000000 */
[----:B------:R-:W-:Y:S08]  /*27b0*/  HMMA.16816.F32.BF16 R4, R152, R42, RZ ;  /* 0x0000002a9804723c */ /* 0x000ff000000418ff */
[C---:B------:R-:W-:Y:S08]  /*27c0*/  HMMA.16816.F32.BF16 R100, R156.reuse, R54, R8 ;  /* 0x000000369c64723c */ /* 0x040ff00000041808 */
[----:B------:R-:W-:Y:S08]  /*27d0*/  HMMA.16816.F32.BF16 R96, R156, R52, R12 ;  /* 0x000000349c60723c */ /* 0x000ff0000004180c */
[C---:B------:R-:W-:Y:S08]  /*27e0*/  HMMA.16816.F32.BF16 R8, R152.reuse, R64, RZ ;  /* 0x000000409808723c */ /* 0x040ff000000418ff */
[----:B------:R-:W-:Y:S01]  /*27f0*/  HMMA.16816.F32.BF16 R12, R152, R56, RZ ;  /* 0x00000038980c723c */ /* 0x000fe200000418ff */
[----:B------:R-:W-:-:S07]  /*2800*/  SEL R206, R0, 0xffffffc0, !P0 ;  /* 0xffffffc000ce7807 */ /* 0x000fce0004000000 */
[----:B------:R-:W-:Y:S01]  /*2810*/  HMMA.16816.F32.BF16 R24, R152, R26, RZ ;  /* 0x0000001a9818723c */ /* 0x000fe200000418ff */
[----:B------:R-:W-:-:S07]  /*2820*/  IMAD.IADD R2, R209, 0x1, R206 ;  /* 0x00000001d1027824 */ /* 0x000fce00078e02ce */
[----:B------:R-:W-:Y:S08]  /*2830*/  HMMA.16816.F32.BF16 R16, R152, R18, RZ ;  /* 0x000000129810723c */ /* 0x000ff000000418ff */
[C---:B------:R-:W-:Y:S08]  /*2840*/  HMMA.16816.F32.BF16 R88, R156.reuse, R62, R4 ;  /* 0x0000003e9c58723c */ /* 0x040ff00000041804 */
[C---:B------:R-:W-:Y:S08]  /*2850*/  HMMA.16816.F32.BF16 R44, R156.reuse, R36, R28 ;  /* 0x000000249c2c723c */ /* 0x040ff0000004181c */
[C---:B------:R-:W-:Y:S01]  /*2860*/  HMMA.16816.F32.BF16 R76, R156.reuse, R72, R8 ;  /* 0x000000489c4c723c */ /* 0x040fe20000041808 */
[----:B------:R-:W-:Y:S07]  /*2870*/  LDSM.16.M88.4 R8, [R2+0x1800] ;  /* 0x001800000208783b */ /* 0x000fee0000000200 */
[----:B------:R-:W-:Y:S01]  /*2880*/  HMMA.16816.F32.BF16 R84, R156, R80, R12 ;  /* 0x000000509c54723c */ /* 0x000fe2000004180c */
[----:B------:R-:W-:Y:S01]  /*2890*/  LDSM.16.M88.4 R12, [R2+0x1000] ;  /* 0x00100000020c783b */ /* 0x000fe20000000200 */
[----:B------:R-:W-:-:S03]  /*28a0*/  IADD3 R0, R206, R209, R208 ;  /* 0x000000d1ce007210 */ /* 0x000fc60007ffe0d0 */
[----:B------:R-:W-:Y:S03]  /*28b0*/  LDSM.16.M88.4 R112, [R2+0x3000] ;  /* 0x003000000270783b */ /* 0x000fe60000000200 */
[----:B------:R-:W-:Y:S01]  /*28c0*/  HMMA.16816.F32.BF16 R4, R152, R66, RZ ;  /* 0x000000429804723c */ /* 0x000fe200000418ff */
[----:B------:R-:W-:Y:S04]  /*28d0*/  LDSM.16.M88.4 R52, [R0+0x800] ;  /* 0x000800000034783b */ /* 0x000fe80000000200 */
[----:B------:R-:W-:Y:S03]  /*28e0*/  LDSM.16.M88.4 R116, [R2+0x3800] ;  /* 0x003800000274783b */ /* 0x000fe60000000200 */
[C---:B------:R-:W-:Y:S01]  /*28f0*/  HMMA.16816.F32.BF16 R28, R156.reuse, R48, R20 ;  /* 0x000000309c1c723c */ /* 0x040fe20000041814 */
[----:B------:R-:W1:Y:S04]  /*2900*/  LDSM.16.M88.4 R20, [R2] ;  /* 0x000000000214783b */ /* 0x000e680000000200 */
[----:B------:R-:W-:Y:S03]  /*2910*/  LDSM.16.M88.4 R108, [R2+0x5800] ;  /* 0x00580000026c783b */ /* 0x000fe60000000200 */
[C---:B------:R-:W-:Y:S01]  /*2920*/  HMMA.16816.F32.BF16 R32, R156.reuse, R38, R24 ;  /* 0x000000269c20723c */ /* 0x040fe20000041818 */
[----:B------:R-:W4:Y:S04]  /*2930*/  LDSM.16.M88.4 R24, [R2+0x800] ;  /* 0x000800000218783b */ /* 0x000f280000000200 */
[----:B------:R-:W-:Y:S03]  /*2940*/  LDSM.16.M88.4 R36, [R2+0x2800] ;  /* 0x002800000224783b */ /* 0x000fe60000000200 */
[----:B------:R-:W-:Y:S01]  /*2950*/  HMMA.16816.F32.BF16 R48, R156, R50, R16 ;  /* 0x000000329c30723c */ /* 0x000fe20000041810 */
[----:B------:R-:W-:Y:S07]  /*2960*/  LDSM.16.M88.4 R120, [R0+0x3000] ;  /* 0x003000000078783b */ /* 0x000fee0000000200 */
[----:B------:R-:W-:Y:S01]  /*2970*/  HMMA.16816.F32.BF16 R16, R152, R58, RZ ;  /* 0x0000003a9810723c */ /* 0x000fe200000418ff */
[----:B------:R-:W-:Y:S07]  /*2980*/  LDSM.16.M88.4 R56, [R0] ;  /* 0x000000000038783b */ /* 0x000fee0000000200 */
[----:B------:R-:W-:Y:S01]  /*2990*/  HMMA.16816.F32.BF16 R72, R156, R74, R4 ;  /* 0x0000004a9c48723c */ /* 0x000fe20000041804 */
[----:B------:R-:W5:Y:S07]  /*29a0*/  LDSM.16.M88.4 R4, [R2+0x2000] ;  /* 0x002000000204783b */ /* 0x000f6e0000000200 */
[----:B-1----:R-:W-:Y:S01]  /*29b0*/  HMMA.16816.F32.BF16 R68, R160, R20, R44 ;  /* 0x00000014a044723c */ /* 0x002fe2000004182c */
[----:B------:R-:W-:Y:S07]  /*29c0*/  LDSM.16.M88.4 R44, [R0+0x1000] ;  /* 0x00100000002c783b */ /* 0x000fee0000000200 */
[----:B------:R-:W-:Y:S08]  /*29d0*/  HMMA.16816.F32.BF16 R80, R156, R82, R16 ;  /* 0x000000529c50723c */ /* 0x000ff00000041810 */
[C---:B------:R-:W-:Y:S08]  /*29e0*/  HMMA.16816.F32.BF16 R64, R160.reuse, R22, R32 ;  /* 0x00000016a040723c */ /* 0x040ff00000041820 */
[C---:B------:R-:W-:Y:S01]  /*29f0*/  HMMA.16816.F32.BF16 R20, R160.reuse, R10, R88 ;  /* 0x0000000aa014723c */ /* 0x040fe20000041858 */
[----:B------:R-:W1:Y:S07]  /*2a00*/  LDSM.16.M88.4 R88, [R0+0x2000] ;  /* 0x002000000058783b */ /* 0x000e6e0000000200 */
[C---:B------:R-:W-:Y:S01]  /*2a10*/  HMMA.16816.F32.BF16 R40, R160.reuse, R12, R96 ;  /* 0x0000000ca028723c */ /* 0x040fe20000041860 */
[----:B------:R-:W1:Y:S07]  /*2a20*/  LDSM.16.M88.4 R96, [R209+0x3000] ;  /* 0x00300000d160783b */ /* 0x000e6e0000000200 */
[C---:B----4-:R-:W-:Y:S01]  /*2a30*/  HMMA.16816.F32.BF16 R60, R160.reuse, R24, R28 ;  /* 0x00000018a03c723c */ /* 0x050fe2000004181c */
[----:B------:R-:W4:Y:S07]  /*2a40*/  LDSM.16.M88.4 R28, [R0+0x1800] ;  /* 0x00180000001c783b */ /* 0x000f2e0000000200 */
[C---:B------:R-:W-:Y:S08]  /*2a50*/  HMMA.16816.F32.BF16 R48, R160.reuse, R26, R48 ;  /* 0x0000001aa030723c */ /* 0x040ff00000041830 */
[C---:B------:R-:W-:Y:S01]  /*2a60*/  HMMA.16816.F32.BF16 R32, R160.reuse, R14, R100 ;  /* 0x0000000ea020723c */ /* 0x040fe20000041864 */
[----:B------:R-:W-:Y:S07]  /*2a70*/  LDSM.16.M88.4 R100, [R209+0x4800] ;  /* 0x00480000d164783b */ /* 0x000fee0000000200 */
[C---:B------:R-:W-:Y:S01]  /*2a80*/  HMMA.16816.F32.BF16 R24, R160.reuse, R8, R92 ;  /* 0x00000008a018723c */ /* 0x040fe2000004185c */
[----:B------:R-:W1:Y:S07]  /*2a90*/  LDSM.16.M88.4 R92, [R0+0x2800] ;  /* 0x00280000005c783b */ /* 0x000e6e0000000200 */
[C---:B-----5:R-:W-:Y:S01]  /*2aa0*/  HMMA.16816.F32.BF16 R16, R160.reuse, R4, R84 ;  /* 0x00000004a010723c */ /* 0x060fe20000041854 */
[----:B------:R-:W5:Y:S07]  /*2ab0*/  LDSM.16.M88.4 R84, [R209+0x3800] ;  /* 0x00380000d154783b */ /* 0x000f6e0000000200 */
[C---:B------:R-:W-:Y:S01]  /*2ac0*/  HMMA.16816.F32.BF16 R12, R160.reuse, R6, R80 ;  /* 0x00000006a00c723c */ /* 0x040fe20000041850 */
[----:B------:R-:W1:Y:S07]  /*2ad0*/  LDSM.16.M88.4 R80, [R209+0x4000] ;  /* 0x00400000d150783b */ /* 0x000e6e0000000200 */
[C---:B------:R-:W-:Y:S08]  /*2ae0*/  HMMA.16816.F32.BF16 R8, R160.reuse, R36, R76 ;  /* 0x00000024a008723c */ /* 0x040ff0000004184c */
[----:B------:R-:W-:Y:S08]  /*2af0*/  HMMA.16816.F32.BF16 R4, R160, R38, R72 ;  /* 0x00000026a004723c */ /* 0x000ff00000041848 */
[C---:B------:R-:W-:Y:S08]  /*2b00*/  HMMA.16816.F32.BF16 R36, R164.reuse, R56, R68 ;  /* 0x00000038a424723c */ /* 0x040ff00000041844 */
[C---:B------:R-:W-:Y:S08]  /*2b10*/  HMMA.16816.F32.BF16 R76, R164.reuse, R54, R48 ;  /* 0x00000036a44c723c */ /* 0x040ff00000041830 */
[C---:B------:R-:W-:Y:S08]  /*2b20*/  HMMA.16816.F32.BF16 R68, R164.reuse, R52, R60 ;  /* 0x00000034a444723c */ /* 0x040ff0000004183c */
[C---:B-1----:R-:W-:Y:S08]  /*2b30*/  HMMA.16816.F32.BF16 R48, R164.reuse, R88, R16 ;  /* 0x00000058a430723c */ /* 0x042ff00000041810 */
[C---:B------:R-:W-:Y:S08]  /*2b40*/  HMMA.16816.F32.BF16 R64, R164.reuse, R58, R64 ;  /* 0x0000003aa440723c */ /* 0x040ff00000041840 */
[----:B------:R-:W-:Y:S01]  /*2b50*/  HMMA.16816.F32.BF16 R60, R164, R46, R32 ;  /* 0x0000002ea43c723c */ /* 0x000fe20000041820 */
[----:B------:R-:W-:Y:S07]  /*2b60*/  LDSM.16.M88.4 R32, [R209+0x5800] ;  /* 0x00580000d120783b */ /* 0x000fee0000000200 */
[----:B------:R-:W-:Y:S01]  /*2b70*/  HMMA.16816.F32.BF16 R16, R168, R96, R36 ;  /* 0x00000060a810723c */ /* 0x000fe20000041824 */
[----:B------:R-:W1:Y:S07]  /*2b80*/  LDSM.16.M88.4 R36, [R209+0x5000] ;  /* 0x00500000d124783b */ /* 0x000e6e0000000200 */
[C---:B----4-:R-:W-:Y:S01]  /*2b90*/  HMMA.16816.F32.BF16 R56, R164.reuse, R28, R24 ;  /* 0x0000001ca438723c */ /* 0x050fe20000041818 */
[----:B------:R-:W4:Y:S07]  /*2ba0*/  LDSM.16.M88.4 R24, [R3+0x3000] ;  /* 0x003000000318783b */ /* 0x000f2e0000000200 */
[C---:B------:R-:W-:Y:S08]  /*2bb0*/  HMMA.16816.F32.BF16 R72, R164.reuse, R44, R40 ;  /* 0x0000002ca448723c */ /* 0x040ff00000041828 */
[C---:B------:R-:W-:Y:S01]  /*2bc0*/  HMMA.16816.F32.BF16 R44, R164.reuse, R90, R12 ;  /* 0x0000005aa42c723c */ /* 0x040fe2000004180c */
[----:B------:R-:W-:Y:S07]  /*2bd0*/  LDSM.16.M88.4 R88, [R3+0x4800] ;  /* 0x004800000358783b */ /* 0x000fee0000000200 */
[C---:B------:R-:W-:Y:S08]  /*2be0*/  HMMA.16816.F32.BF16 R40, R164.reuse, R92, R8 ;  /* 0x0000005ca428723c */ /* 0x040ff00000041808 */
[----:B------:R-:W-:Y:S01]  /*2bf0*/  HMMA.16816.F32.BF16 R52, R164, R30, R20 ;  /* 0x0000001ea434723c */ /* 0x000fe20000041814 */
[----:B------:R-:W1:Y:S07]  /*2c00*/  LDSM.16.M88.4 R20, [R3+0x3800] ;  /* 0x003800000314783b */ /* 0x000e6e0000000200 */
[----:B------:R-:W-:Y:S01]  /*2c10*/  HMMA.16816.F32.BF16 R12, R168, R98, R64 ;  /* 0x00000062a80c723c */ /* 0x000fe20000041840 */
[----:B------:R-:W1:Y:S07]  /*2c20*/  LDSM.16.M88.4 R96, [R3+0x4000] ;  /* 0x004000000360783b */ /* 0x000e6e0000000200 */
[----:B------:R-:W-:Y:S01]  /*2c30*/  HMMA.16816.F32.BF16 R28, R164, R94, R4 ;  /* 0x0000005ea41c723c */ /* 0x000fe20000041804 */
[----:B------:R-:W2:Y:S07]  /*2c40*/  LDSM.16.M88.4 R92, [R3+0x5000] ;  /* 0x00500000035c783b */ /* 0x000eae0000000200 */
[C---:B-----5:R-:W-:Y:S08]  /*2c50*/  HMMA.16816.F32.BF16 R8, R168.reuse, R84, R68 ;  /* 0x00000054a808723c */ /* 0x060ff00000041844 */
[C---:B------:R-:W-:Y:S08]  /*2c60*/  HMMA.16816.F32.BF16 R4, R168.reuse, R86, R76 ;  /* 0x00000056a804723c */ /* 0x040ff0000004184c */
[C---:B------:R-:W-:Y:S08]  /*2c70*/  HMMA.16816.F32.BF16 R84, R168.reuse, R80, R72 ;  /* 0x00000050a854723c */ /* 0x040ff00000041848 */
[C---:B------:R-:W-:Y:S08]  /*2c80*/  HMMA.16816.F32.BF16 R80, R168.reuse, R82, R60 ;  /* 0x00000052a850723c */ /* 0x040ff0000004183c */
[C---:B-1----:R-:W-:Y:S08]  /*2c90*/  HMMA.16816.F32.BF16 R64, R168.reuse, R38, R44 ;  /* 0x00000026a840723c */ /* 0x042ff0000004182c */
[----:B------:R-:W-:Y:S01]  /*2ca0*/  HMMA.16816.F32.BF16 R60, R168, R32, R40 ;  /* 0x00000020a83c723c */ /* 0x000fe20000041828 */
[----:B------:R-:W1:Y:S07]  /*2cb0*/  LDSM.16.M88.4 R40, [R2+0x4000] ;  /* 0x004000000228783b */ /* 0x000e6e0000000200 */
[----:B----4-:R-:W-:Y:S08]  /*2cc0*/  HMMA.16816.F32.BF16 R44, R172, R24, R16 ;  /* 0x00000018ac2c723c */ /* 0x010ff00000041810 */
[C---:B------:R-:W-:Y:S08]  /*2cd0*/  HMMA.16816.F32.BF16 R76, R168.reuse, R100, R56 ;  /* 0x00000064a84c723c */ /* 0x040ff00000041838 */
[C---:B------:R-:W-:Y:S01]  /*2ce0*/  HMMA.16816.F32.BF16 R72, R168.reuse, R102, R52 ;  /* 0x00000066a848723c */ /* 0x040fe20000041834 */
[----:B------:R-:W-:Y:S07]  /*2cf0*/  LDSM.16.M88.4 R100, [R2+0x5000] ;  /* 0x005000000264783b */ /* 0x000fee0000000200 */
[----:B------:R-:W-:Y:S01]  /*2d00*/  HMMA.16816.F32.BF16 R68, R168, R36, R48 ;  /* 0x00000024a844723c */ /* 0x000fe20000041830 */
[----:B------:R-:W4:Y:S07]  /*2d10*/  LDSM.16.M88.4 R36, [R2+0x4800] ;  /* 0x004800000224783b */ /* 0x000f2e0000000200 */
[----:B------:R-:W-:Y:S08]  /*2d20*/  HMMA.16816.F32.BF16 R52, R172, R26, R12 ;  /* 0x0000001aac34723c */ /* 0x000ff0000004180c */
[----:B------:R-:W-:Y:S08]  /*2d30*/  HMMA.16816.F32.BF16 R56, R168, R34, R28 ;  /* 0x00000022a838723c */ /* 0x000ff0000004181c */
[C---:B------:R-:W-:Y:S08]  /*2d40*/  HMMA.16816.F32.BF16 R32, R172.reuse, R22, R4 ;  /* 0x00000016ac20723c */ /* 0x040ff00000041804 */
[----:B------:R-:W-:Y:S08]  /*2d50*/  HMMA.16816.F32.BF16 R4, R172, R104, R60 ;  /* 0x00000068ac04723c */ /* 0x000ff0000004183c */
[----:B------:R-:W-:Y:S08]  /*2d60*/  HMMA.16816.F32.BF16 R44, R176, R112, R44 ;  /* 0x00000070b02c723c */ /* 0x000ff0000004182c */
[C---:B------:R-:W-:Y:S08]  /*2d70*/  HMMA.16816.F32.BF16 R28, R172.reuse, R96, R84 ;  /* 0x00000060ac1c723c */ /* 0x040ff00000041854 */
[C---:B------:R-:W-:Y:S01]  /*2d80*/  HMMA.16816.F32.BF16 R24, R172.reuse, R98, R80 ;  /* 0x00000062ac18723c */ /* 0x040fe20000041850 */
[----:B------:R-:W-:Y:S07]  /*2d90*/  LDSM.16.M88.4 R96, [R0+0x4800] ;  /* 0x004800000060783b */ /* 0x000fee0000000200 */
[C---:B------:R-:W-:Y:S08]  /*2da0*/  HMMA.16816.F32.BF16 R48, R172.reuse, R20, R8 ;  /* 0x00000014ac30723c */ /* 0x040ff00000041808 */
[C---:B------:R-:W-:Y:S08]  /*2db0*/  HMMA.16816.F32.BF16 R20, R172.reuse, R88, R76 ;  /* 0x00000058ac14723c */ /* 0x040ff0000004184c */
[C---:B------:R-:W-:Y:S01]  /*2dc0*/  HMMA.16816.F32.BF16 R16, R172.reuse, R90, R72 ;  /* 0x0000005aac10723c */ /* 0x040fe20000041848 */
[----:B------:R-:W-:Y:S07]  /*2dd0*/  LDSM.16.M88.4 R88, [R0+0x3800] ;  /* 0x003800000058783b */ /* 0x000fee0000000200 */
[C---:B--2---:R-:W-:Y:S08]  /*2de0*/  HMMA.16816.F32.BF16 R12, R172.reuse, R92, R68 ;  /* 0x0000005cac0c723c */ /* 0x044ff00000041844 */
[----:B------:R-:W-:Y:S01]  /*2df0*/  HMMA.16816.F32.BF16 R8, R172, R94, R64 ;  /* 0x0000005eac08723c */ /* 0x000fe20000041840 */
[----:B------:R-:W-:Y:S07]  /*2e00*/  LDSM.16.M88.4 R92, [R0+0x4000] ;  /* 0x00400000005c783b */ /* 0x000fee0000000200 */
[----:B------:R-:W-:Y:S01]  /*2e10*/  HMMA.16816.F32.BF16 R80, R176, R114, R52 ;  /* 0x00000072b050723c */ /* 0x000fe20000041834 */
[----:B------:R-:W2:Y:S07]  /*2e20*/  LDSM.16.M88.4 R112, [R209+0x6000] ;  /* 0x00600000d170783b */ /* 0x000eae0000000200 */
[----:B------:R-:W-:Y:S01]  /*2e30*/  HMMA.16816.F32.BF16 R84, R172, R106, R56 ;  /* 0x0000006aac54723c */ /* 0x000fe20000041838 */
[----:B------:R-:W-:Y:S07]  /*2e40*/  LDSM.16.M88.4 R104, [R2+0x6000] ;  /* 0x006000000268783b */ /* 0x000fee0000000200 */
[C---:B------:R-:W-:Y:S08]  /*2e50*/  HMMA.16816.F32.BF16 R72, R176.reuse, R118, R32 ;  /* 0x00000076b048723c */ /* 0x040ff00000041820 */
[----:B------:R-:W-:Y:S08]  /*2e60*/  HMMA.16816.F32.BF16 R32, R176, R108, R4 ;  /* 0x0000006cb020723c */ /* 0x000ff00000041804 */
[----:B------:R-:W-:Y:S01]  /*2e70*/  HMMA.16816.F32.BF16 R4, R180, R120, R44 ;  /* 0x00000078b404723c */ /* 0x000fe2000004182c */
[----:B------:R-:W-:Y:S07]  /*2e80*/  LDSM.16.M88.4 R44, [R209+0x7000] ;  /* 0x00700000d12c783b */ /* 0x000fee0000000200 */
[C---:B-1----:R-:W-:Y:S08]  /*2e90*/  HMMA.16816.F32.BF16 R68, R176.reuse, R40, R28 ;  /* 0x00000028b044723c */ /* 0x042ff0000004181c */
[C---:B------:R-:W-:Y:S01]  /*2ea0*/  HMMA.16816.F32.BF16 R56, R176.reuse, R42, R24 ;  /* 0x0000002ab038723c */ /* 0x040fe20000041818 */
[----:B------:R-:W1:Y:S04]  /*2eb0*/  LDSM.16.M88.4 R40, [R0+0x5000] ;  /* 0x005000000028783b */ /* 0x000e680000000200 */
[----:B------:R-:W-:Y:S03]  /*2ec0*/  LDSM.16.M88.4 R24, [R209+0x6800] ;  /* 0x00680000d118783b */ /* 0x000fe60000000200 */
[C---:B----4-:R-:W-:Y:S08]  /*2ed0*/  HMMA.16816.F32.BF16 R64, R176.reuse, R36, R20 ;  /* 0x00000024b040723c */ /* 0x050ff00000041814 */
[C---:B------:R-:W-:Y:S01]  /*2ee0*/  HMMA.16816.F32.BF16 R60, R176.reuse, R38, R16 ;  /* 0x00000026b03c723c */ /* 0x040fe20000041810 */
[----:B------:R-:W4:Y:S07]  /*2ef0*/  LDSM.16.M88.4 R36, [R0+0x5800] ;  /* 0x005800000024783b */ /* 0x000f2e0000000200 */
[C---:B------:R-:W-:Y:S08]  /*2f00*/  HMMA.16816.F32.BF16 R76, R176.reuse, R116, R48 ;  /* 0x00000074b04c723c */ /* 0x040ff00000041830 */
[C---:B------:R-:W-:Y:S08]  /*2f10*/  HMMA.16816.F32.BF16 R52, R176.reuse, R100, R12 ;  /* 0x00000064b034723c */ /* 0x040ff0000004180c */
[----:B------:R-:W-:Y:S01]  /*2f20*/  HMMA.16816.F32.BF16 R48, R176, R102, R8 ;  /* 0x00000066b030723c */ /* 0x000fe20000041808 */
[----:B------:R-:W5:Y:S07]  /*2f30*/  LDSM.16.M88.4 R100, [R3+0x6000] ;  /* 0x006000000364783b */ /* 0x000f6e0000000200 */
[----:B------:R-:W-:Y:S08]  /*2f40*/  HMMA.16816.F32.BF16 R20, R180, R122, R80 ;  /* 0x0000007ab414723c */ /* 0x000ff00000041850 */
[----:B------:R-:W-:Y:S01]  /*2f50*/  HMMA.16816.F32.BF16 R28, R176, R110, R84 ;  /* 0x0000006eb01c723c */ /* 0x000fe20000041854 */
[----:B------:R-:W1:Y:S07]  /*2f60*/  LDSM.16.M88.4 R84, [R209+0x7800] ;  /* 0x00780000d154783b */ /* 0x000e6e0000000200 */
[----:B--2---:R-:W-:Y:S08]  /*2f70*/  HMMA.16816.F32.BF16 R4, R184, R112, R4 ;  /* 0x00000070b804723c */ /* 0x004ff00000041804 */
[C---:B------:R-:W-:Y:S08]  /*2f80*/  HMMA.16816.F32.BF16 R16, R180.reuse, R88, R76 ;  /* 0x00000058b410723c */ /* 0x040ff0000004184c */
[C---:B------:R-:W-:Y:S08]  /*2f90*/  HMMA.16816.F32.BF16 R12, R180.reuse, R90, R72 ;  /* 0x0000005ab40c723c */ /* 0x040ff00000041848 */
[C---:B------:R-:W-:Y:S08]  /*2fa0*/  HMMA.16816.F32.BF16 R8, R180.reuse, R92, R68 ;  /* 0x0000005cb408723c */ /* 0x040ff00000041844 */
[C---:B------:R-:W-:Y:S08]  /*2fb0*/  HMMA.16816.F32.BF16 R56, R180.reuse, R94, R56 ;  /* 0x0000005eb438723c */ /* 0x040ff00000041838 */
[C---:B------:R-:W-:Y:S08]  /*2fc0*/  HMMA.16816.F32.BF16 R68, R180.reuse, R96, R64 ;  /* 0x00000060b444723c */ /* 0x040ff00000041840 */
[C---:B------:R-:W-:Y:S01]  /*2fd0*/  HMMA.16816.F32.BF16 R92, R180.reuse, R98, R60 ;  /* 0x00000062b45c723c */ /* 0x040fe2000004183c */
[----:B------:R-:W-:Y:S07]  /*2fe0*/  LDSM.16.M88.4 R60, [R0+0x6000] ;  /* 0x00600000003c783b */ /* 0x000fee0000000200 */
[C---:B-1----:R-:W-:Y:S08]  /*2ff0*/  HMMA.16816.F32.BF16 R96, R180.reuse, R40, R52 ;  /* 0x00000028b460723c */ /* 0x042ff00000041834 */
[----:B------:R-:W-:Y:S01]  /*3000*/  HMMA.16816.F32.BF16 R88, R180, R42, R48 ;  /* 0x0000002ab458723c */ /* 0x000fe20000041830 */
[----:B------:R-:W-:Y:S07]  /*3010*/  LDSM.16.M88.4 R48, [R3+0x7800] ;  /* 0x007800000330783b */ /* 0x000fee0000000200 */
[----:B------:R-:W-:Y:S08]  /*3020*/  HMMA.16816.F32.BF16 R40, R184, R114, R20 ;  /* 0x00000072b828723c */ /* 0x000ff00000041814 */
[C---:B----4-:R-:W-:Y:S01]  /*3030*/  HMMA.16816.F32.BF16 R80, R180.reuse, R36, R32 ;  /* 0x00000024b450723c */ /* 0x050fe20000041820 */
[----:B------:R-:W1:Y:S07]  /*3040*/  LDSM.16.M88.4 R32, [R209+0x8800] ;  /* 0x00880000d120783b */ /* 0x000e6e0000000200 */
[----:B------:R-:W-:Y:S01]  /*3050*/  HMMA.16816.F32.BF16 R76, R180, R38, R28 ;  /* 0x00000026b44c723c */ /* 0x000fe2000004181c */
[----:B------:R-:W2:Y:S04]  /*3060*/  LDSM.16.M88.4 R28, [R3+0x6800] ;  /* 0x00680000031c783b */ /* 0x000ea80000000200 */
[----:B------:R-:W-:Y:S03]  /*3070*/  LDSM.16.M88.4 R36, [R209+0x8000] ;  /* 0x00800000d124783b */ /* 0x000fe60000000200 */
[----:B-----5:R-:W-:Y:S08]  /*3080*/  HMMA.16816.F32.BF16 R4, R188, R100, R4 ;  /* 0x00000064bc04723c */ /* 0x020ff00000041804 */
[C---:B------:R-:W-:Y:S08]  /*3090*/  HMMA.16816.F32.BF16 R72, R184.reuse, R24, R16 ;  /* 0x00000018b848723c */ /* 0x040ff00000041810 */
[----:B------:R-:W-:Y:S01]  /*30a0*/  HMMA.16816.F32.BF16 R64, R184, R26, R12 ;  /* 0x0000001ab840723c */ /* 0x000fe2000004180c */
[----:B------:R-:W4:Y:S07]  /*30b0*/  LDSM.16.M88.4 R24, [R3+0x7000] ;  /* 0x007000000318783b */ /* 0x000f2e0000000200 */
[----:B------:R-:W-:Y:S08]  /*30c0*/  HMMA.16816.F32.BF16 R12, R188, R102, R40 ;  /* 0x00000066bc0c723c */ /* 0x000ff00000041828 */
[C---:B------:R-:W-:Y:S01]  /*30d0*/  HMMA.16816.F32.BF16 R16, R184.reuse, R84, R68 ;  /* 0x00000054b810723c */ /* 0x040fe20000041844 */
[----:B------:R-:W5:Y:S07]  /*30e0*/  LDSM.16.M88.4 R68, [R2+0x6800] ;  /* 0x006800000244783b */ /* 0x000f6e0000000200 */
[C---:B------:R-:W-:Y:S08]  /*30f0*/  HMMA.16816.F32.BF16 R52, R184.reuse, R44, R8 ;  /* 0x0000002cb834723c */ /* 0x040ff00000041808 */
[----:B------:R-:W-:Y:S01]  /*3100*/  HMMA.16816.F32.BF16 R20, R184, R46, R56 ;  /* 0x0000002eb814723c */ /* 0x000fe20000041838 */
[----:B------:R-:W-:Y:S07]  /*3110*/  LDSM.16.M88.4 R56, [R3+0x8000] ;  /* 0x008000000338783b */ /* 0x000fee0000000200 */
[----:B------:R-:W-:Y:S08]  /*3120*/  HMMA.16816.F32.BF16 R8, R192, R104, R4 ;  /* 0x00000068c008723c */ /* 0x000ff00000041804 */
[C---:B------:R-:W-:Y:S08]  /*3130*/  HMMA.16816.F32.BF16 R40, R184.reuse, R86, R92 ;  /* 0x00000056b828723c */ /* 0x040ff0000004185c */
[C---:B-1----:R-:W-:Y:S08]  /*3140*/  HMMA.16816.F32.BF16 R80, R184.reuse, R32, R80 ;  /* 0x00000020b850723c */ /* 0x042ff00000041850 */
[----:B------:R-:W-:Y:S08]  /*3150*/  HMMA.16816.F32.BF16 R84, R184, R34, R76 ;  /* 0x00000022b854723c */ /* 0x000ff0000004184c */
[----:B--2---:R-:W-:Y:S08]  /*3160*/  HMMA.16816.F32.BF16 R32, R188, R28, R72 ;  /* 0x0000001cbc20723c */ /* 0x004ff00000041848 */
[----:B------:R-:W-:Y:S08]  /*3170*/  HMMA.16816.F32.BF16 R4, R192, R106, R12 ;  /* 0x0000006ac004723c */ /* 0x000ff0000004180c */
[----:B----4-:R-:W-:Y:S01]  /*3180*/  HMMA.16816.F32.BF16 R76, R188, R26, R20 ;  /* 0x0000001abc4c723c */ /* 0x010fe20000041814 */
[----:B------:R-:W1:Y:S07]  /*3190*/  LDSM.16.M88.4 R20, [R0+0x6800] ;  /* 0x006800000014783b */ /* 0x000e6e0000000200 */
[----:B------:R-:W-:Y:S08]  /*31a0*/  HMMA.16816.F32.BF16 R12, R196, R60, R8 ;  /* 0x0000003cc40c723c */ /* 0x000ff00000041808 */
[C---:B------:R-:W-:Y:S08]  /*31b0*/  HMMA.16816.F32.BF16 R28, R188.reuse, R30, R64 ;  /* 0x0000001ebc1c723c */ /* 0x040ff00000041840 */
[----:B------:R-:W-:Y:S08]  /*31c0*/  HMMA.16816.F32.BF16 R72, R188, R48, R16 ;  /* 0x00000030bc48723c */ /* 0x000ff00000041810 */
[----:B-----5:R-:W-:Y:S01]  /*31d0*/  HMMA.16816.F32.BF16 R16, R192, R68, R32 ;  /* 0x00000044c010723c */ /* 0x020fe20000041820 */
[----:B------:R-:W2:Y:S07]  /*31e0*/  LDSM.16.M88.4 R32, [R2+0x7000] ;  /* 0x007000000220783b */ /* 0x000eae0000000200 */
[----:B------:R-:W-:Y:S01]  /*31f0*/  HMMA.16816.F32.BF16 R64, R188, R24, R52 ;  /* 0x00000018bc40723c */ /* 0x000fe20000041834 */
[----:B------:R4:W5:Y:S07]  /*3200*/  LDSM.16.M88.4 R24, [R3+0x8800] ;  /* 0x008800000318783b */ /* 0x00096e0000000200 */
[----:B------:R-:W-:Y:S08]  /*3210*/  HMMA.16816.F32.BF16 R4, R196, R62, R4 ;  /* 0x0000003ec404723c */ /* 0x000ff00000041804 */
[----:B------:R-:W-:Y:S01]  /*3220*/  HMMA.16816.F32.BF16 R44, R184, R36, R96 ;  /* 0x00000024b82c723c */ /* 0x000fe20000041860 */
[----:B----4-:R-:W-:-:S07]  /*3230*/  FMUL.FTZ R3, R12, c[0x0][0x320] ;  /* 0x0000c8000c037a20 */ /* 0x010fce0000410000 */
[----:B------:R-:W-:Y:S01]  /*3240*/  HMMA.16816.F32.BF16 R36, R184, R38, R88 ;  /* 0x00000026b824723c */ /* 0x000fe20000041858 */
[----:B------:R4:W-:Y:S07]  /*3250*/  MUFU.TANH R93, R3 ;  /* 0x00000003005d7308 */ /* 0x0009ee0000002400 */
[----:B------:R-:W-:Y:S01]  /*3260*/  HMMA.16816.F32.BF16 R8, R192, R70, R28 ;  /* 0x00000046c008723c */ /* 0x000fe2000004181c */
[----:B------:R-:W2:Y:S01]  /*3270*/  LDSM.16.M88.4 R28, [R0+0x7000] ;  /* 0x00700000001c783b */ /* 0x000ea20000000200 */
[----:B----4-:R-:W-:-:S04]  /*3280*/  FMUL.FTZ R3, R13, c[0x0][0x320] ;  /* 0x0000c8000d037a20 */ /* 0x010fc80000410000 */
[----:B------:R4:W-:Y:S02]  /*3290*/  MUFU.TANH R92, R3 ;  /* 0x00000003005c7308 */ /* 0x0009e40000002400 */
[----:B-1----:R-:W-:Y:S01]  /*32a0*/  HMMA.16816.F32.BF16 R16, R196, R20, R16 ;  /* 0x00000014c410723c */ /* 0x002fe20000041810 */
[----:B----4-:R-:W-:-:S05]  /*32b0*/  FMUL.FTZ R3, R14, c[0x0][0x320] ;  /* 0x0000c8000e037a20 */ /* 0x010fca0000410000 */
[----:B------:R1:W-:Y:S02]  /*32c0*/  MUFU.TANH R97, R3 ;  /* 0x0000000300617308 */ /* 0x0003e40000002400 */
[----:B-1----:R-:W-:-:S06]  /*32d0*/  FMUL.FTZ R3, R15, c[0x0][0x320] ;  /* 0x0000c8000f037a20 */ /* 0x002fcc0000410000 */
[----:B------:R1:W-:Y:S01]  /*32e0*/  MUFU.TANH R94, R3 ;  /* 0x00000003005e7308 */ /* 0x0003e20000002400 */
[----:B------:R-:W-:Y:S01]  /*32f0*/  HMMA.16816.F32.BF16 R60, R188, R58, R36 ;  /* 0x0000003abc3c723c */ /* 0x000fe20000041824 */
[----:B------:R-:W4:Y:S01]  /*3300*/  LDSM.16.M88.4 R36, [R2+0x7800] ;  /* 0x007800000224783b */ /* 0x000f220000000200 */
[----:B-1----:R-:W-:-:S05]  /*3310*/  FMUL.FTZ R3, R4, c[0x0][0x320] ;  /* 0x0000c80004037a20 */ /* 0x002fca0000410000 */
[----:B------:R1:W-:Y:S01]  /*3320*/  MUFU.TANH R70, R3 ;  /* 0x0000000300467308 */ /* 0x0003e20000002400 */
[----:B------:R-:W-:Y:S01]  /*3330*/  HMMA.16816.F32.BF16 R12, R196, R22, R8 ;  /* 0x00000016c40c723c */ /* 0x000fe20000041808 */
[----:B------:R-:W3:Y:S07]  /*3340*/  LDSM.16.M88.4 R20, [R2+0x8000] ;  /* 0x008000000214783b */ /* 0x000eee0000000200 */
[----:B--2---:R-:W-:Y:S01]  /*3350*/  HMMA.16816.F32.BF16 R8, R192, R32, R64 ;  /* 0x00000020c008723c */ /* 0x004fe20000041840 */
[----:B-1----:R-:W-:-:S04]  /*3360*/  FMUL.FTZ R3, R5, c[0x0][0x320] ;  /* 0x0000c80005037a20 */ /* 0x002fc80000410000 */
[----:B------:R1:W-:Y:S03]  /*3370*/  MUFU.TANH R69, R3 ;  /* 0x0000000300457308 */ /* 0x0003e60000002400 */
[----:B-----5:R-:W-:Y:S01]  /*3380*/  HMMA.16816.F32.BF16 R52, R188, R24, R80 ;  /* 0x00000018bc34723c */ /* 0x020fe20000041850 */
[----:B-1----:R-:W-:-:S04]  /*3390*/  FMUL.FTZ R3, R6, c[0x0][0x320] ;  /* 0x0000c80006037a20 */ /* 0x002fc80000410000 */
[----:B------:R1:W-:Y:S03]  /*33a0*/  MUFU.TANH R83, R3 ;  /* 0x0000000300537308 */ /* 0x0003e60000002400 */
[----:B------:R-:W-:Y:S01]  /*33b0*/  HMMA.16816.F32.BF16 R48, R188, R50, R40 ;  /* 0x00000032bc30723c */ /* 0x000fe20000041828 */
[----:B-1----:R-:W-:-:S07]  /*33c0*/  FMUL.FTZ R3, R7, c[0x0][0x320] ;  /* 0x0000c80007037a20 */ /* 0x002fce0000410000 */
[----:B------:R-:W-:Y:S01]  /*33d0*/  HMMA.16816.F32.BF16 R4, R192, R34, R76 ;  /* 0x00000022c004723c */ /* 0x000fe2000004184c */
[----:B------:R1:W2:Y:S01]  /*33e0*/  LDSM.16.M88.4 R32, [R2+0x8800] ;  /* 0x008800000220783b */ /* 0x0002a20000000200 */
[----:B------:R5:W-:Y:S06]  /*33f0*/  MUFU.TANH R80, R3 ;  /* 0x0000000300507308 */ /* 0x000bec0000002400 */
[----:B------:R-:W-:Y:S01]  /*3400*/  HMMA.16816.F32.BF16 R88, R188, R56, R44 ;  /* 0x00000038bc58723c */ /* 0x000fe2000004182c */
[----:B-----5:R-:W-:-:S04]  /*3410*/  FMUL.FTZ R3, R16, c[0x0][0x320] ;  /* 0x0000c80010037a20 */ /* 0x020fc80000410000 */
[----:B------:R5:W1:Y:S03]  /*3420*/  MUFU.TANH R68, R3 ;  /* 0x0000000300447308 */ /* 0x000a660000002400 */
[----:B------:R-:W-:Y:S01]  /*3430*/  HMMA.16816.F32.BF16 R56, R188, R26, R84 ;  /* 0x0000001abc38723c */ /* 0x000fe20000041854 */
[----:B------:R-:W-:Y:S01]  /*3440*/  LDSM.16.M88.4 R24, [R0+0x7800] ;  /* 0x007800000018783b */ /* 0x000fe20000000200 */
[----:B-----5:R-:W-:-:S04]  /*3450*/  FMUL.FTZ R3, R17, c[0x0][0x320] ;  /* 0x0000c80011037a20 */ /* 0x020fc80000410000 */
[----:B------:R5:W1:Y:S02]  /*3460*/  MUFU.TANH R67, R3 ;  /* 0x0000000300437308 */ /* 0x000a640000002400 */
[----:B------:R-:W-:Y:S01]  /*3470*/  HMMA.16816.F32.BF16 R4, R196, R30, R4 ;  /* 0x0000001ec404723c */ /* 0x000fe20000041804 */
[----:B-----5:R-:W-:-:S05]  /*3480*/  FMUL.FTZ R3, R18, c[0x0][0x320] ;  /* 0x0000c80012037a20 */ /* 0x020fca0000410000 */
[----:B------:R5:W-:Y:S01]  /*3490*/  MUFU.TANH R76, R3 ;  /* 0x00000003004c7308 */ /* 0x000be20000002400 */
[----:B-1----:R-:W-:Y:S02]  /*34a0*/  FMUL.FTZ R2, R13, c[0x0][0x320] ;  /* 0x0000c8000d027a20 */ /* 0x002fe40000410000 */
[----:B-----5:R-:W-:Y:S02]  /*34b0*/  FMUL.FTZ R3, R19, c[0x0][0x320] ;  /* 0x0000c80013037a20 */ /* 0x020fe40000410000 */
[----:B------:R-:W-:Y:S01]  /*34c0*/  HMMA.16816.F32.BF16 R16, R196, R28, R8 ;  /* 0x0000001cc410723c */ /* 0x000fe20000041808 */
[----:B------:R-:W1:Y:S02]  /*34d0*/  LDSM.16.M88.4 R8, [R0+0x8000] ;  /* 0x008000000008783b */ /* 0x000e640000000200 */
[----:B------:R5:W-:Y:S01]  /*34e0*/  MUFU.TANH R65, R2 ;  /* 0x0000000200417308 */ /* 0x000be20000002400 */
[----:B------:R-:W-:Y:S01]  /*34f0*/  IMAD.IADD R126, R126, 0x1, R127 ;  /* 0x000000017e7e7824 */ /* 0x000fe200078e027f */
[----:B------:R2:W-:Y:S03]  /*3500*/  LDSM.16.M88.4 R28, [R0+0x8800] ;  /* 0x00880000001c783b */ /* 0x0005e60000000200 */
[C---:B----4-:R-:W-:Y:S08]  /*3510*/  HMMA.16816.F32.BF16 R44, R192.reuse, R38, R48 ;  /* 0x00000026c02c723c */ /* 0x050ff00000041830 */
[----:B------:R-:W-:Y:S01]  /*3520*/  HMMA.16816.F32.BF16 R40, R192, R36, R72 ;  /* 0x00000024c028723c */ /* 0x000fe20000041848 */
[----:B------:R-:W-:Y:S01]  /*3530*/  FMUL.FTZ R15, R15, c[0x0][0x320] ;  /* 0x0000c8000f0f7a20 */ /* 0x000fe20000410000 */
[----:B------:R-:W-:-:S04]  /*3540*/  DEPBAR.LE SB0, 0x2 ;  /* 0x000080800000791a */ /* 0x000fc80000000000 */
[----:B-----5:R-:W-:Y:S02]  /*3550*/  FMUL.FTZ R2, R14, c[0x0][0x320] ;  /* 0x0000c8000e027a20 */ /* 0x020fe40000410000 */
[----:B---3--:R-:W-:Y:S02]  /*3560*/  HMMA.16816.F32.BF16 R48, R192, R20, R88 ;  /* 0x00000014c030723c */ /* 0x008fe40000041858 */
[----:B------:R3:W-:Y:S01]  /*3570*/  MUFU.TANH R72, R2 ;  /* 0x0000000200487308 */ /* 0x0007e20000002400 */
[----:B------:R-:W-:Y:S02]  /*3580*/  FMUL.FTZ R4, R4, c[0x0][0x320] ;  /* 0x0000c80004047a20 */ /* 0x000fe40000410000 */
[----:B--2---:R-:W-:-:S05]  /*3590*/  IMAD.MOV.U32 R0, RZ, RZ, R126 ;  /* 0x000000ffff007224 */ /* 0x004fca00078e007e */
[----:B------:R2:W-:Y:S01]  /*35a0*/  MUFU.TANH R73, R3 ;  /* 0x0000000300497308 */ /* 0x0005e20000002400 */
[----:B---3--:R-:W-:-:S07]  /*35b0*/  @P2 IMAD.HI.U32 R2, R126, c[0x0][0x2c8], RZ ;  /* 0x0000b2007e022a27 */ /* 0x008fce00078e00ff */
[----:B------:R3:W-:Y:S01]  /*35c0*/  MUFU.TANH R71, R15 ;  /* 0x0000000f00477308 */ /* 0x0007e20000002400 */
[----:B------:R-:W-:Y:S01]  /*35d0*/  HMMA.16816.F32.BF16 R36, R192, R32, R52 ;  /* 0x00000020c024723c */ /* 0x000fe20000041834 */
[----:B------:R-:W-:Y:S01]  /*35e0*/  @P2 SHF.R.U32.HI R0, RZ, c[0x0][0x2cc], R2 ;  /* 0x0000b300ff002a19 */ /* 0x000fe20000011602 */
[----:B--2---:R-:W-:-:S05]  /*35f0*/  FMUL.FTZ R3, R12, c[0x0][0x320] ;  /* 0x0000c8000c037a20 */ /* 0x004fca0000410000 */
[----:B------:R2:W-:Y:S01]  /*3600*/  MUFU.TANH R52, R4 ;  /* 0x0000000400347308 */ /* 0x0005e20000002400 */
[----:B------:R-:W-:Y:S02]  /*3610*/  FMUL.FTZ R16, R16, c[0x0][0x320] ;  /* 0x0000c80010107a20 */ /* 0x000fe40000410000 */
[----:B------:R-:W-:Y:S01]  /*3620*/  FMUL.FTZ R17, R17, c[0x0][0x320] ;  /* 0x0000c80011117a20 */ /* 0x000fe20000410000 */
[----:B---3--:R-:W-:Y:S04]  /*3630*/  HMMA.16816.F32.BF16 R12, R192, R22, R60 ;  /* 0x00000016c00c723c */ /* 0x008fe8000004183c */
[----:B------:R3:W4:Y:S01]  /*3640*/  MUFU.TANH R66, R3 ;  /* 0x0000000300427308 */ /* 0x0007220000002400 */
[----:B------:R-:W-:Y:S02]  /*3650*/  FMUL.FTZ R18, R18, c[0x0][0x320] ;  /* 0x0000c80012127a20 */ /* 0x000fe40000410000 */
[----:B------:R-:W-:Y:S01]  /*3660*/  FMUL.FTZ R19, R19, c[0x0][0x320] ;  /* 0x0000c80013137a20 */ /* 0x000fe20000410000 */
[----:B--2---:R-:W2:Y:S04]  /*3670*/  SHFL.IDX PT, R4, R0, RZ, 0x1c1f ;  /* 0x001c1fff00047589 */ /* 0x004ea800000e0000 */
[----:B------:R-:W-:Y:S01]  /*3680*/  MUFU.TANH R64, R16 ;  /* 0x0000001000407308 */ /* 0x000fe20000002400 */
[C---:B-1----:R-:W-:Y:S01]  /*3690*/  HMMA.16816.F32.BF16 R20, R196.reuse, R8, R48 ;  /* 0x00000008c414723c */ /* 0x042fe20000041830 */
[----:B---3--:R1:W3:Y:S06]  /*36a0*/  SHFL.IDX PT, R3, R0, 0x1, 0x1c1f ;  /* 0x003c1f0000037f89 */ /* 0x0082ec00000e0000 */
[----:B------:R-:W5:Y:S08]  /*36b0*/  MUFU.TANH R60, R17 ;  /* 0x00000011003c7308 */ /* 0x000f700000002400 */
[----:B------:R-:W-:Y:S08]  /*36c0*/  MUFU.TANH R62, R18 ;  /* 0x00000012003e7308 */ /* 0x000ff00000002400 */
[----:B------:R2:W-:Y:S01]  /*36d0*/  MUFU.TANH R61, R19 ;  /* 0x00000013003d7308 */ /* 0x0005e20000002400 */
[----:B-1----:R-:W-:Y:S01]  /*36e0*/  IADD3 R0, R124, c[0x0][0x1d0], RZ ;  /* 0x000074007c007a10 */ /* 0x002fe20007ffe0ff */
[----:B--2---:R-:W-:Y:S03]  /*36f0*/  HMMA.16816.F32.BF16 R16, R196, R24, R40 ;  /* 0x00000018c410723c */ /* 0x004fe60000041828 */
[----:B------:R-:W-:-:S05]  /*3700*/  IADD3 R2, -R125, 0x1, R0 ;  /* 0x000000017d027810 */ /* 0x000fca0007ffe100 */
[C---:B------:R-:W-:Y:S01]  /*3710*/  HMMA.16816.F32.BF16 R24, R196.reuse, R26, R44 ;  /* 0x0000001ac418723c */ /* 0x040fe2000004182c */
[----:B------:R-:W-:Y:S01]  /*3720*/  IADD3 R2, R2, -c[0x0][0x168], RZ ;  /* 0x80005a0002027a10 */ /* 0x000fe20007ffe0ff */
[----:B------:R-:W-:Y:S01]  /*3730*/  IMAD.IADD R0, R0, 0x1, -R125 ;  /* 0x0000000100007824 */ /* 0x000fe200078e0a7d */
[----:B------:R-:W-:Y:S03]  /*3740*/  BAR.SYNC.DEFER_BLOCKING 0x0 ;  /* 0x0000000000007b1d */ /* 0x000fe60000010000 */
[C---:B------:R-:W-:Y:S02]  /*3750*/  IMAD.IADD R4, R2.reuse, 0x1, R4 ;  /* 0x0000000102047824 */ /* 0x040fe400078e0204 */
[----:B------:R-:W-:Y:S01]  /*3760*/  HMMA.16816.F32.BF16 R12, R196, R10, R12 ;  /* 0x0000000ac40c723c */ /* 0x000fe2000004180c */
[----:B---3--:R-:W-:Y:S02]  /*3770*/  IMAD.IADD R3, R2, 0x1, R3 ;  /* 0x0000000102037824 */ /* 0x008fe400078e0203 */
[----:B------:R-:W-:Y:S01]  /*3780*/  FMUL.FTZ R5, R5, c[0x0][0x320] ;  /* 0x0000c80005057a20 */ /* 0x000fe20000410000 */
[----:B------:R-:W-:-:S04]  /*3790*/  IMNMX R2, R0, R4, PT ;  /* 0x0000000400027217 */ /* 0x000fc80003800200 */
[----:B------:R-:W-:Y:S01]  /*37a0*/  HMMA.16816.F32.BF16 R32, R192, R34, R56 ;  /* 0x00000022c020723c */ /* 0x000fe20000041838 */
[----:B------:R-:W-:Y:S01]  /*37b0*/  IMNMX R0, R0, R3, PT ;  /* 0x0000000300007217 */ /* 0x000fe20003800200 */
[----:B------:R-:W-:Y:S01]  /*37c0*/  FMUL.FTZ R6, R6, c[0x0][0x320] ;  /* 0x0000c80006067a20 */ /* 0x000fe20000410000 */
[----:B------:R-:W1:Y:S01]  /*37d0*/  MUFU.TANH R53, R5 ;  /* 0x0000000500357308 */ /* 0x000e620000002400 */
[----:B------:R-:W-:Y:S02]  /*37e0*/  FMUL.FTZ R7, R7, c[0x0][0x320] ;  /* 0x0000c80007077a20 */ /* 0x000fe40000410000 */
[----:B------:R-:W-:Y:S02]  /*37f0*/  FMUL.FTZ R3, R21, c[0x0][0x320] ;  /* 0x0000c80015037a20 */ /* 0x000fe40000410000 */
[----:B------:R-:W-:Y:S02]  /*3800*/  FMUL.FTZ R16, R16, c[0x0][0x320] ;  /* 0x0000c80010107a20 */ /* 0x000fe40000410000 */
[----:B------:R-:W-:-:S02]  /*3810*/  FMUL.FTZ R17, R17, c[0x0][0x320] ;  /* 0x0000c80011117a20 */ /* 0x000fc40000410000 */
[----:B------:R-:W-:Y:S02]  /*3820*/  FMUL.FTZ R24, R24, c[0x0][0x320] ;  /* 0x0000c80018187a20 */ /* 0x000fe40000410000 */
[----:B------:R-:W-:Y:S02]  /*3830*/  FMUL.FTZ R25, R25, c[0x0][0x320] ;  /* 0x0000c80019197a20 */ /* 0x000fe40000410000 */
[----:B------:R-:W-:Y:S01]  /*3840*/  FMUL.FTZ R20, R20, c[0x0][0x320] ;  /* 0x0000c80014147a20 */ /* 0x000fe20000410000 */
[----:B------:R-:W-:Y:S01]  /*3850*/  MUFU.TANH R41, R6 ;  /* 0x0000000600297308 */ /* 0x000fe20000002400 */
[----:B------:R-:W-:Y:S01]  /*3860*/  FMUL.FTZ R18, R18, c[0x0][0x320] ;  /* 0x0000c80012127a20 */ /* 0x000fe20000410000 */
[C---:B------:R-:W-:Y:S01]  /*3870*/  ISETP.GT.AND P5, PT, R2.reuse, RZ, PT ;  /* 0x000000ff0200720c */ /* 0x040fe20003fa4270 */
[----:B------:R-:W-:Y:S01]  /*3880*/  FMUL.FTZ R19, R19, c[0x0][0x320] ;  /* 0x0000c80013137a20 */ /* 0x000fe20000410000 */
[----:B------:R-:W-:Y:S01]  /*3890*/  ISETP.GT.AND P4, PT, R2, 0x1, PT ;  /* 0x000000010200780c */ /* 0x000fe20003f84270 */
[----:B------:R-:W-:Y:S01]  /*38a0*/  FMUL.FTZ R26, R26, c[0x0][0x320] ;  /* 0x0000c8001a1a7a20 */ /* 0x000fe20000410000 */
[----:B------:R-:W-:Y:S02]  /*38b0*/  LDSM.16.MT88.4 R44, [R210] ;  /* 0x00000000d22c783b */ /* 0x000fe40000004200 */
[----:B------:R-:W-:Y:S01]  /*38c0*/  MUFU.TANH R40, R7 ;  /* 0x0000000700287308 */ /* 0x000fe20000002400 */
[----:B------:R-:W-:-:S02]  /*38d0*/  ISETP.GT.AND P3, PT, R2, 0x8, PT ;  /* 0x000000080200780c */ /* 0x000fc40003f64270 */
[C---:B------:R-:W-:Y:S02]  /*38e0*/  ISETP.GT.AND P1, PT, R2.reuse, 0x9, PT ;  /* 0x000000090200780c */ /* 0x040fe40003f24270 */
[----:B------:R-:W-:-:S03]  /*38f0*/  ISETP.GT.AND P0, PT, R2, 0x10, PT ;  /* 0x000000100200780c */ /* 0x000fc60003f04270 */
[----:B------:R2:W3:Y:S01]  /*3900*/  MUFU.TANH R54, R16 ;  /* 0x0000001000367308 */ /* 0x0004e20000002400 */
[----:B------:R-:W-:Y:S01]  /*3910*/  ISETP.GT.AND P6, PT, R2, 0x11, PT ;  /* 0x000000110200780c */ /* 0x000fe20003fc4270 */
[----:B------:R-:W-:Y:S06]  /*3920*/  HMMA.16816.F32.BF16 R8, R196, R28, R36 ;  /* 0x0000001cc408723c */ /* 0x000fec0000041824 */
[----:B------:R1:W1:Y:S01]  /*3930*/  MUFU.TANH R55, R17 ;  /* 0x0000001100377308 */ /* 0x0002620000002400 */
[----:B------:R-:W-:-:S07]  /*3940*/  FSEL R21, R68, -INF , P0 ;  /* 0xff80000044157808 */ /* 0x000fce0000000000 */
[----:B------:R3:W3:Y:S01]  /*3950*/  MUFU.TANH R7, R24 ;  /* 0x0000001800077308 */ /* 0x0006e20000002400 */
[----:B--2---:R-:W-:-:S07]  /*3960*/  FSEL R16, R93, -INF , P5 ;  /* 0xff8000005d107808 */ /* 0x004fce0002800000 */
[----:B------:R-:W2:Y:S01]  /*3970*/  MUFU.TANH R6, R25 ;  /* 0x0000001900067308 */ /* 0x000ea20000002400 */
[----:B-1----:R-:W-:-:S07]  /*3980*/  FSEL R17, R92, -INF , P4 ;  /* 0xff8000005c117808 */ /* 0x002fce0002000000 */
[----:B------:R1:W1:Y:S01]  /*3990*/  MUFU.TANH R5, R20 ;  /* 0x0000001400057308 */ /* 0x0002620000002400 */
[----:B---3--:R-:W-:-:S07]  /*39a0*/  FSEL R24, R67, -INF , P6 ;  /* 0xff80000043187808 */ /* 0x008fce0003000000 */
[----:B------:R-:W3:Y:S01]  /*39b0*/  MUFU.TANH R3, R3 ;  /* 0x0000000300037308 */ /* 0x000ee20000002400 */
[C---:B------:R-:W-:Y:S02]  /*39c0*/  ISETP.GT.AND P5, PT, R2.reuse, 0x18, PT ;  /* 0x000000180200780c */ /* 0x040fe40003fa4270 */
[C---:B------:R-:W-:Y:S02]  /*39d0*/  ISETP.GT.AND P4, PT, R2.reuse, 0x19, PT ;  /* 0x000000190200780c */ /* 0x040fe40003f84270 */
[----:B------:R-:W-:-:S03]  /*39e0*/  ISETP.GT.AND P0, PT, R2, 0x28, PT ;  /* 0x000000280200780c */ /* 0x000fc60003f04270 */
[----:B------:R2:W-:Y:S01]  /*39f0*/  MUFU.TANH R29, R18 ;  /* 0x00000012001d7308 */ /* 0x0005e20000002400 */
[----:B-1----:R-:W-:Y:S02]  /*3a00*/  FSEL R20, R69, -INF , P1 ;  /* 0xff80000045147808 */ /* 0x002fe40000800000 */
[C---:B------:R-:W-:Y:S02]  /*3a10*/  ISETP.GT.AND P1, PT, R2.reuse, 0x21, PT ;  /* 0x000000210200780c */ /* 0x040fe40003f24270 */
[----:B------:R-:W-:Y:S01]  /*3a20*/  ISETP.GT.AND P6, PT, R2, 0x29, PT ;  /* 0x000000290200780c */ /* 0x000fe20003fc4270 */
[----:B------:R-:W-:Y:S01]  /*3a30*/  FMUL.FTZ R4, R12, c[0x0][0x320] ;  /* 0x0000c8000c047a20 */ /* 0x000fe20000410000 */
[----:B----4-:R-:W-:Y:S02]  /*3a40*/  FSEL R25, R66, -INF , P5 ;  /* 0xff80000042197808 */ /* 0x010fe40002800000 */
[----:B------:R-:W-:Y:S02]  /*3a50*/  FSEL R12, R65, -INF , P4 ;  /* 0xff800000410c7808 */ /* 0x000fe40002000000 */
[----:B-----5:R-:W-:-:S02]  /*3a60*/  FSEL R37, R60, -INF , P1 ;  /* 0xff8000003c257808 */ /* 0x020fc40000800000 */
[----:B--2---:R-:W-:Y:S02]  /*3a70*/  FSEL R18, R70, -INF , P3 ;  /* 0xff80000046127808 */ /* 0x004fe40001800000 */
[----:B------:R-:W-:Y:S02]  /*3a80*/  ISETP.GT.AND P3, PT, R2, 0x20, PT ;  /* 0x000000200200780c */ /* 0x000fe40003f64270 */
[----:B------:R-:W-:Y:S02]  /*3a90*/  FSEL R52, R52, -INF , P0 ;  /* 0xff80000034347808 */ /* 0x000fe40000000000 */
[----:B------:R-:W-:Y:S02]  /*3aa0*/  FSEL R36, R64, -INF , P3 ;  /* 0xff80000040247808 */ /* 0x000fe40001800000 */
[----:B------:R-:W-:Y:S01]  /*3ab0*/  FSEL R53, R53, -INF , P6 ;  /* 0xff80000035357808 */ /* 0x000fe20003000000 */
[----:B------:R-:W-:Y:S01]  /*3ac0*/  HMMA.16816.F32.BF16 R32, R196, R30, R32 ;  /* 0x0000001ec420723c */ /* 0x000fe20000041820 */
[----:B------:R-:W-:-:S02]  /*3ad0*/  ISETP.GT.AND P5, PT, R2, 0x30, PT ;  /* 0x000000300200780c */ /* 0x000fc40003fa4270 */
[C---:B------:R-:W-:Y:S02]  /*3ae0*/  ISETP.GT.AND P4, PT, R2.reuse, 0x31, PT ;  /* 0x000000310200780c */ /* 0x040fe40003f84270 */
[C---:B------:R-:W-:Y:S02]  /*3af0*/  ISETP.GT.AND P3, PT, R2.reuse, 0x38, PT ;  /* 0x000000380200780c */ /* 0x040fe40003f64270 */
[C---:B------:R-:W-:Y:S02]  /*3b00*/  ISETP.GT.AND P1, PT, R2.reuse, 0x39, PT ;  /* 0x000000390200780c */ /* 0x040fe40003f24270 */
[C---:B------:R-:W-:Y:S02]  /*3b10*/  ISETP.GT.AND P0, PT, R2.reuse, 0x40, PT ;  /* 0x000000400200780c */ /* 0x040fe40003f04270 */
[----:B------:R-:W-:Y:S02]  /*3b20*/  ISETP.GT.AND P6, PT, R2, 0x41, PT ;  /* 0x000000410200780c */ /* 0x000fe40003fc4270 */
[----:B------:R-:W-:-:S02]  /*3b30*/  FSEL R54, R54, -INF , P5 ;  /* 0xff80000036367808 */ /* 0x000fc40002800000 */
[----:B------:R-:W-:Y:S02]  /*3b40*/  FSEL R55, R55, -INF , P4 ;  /* 0xff80000037377808 */ /* 0x000fe40002000000 */
[----:B------:R-:W-:Y:S02]  /*3b50*/  FSEL R56, R7, -INF , P3 ;  /* 0xff80000007387808 */ /* 0x000fe40001800000 */
[----:B------:R-:W-:Y:S02]  /*3b60*/  FSEL R82, R6, -INF , P1 ;  /* 0xff80000006527808 */ /* 0x000fe40000800000 */
[----:B------:R-:W-:Y:S02]  /*3b70*/  FSEL R81, R5, -INF , P0 ;  /* 0xff80000005517808 */ /* 0x000fe40000000000 */
[----:B---3--:R-:W-:Y:S02]  /*3b80*/  FSEL R85, R3, -INF , P6 ;  /* 0xff80000003557808 */ /* 0x008fe40003000000 */
[----:B------:R-:W-:-:S02]  /*3b90*/  ISETP.GT.AND P5, PT, R2, 0x48, PT ;  /* 0x000000480200780c */ /* 0x000fc40003fa4270 */
[C---:B------:R-:W-:Y:S02]  /*3ba0*/  ISETP.GT.AND P4, PT, R2.reuse, 0x49, PT ;  /* 0x000000490200780c */ /* 0x040fe40003f84270 */
[C---:B------:R-:W-:Y:S02]  /*3bb0*/  ISETP.GT.AND P3, PT, R2.reuse, 0x50, PT ;  /* 0x000000500200780c */ /* 0x040fe40003f64270 */
[C---:B------:R-:W-:Y:S02]  /*3bc0*/  ISETP.GT.AND P1, PT, R2.reuse, 0x51, PT ;  /* 0x000000510200780c */ /* 0x040fe40003f24270 */
[C---:B------:R-:W-:Y:S02]  /*3bd0*/  ISETP.GT.AND P0, PT, R2.reuse, 0x58, PT ;  /* 0x000000580200780c */ /* 0x040fe40003f04270 */
[----:B------:R-:W-:Y:S02]  /*3be0*/  ISETP.GT.AND P6, PT, R2, 0x59, PT ;  /* 0x000000590200780c */ /* 0x000fe40003fc4270 */
[----:B------:R-:W-:-:S04]  /*3bf0*/  FMNMX.FTZ R2, R16, R17, !PT ;  /* 0x0000001110027209 */ /* 0x000fc80007810000 */
[----:B------:R-:W-:Y:S01]  /*3c00*/  FMNMX.FTZ R101, R18, R2, !PT ;  /* 0x0000000212657209 */ /* 0x000fe20007810000 */
[----:B------:R-:W-:-:S03]  /*3c10*/  FMUL.FTZ R13, R13, c[0x0][0x320] ;  /* 0x0000c8000d0d7a20 */ /* 0x000fc60000410000 */
[----:B------:R-:W-:Y:S01]  /*3c20*/  FMNMX.FTZ R101, R20, R101, !PT ;  /* 0x0000006514657209 */ /* 0x000fe20007810000 */
[----:B------:R-:W-:-:S03]  /*3c30*/  FMUL.FTZ R8, R8, c[0x0][0x320] ;  /* 0x0000c80008087a20 */ /* 0x000fc60000410000 */
[----:B------:R-:W-:Y:S01]  /*3c40*/  FMNMX.FTZ R101, R21, R101, !PT ;  /* 0x0000006515657209 */ /* 0x000fe20007810000 */
[----:B------:R-:W1:Y:S01]  /*3c50*/  MUFU.TANH R4, R4 ;  /* 0x0000000400047308 */ /* 0x000e620000002400 */
[----:B------:R-:W-:Y:S02]  /*3c60*/  FMUL.FTZ R9, R9, c[0x0][0x320] ;  /* 0x0000c80009097a20 */ /* 0x000fe40000410000 */
[----:B------:R-:W-:Y:S01]  /*3c70*/  FMNMX.FTZ R101, R24, R101, !PT ;  /* 0x0000006518657209 */ /* 0x000fe20007810000 */
[----:B------:R-:W-:-:S04]  /*3c80*/  FMUL.FTZ R32, R32, c[0x0][0x320] ;  /* 0x0000c80020207a20 */ /* 0x000fc80000410000 */
[----:B------:R-:W2:Y:S01]  /*3c90*/  MUFU.TANH R13, R13 ;  /* 0x0000000d000d7308 */ /* 0x000ea20000002400 */
[----:B------:R-:W-:-:S07]  /*3ca0*/  FMNMX.FTZ R101, R25, R101, !PT ;  /* 0x0000006519657209 */ /* 0x000fce0007810000 */
[----:B------:R-:W3:Y:S01]  /*3cb0*/  MUFU.TANH R8, R8 ;  /* 0x0000000800087308 */ /* 0x000ee20000002400 */
[----:B------:R-:W-:-:S07]  /*3cc0*/  FMNMX.FTZ R101, R12, R101, !PT ;  /* 0x000000650c657209 */ /* 0x000fce0007810000 */
[----:B------:R-:W4:Y:S01]  /*3cd0*/  MUFU.TANH R9, R9 ;  /* 0x0000000900097308 */ /* 0x000f220000002400 */
[----:B------:R-:W-:-:S07]  /*3ce0*/  FMNMX.FTZ R101, R36, R101, !PT ;  /* 0x0000006524657209 */ /* 0x000fce0007810000 */
[----:B------:R-:W5:Y:S01]  /*3cf0*/  MUFU.TANH R2, R32 ;  /* 0x0000002000027308 */ /* 0x000f620000002400 */
[----:B-1----:R-:W-:Y:S02]  /*3d00*/  FSEL R88, R4, -INF , P5 ;  /* 0xff80000004587808 */ /* 0x002fe40002800000 */
[----:B--2---:R-:W-:Y:S02]  /*3d10*/  FSEL R87, R13, -INF , P4 ;  /* 0xff8000000d577808 */ /* 0x004fe40002000000 */
[C---:B------:R-:W-:Y:S02]  /*3d20*/  ISETP.GT.AND P5, PT, R0.reuse, RZ, PT ;  /* 0x000000ff0000720c */ /* 0x040fe40003fa4270 */
[----:B------:R-:W-:Y:S02]  /*3d30*/  ISETP.GT.AND P4, PT, R0, 0x1, PT ;  /* 0x000000010000780c */ /* 0x000fe40003f84270 */
[----:B------:R-:W-:Y:S02]  /*3d40*/  FMNMX.FTZ R101, R37, R101, !PT ;  /* 0x0000006525657209 */ /* 0x000fe40007810000 */
[----:B---3--:R-:W-:-:S02]  /*3d50*/  FSEL R90, R8, -INF , P3 ;  /* 0xff800000085a7808 */ /* 0x008fc40001800000 */
[----:B------:R-:W-:Y:S02]  /*3d60*/  ISETP.GT.AND P3, PT, R0, 0x8, PT ;  /* 0x000000080000780c */ /* 0x000fe40003f64270 */
[----:B------:R-:W-:Y:S02]  /*3d70*/  FSEL R4, R97, -INF , P5 ;  /* 0xff80000061047808 */ /* 0x000fe40002800000 */
[----:B------:R-:W-:Y:S02]  /*3d80*/  FSEL R5, R94, -INF , P4 ;  /* 0xff8000005e057808 */ /* 0x000fe40002000000 */
[----:B------:R-:W-:Y:S01]  /*3d90*/  FMNMX.FTZ R101, R52, R101, !PT ;  /* 0x0000006534657209 */ /* 0x000fe20007810000 */
[----:B------:R-:W-:Y:S01]  /*3da0*/  FMUL.FTZ R28, R11, c[0x0][0x320] ;  /* 0x0000c8000b1c7a20 */ /* 0x000fe20000410000 */
[----:B----4-:R-:W-:Y:S02]  /*3db0*/  FSEL R96, R9, -INF , P1 ;  /* 0xff80000009607808 */ /* 0x010fe40000800000 */
[----:B-----5:R-:W-:-:S02]  /*3dc0*/  FSEL R95, R2, -INF , P0 ;  /* 0xff800000025f7808 */ /* 0x020fc40000000000 */
[----:B------:R-:W-:Y:S02]  /*3dd0*/  ISETP.GT.AND P1, PT, R0, 0x9, PT ;  /* 0x000000090000780c */ /* 0x000fe40003f24270 */
[----:B------:R-:W-:Y:S02]  /*3de0*/  FSEL R11, R83, -INF , P3 ;  /* 0xff800000530b7808 */ /* 0x000fe40001800000 */
[----:B------:R-:W-:Y:S02]  /*3df0*/  FMNMX.FTZ R101, R53, R101, !PT ;  /* 0x0000006535657209 */ /* 0x000fe40007810000 */
[----:B------:R-:W-:Y:S01]  /*3e00*/  FMNMX.FTZ R2, R4, R5, !PT ;  /* 0x0000000504027209 */ /* 0x000fe20007810000 */
[----:B------:R-:W-:Y:S01]  /*3e10*/  FMUL.FTZ R3, R10, c[0x0][0x320] ;  /* 0x0000c8000a037a20 */ /* 0x000fe20000410000 */
        /* <DEDUP_REMOVED lines=17> */
[----:B------:R-:W-:Y:S02]  /*3f30*/  FMNMX.FTZ R101, R81, R101, !PT ;  /* 0x0000006551657209 */ /* 0x000fe40007810000 */
[----:B------:R-:W-:Y:S02]  /*3f40*/  FSEL R7, R71, -INF , P3 ;  /* 0xff80000047077808 */ /* 0x000fe40001800000 */
[----:B------:R-:W-:Y:S01]  /*3f50*/  FMNMX.FTZ R2, R6, R2, !PT ;  /* 0x0000000206027209 */ /* 0x000fe20007810000 */
[----:B------:R-:W-:Y:S01]  /*3f60*/  FMUL.FTZ R33, R33, c[0x0][0x320] ;  /* 0x0000c80021217a20 */ /* 0x000fe20000410000 */
[----:B------:R-:W-:-:S02]  /*3f70*/  ISETP.GT.AND P0, PT, R0, 0x21, PT ;  /* 0x000000210000780c */ /* 0x000fc40003f04270 */
[----:B------:R-:W-:Y:S02]  /*3f80*/  FMNMX.FTZ R101, R85, R101, !PT ;  /* 0x0000006555657209 */ /* 0x000fe40007810000 */
[----:B------:R-:W-:Y:S02]  /*3f90*/  FSEL R49, R62, -INF , P1 ;  /* 0xff8000003e317808 */ /* 0x000fe40000800000 */
[----:B------:R-:W-:Y:S01]  /*3fa0*/  FMNMX.FTZ R2, R7, R2, !PT ;  /* 0x0000000207027209 */ /* 0x000fe20007810000 */
[----:B------:R-:W-:Y:S01]  /*3fb0*/  MUFU.TANH R65, R19 ;  /* 0x0000001300417308 */ /* 0x000fe20000002400 */
[----:B------:R-:W-:Y:S02]  /*3fc0*/  ISETP.GT.AND P5, PT, R0, 0x28, PT ;  /* 0x000000280000780c */ /* 0x000fe40003fa4270 */
[----:B------:R-:W-:Y:S02]  /*3fd0*/  FMNMX.FTZ R101, R88, R101, !PT ;  /* 0x0000006558657209 */ /* 0x000fe40007810000 */
[----:B------:R-:W-:-:S02]  /*3fe0*/  FSEL R48, R61, -INF , P0 ;  /* 0xff8000003d307808 */ /* 0x000fc40000000000 */
[----:B------:R-:W-:Y:S01]  /*3ff0*/  FMNMX.FTZ R2, R49, R2, !PT ;  /* 0x0000000231027209 */ /* 0x000fe20007810000 */
[----:B------:R-:W1:Y:S01]  /*4000*/  MUFU.TANH R33, R33 ;  /* 0x0000002100217308 */ /* 0x000e620000002400 */
[----:B------:R-:W-:Y:S01]  /*4010*/  FMUL.FTZ R27, R27, c[0x0][0x320] ;  /* 0x0000c8001b1b7a20 */ /* 0x000fe20000410000 */
[----:B------:R-:W-:Y:S02]  /*4020*/  ISETP.GT.AND P4, PT, R0, 0x29, PT ;  /* 0x000000290000780c */ /* 0x000fe40003f84270 */
[----:B------:R-:W-:Y:S02]  /*4030*/  FMNMX.FTZ R101, R87, R101, !PT ;  /* 0x0000006557657209 */ /* 0x000fe40007810000 */
[----:B------:R-:W-:Y:S02]  /*4040*/  FSEL R50, R41, -INF , P5 ;  /* 0xff80000029327808 */ /* 0x000fe40002800000 */
[----:B------:R-:W2:Y:S01]  /*4050*/  MUFU.TANH R26, R26 ;  /* 0x0000001a001a7308 */ /* 0x000ea20000002400 */
[----:B------:R-:W-:Y:S01]  /*4060*/  FMNMX.FTZ R2, R48, R2, !PT ;  /* 0x0000000230027209 */ /* 0x000fe20007810000 */
[----:B------:R-:W-:Y:S01]  /*4070*/  FMUL.FTZ R22, R22, c[0x0][0x320] ;  /* 0x0000c80016167a20 */ /* 0x000fe20000410000 */
[----:B------:R-:W-:-:S02]  /*4080*/  ISETP.GT.AND P3, PT, R0, 0x30, PT ;  /* 0x000000300000780c */ /* 0x000fc40003f64270 */
[----:B------:R-:W-:Y:S02]  /*4090*/  FMNMX.FTZ R101, R90, R101, !PT ;  /* 0x000000655a657209 */ /* 0x000fe40007810000 */
[----:B------:R-:W-:Y:S01]  /*40a0*/  FSEL R51, R40, -INF , P4 ;  /* 0xff80000028337808 */ /* 0x000fe20002000000 */
[----:B------:R-:W3:Y:S01]  /*40b0*/  MUFU.TANH R27, R27 ;  /* 0x0000001b001b7308 */ /* 0x000ee20000002400 */
[----:B------:R-:W-:Y:S01]  /*40c0*/  FMNMX.FTZ R2, R50, R2, !PT ;  /* 0x0000000232027209 */ /* 0x000fe20007810000 */
[----:B------:R-:W-:Y:S01]  /*40d0*/  FMUL.FTZ R23, R23, c[0x0][0x320] ;  /* 0x0000c80017177a20 */ /* 0x000fe20000410000 */
[----:B------:R-:W-:Y:S02]  /*40e0*/  ISETP.GT.AND P1, PT, R0, 0x31, PT ;  /* 0x000000310000780c */ /* 0x000fe40003f24270 */
[----:B------:R-:W-:Y:S02]  /*40f0*/  FMNMX.FTZ R101, R96, R101, !PT ;  /* 0x0000006560657209 */ /* 0x000fe40007810000 */
[----:B------:R-:W-:Y:S01]  /*4100*/  FSEL R64, R29, -INF , P3 ;  /* 0xff8000001d407808 */ /* 0x000fe20001800000 */
[----:B------:R-:W4:Y:S01]  /*4110*/  MUFU.TANH R80, R22 ;  /* 0x0000001600507308 */ /* 0x000f220000002400 */
[----:B------:R-:W-:Y:S01]  /*4120*/  FMNMX.FTZ R2, R51, R2, !PT ;  /* 0x0000000233027209 */ /* 0x000fe20007810000 */
[----:B------:R-:W-:Y:S01]  /*4130*/  FMUL.FTZ R14, R14, c[0x0][0x320] ;  /* 0x0000c8000e0e7a20 */ /* 0x000fe20000410000 */
[----:B------:R-:W-:-:S02]  /*4140*/  ISETP.GT.AND P0, PT, R0, 0x38, PT ;  /* 0x000000380000780c */ /* 0x000fc40003f04270 */
[----:B-1----:R-:W-:Y:S02]  /*4150*/  FSEL R94, R33, -INF , P6 ;  /* 0xff800000215e7808 */ /* 0x002fe40003000000 */
[----:B------:R-:W-:Y:S01]  /*4160*/  FMNMX.FTZ R101, R95, R101, !PT ;  /* 0x000000655f657209 */ /* 0x000fe20007810000 */
[----:B------:R-:W1:Y:S01]  /*4170*/  MUFU.TANH R23, R23 ;  /* 0x0000001700177308 */ /* 0x000e620000002400 */
[----:B------:R-:W-:Y:S02]  /*4180*/  FSEL R65, R65, -INF , P1 ;  /* 0xff80000041417808 */ /* 0x000fe40000800000 */
[----:B------:R-:W-:Y:S01]  /*4190*/  FMNMX.FTZ R2, R64, R2, !PT ;  /* 0x0000000240027209 */ /* 0x000fe20007810000 */
[----:B------:R-:W-:Y:S01]  /*41a0*/  FMUL.FTZ R15, R15, c[0x0][0x320] ;  /* 0x0000c8000f0f7a20 */ /* 0x000fe20000410000 */
[----:B------:R-:W-:Y:S02]  /*41b0*/  FMNMX.FTZ R101, R94, R101, !PT ;  /* 0x000000655e657209 */ /* 0x000fe40007810000 */
[----:B------:R-:W-:Y:S01]  /*41c0*/  ISETP.GT.AND P3, PT, R0, 0x39, PT ;  /* 0x000000390000780c */ /* 0x000fe20003f64270 */
[----:B------:R-:W5:Y:S01]  /*41d0*/  MUFU.TANH R22, R14 ;  /* 0x0000000e00167308 */ /* 0x000f620000002400 */
[----:B--2---:R-:W-:-:S02]  /*41e0*/  FSEL R66, R26, -INF , P0 ;  /* 0xff8000001a427808 */ /* 0x004fc40000000000 */
[----:B------:R-:W-:Y:S02]  /*41f0*/  FMNMX.FTZ R2, R65, R2, !PT ;  /* 0x0000000241027209 */ /* 0x000fe40007810000 */
[----:B------:R-:W-:Y:S02]  /*4200*/  ISETP.GT.AND P1, PT, R0, 0x40, PT ;  /* 0x000000400000780c */ /* 0x000fe40003f24270 */
[----:B---3--:R-:W-:Y:S01]  /*4210*/  FSEL R67, R27, -INF , P3 ;  /* 0xff8000001b437808 */ /* 0x008fe20001800000 */
[----:B------:R-:W2:Y:S01]  /*4220*/  MUFU.TANH R19, R15 ;  /* 0x0000000f00137308 */ /* 0x000ea20000002400 */
[----:B------:R-:W-:Y:S02]  /*4230*/  FMNMX.FTZ R2, R66, R2, !PT ;  /* 0x0000000242027209 */ /* 0x000fe40007810000 */
[----:B------:R-:W-:-:S05]  /*4240*/  ISETP.GT.AND P0, PT, R0, 0x41, PT ;  /* 0x000000410000780c */ /* 0x000fca0003f04270 */
[----:B------:R3:W2:Y:S01]  /*4250*/  MUFU.TANH R15, R3 ;  /* 0x00000003000f7308 */ /* 0x0006a20000002400 */
[----:B----4-:R-:W-:Y:S02]  /*4260*/  FSEL R80, R80, -INF , P1 ;  /* 0xff80000050507808 */ /* 0x010fe40000800000 */
[----:B------:R-:W-:Y:S01]  /*4270*/  FMNMX.FTZ R2, R67, R2, !PT ;  /* 0x0000000243027209 */ /* 0x000fe20007810000 */
[----:B------:R-:W-:Y:S01]  /*4280*/  FMUL.FTZ R34, R34, c[0x0][0x320] ;  /* 0x0000c80022227a20 */ /* 0x000fe20000410000 */
[----:B------:R-:W-:Y:S02]  /*4290*/  ISETP.GT.AND P1, PT, R0, 0x48, PT ;  /* 0x000000480000780c */ /* 0x000fe40003f24270 */
[----:B-1----:R-:W-:Y:S01]  /*42a0*/  FSEL R83, R23, -INF , P0 ;  /* 0xff80000017537808 */ /* 0x002fe20000000000 */
[----:B------:R-:W1:Y:S01]  /*42b0*/  MUFU.TANH R14, R28 ;  /* 0x0000001c000e7308 */ /* 0x000e620000002400 */
[----:B------:R-:W-:Y:S01]  /*42c0*/  FMNMX.FTZ R2, R80, R2, !PT ;  /* 0x0000000250027209 */ /* 0x000fe20007810000 */
[----:B---3--:R-:W3:Y:S01]  /*42d0*/  SHFL.BFLY PT, R3, R101, 0x2, 0x1f ;  /* 0x0c401f0065037f89 */ /* 0x008ee200000e0000 */
[----:B------:R-:W-:-:S05]  /*42e0*/  FMUL.FTZ R13, R35, c[0x0][0x320] ;  /* 0x0000c800230d7a20 */ /* 0x000fca0000410000 */
[----:B------:R-:W4:Y:S01]  /*42f0*/  MUFU.TANH R34, R34 ;  /* 0x0000002200227308 */ /* 0x000f220000002400 */
[----:B------:R-:W-:Y:S02]  /*4300*/  ISETP.GT.AND P0, PT, R0, 0x49, PT ;  /* 0x000000490000780c */ /* 0x000fe40003f04270 */
[----:B-----5:R-:W-:Y:S02]  /*4310*/  FSEL R84, R22, -INF , P1 ;  /* 0xff80000016547808 */ /* 0x020fe40000800000 */
[----:B------:R-:W-:Y:S02]  /*4320*/  FMNMX.FTZ R2, R83, R2, !PT ;  /* 0x0000000253027209 */ /* 0x000fe40007810000 */
[----:B------:R-:W-:Y:S01]  /*4330*/  ISETP.GT.AND P1, PT, R0, 0x50, PT ;  /* 0x000000500000780c */ /* 0x000fe20003f24270 */
[----:B------:R-:W5:Y:S01]  /*4340*/  MUFU.TANH R13, R13 ;  /* 0x0000000d000d7308 */ /* 0x000f620000002400 */
[----:B--2---:R-:W-:Y:S02]  /*4350*/  FSEL R86, R19, -INF , P0 ;  /* 0xff80000013567808 */ /* 0x004fe40000000000 */
[----:B------:R-:W-:-:S02]  /*4360*/  FMNMX.FTZ R2, R84, R2, !PT ;  /* 0x0000000254027209 */ /* 0x000fc40007810000 */
[----:B------:R-:W-:Y:S02]  /*4370*/  ISETP.GT.AND P0, PT, R0, 0x51, PT ;  /* 0x000000510000780c */ /* 0x000fe40003f04270 */
[----:B------:R-:W-:Y:S02]  /*4380*/  FSEL R89, R15, -INF , P1 ;  /* 0xff8000000f597808 */ /* 0x000fe40000800000 */
[----:B------:R-:W-:Y:S02]  /*4390*/  FMNMX.FTZ R2, R86, R2, !PT ;  /* 0x0000000256027209 */ /* 0x000fe40007810000 */
[----:B------:R-:W-:Y:S02]  /*43a0*/  ISETP.GT.AND P1, PT, R0, 0x58, PT ;  /* 0x000000580000780c */ /* 0x000fe40003f24270 */
[----:B-1----:R-:W-:Y:S02]  /*43b0*/  FSEL R91, R14, -INF , P0 ;  /* 0xff8000000e5b7808 */ /* 0x002fe40000000000 */
[----:B------:R-:W-:-:S02]  /*43c0*/  FMNMX.FTZ R100, R89, R2, !PT ;  /* 0x0000000259647209 */ /* 0x000fc40007810000 */
[----:B---3--:R-:W-:Y:S02]  /*43d0*/  FMNMX.FTZ R101, R101, R3, !PT ;  /* 0x0000000365657209 */ /* 0x008fe40007810000 */
[----:B------:R-:W-:Y:S02]  /*43e0*/  ISETP.GT.AND P0, PT, R0, 0x59, PT ;  /* 0x000000590000780c */ /* 0x000fe40003f04270 */
[----:B----4-:R-:W-:Y:S02]  /*43f0*/  FSEL R92, R34, -INF , P1 ;  /* 0xff800000225c7808 */ /* 0x010fe40000800000 */
[----:B------:R-:W-:Y:S01]  /*4400*/  FMNMX.FTZ R100, R91, R100, !PT ;  /* 0x000000645b647209 */ /* 0x000fe20007810000 */
[----:B------:R-:W1:Y:S01]  /*4410*/  SHFL.BFLY PT, R2, R101, 0x1, 0x1f ;  /* 0x0c201f0065027f89 */ /* 0x000e6200000e0000 */
[----:B-----5:R-:W-:Y:S02]  /*4420*/  FSEL R93, R13, -INF , P0 ;  /* 0xff8000000d5d7808 */ /* 0x020fe40000000000 */
        /* <DEDUP_REMOVED lines=12> */
[----:B------:R2:W3:Y:S02]  /*44f0*/  MUFU.EX2 R116, R0 ;  /* 0x0000000000747308 */ /* 0x0004e40000000800 */
[----:B--2---:R-:W-:-:S06]  /*4500*/  FFMA.FTZ R0, R18, c[0x0][0x2d0], -R2 ;  /* 0x0000b40012007a23 */ /* 0x004fcc0000010802 */
[----:B------:R2:W-:Y:S01]  /*4510*/  MUFU.EX2 R115, R0 ;  /* 0x0000000000737308 */ /* 0x0005e20000000800 */
[----:B-1----:R-:W-:Y:S01]  /*4520*/  FMNMX.FTZ R100, R100, R3, !PT ;  /* 0x0000000364647209 */ /* 0x002fe20007810000 */
[----:B--2---:R-:W-:-:S06]  /*4530*/  FFMA.FTZ R0, R20, c[0x0][0x2d0], -R2 ;  /* 0x0000b40014007a23 */ /* 0x004fcc0000010802 */
[----:B------:R1:W2:Y:S01]  /*4540*/  MUFU.EX2 R118, R0 ;  /* 0x0000000000767308 */ /* 0x0002a20000000800 */
[--C-:B------:R-:W-:Y:S01]  /*4550*/  FFMA.FTZ R3, R25, c[0x0][0x2d0], -R2.reuse ;  /* 0x0000b40019037a23 */ /* 0x100fe20000010802 */
[----:B------:R-:W-:Y:S01]  /*4560*/  FSETP.NEU.FTZ.AND P0, PT, R100, -INF , PT ;  /* 0xff8000006400780b */ /* 0x000fe20003f1d000 */
[----:B-1----:R-:W-:-:S05]  /*4570*/  FFMA.FTZ R0, R21, c[0x0][0x2d0], -R2 ;  /* 0x0000b40015007a23 */ /* 0x002fca0000010802 */
[----:B------:R1:W-:Y:S02]  /*4580*/  MUFU.EX2 R119, R0 ;  /* 0x0000000000777308 */ /* 0x0003e40000000800 */
[----:B-1----:R-:W-:-:S06]  /*4590*/  FFMA.FTZ R0, R24, c[0x0][0x2d0], -R2 ;  /* 0x0000b40018007a23 */ /* 0x002fcc0000010802 */
[----:B------:R1:W4:Y:S08]  /*45a0*/  MUFU.EX2 R224, R0 ;  /* 0x0000000000e07308 */ /* 0x0003300000000800 */
[----:B------:R5:W-:Y:S01]  /*45b0*/  MUFU.EX2 R223, R3 ;  /* 0x0000000300df7308 */ /* 0x000be20000000800 */
[----:B-1----:R-:W-:-:S05]  /*45c0*/  FMUL.FTZ R0, R100, c[0x0][0x2d0] ;  /* 0x0000b40064007a20 */ /* 0x002fca0000410000 */
[----:B------:R-:W-:Y:S01]  /*45d0*/  FSEL R0, R0, RZ, P0 ;  /* 0x000000ff00007208 */ /* 0x000fe20000000000 */
[----:B-----5:R-:W-:-:S04]  /*45e0*/  FFMA.FTZ R3, R12, c[0x0][0x2d0], -R2 ;  /* 0x0000b4000c037a23 */ /* 0x020fc80000010802 */
[----:B------:R1:W5:Y:S02]  /*45f0*/  MUFU.EX2 R225, R3 ;  /* 0x0000000300e17308 */ /* 0x0003640000000800 */
[----:B-1----:R-:W-:-:S06]  /*4600*/  FFMA.FTZ R3, R4, c[0x0][0x2d0], -R0 ;  /* 0x0000b40004037a23 */ /* 0x002fcc0000010800 */
[----:B------:R1:W-:Y:S01]  /*4610*/  MUFU.EX2 R112, R3 ;  /* 0x0000000300707308 */ /* 0x0003e20000000800 */
[----:B------:R-:W-:Y:S02]  /*4620*/  FFMA.FTZ R4, R5, c[0x0][0x2d0], -R0 ;  /* 0x0000b40005047a23 */ /* 0x000fe40000010800 */
[----:B-1----:R-:W-:-:S05]  /*4630*/  IMAD.IADD R3, R210, 0x1, R207 ;  /* 0x00000001d2037824 */ /* 0x002fca00078e02cf */
[----:B------:R-:W1:Y:S01]  /*4640*/  LDSM.16.MT88.4 R12, [R3] ;  /* 0x00000000030c783b */ /* 0x000e620000004200 */
[----:B------:R4:W1:Y:S03]  /*4650*/  MUFU.EX2 R102, R4 ;  /* 0x0000000400667308 */ /* 0x0008660000000800 */
[----:B------:R-:W1:Y:S04]  /*4660*/  LDSM.16.MT88.4 R28, [R3+0x800] ;  /* 0x00080000031c783b */ /* 0x000e680000004200 */
[----:B------:R-:W1:Y:S01]  /*4670*/  LDSM.16.MT88.4 R24, [R3+0x3000] ;  /* 0x003000000318783b */ /* 0x000e620000004200 */
[----:B---3--:R-:W-:Y:S02]  /*4680*/  F2FP.BF16.PACK_AB R20, R116, R117 ;  /* 0x000000757414723e */ /* 0x008fe400000010ff */
[----:B--2---:R-:W-:Y:S01]  /*4690*/  F2FP.BF16.PACK_AB R22, R118, R115 ;  /* 0x000000737616723e */ /* 0x004fe200000010ff */
[----:B------:R-:W2:Y:S04]  /*46a0*/  LDSM.16.MT88.4 R32, [R3+0x3800] ;  /* 0x003800000320783b */ /* 0x000ea80000004200 */
[----:B------:R-:W3:Y:S01]  /*46b0*/  LDSM.16.MT88.4 R40, [R3+0x6000] ;  /* 0x006000000328783b */ /* 0x000ee20000004200 */
[----:B----4-:R-:W-:Y:S01]  /*46c0*/  FFMA.FTZ R4, R11, c[0x0][0x2d0], -R0 ;  /* 0x0000b4000b047a23 */ /* 0x010fe20000010800 */
[----:B------:R-:W-:-:S02]  /*46d0*/  F2FP.BF16.PACK_AB R16, R224, R119 ;  /* 0x00000077e010723e */ /* 0x000fc400000010ff */
[----:B-----5:R-:W-:Y:S01]  /*46e0*/  F2FP.BF16.PACK_AB R18, R225, R223 ;  /* 0x000000dfe112723e */ /* 0x020fe200000010ff */
[----:B------:R4:W-:Y:S01]  /*46f0*/  MUFU.EX2 R113, R4 ;  /* 0x0000000400717308 */ /* 0x0009e20000000800 */
[----:B------:R-:W-:Y:S01]  /*4700*/  LDSM.16.MT88.4 R136, [R3+0x2800] ;  /* 0x002800000388783b */ /* 0x000fe20000004200 */
[----:B----4-:R-:W-:-:S06]  /*4710*/  FFMA.FTZ R4, R10, c[0x0][0x2d0], -R0 ;  /* 0x0000b4000a047a23 */ /* 0x010fcc0000010800 */
[----:B------:R4:W5:Y:S01]  /*4720*/  MUFU.EX2 R114, R4 ;  /* 0x0000000400727308 */ /* 0x0009620000000800 */
[----:B-1----:R-:W-:Y:S01]  /*4730*/  F2FP.BF16.PACK_AB R21, R102, R112 ;  /* 0x000000706615723e */ /* 0x002fe200000010ff */
[----:B----4-:R-:W-:-:S06]  /*4740*/  FFMA.FTZ R4, R9, c[0x0][0x2d0], -R0 ;  /* 0x0000b40009047a23 */ /* 0x010fcc0000010800 */
[----:B------:R1:W-:Y:S01]  /*4750*/  MUFU.EX2 R216, R4 ;  /* 0x0000000400d87308 */ /* 0x0003e20000000800 */
[----:B-----5:R-:W-:Y:S01]  /*4760*/  F2FP.BF16.PACK_AB R23, R114, R113 ;  /* 0x000000717217723e */ /* 0x020fe200000010ff */
[----:B-1----:R-:W-:-:S06]  /*4770*/  FFMA.FTZ R4, R8, c[0x0][0x2d0], -R0 ;  /* 0x0000b40008047a23 */ /* 0x002fcc0000010800 */
[----:B------:R1:W4:Y:S01]  /*4780*/  MUFU.EX2 R215, R4 ;  /* 0x0000000400d77308 */ /* 0x0003220000000800 */
[----:B------:R-:W-:Y:S01]  /*4790*/  HMMA.16816.F32.BF16 R8, R20, R12, RZ ;  /* 0x0000000c1408723c */ /* 0x000fe200000418ff */
[----:B-1----:R-:W-:-:S06]  /*47a0*/  FFMA.FTZ R4, R6, c[0x0][0x2d0], -R0 ;  /* 0x0000b40006047a23 */ /* 0x002fcc0000010800 */
[----:B------:R1:W-:Y:S02]  /*47b0*/  MUFU.EX2 R219, R4 ;  /* 0x0000000400db7308 */ /* 0x0003e40000000800 */
[----:B-1----:R-:W-:-:S06]  /*47c0*/  FFMA.FTZ R4, R7, c[0x0][0x2d0], -R0 ;  /* 0x0000b40007047a23 */ /* 0x002fcc0000010800 */
[----:B------:R1:W5:Y:S01]  /*47d0*/  MUFU.EX2 R220, R4 ;  /* 0x0000000400dc7308 */ /* 0x0003620000000800 */
[----:B----4-:R-:W-:Y:S01]  /*47e0*/  F2FP.BF16.PACK_AB R17, R215, R216 ;  /* 0x000000d8d711723e */ /* 0x010fe200000010ff */
[----:B------:R-:W-:Y:S01]  /*47f0*/  HMMA.16816.F32.BF16 R12, R20, R14, RZ ;  /* 0x0000000e140c723c */ /* 0x000fe200000418ff */
[----:B-1----:R-:W-:Y:S01]  /*4800*/  FFMA.FTZ R4, R36, c[0x0][0x2d0], -R2 ;  /* 0x0000b40024047a23 */ /* 0x002fe20000010802 */
[----:B-----5:R-:W-:-:S04]  /*4810*/  F2FP.BF16.PACK_AB R19, R220, R219 ;  /* 0x000000dbdc13723e */ /* 0x020fc800000010ff */
[----:B------:R1:W-:Y:S03]  /*4820*/  MUFU.EX2 R217, R4 ;  /* 0x0000000400d97308 */ /* 0x0003e60000000800 */
[----:B------:R-:W-:Y:S01]  /*4830*/  HMMA.16816.F32.BF16 R76, R16, R28, R8 ;  /* 0x0000001c104c723c */ /* 0x000fe20000041808 */
[----:B-1----:R-:W-:-:S07]  /*4840*/  FFMA.FTZ R4, R37, c[0x0][0x2d0], -R2 ;  /* 0x0000b40025047a23 */ /* 0x002fce0000010802 */
[----:B------:R-:W-:Y:S01]  /*4850*/  HMMA.16816.F32.BF16 R8, R20, R24, RZ ;  /* 0x000000181408723c */ /* 0x000fe200000418ff */
[----:B------:R-:W1:Y:S01]  /*4860*/  LDSM.16.MT88.4 R36, [R3+0x6800] ;  /* 0x006800000324783b */ /* 0x000e620000004200 */
[----:B------:R4:W5:Y:S02]  /*4870*/  MUFU.EX2 R218, R4 ;  /* 0x0000000400da7308 */ /* 0x0009640000000800 */
[----:B----4-:R-:W-:-:S06]  /*4880*/  FFMA.FTZ R4, R52, c[0x0][0x2d0], -R2 ;  /* 0x0000b40034047a23 */ /* 0x010fcc0000010802 */
[----:B------:R4:W-:Y:S02]  /*4890*/  MUFU.EX2 R221, R4 ;  /* 0x0000000400dd7308 */ /* 0x0009e40000000800 */
[----:B----4-:R-:W-:-:S06]  /*48a0*/  FFMA.FTZ R4, R53, c[0x0][0x2d0], -R2 ;  /* 0x0000b40035047a23 */ /* 0x010fcc0000010802 */
[----:B------:R4:W-:Y:S02]  /*48b0*/  MUFU.EX2 R222, R4 ;  /* 0x0000000400de7308 */ /* 0x0009e40000000800 */
[----:B----4-:R-:W-:-:S06]  /*48c0*/  FFMA.FTZ R4, R54, c[0x0][0x2d0], -R2 ;  /* 0x0000b40036047a23 */ /* 0x010fcc0000010802 */
[----:B------:R4:W-:Y:S01]  /*48d0*/  MUFU.EX2 R105, R4 ;  /* 0x0000000400697308 */ /* 0x0009e20000000800 */
[----:B------:R-:W-:Y:S01]  /*48e0*/  HMMA.16816.F32.BF16 R72, R16, R30, R12 ;  /* 0x0000001e1048723c */ /* 0x000fe2000004180c */
[----:B------:R-:W1:Y:S01]  /*48f0*/  LDSM.16.MT88.4 R28, [R3+0x1000] ;  /* 0x00100000031c783b */ /* 0x000e620000004200 */
[----:B----4-:R-:W-:-:S05]  /*4900*/  FFMA.FTZ R4, R55, c[0x0][0x2d0], -R2 ;  /* 0x0000b40037047a23 */ /* 0x010fca0000010802 */
[----:B------:R4:W-:Y:S01]  /*4910*/  MUFU.EX2 R106, R4 ;  /* 0x00000004006a7308 */ /* 0x0009e20000000800 */
[----:B------:R-:W-:Y:S01]  /*4920*/  HMMA.16816.F32.BF16 R24, R20, R26, RZ ;  /* 0x0000001a1418723c */ /* 0x000fe200000418ff */
[----:B----4-:R-:W-:-:S06]  /*4930*/  FFMA.FTZ R4, R56, c[0x0][0x2d0], -R2 ;  /* 0x0000b40038047a23 */ /* 0x010fcc0000010802 */
[----:B------:R4:W-:Y:S01]  /*4940*/  MUFU.EX2 R107, R4 ;  /* 0x00000004006b7308 */ /* 0x0009e20000000800 */
[----:B--2---:R-:W-:Y:S08]  /*4950*/  HMMA.16816.F32.BF16 R68, R16, R32, R8 ;  /* 0x000000201044723c */ /* 0x004ff00000041808 */
[----:B---3--:R-:W-:Y:S01]  /*4960*/  HMMA.16816.F32.BF16 R8, R20, R40, RZ ;  /* 0x000000281408723c */ /* 0x008fe200000418ff */
[----:B----4-:R-:W-:-:S04]  /*4970*/  FFMA.FTZ R4, R49, c[0x0][0x2d0], -R0 ;  /* 0x0000b40031047a23 */ /* 0x010fc80000010800 */
[----:B------:R2:W-:Y:S03]  /*4980*/  MUFU.EX2 R204, R4 ;  /* 0x0000000400cc7308 */ /* 0x0005e60000000800 */
[----:B------:R-:W-:Y:S01]  /*4990*/  HMMA.16816.F32.BF16 R12, R20, R42, RZ ;  /* 0x0000002a140c723c */ /* 0x000fe200000418ff */
[----:B--2---:R-:W-:-:S04]  /*49a0*/  FFMA.FTZ R4, R48, c[0x0][0x2d0], -R0 ;  /* 0x0000b40030047a23 */ /* 0x004fc80000010800 */
[----:B------:R2:W3:Y:S02]  /*49b0*/  MUFU.EX2 R103, R4 ;  /* 0x0000000400677308 */ /* 0x0004e40000000800 */
[----:B--2---:R-:W-:-:S06]  /*49c0*/  FFMA.FTZ R4, R50, c[0x0][0x2d0], -R0 ;  /* 0x0000b40032047a23 */ /* 0x004fcc0000010800 */
[----:B------:R2:W-:Y:S01]  /*49d0*/  MUFU.EX2 R205, R4 ;  /* 0x0000000400cd7308 */ /* 0x0005e20000000800 */
[----:B------:R-:W-:Y:S01]  /*49e0*/  HMMA.16816.F32.BF16 R60, R16, R34, R24 ;  /* 0x00000022103c723c */ /* 0x000fe20000041818 */
[----:B------:R-:W4:Y:S01]  /*49f0*/  LDSM.16.MT88.4 R32, [R210+0x800] ;  /* 0x00080000d220783b */ /* 0x000f220000004200 */
[----:B--2---:R-:W-:-:S06]  /*4a00*/  FFMA.FTZ R4, R51, c[0x0][0x2d0], -R0 ;  /* 0x0000b40033047a23 */ /* 0x004fcc0000010800 */
[----:B-1----:R-:W-:Y:S01]  /*4a10*/  HMMA.16816.F32.BF16 R56, R16, R36, R8 ;  /* 0x000000241038723c */ /* 0x002fe20000041808 */
[----:B------:R-:W-:Y:S01]  /*4a20*/  LDSM.16.MT88.4 R48, [R3+0x7000] ;  /* 0x007000000330783b */ /* 0x000fe20000004200 */
[----:B------:R1:W2:Y:S06]  /*4a30*/  MUFU.EX2 R104, R4 ;  /* 0x0000000400687308 */ /* 0x0002ac0000000800 */
[C---:B------:R-:W-:Y:S08]  /*4a40*/  HMMA.16816.F32.BF16 R24, R20.reuse, R44, RZ ;  /* 0x0000002c1418723c */ /* 0x040ff000000418ff */
[----:B------:R-:W-:Y:S01]  /*4a50*/  HMMA.16816.F32.BF16 R8, R20, R46, RZ ;  /* 0x0000002e1408723c */ /* 0x000fe200000418ff */
[----:B------:R-:W4:Y:S01]  /*4a60*/  LDSM.16.MT88.4 R44, [R3+0x4000] ;  /* 0x00400000032c783b */ /* 0x000f220000004200 */
[----:B-1----:R-:W-:-:S04]  /*4a70*/  FFMA.FTZ R4, R82, c[0x0][0x2d0], -R2 ;  /* 0x0000b40052047a23 */ /* 0x002fc80000010802 */
[----:B------:R1:W-:Y:S02]  /*4a80*/  MUFU.EX2 R99, R4 ;  /* 0x0000000400637308 */ /* 0x0003e40000000800 */
[----:B------:R-:W-:Y:S07]  /*4a90*/  HMMA.16816.F32.BF16 R52, R16, R38, R12 ;  /* 0x000000261034723c */ /* 0x000fee000004180c */
[----:B-----5:R-:W-:Y:S02]  /*4aa0*/  F2FP.BF16.PACK_AB R12, R218, R217 ;  /* 0x000000d9da0c723e */ /* 0x020fe400000010ff */
[----:B---3--:R-:W-:-:S02]  /*4ab0*/  F2FP.BF16.PACK_AB R13, R103, R204 ;  /* 0x000000cc670d723e */ /* 0x008fc400000010ff */
[----:B------:R-:W-:Y:S01]  /*4ac0*/  F2FP.BF16.PACK_AB R14, R222, R221 ;  /* 0x000000ddde0e723e */ /* 0x000fe200000010ff */
[----:B-1----:R-:W-:Y:S01]  /*4ad0*/  FFMA.FTZ R4, R81, c[0x0][0x2d0], -R2 ;  /* 0x0000b40051047a23 */ /* 0x002fe20000010802 */
[----:B--2---:R-:W-:-:S03]  /*4ae0*/  F2FP.BF16.PACK_AB R15, R104, R205 ;  /* 0x000000cd680f723e */ /* 0x004fc600000010ff */
[----:B------:R1:W-:Y:S04]  /*4af0*/  MUFU.EX2 R98, R4 ;  /* 0x0000000400627308 */ /* 0x0003e80000000800 */
[----:B------:R-:W-:Y:S01]  /*4b00*/  HMMA.16816.F32.BF16 R40, R12, R28, R76 ;  /* 0x0000001c0c28723c */ /* 0x000fe2000004184c */
[----:B-1----:R-:W-:-:S07]  /*4b10*/  FFMA.FTZ R4, R85, c[0x0][0x2d0], -R2 ;  /* 0x0000b40055047a23 */ /* 0x002fce0000010802 */
[----:B------:R-:W-:Y:S01]  /*4b20*/  HMMA.16816.F32.BF16 R36, R12, R30, R72 ;  /* 0x0000001e0c24723c */ /* 0x000fe20000041848 */
[----:B------:R-:W1:Y:S01]  /*4b30*/  LDSM.16.MT88.4 R28, [R3+0x1800] ;  /* 0x00180000031c783b */ /* 0x000e620000004200 */
[----:B------:R2:W-:Y:S02]  /*4b40*/  MUFU.EX2 R85, R4 ;  /* 0x0000000400557308 */ /* 0x0005e40000000800 */
[----:B--2---:R-:W-:-:S06]  /*4b50*/  FFMA.FTZ R4, R64, c[0x0][0x2d0], -R0 ;  /* 0x0000b40040047a23 */ /* 0x004fcc0000010800 */
[----:B------:R2:W-:Y:S02]  /*4b60*/  MUFU.EX2 R252, R4 ;  /* 0x0000000400fc7308 */ /* 0x0005e40000000800 */
[----:B--2---:R-:W-:-:S06]  /*4b70*/  FFMA.FTZ R4, R65, c[0x0][0x2d0], -R0 ;  /* 0x0000b40041047a23 */ /* 0x004fcc0000010800 */
[----:B------:R2:W3:Y:S02]  /*4b80*/  MUFU.EX2 R251, R4 ;  /* 0x0000000400fb7308 */ /* 0x0004e40000000800 */
[----:B--2---:R-:W-:-:S06]  /*4b90*/  FFMA.FTZ R4, R66, c[0x0][0x2d0], -R0 ;  /* 0x0000b40042047a23 */ /* 0x004fcc0000010800 */
[----:B------:R2:W-:Y:S01]  /*4ba0*/  MUFU.EX2 R250, R4 ;  /* 0x0000000400fa7308 */ /* 0x0005e20000000800 */
[----:B----4-:R-:W-:Y:S01]  /*4bb0*/  HMMA.16816.F32.BF16 R232, R16, R32, R24 ;  /* 0x0000002010e8723c */ /* 0x010fe20000041818 */
[----:B------:R-:W4:Y:S01]  /*4bc0*/  LDSM.16.MT88.4 R24, [R3+0x4800] ;  /* 0x004800000318783b */ /* 0x000f220000004200 */
[----:B--2---:R-:W-:-:S06]  /*4bd0*/  FFMA.FTZ R4, R67, c[0x0][0x2d0], -R0 ;  /* 0x0000b40043047a23 */ /* 0x004fcc0000010800 */
[----:B------:R-:W-:Y:S01]  /*4be0*/  HMMA.16816.F32.BF16 R228, R16, R34, R8 ;  /* 0x0000002210e4723c */ /* 0x000fe20000041808 */
[----:B------:R-:W-:Y:S01]  /*4bf0*/  IMAD.MOV.U32 R72, RZ, RZ, R107 ;  /* 0x000000ffff487224 */ /* 0x000fe200078e006b */
[----:B------:R-:W-:Y:S01]  /*4c00*/  LDSM.16.MT88.4 R64, [R210+0x3000] ;  /* 0x00300000d240783b */ /* 0x000fe20000004200 */
[----:B------:R2:W5:Y:S01]  /*4c10*/  MUFU.EX2 R248, R4 ;  /* 0x0000000400f87308 */ /* 0x0005620000000800 */
[----:B------:R-:W-:Y:S02]  /*4c20*/  IMAD.MOV.U32 R73, RZ, RZ, R106 ;  /* 0x000000ffff497224 */ /* 0x000fe400078e006a */
[----:B------:R-:W-:Y:S02]  /*4c30*/  IMAD.MOV.U32 R74, RZ, RZ, R105 ;  /* 0x000000ffff4a7224 */ /* 0x000fe400078e0069 */
[----:B------:R-:W-:Y:S01]  /*4c40*/  HMMA.16816.F32.BF16 R32, R12, R44, R68 ;  /* 0x0000002c0c20723c */ /* 0x000fe20000041844 */
[----:B---3--:R-:W-:-:S06]  /*4c50*/  F2FP.BF16.PACK_AB R9, R251, R252 ;  /* 0x000000fcfb09723e */ /* 0x008fcc00000010ff */
[----:B------:R-:W-:Y:S02]  /*4c60*/  IMAD.MOV.U32 R71, RZ, RZ, R99 ;  /* 0x000000ffff477224 */ /* 0x000fe400078e0063 */
[----:B--2---:R-:W-:-:S04]  /*4c70*/  FFMA.FTZ R4, R88, c[0x0][0x2d0], -R2 ;  /* 0x0000b40058047a23 */ /* 0x004fc80000010802 */
[----:B------:R2:W-:Y:S01]  /*4c80*/  MUFU.EX2 R249, R4 ;  /* 0x0000000400f97308 */ /* 0x0005e20000000800 */
[----:B------:R-:W-:Y:S02]  /*4c90*/  F2FP.BF16.PACK_AB R8, R73, R74 ;  /* 0x0000004a4908723e */ /* 0x000fe400000010ff */
[----:B------:R-:W-:Y:S02]  /*4ca0*/  F2FP.BF16.PACK_AB R10, R71, R72 ;  /* 0x00000048470a723e */ /* 0x000fe400000010ff */
[----:B-----5:R-:W-:Y:S01]  /*4cb0*/  F2FP.BF16.PACK_AB R11, R248, R250 ;  /* 0x000000faf80b723e */ /* 0x020fe200000010ff */
[----:B------:R-:W-:Y:S01]  /*4cc0*/  HMMA.16816.F32.BF16 R56, R12, R48, R56 ;  /* 0x000000300c38723c */ /* 0x000fe20000041838 */
[----:B--2---:R-:W-:-:S04]  /*4cd0*/  FFMA.FTZ R4, R87, c[0x0][0x2d0], -R2 ;  /* 0x0000b40057047a23 */ /* 0x004fc80000010802 */
[----:B------:R2:W3:Y:S03]  /*4ce0*/  MUFU.EX2 R247, R4 ;  /* 0x0000000400f77308 */ /* 0x0004e60000000800 */
[----:B------:R-:W-:Y:S08]  /*4cf0*/  HMMA.16816.F32.BF16 R52, R12, R50, R52 ;  /* 0x000000320c34723c */ /* 0x000ff00000041834 */
[----:B-1----:R-:W-:Y:S01]  /*4d00*/  HMMA.16816.F32.BF16 R48, R8, R28, R40 ;  /* 0x0000001c0830723c */ /* 0x002fe20000041828 */
[----:B--2---:R-:W-:-:S07]  /*4d10*/  FFMA.FTZ R4, R90, c[0x0][0x2d0], -R2 ;  /* 0x0000b4005a047a23 */ /* 0x004fce0000010802 */
[----:B------:R-:W-:Y:S01]  /*4d20*/  HMMA.16816.F32.BF16 R44, R12, R46, R60 ;  /* 0x0000002e0c2c723c */ /* 0x000fe2000004183c */
[----:B------:R-:W1:Y:S01]  /*4d30*/  LDSM.16.MT88.4 R60, [R3+0x7800] ;  /* 0x00780000033c783b */ /* 0x000e620000004200 */
[----:B------:R2:W-:Y:S06]  /*4d40*/  MUFU.EX2 R246, R4 ;  /* 0x0000000400f67308 */ /* 0x0005ec0000000800 */
[----:B------:R-:W-:Y:S01]  /*4d50*/  HMMA.16816.F32.BF16 R40, R8, R30, R36 ;  /* 0x0000001e0828723c */ /* 0x000fe20000041824 */
[----:B------:R-:W5:Y:S01]  /*4d60*/  LDSM.16.MT88.4 R36, [R3+0x2000] ;  /* 0x002000000324783b */ /* 0x000f620000004200 */
[----:B--2---:R-:W-:-:S04]  /*4d70*/  FFMA.FTZ R4, R80, c[0x0][0x2d0], -R0 ;  /* 0x0000b40050047a23 */ /* 0x004fc80000010800 */
[----:B------:R2:W-:Y:S02]  /*4d80*/  MUFU.EX2 R245, R4 ;  /* 0x0000000400f57308 */ /* 0x0005e40000000800 */
[----:B--2---:R-:W-:Y:S01]  /*4d90*/  FFMA.FTZ R4, R83, c[0x0][0x2d0], -R0 ;  /* 0x0000b40053047a23 */ /* 0x004fe20000010800 */
[----:B----4-:R-:W-:Y:S01]  /*4da0*/  HMMA.16816.F32.BF16 R32, R8, R24, R32 ;  /* 0x000000180820723c */ /* 0x010fe20000041820 */
[----:B------:R-:W-:Y:S01]  /*4db0*/  IMAD.MOV.U32 R70, RZ, RZ, R98 ;  /* 0x000000ffff467224 */ /* 0x000fe200078e0062 */
[----:B---3--:R-:W-:-:S03]  /*4dc0*/  F2FP.BF16.PACK_AB R6, R247, R249 ;  /* 0x000000f9f706723e */ /* 0x008fc600000010ff */
[----:B------:R2:W3:Y:S01]  /*4dd0*/  MUFU.EX2 R244, R4 ;  /* 0x0000000400f47308 */ /* 0x0004e20000000800 */
[----:B------:R-:W-:Y:S01]  /*4de0*/  IMAD.MOV.U32 R75, RZ, RZ, R104 ;  /* 0x000000ffff4b7224 */ /* 0x000fe200078e0068 */
[----:B------:R-:W-:Y:S01]  /*4df0*/  LDSM.16.MT88.4 R80, [R3+0x8800] ;  /* 0x008800000350783b */ /* 0x000fe20000004200 */
[C---:B------:R-:W-:Y:S03]  /*4e00*/  HMMA.16816.F32.BF16 R28, R8.reuse, R26, R44 ;  /* 0x0000001a081c723c */ /* 0x040fe6000004182c */
[----:B------:R-:W4:Y:S04]  /*4e10*/  LDSM.16.MT88.4 R24, [R3+0x5000] ;  /* 0x005000000318783b */ /* 0x000f280000004200 */
[----:B------:R-:W4:Y:S01]  /*4e20*/  LDSM.16.MT88.4 R44, [R3+0x8000] ;  /* 0x00800000032c783b */ /* 0x000f220000004200 */
[----:B-1----:R-:W-:Y:S03]  /*4e30*/  HMMA.16816.F32.BF16 R52, R8, R62, R52 ;  /* 0x0000003e0834723c */ /* 0x002fe60000041834 */
[----:B------:R-:W-:Y:S01]  /*4e40*/  LDSM.16.MT88.4 R104, [R3+0x5800] ;  /* 0x005800000368783b */ /* 0x000fe20000004200 */
[----:B--2---:R-:W-:-:S04]  /*4e50*/  FFMA.FTZ R4, R84, c[0x0][0x2d0], -R0 ;  /* 0x0000b40054047a23 */ /* 0x004fc80000010800 */
[----:B------:R1:W-:Y:S02]  /*4e60*/  MUFU.EX2 R243, R4 ;  /* 0x0000000400f37308 */ /* 0x0003e40000000800 */
[----:B-1----:R-:W-:-:S06]  /*4e70*/  FFMA.FTZ R4, R86, c[0x0][0x2d0], -R0 ;  /* 0x0000b40056047a23 */ /* 0x002fcc0000010800 */
[----:B------:R1:W2:Y:S01]  /*4e80*/  MUFU.EX2 R242, R4 ;  /* 0x0000000400f27308 */ /* 0x0002a20000000800 */
[----:B---3--:R-:W-:Y:S01]  /*4e90*/  F2FP.BF16.PACK_AB R5, R244, R245 ;  /* 0x000000f5f405723e */ /* 0x008fe200000010ff */
[----:B-1----:R-:W-:-:S06]  /*4ea0*/  FFMA.FTZ R4, R96, c[0x0][0x2d0], -R2 ;  /* 0x0000b40060047a23 */ /* 0x002fcc0000010802 */
[----:B------:R1:W3:Y:S01]  /*4eb0*/  MUFU.EX2 R241, R4 ;  /* 0x0000000400f17308 */ /* 0x0002e20000000800 */
[----:B--2---:R-:W-:Y:S01]  /*4ec0*/  F2FP.BF16.PACK_AB R7, R242, R243 ;  /* 0x000000f3f207723e */ /* 0x004fe200000010ff */
[--C-:B-1----:R-:W-:Y:S02]  /*4ed0*/  FFMA.FTZ R4, R95, c[0x0][0x2d0], -R2.reuse ;  /* 0x0000b4005f047a23 */ /* 0x102fe40000010802 */
[----:B------:R-:W-:-:S04]  /*4ee0*/  FFMA.FTZ R2, R94, c[0x0][0x2d0], -R2 ;  /* 0x0000b4005e027a23 */ /* 0x000fc80000010802 */
[----:B------:R1:W-:Y:S08]  /*4ef0*/  MUFU.EX2 R240, R4 ;  /* 0x0000000400f07308 */ /* 0x0003f00000000800 */
[----:B------:R2:W-:Y:S01]  /*4f00*/  MUFU.EX2 R239, R2 ;  /* 0x0000000200ef7308 */ /* 0x0005e20000000800 */
[----:B-1----:R-:W-:Y:S01]  /*4f10*/  F2FP.BF16.PACK_AB R4, R85, R70 ;  /* 0x000000465504723e */ /* 0x002fe200000010ff */
[----:B--2---:R-:W-:-:S06]  /*4f20*/  FFMA.FTZ R2, R89, c[0x0][0x2d0], -R0 ;  /* 0x0000b40059027a23 */ /* 0x004fcc0000010800 */
[C---:B-----5:R-:W-:Y:S01]  /*4f30*/  HMMA.16816.F32.BF16 R48, R4.reuse, R36, R48 ;  /* 0x000000240430723c */ /* 0x060fe20000041830 */
[----:B------:R1:W-:Y:S07]  /*4f40*/  MUFU.EX2 R238, R2 ;  /* 0x0000000200ee7308 */ /* 0x0003ee0000000800 */
[----:B------:R-:W-:Y:S01]  /*4f50*/  HMMA.16816.F32.BF16 R40, R4, R38, R40 ;  /* 0x000000260428723c */ /* 0x000fe20000041828 */
[----:B------:R-:W2:Y:S01]  /*4f60*/  LDSM.16.MT88.4 R36, [R211] ;  /* 0x00000000d324783b */ /* 0x000ea20000004200 */
[----:B-1----:R-:W-:-:S04]  /*4f70*/  FFMA.FTZ R2, R91, c[0x0][0x2d0], -R0 ;  /* 0x0000b4005b027a23 */ /* 0x002fc80000010800 */
[----:B------:R1:W5:Y:S02]  /*4f80*/  MUFU.EX2 R237, R2 ;  /* 0x0000000200ed7308 */ /* 0x0003640000000800 */
[----:B------:R-:W-:Y:S01]  /*4f90*/  HMMA.16816.F32.BF16 R56, R8, R60, R56 ;  /* 0x0000003c0838723c */ /* 0x000fe20000041838 */
[----:B-1----:R-:W-:-:S05]  /*4fa0*/  FFMA.FTZ R2, R92, c[0x0][0x2d0], -R0 ;  /* 0x0000b4005c027a23 */ /* 0x002fca0000010800 */
[----:B------:R1:W-:Y:S02]  /*4fb0*/  MUFU.EX2 R236, R2 ;  /* 0x0000000200ec7308 */ /* 0x0003e40000000800 */
[----:B----4-:R-:W-:Y:S01]  /*4fc0*/  HMMA.16816.F32.BF16 R32, R4, R24, R32 ;  /* 0x000000180420723c */ /* 0x010fe20000041820 */
[----:B-1----:R-:W-:Y:S02]  /*4fd0*/  FFMA.FTZ R2, R93, c[0x0][0x2d0], -R0 ;  /* 0x0000b4005d027a23 */ /* 0x002fe40000010800 */
[----:B------:R-:W-:-:S03]  /*4fe0*/  IMAD.IADD R0, R207, 0x1, R211 ;  /* 0x00000001cf007824 */ /* 0x000fc600078e02d3 */
[----:B------:R-:W1:Y:S02]  /*4ff0*/  MUFU.EX2 R227, R2 ;  /* 0x0000000200e37308 */ /* 0x000e640000000800 */
[----:B------:R-:W4:Y:S01]  /*5000*/  LDSM.16.MT88.4 R60, [R0] ;  /* 0x00000000003c783b */ /* 0x000f220000004200 */
[----:B------:R-:W-:Y:S01]  /*5010*/  HMMA.16816.F32.BF16 R28, R4, R26, R28 ;  /* 0x0000001a041c723c */ /* 0x000fe2000004181c */
[----:B---3--:R-:W-:-:S07]  /*5020*/  F2FP.BF16.PACK_AB R96, R241, R246 ;  /* 0x000000f6f160723e */ /* 0x008fce00000010ff */
[C---:B------:R-:W-:Y:S01]  /*5030*/  HMMA.16816.F32.BF16 R24, R4.reuse, R46, R52 ;  /* 0x0000002e0418723c */ /* 0x040fe20000041834 */
[----:B------:R-:W3:Y:S01]  /*5040*/  LDSM.16.MT88.4 R52, [R211+0x800] ;  /* 0x00080000d334783b */ /* 0x000ee20000004200 */
[----:B-----5:R-:W-:Y:S02]  /*5050*/  F2FP.BF16.PACK_AB R97, R237, R238 ;  /* 0x000000eeed61723e */ /* 0x020fe400000010ff */
[----:B------:R-:W-:Y:S02]  /*5060*/  F2FP.BF16.PACK_AB R98, R239, R240 ;  /* 0x000000f0ef62723e */ /* 0x000fe400000010ff */
[----:B-1----:R-:W-:Y:S02]  /*5070*/  F2FP.BF16.PACK_AB R99, R227, R236 ;  /* 0x000000ece363723e */ /* 0x002fe400000010ff */
[----:B------:R-:W-:Y:S01]  /*5080*/  HMMA.16816.F32.BF16 R76, R4, R44, R56 ;  /* 0x0000002c044c723c */ /* 0x000fe20000041838 */
[----:B------:R-:W-:Y:S04]  /*5090*/  LDSM.16.MT88.4 R44, [R211+0x3000] ;  /* 0x00300000d32c783b */ /* 0x000fe80000004200 */
[----:B------:R-:W-:Y:S03]  /*50a0*/  LDSM.16.MT88.4 R56, [R210+0x3800] ;  /* 0x00380000d238783b */ /* 0x000fe60000004200 */
[C---:B------:R-:W-:Y:S01]  /*50b0*/  HMMA.16816.F32.BF16 R140, R96.reuse, R136, R48 ;  /* 0x00000088608c723c */ /* 0x040fe20000041830 */
[----:B------:R-:W1:Y:S07]  /*50c0*/  LDSM.16.MT88.4 R48, [R0+0x800] ;  /* 0x000800000030783b */ /* 0x000e6e0000004200 */
[----:B------:R-:W-:Y:S08]  /*50d0*/  HMMA.16816.F32.BF16 R136, R96, R138, R40 ;  /* 0x0000008a6088723c */ /* 0x000ff00000041828 */
[C---:B--2---:R-:W-:Y:S08]  /*50e0*/  HMMA.16816.F32.BF16 R40, R20.reuse, R36, RZ ;  /* 0x000000241428723c */ /* 0x044ff000000418ff */
[----:B------:R-:W-:Y:S08]  /*50f0*/  HMMA.16816.F32.BF16 R36, R20, R38, RZ ;  /* 0x000000261424723c */ /* 0x000ff000000418ff */
[C---:B------:R-:W-:Y:S08]  /*5100*/  HMMA.16816.F32.BF16 R108, R96.reuse, R104, R32 ;  /* 0x00000068606c723c */ /* 0x040ff00000041820 */
[----:B------:R-:W-:Y:S08]  /*5110*/  HMMA.16816.F32.BF16 R104, R96, R106, R28 ;  /* 0x0000006a6068723c */ /* 0x000ff0000004181c */
[----:B----4-:R-:W-:Y:S08]  /*5120*/  HMMA.16816.F32.BF16 R28, R20, R62, RZ ;  /* 0x0000003e141c723c */ /* 0x010ff000000418ff */
[----:B---3--:R-:W-:Y:S01]  /*5130*/  HMMA.16816.F32.BF16 R144, R16, R54, R36 ;  /* 0x000000361090723c */ /* 0x008fe20000041824 */
[----:B------:R-:W2:Y:S07]  /*5140*/  LDSM.16.MT88.4 R36, [R211+0x3800] ;  /* 0x00380000d324783b */ /* 0x000eae0000004200 */
[C---:B------:R-:W-:Y:S08]  /*5150*/  HMMA.16816.F32.BF16 R76, R96.reuse, R80, R76 ;  /* 0x00000050604c723c */ /* 0x040ff0000004184c */
[----:B------:R-:W-:Y:S08]  /*5160*/  HMMA.16816.F32.BF16 R80, R96, R82, R24 ;  /* 0x000000526050723c */ /* 0x000ff00000041818 */
[C---:B------:R-:W-:Y:S08]  /*5170*/  HMMA.16816.F32.BF16 R24, R20.reuse, R64, RZ ;  /* 0x000000401418723c */ /* 0x040ff000000418ff */
[----:B------:R-:W-:Y:S08]  /*5180*/  HMMA.16816.F32.BF16 R32, R20, R60, RZ ;  /* 0x0000003c1420723c */ /* 0x000ff000000418ff */
[C---:B-1----:R-:W-:Y:S08]  /*5190*/  HMMA.16816.F32.BF16 R128, R16.reuse, R50, R28 ;  /* 0x000000321080723c */ /* 0x042ff0000004181c */
[----:B------:R-:W-:Y:S01]  /*51a0*/  HMMA.16816.F32.BF16 R200, R16, R52, R40 ;  /* 0x0000003410c8723c */ /* 0x000fe20000041828 */
[----:B------:R-:W1:Y:S07]  /*51b0*/  LDSM.16.MT88.4 R40, [R0+0x3000] ;  /* 0x003000000028783b */ /* 0x000e6e0000004200 */
[----:B------:R-:W-:Y:S08]  /*51c0*/  HMMA.16816.F32.BF16 R28, R20, R44, RZ ;  /* 0x0000002c141c723c */ /* 0x000ff000000418ff */
[----:B------:R-:W-:Y:S08]  /*51d0*/  HMMA.16816.F32.BF16 R148, R16, R56, R24 ;  /* 0x000000381094723c */ /* 0x000ff00000041818 */
[----:B------:R-:W-:Y:S08]  /*51e0*/  HMMA.16816.F32.BF16 R24, R20, R46, RZ ;  /* 0x0000002e1418723c */ /* 0x000ff000000418ff */
[C---:B------:R-:W-:Y:S08]  /*51f0*/  HMMA.16816.F32.BF16 R132, R16.reuse, R48, R32 ;  /* 0x000000301084723c */ /* 0x040ff00000041820 */
[C---:B--2---:R-:W-:Y:S01]  /*5200*/  HMMA.16816.F32.BF16 R48, R16.reuse, R36, R28 ;  /* 0x000000241030723c */ /* 0x044fe2000004181c */
[----:B------:R-:W2:Y:S07]  /*5210*/  LDSM.16.MT88.4 R28, [R0+0x3800] ;  /* 0x00380000001c783b */ /* 0x000eae0000004200 */
[----:B------:R-:W-:Y:S08]  /*5220*/  HMMA.16816.F32.BF16 R120, R16, R38, R24 ;  /* 0x000000261078723c */ /* 0x000ff00000041818 */
[C---:B-1----:R-:W-:Y:S08]  /*5230*/  HMMA.16816.F32.BF16 R24, R20.reuse, R40, RZ ;  /* 0x000000281418723c */ /* 0x042ff000000418ff */
[----:B------:R-:W-:Y:S01]  /*5240*/  HMMA.16816.F32.BF16 R32, R20, R66, RZ ;  /* 0x000000421420723c */ /* 0x000fe200000418ff */
[----:B------:R2:W-:Y:S01]  /*5250*/  STL [R1+0x34], R126 ;  /* 0x0000347e01007387 */ /* 0x0005e20000100800 */
[----:B------:R-:W-:Y:S11]  /*5260*/  FADD.FTZ R3, R112, R102 ;  /* 0x0000006670037221 */ /* 0x000ff60000010000 */
[----:B------:R-:W-:Y:S11]  /*5270*/  @!UPT UIADD3 URZ, URZ, URZ, URZ ;  /* 0x0000003f3f3ff290 */ /* 0x000ff6000fffe03f */
[C---:B------:R-:W-:Y:S01]  /*5280*/  HMMA.16816.F32.BF16 R56, R16.reuse, R58, R32 ;  /* 0x0000003a1038723c */ /* 0x040fe20000041820 */
[----:B------:R-:W1:Y:S07]  /*5290*/  LDSM.16.MT88.4 R32, [R210+0x6000] ;  /* 0x00600000d220783b */ /* 0x000e6e0000004200 */
[----:B--2---:R-:W-:Y:S08]  /*52a0*/  HMMA.16816.F32.BF16 R124, R16, R28, R24 ;  /* 0x0000001c107c723c */ /* 0x004ff00000041818 */
[----:B------:R-:W-:Y:S01]  /*52b0*/  HMMA.16816.F32.BF16 R24, R20, R42, RZ ;  /* 0x0000002a1418723c */ /* 0x000fe200000418ff */
[----:B------:R-:W-:Y:S11]  /*52c0*/  IMAD.MOV.U32 R102, RZ, RZ, R85 ;  /* 0x000000ffff667224 */ /* 0x000ff600078e0055 */
[----:B------:R-:W-:Y:S11]  /*52d0*/  @!UPT UIADD3 URZ, URZ, URZ, URZ ;  /* 0x0000003f3f3ff290 */ /* 0x000ff6000fffe03f */
[----:B------:R-:W-:Y:S01]  /*52e0*/  @!UPT UIADD3 URZ, URZ, URZ, URZ ;  /* 0x0000003f3f3ff290 */ /* 0x000fe2000fffe03f */
[----:B------:R-:W-:Y:S01]  /*52f0*/  HMMA.16816.F32.BF16 R84, R16, R30, R24 ;  /* 0x0000001e1054723c */ /* 0x000fe20000041818 */
[----:B------:R-:W2:Y:S07]  /*5300*/  LDSM.16.MT88.4 R28, [R210+0x6800] ;  /* 0x00680000d21c783b */ /* 0x000eae0000004200 */
[----:B-1----:R-:W-:Y:S01]  /*5310*/  HMMA.16816.F32.BF16 R24, R20, R32, RZ ;  /* 0x000000201418723c */ /* 0x002fe200000418ff */
[----:B------:R-:W-:-:S04]  /*5320*/  FADD.FTZ R2, R117, R116 ;  /* 0x0000007475027221 */ /* 0x000fc80000010000 */
[----:B------:R-:W-:-:S04]  /*5330*/  FADD.FTZ R2, R115, R2 ;  /* 0x0000000273027221 */ /* 0x000fc80000010000 */
[----:B------:R-:W-:-:S04]  /*5340*/  FADD.FTZ R2, R118, R2 ;  /* 0x0000000276027221 */ /* 0x000fc80000010000 */
[----:B------:R-:W-:-:S11]  /*5350*/  FADD.FTZ R2, R119, R2 ;  /* 0x0000000277027221 */ /* 0x000fd60000010000 */
[----:B--2---:R-:W-:Y:S08]  /*5360*/  HMMA.16816.F32.BF16 R116, R16, R28, R24 ;  /* 0x0000001c1074723c */ /* 0x004ff00000041818 */
[----:B------:R-:W-:Y:S01]  /*5370*/  HMMA.16816.F32.BF16 R24, R20, R34, RZ ;  /* 0x000000221418723c */ /* 0x000fe200000418ff */
[----:B------:R-:W1:Y:S01]  /*5380*/  LDSM.16.MT88.4 R32, [R211+0x6000] ;  /* 0x00600000d320783b */ /* 0x000e620000004200 */
[----:B------:R-:W-:-:S04]  /*5390*/  FADD.FTZ R3, R113, R3 ;  /* 0x0000000371037221 */ /* 0x000fc80000010000 */
[----:B------:R-:W-:Y:S11]  /*53a0*/  FADD.FTZ R3, R114, R3 ;  /* 0x0000000372037221 */ /* 0x000ff60000010000 */
[----:B------:R-:W-:Y:S07]  /*53b0*/  @!UPT UIADD3 URZ, URZ, URZ, URZ ;  /* 0x0000003f3f3ff290 */ /* 0x000fee000fffe03f */
[----:B------:R-:W-:Y:S01]  /*53c0*/  HMMA.16816.F32.BF16 R112, R16, R30, R24 ;  /* 0x0000001e1070723c */ /* 0x000fe20000041818 */
[----:B------:R-:W2:Y:S07]  /*53d0*/  LDSM.16.MT88.4 R28, [R211+0x6800] ;  /* 0x00680000d31c783b */ /* 0x000eae0000004200 */
        /* <DEDUP_REMOVED lines=8> */
[----:B------:R-:W1:Y:S01]  /*5460*/  LDSM.16.MT88.4 R24, [R0+0x6000] ;  /* 0x006000000018783b */ /* 0x000e620000004200 */
[----:B------:R-:W-:Y:S02]  /*5470*/  FADD.FTZ R3, R216, R3 ;  /* 0x00000003d8037221 */ /* 0x000fe40000010000 */
[----:B------:R-:W-:-:S04]  /*5480*/  FADD.FTZ R2, R224, R2 ;  /* 0x00000002e0027221 */ /* 0x000fc80000010000 */
[C---:B-1----:R-:W-:Y:S08]  /*5490*/  HMMA.16816.F32.BF16 R28, R20.reuse, R24, RZ ;  /* 0x00000018141c723c */ /* 0x042ff000000418ff */
[----:B------:R-:W-:Y:S01]  /*54a0*/  HMMA.16816.F32.BF16 R20, R20, R26, RZ ;  /* 0x0000001a1414723c */ /* 0x000fe200000418ff */
[----:B------:R-:W1:Y:S01]  /*54b0*/  LDSM.16.MT88.4 R24, [R0+0x6800] ;  /* 0x006800000018783b */ /* 0x000e620000004200 */
[----:B------:R-:W-:-:S02]  /*54c0*/  FADD.FTZ R3, R215, R3 ;  /* 0x00000003d7037221 */ /* 0x000fc40000010000 */
[----:B------:R-:W-:Y:S02]  /*54d0*/  FADD.FTZ R2, R223, R2 ;  /* 0x00000002df027221 */ /* 0x000fe40000010000 */
[----:B------:R-:W-:Y:S02]  /*54e0*/  FADD.FTZ R3, R219, R3 ;  /* 0x00000003db037221 */ /* 0x000fe40000010000 */
[----:B------:R-:W-:Y:S02]  /*54f0*/  FADD.FTZ R2, R225, R2 ;  /* 0x00000002e1027221 */ /* 0x000fe40000010000 */
[----:B------:R-:W-:Y:S02]  /*5500*/  IMAD.MOV.U32 R215, RZ, RZ, R72 ;  /* 0x000000ffffd77224 */ /* 0x000fe400078e0048 */
[----:B------:R-:W-:Y:S02]  /*5510*/  IMAD.MOV.U32 R223, RZ, RZ, R73 ;  /* 0x000000ffffdf7224 */ /* 0x000fe400078e0049 */
[----:B------:R-:W-:-:S02]  /*5520*/  IMAD.MOV.U32 R219, RZ, RZ, R74 ;  /* 0x000000ffffdb7224 */ /* 0x000fc400078e004a */
[----:B------:R-:W-:Y:S02]  /*5530*/  IMAD.MOV.U32 R225, RZ, RZ, R75 ;  /* 0x000000ffffe17224 */ /* 0x000fe400078e004b */
[C---:B-1----:R-:W-:Y:S08]  /*5540*/  HMMA.16816.F32.BF16 R72, R16.reuse, R24, R28 ;  /* 0x000000181048723c */ /* 0x042ff0000004181c */
[----:B------:R-:W-:Y:S01]  /*5550*/  HMMA.16816.F32.BF16 R28, R16, R26, R20 ;  /* 0x0000001a101c723c */ /* 0x000fe20000041814 */
[----:B------:R-:W1:Y:S01]  /*5560*/  LDSM.16.MT88.4 R16, [R210+0x1000] ;  /* 0x00100000d210783b */ /* 0x000e620000004200 */
[----:B------:R-:W-:-:S02]  /*5570*/  IMAD.MOV.U32 R216, RZ, RZ, R70 ;  /* 0x000000ffffd87224 */ /* 0x000fc400078e0046 */
[----:B------:R-:W-:Y:S01]  /*5580*/  IMAD.MOV.U32 R224, RZ, RZ, R71 ;  /* 0x000000ffffe07224 */ /* 0x000fe200078e0047 */
[----:B------:R-:W2:Y:S03]  /*5590*/  LDSM.16.MT88.4 R20, [R211+0x1000] ;  /* 0x00100000d314783b */ /* 0x000ea60000004200 */
        /* <DEDUP_REMOVED lines=26> */
[----:B------:R-:W1:Y:S04]  /*5740*/  LDSM.16.MT88.4 R16, [R211+0x1800] ;  /* 0x00180000d310783b */ /* 0x000e680000004200 */
[----:B------:R-:W3:Y:S03]  /*5750*/  LDSM.16.MT88.4 R12, [R0+0x1800] ;  /* 0x00180000000c783b */ /* 0x000ee60000004200 */
[C---:B--2---:R-:W-:Y:S08]  /*5760*/  HMMA.16816.F32.BF16 R148, R8.reuse, R20, R68 ;  /* 0x000000140894723c */ /* 0x044ff00000041844 */
[C---:B------:R-:W-:Y:S01]  /*5770*/  HMMA.16816.F32.BF16 R92, R8.reuse, R22, R60 ;  /* 0x00000016085c723c */ /* 0x040fe2000004183c */
[----:B------:R-:W2:Y:S07]  /*5780*/  LDSM.16.MT88.4 R20, [R210+0x4800] ;  /* 0x00480000d214783b */ /* 0x000eae0000004200 */
[C---:B-1----:R-:W-:Y:S08]  /*5790*/  HMMA.16816.F32.BF16 R132, R8.reuse, R16, R52 ;  /* 0x000000100884723c */ /* 0x042ff00000041834 */
[C---:B------:R-:W-:Y:S01]  /*57a0*/  HMMA.16816.F32.BF16 R52, R8.reuse, R18, R44 ;  /* 0x000000120834723c */ /* 0x040fe2000004182c */
[----:B------:R-:W1:Y:S07]  /*57b0*/  LDSM.16.MT88.4 R16, [R211+0x4800] ;  /* 0x00480000d310783b */ /* 0x000e6e0000004200 */
        /* <DEDUP_REMOVED lines=12> */
[C---:B--2---:R-:W-:Y:S01]  /*5880*/  HMMA.16816.F32.BF16 R36, R8.reuse, R20, R144 ;  /* 0x000000140824723c */ /* 0x044fe20000041890 */
[----:B------:R-:W-:Y:S01]  /*5890*/  FADD.FTZ R3, R220, R3 ;  /* 0x00000003dc037221 */ /* 0x000fe20000010000 */
[----:B------:R-:W-:Y:S06]  /*58a0*/  LDSM.16.MT88.4 R144, [R210+0x2800] ;  /* 0x00280000d290783b */ /* 0x000fec0000004200 */
[C---:B------:R-:W-:Y:S01]  /*58b0*/  HMMA.16816.F32.BF16 R32, R8.reuse, R22, R128 ;  /* 0x000000160820723c */ /* 0x040fe20000041880 */
[----:B------:R-:W-:Y:S07]  /*58c0*/  LDSM.16.MT88.4 R20, [R210+0x2000] ;  /* 0x00200000d214783b */ /* 0x000fee0000004200 */
[C---:B-1----:R-:W-:Y:S01]  /*58d0*/  HMMA.16816.F32.BF16 R28, R8.reuse, R16, R120 ;  /* 0x00000010081c723c */ /* 0x042fe20000041878 */
[----:B------:R-:W-:Y:S01]  /*58e0*/  FADD.FTZ R2, R217, R2 ;  /* 0x00000002d9027221 */ /* 0x000fe20000010000 */
[----:B------:R-:W-:Y:S06]  /*58f0*/  LDSM.16.MT88.4 R120, [R0+0x2800] ;  /* 0x002800000078783b */ /* 0x000fec0000004200 */
[C---:B------:R-:W-:Y:S01]  /*5900*/  HMMA.16816.F32.BF16 R24, R8.reuse, R18, R116 ;  /* 0x000000120818723c */ /* 0x040fe20000041874 */
[----:B------:R-:W-:Y:S07]  /*5910*/  LDSM.16.MT88.4 R16, [R211+0x2000] ;  /* 0x00200000d310783b */ /* 0x000fee0000004200 */
[C---:B---3--:R-:W-:Y:S08]  /*5920*/  HMMA.16816.F32.BF16 R112, R8.reuse, R12, R112 ;  /* 0x0000000c0870723c */ /* 0x048ff00000041870 */
[----:B------:R-:W-:Y:S01]  /*5930*/  HMMA.16816.F32.BF16 R88, R8, R14, R88 ;  /* 0x0000000e0858723c */ /* 0x000fe20000041858 */
[----:B------:R-:W1:Y:S04]  /*5940*/  LDSM.16.MT88.4 R8, [R210+0x5000] ;  /* 0x00500000d208783b */ /* 0x000e680000004200 */
[----:B------:R-:W2:Y:S01]  /*5950*/  LDSM.16.MT88.4 R12, [R0+0x2000] ;  /* 0x00200000000c783b */ /* 0x000ea20000004200 */
[----:B------:R-:W-:-:S03]  /*5960*/  FADD.FTZ R3, R204, R3 ;  /* 0x00000003cc037221 */ /* 0x000fc60000010000 */
[----:B------:R-:W-:Y:S01]  /*5970*/  LDSM.16.MT88.4 R128, [R211+0x2800] ;  /* 0x00280000d380783b */ /* 0x000fe20000004200 */
        /* <DEDUP_REMOVED lines=11> */
[----:B------:R-:W2:Y:S01]  /*5a30*/  LDSM.16.MT88.4 R12, [R210+0x8000] ;  /* 0x00800000d20c783b */ /* 0x000ea20000004200 */
[----:B------:R-:W-:-:S02]  /*5a40*/  FADD.FTZ R2, R218, R2 ;  /* 0x00000002da027221 */ /* 0x000fc40000010000 */
[----:B------:R-:W-:Y:S01]  /*5a50*/  FADD.FTZ R3, R103, R3 ;  /* 0x0000000367037221 */ /* 0x000fe20000010000 */
[----:B------:R-:W-:Y:S03]  /*5a60*/  LDSM.16.MT88.4 R64, [R0+0x5800] ;  /* 0x005800000040783b */ /* 0x000fe60000004200 */
[C---:B-1----:R-:W-:Y:S01]  /*5a70*/  HMMA.16816.F32.BF16 R28, R4.reuse, R8, R28 ;  /* 0x00000008041c723c */ /* 0x042fe2000004181c */
[----:B------:R-:W-:Y:S07]  /*5a80*/  LDSM.16.MT88.4 R56, [R211+0x5800] ;  /* 0x00580000d338783b */ /* 0x000fee0000004200 */
[----:B------:R-:W-:Y:S01]  /*5a90*/  HMMA.16816.F32.BF16 R24, R4, R10, R24 ;  /* 0x0000000a0418723c */ /* 0x000fe20000041818 */
[----:B------:R-:W1:Y:S01]  /*5aa0*/  LDSM.16.MT88.4 R8, [R0+0x8000] ;  /* 0x008000000008783b */ /* 0x000e620000004200 */
[----:B------:R-:W-:-:S02]  /*5ab0*/  FADD.FTZ R2, R221, R2 ;  /* 0x00000002dd027221 */ /* 0x000fc40000010000 */
[----:B------:R-:W-:Y:S02]  /*5ac0*/  FADD.FTZ R3, R205, R3 ;  /* 0x00000003cd037221 */ /* 0x000fe40000010000 */
[----:B------:R-:W-:Y:S02]  /*5ad0*/  FADD.FTZ R2, R222, R2 ;  /* 0x00000002de027221 */ /* 0x000fe40000010000 */
[----:B---3--:R-:W-:Y:S02]  /*5ae0*/  HMMA.16816.F32.BF16 R68, R4, R20, R68 ;  /* 0x000000140444723c */ /* 0x008fe40000041844 */
[----:B------:R-:W-:-:S06]  /*5af0*/  FADD.FTZ R2, R219, R2 ;  /* 0x00000002db027221 */ /* 0x000fcc0000010000 */
[C---:B------:R-:W-:Y:S08]  /*5b00*/  HMMA.16816.F32.BF16 R60, R4.reuse, R22, R60 ;  /* 0x00000016043c723c */ /* 0x040ff0000004183c */
[C---:B----4-:R-:W-:Y:S08]  /*5b10*/  HMMA.16816.F32.BF16 R48, R4.reuse, R16, R48 ;  /* 0x000000100430723c */ /* 0x050ff00000041830 */
[C---:B------:R-:W-:Y:S08]  /*5b20*/  HMMA.16816.F32.BF16 R44, R4.reuse, R18, R44 ;  /* 0x00000012042c723c */ /* 0x040ff0000004182c */
[C---:B--2---:R-:W-:Y:S08]  /*5b30*/  HMMA.16816.F32.BF16 R36, R4.reuse, R12, R36 ;  /* 0x0000000c0424723c */ /* 0x044ff00000041824 */
[C---:B-1----:R-:W-:Y:S08]  /*5b40*/  HMMA.16816.F32.BF16 R92, R4.reuse, R8, R112 ;  /* 0x00000008045c723c */ /* 0x042ff00000041870 */
[C---:B------:R-:W-:Y:S01]  /*5b50*/  HMMA.16816.F32.BF16 R32, R4.reuse, R14, R32 ;  /* 0x0000000e0420723c */ /* 0x040fe20000041820 */
[----:B------:R-:W-:Y:S01]  /*5b60*/  FADD.FTZ R2, R223, R2 ;  /* 0x00000002df027221 */ /* 0x000fe20000010000 */
[----:B------:R-:W1:Y:S06]  /*5b70*/  LDSM.16.MT88.4 R112, [R210+0x5800] ;  /* 0x00580000d270783b */ /* 0x000e6c0000004200 */
[----:B------:R-:W-:Y:S01]  /*5b80*/  HMMA.16816.F32.BF16 R8, R4, R10, R88 ;  /* 0x0000000a0408723c */ /* 0x000fe20000041858 */
[----:B------:R2:W-:Y:S01]  /*5b90*/  LDSM.16.MT88.4 R4, [R0+0x8800] ;  /* 0x008800000004783b */ /* 0x0005e20000004200 */
[----:B------:R-:W-:-:S03]  /*5ba0*/  FADD.FTZ R2, R215, R2 ;  /* 0x00000002d7027221 */ /* 0x000fc60000010000 */
[----:B------:R-:W-:Y:S01]  /*5bb0*/  LDSM.16.MT88.4 R88, [R211+0x8800] ;  /* 0x00880000d358783b */ /* 0x000fe20000004200 */
[----:B------:R-:W-:Y:S02]  /*5bc0*/  FADD.FTZ R2, R224, R2 ;  /* 0x00000002e0027221 */ /* 0x000fe40000010000 */
[----:B--2---:R-:W-:-:S04]  /*5bd0*/  FADD.FTZ R0, R225, R3 ;  /* 0x00000003e1007221 */ /* 0x004fc80000010000 */
[----:B------:R-:W-:-:S04]  /*5be0*/  FADD.FTZ R0, R252, R0 ;  /* 0x00000000fc007221 */ /* 0x000fc80000010000 */
[----:B------:R-:W-:-:S04]  /*5bf0*/  FADD.FTZ R0, R251, R0 ;  /* 0x00000000fb007221 */ /* 0x000fc80000010000 */
[----:B------:R-:W-:-:S04]  /*5c00*/  FADD.FTZ R0, R250, R0 ;  /* 0x00000000fa007221 */ /* 0x000fc80000010000 */
[----:B------:R-:W-:Y:S02]  /*5c10*/  FADD.FTZ R0, R248, R0 ;  /* 0x00000000f8007221 */ /* 0x000fe40000010000 */
[----:B------:R-:W-:Y:S02]  /*5c20*/  FADD.FTZ R2, R216, R2 ;  /* 0x00000002d8027221 */ /* 0x000fe40000010000 */
[----:B------:R-:W-:Y:S02]  /*5c30*/  FADD.FTZ R0, R245, R0 ;  /* 0x00000000f5007221 */ /* 0x000fe40000010000 */
[----:B------:R-:W-:Y:S02]  /*5c40*/  FADD.FTZ R2, R102, R2 ;  /* 0x0000000266027221 */ /* 0x000fe40000010000 */
[----:B------:R-:W-:Y:S01]  /*5c50*/  FADD.FTZ R0, R244, R0 ;  /* 0x00000000f4007221 */ /* 0x000fe20000010000 */
[----:B------:R-:W-:Y:S01]  /*5c60*/  HMMA.16816.F32.BF16 R124, R96, R120, R124 ;  /* 0x00000078607c723c */ /* 0x000fe2000004187c */
[----:B------:R-:W-:-:S02]  /*5c70*/  FADD.FTZ R3, R249, R2 ;  /* 0x00000002f9037221 */ /* 0x000fc40000010000 */
[----:B------:R-:W-:Y:S02]  /*5c80*/  FADD.FTZ R2, R243, R0 ;  /* 0x00000000f3027221 */ /* 0x000fe40000010000 */
[----:B------:R-:W-:-:S03]  /*5c90*/  FADD.FTZ R0, R247, R3 ;  /* 0x00000003f7007221 */ /* 0x000fc60000010000 */
[----:B------:R-:W-:Y:S01]  /*5ca0*/  HMMA.16816.F32.BF16 R120, R96, R122, R72 ;  /* 0x0000007a6078723c */ /* 0x000fe20000041848 */
[----:B------:R-:W2:Y:S01]  /*5cb0*/  LDSM.16.MT88.4 R72, [R210+0x8800] ;  /* 0x00880000d248783b */ /* 0x000ea20000004200 */
        /* <DEDUP_REMOVED lines=10> */
[----:B------:R3:W-:Y:S01]  /*5d60*/  STL [R1+0x4], R3 ;  /* 0x0000040301007387 */ /* 0x0007e20000100800 */
[----:B------:R-:W-:Y:S01]  /*5d70*/  ISETP.GE.AND P0, PT, R226, 0x3, PT ;  /* 0x00000003e200780c */ /* 0x000fe20003f06270 */
[C---:B------:R-:W-:Y:S01]  /*5d80*/  HMMA.16816.F32.BF16 R132, R96.reuse, R128, R132 ;  /* 0x000000806084723c */ /* 0x040fe20000041884 */
[----:B------:R-:W-:Y:S07]  /*5d90*/  BSSY B0, `(.L_x_1135) ;  /* 0x000003d000007945 */ /* 0x000fee0003800000 */
[C---:B------:R-:W-:Y:S08]  /*5da0*/  HMMA.16816.F32.BF16 R128, R96.reuse, R130, R52 ;  /* 0x000000826080723c */ /* 0x040ff00000041834 */
[C---:B-1----:R-:W-:Y:S08]  /*5db0*/  HMMA.16816.F32.BF16 R116, R96.reuse, R112, R116 ;  /* 0x000000706074723c */ /* 0x042ff00000041874 */
[C---:B------:R-:W-:Y:S08]  /*5dc0*/  HMMA.16816.F32.BF16 R52, R96.reuse, R56, R68 ;  /* 0x000000386034723c */ /* 0x040ff00000041844 */
[C---:B------:R-:W-:Y:S08]  /*5dd0*/  HMMA.16816.F32.BF16 R112, R96.reuse, R114, R84 ;  /* 0x000000726070723c */ /* 0x040ff00000041854 */
[C---:B------:R-:W-:Y:S08]  /*5de0*/  HMMA.16816.F32.BF16 R56, R96.reuse, R58, R60 ;  /* 0x0000003a6038723c */ /* 0x040ff0000004183c */
[C---:B------:R-:W-:Y:S08]  /*5df0*/  HMMA.16816.F32.BF16 R148, R96.reuse, R144, R148 ;  /* 0x000000906094723c */ /* 0x040ff00000041894 */
        /* <DEDUP_REMOVED lines=8> */
[----:B------:R-:W-:Y:S01]  /*5e80*/  HMMA.16816.F32.BF16 R96, R96, R6, R8 ;  /* 0x000000066060723c */ /* 0x000fe20000041808 */
[----:B------:R-:W-:Y:S07]  /*5e90*/  @!UPT UIADD3 URZ, URZ, URZ, URZ ;  /* 0x0000003f3f3ff290 */ /* 0x000fee000fffe03f */
[----:B------:R-:W-:Y:S11]  /*5ea0*/  @!P0 BRA `(.L_x_1136) ;  /* 0x000002b000008947 */ /* 0x000ff60003800000 */
[----:B---3--:R-:W2:Y:S04]  /*5eb0*/  LDL.LU.64 R220, [R1+0x68] ;  /* 0x0000680001dc7983 */ /* 0x008ea80000300a00 */
[----:B------:R-:W3:Y:S04]  /*5ec0*/  LDL.64 R218, [R1+0x10] ;  /* 0x0000100001da7983 */ /* 0x000ee80000100a00 */
[----:B------:R-:W4:Y:S04]  /*5ed0*/  LDL R224, [R1+0x1c] ;  /* 0x00001c0001e07983 */ /* 0x000f280000100800 */
[----:B------:R-:W5:Y:S04]  /*5ee0*/  LDL R216, [R1+0x20] ;  /* 0x0000200001d87983 */ /* 0x000f680000100800 */
[----:B------:R-:W5:Y:S01]  /*5ef0*/  LDL R102, [R1+0x28] ;  /* 0x0000280001667983 */ /* 0x000f620000100800 */
[----:B------:R-:W-:Y:S01]  /*5f00*/  IADD3 R0, R226, -0x3, RZ ;  /* 0xfffffffde2007810 */ /* 0x000fe20007ffe0ff */
[----:B------:R-:W-:-:S02]  /*5f10*/  IMAD.MOV.U32 R215, RZ, RZ, c[0x0][0x1e0] ;  /* 0x00007800ffd77624 */ /* 0x000fc400078e00ff */
[----:B------:R-:W-:Y:S01]  /*5f20*/  IMAD.MOV.U32 R223, RZ, RZ, 0x6 ;  /* 0x00000006ffdf7424 */ /* 0x000fe200078e00ff */
[----:B------:R-:W-:Y:S01]  /*5f30*/  SHF.R.S32.HI R2, RZ, 0x1f, R0 ;  /* 0x0000001fff027819 */ /* 0x000fe20000011400 */
[----:B------:R-:W-:-:S03]  /*5f40*/  IMAD.WIDE.U32 R4, R0, c[0x0][0x1e0], RZ ;  /* 0x0000780000047a25 */ /* 0x000fc600078e00ff */
[C---:B------:R-:W-:Y:S01]  /*5f50*/  SHF.L.U64.HI R7, R215.reuse, R223, c[0x0][0x1e4] ;  /* 0x00007900d7077619 */ /* 0x040fe200000102df */
[----:B------:R-:W-:Y:S02]  /*5f60*/  IMAD R2, R2, c[0x0][0x1e0], RZ ;  /* 0x0000780002027a24 */ /* 0x000fe400078e02ff */
[----:B------:R-:W-:Y:S02]  /*5f70*/  IMAD.SHL.U32 R6, R215, 0x40, RZ ;  /* 0x00000040d7067824 */ /* 0x000fe400078e00ff */
[----:B------:R-:W-:-:S04]  /*5f80*/  IMAD R0, R0, c[0x0][0x1e4], R2 ;  /* 0x0000790000007a24 */ /* 0x000fc800078e0202 */
[----:B------:R-:W-:-:S04]  /*5f90*/  IMAD.IADD R0, R5, 0x1, R0 ;  /* 0x0000000105007824 */ /* 0x000fc800078e0200 */
[----:B------:R-:W-:Y:S02]  /*5fa0*/  IMAD R0, R0, 0x60, RZ ;  /* 0x0000006000007824 */ /* 0x000fe400078e02ff */
[----:B--2---:R-:W-:-:S04]  /*5fb0*/  IMAD.WIDE.U32 R4, R4, 0x60, R220 ;  /* 0x0000006004047825 */ /* 0x004fc800078e00dc */
[----:B------:R-:W-:Y:S01]  /*5fc0*/  IMAD.IADD R0, R5, 0x1, R0 ;  /* 0x0000000105007824 */ /* 0x000fe200078e0200 */
[----:B------:R-:W-:Y:S02]  /*5fd0*/  LEA R2, P4, R4, c[0x0][0x1c8], 0x1 ;  /* 0x0000720004027a11 */ /* 0x000fe400078808ff */
[----:B---3--:R-:W-:Y:S02]  /*5fe0*/  ISETP.GE.AND P3, PT, R218, c[0x0][0x1d4], PT ;  /* 0x00007500da007a0c */ /* 0x008fe40003f66270 */
[----:B----4-:R-:W-:Y:S02]  /*5ff0*/  ISETP.GE.AND P1, PT, R224, c[0x0][0x1d4], PT ;  /* 0x00007500e0007a0c */ /* 0x010fe40003f26270 */
[----:B------:R-:W-:Y:S02]  /*6000*/  LEA.HI.X R3, R4, c[0x0][0x1cc], R0, 0x1, P4 ;  /* 0x0000730004037a11 */ /* 0x000fe400020f0c00 */
[----:B-----5:R-:W-:Y:S02]  /*6010*/  ISETP.GE.AND P0, PT, R216, c[0x0][0x1d4], PT ;  /* 0x00007500d8007a0c */ /* 0x020fe40003f06270 */
[----:B------:R-:W-:-:S02]  /*6020*/  IADD3 R10, P6, P5, R6, 0x80, R2 ;  /* 0x00000080060a7810 */ /* 0x000fc40007dde002 */
[-C--:B------:R-:W-:Y:S02]  /*6030*/  IADD3 R4, P4, R2, R6.reuse, RZ ;  /* 0x0000000602047210 */ /* 0x080fe40007f9e0ff */
        /* <DEDUP_REMOVED lines=18> */
.L_x_1136:
[----:B---3--:R-:W-:Y:S05]  /*6160*/  BSYNC B0 ;  /* 0x0000000000007941 */ /* 0x008fea0003800000 */
.L_x_1135:
[----:B------:R-:W2:Y:S01]  /*6170*/  LDL R0, [R1+0x5c] ;  /* 0x00005c0001007983 */ /* 0x000ea20000100800 */
[----:B-1----:R-:W-:Y:S01]  /*6180*/  IMAD.MOV.U32 R3, RZ, RZ, c[0x0][0x168] ;  /* 0x00005a00ff037624 */ /* 0x002fe200078e00ff */
[----:B------:R-:W-:Y:S01]  /*6190*/  IADD3 R223, R226, -0x2, RZ ;  /* 0xfffffffee2df7810 */ /* 0x000fe20007ffe0ff */
[----:B------:R-:W-:Y:S01]  /*61a0*/  IMAD.MOV.U32 R204, RZ, RZ, 0x1 ;  /* 0x00000001ffcc7424 */ /* 0x000fe200078e00ff */
[----:B------:R-:W0:Y:S01]  /*61b0*/  LDGDEPBAR ;  /* 0x00000000000079af */ /* 0x000e220000000000 */
[----:B--2---:R-:W-:-:S05]  /*61c0*/  @P2 IMAD.HI.U32 R2, R0, c[0x0][0x2c8], RZ ;  /* 0x0000b20000022a27 */ /* 0x004fca00078e00ff */
[----:B------:R-:W-:-:S04]  /*61d0*/  @P2 SHF.R.U32.HI R0, RZ, c[0x0][0x2cc], R2 ;  /* 0x0000b300ff002a19 */ /* 0x000fc80000011602 */
[----:B------:R-:W-:-:S05]  /*61e0*/  IADD3 R0, R0, c[0x0][0x1d0], -R3 ;  /* 0x0000740000007a10 */ /* 0x000fca0007ffe803 */
[----:B------:R-:W-:-:S05]  /*61f0*/  IMAD.HI R0, R0, 0x2aaaaaab, RZ ;  /* 0x2aaaaaab00007827 */ /* 0x000fca00078e02ff */
[----:B------:R-:W-:-:S04]  /*6200*/  SHF.R.U32.HI R2, RZ, 0x1f, R0 ;  /* 0x0000001fff027819 */ /* 0x000fc80000011600 */
[----:B------:R-:W-:-:S04]  /*6210*/  LEA.HI.SX32 R0, R0, R2, 0x1c ;  /* 0x0000000200007211 */ /* 0x000fc800078fe2ff */
[----:B------:R-:W-:-:S04]  /*6220*/  IMNMX R3, RZ, R0, !PT ;  /* 0x00000000ff037217 */ /* 0x000fc80007800200 */
[----:B------:R-:W-:Y:S01]  /*6230*/  ISETP.GE.AND P0, PT, R223, R3, PT ;  /* 0x00000003df00720c */ /* 0x000fe20003f06270 */
[----:B------:R1:W-:Y:S04]  /*6240*/  STL [R1+0x18], R3 ;  /* 0x0000180301007387 */ /* 0x0003e80000100800 */
[----:B------:R1:W-:Y:S08]  /*6250*/  STL [R1], RZ ;  /* 0x000000ff01007387 */ /* 0x0003f00000100800 */
[----:B------:R-:W-:Y:S05]  /*6260*/  @!P0 BRA `(.L_x_1137) ;  /* 0x000046b000008947 */ /* 0x000fea0003800000 */
[----:B------:R-:W2:Y:S01]  /*6270*/  LDL R4, [R1+0x34] ;  /* 0x0000340001047983 */ /* 0x000ea20000100800 */
[----:B-1----:R-:W-:Y:S01]  /*6280*/  IMAD.MOV.U32 R3, RZ, RZ, R100 ;  /* 0x000000ffff037224 */ /* 0x002fe200078e0064 */
[----:B------:R-:W-:Y:S01]  /*6290*/  MOV R238, R223 ;  /* 0x000000df00ee7202 */ /* 0x000fe20000000f00 */
[----:B------:R-:W-:Y:S01]  /*62a0*/  IMAD.MOV.U32 R2, RZ, RZ, R101 ;  /* 0x000000ffff027224 */ /* 0x000fe200078e0065 */
[----:B------:R1:W-:Y:S01]  /*62b0*/  STL [R1], RZ ;  /* 0x000000ff01007387 */ /* 0x0003e20000100800 */
[----:B------:R-:W-:Y:S01]  /*62c0*/  MOV R204, 0x1 ;  /* 0x0000000100cc7802 */ /* 0x000fe20000000f00 */
[----:B--2---:R-:W-:-:S05]  /*62d0*/  @P2 IMAD.HI.U32 R0, R4, c[0x0][0x2c8], RZ ;  /* 0x0000b20004002a27 */ /* 0x004fca00078e00ff */
[----:B------:R-:W-:-:S05]  /*62e0*/  @P2 SHF.R.U32.HI R0, RZ, c[0x0][0x2cc], R0 ;  /* 0x0000b300ff002a19 */ /* 0x000fca0000011600 */
[----:B------:R1:W-:Y:S02]  /*62f0*/  @P2 STL [R1+0x24], R0 ;  /* 0x0000240001002387 */ /* 0x0003e40000100800 */
.L_x_1138:
[----:B------:R-:W-:Y:S04]  /*6300*/  DEPBAR.LE SB0, 0x2 ;  /* 0x000080800000791a */ /* 0x000fe80000000000 */
[----:B------:R-:W-:Y:S01]  /*6310*/  WARPSYNC 0xffffffff ;  /* 0xffffffff00007948 */ /* 0x000fe20003800000 */
[----:B------:R-:W-:Y:S01]  /*6320*/  BAR.SYNC.DEFER_BLOCKING 0x0 ;  /* 0x0000000000007b1d */ /* 0x000fe20000010000 */
[----:B------:R-:W-:Y:S01]  /*6330*/  IMAD R205, R204, 0x9000, RZ ;  /* 0x00009000cccd7824 */ /* 0x000fe200078e02ff */
[C---:B------:R-:W-:Y:S02]  /*6340*/  ISETP.GE.AND P5, PT, R238.reuse, 0x1, PT ;  /* 0x00000001ee00780c */ /* 0x040fe40003fa6270 */
[----:B------:R-:W-:Y:S02]  /*6350*/  IADD3 R218, R238, -0x1, RZ ;  /* 0xffffffffeeda7810 */ /* 0x000fe40007ffe0ff */
[----:B-1----:R-:W-:Y:S04]  /*6360*/  IADD3 R0, R209, R205, RZ ;  /* 0x000000cdd1007210 */ /* 0x002fe80007ffe0ff */
[----:B------:R-:W-:Y:S05]  /*6370*/  IADD3 R200, R208, R0, RZ ;  /* 0x00000000d0c87210 */ /* 0x000fea0007ffe0ff */
[----:B------:R-:W-:Y:S01]  /*6380*/  @P5 IMAD.WIDE.U32 R202, R218, c[0x0][0x208], RZ ;  /* 0x00008200daca5a25 */ /* 0x000fe200078e00ff */
[----:B------:R-:W1:Y:S08]  /*6390*/  LDSM.16.M88.4 R8, [R0] ;  /* 0x000000000008783b */ /* 0x000e700000000200 */
[----:B------:R-:W2:Y:S08]  /*63a0*/  LDSM.16.M88.4 R16, [R0+0x800] ;  /* 0x000800000010783b */ /* 0x000eb00000000200 */
[----:B------:R-:W3:Y:S08]  /*63b0*/  LDSM.16.M88.4 R24, [R0+0x1000] ;  /* 0x001000000018783b */ /* 0x000ef00000000200 */
[----:B------:R-:W4:Y:S04]  /*63c0*/  LDL R215, [R1+0x48] ;  /* 0x0000480001d77983 */ /* 0x000f280000100800 */
[----:B------:R-:W5:Y:S08]  /*63d0*/  LDSM.16.M88.4 R32, [R0+0x1800] ;  /* 0x001800000020783b */ /* 0x000f700000000200 */
[----:B------:R-:W4:Y:S01]  /*63e0*/  LDL R201, [R1+0x30] ;  /* 0x0000300001c97983 */ /* 0x000f220000100800 */
[C---:B-1----:R-:W-:Y:S03]  /*63f0*/  HMMA.16816.F32.BF16 R4, R152.reuse, R8, RZ ;  /* 0x000000089804723c */ /* 0x042fe600000418ff */
[----:B------:R-:W1:Y:S05]  /*6400*/  LDSM.16.M88.4 R40, [R0+0x2000] ;  /* 0x002000000028783b */ /* 0x000e6a0000000200 */
[C---:B------:R-:W-:Y:S03]  /*6410*/  HMMA.16816.F32.BF16 R8, R152.reuse, R10, RZ ;  /* 0x0000000a9808723c */ /* 0x040fe600000418ff */
[----:B------:R-:W1:Y:S05]  /*6420*/  LDSM.16.M88.4 R48, [R0+0x2800] ;  /* 0x002800000030783b */ /* 0x000e6a0000000200 */
[C---:B--2---:R-:W-:Y:S03]  /*6430*/  HMMA.16816.F32.BF16 R12, R152.reuse, R16, RZ ;  /* 0x00000010980c723c */ /* 0x044fe600000418ff */
[----:B------:R-:W2:Y:S06]  /*6440*/  LDL.64 R216, [R1+0x38] ;  /* 0x0000380001d87983 */ /* 0x000eac0000100a00 */
[----:B------:R-:W2:Y:S01]  /*6450*/  LDL.LU R221, [R1] ;  /* 0x0000000001dd7983 */ /* 0x000ea20000300800 */
[C---:B------:R-:W-:Y:S03]  /*6460*/  HMMA.16816.F32.BF16 R16, R152.reuse, R18, RZ ;  /* 0x000000129810723c */ /* 0x040fe600000418ff */
[----:B------:R-:W1:Y:S05]  /*6470*/  LDSM.16.M88.4 R100, [R200] ;  /* 0x00000000c864783b */ /* 0x000e6a0000000200 */
[C---:B---3--:R-:W-:Y:S03]  /*6480*/  HMMA.16816.F32.BF16 R20, R152.reuse, R24, RZ ;  /* 0x000000189814723c */ /* 0x048fe600000418ff */
[----:B------:R-:W3:Y:S05]  /*6490*/  LDL.64 R228, [R1+0x10] ;  /* 0x0000100001e47983 */ /* 0x000eea0000100a00 */
[C---:B------:R-:W-:Y:S01]  /*64a0*/  HMMA.16816.F32.BF16 R24, R152.reuse, R26, RZ ;  /* 0x0000001a9818723c */ /* 0x040fe200000418ff */
[----:B------:R-:W2:Y:S04]  /*64b0*/  LDL R222, [R1+0x24] ;  /* 0x0000240001de7983 */ /* 0x000ea80000100800 */
[----:B------:R-:W2:Y:S03]  /*64c0*/  LDL R227, [R1+0x1c] ;  /* 0x00001c0001e37983 */ /* 0x000ea60000100800 */
[C---:B-----5:R-:W-:Y:S01]  /*64d0*/  HMMA.16816.F32.BF16 R28, R152.reuse, R32, RZ ;  /* 0x00000020981c723c */ /* 0x060fe200000418ff */
[----:B------:R-:W5:Y:S04]  /*64e0*/  LDL R220, [R1+0x58] ;  /* 0x0000580001dc7983 */ /* 0x000f680000100800 */
[----:B------:R-:W4:Y:S03]  /*64f0*/  LDL R226, [R1+0x20] ;  /* 0x0000200001e27983 */ /* 0x000f260000100800 */
[C---:B------:R-:W-:Y:S08]  /*6500*/  HMMA.16816.F32.BF16 R32, R152.reuse, R34, RZ ;  /* 0x000000229820723c */ /* 0x040ff000000418ff */
[C---:B-1----:R-:W-:Y:S08]  /*6510*/  HMMA.16816.F32.BF16 R36, R152.reuse, R40, RZ ;  /* 0x000000289824723c */ /* 0x042ff000000418ff */
[C---:B------:R-:W-:Y:S08]  /*6520*/  HMMA.16816.F32.BF16 R40, R152.reuse, R42, RZ ;  /* 0x0000002a9828723c */ /* 0x040ff000000418ff */
[C---:B------:R-:W-:Y:S08]  /*6530*/  HMMA.16816.F32.BF16 R44, R152.reuse, R48, RZ ;  /* 0x00000030982c723c */ /* 0x040ff000000418ff */
[----:B------:R-:W-:Y:S08]  /*6540*/  HMMA.16816.F32.BF16 R48, R152, R50, RZ ;  /* 0x000000329830723c */ /* 0x000ff000000418ff */
[C---:B------:R-:W-:Y:S08]  /*6550*/  HMMA.16816.F32.BF16 R4, R156.reuse, R100, R4 ;  /* 0x000000649c04723c */ /* 0x040ff00000041804 */
        /* <DEDUP_REMOVED lines=13> */
[----:B------:R-:W1:Y:S02]  /*6630*/  LDSM.16.M88.4 R100, [R200+0x2800] ;  /* 0x00280000c864783b */ /* 0x000e640000000200 */
[----:B---3--:R-:W-:Y:S05]  /*6640*/  @P5 ISETP.GE.AND P3, PT, R228, c[0x0][0x1d4], PT ;  /* 0x00007500e4005a0c */ /* 0x008fea0003f66270 */
[C---:B-1----:R-:W-:Y:S03]  /*6650*/  HMMA.16816.F32.BF16 R44, R156.reuse, R100, R44 ;  /* 0x000000649c2c723c */ /* 0x042fe6000004182c */
[----:B--2---:R-:W-:Y:S04]  /*6660*/  @P5 ISETP.GE.AND P1, PT, R227, c[0x0][0x1d4], PT ;  /* 0x00007500e3005a0c */ /* 0x004fe80003f26270 */
[----:B------:R-:W-:Y:S01]  /*6670*/  @P5 SHF.R.S32.HI R100, RZ, 0x1f, R218 ;  /* 0x0000001fff645819 */ /* 0x000fe200000114da */
[----:B------:R-:W-:Y:S04]  /*6680*/  HMMA.16816.F32.BF16 R48, R156, R102, R48 ;  /* 0x000000669c30723c */ /* 0x000fe80000041830 */
[----:B------:R-:W-:Y:S01]  /*6690*/  @P5 IMAD R100, R100, c[0x0][0x208], RZ ;  /* 0x0000820064645a24 */ /* 0x000fe200078e02ff */
[----:B----4-:R-:W-:Y:S02]  /*66a0*/  @P5 ISETP.GE.AND P0, PT, R226, c[0x0][0x1d4], PT ;  /* 0x00007500e2005a0c */ /* 0x010fe40003f06270 */
[----:B------:R-:W-:Y:S01]  /*66b0*/  @P5 MOV R102, R216 ;  /* 0x000000d800665202 */ /* 0x000fe20000000f00 */
[----:B------:R-:W-:Y:S01]  /*66c0*/  @P5 IMAD R100, R218, c[0x0][0x20c], R100 ;  /* 0x00008300da645a24 */ /* 0x000fe200078e0264 */
[----:B------:R-:W-:Y:S03]  /*66d0*/  @P5 MOV R103, R215 ;  /* 0x000000d700675202 */ /* 0x000fe60000000f00 */
[----:B------:R-:W-:Y:S01]  /*66e0*/  @P5 IMAD R215, R221, 0x9000, R201 ;  /* 0x00009000ddd75824 */ /* 0x000fe200078e02c9 */
[----:B------:R-:W-:Y:S01]  /*66f0*/  @P5 IADD3 R100, R203, R100, RZ ;  /* 0x00000064cb645210 */ /* 0x000fe20007ffe0ff */
[----:B------:R-:W-:Y:S01]  /*6700*/  @P5 IMAD.WIDE.U32 R102, R202, 0x60, R102 ;  /* 0x00000060ca665825 */ /* 0x000fe200078e0066 */
[----:B------:R-:W-:Y:S02]  /*6710*/  @P5 MOV R202, c[0x0][0x208] ;  /* 0x0000820000ca5a02 */ /* 0x000fe40000000f00 */
[----:B------:R-:W-:Y:S01]  /*6720*/  IADD3 R201, R206, R0, RZ ;  /* 0x00000000cec97210 */ /* 0x000fe20007ffe0ff */
[----:B------:R-:W-:Y:S01]  /*6730*/  @P5 IMAD R101, R100, 0x60, RZ ;  /* 0x0000006064655824 */ /* 0x000fe200078e02ff */
[C---:B------:R-:W-:Y:S04]  /*6740*/  @P5 LEA R100, P4, R102.reuse, c[0x0][0x1f8], 0x1 ;  /* 0x00007e0066645a11 */ /* 0x040fe800078808ff */
[----:B------:R-:W-:Y:S04]  /*6750*/  @P5 IADD3 R101, R103, R101, RZ ;  /* 0x0000006567655210 */ /* 0x000fe80007ffe0ff */
[----:B------:R-:W-:Y:S01]  /*6760*/  @P5 LEA.HI.X R101, R102, c[0x0][0x1fc], R101, 0x1, P4 ;  /* 0x00007f0066655a11 */ /* 0x000fe200020f0c65 */
[----:B------:R-:W-:Y:S04]  /*6770*/  @P5 IMAD.MOV.U32 R102, RZ, RZ, 0x6 ;  /* 0x00000006ff665424 */ /* 0x000fe800078e00ff */
[----:B------:R-:W-:Y:S01]  /*6780*/  @!PT LDS RZ, [RZ] ;  /* 0x00000000fffff984 */ /* 0x000fe20000000800 */
[----:B------:R-:W-:Y:S01]  /*6790*/  @!PT LDS RZ, [RZ] ;  /* 0x00000000fffff984 */ /* 0x000fe20000000800 */
[----:B------:R-:W-:Y:S01]  /*67a0*/  @!PT LDS RZ, [RZ] ;  /* 0x00000000fffff984 */ /* 0x000fe20000000800 */
[----:B------:R1:W-:Y:S01]  /*67b0*/  @P5 LDGSTS.E.BYPASS.LTC128B.128 [R215], [R100.64], !P3 ;  /* 0x0000000064d75fae */ /* 0x0003e2000d901d46 */
[C---:B------:R-:W-:Y:S02]  /*67c0*/  @P5 SHF.L.U64.HI R102, R202.reuse, R102, c[0x0][0x20c] ;  /* 0x00008300ca665619 */ /* 0x040fe40000010266 */
[----:B------:R-:W-:Y:S05]  /*67d0*/  @P5 SHF.L.U32 R202, R202, 0x6, RZ ;  /* 0x00000006caca5819 */ /* 0x000fea00000006ff */
[----:B------:R1:W-:Y:S08]  /*67e0*/  @P5 LDGSTS.E.BYPASS.LTC128B.128 [R215+0x3000], [R100.64+0x80], !P1 ;  /* 0x0300008064d75fae */ /* 0x0003f0000c901d46 */
[----:B------:R1:W-:Y:S02]  /*67f0*/  @P5 LDGSTS.E.BYPASS.LTC128B.128 [R215+0x6000], [R100.64+0x100], !P0 ;  /* 0x0600010064d75fae */ /* 0x0003e4000c101d46 */
[----:B-1----:R-:W-:Y:S04]  /*6800*/  @P5 IADD3 R100, P4, R202, R100, RZ ;  /* 0x00000064ca645210 */ /* 0x002fe80007f9e0ff */
[----:B------:R-:W-:Y:S02]  /*6810*/  @P5 IADD3.X R101, R102, R101, RZ, P4, !PT ;  /* 0x0000006566655210 */ /* 0x000fe400027fe4ff */
[----:B------:R-:W-:Y:S03]  /*6820*/  @P5 IADD3 R202, P4, R202, R100, RZ ;  /* 0x00000064caca5210 */ /* 0x000fe60007f9e0ff */
[----:B------:R1:W-:Y:S01]  /*6830*/  @P5 LDGSTS.E.BYPASS.LTC128B.128 [R215+0x1000], [R100.64], !P3 ;  /* 0x0100000064d75fae */ /* 0x0003e2000d901d46 */
[----:B------:R-:W-:Y:S07]  /*6840*/  @P5 IADD3.X R203, R102, R101, RZ, P4, !PT ;  /* 0x0000006566cb5210 */ /* 0x000fee00027fe4ff */
[----:B------:R1:W-:Y:S08]  /*6850*/  @P5 LDGSTS.E.BYPASS.LTC128B.128 [R215+0x4000], [R100.64+0x80], !P1 ;  /* 0x0400008064d75fae */ /* 0x0003f0000c901d46 */
[----:B------:R1:W-:Y:S08]  /*6860*/  @P5 LDGSTS.E.BYPASS.LTC128B.128 [R215+0x7000], [R100.64+0x100], !P0 ;  /* 0x0700010064d75fae */ /* 0x0003f0000c101d46 */
[----:B------:R2:W-:Y:S08]  /*6870*/  @P5 LDGSTS.E.BYPASS.LTC128B.128 [R215+0x2000], [R202.64], !P3 ;  /* 0x02000000cad75fae */ /* 0x0005f0000d901d46 */
[----:B------:R2:W-:Y:S08]  /*6880*/  @P5 LDGSTS.E.BYPASS.LTC128B.128 [R215+0x5000], [R202.64+0x80], !P1 ;  /* 0x05000080cad75fae */ /* 0x0005f0000c901d46 */
[----:B------:R2:W-:Y:S08]  /*6890*/  @P5 LDGSTS.E.BYPASS.LTC128B.128 [R215+0x8000], [R202.64+0x100], !P0 ;  /* 0x08000100cad75fae */ /* 0x0005f0000c101d46 */
[----:B-1----:R-:W1:Y:S08]  /*68a0*/  LDSM.16.M88.4 R100, [R201] ;  /* 0x00000000c964783b */ /* 0x002e700000000200 */
[----:B------:R-:W0:Y:S01]  /*68b0*/  LDGDEPBAR ;  /* 0x00000000000079af */ /* 0x000e220000000000 */
[----:B--2---:R-:W-:Y:S02]  /*68c0*/  IADD3 R203, R206, R200, RZ ;  /* 0x000000c8cecb7210 */ /* 0x004fe40007ffe0ff */
[----:B------:R-:W-:Y:S01]  /*68d0*/  IADD3 R202, R208, R0, R206 ;  /* 0x00000000d0ca7210 */ /* 0x000fe20007ffe0ce */
        /* <DEDUP_REMOVED lines=122> */
[----:B------:R1:W2:Y:S08]  /*7080*/  LDSM.16.M88.4 R100, [R0+0x8800] ;  /* 0x008800000064783b */ /* 0x0002b00000000200 */
[----:B-1----:R1:W3:Y:S01]  /*7090*/  LDL R0, [R1+0x34] ;  /* 0x0000340001007983 */ /* 0x0022e20000100800 */
[C---:B--2---:R-:W-:Y:S08]  /*70a0*/  HMMA.16816.F32.BF16 R44, R184.reuse, R100, R44 ;  /* 0x00000064b82c723c */ /* 0x044ff0000004182c */
[----:B------:R-:W-:Y:S01]  /*70b0*/  HMMA.16816.F32.BF16 R48, R184, R102, R48 ;  /* 0x00000066b830723c */ /* 0x000fe20000041830 */
[----:B------:R-:W2:Y:S07]  /*70c0*/  LDSM.16.M88.4 R100, [R200+0x6000] ;  /* 0x00600000c864783b */ /* 0x000eae0000000200 */
[C---:B--2---:R-:W-:Y:S08]  /*70d0*/  HMMA.16816.F32.BF16 R4, R188.reuse, R100, R4 ;  /* 0x00000064bc04723c */ /* 0x044ff00000041804 */
[C---:B------:R-:W-:Y:S01]  /*70e0*/  HMMA.16816.F32.BF16 R8, R188.reuse, R102, R8 ;  /* 0x00000066bc08723c */ /* 0x040fe20000041808 */
        /* <DEDUP_REMOVED lines=12> */
[----:B------:R-:W2:Y:S03]  /*71b0*/  LDSM.16.M88.4 R100, [R200+0x8800] ;  /* 0x00880000c864783b */ /* 0x000ea60000000200 */
[----:B---3--:R-:W-:Y:S04]  /*71c0*/  @P2 MOV R0, R222 ;  /* 0x000000de00002202 */ /* 0x008fe80000000f00 */
        /* <DEDUP_REMOVED lines=19> */
[----:B------:R-:W-:Y:S01]  /*7300*/  HMMA.16816.F32.BF16 R48, R192, R102, R48 ;  /* 0x00000066c030723c */ /* 0x000fe20000041830 */
[----:B------:R-:W2:Y:S07]  /*7310*/  LDSM.16.M88.4 R100, [R203+0x6000] ;  /* 0x00600000cb64783b */ /* 0x000eae0000000200 */
[C---:B--2---:R-:W-:Y:S08]  /*7320*/  HMMA.16816.F32.BF16 R4, R196.reuse, R100, R4 ;  /* 0x00000064c404723c */ /* 0x044ff00000041804 */
[C---:B------:R-:W-:Y:S01]  /*7330*/  HMMA.16816.F32.BF16 R8, R196.reuse, R102, R8 ;  /* 0x00000066c408723c */ /* 0x040fe20000041808 */
[----:B------:R-:W2:Y:S11]  /*7340*/  LDSM.16.M88.4 R100, [R202+0x6800] ;  /* 0x00680000ca64783b */ /* 0x000eb60000000200 */
[----:B------:R-:W-:Y:S04]  /*7350*/  @!UPT UIADD3 URZ, URZ, URZ, URZ ;  /* 0x0000003f3f3ff290 */ /* 0x000fe8000fffe03f */
[----:B------:R-:W-:Y:S02]  /*7360*/  FMUL.FTZ R4, R4, c[0x0][0x320] ;  /* 0x0000c80004047a20 */ /* 0x000fe40000410000 */
        /* <DEDUP_REMOVED lines=8> */
[----:B------:R-:W-:Y:S01]  /*73f0*/  MUFU.TANH R218, R6 ;  /* 0x0000000600da7308 */ /* 0x000fe20000002400 */
[C---:B--2---:R-:W-:Y:S09]  /*7400*/  HMMA.16816.F32.BF16 R12, R196.reuse, R100, R12 ;  /* 0x00000064c40c723c */ /* 0x044ff2000004180c */
[----:B------:R-:W2:Y:S01]  /*7410*/  MUFU.TANH R217, R5 ;  /* 0x0000000500d97308 */ /* 0x000ea20000002400 */
[C---:B------:R-:W-:Y:S01]  /*7420*/  HMMA.16816.F32.BF16 R16, R196.reuse, R102, R16 ;  /* 0x00000066c410723c */ /* 0x040fe20000041810 */
[----:B------:R-:W4:Y:S08]  /*7430*/  LDSM.16.M88.4 R100, [R202+0x7000] ;  /* 0x00700000ca64783b */ /* 0x000f300000000200 */
[----:B------:R1:W-:Y:S10]  /*7440*/  MUFU.TANH R216, R7 ;  /* 0x0000000700d87308 */ /* 0x0003f40000002400 */
[----:B------:R-:W2:Y:S01]  /*7450*/  MUFU.TANH R201, R8 ;  /* 0x0000000800c97308 */ /* 0x000ea20000002400 */
[----:B------:R-:W-:Y:S02]  /*7460*/  FMUL.FTZ R12, R12, c[0x0][0x320] ;  /* 0x0000c8000c0c7a20 */ /* 0x000fe40000410000 */
[----:B------:R-:W-:Y:S02]  /*7470*/  FMUL.FTZ R15, R15, c[0x0][0x320] ;  /* 0x0000c8000f0f7a20 */ /* 0x000fe40000410000 */
[----:B------:R-:W-:Y:S02]  /*7480*/  FMUL.FTZ R13, R13, c[0x0][0x320] ;  /* 0x0000c8000d0d7a20 */ /* 0x000fe40000410000 */
[----:B------:R-:W-:Y:S03]  /*7490*/  FMUL.FTZ R14, R14, c[0x0][0x320] ;  /* 0x0000c8000e0e7a20 */ /* 0x000fe60000410000 */
[----:B------:R-:W-:Y:S01]  /*74a0*/  MUFU.TANH R203, R10 ;  /* 0x0000000a00cb7308 */ /* 0x000fe20000002400 */
[----:B------:R-:W-:Y:S02]  /*74b0*/  FMUL.FTZ R18, R18, c[0x0][0x320] ;  /* 0x0000c80012127a20 */ /* 0x000fe40000410000 */
[----:B------:R-:W-:Y:S01]  /*74c0*/  FMUL.FTZ R19, R19, c[0x0][0x320] ;  /* 0x0000c80013137a20 */ /* 0x000fe20000410000 */
[----:B-1----:R-:W1:Y:S01]  /*74d0*/  LDSM.16.M88.4 R4, [R202+0x7800] ;  /* 0x00780000ca04783b */ /* 0x002e620000000200 */
[----:B------:R-:W-:Y:S02]  /*74e0*/  FMUL.FTZ R16, R16, c[0x0][0x320] ;  /* 0x0000c80010107a20 */ /* 0x000fe40000410000 */
[----:B------:R-:W-:Y:S03]  /*74f0*/  FMUL.FTZ R17, R17, c[0x0][0x320] ;  /* 0x0000c80011117a20 */ /* 0x000fe60000410000 */
[----:B------:R-:W-:Y:S01]  /*7500*/  MUFU.TANH R200, R9 ;  /* 0x0000000900c87308 */ /* 0x000fe20000002400 */
[C---:B----4-:R-:W-:Y:S09]  /*7510*/  HMMA.16816.F32.BF16 R20, R196.reuse, R100, R20 ;  /* 0x00000064c414723c */ /* 0x050ff20000041814 */
[----:B------:R4:W-:Y:S01]  /*7520*/  MUFU.TANH R215, R11 ;  /* 0x0000000b00d77308 */ /* 0x0009e20000002400 */
[C---:B------:R-:W-:Y:S09]  /*7530*/  HMMA.16816.F32.BF16 R24, R196.reuse, R102, R24 ;  /* 0x00000066c418723c */ /* 0x040ff20000041818 */
[----:B------:R-:W2:Y:S10]  /*7540*/  MUFU.TANH R12, R12 ;  /* 0x0000000c000c7308 */ /* 0x000eb40000002400 */
[----:B------:R-:W-:Y:S01]  /*7550*/  MUFU.TANH R18, R18 ;  /* 0x0000001200127308 */ /* 0x000fe20000002400 */
[----:B------:R-:W-:Y:S01]  /*7560*/  FMUL.FTZ R22, R22, c[0x0][0x320] ;  /* 0x0000c80016167a20 */ /* 0x000fe20000410000 */
[C---:B-1----:R-:W-:Y:S01]  /*7570*/  HMMA.16816.F32.BF16 R28, R196.reuse, R4, R28 ;  /* 0x00000004c41c723c */ /* 0x042fe2000004181c */
[----:B----4-:R-:W-:Y:S02]  /*7580*/  LDSM.16.M88.4 R8, [R202+0x8800] ;  /* 0x00880000ca08783b */ /* 0x010fe40000000200 */
[----:B------:R-:W-:Y:S02]  /*7590*/  FMUL.FTZ R20, R20, c[0x0][0x320] ;  /* 0x0000c80014147a20 */ /* 0x000fe40000410000 */
[----:B------:R-:W-:Y:S03]  /*75a0*/  FMUL.FTZ R21, R21, c[0x0][0x320] ;  /* 0x0000c80015157a20 */ /* 0x000fe60000410000 */
[----:B------:R-:W-:Y:S01]  /*75b0*/  MUFU.TANH R22, R22 ;  /* 0x0000001600167308 */ /* 0x000fe20000002400 */
[----:B------:R-:W-:Y:S01]  /*75c0*/  FMUL.FTZ R25, R25, c[0x0][0x320] ;  /* 0x0000c80019197a20 */ /* 0x000fe20000410000 */
[C---:B------:R-:W-:Y:S01]  /*75d0*/  HMMA.16816.F32.BF16 R32, R196.reuse, R6, R32 ;  /* 0x00000006c420723c */ /* 0x040fe20000041820 */
[----:B------:R-:W1:Y:S01]  /*75e0*/  LDSM.16.M88.4 R4, [R202+0x8000] ;  /* 0x00800000ca04783b */ /* 0x000e620000000200 */
[----:B------:R-:W-:Y:S04]  /*75f0*/  DEPBAR.LE SB0, 0x2 ;  /* 0x000080800000791a */ /* 0x000fe80000000000 */
[----:B------:R-:W-:Y:S02]  /*7600*/  FMUL.FTZ R24, R24, c[0x0][0x320] ;  /* 0x0000c80018187a20 */ /* 0x000fe40000410000 */
[----:B------:R-:W-:Y:S01]  /*7610*/  MUFU.TANH R25, R25 ;  /* 0x0000001900197308 */ /* 0x000fe20000002400 */
[----:B------:R-:W-:Y:S03]  /*7620*/  BAR.SYNC.DEFER_BLOCKING 0x0 ;  /* 0x0000000000007b1d */ /* 0x000fe60000010000 */
[----:B------:R-:W-:Y:S02]  /*7630*/  FMUL.FTZ R23, R23, c[0x0][0x320] ;  /* 0x0000c80017177a20 */ /* 0x000fe40000410000 */
        /* <DEDUP_REMOVED lines=9> */
[----:B------:R-:W-:Y:S01]  /*76d0*/  FMUL.FTZ R30, R30, c[0x0][0x320] ;  /* 0x0000c8001e1e7a20 */ /* 0x000fe20000410000 */
[----:B------:R-:W-:Y:S01]  /*76e0*/  MUFU.TANH R32, R32 ;  /* 0x0000002000207308 */ /* 0x000fe20000002400 */
[C---:B-1----:R-:W-:Y:S01]  /*76f0*/  HMMA.16816.F32.BF16 R36, R196.reuse, R4, R36 ;  /* 0x00000004c424723c */ /* 0x042fe20000041824 */
[----:B------:R-:W1:Y:S08]  /*7700*/  SHFL.IDX PT, R4, R0, RZ, 0x1c1f ;  /* 0x001c1fff00047589 */ /* 0x000e7000000e0000 */
[----:B------:R-:W-:Y:S01]  /*7710*/  MUFU.TANH R33, R33 ;  /* 0x0000002100217308 */ /* 0x000fe20000002400 */
[C---:B------:R-:W-:Y:S01]  /*7720*/  HMMA.16816.F32.BF16 R40, R196.reuse, R6, R40 ;  /* 0x00000006c428723c */ /* 0x040fe20000041828 */
[----:B------:R4:W1:Y:S08]  /*7730*/  SHFL.IDX PT, R5, R0, 0x1, 0x1c1f ;  /* 0x003c1f0000057f89 */ /* 0x00087000000e0000 */
[----:B------:R-:W-:Y:S01]  /*7740*/  MUFU.TANH R20, R20 ;  /* 0x0000001400147308 */ /* 0x000fe20000002400 */
[C---:B------:R-:W-:Y:S09]  /*7750*/  HMMA.16816.F32.BF16 R44, R196.reuse, R8, R44 ;  /* 0x00000008c42c723c */ /* 0x040ff2000004182c */
[----:B------:R-:W1:Y:S01]  /*7760*/  MUFU.TANH R13, R13 ;  /* 0x0000000d000d7308 */ /* 0x000e620000002400 */
[----:B------:R-:W-:Y:S03]  /*7770*/  HMMA.16816.F32.BF16 R48, R196, R10, R48 ;  /* 0x0000000ac430723c */ /* 0x000fe60000041830 */
[----:B------:R-:W-:Y:S02]  /*7780*/  FMUL.FTZ R36, R36, c[0x0][0x320] ;  /* 0x0000c80024247a20 */ /* 0x000fe40000410000 */
[----:B------:R-:W-:Y:S02]  /*7790*/  FMUL.FTZ R37, R37, c[0x0][0x320] ;  /* 0x0000c80025257a20 */ /* 0x000fe40000410000 */
[----:B----4-:R-:W-:Y:S02]  /*77a0*/  IMAD R0, R238, -0x60, RZ ;  /* 0xffffffa0ee007824 */ /* 0x010fe400078e02ff */
[----:B------:R-:W-:Y:S03]  /*77b0*/  MUFU.TANH R14, R14 ;  /* 0x0000000e000e7308 */ /* 0x000fe60000002400 */
[----:B------:R-:W-:Y:S01]  /*77c0*/  FMUL.FTZ R38, R38, c[0x0][0x320] ;  /* 0x0000c80026267a20 */ /* 0x000fe20000410000 */
[----:B-----5:R-:W-:Y:S01]  /*77d0*/  IADD3 R0, -R220, 0x1, R0 ;  /* 0x00000001dc007810 */ /* 0x020fe20007ffe100 */
[----:B------:R-:W-:Y:S02]  /*77e0*/  FMUL.FTZ R39, R39, c[0x0][0x320] ;  /* 0x0000c80027277a20 */ /* 0x000fe40000410000 */
[----:B------:R-:W-:Y:S01]  /*77f0*/  FMUL.FTZ R40, R40, c[0x0][0x320] ;  /* 0x0000c80028287a20 */ /* 0x000fe20000410000 */
[----:B------:R-:W-:Y:S01]  /*7800*/  IADD3 R0, R0, c[0x0][0x1d0], RZ ;  /* 0x0000740000007a10 */ /* 0x000fe20007ffe0ff */
[----:B------:R-:W-:Y:S01]  /*7810*/  FMUL.FTZ R41, R41, c[0x0][0x320] ;  /* 0x0000c80029297a20 */ /* 0x000fe20000410000 */
[----:B------:R-:W4:Y:S01]  /*7820*/  MUFU.TANH R16, R16 ;  /* 0x0000001000107308 */ /* 0x000f220000002400 */
[----:B------:R-:W-:Y:S01]  /*7830*/  FMUL.FTZ R42, R42, c[0x0][0x320] ;  /* 0x0000c8002a2a7a20 */ /* 0x000fe20000410000 */
[----:B------:R-:W-:Y:S01]  /*7840*/  IADD3 R0, R0, -c[0x0][0x168], RZ ;  /* 0x80005a0000007a10 */ /* 0x000fe20007ffe0ff */
[----:B------:R-:W-:Y:S02]  /*7850*/  FMUL.FTZ R44, R44, c[0x0][0x320] ;  /* 0x0000c8002c2c7a20 */ /* 0x000fe40000410000 */
[----:B------:R-:W-:Y:S02]  /*7860*/  FMUL.FTZ R45, R45, c[0x0][0x320] ;  /* 0x0000c8002d2d7a20 */ /* 0x000fe40000410000 */
[C---:B-1----:R-:W-:Y:S01]  /*7870*/  IMAD.IADD R4, R0.reuse, 0x1, R4 ;  /* 0x0000000100047824 */ /* 0x042fe200078e0204 */
[----:B------:R-:W-:Y:S01]  /*7880*/  IADD3 R0, R0, R5, RZ ;  /* 0x0000000500007210 */ /* 0x000fe20007ffe0ff */
[----:B------:R-:W-:Y:S01]  /*7890*/  FMUL.FTZ R43, R43, c[0x0][0x320] ;  /* 0x0000c8002b2b7a20 */ /* 0x000fe20000410000 */
[----:B------:R-:W-:Y:S01]  /*78a0*/  MUFU.TANH R15, R15 ;  /* 0x0000000f000f7308 */ /* 0x000fe20000002400 */
[----:B------:R-:W-:Y:S01]  /*78b0*/  FMUL.FTZ R46, R46, c[0x0][0x320] ;  /* 0x0000c8002e2e7a20 */ /* 0x000fe20000410000 */
[----:B------:R-:W-:Y:S01]  /*78c0*/  ISETP.GT.AND P3, PT, R4, RZ, PT ;  /* 0x000000ff0400720c */ /* 0x000fe20003f64270 */
[----:B------:R-:W-:Y:S01]  /*78d0*/  FMUL.FTZ R48, R48, c[0x0][0x320] ;  /* 0x0000c80030307a20 */ /* 0x000fe20000410000 */
[----:B------:R-:W-:Y:S01]  /*78e0*/  ISETP.GT.AND P0, PT, R4, 0x1, PT ;  /* 0x000000010400780c */ /* 0x000fe20003f04270 */
[----:B------:R-:W-:Y:S01]  /*78f0*/  FMUL.FTZ R47, R47, c[0x0][0x320] ;  /* 0x0000c8002f2f7a20 */ /* 0x000fe20000410000 */
[----:B---3--:R-:W-:Y:S01]  /*7900*/  FSEL R5, R219, -INF , P3 ;  /* 0xff800000db057808 */ /* 0x008fe20001800000 */
[----:B------:R-:W-:Y:S01]  /*7910*/  FMUL.FTZ R49, R49, c[0x0][0x320] ;  /* 0x0000c80031317a20 */ /* 0x000fe20000410000 */
[----:B--2---:R-:W-:Y:S01]  /*7920*/  FSEL R7, R217, -INF , P0 ;  /* 0xff800000d9077808 */ /* 0x004fe20000000000 */
[----:B------:R-:W-:Y:S01]  /*7930*/  FMUL.FTZ R50, R50, c[0x0][0x320] ;  /* 0x0000c80032327a20 */ /* 0x000fe20000410000 */
[----:B------:R-:W-:Y:S01]  /*7940*/  FMNMX.FTZ R11, R5, R2, !PT ;  /* 0x00000002050b7209 */ /* 0x000fe20007810000 */
[----:B------:R-:W1:Y:S01]  /*7950*/  MUFU.TANH R17, R17 ;  /* 0x0000001100117308 */ /* 0x000e620000002400 */
[----:B------:R-:W-:Y:S01]  /*7960*/  ISETP.GT.AND P5, PT, R4, 0x8, PT ;  /* 0x000000080400780c */ /* 0x000fe20003fa4270 */
[----:B------:R-:W-:Y:S01]  /*7970*/  FMUL.FTZ R51, R51, c[0x0][0x320] ;  /* 0x0000c80033337a20 */ /* 0x000fe20000410000 */
[----:B------:R-:W-:Y:S02]  /*7980*/  ISETP.GT.AND P1, PT, R0, RZ, PT ;  /* 0x000000ff0000720c */ /* 0x000fe40003f24270 */
[----:B------:R-:W-:Y:S02]  /*7990*/  ISETP.GT.AND P0, PT, R4, 0x10, PT ;  /* 0x000000100400780c */ /* 0x000fe40003f04270 */
[----:B------:R-:W-:Y:S02]  /*79a0*/  FSEL R6, R218, -INF , P1 ;  /* 0xff800000da067808 */ /* 0x000fe40000800000 */
[----:B------:R-:W-:Y:S01]  /*79b0*/  ISETP.GT.AND P3, PT, R4, 0x9, PT ;  /* 0x000000090400780c */ /* 0x000fe20003f64270 */
[----:B------:R-:W2:Y:S01]  /*79c0*/  MUFU.TANH R19, R19 ;  /* 0x0000001300137308 */ /* 0x000ea20000002400 */
[----:B------:R-:W-:Y:S02]  /*79d0*/  ISETP.GT.AND P6, PT, R0, 0x1, PT ;  /* 0x000000010000780c */ /* 0x000fe40003fc4270 */
[----:B------:R-:W-:Y:S02]  /*79e0*/  FSEL R9, R201, -INF , P5 ;  /* 0xff800000c9097808 */ /* 0x000fe40002800000 */
[----:B------:R-:W-:Y:S02]  /*79f0*/  FMNMX.FTZ R11, R7, R11, !PT ;  /* 0x0000000b070b7209 */ /* 0x000fe40007810000 */
[----:B------:R-:W-:Y:S02]  /*7a00*/  FSEL R218, R12, -INF , P0 ;  /* 0xff8000000cda7808 */ /* 0x000fe40000000000 */
[----:B------:R-:W-:Y:S01]  /*7a10*/  FSEL R8, R216, -INF , P6 ;  /* 0xff800000d8087808 */ /* 0x000fe20003000000 */
[----:B------:R-:W3:Y:S01]  /*7a20*/  MUFU.TANH R21, R21 ;  /* 0x0000001500157308 */ /* 0x000ee20000002400 */
[----:B------:R-:W-:Y:S02]  /*7a30*/  FMNMX.FTZ R12, R6, R3, !PT ;  /* 0x00000003060c7209 */ /* 0x000fe40007810000 */
[----:B------:R-:W-:Y:S02]  /*7a40*/  FSEL R10, R200, -INF , P3 ;  /* 0xff800000c80a7808 */ /* 0x000fe40001800000 */
[----:B------:R-:W-:Y:S02]  /*7a50*/  ISETP.GT.AND P4, PT, R0, 0x8, PT ;  /* 0x000000080000780c */ /* 0x000fe40003f84270 */
[----:B------:R-:W-:Y:S02]  /*7a60*/  FMNMX.FTZ R11, R9, R11, !PT ;  /* 0x0000000b090b7209 */ /* 0x000fe40007810000 */
[----:B------:R-:W-:Y:S01]  /*7a70*/  FSEL R203, R203, -INF , P4 ;  /* 0xff800000cbcb7808 */ /* 0x000fe20002000000 */
[----:B------:R-:W5:Y:S01]  /*7a80*/  MUFU.TANH R24, R24 ;  /* 0x0000001800187308 */ /* 0x000f620000002400 */
[----:B------:R-:W-:Y:S02]  /*7a90*/  ISETP.GT.AND P5, PT, R4, 0x11, PT ;  /* 0x000000110400780c */ /* 0x000fe40003fa4270 */
[----:B------:R-:W-:Y:S02]  /*7aa0*/  ISETP.GT.AND P1, PT, R0, 0x9, PT ;  /* 0x000000090000780c */ /* 0x000fe40003f24270 */
[----:B------:R-:W-:Y:S02]  /*7ab0*/  FMNMX.FTZ R12, R8, R12, !PT ;  /* 0x0000000c080c7209 */ /* 0x000fe40007810000 */
[----:B------:R-:W-:Y:S02]  /*7ac0*/  FMNMX.FTZ R11, R10, R11, !PT ;  /* 0x0000000b0a0b7209 */ /* 0x000fe40007810000 */
[----:B------:R-:W-:Y:S01]  /*7ad0*/  ISETP.GT.AND P3, PT, R4, 0x18, PT ;  /* 0x000000180400780c */ /* 0x000fe20003f64270 */
[----:B------:R-:W1:Y:S01]  /*7ae0*/  MUFU.TANH R23, R23 ;  /* 0x0000001700177308 */ /* 0x000e620000002400 */
[----:B------:R-:W-:Y:S02]  /*7af0*/  FSEL R215, R215, -INF , P1 ;  /* 0xff800000d7d77808 */ /* 0x000fe40000800000 */
[----:B------:R-:W-:Y:S02]  /*7b00*/  FSEL R219, R13, -INF , P5 ;  /* 0xff8000000ddb7808 */ /* 0x000fe40002800000 */
[----:B------:R-:W-:Y:S02]  /*7b10*/  FMNMX.FTZ R12, R203, R12, !PT ;  /* 0x0000000ccb0c7209 */ /* 0x000fe40007810000 */
[----:B------:R-:W-:Y:S02]  /*7b20*/  ISETP.GT.AND P6, PT, R0, 0x10, PT ;  /* 0x000000100000780c */ /* 0x000fe40003fc4270 */
[----:B------:R-:W-:Y:S01]  /*7b30*/  FMNMX.FTZ R11, R218, R11, !PT ;  /* 0x0000000bda0b7209 */ /* 0x000fe20007810000 */
[----:B------:R-:W2:Y:S01]  /*7b40*/  MUFU.TANH R26, R26 ;  /* 0x0000001a001a7308 */ /* 0x000ea20000002400 */
[----:B----4-:R-:W-:Y:S02]  /*7b50*/  FSEL R222, R16, -INF , P3 ;  /* 0xff80000010de7808 */ /* 0x010fe40001800000 */
[----:B------:R-:W-:Y:S02]  /*7b60*/  FMNMX.FTZ R11, R219, R11, !PT ;  /* 0x0000000bdb0b7209 */ /* 0x000fe40007810000 */
[----:B------:R-:W-:Y:S02]  /*7b70*/  ISETP.GT.AND P1, PT, R4, 0x19, PT ;  /* 0x000000190400780c */ /* 0x000fe40003f24270 */
[----:B------:R-:W-:Y:S02]  /*7b80*/  FSEL R220, R14, -INF , P6 ;  /* 0xff8000000edc7808 */ /* 0x000fe40003000000 */
[C---:B------:R-:W-:Y:S01]  /*7b90*/  ISETP.GT.AND P4, PT, R0.reuse, 0x11, PT ;  /* 0x000000110000780c */ /* 0x040fe20003f84270 */
[----:B------:R-:W-:Y:S01]  /*7ba0*/  MUFU.TANH R27, R27 ;  /* 0x0000001b001b7308 */ /* 0x000fe20000002400 */
[----:B------:R-:W-:Y:S02]  /*7bb0*/  FMNMX.FTZ R12, R215, R12, !PT ;  /* 0x0000000cd70c7209 */ /* 0x000fe40007810000 */
[----:B------:R-:W-:Y:S02]  /*7bc0*/  ISETP.GT.AND P0, PT, R0, 0x18, PT ;  /* 0x000000180000780c */ /* 0x000fe40003f04270 */
[----:B------:R-:W-:Y:S02]  /*7bd0*/  MOV R14, R221 ;  /* 0x000000dd000e7202 */ /* 0x000fe40000000f00 */
[----:B------:R-:W-:Y:S02]  /*7be0*/  ISETP.GT.AND P5, PT, R4, 0x20, PT ;  /* 0x000000200400780c */ /* 0x000fe40003fa4270 */
[----:B-1----:R-:W-:Y:S01]  /*7bf0*/  FSEL R223, R17, -INF , P1 ;  /* 0xff80000011df7808 */ /* 0x002fe20000800000 */
[----:B------:R-:W1:Y:S01]  /*7c00*/  MUFU.TANH R28, R28 ;  /* 0x0000001c001c7308 */ /* 0x000e620000002400 */
[----:B------:R-:W-:Y:S02]  /*7c10*/  FSEL R221, R15, -INF , P4 ;  /* 0xff8000000fdd7808 */ /* 0x000fe40002000000 */
[----:B------:R-:W-:Y:S02]  /*7c20*/  FMNMX.FTZ R11, R222, R11, !PT ;  /* 0x0000000bde0b7209 */ /* 0x000fe40007810000 */
[----:B------:R-:W-:Y:S02]  /*7c30*/  FMNMX.FTZ R12, R220, R12, !PT ;  /* 0x0000000cdc0c7209 */ /* 0x000fe40007810000 */
[----:B------:R-:W-:Y:S02]  /*7c40*/  FSEL R224, R18, -INF , P0 ;  /* 0xff80000012e07808 */ /* 0x000fe40000000000 */
[----:B------:R-:W-:Y:S01]  /*7c50*/  FSEL R233, R20, -INF , P5 ;  /* 0xff80000014e97808 */ /* 0x000fe20002800000 */
[----:B------:R-:W4:Y:S01]  /*7c60*/  MUFU.TANH R29, R29 ;  /* 0x0000001d001d7308 */ /* 0x000f220000002400 */
[----:B------:R-:W-:Y:S02]  /*7c70*/  ISETP.GT.AND P6, PT, R0, 0x19, PT ;  /* 0x000000190000780c */ /* 0x000fe40003fc4270 */
[----:B------:R-:W-:Y:S02]  /*7c80*/  FMNMX.FTZ R11, R223, R11, !PT ;  /* 0x0000000bdf0b7209 */ /* 0x000fe40007810000 */
[----:B------:R-:W-:Y:S02]  /*7c90*/  ISETP.GT.AND P4, PT, R4, 0x21, PT ;  /* 0x000000210400780c */ /* 0x000fe40003f84270 */
[----:B------:R-:W-:Y:S02]  /*7ca0*/  FMNMX.FTZ R12, R221, R12, !PT ;  /* 0x0000000cdd0c7209 */ /* 0x000fe40007810000 */
[----:B------:R-:W-:Y:S01]  /*7cb0*/  ISETP.GT.AND P3, PT, R0, 0x20, PT ;  /* 0x000000200000780c */ /* 0x000fe20003f64270 */
[----:B------:R-:W-:Y:S01]  /*7cc0*/  MUFU.TANH R31, R31 ;  /* 0x0000001f001f7308 */ /* 0x000fe20000002400 */
[----:B--2---:R-:W-:Y:S02]  /*7cd0*/  FSEL R225, R19, -INF , P6 ;  /* 0xff80000013e17808 */ /* 0x004fe40003000000 */
[----:B------:R-:W-:Y:S02]  /*7ce0*/  FMNMX.FTZ R11, R233, R11, !PT ;  /* 0x0000000be90b7209 */ /* 0x000fe40007810000 */
[----:B------:R-:W-:Y:S02]  /*7cf0*/  ISETP.GT.AND P0, PT, R4, 0x28, PT ;  /* 0x000000280400780c */ /* 0x000fe40003f04270 */
[----:B---3--:R-:W-:Y:S02]  /*7d00*/  FSEL R234, R21, -INF , P4 ;  /* 0xff80000015ea7808 */ /* 0x008fe40002000000 */
[----:B------:R-:W-:Y:S01]  /*7d10*/  FMNMX.FTZ R12, R224, R12, !PT ;  /* 0x0000000ce00c7209 */ /* 0x000fe20007810000 */
[----:B------:R-:W2:Y:S01]  /*7d20*/  MUFU.TANH R30, R30 ;  /* 0x0000001e001e7308 */ /* 0x000ea20000002400 */
[----:B------:R-:W-:Y:S02]  /*7d30*/  FSEL R235, R22, -INF , P3 ;  /* 0xff80000016eb7808 */ /* 0x000fe40001800000 */
[----:B------:R-:W-:Y:S01]  /*7d40*/  ISETP.GT.AND P6, PT, R4, 0x29, PT ;  /* 0x000000290400780c */ /* 0x000fe20003fc4270 */
[----:B------:R-:W3:Y:S01]  /*7d50*/  LDL.LU R22, [R1+0x4] ;  /* 0x0000040001167983 */ /* 0x000ee20000300800 */
[----:B-----5:R-:W-:Y:S02]  /*7d60*/  FSEL R240, R24, -INF , P0 ;  /* 0xff80000018f07808 */ /* 0x020fe40000000000 */
[----:B------:R-:W-:Y:S02]  /*7d70*/  FMNMX.FTZ R12, R225, R12, !PT ;  /* 0x0000000ce10c7209 */ /* 0x000fe40007810000 */
[----:B------:R-:W-:Y:S01]  /*7d80*/  FMNMX.FTZ R11, R234, R11, !PT ;  /* 0x0000000bea0b7209 */ /* 0x000fe20007810000 */
[----:B------:R-:W-:Y:S01]  /*7d90*/  MUFU.TANH R34, R34 ;  /* 0x0000002200227308 */ /* 0x000fe20000002400 */
[----:B------:R-:W-:Y:S02]  /*7da0*/  ISETP.GT.AND P1, PT, R0, 0x21, PT ;  /* 0x000000210000780c */ /* 0x000fe40003f24270 */
[----:B------:R-:W-:Y:S02]  /*7db0*/  FSEL R239, R25, -INF , P6 ;  /* 0xff80000019ef7808 */ /* 0x000fe40003000000 */
[----:B------:R-:W-:Y:S02]  /*7dc0*/  FMNMX.FTZ R12, R235, R12, !PT ;  /* 0x0000000ceb0c7209 */ /* 0x000fe40007810000 */
[----:B------:R-:W-:Y:S02]  /*7dd0*/  FMNMX.FTZ R11, R240, R11, !PT ;  /* 0x0000000bf00b7209 */ /* 0x000fe40007810000 */
[C---:B------:R-:W-:Y:S01]  /*7de0*/  ISETP.GT.AND P4, PT, R0.reuse, 0x29, PT ;  /* 0x000000290000780c */ /* 0x040fe20003f84270 */
[----:B------:R-:W-:Y:S01]  /*7df0*/  MUFU.TANH R35, R35 ;  /* 0x0000002300237308 */ /* 0x000fe20000002400 */
[----:B------:R-:W-:Y:S02]  /*7e00*/  ISETP.GT.AND P5, PT, R0, 0x28, PT ;  /* 0x000000280000780c */ /* 0x000fe40003fa4270 */
[----:B------:R-:W-:Y:S02]  /*7e10*/  ISETP.GT.AND P3, PT, R4, 0x30, PT ;  /* 0x000000300400780c */ /* 0x000fe40003f64270 */
[----:B------:R-:W-:Y:S02]  /*7e20*/  FSEL R236, R23, -INF , P1 ;  /* 0xff80000017ec7808 */ /* 0x000fe40000800000 */
[----:B------:R-:W-:Y:S02]  /*7e30*/  FMNMX.FTZ R11, R239, R11, !PT ;  /* 0x0000000bef0b7209 */ /* 0x000fe40007810000 */
[----:B------:R-:W-:Y:S01]  /*7e40*/  FSEL R241, R26, -INF , P5 ;  /* 0xff8000001af17808 */ /* 0x000fe20002800000 */
[----:B------:R-:W5:Y:S01]  /*7e50*/  MUFU.TANH R36, R36 ;  /* 0x0000002400247308 */ /* 0x000f620000002400 */
[----:B------:R-:W-:Y:S02]  /*7e60*/  ISETP.GT.AND P5, PT, R4, 0x38, PT ;  /* 0x000000380400780c */ /* 0x000fe40003fa4270 */
[----:B-1----:R-:W-:Y:S02]  /*7e70*/  FSEL R246, R28, -INF , P3 ;  /* 0xff8000001cf67808 */ /* 0x002fe40001800000 */
[----:B------:R-:W-:Y:S02]  /*7e80*/  FSEL R244, R27, -INF , P4 ;  /* 0xff8000001bf47808 */ /* 0x000fe40002000000 */
[C---:B------:R-:W-:Y:S02]  /*7e90*/  ISETP.GT.AND P4, PT, R4.reuse, 0x39, PT ;  /* 0x000000390400780c */ /* 0x040fe40003f84270 */
[----:B------:R-:W-:Y:S01]  /*7ea0*/  ISETP.GT.AND P1, PT, R4, 0x31, PT ;  /* 0x000000310400780c */ /* 0x000fe20003f24270 */
[----:B------:R-:W1:Y:S01]  /*7eb0*/  MUFU.TANH R37, R37 ;  /* 0x0000002500257308 */ /* 0x000e620000002400 */
[C---:B------:R-:W-:Y:S02]  /*7ec0*/  ISETP.GT.AND P6, PT, R0.reuse, 0x31, PT ;  /* 0x000000310000780c */ /* 0x040fe40003fc4270 */
[----:B------:R-:W-:Y:S02]  /*7ed0*/  ISETP.GT.AND P0, PT, R0, 0x30, PT ;  /* 0x000000300000780c */ /* 0x000fe40003f04270 */
[----:B------:R-:W-:Y:S02]  /*7ee0*/  FMNMX.FTZ R12, R236, R12, !PT ;  /* 0x0000000cec0c7209 */ /* 0x000fe40007810000 */
[----:B------:R-:W-:Y:S02]  /*7ef0*/  FSEL R243, R32, -INF , P5 ;  /* 0xff80000020f37808 */ /* 0x000fe40002800000 */
[----:B------:R-:W-:Y:S01]  /*7f00*/  FSEL R242, R33, -INF , P4 ;  /* 0xff80000021f27808 */ /* 0x000fe20002000000 */
[----:B------:R-:W1:Y:S01]  /*7f10*/  MUFU.TANH R38, R38 ;  /* 0x0000002600267308 */ /* 0x000e620000002400 */
[----:B----4-:R-:W-:Y:S02]  /*7f20*/  FSEL R245, R29, -INF , P1 ;  /* 0xff8000001df57808 */ /* 0x010fe40000800000 */
[----:B------:R-:W-:Y:S02]  /*7f30*/  ISETP.GT.AND P5, PT, R0, 0x40, PT ;  /* 0x000000400000780c */ /* 0x000fe40003fa4270 */
[----:B--2---:R-:W-:Y:S02]  /*7f40*/  FSEL R30, R30, -INF , P0 ;  /* 0xff8000001e1e7808 */ /* 0x004fe40000000000 */
[----:B------:R-:W-:Y:S02]  /*7f50*/  FMNMX.FTZ R12, R241, R12, !PT ;  /* 0x0000000cf10c7209 */ /* 0x000fe40007810000 */
[C---:B------:R-:W-:Y:S01]  /*7f60*/  ISETP.GT.AND P0, PT, R4.reuse, 0x40, PT ;  /* 0x000000400400780c */ /* 0x040fe20003f04270 */
[----:B------:R-:W2:Y:S01]  /*7f70*/  MUFU.TANH R39, R39 ;  /* 0x0000002700277308 */ /* 0x000ea20000002400 */
[----:B------:R-:W-:Y:S02]  /*7f80*/  FSEL R13, R31, -INF , P6 ;  /* 0xff8000001f0d7808 */ /* 0x000fe40003000000 */
[----:B------:R-:W-:Y:S02]  /*7f90*/  ISETP.GT.AND P6, PT, R4, 0x41, PT ;  /* 0x000000410400780c */ /* 0x000fe40003fc4270 */
[----:B------:R-:W-:Y:S02]  /*7fa0*/  FMNMX.FTZ R11, R246, R11, !PT ;  /* 0x0000000bf60b7209 */ /* 0x000fe40007810000 */
[C---:B------:R-:W-:Y:S02]  /*7fb0*/  ISETP.GT.AND P4, PT, R0.reuse, 0x41, PT ;  /* 0x000000410000780c */ /* 0x040fe40003f84270 */
[C---:B------:R-:W-:Y:S01]  /*7fc0*/  ISETP.GT.AND P3, PT, R0.reuse, 0x38, PT ;  /* 0x000000380000780c */ /* 0x040fe20003f64270 */
[----:B------:R-:W4:Y:S01]  /*7fd0*/  MUFU.TANH R40, R40 ;  /* 0x0000002800287308 */ /* 0x000f220000002400 */
[----:B------:R-:W-:Y:S02]  /*7fe0*/  ISETP.GT.AND P1, PT, R0, 0x39, PT ;  /* 0x000000390000780c */ /* 0x000fe40003f24270 */
[----:B-----5:R-:W-:Y:S02]  /*7ff0*/  FSEL R237, R36, -INF , P0 ;  /* 0xff80000024ed7808 */ /* 0x020fe40000000000 */
[----:B-1----:R-:W-:Y:S02]  /*8000*/  FSEL R232, R37, -INF , P6 ;  /* 0xff80000025e87808 */ /* 0x002fe40003000000 */
[----:B------:R-:W-:Y:S02]  /*8010*/  ISETP.GT.AND P6, PT, R4, 0x51, PT ;  /* 0x000000510400780c */ /* 0x000fe40003fc4270 */
[----:B------:R-:W-:Y:S01]  /*8020*/  FMNMX.FTZ R101, R245, R11, !PT ;  /* 0x0000000bf5657209 */ /* 0x000fe20007810000 */
[----:B------:R-:W1:Y:S01]  /*8030*/  MUFU.TANH R41, R41 ;  /* 0x0000002900297308 */ /* 0x000e620000002400 */
[----:B------:R-:W-:Y:S02]  /*8040*/  FSEL R20, R38, -INF , P5 ;  /* 0xff80000026147808 */ /* 0x000fe40002800000 */
[----:B------:R-:W-:Y:S02]  /*8050*/  ISETP.GT.AND P5, PT, R4, 0x58, PT ;  /* 0x000000580400780c */ /* 0x000fe40003fa4270 */
[----:B------:R-:W-:Y:S02]  /*8060*/  FSEL R16, R34, -INF , P3 ;  /* 0xff80000022107808 */ /* 0x000fe40001800000 */
[C---:B------:R-:W-:Y:S02]  /*8070*/  ISETP.GT.AND P3, PT, R4.reuse, 0x48, PT ;  /* 0x000000480400780c */ /* 0x040fe40003f64270 */
[----:B------:R-:W-:Y:S01]  /*8080*/  FSEL R17, R35, -INF , P1 ;  /* 0xff80000023117808 */ /* 0x000fe20000800000 */
[----:B------:R-:W5:Y:S01]  /*8090*/  MUFU.TANH R42, R42 ;  /* 0x0000002a002a7308 */ /* 0x000f620000002400 */
[C---:B------:R-:W-:Y:S02]  /*80a0*/  ISETP.GT.AND P1, PT, R4.reuse, 0x49, PT ;  /* 0x000000490400780c */ /* 0x040fe40003f24270 */
[C---:B------:R-:W-:Y:S02]  /*80b0*/  ISETP.GT.AND P0, PT, R4.reuse, 0x50, PT ;  /* 0x000000500400780c */ /* 0x040fe40003f04270 */
[----:B--2---:R-:W-:Y:S02]  /*80c0*/  FSEL R39, R39, -INF , P4 ;  /* 0xff80000027277808 */ /* 0x004fe40002000000 */
[----:B------:R-:W-:Y:S02]  /*80d0*/  ISETP.GT.AND P4, PT, R4, 0x59, PT ;  /* 0x000000590400780c */ /* 0x000fe40003f84270 */
[----:B------:R-:W-:Y:S01]  /*80e0*/  FMNMX.FTZ R4, R244, R12, !PT ;  /* 0x0000000cf4047209 */ /* 0x000fe20007810000 */
[----:B------:R-:W2:Y:S01]  /*80f0*/  MUFU.TANH R44, R44 ;  /* 0x0000002c002c7308 */ /* 0x000ea20000002400 */
[----:B------:R-:W-:Y:S02]  /*8100*/  FMNMX.FTZ R101, R243, R101, !PT ;  /* 0x00000065f3657209 */ /* 0x000fe40007810000 */
[----:B------:R-:W-:Y:S02]  /*8110*/  FMNMX.FTZ R4, R30, R4, !PT ;  /* 0x000000041e047209 */ /* 0x000fe40007810000 */
[----:B------:R-:W-:Y:S02]  /*8120*/  FMNMX.FTZ R101, R242, R101, !PT ;  /* 0x00000065f2657209 */ /* 0x000fe40007810000 */
[----:B------:R-:W-:Y:S02]  /*8130*/  FMNMX.FTZ R4, R13, R4, !PT ;  /* 0x000000040d047209 */ /* 0x000fe40007810000 */
[----:B------:R-:W-:Y:S01]  /*8140*/  FMNMX.FTZ R101, R237, R101, !PT ;  /* 0x00000065ed657209 */ /* 0x000fe20007810000 */
[----:B------:R-:W-:Y:S01]  /*8150*/  MUFU.TANH R45, R45 ;  /* 0x0000002d002d7308 */ /* 0x000fe20000002400 */
[----:B------:R-:W-:Y:S02]  /*8160*/  FMNMX.FTZ R100, R16, R4, !PT ;  /* 0x0000000410647209 */ /* 0x000fe40007810000 */
[----:B----4-:R-:W-:Y:S02]  /*8170*/  FSEL R231, R40, -INF , P3 ;  /* 0xff80000028e77808 */ /* 0x010fe40001800000 */
[----:B------:R-:W-:Y:S02]  /*8180*/  FMNMX.FTZ R100, R17, R100, !PT ;  /* 0x0000006411647209 */ /* 0x000fe40007810000 */
[----:B------:R-:W-:Y:S02]  /*8190*/  FMNMX.FTZ R101, R232, R101, !PT ;  /* 0x00000065e8657209 */ /* 0x000fe40007810000 */
[----:B-1----:R-:W-:Y:S01]  /*81a0*/  FSEL R230, R41, -INF , P1 ;  /* 0xff80000029e67808 */ /* 0x002fe20000800000 */
[----:B------:R-:W1:Y:S01]  /*81b0*/  MUFU.TANH R43, R43 ;  /* 0x0000002b002b7308 */ /* 0x000e620000002400 */
[----:B------:R-:W-:Y:S02]  /*81c0*/  ISETP.GT.AND P3, PT, R0, 0x48, PT ;  /* 0x000000480000780c */ /* 0x000fe40003f64270 */
[----:B------:R-:W-:Y:S02]  /*81d0*/  FMNMX.FTZ R100, R20, R100, !PT ;  /* 0x0000006414647209 */ /* 0x000fe40007810000 */
[----:B------:R-:W-:Y:S02]  /*81e0*/  FMNMX.FTZ R101, R231, R101, !PT ;  /* 0x00000065e7657209 */ /* 0x000fe40007810000 */
[----:B-----5:R-:W-:Y:S02]  /*81f0*/  FSEL R252, R42, -INF , P3 ;  /* 0xff8000002afc7808 */ /* 0x020fe40001800000 */
[----:B------:R-:W-:Y:S01]  /*8200*/  FMNMX.FTZ R100, R39, R100, !PT ;  /* 0x0000006427647209 */ /* 0x000fe20007810000 */
[----:B------:R-:W4:Y:S01]  /*8210*/  MUFU.TANH R46, R46 ;  /* 0x0000002e002e7308 */ /* 0x000f220000002400 */
[----:B------:R-:W-:Y:S02]  /*8220*/  FMNMX.FTZ R101, R230, R101, !PT ;  /* 0x00000065e6657209 */ /* 0x000fe40007810000 */
[----:B------:R-:W-:Y:S02]  /*8230*/  MOV R19, R229 ;  /* 0x000000e500137202 */ /* 0x000fe40000000f00 */
[----:B--2---:R-:W-:Y:S02]  /*8240*/  FSEL R229, R44, -INF , P0 ;  /* 0xff8000002ce57808 */ /* 0x004fe40000000000 */
[----:B------:R-:W-:Y:S02]  /*8250*/  ISETP.GT.AND P1, PT, R0, 0x49, PT ;  /* 0x000000490000780c */ /* 0x000fe40003f24270 */
[----:B------:R-:W-:Y:S01]  /*8260*/  FMNMX.FTZ R100, R252, R100, !PT ;  /* 0x00000064fc647209 */ /* 0x000fe20007810000 */
[----:B------:R-:W2:Y:S01]  /*8270*/  MUFU.TANH R48, R48 ;  /* 0x0000003000307308 */ /* 0x000ea20000002400 */
[----:B------:R-:W-:Y:S02]  /*8280*/  FMNMX.FTZ R101, R229, R101, !PT ;  /* 0x00000065e5657209 */ /* 0x000fe40007810000 */
[C---:B------:R-:W-:Y:S02]  /*8290*/  ISETP.GT.AND P3, PT, R0.reuse, 0x50, PT ;  /* 0x000000500000780c */ /* 0x040fe40003f64270 */
[----:B-1----:R-:W-:Y:S02]  /*82a0*/  FSEL R251, R43, -INF , P1 ;  /* 0xff8000002bfb7808 */ /* 0x002fe40000800000 */
[----:B------:R-:W-:Y:S02]  /*82b0*/  MOV R18, R228 ;  /* 0x000000e400127202 */ /* 0x000fe40000000f00 */
[----:B------:R-:W-:Y:S01]  /*82c0*/  FSEL R228, R45, -INF , P6 ;  /* 0xff8000002de47808 */ /* 0x000fe20003000000 */
[----:B------:R-:W1:Y:S01]  /*82d0*/  MUFU.TANH R47, R47 ;  /* 0x0000002f002f7308 */ /* 0x000e620000002400 */
[----:B------:R-:W-:Y:S02]  /*82e0*/  ISETP.GT.AND P1, PT, R0, 0x51, PT ;  /* 0x000000510000780c */ /* 0x000fe40003f24270 */
[----:B------:R-:W-:Y:S02]  /*82f0*/  FMNMX.FTZ R101, R228, R101, !PT ;  /* 0x00000065e4657209 */ /* 0x000fe40007810000 */
[----:B----4-:R-:W-:Y:S02]  /*8300*/  FSEL R250, R46, -INF , P3 ;  /* 0xff8000002efa7808 */ /* 0x010fe40001800000 */
[----:B------:R-:W-:Y:S02]  /*8310*/  MOV R15, R227 ;  /* 0x000000e3000f7202 */ /* 0x000fe40000000f00 */
[----:B------:R-:W-:Y:S01]  /*8320*/  FMNMX.FTZ R100, R251, R100, !PT ;  /* 0x00000064fb647209 */ /* 0x000fe20007810000 */
[----:B------:R-:W4:Y:S01]  /*8330*/  MUFU.TANH R49, R49 ;  /* 0x0000003100317308 */ /* 0x000f220000002400 */
[----:B------:R-:W-:Y:S02]  /*8340*/  MOV R21, R226 ;  /* 0x000000e200157202 */ /* 0x000fe40000000f00 */
[----:B------:R-:W-:Y:S02]  /*8350*/  ISETP.GT.AND P0, PT, R0, 0x58, PT ;  /* 0x000000580000780c */ /* 0x000fe40003f04270 */
[----:B--2---:R-:W-:Y:S02]  /*8360*/  FSEL R227, R48, -INF , P5 ;  /* 0xff80000030e37808 */ /* 0x004fe40002800000 */
[----:B------:R-:W-:Y:S02]  /*8370*/  FMNMX.FTZ R100, R250, R100, !PT ;  /* 0x00000064fa647209 */ /* 0x000fe40007810000 */
[----:B------:R-:W-:Y:S01]  /*8380*/  FMNMX.FTZ R101, R227, R101, !PT ;  /* 0x00000065e3657209 */ /* 0x000fe20007810000 */
[----:B------:R-:W2:Y:S01]  /*8390*/  MUFU.TANH R50, R50 ;  /* 0x0000003200327308 */ /* 0x000ea20000002400 */
[----:B------:R-:W-:Y:S02]  /*83a0*/  ISETP.GE.AND P6, PT, R238, 0x2, PT ;  /* 0x00000002ee00780c */ /* 0x000fe40003fc6270 */
[----:B-1----:R-:W-:Y:S02]  /*83b0*/  FSEL R249, R47, -INF , P1 ;  /* 0xff8000002ff97808 */ /* 0x002fe40000800000 */
[----:B------:R-:W-:Y:S02]  /*83c0*/  ISETP.GT.AND P1, PT, R0, 0x59, PT ;  /* 0x000000590000780c */ /* 0x000fe40003f24270 */
[----:B------:R-:W-:Y:S03]  /*83d0*/  FMNMX.FTZ R100, R249, R100, !PT ;  /* 0x00000064f9647209 */ /* 0x000fe60007810000 */
[----:B------:R-:W1:Y:S01]  /*83e0*/  MUFU.TANH R4, R51 ;  /* 0x0000003300047308 */ /* 0x000e620000002400 */
[----:B----4-:R-:W-:Y:S04]  /*83f0*/  FSEL R226, R49, -INF , P4 ;  /* 0xff80000031e27808 */ /* 0x010fe80002000000 */
[----:B------:R-:W-:Y:S02]  /*8400*/  FMNMX.FTZ R101, R226, R101, !PT ;  /* 0x00000065e2657209 */ /* 0x000fe40007810000 */
[----:B--2---:R-:W-:Y:S04]  /*8410*/  FSEL R248, R50, -INF , P0 ;  /* 0xff80000032f87808 */ /* 0x004fe80000000000 */
[----:B------:R-:W-:Y:S02]  /*8420*/  FMNMX.FTZ R100, R248, R100, !PT ;  /* 0x00000064f8647209 */ /* 0x000fe40007810000 */
[----:B-1----:R-:W-:Y:S02]  /*8430*/  FSEL R247, R4, -INF , P1 ;  /* 0xff80000004f77808 */ /* 0x002fe40000800000 */
[----:B------:R-:W1:Y:S02]  /*8440*/  SHFL.BFLY PT, R4, R101, 0x2, 0x1f ;  /* 0x0c401f0065047f89 */ /* 0x000e6400000e0000 */
[----:B------:R-:W-:Y:S06]  /*8450*/  FMNMX.FTZ R100, R247, R100, !PT ;  /* 0x00000064f7647209 */ /* 0x000fec0007810000 */
[----:B------:R-:W2:Y:S01]  /*8460*/  SHFL.BFLY PT, R0, R100, 0x2, 0x1f ;  /* 0x0c401f0064007f89 */ /* 0x000ea200000e0000 */
[----:B-1----:R-:W-:Y:S07]  /*8470*/  FMNMX.FTZ R101, R101, R4, !PT ;  /* 0x0000000465657209 */ /* 0x002fee0007810000 */
[----:B------:R-:W1:Y:S01]  /*8480*/  SHFL.BFLY PT, R4, R101, 0x1, 0x1f ;  /* 0x0c201f0065047f89 */ /* 0x000e6200000e0000 */
[----:B--2---:R-:W-:Y:S07]  /*8490*/  FMNMX.FTZ R100, R100, R0, !PT ;  /* 0x0000000064647209 */ /* 0x004fee0007810000 */
[----:B------:R-:W2:Y:S01]  /*84a0*/  SHFL.BFLY PT, R0, R100, 0x1, 0x1f ;  /* 0x0c201f0064007f89 */ /* 0x000ea200000e0000 */
[----:B-1----:R-:W-:Y:S04]  /*84b0*/  FMNMX.FTZ R101, R101, R4, !PT ;  /* 0x0000000465657209 */ /* 0x002fe80007810000 */
[C---:B------:R-:W-:Y:S01]  /*84c0*/  FSETP.NEU.FTZ.AND P1, PT, R101.reuse, -INF , PT ;  /* 0xff8000006500780b */ /* 0x040fe20003f3d000 */
[C---:B------:R-:W-:Y:S01]  /*84d0*/  FMUL.FTZ R103, R101.reuse, c[0x0][0x2d0] ;  /* 0x0000b40065677a20 */ /* 0x040fe20000410000 */
[----:B--2---:R-:W-:Y:S02]  /*84e0*/  FMNMX.FTZ R100, R100, R0, !PT ;  /* 0x0000000064647209 */ /* 0x004fe40007810000 */
[----:B------:R-:W-:Y:S02]  /*84f0*/  FSEL R0, R101, RZ, P1 ;  /* 0x000000ff65007208 */ /* 0x000fe40000800000 */
[----:B------:R-:W-:Y:S01]  /*8500*/  FSEL R103, R103, RZ, P1 ;  /* 0x000000ff67677208 */ /* 0x000fe20000800000 */
[C---:B------:R-:W-:Y:S01]  /*8510*/  FMUL.FTZ R200, R100.reuse, c[0x0][0x2d0] ;  /* 0x0000b40064c87a20 */ /* 0x040fe20000410000 */
[----:B------:R-:W-:Y:S01]  /*8520*/  FSETP.NEU.FTZ.AND P0, PT, R100, -INF , PT ;  /* 0xff8000006400780b */ /* 0x000fe20003f1d000 */
[----:B------:R-:W-:Y:S02]  /*8530*/  FADD.FTZ R0, -R0, R2 ;  /* 0x0000000200007221 */ /* 0x000fe40000010100 */
[--C-:B------:R-:W-:Y:S01]  /*8540*/  FFMA.FTZ R9, R9, c[0x0][0x2d0], -R103.reuse ;  /* 0x0000b40009097a23 */ /* 0x100fe20000010867 */
[----:B------:R-:W-:Y:S01]  /*8550*/  FSEL R200, R200, RZ, P0 ;  /* 0x000000ffc8c87208 */ /* 0x000fe20000000000 */
[----:B------:R-:W-:Y:S02]  /*8560*/  FMUL.FTZ R0, R0, c[0x0][0x2d0] ;  /* 0x0000b40000007a20 */ /* 0x000fe40000410000 */
[----:B------:R-:W-:Y:S01]  /*8570*/  MUFU.EX2 R216, R9 ;  /* 0x0000000900d87308 */ /* 0x000fe20000000800 */
[--C-:B------:R-:W-:Y:S02]  /*8580*/  FFMA.FTZ R5, R5, c[0x0][0x2d0], -R103.reuse ;  /* 0x0000b40005057a23 */ /* 0x100fe40000010867 */
[--C-:B------:R-:W-:Y:S02]  /*8590*/  FFMA.FTZ R8, R8, c[0x0][0x2d0], -R200.reuse ;  /* 0x0000b40008087a23 */ /* 0x100fe400000108c8 */
[--C-:B------:R-:W-:Y:S02]  /*85a0*/  FFMA.FTZ R6, R6, c[0x0][0x2d0], -R200.reuse ;  /* 0x0000b40006067a23 */ /* 0x100fe400000108c8 */
[--C-:B------:R-:W-:Y:S02]  /*85b0*/  FFMA.FTZ R7, R7, c[0x0][0x2d0], -R103.reuse ;  /* 0x0000b40007077a23 */ /* 0x100fe40000010867 */
[----:B------:R-:W-:Y:S01]  /*85c0*/  FFMA.FTZ R10, R10, c[0x0][0x2d0], -R103 ;  /* 0x0000b4000a0a7a23 */ /* 0x000fe20000010867 */
[----:B------:R-:W1:Y:S10]  /*85d0*/  MUFU.EX2 R2, R0 ;  /* 0x0000000000027308 */ /* 0x000e740000000800 */
[----:B------:R2:W-:Y:S10]  /*85e0*/  MUFU.EX2 R217, R8 ;  /* 0x0000000800d97308 */ /* 0x0005f40000000800 */
[----:B------:R4:W-:Y:S01]  /*85f0*/  MUFU.EX2 R201, R5 ;  /* 0x0000000500c97308 */ /* 0x0009e20000000800 */
[C---:B-1----:R-:W-:Y:S01]  /*8600*/  FMUL.FTZ R9, R2.reuse, R145 ;  /* 0x0000009102097220 */ /* 0x042fe20000410000 */
[----:B------:R-:W-:Y:S01]  /*8610*/  MOV R145, R21 ;  /* 0x0000001500917202 */ /* 0x000fe20000000f00 */
[----:B------:R-:W-:Y:S01]  /*8620*/  FMUL.FTZ R21, R2, R133 ;  /* 0x0000008502157220 */ /* 0x000fe20000410000 */
[----:B------:R-:W-:Y:S01]  /*8630*/  FSEL R0, R100, RZ, P0 ;  /* 0x000000ff64007208 */ /* 0x000fe20000000000 */
[----:B------:R-:W5:Y:S01]  /*8640*/  LDL.LU R133, [R1+0x8] ;  /* 0x0000080001857983 */ /* 0x000f620000300800 */
[C---:B------:R-:W-:Y:S04]  /*8650*/  FMUL.FTZ R37, R2.reuse, R117 ;  /* 0x0000007502257220 */ /* 0x040fe80000410000 */
[----:B------:R-:W1:Y:S01]  /*8660*/  MUFU.EX2 R102, R6 ;  /* 0x0000000600667308 */ /* 0x000e620000000800 */
[----:B------:R-:W-:Y:S02]  /*8670*/  FMUL.FTZ R44, R2, R108 ;  /* 0x0000006c022c7220 */ /* 0x000fe40000410000 */
[----:B------:R-:W-:Y:S01]  /*8680*/  FADD.FTZ R0, -R0, R3 ;  /* 0x0000000300007221 */ /* 0x000fe20000010100 */
[----:B------:R-:W-:Y:S01]  /*8690*/  MOV R3, R30 ;  /* 0x0000001e00037202 */ /* 0x000fe20000000f00 */
[----:B------:R-:W-:Y:S02]  /*86a0*/  FMUL.FTZ R45, R2, R109 ;  /* 0x0000006d022d7220 */ /* 0x000fe40000410000 */
[----:B------:R-:W-:Y:S02]  /*86b0*/  FMUL.FTZ R0, R0, c[0x0][0x2d0] ;  /* 0x0000b40000007a20 */ /* 0x000fe40000410000 */
[C---:B------:R-:W-:Y:S01]  /*86c0*/  FMUL.FTZ R4, R2.reuse, R148 ;  /* 0x0000009402047220 */ /* 0x040fe20000410000 */
[----:B------:R-:W-:Y:S01]  /*86d0*/  MUFU.EX2 R117, R10 ;  /* 0x0000000a00757308 */ /* 0x000fe20000000800 */
[C---:B--2---:R-:W-:Y:S01]  /*86e0*/  FMUL.FTZ R8, R2.reuse, R144 ;  /* 0x0000009002087220 */ /* 0x044fe20000410000 */
[----:B------:R-:W-:Y:S01]  /*86f0*/  MOV R148, R14 ;  /* 0x0000000e00947202 */ /* 0x000fe20000000f00 */
[C---:B------:R-:W-:Y:S02]  /*8700*/  FMUL.FTZ R12, R2.reuse, R140 ;  /* 0x0000008c020c7220 */ /* 0x040fe40000410000 */
[C---:B----4-:R-:W-:Y:S01]  /*8710*/  FMUL.FTZ R5, R2.reuse, R149 ;  /* 0x0000009502057220 */ /* 0x050fe20000410000 */
[----:B------:R-:W-:Y:S01]  /*8720*/  MOV R149, R15 ;  /* 0x0000000f00957202 */ /* 0x000fe20000000f00 */
[----:B------:R-:W-:Y:S02]  /*8730*/  IMAD.MOV.U32 R140, RZ, RZ, R13 ;  /* 0x000000ffff8c7224 */ /* 0x000fe400078e000d */
[C---:B------:R-:W-:Y:S01]  /*8740*/  FMUL.FTZ R13, R2.reuse, R141 ;  /* 0x0000008d020d7220 */ /* 0x040fe20000410000 */
[----:B------:R-:W-:Y:S01]  /*8750*/  MUFU.EX2 R0, R0 ;  /* 0x0000000000007308 */ /* 0x000fe20000000800 */
        /* <DEDUP_REMOVED lines=9> */
[----:B------:R-:W2:Y:S01]  /*87f0*/  MUFU.EX2 R202, R7 ;  /* 0x0000000700ca7308 */ /* 0x000ea20000000800 */
        /* <DEDUP_REMOVED lines=10> */
[C---:B------:R-:W-:Y:S01]  /*88a0*/  FMUL.FTZ R49, R2.reuse, R105 ;  /* 0x0000006902317220 */ /* 0x040fe20000410000 */
[----:B-1----:R-:W-:Y:S01]  /*88b0*/  F2FP.BF16.PACK_AB R105, R217, R102 ;  /* 0x00000066d969723e */ /* 0x002fe200000010ff */
[C---:B------:R-:W-:Y:S02]  /*88c0*/  FMUL.FTZ R52, R2.reuse, R52 ;  /* 0x0000003402347220 */ /* 0x040fe40000410000 */
[C---:B------:R-:W-:Y:S02]  /*88d0*/  FMUL.FTZ R53, R2.reuse, R53 ;  /* 0x0000003502357220 */ /* 0x040fe40000410000 */
[----:B------:R-:W-:Y:S01]  /*88e0*/  FMUL.FTZ R56, R2, R56 ;  /* 0x0000003802387220 */ /* 0x000fe20000410000 */
[----:B--2---:R-:W-:Y:S01]  /*88f0*/  F2FP.BF16.PACK_AB R104, R202, R201 ;  /* 0x000000c9ca68723e */ /* 0x004fe200000010ff */
        /* <DEDUP_REMOVED lines=21> */
[----:B---3--:R-:W-:Y:S02]  /*8a50*/  FFMA.FTZ R144, R2, R22, R201 ;  /* 0x0000001602907223 */ /* 0x008fe400000100c9 */
[--C-:B------:R-:W-:Y:S01]  /*8a60*/  FFMA.FTZ R2, R203, c[0x0][0x2d0], -R200.reuse ;  /* 0x0000b400cb027a23 */ /* 0x100fe200000108c8 */
[----:B------:R-:W-:Y:S01]  /*8a70*/  MOV R203, R3 ;  /* 0x0000000300cb7202 */ /* 0x000fe20000000f00 */
[C---:B------:R-:W-:Y:S02]  /*8a80*/  FMUL.FTZ R42, R0.reuse, R114 ;  /* 0x00000072002a7220 */ /* 0x040fe40000410000 */
[----:B------:R1:W-:Y:S01]  /*8a90*/  MUFU.EX2 R114, R2 ;  /* 0x0000000200727308 */ /* 0x0003e20000000800 */
[C---:B------:R-:W-:Y:S02]  /*8aa0*/  FMUL.FTZ R46, R0.reuse, R110 ;  /* 0x0000006e002e7220 */ /* 0x040fe40000410000 */
[C---:B------:R-:W-:Y:S02]  /*8ab0*/  FMUL.FTZ R47, R0.reuse, R111 ;  /* 0x0000006f002f7220 */ /* 0x040fe40000410000 */
        /* <DEDUP_REMOVED lines=25> */
[C---:B------:R-:W-:Y:S01]  /*8c50*/  FMUL.FTZ R50, R0.reuse, R106 ;  /* 0x0000006a00327220 */ /* 0x040fe20000410000 */
[----:B------:R-:W-:Y:S01]  /*8c60*/  F2FP.BF16.PACK_AB R106, R117, R216 ;  /* 0x000000d8756a723e */ /* 0x000fe200000010ff */
        /* <DEDUP_REMOVED lines=25> */
[----:B-1----:R-:W-:Y:S02]  /*8e00*/  FFMA.FTZ R2, R215, c[0x0][0x2d0], -R200 ;  /* 0x0000b400d7027a23 */ /* 0x002fe400000108c8 */
[--C-:B------:R-:W-:Y:S02]  /*8e10*/  FFMA.FTZ R113, R218, c[0x0][0x2d0], -R103.reuse ;  /* 0x0000b400da717a23 */ /* 0x100fe40000010867 */
[----:B------:R-:W1:Y:S01]  /*8e20*/  MUFU.EX2 R121, R2 ;  /* 0x0000000200797308 */ /* 0x000e620000000800 */
[--C-:B------:R-:W-:Y:S02]  /*8e30*/  FFMA.FTZ R112, R219, c[0x0][0x2d0], -R103.reuse ;  /* 0x0000b400db707a23 */ /* 0x100fe40000010867 */
[----:B------:R-:W-:Y:S02]  /*8e40*/  IMAD.MOV.U32 R139, RZ, RZ, R140 ;  /* 0x000000ffff8b7224 */ /* 0x000fe400078e008c */
[----:B------:R-:W-:Y:S02]  /*8e50*/  FADD.FTZ R144, R202, R144 ;  /* 0x00000090ca907221 */ /* 0x000fe40000010000 */
[--C-:B------:R-:W-:Y:S02]  /*8e60*/  FFMA.FTZ R137, R231, c[0x0][0x2d0], -R103.reuse ;  /* 0x0000b400e7897a23 */ /* 0x100fe40000010867 */
[----:B------:R-:W-:Y:S01]  /*8e70*/  FADD.FTZ R144, R216, R144 ;  /* 0x00000090d8907221 */ /* 0x000fe20000010000 */
[----:B------:R-:W-:Y:S01]  /*8e80*/  MUFU.EX2 R116, R113 ;  /* 0x0000007100747308 */ /* 0x000fe20000000800 */
[--C-:B------:R-:W-:Y:S02]  /*8e90*/  FFMA.FTZ R136, R232, c[0x0][0x2d0], -R103.reuse ;  /* 0x0000b400e8887a23 */ /* 0x100fe40000010867 */
[--C-:B------:R-:W-:Y:S01]  /*8ea0*/  FFMA.FTZ R118, R246, c[0x0][0x2d0], -R103.reuse ;  /* 0x0000b400f6767a23 */ /* 0x100fe20000010867 */
[----:B------:R-:W-:Y:S01]  /*8eb0*/  MOV R246, R148 ;  /* 0x0000009400f67202 */ /* 0x000fe20000000f00 */
[--C-:B------:R-:W-:Y:S02]  /*8ec0*/  FFMA.FTZ R119, R243, c[0x0][0x2d0], -R103.reuse ;  /* 0x0000b400f3777a23 */ /* 0x100fe40000010867 */
[--C-:B------:R-:W-:Y:S01]  /*8ed0*/  FFMA.FTZ R120, R242, c[0x0][0x2d0], -R103.reuse ;  /* 0x0000b400f2787a23 */ /* 0x100fe20000010867 */
[----:B------:R-:W-:Y:S01]  /*8ee0*/  ISETP.GE.AND P4, PT, R246, 0x1, PT ;  /* 0x00000001f600780c */ /* 0x000fe20003f86270 */
[----:B------:R-:W2:Y:S01]  /*8ef0*/  LDL.64 R242, [R1+0x40] ;  /* 0x0000400001f27983 */ /* 0x000ea20000100a00 */
[----:B------:R3:W4:Y:S01]  /*8f00*/  MUFU.EX2 R126, R112 ;  /* 0x00000070007e7308 */ /* 0x0007220000000800 */
[--C-:B------:R-:W-:Y:S02]  /*8f10*/  FFMA.FTZ R138, R230, c[0x0][0x2d0], -R103.reuse ;  /* 0x0000b400e68a7a23 */ /* 0x100fe40000010867 */
[--C-:B------:R-:W-:Y:S01]  /*8f20*/  FFMA.FTZ R219, R228, c[0x0][0x2d0], -R103.reuse ;  /* 0x0000b400e4db7a23 */ /* 0x100fe20000010867 */
[----:B-1----:R-:W-:Y:S01]  /*8f30*/  F2FP.BF16.PACK_AB R107, R121, R114 ;  /* 0x00000072796b723e */ /* 0x002fe200000010ff */
[--C-:B------:R-:W-:Y:S01]  /*8f40*/  FFMA.FTZ R218, R250, c[0x0][0x2d0], -R200.reuse ;  /* 0x0000b400fada7a23 */ /* 0x100fe200000108c8 */
[----:B------:R-:W-:Y:S01]  /*8f50*/  IADD3 R2, R211, R205, RZ ;  /* 0x000000cdd3027210 */ /* 0x000fe20007ffe0ff */
[----:B------:R-:W-:Y:S03]  /*8f60*/  FFMA.FTZ R215, R248, c[0x0][0x2d0], -R200 ;  /* 0x0000b400f8d77a23 */ /* 0x000fe600000108c8 */
[----:B------:R-:W-:Y:S10]  /*8f70*/  MUFU.EX2 R127, R118 ;  /* 0x00000076007f7308 */ /* 0x000ff40000000800 */
[----:B------:R-:W-:Y:S01]  /*8f80*/  MUFU.EX2 R228, R136 ;  /* 0x0000008800e47308 */ /* 0x000fe20000000800 */
[--C-:B---3--:R-:W-:Y:S09]  /*8f90*/  FFMA.FTZ R112, R233, c[0x0][0x2d0], -R103.reuse ;  /* 0x0000b400e9707a23 */ /* 0x108ff20000010867 */
[----:B------:R1:W-:Y:S10]  /*8fa0*/  MUFU.EX2 R128, R112 ;  /* 0x0000007000807308 */ /* 0x0003f40000000800 */
[----:B------:R-:W-:Y:S10]  /*8fb0*/  MUFU.EX2 R230, R137 ;  /* 0x0000008900e67308 */ /* 0x000ff40000000800 */
[----:B------:R-:W-:Y:S01]  /*8fc0*/  MUFU.EX2 R219, R219 ;  /* 0x000000db00db7308 */ /* 0x000fe20000000800 */
[--C-:B-1----:R-:W-:Y:S09]  /*8fd0*/  FFMA.FTZ R112, R234, c[0x0][0x2d0], -R103.reuse ;  /* 0x0000b400ea707a23 */ /* 0x102ff20000010867 */
[----:B------:R1:W-:Y:S10]  /*8fe0*/  MUFU.EX2 R135, R112 ;  /* 0x0000007000877308 */ /* 0x0003f40000000800 */
[----:B------:R-:W-:Y:S01]  /*8ff0*/  MUFU.EX2 R218, R218 ;  /* 0x000000da00da7308 */ /* 0x000fe20000000800 */
[----:B-----5:R-:W-:Y:S01]  /*9000*/  FFMA.FTZ R115, R0, R133, R102 ;  /* 0x0000008500737223 */ /* 0x020fe20000010066 */
[----:B------:R-:W-:Y:S02]  /*9010*/  IADD3 R0, R210, R205, RZ ;  /* 0x000000cdd2007210 */ /* 0x000fe40007ffe0ff */
[C---:B------:R-:W-:Y:S02]  /*9020*/  IADD3 R102, R207.reuse, R2, RZ ;  /* 0x00000002cf667210 */ /* 0x040fe40007ffe0ff */
[----:B------:R-:W-:Y:S01]  /*9030*/  IADD3 R3, R207, R0, RZ ;  /* 0x00000000cf037210 */ /* 0x000fe20007ffe0ff */
[----:B------:R-:W3:Y:S03]  /*9040*/  LDSM.16.MT88.4 R108, [R0] ;  /* 0x00000000006c783b */ /* 0x000ee60000004200 */
[----:B------:R-:W-:Y:S01]  /*9050*/  MUFU.EX2 R215, R215 ;  /* 0x000000d700d77308 */ /* 0x000fe20000000800 */
[--C-:B-1----:R-:W-:Y:S09]  /*9060*/  FFMA.FTZ R112, R235, c[0x0][0x2d0], -R200.reuse ;  /* 0x0000b400eb707a23 */ /* 0x102ff200000108c8 */
[----:B------:R1:W-:Y:S02]  /*9070*/  MUFU.EX2 R134, R112 ;  /* 0x0000007000867308 */ /* 0x0003e40000000800 */
[--C-:B-1----:R-:W-:Y:S08]  /*9080*/  FFMA.FTZ R112, R236, c[0x0][0x2d0], -R200.reuse ;  /* 0x0000b400ec707a23 */ /* 0x102ff000000108c8 */
[----:B------:R1:W-:Y:S01]  /*9090*/  MUFU.EX2 R236, R120 ;  /* 0x0000007800ec7308 */ /* 0x0003e20000000800 */
[C---:B---3--:R-:W-:Y:S09]  /*90a0*/  HMMA.16816.F32.BF16 R4, R104.reuse, R108, R4 ;  /* 0x0000006c6804723c */ /* 0x048ff20000041804 */
[----:B------:R3:W-:Y:S01]  /*90b0*/  MUFU.EX2 R140, R112 ;  /* 0x00000070008c7308 */ /* 0x0007e20000000800 */
[C---:B------:R-:W-:Y:S01]  /*90c0*/  HMMA.16816.F32.BF16 R8, R104.reuse, R110, R8 ;  /* 0x0000006e6808723c */ /* 0x040fe20000041808 */
[----:B------:R-:W5:Y:S02]  /*90d0*/  LDSM.16.MT88.4 R108, [R3] ;  /* 0x00000000036c783b */ /* 0x000f640000004200 */
[--C-:B-1----:R-:W-:Y:S02]  /*90e0*/  FFMA.FTZ R120, R125, c[0x0][0x2d0], -R200.reuse ;  /* 0x0000b4007d787a23 */ /* 0x102fe400000108c8 */
[--C-:B------:R-:W-:Y:S02]  /*90f0*/  FFMA.FTZ R125, R251, c[0x0][0x2d0], -R200.reuse ;  /* 0x0000b400fb7d7a23 */ /* 0x100fe400000108c8 */
[--C-:B---3--:R-:W-:Y:S01]  /*9100*/  FFMA.FTZ R112, R240, c[0x0][0x2d0], -R103.reuse ;  /* 0x0000b400f0707a23 */ /* 0x108fe20000010867 */
[----:B------:R-:W-:Y:S03]  /*9110*/  MOV R240, R145 ;  /* 0x0000009100f07202 */ /* 0x000fe60000000f00 */
[----:B------:R1:W-:Y:S01]  /*9120*/  MUFU.EX2 R141, R112 ;  /* 0x00000070008d7308 */ /* 0x0003e20000000800 */
[C---:B-----5:R-:W-:Y:S08]  /*9130*/  HMMA.16816.F32.BF16 R12, R104.reuse, R108, R12 ;  /* 0x0000006c680c723c */ /* 0x060ff0000004180c */
[C---:B------:R-:W-:Y:S01]  /*9140*/  HMMA.16816.F32.BF16 R16, R104.reuse, R110, R16 ;  /* 0x0000006e6810723c */ /* 0x040fe20000041810 */
[----:B------:R-:W3:Y:S03]  /*9150*/  LDSM.16.MT88.4 R108, [R2] ;  /* 0x00000000026c783b */ /* 0x000ee60000004200 */
[--C-:B-1----:R-:W-:Y:S04]  /*9160*/  FFMA.FTZ R112, R239, c[0x0][0x2d0], -R103.reuse ;  /* 0x0000b400ef707a23 */ /* 0x102fe80000010867 */
[----:B------:R-:W-:Y:S01]  /*9170*/  MUFU.EX2 R142, R112 ;  /* 0x00000070008e7308 */ /* 0x000fe20000000800 */
[----:B------:R-:W5:Y:S01]  /*9180*/  LDL R239, [R1+0x2c] ;  /* 0x00002c0001ef7983 */ /* 0x000f620000100800 */
[C---:B---3--:R-:W-:Y:S08]  /*9190*/  HMMA.16816.F32.BF16 R20, R104.reuse, R108, R20 ;  /* 0x0000006c6814723c */ /* 0x048ff00000041814 */
[C---:B------:R-:W-:Y:S01]  /*91a0*/  HMMA.16816.F32.BF16 R24, R104.reuse, R110, R24 ;  /* 0x0000006e6818723c */ /* 0x040fe20000041818 */
[----:B------:R-:W1:Y:S07]  /*91b0*/  LDSM.16.MT88.4 R108, [R102] ;  /* 0x00000000666c783b */ /* 0x000e6e0000004200 */
        /* <DEDUP_REMOVED lines=25> */
[--C-:B------:R-:W-:Y:S01]  /*9350*/  FFMA.FTZ R108, R220, c[0x0][0x2d0], -R200.reuse ;  /* 0x0000b400dc6c7a23 */ /* 0x100fe200000108c8 */
[----:B------:R-:W-:Y:S03]  /*9360*/  HMMA.16816.F32.BF16 R96, R104, R110, R96 ;  /* 0x0000006e6860723c */ /* 0x000fe60000041860 */
[----:B------:R1:W-:Y:S01]  /*9370*/  MUFU.EX2 R123, R108 ;  /* 0x0000006c007b7308 */ /* 0x0003e20000000800 */
[--C-:B------:R-:W-:Y:S03]  /*9380*/  FFMA.FTZ R220, R249, c[0x0][0x2d0], -R200.reuse ;  /* 0x0000b400f9dc7a23 */ /* 0x100fe600000108c8 */
[--C-:B------:R-:W-:Y:S06]  /*9390*/  FFMA.FTZ R104, R225, c[0x0][0x2d0], -R200.reuse ;  /* 0x0000b400e1687a23 */ /* 0x100fec00000108c8 */
[----:B------:R3:W-:Y:S10]  /*93a0*/  MUFU.EX2 R131, R104 ;  /* 0x0000006800837308 */ /* 0x0007f40000000800 */
[----:B------:R-:W2:Y:S01]  /*93b0*/  MUFU.EX2 R220, R220 ;  /* 0x000000dc00dc7308 */ /* 0x000ea20000000800 */
[----:B-1----:R-:W-:Y:S02]  /*93c0*/  FFMA.FTZ R108, R221, c[0x0][0x2d0], -R200 ;  /* 0x0000b400dd6c7a23 */ /* 0x002fe400000108c8 */
[----:B------:R-:W-:Y:S07]  /*93d0*/  FFMA.FTZ R221, R227, c[0x0][0x2d0], -R103 ;  /* 0x0000b400e3dd7a23 */ /* 0x000fee0000010867 */
[----:B------:R1:W1:Y:S01]  /*93e0*/  MUFU.EX2 R124, R108 ;  /* 0x0000006c007c7308 */ /* 0x0002620000000800 */
[----:B---3--:R-:W-:Y:S02]  /*93f0*/  FADD.FTZ R104, R217, R115 ;  /* 0x00000073d9687221 */ /* 0x008fe40000010000 */
[--C-:B------:R-:W-:Y:S02]  /*9400*/  FFMA.FTZ R217, R229, c[0x0][0x2d0], -R103.reuse ;  /* 0x0000b400e5d97a23 */ /* 0x100fe40000010867 */
[----:B------:R-:W-:Y:S01]  /*9410*/  FADD.FTZ R122, R114, R104 ;  /* 0x00000068727a7221 */ /* 0x000fe20000010000 */
[----:B----4-:R-:W-:Y:S01]  /*9420*/  F2FP.BF16.PACK_AB R104, R126, R116 ;  /* 0x000000747e68723e */ /* 0x010fe200000010ff */
[----:B------:R-:W-:Y:S03]  /*9430*/  LDSM.16.MT88.4 R112, [R3+0x1000] ;  /* 0x001000000370783b */ /* 0x000fe60000004200 */
[----:B------:R-:W-:Y:S01]  /*9440*/  MUFU.EX2 R229, R138 ;  /* 0x0000008a00e57308 */ /* 0x000fe20000000800 */
[----:B------:R-:W-:Y:S01]  /*9450*/  FADD.FTZ R121, R121, R122 ;  /* 0x0000007a79797221 */ /* 0x000fe20000010000 */
[----:B--2---:R-:W-:Y:S08]  /*9460*/  F2FP.BF16.PACK_AB R201, R220, R218 ;  /* 0x000000dadcc9723e */ /* 0x004ff000000010ff */
[----:B------:R-:W-:Y:S01]  /*9470*/  MUFU.EX2 R227, R120 ;  /* 0x0000007800e37308 */ /* 0x000fe20000000800 */
[--C-:B-1----:R-:W-:Y:S01]  /*9480*/  FFMA.FTZ R108, R222, c[0x0][0x2d0], -R103.reuse ;  /* 0x0000b400de6c7a23 */ /* 0x102fe20000010867 */
[----:B------:R-:W-:Y:S08]  /*9490*/  F2FP.BF16.PACK_AB R105, R124, R123 ;  /* 0x0000007b7c69723e */ /* 0x000ff000000010ff */
[----:B------:R1:W-:Y:S10]  /*94a0*/  MUFU.EX2 R129, R108 ;  /* 0x0000006c00817308 */ /* 0x0003f40000000800 */
[----:B------:R-:W-:Y:S10]  /*94b0*/  MUFU.EX2 R217, R217 ;  /* 0x000000d900d97308 */ /* 0x000ff40000000800 */
[----:B------:R-:W-:Y:S01]  /*94c0*/  MUFU.EX2 R221, R221 ;  /* 0x000000dd00dd7308 */ /* 0x000fe20000000800 */
[--C-:B-1----:R-:W-:Y:S02]  /*94d0*/  FFMA.FTZ R108, R223, c[0x0][0x2d0], -R103.reuse ;  /* 0x0000b400df6c7a23 */ /* 0x102fe40000010867 */
[--C-:B------:R-:W-:Y:S07]  /*94e0*/  FFMA.FTZ R223, R237, c[0x0][0x2d0], -R103.reuse ;  /* 0x0000b400eddf7a23 */ /* 0x100fee0000010867 */
[----:B------:R1:W2:Y:S10]  /*94f0*/  MUFU.EX2 R133, R108 ;  /* 0x0000006c00857308 */ /* 0x0002b40000000800 */
[----:B------:R-:W-:Y:S10]  /*9500*/  MUFU.EX2 R237, R119 ;  /* 0x0000007700ed7308 */ /* 0x000ff40000000800 */
[----:B------:R-:W-:Y:S01]  /*9510*/  MUFU.EX2 R223, R223 ;  /* 0x000000df00df7308 */ /* 0x000fe20000000800 */
[--C-:B-1----:R-:W-:Y:S01]  /*9520*/  FFMA.FTZ R108, R224, c[0x0][0x2d0], -R200.reuse ;  /* 0x0000b400e06c7a23 */ /* 0x102fe200000108c8 */
[----:B--2---:R-:W-:Y:S08]  /*9530*/  F2FP.BF16.PACK_AB R106, R133, R129 ;  /* 0x00000081856a723e */ /* 0x004ff000000010ff */
[----:B------:R1:W2:Y:S10]  /*9540*/  MUFU.EX2 R130, R108 ;  /* 0x0000006c00827308 */ /* 0x0002b40000000800 */
[----:B------:R3:W-:Y:S01]  /*9550*/  MUFU.EX2 R224, R125 ;  /* 0x0000007d00e07308 */ /* 0x0007e20000000800 */
[----:B-1----:R-:W1:Y:S01]  /*9560*/  LDSM.16.MT88.4 R108, [R0+0x800] ;  /* 0x00080000006c783b */ /* 0x002e620000004200 */
[----:B--2---:R-:W-:Y:S07]  /*9570*/  F2FP.BF16.PACK_AB R107, R131, R130 ;  /* 0x00000082836b723e */ /* 0x004fee00000010ff */
        /* <DEDUP_REMOVED lines=37> */
[----:B------:R-:W-:Y:S03]  /*97d0*/  MOV R241, R149 ;  /* 0x0000009500f17202 */ /* 0x000fe60000000f00 */
[----:B------:R-:W-:Y:S01]  /*97e0*/  FFMA.FTZ R105, R244, c[0x0][0x2d0], -R200 ;  /* 0x0000b400f4697a23 */ /* 0x000fe200000108c8 */
[----:B------:R-:W-:Y:S01]  /*97f0*/  F2FP.BF16.PACK_AB R106, R142, R141 ;  /* 0x0000008d8e6a723e */ /* 0x000fe200000010ff */
[----:B------:R-:W-:Y:S01]  /*9800*/  FADD.FTZ R104, R117, R144 ;  /* 0x0000009075687221 */ /* 0x000fe20000010000 */
[----:B------:R-:W-:Y:S02]  /*9810*/  @P6 ISETP.GE.AND P1, PT, R241, c[0x0][0x1d4], PT ;  /* 0x00007500f1006a0c */ /* 0x000fe40003f26270 */
[--C-:B------:R-:W-:Y:S01]  /*9820*/  FFMA.FTZ R117, R245, c[0x0][0x2d0], -R103.reuse ;  /* 0x0000b400f5757a23 */ /* 0x100fe20000010867 */
[----:B------:R2:W4:Y:S01]  /*9830*/  MUFU.EX2 R222, R105 ;  /* 0x0000006900de7308 */ /* 0x0005220000000800 */
[----:B------:R-:W-:Y:S01]  /*9840*/  FADD.FTZ R122, R116, R104 ;  /* 0x00000068747a7221 */ /* 0x000fe20000010000 */
[----:B------:R-:W-:Y:S01]  /*9850*/  F2FP.BF16.PACK_AB R104, R135, R128 ;  /* 0x000000808768723e */ /* 0x000fe200000010ff */
[----:B------:R-:W-:Y:S01]  /*9860*/  IMAD.MOV.U32 R244, RZ, RZ, R150 ;  /* 0x000000fffff47224 */ /* 0x000fe200078e0096 */
[----:B------:R-:W-:Y:S01]  /*9870*/  MOV R245, R151 ;  /* 0x0000009700f57202 */ /* 0x000fe20000000f00 */
[----:B------:R-:W-:Y:S02]  /*9880*/  FADD.FTZ R122, R126, R122 ;  /* 0x0000007a7e7a7221 */ /* 0x000fe40000010000 */
[----:B------:R-:W-:Y:S01]  /*9890*/  FFMA.FTZ R103, R226, c[0x0][0x2d0], -R103 ;  /* 0x0000b400e2677a23 */ /* 0x000fe20000010867 */
[----:B------:R-:W-:Y:S01]  /*98a0*/  @P6 ISETP.GE.AND P3, PT, R244, c[0x0][0x1d4], PT ;  /* 0x00007500f4006a0c */ /* 0x000fe20003f66270 */
[----:B------:R-:W-:Y:S01]  /*98b0*/  FADD.FTZ R120, R129, R122 ;  /* 0x0000007a81787221 */ /* 0x000fe20000010000 */
[----:B------:R5:W-:Y:S03]  /*98c0*/  MUFU.EX2 R235, R117 ;  /* 0x0000007500eb7308 */ /* 0x000be60000000800 */
[----:B---3--:R-:W-:Y:S01]  /*98d0*/  FADD.FTZ R125, R133, R120 ;  /* 0x00000078857d7221 */ /* 0x008fe20000010000 */
[----:B-1----:R-:W1:Y:S03]  /*98e0*/  LDSM.16.MT88.4 R108, [R0+0x1000] ;  /* 0x00100000006c783b */ /* 0x002e660000004200 */
[----:B------:R-:W-:Y:S03]  /*98f0*/  FADD.FTZ R125, R128, R125 ;  /* 0x0000007d807d7221 */ /* 0x000fe60000010000 */
[----:B------:R-:W3:Y:S01]  /*9900*/  MUFU.EX2 R216, R103 ;  /* 0x0000006700d87308 */ /* 0x000ee20000000800 */
[----:B--2---:R-:W-:Y:S02]  /*9910*/  F2FP.BF16.PACK_AB R105, R140, R134 ;  /* 0x000000868c69723e */ /* 0x004fe400000010ff */
[----:B----4-:R-:W-:Y:S01]  /*9920*/  F2FP.BF16.PACK_AB R107, R222, R132 ;  /* 0x00000084de6b723e */ /* 0x010fe200000010ff */
[----:B-----5:R-:W-:Y:S01]  /*9930*/  LDSM.16.MT88.4 R116, [R2+0x1800] ;  /* 0x001800000274783b */ /* 0x020fe20000004200 */
[----:B---3--:R-:W-:Y:S01]  /*9940*/  F2FP.BF16.PACK_AB R202, R216, R221 ;  /* 0x000000ddd8ca723e */ /* 0x008fe200000010ff */
[----:B------:R-:W-:Y:S04]  /*9950*/  FADD.FTZ R103, R135, R125 ;  /* 0x0000007d87677221 */ /* 0x000fe80000010000 */
[----:B------:R-:W-:Y:S04]  /*9960*/  FADD.FTZ R103, R141, R103 ;  /* 0x000000678d677221 */ /* 0x000fe80000010000 */
[----:B------:R-:W-:Y:S01]  /*9970*/  FADD.FTZ R103, R142, R103 ;  /* 0x000000678e677221 */ /* 0x000fe20000010000 */
[C---:B-1----:R-:W-:Y:S03]  /*9980*/  HMMA.16816.F32.BF16 R4, R104.reuse, R108, R4 ;  /* 0x0000006c6804723c */ /* 0x042fe60000041804 */
[----:B------:R-:W-:Y:S05]  /*9990*/  FADD.FTZ R103, R127, R103 ;  /* 0x000000677f677221 */ /* 0x000fea0000010000 */
[C---:B------:R-:W-:Y:S01]  /*99a0*/  HMMA.16816.F32.BF16 R8, R104.reuse, R110, R8 ;  /* 0x0000006e6808723c */ /* 0x040fe20000041808 */
[----:B------:R-:W1:Y:S07]  /*99b0*/  LDSM.16.MT88.4 R108, [R2+0x1000] ;  /* 0x00100000026c783b */ /* 0x000e6e0000004200 */
[C---:B------:R-:W-:Y:S08]  /*99c0*/  HMMA.16816.F32.BF16 R12, R104.reuse, R112, R12 ;  /* 0x00000070680c723c */ /* 0x040ff0000004180c */
        /* <DEDUP_REMOVED lines=26> */
[C---:B-1----:R-:W-:Y:S07]  /*9b70*/  HMMA.16816.F32.BF16 R84, R104.reuse, R108, R84 ;  /* 0x0000006c6854723c */ /* 0x042fee0000041854 */
[--C-:B------:R-:W-:Y:S01]  /*9b80*/  FFMA.FTZ R108, R203, c[0x0][0x2d0], -R200.reuse ;  /* 0x0000b400cb6c7a23 */ /* 0x100fe200000108c8 */
[C---:B------:R-:W-:Y:S03]  /*9b90*/  HMMA.16816.F32.BF16 R88, R104.reuse, R110, R88 ;  /* 0x0000006e6858723c */ /* 0x040fe60000041858 */
[----:B------:R1:W-:Y:S05]  /*9ba0*/  MUFU.EX2 R231, R108 ;  /* 0x0000006c00e77308 */ /* 0x0003ea0000000800 */
[C---:B--2---:R-:W-:Y:S08]  /*9bb0*/  HMMA.16816.F32.BF16 R92, R104.reuse, R112, R92 ;  /* 0x00000070685c723c */ /* 0x044ff0000004185c */
[----:B------:R-:W-:Y:S01]  /*9bc0*/  HMMA.16816.F32.BF16 R96, R104, R114, R96 ;  /* 0x000000726860723c */ /* 0x000fe20000041860 */
[----:B------:R-:W-:Y:S06]  /*9bd0*/  LDSM.16.MT88.4 R112, [R3+0x1800] ;  /* 0x001800000370783b */ /* 0x000fec0000004200 */
[--C-:B------:R-:W-:Y:S01]  /*9be0*/  FFMA.FTZ R104, R147, c[0x0][0x2d0], -R200.reuse ;  /* 0x0000b40093687a23 */ /* 0x100fe200000108c8 */
[----:B------:R-:W-:Y:S03]  /*9bf0*/  F2FP.BF16.PACK_AB R106, R236, R237 ;  /* 0x000000edec6a723e */ /* 0x000fe600000010ff */
[----:B------:R2:W-:Y:S01]  /*9c00*/  MUFU.EX2 R232, R104 ;  /* 0x0000006800e87308 */ /* 0x0005e20000000800 */
[--C-:B-1----:R-:W-:Y:S02]  /*9c10*/  FFMA.FTZ R108, R139, c[0x0][0x2d0], -R200.reuse ;  /* 0x0000b4008b6c7a23 */ /* 0x102fe400000108c8 */
[----:B------:R-:W-:Y:S07]  /*9c20*/  LDSM.16.MT88.4 R136, [R3+0x2800] ;  /* 0x002800000388783b */ /* 0x000fee0000004200 */
[----:B------:R-:W1:Y:S01]  /*9c30*/  MUFU.EX2 R234, R108 ;  /* 0x0000006c00ea7308 */ /* 0x000e620000000800 */
[----:B--2---:R-:W-:Y:S02]  /*9c40*/  FADD.FTZ R104, R123, R121 ;  /* 0x000000797b687221 */ /* 0x004fe40000010000 */
[----:B------:R-:W-:Y:S02]  /*9c50*/  FFMA.FTZ R121, R146, c[0x0][0x2d0], -R200 ;  /* 0x0000b40092797a23 */ /* 0x000fe400000108c8 */
[----:B------:R-:W-:Y:S01]  /*9c60*/  FADD.FTZ R124, R124, R104 ;  /* 0x000000687c7c7221 */ /* 0x000fe20000010000 */
[----:B------:R-:W-:Y:S01]  /*9c70*/  F2FP.BF16.PACK_AB R104, R235, R127 ;  /* 0x0000007feb68723e */ /* 0x000fe200000010ff */
[----:B------:R-:W-:Y:S03]  /*9c80*/  FFMA.FTZ R123, R252, c[0x0][0x2d0], -R200 ;  /* 0x0000b400fc7b7a23 */ /* 0x000fe600000108c8 */
[----:B------:R-:W-:Y:S01]  /*9c90*/  MUFU.EX2 R225, R121 ;  /* 0x0000007900e17308 */ /* 0x000fe20000000800 */
[----:B------:R-:W2:Y:S01]  /*9ca0*/  LDL R252, [R1+0x4c] ;  /* 0x00004c0001fc7983 */ /* 0x000ea20000100800 */
[----:B------:R-:W-:Y:S01]  /*9cb0*/  FADD.FTZ R124, R130, R124 ;  /* 0x0000007c827c7221 */ /* 0x000fe20000010000 */
[----:B-1----:R-:W-:Y:S01]  /*9cc0*/  F2FP.BF16.PACK_AB R105, R234, R231 ;  /* 0x000000e7ea69723e */ /* 0x002fe200000010ff */
[----:B------:R-:W-:Y:S01]  /*9cd0*/  FFMA.FTZ R108, R143, c[0x0][0x2d0], -R200 ;  /* 0x0000b4008f6c7a23 */ /* 0x000fe200000108c8 */
[----:B------:R-:W-:Y:S01]  /*9ce0*/  LDSM.16.MT88.4 R144, [R0+0x2800] ;  /* 0x002800000090783b */ /* 0x000fe20000004200 */
[----:B------:R-:W-:Y:S02]  /*9cf0*/  FADD.FTZ R124, R131, R124 ;  /* 0x0000007c837c7221 */ /* 0x000fe40000010000 */
[----:B------:R-:W-:Y:S02]  /*9d00*/  FFMA.FTZ R200, R247, c[0x0][0x2d0], -R200 ;  /* 0x0000b400f7c87a23 */ /* 0x000fe400000108c8 */
[----:B------:R1:W3:Y:S03]  /*9d10*/  MUFU.EX2 R233, R108 ;  /* 0x0000006c00e97308 */ /* 0x0002e60000000800 */
[----:B------:R-:W-:Y:S07]  /*9d20*/  LDSM.16.MT88.4 R128, [R2+0x2800] ;  /* 0x002800000280783b */ /* 0x000fee0000004200 */
[----:B------:R4:W-:Y:S10]  /*9d30*/  MUFU.EX2 R226, R123 ;  /* 0x0000007b00e27308 */ /* 0x0009f40000000800 */
[----:B------:R5:W5:Y:S01]  /*9d40*/  MUFU.EX2 R205, R200 ;  /* 0x000000c800cd7308 */ /* 0x000b620000000800 */
[----:B-1----:R-:W1:Y:S01]  /*9d50*/  LDSM.16.MT88.4 R108, [R0+0x1800] ;  /* 0x00180000006c783b */ /* 0x002e620000004200 */
[----:B---3--:R-:W-:Y:S07]  /*9d60*/  F2FP.BF16.PACK_AB R107, R232, R233 ;  /* 0x000000e9e86b723e */ /* 0x008fee00000010ff */
[----:B----4-:R-:W-:Y:S01]  /*9d70*/  LDSM.16.MT88.4 R120, [R2+0x2000] ;  /* 0x002000000278783b */ /* 0x010fe20000004200 */
[----:B-----5:R-:W-:Y:S02]  /*9d80*/  F2FP.BF16.PACK_AB R200, R219, R217 ;  /* 0x000000d9dbc8723e */ /* 0x020fe400000010ff */
[----:B------:R-:W-:Y:S01]  /*9d90*/  F2FP.BF16.PACK_AB R203, R205, R215 ;  /* 0x000000d7cdcb723e */ /* 0x000fe200000010ff */
        /* <DEDUP_REMOVED lines=34> */
[----:B------:R-:W-:Y:S01]  /*9fc0*/  HMMA.16816.F32.BF16 R96, R104, R118, R96 ;  /* 0x000000766860723c */ /* 0x000fe20000041860 */
[----:B------:R-:W4:Y:S06]  /*9fd0*/  LDSM.16.MT88.4 R116, [R102+0x2000] ;  /* 0x002000006674783b */ /* 0x000f2c0000004200 */
[----:B------:R-:W-:Y:S02]  /*9fe0*/  F2FP.BF16.PACK_AB R104, R228, R223 ;  /* 0x000000dfe468723e */ /* 0x000fe400000010ff */
[----:B------:R-:W-:Y:S03]  /*9ff0*/  F2FP.BF16.PACK_AB R105, R227, R225 ;  /* 0x000000e1e369723e */ /* 0x000fe600000010ff */
[----:B------:R-:W-:Y:S02]  /*a000*/  F2FP.BF16.PACK_AB R106, R229, R230 ;  /* 0x000000e6e56a723e */ /* 0x000fe400000010ff */
[----:B------:R-:W-:Y:S07]  /*a010*/  F2FP.BF16.PACK_AB R107, R224, R226 ;  /* 0x000000e2e06b723e */ /* 0x000fee00000010ff */
[C---:B-1----:R-:W-:Y:S08]  /*a020*/  HMMA.16816.F32.BF16 R4, R104.reuse, R108, R4 ;  /* 0x0000006c6804723c */ /* 0x042ff00000041804 */
[C---:B------:R-:W-:Y:S01]  /*a030*/  HMMA.16816.F32.BF16 R8, R104.reuse, R110, R8 ;  /* 0x0000006e6808723c */ /* 0x040fe20000041808 */
[----:B------:R-:W1:Y:S07]  /*a040*/  LDSM.16.MT88.4 R108, [R0+0x5000] ;  /* 0x00500000006c783b */ /* 0x000e6e0000004200 */
[C---:B---3--:R-:W-:Y:S08]  /*a050*/  HMMA.16816.F32.BF16 R12, R104.reuse, R112, R12 ;  /* 0x00000070680c723c */ /* 0x048ff0000004180c */
[C---:B------:R-:W-:Y:S01]  /*a060*/  HMMA.16816.F32.BF16 R16, R104.reuse, R114, R16 ;  /* 0x000000726810723c */ /* 0x040fe20000041810 */
[----:B------:R-:W3:Y:S07]  /*a070*/  LDSM.16.MT88.4 R112, [R3+0x5000] ;  /* 0x005000000370783b */ /* 0x000eee0000004200 */
[C---:B------:R-:W-:Y:S08]  /*a080*/  HMMA.16816.F32.BF16 R20, R104.reuse, R120, R20 ;  /* 0x000000786814723c */ /* 0x040ff00000041814 */
[C---:B------:R-:W-:Y:S01]  /*a090*/  HMMA.16816.F32.BF16 R24, R104.reuse, R122, R24 ;  /* 0x0000007a6818723c */ /* 0x040fe20000041818 */
[----:B------:R-:W5:Y:S07]  /*a0a0*/  LDSM.16.MT88.4 R120, [R2+0x5000] ;  /* 0x005000000278783b */ /* 0x000f6e0000004200 */
        /* <DEDUP_REMOVED lines=9> */
[C---:B-----5:R-:W-:Y:S08]  /*a140*/  HMMA.16816.F32.BF16 R52, R104.reuse, R120, R52 ;  /* 0x000000786834723c */ /* 0x060ff00000041834 */
[C---:B------:R-:W-:Y:S01]  /*a150*/  HMMA.16816.F32.BF16 R56, R104.reuse, R122, R56 ;  /* 0x0000007a6838723c */ /* 0x040fe20000041838 */
[----:B------:R-:W5:Y:S07]  /*a160*/  LDSM.16.MT88.4 R120, [R2+0x8000] ;  /* 0x008000000278783b */ /* 0x000f6e0000004200 */
[C---:B----4-:R-:W-:Y:S08]  /*a170*/  HMMA.16816.F32.BF16 R60, R104.reuse, R116, R60 ;  /* 0x00000074683c723c */ /* 0x050ff0000004183c */
[C---:B------:R-:W-:Y:S01]  /*a180*/  HMMA.16816.F32.BF16 R64, R104.reuse, R118, R64 ;  /* 0x000000766840723c */ /* 0x040fe20000041840 */
[----:B------:R-:W4:Y:S07]  /*a190*/  LDSM.16.MT88.4 R116, [R102+0x8000] ;  /* 0x008000006674783b */ /* 0x000f2e0000004200 */
[C---:B-1----:R-:W-:Y:S07]  /*a1a0*/  HMMA.16816.F32.BF16 R68, R104.reuse, R108, R68 ;  /* 0x0000006c6844723c */ /* 0x042fee0000041844 */
[----:B------:R-:W-:Y:S01]  /*a1b0*/  FADD.FTZ R108, R134, R124 ;  /* 0x0000007c866c7221 */ /* 0x000fe20000010000 */
[C---:B------:R-:W-:Y:S04]  /*a1c0*/  HMMA.16816.F32.BF16 R72, R104.reuse, R110, R72 ;  /* 0x0000006e6848723c */ /* 0x040fe80000041848 */
[----:B------:R-:W-:Y:S04]  /*a1d0*/  FADD.FTZ R108, R140, R108 ;  /* 0x0000006c8c6c7221 */ /* 0x000fe80000010000 */
[C---:B---3--:R-:W-:Y:S04]  /*a1e0*/  HMMA.16816.F32.BF16 R76, R104.reuse, R112, R76 ;  /* 0x00000070684c723c */ /* 0x048fe8000004184c */
[----:B------:R-:W-:Y:S04]  /*a1f0*/  FADD.FTZ R108, R132, R108 ;  /* 0x0000006c846c7221 */ /* 0x000fe80000010000 */
[C---:B------:R-:W-:Y:S01]  /*a200*/  HMMA.16816.F32.BF16 R80, R104.reuse, R114, R80 ;  /* 0x000000726850723c */ /* 0x040fe20000041850 */
[----:B------:R-:W-:Y:S03]  /*a210*/  LDSM.16.MT88.4 R112, [R0+0x5800] ;  /* 0x005800000070783b */ /* 0x000fe60000004200 */
[----:B------:R-:W-:Y:S04]  /*a220*/  FADD.FTZ R222, R222, R108 ;  /* 0x0000006cdede7221 */ /* 0x000fe80000010000 */
[C---:B-----5:R-:W-:Y:S08]  /*a230*/  HMMA.16816.F32.BF16 R84, R104.reuse, R120, R84 ;  /* 0x000000786854723c */ /* 0x060ff00000041854 */
[C---:B------:R-:W-:Y:S01]  /*a240*/  HMMA.16816.F32.BF16 R88, R104.reuse, R122, R88 ;  /* 0x0000007a6858723c */ /* 0x040fe20000041858 */
[----:B------:R-:W1:Y:S07]  /*a250*/  LDSM.16.MT88.4 R120, [R102+0x2800] ;  /* 0x002800006678783b */ /* 0x000e6e0000004200 */
[C---:B----4-:R-:W-:Y:S08]  /*a260*/  HMMA.16816.F32.BF16 R92, R104.reuse, R116, R92 ;  /* 0x00000074685c723c */ /* 0x050ff0000004185c */
[----:B------:R-:W-:Y:S01]  /*a270*/  HMMA.16816.F32.BF16 R96, R104, R118, R96 ;  /* 0x000000766860723c */ /* 0x000fe20000041860 */
[----:B------:R-:W3:Y:S07]  /*a280*/  LDSM.16.MT88.4 R104, [R3+0x5800] ;  /* 0x005800000368783b */ /* 0x000eee0000004200 */
[C---:B------:R-:W-:Y:S01]  /*a290*/  HMMA.16816.F32.BF16 R148, R200.reuse, R144, R4 ;  /* 0x00000090c894723c */ /* 0x040fe20000041804 */
[----:B------:R-:W4:Y:S07]  /*a2a0*/  LDSM.16.MT88.4 R4, [R2+0x5800] ;  /* 0x005800000204783b */ /* 0x000f2e0000004200 */
[C---:B------:R-:W-:Y:S01]  /*a2b0*/  HMMA.16816.F32.BF16 R144, R200.reuse, R146, R8 ;  /* 0x00000092c890723c */ /* 0x040fe20000041808 */
[----:B------:R-:W5:Y:S07]  /*a2c0*/  LDSM.16.MT88.4 R8, [R102+0x5800] ;  /* 0x005800006608783b */ /* 0x000f6e0000004200 */
[C---:B------:R-:W-:Y:S01]  /*a2d0*/  HMMA.16816.F32.BF16 R140, R200.reuse, R136, R12 ;  /* 0x00000088c88c723c */ /* 0x040fe2000004180c */
[----:B------:R1:W2:Y:S07]  /*a2e0*/  LDSM.16.MT88.4 R12, [R0+0x8800] ;  /* 0x00880000000c783b */ /* 0x0002ae0000004200 */
[C---:B------:R-:W-:Y:S01]  /*a2f0*/  HMMA.16816.F32.BF16 R136, R200.reuse, R138, R16 ;  /* 0x0000008ac888723c */ /* 0x040fe20000041810 */
[----:B------:R3:W2:Y:S07]  /*a300*/  LDSM.16.MT88.4 R16, [R3+0x8800] ;  /* 0x008800000310783b */ /* 0x0006ae0000004200 */
[C---:B------:R-:W-:Y:S08]  /*a310*/  HMMA.16816.F32.BF16 R132, R200.reuse, R128, R20 ;  /* 0x00000080c884723c */ /* 0x040ff00000041814 */
[C---:B------:R-:W-:Y:S04]  /*a320*/  HMMA.16816.F32.BF16 R128, R200.reuse, R130, R24 ;  /* 0x00000082c880723c */ /* 0x040fe80000041818 */
[----:B-1----:R-:W-:Y:S04]  /*a330*/  @P6 IADD3 R0, R238, -0x2, RZ ;  /* 0xfffffffeee006810 */ /* 0x002fe80007ffe0ff */
[C---:B------:R-:W-:Y:S04]  /*a340*/  HMMA.16816.F32.BF16 R124, R200.reuse, R120, R28 ;  /* 0x00000078c87c723c */ /* 0x040fe8000004181c */
[----:B---3--:R-:W-:Y:S04]  /*a350*/  @P6 SHF.R.S32.HI R3, RZ, 0x1f, R0 ;  /* 0x0000001fff036819 */ /* 0x008fe80000011400 */
[C---:B------:R-:W-:Y:S04]  /*a360*/  HMMA.16816.F32.BF16 R120, R200.reuse, R122, R32 ;  /* 0x0000007ac878723c */ /* 0x040fe80000041820 */
[----:B------:R-:W-:Y:S04]  /*a370*/  @P6 IMAD R3, R3, c[0x0][0x1e0], RZ ;  /* 0x0000780003036a24 */ /* 0x000fe800078e02ff */
[C---:B------:R-:W-:Y:S08]  /*a380*/  HMMA.16816.F32.BF16 R116, R200.reuse, R112, R36 ;  /* 0x00000070c874723c */ /* 0x040ff00000041824 */
[C---:B------:R-:W-:Y:S08]  /*a390*/  HMMA.16816.F32.BF16 R112, R200.reuse, R114, R40 ;  /* 0x00000072c870723c */ /* 0x040ff00000041828 */
[C---:B------:R-:W-:Y:S08]  /*a3a0*/  HMMA.16816.F32.BF16 R108, R200.reuse, R104, R44 ;  /* 0x00000068c86c723c */ /* 0x040ff0000004182c */
[C---:B------:R-:W-:Y:S08]  /*a3b0*/  HMMA.16816.F32.BF16 R104, R200.reuse, R106, R48 ;  /* 0x0000006ac868723c */ /* 0x040ff00000041830 */
[C---:B----4-:R-:W-:Y:S08]  /*a3c0*/  HMMA.16816.F32.BF16 R52, R200.reuse, R4, R52 ;  /* 0x00000004c834723c */ /* 0x050ff00000041834 */
[C---:B------:R-:W-:Y:S01]  /*a3d0*/  HMMA.16816.F32.BF16 R56, R200.reuse, R6, R56 ;  /* 0x00000006c838723c */ /* 0x040fe20000041838 */
[----:B------:R1:W3:Y:S07]  /*a3e0*/  LDSM.16.MT88.4 R4, [R2+0x8800] ;  /* 0x008800000204783b */ /* 0x0002ee0000004200 */
[C---:B-----5:R-:W-:Y:S07]  /*a3f0*/  HMMA.16816.F32.BF16 R60, R200.reuse, R8, R60 ;  /* 0x00000008c83c723c */ /* 0x060fee000004183c */
[C---:B------:R-:W-:Y:S01]  /*a400*/  @P6 IMAD.WIDE.U32 R8, R0.reuse, c[0x0][0x1e0], RZ ;  /* 0x0000780000086a25 */ /* 0x040fe200078e00ff */
[C---:B------:R-:W-:Y:S04]  /*a410*/  HMMA.16816.F32.BF16 R64, R200.reuse, R10, R64 ;  /* 0x0000000ac840723c */ /* 0x040fe80000041840 */
[----:B-1----:R-:W-:Y:S04]  /*a420*/  @P6 IMAD R2, R0, c[0x0][0x1e4], R3 ;  /* 0x0000790000026a24 */ /* 0x002fe800078e0203 */
[C---:B--2---:R-:W-:Y:S04]  /*a430*/  HMMA.16816.F32.BF16 R68, R200.reuse, R12, R68 ;  /* 0x0000000cc844723c */ /* 0x044fe80000041844 */
[----:B------:R-:W-:Y:S02]  /*a440*/  @P6 MOV R3, R252 ;  /* 0x000000fc00036202 */ /* 0x000fe40000000f00 */
[----:B------:R-:W-:Y:S01]  /*a450*/  @P6 IADD3 R0, R9, R2, RZ ;  /* 0x0000000209006210 */ /* 0x000fe20007ffe0ff */
[----:B------:R-:W-:Y:S01]  /*a460*/  FADD.FTZ R9, R231, R222 ;  /* 0x000000dee7097221 */ /* 0x000fe20000010000 */
[----:B------:R-:W-:Y:S01]  /*a470*/  @P6 MOV R2, R242 ;  /* 0x000000f200026202 */ /* 0x000fe20000000f00 */
[----:B------:R-:W-:Y:S01]  /*a480*/  FADD.FTZ R13, R235, R103 ;  /* 0x00000067eb0d7221 */ /* 0x000fe20000010000 */
[C---:B------:R-:W-:Y:S03]  /*a490*/  HMMA.16816.F32.BF16 R72, R200.reuse, R14, R72 ;  /* 0x0000000ec848723c */ /* 0x040fe60000041848 */
[----:B------:R-:W-:Y:S04]  /*a4a0*/  @P6 IMAD.WIDE.U32 R2, R8, 0x60, R2 ;  /* 0x0000006008026825 */ /* 0x000fe800078e0002 */
[----:B------:R-:W-:Y:S01]  /*a4b0*/  @P6 IMAD R0, R0, 0x60, RZ ;  /* 0x0000006000006824 */ /* 0x000fe200078e02ff */
[----:B------:R-:W-:Y:S01]  /*a4c0*/  @P6 LEA R12, P0, R2, c[0x0][0x1c8], 0x1 ;  /* 0x00007200020c6a11 */ /* 0x000fe200078008ff */
[C---:B------:R-:W-:Y:S03]  /*a4d0*/  HMMA.16816.F32.BF16 R76, R200.reuse, R16, R76 ;  /* 0x00000010c84c723c */ /* 0x040fe6000004184c */
[----:B------:R-:W-:Y:S01]  /*a4e0*/  @P6 IADD3 R3, R3, R0, RZ ;  /* 0x0000000003036210 */ /* 0x000fe20007ffe0ff */
[----:B------:R-:W-:Y:S02]  /*a4f0*/  FADD.FTZ R0, R237, R13 ;  /* 0x0000000ded007221 */ /* 0x000fe40000010000 */
[----:B------:R-:W-:Y:S01]  /*a500*/  FADD.FTZ R14, R234, R9 ;  /* 0x00000009ea0e7221 */ /* 0x000fe20000010000 */
[----:B------:R-:W-:Y:S01]  /*a510*/  @P6 LEA.HI.X R13, R2, c[0x0][0x1cc], R3, 0x1, P0 ;  /* 0x00007300020d6a11 */ /* 0x000fe200000f0c03 */
[----:B------:R-:W1:Y:S01]  /*a520*/  LDSM.16.MT88.4 R8, [R102+0x8800] ;  /* 0x008800006608783b */ /* 0x000e620000004200 */
[----:B------:R-:W-:Y:S01]  /*a530*/  FADD.FTZ R3, R236, R0 ;  /* 0x00000000ec037221 */ /* 0x000fe20000010000 */
[----:B------:R-:W-:Y:S01]  /*a540*/  @P6 ISETP.GE.AND P0, PT, R240, c[0x0][0x1d4], PT ;  /* 0x00007500f0006a0c */ /* 0x000fe20003f06270 */
[C---:B------:R-:W-:Y:S01]  /*a550*/  HMMA.16816.F32.BF16 R80, R200.reuse, R18, R80 ;  /* 0x00000012c850723c */ /* 0x040fe20000041850 */
[----:B------:R-:W-:Y:S02]  /*a560*/  @P6 MOV R16, c[0x0][0x1e0] ;  /* 0x0000780000106a02 */ /* 0x000fe40000000f00 */
[----:B------:R-:W-:Y:S01]  /*a570*/  IADD3 R0, R246, 0x1, RZ ;  /* 0x00000001f6007810 */ /* 0x000fe20007ffe0ff */
[----:B------:R-:W-:Y:S01]  /*a580*/  FADD.FTZ R2, R233, R14 ;  /* 0x0000000ee9027221 */ /* 0x000fe20000010000 */
[----:B------:R-:W-:Y:S01]  /*a590*/  IADD3 R240, R238, -0x1, RZ ;  /* 0xffffffffeef07810 */ /* 0x000fe20007ffe0ff */
[----:B------:R-:W-:Y:S01]  /*a5a0*/  @P6 IMAD.MOV.U32 R14, RZ, RZ, 0x6 ;  /* 0x00000006ff0e6424 */ /* 0x000fe200078e00ff */
[----:B------:R-:W-:Y:S01]  /*a5b0*/  SEL R0, R0, RZ, !P4 ;  /* 0x000000ff00007207 */ /* 0x000fe20006000000 */
[----:B------:R-:W-:Y:S01]  /*a5c0*/  FADD.FTZ R2, R232, R2 ;  /* 0x00000002e8027221 */ /* 0x000fe20000010000 */
[C---:B---3--:R-:W-:Y:S03]  /*a5d0*/  HMMA.16816.F32.BF16 R84, R200.reuse, R4, R84 ;  /* 0x00000004c854723c */ /* 0x048fe60000041854 */
[----:B------:R2:W-:Y:S01]  /*a5e0*/  STL [R1], R0 ;  /* 0x0000000001007387 */ /* 0x0005e20000100800 */
[C---:B------:R-:W-:Y:S01]  /*a5f0*/  @P6 SHF.L.U64.HI R14, R16.reuse, R14, c[0x0][0x1e4] ;  /* 0x00007900100e6619 */ /* 0x040fe2000001020e */
[----:B------:R-:W-:Y:S01]  /*a600*/  FADD.FTZ R15, R223, R3 ;  /* 0x00000003df0f7221 */ /* 0x000fe20000010000 */
[----:B------:R-:W-:Y:S01]  /*a610*/  @P6 SHF.L.U32 R16, R16, 0x6, RZ ;  /* 0x0000000610106819 */ /* 0x000fe200000006ff */
[----:B------:R-:W3:Y:S01]  /*a620*/  LDL R17, [R1+0x18] ;  /* 0x0000180001117983 */ /* 0x000ee20000100800 */
[----:B------:R-:W-:Y:S01]  /*a630*/  FADD.FTZ R3, R225, R2 ;  /* 0x00000002e1037221 */ /* 0x000fe20000010000 */
[C---:B------:R-:W-:Y:S03]  /*a640*/  HMMA.16816.F32.BF16 R88, R200.reuse, R6, R88 ;  /* 0x00000006c858723c */ /* 0x040fe60000041858 */
[----:B------:R-:W-:Y:S01]  /*a650*/  @P6 IADD3 R2, P5, R16, R12, RZ ;  /* 0x0000000c10026210 */ /* 0x000fe20007fbe0ff */
[----:B------:R-:W-:Y:S01]  /*a660*/  FADD.FTZ R5, R228, R15 ;  /* 0x0000000fe4057221 */ /* 0x000fe20000010000 */
[----:B------:R-:W-:Y:S01]  /*a670*/  MOV R223, R240 ;  /* 0x000000f000df7202 */ /* 0x000fe20000000f00 */
[----:B------:R-:W-:Y:S01]  /*a680*/  FADD.FTZ R15, R227, R3 ;  /* 0x00000003e30f7221 */ /* 0x000fe20000010000 */
[----:B------:R-:W-:Y:S02]  /*a690*/  @P6 IADD3.X R3, R14, R13, RZ, P5, !PT ;  /* 0x0000000d0e036210 */ /* 0x000fe40002ffe4ff */
[----:B------:R-:W-:Y:S03]  /*a6a0*/  @P6 IADD3 R4, P4, R16, R2, RZ ;  /* 0x0000000210046210 */ /* 0x000fe60007f9e0ff */
[----:B------:R-:W-:Y:S02]  /*a6b0*/  FADD.FTZ R6, R226, R15 ;  /* 0x0000000fe2067221 */ /* 0x000fe40000010000 */
[----:B--2---:R-:W-:Y:S01]  /*a6c0*/  @P6 IMAD R0, R0, 0x9000, R239 ;  /* 0x0000900000006824 */ /* 0x004fe200078e02ef */
[C---:B-1----:R-:W-:Y:S04]  /*a6d0*/  HMMA.16816.F32.BF16 R92, R200.reuse, R8, R92 ;  /* 0x00000008c85c723c */ /* 0x042fe8000004185c */
[----:B------:R-:W-:Y:S01]  /*a6e0*/  @!PT LDS RZ, [RZ] ;  /* 0x00000000fffff984 */ /* 0x000fe20000000800 */
[----:B------:R-:W-:Y:S01]  /*a6f0*/  @!PT LDS RZ, [RZ] ;  /* 0x00000000fffff984 */ /* 0x000fe20000000800 */
[----:B------:R-:W-:Y:S01]  /*a700*/  @!PT LDS RZ, [RZ] ;  /* 0x00000000fffff984 */ /* 0x000fe20000000800 */
[----:B------:R1:W-:Y:S04]  /*a710*/  @P6 LDGSTS.E.BYPASS.LTC128B.128 [R0], [R12.64], !P3 ;  /* 0x000000000c006fae */ /* 0x0003e8000d901d46 */
[----:B------:R-:W-:Y:S04]  /*a720*/  HMMA.16816.F32.BF16 R96, R200, R10, R96 ;  /* 0x0000000ac860723c */ /* 0x000fe80000041860 */
[----:B------:R1:W-:Y:S08]  /*a730*/  @P6 LDGSTS.E.BYPASS.LTC128B.128 [R0+0x3000], [R12.64+0x80], !P1 ;  /* 0x030000800c006fae */ /* 0x0003f0000c901d46 */
[----:B------:R1:W-:Y:S08]  /*a740*/  @P6 LDGSTS.E.BYPASS.LTC128B.128 [R0+0x6000], [R12.64+0x100], !P0 ;  /* 0x060001000c006fae */ /* 0x0003f0000c101d46 */
[----:B------:R2:W-:Y:S08]  /*a750*/  @P6 LDGSTS.E.BYPASS.LTC128B.128 [R0+0x1000], [R2.64], !P3 ;  /* 0x0100000002006fae */ /* 0x0005f0000d901d46 */
[----:B------:R2:W-:Y:S08]  /*a760*/  @P6 LDGSTS.E.BYPASS.LTC128B.128 [R0+0x4000], [R2.64+0x80], !P1 ;  /* 0x0400008002006fae */ /* 0x0005f0000c901d46 */
[----:B------:R2:W-:Y:S01]  /*a770*/  @P6 LDGSTS.E.BYPASS.LTC128B.128 [R0+0x7000], [R2.64+0x100], !P0 ;  /* 0x0700010002006fae */ /* 0x0005e2000c101d46 */
[----:B-1----:R-:W-:Y:S01]  /*a780*/  FADD.FTZ R12, R230, R5 ;  /* 0x00000005e60c7221 */ /* 0x002fe20000010000 */
[----:B------:R-:W-:Y:S06]  /*a790*/  @P6 IADD3.X R5, R14, R3, RZ, P4, !PT ;  /* 0x000000030e056210 */ /* 0x000fec00027fe4ff */
[----:B------:R1:W-:Y:S08]  /*a7a0*/  @P6 LDGSTS.E.BYPASS.LTC128B.128 [R0+0x2000], [R4.64], !P3 ;  /* 0x0200000004006fae */ /* 0x0003f0000d901d46 */
[----:B------:R1:W-:Y:S01]  /*a7b0*/  @P6 LDGSTS.E.BYPASS.LTC128B.128 [R0+0x5000], [R4.64+0x80], !P1 ;  /* 0x0500008004006fae */ /* 0x0003e2000c901d46 */
[C---:B------:R-:W-:Y:S02]  /*a7c0*/  ISETP.GE.AND P1, PT, R204.reuse, 0x1, PT ;  /* 0x00000001cc00780c */ /* 0x040fe40003f26270 */
[----:B------:R-:W-:Y:S04]  /*a7d0*/  IADD3 R204, R204, 0x1, RZ ;  /* 0x00000001cccc7810 */ /* 0x000fe80007ffe0ff */
[----:B------:R-:W-:Y:S01]  /*a7e0*/  SEL R204, R204, RZ, !P1 ;  /* 0x000000ffcccc7207 */ /* 0x000fe20004800000 */
[----:B------:R1:W-:Y:S01]  /*a7f0*/  @P6 LDGSTS.E.BYPASS.LTC128B.128 [R0+0x8000], [R4.64+0x100], !P0 ;  /* 0x0800010004006fae */ /* 0x0003e2000c101d46 */
[----:B--2---:R-:W-:Y:S02]  /*a800*/  FADD.FTZ R3, R229, R12 ;  /* 0x0000000ce5037221 */ /* 0x004fe40000010000 */
[----:B------:R-:W-:Y:S02]  /*a810*/  FADD.FTZ R2, R224, R6 ;  /* 0x00000006e0027221 */ /* 0x000fe40000010000 */
[----:B------:R-:W-:Y:S03]  /*a820*/  FADD.FTZ R3, R217, R3 ;  /* 0x00000003d9037221 */ /* 0x000fe60000010000 */
[----:B------:R-:W0:Y:S01]  /*a830*/  LDGDEPBAR ;  /* 0x00000000000079af */ /* 0x000e220000000000 */
[----:B-1----:R-:W-:Y:S02]  /*a840*/  FADD.FTZ R0, R218, R2 ;  /* 0x00000002da007221 */ /* 0x002fe40000010000 */
[----:B------:R-:W-:Y:S01]  /*a850*/  FADD.FTZ R2, R219, R3 ;  /* 0x00000003db027221 */ /* 0x000fe20000010000 */
[----:B------:R-:W-:Y:S01]  /*a860*/  MOV R3, R100 ;  /* 0x0000006400037202 */ /* 0x000fe20000000f00 */
[----:B------:R-:W-:Y:S02]  /*a870*/  FADD.FTZ R0, R220, R0 ;  /* 0x00000000dc007221 */ /* 0x000fe40000010000 */
[----:B------:R-:W-:Y:S02]  /*a880*/  FADD.FTZ R2, R221, R2 ;  /* 0x00000002dd027221 */ /* 0x000fe40000010000 */
[----:B------:R-:W-:Y:S02]  /*a890*/  FADD.FTZ R0, R215, R0 ;  /* 0x00000000d7007221 */ /* 0x000fe40000010000 */
[----:B------:R-:W-:Y:S02]  /*a8a0*/  FADD.FTZ R2, R216, R2 ;  /* 0x00000002d8027221 */ /* 0x000fe40000010000 */
[----:B------:R-:W-:Y:S03]  /*a8b0*/  FADD.FTZ R0, R205, R0 ;  /* 0x00000000cd007221 */ /* 0x000fe60000010000 */
[----:B------:R1:W-:Y:S04]  /*a8c0*/  STL [R1+0x4], R2 ;  /* 0x0000040201007387 */ /* 0x0003e80000100800 */
[----:B------:R2:W-:Y:S01]  /*a8d0*/  STL [R1+0x8], R0 ;  /* 0x0000080001007387 */ /* 0x0005e20000100800 */
[----:B-1----:R-:W-:Y:S02]  /*a8e0*/  MOV R2, R101 ;  /* 0x0000006500027202 */ /* 0x002fe40000000f00 */
[----:B---3--:R-:W-:Y:S02]  /*a8f0*/  ISETP.GT.AND P0, PT, R238, R17, PT ;  /* 0x00000011ee00720c */ /* 0x008fe40003f04270 */
[----:B------:R-:W-:Y:S11]  /*a900*/  MOV R238, R240 ;  /* 0x000000f000ee7202 */ /* 0x000ff60000000f00 */
[----:B--2---:R-:W-:-:S05]  /*a910*/  @P0 BRA `(.L_x_1138) ;  /* 0xffffb9e000000947 */ /* 0x004fca000383ffff */
.L_x_1137:
[----:B------:R-:W-:-:S13]  /*a920*/  ISETP.GE.AND P0, PT, R223, RZ, PT ;  /* 0x000000ffdf00720c */ /* 0x000fda0003f06270 */
[----:B------:R-:W-:Y:S05]  /*a930*/  @!P0 BRA `(.L_x_1139) ;  /* 0x00003ee000008947 */ /* 0x000fea0003800000 */
[----:B-1----:R-:W-:Y:S02]  /*a940*/  MOV R3, R100 ;  /* 0x0000006400037202 */ /* 0x002fe40000000f00 */
[----:B------:R-:W-:Y:S02]  /*a950*/  MOV R0, R101 ;  /* 0x0000006500007202 */ /* 0x000fe40000000f00 */
.L_x_1140:
[----:B------:R-:W-:Y:S04]  /*a960*/  DEPBAR.LE SB0, 0x2 ;  /* 0x000080800000791a */ /* 0x000fe80000000000 */
[----:B------:R-:W-:Y:S01]  /*a970*/  WARPSYNC 0xffffffff ;  /* 0xffffffff00007948 */ /* 0x000fe20003800000 */
[----:B------:R-:W-:Y:S01]  /*a980*/  BAR.SYNC.DEFER_BLOCKING 0x0 ;  /* 0x0000000000007b1d */ /* 0x000fe20000010000 */
[----:B------:R-:W-:Y:S01]  /*a990*/  IMAD R205, R204, 0x9000, RZ ;  /* 0x00009000cccd7824 */ /* 0x000fe200078e02ff */
[C---:B------:R-:W-:Y:S02]  /*a9a0*/  ISETP.NE.AND P4, PT, R223.reuse, RZ, PT ;  /* 0x000000ffdf00720c */ /* 0x040fe40003f85270 */
[----:B------:R-:W-:Y:S02]  /*a9b0*/  IADD3 R215, R223, -0x1, RZ ;  /* 0xffffffffdfd77810 */ /* 0x000fe40007ffe0ff */
[----:B------:R-:W-:Y:S02]  /*a9c0*/  IADD3 R2, R209, R205, RZ ;  /* 0x000000cdd1027210 */ /* 0x000fe40007ffe0ff */
[----:B------:R-:W-:Y:S02]  /*a9d0*/  ISETP.GE.AND P5, PT, R223, 0x2, PT ;  /* 0x00000002df00780c */ /* 0x000fe40003fa6270 */
[----:B------:R-:W-:Y:S05]  /*a9e0*/  IADD3 R200, R208, R2, RZ ;  /* 0x00000002d0c87210 */ /* 0x000fea0007ffe0ff */
[----:B------:R-:W-:Y:S05]  /*a9f0*/  @P4 SHF.R.S32.HI R201, RZ, 0x1f, R215 ;  /* 0x0000001fffc94819 */ /* 0x000fea00000114d7 */
[----:B------:R-:W-:Y:S01]  /*aa00*/  @P4 IMAD R201, R201, c[0x0][0x208], RZ ;  /* 0x00008200c9c94a24 */ /* 0x000fe200078e02ff */
        /* <DEDUP_REMOVED lines=19> */
[----:B------:R-:W4:Y:S03]  /*ab40*/  LDL R229, [R1+0x20] ;  /* 0x0000200001e57983 */ /* 0x000f260000100800 */
[C---:B-----5:R-:W-:Y:S08]  /*ab50*/  HMMA.16816.F32.BF16 R28, R152.reuse, R32, RZ ;  /* 0x00000020981c723c */ /* 0x060ff000000418ff */
        /* <DEDUP_REMOVED lines=22> */
[----:B--2---:R-:W-:Y:S02]  /*acc0*/  @P4 ISETP.GE.AND P1, PT, R230, c[0x0][0x1d4], PT ;  /* 0x00007500e6004a0c */ /* 0x004fe40003f26270 */
[----:B----4-:R-:W-:Y:S02]  /*acd0*/  @P4 ISETP.GE.AND P0, PT, R229, c[0x0][0x1d4], PT ;  /* 0x00007500e5004a0c */ /* 0x010fe40003f06270 */
[C---:B------:R-:W-:Y:S01]  /*ace0*/  @P4 IMAD.WIDE.U32 R100, R215.reuse, c[0x0][0x208], RZ ;  /* 0x00008200d7644a25 */ /* 0x040fe200078e00ff */
[----:B------:R-:W-:Y:S07]  /*acf0*/  HMMA.16816.F32.BF16 R48, R156, R102, R48 ;  /* 0x000000669c30723c */ /* 0x000fee0000041830 */
[----:B------:R-:W-:Y:S01]  /*ad00*/  @P4 IMAD R102, R215, c[0x0][0x20c], R201 ;  /* 0x00008300d7664a24 */ /* 0x000fe200078e02c9 */
[----:B------:R-:W-:Y:S01]  /*ad10*/  @P4 MOV R103, R203 ;  /* 0x000000cb00674202 */ /* 0x000fe20000000f00 */
[----:B------:R-:W-:Y:S03]  /*ad20*/  @P4 IMAD R215, R220, 0x9000, R202 ;  /* 0x00009000dcd74824 */ /* 0x000fe600078e02ca */
[----:B------:R-:W-:Y:S02]  /*ad30*/  @P4 IADD3 R101, R101, R102, RZ ;  /* 0x0000006665654210 */ /* 0x000fe40007ffe0ff */
[----:B------:R-:W-:Y:S02]  /*ad40*/  @P4 MOV R102, R216 ;  /* 0x000000d800664202 */ /* 0x000fe40000000f00 */
[----:B------:R-:W-:Y:S01]  /*ad50*/  @P4 MOV R202, c[0x0][0x208] ;  /* 0x0000820000ca4a02 */ /* 0x000fe20000000f00 */
[----:B------:R-:W-:Y:S01]  /*ad60*/  @P4 IMAD R101, R101, 0x60, RZ ;  /* 0x0000006065654824 */ /* 0x000fe200078e02ff */
[----:B------:R-:W-:Y:S01]  /*ad70*/  IADD3 R201, R206, R2, RZ ;  /* 0x00000002cec97210 */ /* 0x000fe20007ffe0ff */
[----:B------:R-:W-:Y:S05]  /*ad80*/  @P4 IMAD.WIDE.U32 R102, R100, 0x60, R102 ;  /* 0x0000006064664825 */ /* 0x000fea00078e0066 */
[C---:B------:R-:W-:Y:S02]  /*ad90*/  @P4 LEA R100, P3, R102.reuse, c[0x0][0x1f8], 0x1 ;  /* 0x00007e0066644a11 */ /* 0x040fe400078608ff */
[----:B------:R-:W-:Y:S04]  /*ada0*/  @P4 IADD3 R101, R103, R101, RZ ;  /* 0x0000006567654210 */ /* 0x000fe80007ffe0ff */
[----:B------:R-:W-:Y:S02]  /*adb0*/  @P4 LEA.HI.X R101, R102, c[0x0][0x1fc], R101, 0x1, P3 ;  /* 0x00007f0066654a11 */ /* 0x000fe400018f0c65 */
[----:B------:R-:W-:Y:S03]  /*adc0*/  @P4 MOV R102, 0x6 ;  /* 0x0000000600664802 */ /* 0x000fe60000000f00 */
        /* <DEDUP_REMOVED lines=198> */
[C---:B-1----:R-:W-:Y:S09]  /*ba30*/  HMMA.16816.F32.BF16 R12, R196.reuse, R100, R12 ;  /* 0x00000064c40c723c */ /* 0x042ff2000004180c */
[----:B------:R-:W-:Y:S03]  /*ba40*/  MUFU.TANH R201, R6 ;  /* 0x0000000600c97308 */ /* 0x000fe60000002400 */
[----:B--2---:R-:W-:Y:S01]  /*ba50*/  FMNMX.FTZ R2, R200, R0, !PT ;  /* 0x00000000c8027209 */ /* 0x004fe20007810000 */
[C---:B------:R-:W-:Y:S06]  /*ba60*/  HMMA.16816.F32.BF16 R16, R196.reuse, R102, R16 ;  /* 0x00000066c410723c */ /* 0x040fec0000041810 */
[----:B------:R1:W-:Y:S01]  /*ba70*/  MUFU.TANH R216, R7 ;  /* 0x0000000700d87308 */ /* 0x0003e20000002400 */
[----:B---3--:R-:W-:Y:S09]  /*ba80*/  FMNMX.FTZ R2, R217, R2, !PT ;  /* 0x00000002d9027209 */ /* 0x008ff20007810000 */
[----:B------:R-:W2:Y:S01]  /*ba90*/  MUFU.TANH R215, R8 ;  /* 0x0000000800d77308 */ /* 0x000ea20000002400 */
[----:B------:R-:W-:Y:S02]  /*baa0*/  FMUL.FTZ R13, R13, c[0x0][0x320] ;  /* 0x0000c8000d0d7a20 */ /* 0x000fe40000410000 */
[----:B------:R-:W-:Y:S02]  /*bab0*/  FMUL.FTZ R14, R14, c[0x0][0x320] ;  /* 0x0000c8000e0e7a20 */ /* 0x000fe40000410000 */
[----:B------:R-:W-:Y:S02]  /*bac0*/  FMUL.FTZ R12, R12, c[0x0][0x320] ;  /* 0x0000c8000c0c7a20 */ /* 0x000fe40000410000 */
[----:B------:R-:W-:Y:S03]  /*bad0*/  FMUL.FTZ R15, R15, c[0x0][0x320] ;  /* 0x0000c8000f0f7a20 */ /* 0x000fe60000410000 */
[----:B------:R3:W-:Y:S01]  /*bae0*/  MUFU.TANH R225, R13 ;  /* 0x0000000d00e17308 */ /* 0x0007e20000002400 */
[----:B------:R-:W-:Y:S02]  /*baf0*/  FMUL.FTZ R19, R19, c[0x0][0x320] ;  /* 0x0000c80013137a20 */ /* 0x000fe40000410000 */
[----:B------:R-:W-:Y:S01]  /*bb00*/  FMUL.FTZ R16, R16, c[0x0][0x320] ;  /* 0x0000c80010107a20 */ /* 0x000fe20000410000 */
[----:B-1----:R-:W1:Y:S01]  /*bb10*/  LDSM.16.M88.4 R4, [R202+0x7000] ;  /* 0x00700000ca04783b */ /* 0x002e620000000200 */
[----:B------:R-:W-:Y:S02]  /*bb20*/  FMUL.FTZ R17, R17, c[0x0][0x320] ;  /* 0x0000c80011117a20 */ /* 0x000fe40000410000 */
[----:B------:R-:W-:Y:S03]  /*bb30*/  FMUL.FTZ R18, R18, c[0x0][0x320] ;  /* 0x0000c80012127a20 */ /* 0x000fe60000410000 */
[----:B------:R-:W4:Y:S01]  /*bb40*/  MUFU.TANH R102, R9 ;  /* 0x0000000900667308 */ /* 0x000f220000002400 */
[----:B--2---:R-:W-:Y:S09]  /*bb50*/  FMNMX.FTZ R2, R215, R2, !PT ;  /* 0x00000002d7027209 */ /* 0x004ff20007810000 */
[----:B------:R-:W-:Y:S01]  /*bb60*/  MUFU.TANH R218, R10 ;  /* 0x0000000a00da7308 */ /* 0x000fe20000002400 */
[----:B---3--:R-:W2:Y:S09]  /*bb70*/  LDL.LU R13, [R1+0x4] ;  /* 0x00000400010d7983 */ /* 0x008eb20000300800 */
[----:B------:R3:W-:Y:S01]  /*bb80*/  MUFU.TANH R219, R11 ;  /* 0x0000000b00db7308 */ /* 0x0007e20000002400 */
[----:B----4-:R-:W-:Y:S09]  /*bb90*/  FMNMX.FTZ R2, R102, R2, !PT ;  /* 0x0000000266027209 */ /* 0x010ff20007810000 */
[----:B------:R4:W-:Y:S01]  /*bba0*/  MUFU.TANH R228, R14 ;  /* 0x0000000e00e47308 */ /* 0x0009e20000002400 */
[C---:B-1----:R-:W-:Y:S09]  /*bbb0*/  HMMA.16816.F32.BF16 R20, R196.reuse, R4, R20 ;  /* 0x00000004c414723c */ /* 0x042ff20000041814 */
[----:B------:R-:W1:Y:S01]  /*bbc0*/  MUFU.TANH R226, R12 ;  /* 0x0000000c00e27308 */ /* 0x000e620000002400 */
[C---:B------:R-:W-:Y:S01]  /*bbd0*/  HMMA.16816.F32.BF16 R24, R196.reuse, R6, R24 ;  /* 0x00000006c418723c */ /* 0x040fe20000041818 */
[----:B------:R-:W5:Y:S08]  /*bbe0*/  LDSM.16.M88.4 R4, [R202+0x7800] ;  /* 0x00780000ca04783b */ /* 0x000f700000000200 */
[----:B------:R-:W1:Y:S01]  /*bbf0*/  MUFU.TANH R221, R16 ;  /* 0x0000001000dd7308 */ /* 0x000e620000002400 */
[----:B---3--:R-:W-:Y:S02]  /*bc00*/  LDSM.16.M88.4 R8, [R202+0x8800] ;  /* 0x00880000ca08783b */ /* 0x008fe40000000200 */
[----:B----4-:R-:W-:Y:S02]  /*bc10*/  MOV R14, R220 ;  /* 0x000000dc000e7202 */ /* 0x010fe40000000f00 */
[----:B------:R-:W-:Y:S05]  /*bc20*/  FMUL.FTZ R22, R22, c[0x0][0x320] ;  /* 0x0000c80016167a20 */ /* 0x000fea0000410000 */
[----:B------:R-:W3:Y:S01]  /*bc30*/  MUFU.TANH R220, R17 ;  /* 0x0000001100dc7308 */ /* 0x000ee20000002400 */
[----:B------:R-:W-:Y:S02]  /*bc40*/  FMUL.FTZ R20, R20, c[0x0][0x320] ;  /* 0x0000c80014147a20 */ /* 0x000fe40000410000 */
[----:B------:R-:W-:Y:S02]  /*bc50*/  FMUL.FTZ R21, R21, c[0x0][0x320] ;  /* 0x0000c80015157a20 */ /* 0x000fe40000410000 */
[----:B------:R-:W-:Y:S02]  /*bc60*/  FMUL.FTZ R23, R23, c[0x0][0x320] ;  /* 0x0000c80017177a20 */ /* 0x000fe40000410000 */
[----:B------:R-:W-:Y:S02]  /*bc70*/  FMUL.FTZ R24, R24, c[0x0][0x320] ;  /* 0x0000c80018187a20 */ /* 0x000fe40000410000 */
[----:B------:R-:W-:Y:S01]  /*bc80*/  FMUL.FTZ R25, R25, c[0x0][0x320] ;  /* 0x0000c80019197a20 */ /* 0x000fe20000410000 */
[----:B------:R4:W-:Y:S01]  /*bc90*/  MUFU.TANH R236, R22 ;  /* 0x0000001600ec7308 */ /* 0x0009e20000002400 */
[----:B------:R-:W-:Y:S02]  /*bca0*/  FMUL.FTZ R26, R26, c[0x0][0x320] ;  /* 0x0000c8001a1a7a20 */ /* 0x000fe40000410000 */
[----:B------:R-:W-:Y:S07]  /*bcb0*/  FMUL.FTZ R27, R27, c[0x0][0x320] ;  /* 0x0000c8001b1b7a20 */ /* 0x000fee0000410000 */
[----:B------:R-:W1:Y:S01]  /*bcc0*/  MUFU.TANH R234, R20 ;  /* 0x0000001400ea7308 */ /* 0x000e620000002400 */
[C---:B-----5:R-:W-:Y:S09]  /*bcd0*/  HMMA.16816.F32.BF16 R28, R196.reuse, R4, R28 ;  /* 0x00000004c41c723c */ /* 0x060ff2000004181c */
[----:B------:R-:W-:Y:S01]  /*bce0*/  MUFU.TANH R231, R24 ;  /* 0x0000001800e77308 */ /* 0x000fe20000002400 */
[C---:B------:R-:W-:Y:S01]  /*bcf0*/  HMMA.16816.F32.BF16 R32, R196.reuse, R6, R32 ;  /* 0x00000006c420723c */ /* 0x040fe20000041820 */
[----:B------:R-:W5:Y:S01]  /*bd00*/  LDSM.16.M88.4 R4, [R202+0x8000] ;  /* 0x00800000ca04783b */ /* 0x000f620000000200 */
[----:B------:R-:W-:Y:S04]  /*bd10*/  DEPBAR.LE SB0, 0x2 ;  /* 0x000080800000791a */ /* 0x000fe80000000000 */
[----:B----4-:R-:W-:Y:S03]  /*bd20*/  MOV R22, R229 ;  /* 0x000000e500167202 */ /* 0x010fe60000000f00 */
[----:B------:R4:W-:Y:S01]  /*bd30*/  MUFU.TANH R224, R19 ;  /* 0x0000001300e07308 */ /* 0x0009e20000002400 */
[----:B------:R-:W-:Y:S04]  /*bd40*/  BAR.SYNC.DEFER_BLOCKING 0x0 ;  /* 0x0000000000007b1d */ /* 0x000fe80000010000 */
[----:B------:R-:W-:Y:S02]  /*bd50*/  FMUL.FTZ R28, R28, c[0x0][0x320] ;  /* 0x0000c8001c1c7a20 */ /* 0x000fe40000410000 */
[----:B------:R-:W-:Y:S02]  /*bd60*/  FMUL.FTZ R29, R29, c[0x0][0x320] ;  /* 0x0000c8001d1d7a20 */ /* 0x000fe40000410000 */
[----:B------:R-:W-:Y:S02]  /*bd70*/  FMUL.FTZ R30, R30, c[0x0][0x320] ;  /* 0x0000c8001e1e7a20 */ /* 0x000fe40000410000 */
[----:B------:R-:W-:Y:S04]  /*bd80*/  FMUL.FTZ R31, R31, c[0x0][0x320] ;  /* 0x0000c8001f1f7a20 */ /* 0x000fe80000410000 */
[----:B------:R-:W-:Y:S02]  /*bd90*/  FMUL.FTZ R32, R32, c[0x0][0x320] ;  /* 0x0000c80020207a20 */ /* 0x000fe40000410000 */
[----:B------:R-:W-:Y:S02]  /*bda0*/  FMUL.FTZ R33, R33, c[0x0][0x320] ;  /* 0x0000c80021217a20 */ /* 0x000fe40000410000 */
[----:B------:R-:W-:Y:S02]  /*bdb0*/  FMUL.FTZ R34, R34, c[0x0][0x320] ;  /* 0x0000c80022227a20 */ /* 0x000fe40000410000 */
[----:B------:R-:W-:Y:S01]  /*bdc0*/  FMUL.FTZ R35, R35, c[0x0][0x320] ;  /* 0x0000c80023237a20 */ /* 0x000fe20000410000 */
[----:B----4-:R-:W-:Y:S01]  /*bdd0*/  MOV R19, R233 ;  /* 0x000000e900137202 */ /* 0x010fe20000000f00 */
[----:B------:R-:W-:Y:S01]  /*bde0*/  MUFU.TANH R247, R28 ;  /* 0x0000001c00f77308 */ /* 0x000fe20000002400 */
[C---:B-----5:R-:W-:Y:S09]  /*bdf0*/  HMMA.16816.F32.BF16 R36, R196.reuse, R4, R36 ;  /* 0x00000004c424723c */ /* 0x060ff20000041824 */
[----:B------:R-:W4:Y:S03]  /*be00*/  MUFU.TANH R233, R21 ;  /* 0x0000001500e97308 */ /* 0x000f260000002400 */
[----:B-1----:R-:W-:Y:S01]  /*be10*/  FMNMX.FTZ R4, R226, R2, !PT ;  /* 0x00000002e2047209 */ /* 0x002fe20007810000 */
[C---:B------:R-:W-:Y:S03]  /*be20*/  HMMA.16816.F32.BF16 R40, R196.reuse, R6, R40 ;  /* 0x00000006c428723c */ /* 0x040fe60000041828 */
[----:B------:R-:W-:Y:S03]  /*be30*/  FMNMX.FTZ R4, R225, R4, !PT ;  /* 0x00000004e1047209 */ /* 0x000fe60007810000 */
[----:B------:R-:W1:Y:S01]  /*be40*/  MUFU.TANH R229, R25 ;  /* 0x0000001900e57308 */ /* 0x000e620000002400 */
[----:B------:R-:W-:Y:S01]  /*be50*/  FMNMX.FTZ R5, R201, R3, !PT ;  /* 0x00000003c9057209 */ /* 0x000fe20007810000 */
[C---:B------:R-:W-:Y:S04]  /*be60*/  HMMA.16816.F32.BF16 R44, R196.reuse, R8, R44 ;  /* 0x00000008c42c723c */ /* 0x040fe8000004182c */
[----:B------:R-:W-:Y:S02]  /*be70*/  FMNMX.FTZ R101, R221, R4, !PT ;  /* 0x00000004dd657209 */ /* 0x000fe40007810000 */
[----:B------:R-:W-:Y:S02]  /*be80*/  FMNMX.FTZ R2, R216, R5, !PT ;  /* 0x00000005d8027209 */ /* 0x000fe40007810000 */
[----:B------:R-:W5:Y:S01]  /*be90*/  MUFU.TANH R246, R29 ;  /* 0x0000001d00f67308 */ /* 0x000f620000002400 */
[----:B------:R-:W-:Y:S03]  /*bea0*/  HMMA.16816.F32.BF16 R48, R196, R10, R48 ;  /* 0x0000000ac430723c */ /* 0x000fe60000041830 */
[----:B---3--:R-:W-:Y:S01]  /*beb0*/  FMNMX.FTZ R101, R220, R101, !PT ;  /* 0x00000065dc657209 */ /* 0x008fe20007810000 */
[----:B------:R-:W-:Y:S01]  /*bec0*/  FMUL.FTZ R36, R36, c[0x0][0x320] ;  /* 0x0000c80024247a20 */ /* 0x000fe20000410000 */
[----:B------:R-:W-:Y:S01]  /*bed0*/  FMNMX.FTZ R2, R218, R2, !PT ;  /* 0x00000002da027209 */ /* 0x000fe20007810000 */
[----:B------:R-:W-:Y:S01]  /*bee0*/  FMUL.FTZ R37, R37, c[0x0][0x320] ;  /* 0x0000c80025257a20 */ /* 0x000fe20000410000 */
[----:B------:R-:W-:Y:S02]  /*bef0*/  FMNMX.FTZ R101, R234, R101, !PT ;  /* 0x00000065ea657209 */ /* 0x000fe40007810000 */
[----:B------:R3:W3:Y:S03]  /*bf00*/  MUFU.TANH R227, R15 ;  /* 0x0000000f00e37308 */ /* 0x0006e60000002400 */
[----:B----4-:R-:W-:Y:S01]  /*bf10*/  FMNMX.FTZ R101, R233, R101, !PT ;  /* 0x00000065e9657209 */ /* 0x010fe20007810000 */
[----:B------:R-:W-:Y:S01]  /*bf20*/  FMUL.FTZ R40, R40, c[0x0][0x320] ;  /* 0x0000c80028287a20 */ /* 0x000fe20000410000 */
[----:B------:R-:W-:Y:S01]  /*bf30*/  FMNMX.FTZ R2, R219, R2, !PT ;  /* 0x00000002db027209 */ /* 0x000fe20007810000 */
[----:B------:R-:W-:Y:S01]  /*bf40*/  FMUL.FTZ R41, R41, c[0x0][0x320] ;  /* 0x0000c80029297a20 */ /* 0x000fe20000410000 */
[----:B------:R-:W-:Y:S01]  /*bf50*/  FMNMX.FTZ R101, R231, R101, !PT ;  /* 0x00000065e7657209 */ /* 0x000fe20007810000 */
[----:B------:R-:W-:Y:S01]  /*bf60*/  FMUL.FTZ R44, R44, c[0x0][0x320] ;  /* 0x0000c8002c2c7a20 */ /* 0x000fe20000410000 */
[----:B------:R-:W-:Y:S01]  /*bf70*/  FMNMX.FTZ R2, R228, R2, !PT ;  /* 0x00000002e4027209 */ /* 0x000fe20007810000 */
[----:B------:R-:W4:Y:S01]  /*bf80*/  MUFU.TANH R237, R32 ;  /* 0x0000002000ed7308 */ /* 0x000f220000002400 */
[----:B-1----:R-:W-:Y:S01]  /*bf90*/  FMNMX.FTZ R101, R229, R101, !PT ;  /* 0x00000065e5657209 */ /* 0x002fe20007810000 */
[----:B------:R-:W-:Y:S02]  /*bfa0*/  FMUL.FTZ R45, R45, c[0x0][0x320] ;  /* 0x0000c8002d2d7a20 */ /* 0x000fe40000410000 */
[----:B------:R-:W-:Y:S01]  /*bfb0*/  FMUL.FTZ R38, R38, c[0x0][0x320] ;  /* 0x0000c80026267a20 */ /* 0x000fe20000410000 */
[----:B------:R-:W-:Y:S01]  /*bfc0*/  FMNMX.FTZ R101, R247, R101, !PT ;  /* 0x00000065f7657209 */ /* 0x000fe20007810000 */
[----:B------:R-:W-:Y:S02]  /*bfd0*/  FMUL.FTZ R48, R48, c[0x0][0x320] ;  /* 0x0000c80030307a20 */ /* 0x000fe40000410000 */
[----:B------:R-:W-:Y:S01]  /*bfe0*/  FMUL.FTZ R49, R49, c[0x0][0x320] ;  /* 0x0000c80031317a20 */ /* 0x000fe20000410000 */
[----:B-----5:R-:W-:Y:S01]  /*bff0*/  FMNMX.FTZ R101, R246, R101, !PT ;  /* 0x00000065f6657209 */ /* 0x020fe20007810000 */
[----:B------:R1:W5:Y:S01]  /*c000*/  MUFU.TANH R222, R18 ;  /* 0x0000001200de7308 */ /* 0x0003620000002400 */
[----:B------:R-:W-:Y:S02]  /*c010*/  FMUL.FTZ R39, R39, c[0x0][0x320] ;  /* 0x0000c80027277a20 */ /* 0x000fe40000410000 */
[----:B------:R-:W-:Y:S01]  /*c020*/  FMUL.FTZ R42, R42, c[0x0][0x320] ;  /* 0x0000c8002a2a7a20 */ /* 0x000fe20000410000 */
[----:B---3--:R-:W-:Y:S01]  /*c030*/  MOV R15, R230 ;  /* 0x000000e6000f7202 */ /* 0x008fe20000000f00 */
[----:B------:R-:W-:Y:S01]  /*c040*/  FMUL.FTZ R43, R43, c[0x0][0x320] ;  /* 0x0000c8002b2b7a20 */ /* 0x000fe20000410000 */
[----:B------:R-:W-:Y:S01]  /*c050*/  FMNMX.FTZ R2, R227, R2, !PT ;  /* 0x00000002e3027209 */ /* 0x000fe20007810000 */
[----:B------:R-:W-:Y:S02]  /*c060*/  FMUL.FTZ R46, R46, c[0x0][0x320] ;  /* 0x0000c8002e2e7a20 */ /* 0x000fe40000410000 */
[----:B------:R-:W-:Y:S01]  /*c070*/  FMUL.FTZ R47, R47, c[0x0][0x320] ;  /* 0x0000c8002f2f7a20 */ /* 0x000fe20000410000 */
[----:B------:R-:W3:Y:S01]  /*c080*/  MUFU.TANH R238, R33 ;  /* 0x0000002100ee7308 */ /* 0x000ee20000002400 */
[----:B------:R-:W-:Y:S02]  /*c090*/  FMUL.FTZ R50, R50, c[0x0][0x320] ;  /* 0x0000c80032327a20 */ /* 0x000fe40000410000 */
[----:B------:R-:W-:Y:S01]  /*c0a0*/  FMUL.FTZ R51, R51, c[0x0][0x320] ;  /* 0x0000c80033337a20 */ /* 0x000fe20000410000 */
[----:B----4-:R-:W-:Y:S06]  /*c0b0*/  FMNMX.FTZ R101, R237, R101, !PT ;  /* 0x00000065ed657209 */ /* 0x010fec0007810000 */
[----:B------:R-:W4:Y:S01]  /*c0c0*/  MUFU.TANH R252, R36 ;  /* 0x0000002400fc7308 */ /* 0x000f220000002400 */
[----:B-1----:R-:W-:Y:S02]  /*c0d0*/  MOV R18, R232 ;  /* 0x000000e800127202 */ /* 0x002fe40000000f00 */
[----:B-----5:R-:W-:Y:S07]  /*c0e0*/  FMNMX.FTZ R2, R222, R2, !PT ;  /* 0x00000002de027209 */ /* 0x020fee0007810000 */
[----:B------:R-:W1:Y:S01]  /*c0f0*/  MUFU.TANH R249, R37 ;  /* 0x0000002500f97308 */ /* 0x000e620000002400 */
[----:B------:R-:W-:Y:S02]  /*c100*/  FMNMX.FTZ R2, R224, R2, !PT ;  /* 0x00000002e0027209 */ /* 0x000fe40007810000 */
[----:B---3--:R-:W-:Y:S02]  /*c110*/  FMNMX.FTZ R101, R238, R101, !PT ;  /* 0x00000065ee657209 */ /* 0x008fe40007810000 */
[----:B------:R-:W-:Y:S05]  /*c120*/  FMNMX.FTZ R2, R236, R2, !PT ;  /* 0x00000002ec027209 */ /* 0x000fea0007810000 */
[----:B------:R-:W3:Y:S01]  /*c130*/  MUFU.TANH R244, R40 ;  /* 0x0000002800f47308 */ /* 0x000ee20000002400 */
[----:B----4-:R-:W-:Y:S09]  /*c140*/  FMNMX.FTZ R101, R252, R101, !PT ;  /* 0x00000065fc657209 */ /* 0x010ff20007810000 */
[----:B------:R-:W4:Y:S01]  /*c150*/  MUFU.TANH R243, R41 ;  /* 0x0000002900f37308 */ /* 0x000f220000002400 */
[----:B-1----:R-:W-:Y:S09]  /*c160*/  FMNMX.FTZ R101, R249, R101, !PT ;  /* 0x00000065f9657209 */ /* 0x002ff20007810000 */
[----:B------:R-:W1:Y:S01]  /*c170*/  MUFU.TANH R235, R23 ;  /* 0x0000001700eb7308 */ /* 0x000e620000002400 */
[----:B---3--:R-:W-:Y:S09]  /*c180*/  FMNMX.FTZ R101, R244, R101, !PT ;  /* 0x00000065f4657209 */ /* 0x008ff20007810000 */
        /* <DEDUP_REMOVED lines=17> */
[----:B---3--:R-:W-:Y:S05]  /*c2a0*/  FMNMX.FTZ R101, R239, R101, !PT ;  /* 0x00000065ef657209 */ /* 0x008fea0007810000 */
[----:B------:R-:W3:Y:S04]  /*c2b0*/  SHFL.BFLY PT, R4, R101, 0x2, 0x1f ;  /* 0x0c401f0065047f89 */ /* 0x000ee800000e0000 */
[----:B------:R-:W5:Y:S01]  /*c2c0*/  MUFU.TANH R248, R35 ;  /* 0x0000002300f87308 */ /* 0x000f620000002400 */
[----:B----4-:R-:W-:Y:S09]  /*c2d0*/  FMNMX.FTZ R2, R250, R2, !PT ;  /* 0x00000002fa027209 */ /* 0x010ff20007810000 */
[----:B------:R-:W4:Y:S01]  /*c2e0*/  MUFU.TANH R12, R38 ;  /* 0x00000026000c7308 */ /* 0x000f220000002400 */
[----:B-1----:R-:W-:Y:S09]  /*c2f0*/  FMNMX.FTZ R2, R245, R2, !PT ;  /* 0x00000002f5027209 */ /* 0x002ff20007810000 */
[----:B------:R-:W1:Y:S01]  /*c300*/  MUFU.TANH R21, R39 ;  /* 0x0000002700157308 */ /* 0x000e620000002400 */
[----:B---3--:R-:W-:Y:S02]  /*c310*/  FMNMX.FTZ R101, R101, R4, !PT ;  /* 0x0000000465657209 */ /* 0x008fe40007810000 */
[----:B-----5:R-:W-:Y:S03]  /*c320*/  FMNMX.FTZ R2, R248, R2, !PT ;  /* 0x00000002f8027209 */ /* 0x020fe60007810000 */
        /* <DEDUP_REMOVED lines=8> */
[C---:B------:R-:W-:Y:S02]  /*c3b0*/  FADD.FTZ R0, -R101.reuse, R0 ;  /* 0x0000000065007221 */ /* 0x040fe40000010100 */
[----:B------:R-:W-:Y:S02]  /*c3c0*/  FMUL.FTZ R202, R101, c[0x0][0x2d0] ;  /* 0x0000b40065ca7a20 */ /* 0x000fe40000410000 */
[----:B------:R-:W3:Y:S01]  /*c3d0*/  MUFU.TANH R26, R47 ;  /* 0x0000002f001a7308 */ /* 0x000ee20000002400 */
[----:B------:R-:W-:Y:S02]  /*c3e0*/  FMUL.FTZ R0, R0, c[0x0][0x2d0] ;  /* 0x0000b40000007a20 */ /* 0x000fe40000410000 */
[--C-:B------:R-:W-:Y:S01]  /*c3f0*/  FFMA.FTZ R6, R102, c[0x0][0x2d0], -R202.reuse ;  /* 0x0000b40066067a23 */ /* 0x100fe200000108ca */
[----:B----4-:R-:W-:Y:S06]  /*c400*/  FMNMX.FTZ R2, R28, R2, !PT ;  /* 0x000000021c027209 */ /* 0x010fec0007810000 */
[----:B------:R-:W4:Y:S01]  /*c410*/  MUFU.TANH R25, R50 ;  /* 0x0000003200197308 */ /* 0x000f220000002400 */
[----:B-1----:R-:W-:Y:S09]  /*c420*/  FMNMX.FTZ R2, R27, R2, !PT ;  /* 0x000000021b027209 */ /* 0x002ff20007810000 */
[----:B------:R-:W1:Y:S01]  /*c430*/  MUFU.TANH R23, R51 ;  /* 0x0000003300177308 */ /* 0x000e620000002400 */
[----:B---3--:R-:W-:Y:S04]  /*c440*/  FMNMX.FTZ R2, R26, R2, !PT ;  /* 0x000000021a027209 */ /* 0x008fe80007810000 */
[----:B----4-:R-:W-:Y:S04]  /*c450*/  FMNMX.FTZ R2, R25, R2, !PT ;  /* 0x0000000219027209 */ /* 0x010fe80007810000 */
[----:B-1----:R-:W-:Y:S05]  /*c460*/  FMNMX.FTZ R2, R23, R2, !PT ;  /* 0x0000000217027209 */ /* 0x002fea0007810000 */
[----:B------:R-:W1:Y:S02]  /*c470*/  SHFL.BFLY PT, R100, R2, 0x2, 0x1f ;  /* 0x0c401f0002647f89 */ /* 0x000e6400000e0000 */
[----:B-1----:R-:W-:Y:S02]  /*c480*/  FMNMX.FTZ R100, R2, R100, !PT ;  /* 0x0000006402647209 */ /* 0x002fe40007810000 */
[----:B------:R1:W3:Y:S04]  /*c490*/  MUFU.EX2 R2, R0 ;  /* 0x0000000000027308 */ /* 0x0002e80000000800 */
[----:B------:R-:W4:Y:S01]  /*c4a0*/  SHFL.BFLY PT, R5, R100, 0x1, 0x1f ;  /* 0x0c201f0064057f89 */ /* 0x000f2200000e0000 */
[----:B-1----:R-:W-:Y:S02]  /*c4b0*/  FFMA.FTZ R0, R200, c[0x0][0x2d0], -R202 ;  /* 0x0000b400c8007a23 */ /* 0x002fe400000108ca */
[----:B---3--:R-:W-:Y:S01]  /*c4c0*/  FMUL.FTZ R37, R2, R117 ;  /* 0x0000007502257220 */ /* 0x008fe20000410000 */
[----:B----4-:R-:W-:Y:S02]  /*c4d0*/  FMNMX.FTZ R100, R100, R5, !PT ;  /* 0x0000000564647209 */ /* 0x010fe40007810000 */
[----:B------:R-:W2:Y:S01]  /*c4e0*/  MUFU.EX2 R200, R0 ;  /* 0x0000000000c87308 */ /* 0x000ea20000000800 */
[C---:B------:R-:W-:Y:S02]  /*c4f0*/  FMUL.FTZ R44, R2.reuse, R108 ;  /* 0x0000006c022c7220 */ /* 0x040fe40000410000 */
[----:B------:R-:W-:Y:S02]  /*c500*/  FMUL.FTZ R45, R2, R109 ;  /* 0x0000006d022d7220 */ /* 0x000fe40000410000 */
[----:B------:R-:W-:Y:S02]  /*c510*/  FMUL.FTZ R203, R100, c[0x0][0x2d0] ;  /* 0x0000b40064cb7a20 */ /* 0x000fe40000410000 */
[C---:B------:R-:W-:Y:S01]  /*c520*/  FMUL.FTZ R4, R2.reuse, R148 ;  /* 0x0000009402047220 */ /* 0x040fe20000410000 */
[----:B------:R-:W-:Y:S01]  /*c530*/  MOV R148, R18 ;  /* 0x0000001200947202 */ /* 0x000fe20000000f00 */
        /* <DEDUP_REMOVED lines=16> */
[C---:B--2---:R-:W-:Y:S01]  /*c640*/  FFMA.FTZ R102, R2.reuse, R13, R200 ;  /* 0x0000000d02667223 */ /* 0x044fe200000100c8 */
[----:B------:R-:W-:Y:S01]  /*c650*/  MOV R149, R19 ;  /* 0x0000001300957202 */ /* 0x000fe20000000f00 */
[C---:B------:R-:W-:Y:S01]  /*c660*/  FMUL.FTZ R13, R2.reuse, R141 ;  /* 0x0000008d020d7220 */ /* 0x040fe20000410000 */
[----:B------:R-:W-:Y:S01]  /*c670*/  MOV R141, R25 ;  /* 0x00000019008d7202 */ /* 0x000fe20000000f00 */
[----:B------:R-:W-:Y:S02]  /*c680*/  FMUL.FTZ R25, R2, R129 ;  /* 0x0000008102197220 */ /* 0x000fe40000410000 */
[----:B------:R-:W2:Y:S01]  /*c690*/  LDL.LU R129, [R1+0x8] ;  /* 0x0000080001817983 */ /* 0x000ea20000300800 */
[----:B------:R-:W-:Y:S02]  /*c6a0*/  FADD.FTZ R0, -R100, R3 ;  /* 0x0000000364007221 */ /* 0x000fe40000010100 */
[--C-:B------:R-:W-:Y:S02]  /*c6b0*/  FFMA.FTZ R3, R201, c[0x0][0x2d0], -R203.reuse ;  /* 0x0000b400c9037a23 */ /* 0x100fe400000108cb */
[----:B------:R-:W-:Y:S02]  /*c6c0*/  FMUL.FTZ R0, R0, c[0x0][0x2d0] ;  /* 0x0000b40000007a20 */ /* 0x000fe40000410000 */
[----:B------:R1:W-:Y:S01]  /*c6d0*/  MUFU.EX2 R103, R3 ;  /* 0x0000000300677308 */ /* 0x0003e20000000800 */
[C---:B------:R-:W-:Y:S02]  /*c6e0*/  FMUL.FTZ R28, R2.reuse, R124 ;  /* 0x0000007c021c7220 */ /* 0x040fe40000410000 */
[C---:B------:R-:W-:Y:S02]  /*c6f0*/  FMUL.FTZ R29, R2.reuse, R125 ;  /* 0x0000007d021d7220 */ /* 0x040fe40000410000 */
        /* <DEDUP_REMOVED lines=8> */
[C---:B------:R-:W-:Y:S02]  /*c780*/  FMUL.FTZ R52, R2.reuse, R52 ;  /* 0x0000003402347220 */ /* 0x040fe40000410000 */
[C---:B------:R-:W-:Y:S02]  /*c790*/  FMUL.FTZ R53, R2.reuse, R53 ;  /* 0x0000003502357220 */ /* 0x040fe40000410000 */
[C---:B------:R-:W-:Y:S02]  /*c7a0*/  FMUL.FTZ R56, R2.reuse, R56 ;  /* 0x0000003802387220 */ /* 0x040fe40000410000 */
[--C-:B-1----:R-:W-:Y:S01]  /*c7b0*/  FFMA.FTZ R3, R217, c[0x0][0x2d0], -R202.reuse ;  /* 0x0000b400d9037a23 */ /* 0x102fe200000108ca */
[----:B------:R-:W-:Y:S01]  /*c7c0*/  MOV R217, R14 ;  /* 0x0000000e00d97202 */ /* 0x000fe20000000f00 */
[C---:B------:R-:W-:Y:S02]  /*c7d0*/  FMUL.FTZ R57, R2.reuse, R57 ;  /* 0x0000003902397220 */ /* 0x040fe40000410000 */
[----:B------:R-:W1:Y:S01]  /*c7e0*/  MUFU.EX2 R201, R3 ;  /* 0x0000000300c97308 */ /* 0x000e620000000800 */
        /* <DEDUP_REMOVED lines=11> */
[----:B------:R-:W-:Y:S01]  /*c8a0*/  FMUL.FTZ R81, R2, R81 ;  /* 0x0000005102517220 */ /* 0x000fe20000410000 */
[----:B-1----:R-:W-:Y:S01]  /*c8b0*/  F2FP.BF16.PACK_AB R104, R201, R200 ;  /* 0x000000c8c968723e */ /* 0x002fe200000010ff */
[--C-:B------:R-:W-:Y:S02]  /*c8c0*/  FFMA.FTZ R3, R216, c[0x0][0x2d0], -R203.reuse ;  /* 0x0000b400d8037a23 */ /* 0x100fe400000108cb */
        /* <DEDUP_REMOVED lines=8> */
[----:B------:R-:W-:Y:S02]  /*c950*/  FMUL.FTZ R97, R2, R97 ;  /* 0x0000006102617220 */ /* 0x000fe40000410000 */
[C---:B------:R-:W-:Y:S02]  /*c960*/  FMUL.FTZ R18, R0.reuse, R138 ;  /* 0x0000008a00127220 */ /* 0x040fe40000410000 */
[C---:B------:R-:W-:Y:S02]  /*c970*/  FMUL.FTZ R19, R0.reuse, R139 ;  /* 0x0000008b00137220 */ /* 0x040fe40000410000 */
[C---:B------:R-:W-:Y:S02]  /*c980*/  FMUL.FTZ R46, R0.reuse, R110 ;  /* 0x0000006e002e7220 */ /* 0x040fe40000410000 */
[C---:B------:R-:W-:Y:S02]  /*c990*/  FMUL.FTZ R47, R0.reuse, R111 ;  /* 0x0000006f002f7220 */ /* 0x040fe40000410000 */
[----:B------:R-:W-:Y:S01]  /*c9a0*/  FMUL.FTZ R6, R0, R150 ;  /* 0x0000009600067220 */ /* 0x000fe20000410000 */
[----:B-1----:R-:W-:Y:S01]  /*c9b0*/  F2FP.BF16.PACK_AB R105, R216, R103 ;  /* 0x00000067d869723e */ /* 0x002fe200000010ff */
[----:B------:R-:W-:Y:S01]  /*c9c0*/  FFMA.FTZ R3, R215, c[0x0][0x2d0], -R202 ;  /* 0x0000b400d7037a23 */ /* 0x000fe200000108ca */
[----:B------:R-:W-:Y:S01]  /*c9d0*/  MOV R150, R128 ;  /* 0x0000008000967202 */ /* 0x000fe20000000f00 */
[C---:B------:R-:W-:Y:S01]  /*c9e0*/  FMUL.FTZ R7, R0.reuse, R151 ;  /* 0x0000009700077220 */ /* 0x040fe20000410000 */
[----:B------:R-:W-:Y:S01]  /*c9f0*/  MOV R151, R133 ;  /* 0x0000008500977202 */ /* 0x000fe20000000f00 */
[----:B------:R1:W3:Y:S01]  /*ca00*/  MUFU.EX2 R215, R3 ;  /* 0x0000000300d77308 */ /* 0x0002e20000000800 */
        /* <DEDUP_REMOVED lines=13> */
[----:B-1----:R-:W-:Y:S01]  /*cae0*/  MOV R3, R12 ;  /* 0x0000000c00037202 */ /* 0x002fe20000000f00 */
[----:B------:R-:W-:Y:S01]  /*caf0*/  FMUL.FTZ R12, R2, R140 ;  /* 0x0000008c020c7220 */ /* 0x000fe20000410000 */
[----:B------:R-:W-:Y:S01]  /*cb00*/  MOV R140, R23 ;  /* 0x00000017008c7202 */ /* 0x000fe20000000f00 */
[--C-:B------:R-:W-:Y:S01]  /*cb10*/  FFMA.FTZ R2, R218, c[0x0][0x2d0], -R203.reuse ;  /* 0x0000b400da027a23 */ /* 0x100fe200000108cb */
[----:B------:R-:W-:Y:S01]  /*cb20*/  MOV R147, R3 ;  /* 0x0000000300937202 */ /* 0x000fe20000000f00 */
[C---:B------:R-:W-:Y:S02]  /*cb30*/  FMUL.FTZ R23, R0.reuse, R135 ;  /* 0x0000008700177220 */ /* 0x040fe40000410000 */
[----:B------:R1:W-:Y:S01]  /*cb40*/  MUFU.EX2 R116, R2 ;  /* 0x0000000200747308 */ /* 0x0003e20000000800 */
[C---:B------:R-:W-:Y:S02]  /*cb50*/  FMUL.FTZ R39, R0.reuse, R119 ;  /* 0x0000007700277220 */ /* 0x040fe40000410000 */
[C---:B------:R-:W-:Y:S02]  /*cb60*/  FMUL.FTZ R42, R0.reuse, R114 ;  /* 0x00000072002a7220 */ /* 0x040fe40000410000 */
[C---:B------:R-:W-:Y:S02]  /*cb70*/  FMUL.FTZ R43, R0.reuse, R115 ;  /* 0x00000073002b7220 */ /* 0x040fe40000410000 */
[C---:B------:R-:W-:Y:S01]  /*cb80*/  FMUL.FTZ R50, R0.reuse, R106 ;  /* 0x0000006a00327220 */ /* 0x040fe20000410000 */
[----:B---3--:R-:W-:Y:S01]  /*cb90*/  F2FP.BF16.PACK_AB R106, R117, R215 ;  /* 0x000000d7756a723e */ /* 0x008fe200000010ff */
        /* <DEDUP_REMOVED lines=25> */
[--C-:B-1----:R-:W-:Y:S02]  /*cd30*/  FFMA.FTZ R2, R219, c[0x0][0x2d0], -R203.reuse ;  /* 0x0000b400db027a23 */ /* 0x102fe400000108cb */
[----:B------:R-:W-:Y:S02]  /*cd40*/  FADD.FTZ R201, R201, R102 ;  /* 0x00000066c9c97221 */ /* 0x000fe40000010000 */
[----:B------:R-:W1:Y:S01]  /*cd50*/  MUFU.EX2 R115, R2 ;  /* 0x0000000200737308 */ /* 0x000e620000000800 */
[--C-:B------:R-:W-:Y:S02]  /*cd60*/  FFMA.FTZ R112, R222, c[0x0][0x2d0], -R203.reuse ;  /* 0x0000b400de707a23 */ /* 0x100fe400000108cb */
[--C-:B------:R-:W-:Y:S02]  /*cd70*/  FFMA.FTZ R218, R242, c[0x0][0x2d0], -R202.reuse ;  /* 0x0000b400f2da7a23 */ /* 0x100fe400000108ca */
[----:B------:R-:W3:Y:S01]  /*cd80*/  LDL R242, [R1+0x4c] ;  /* 0x00004c0001f27983 */ /* 0x000ee20000100800 */
[--C-:B------:R-:W-:Y:S02]  /*cd90*/  FFMA.FTZ R119, R252, c[0x0][0x2d0], -R202.reuse ;  /* 0x0000b400fc777a23 */ /* 0x100fe400000108ca */
[--C-:B------:R-:W-:Y:S02]  /*cda0*/  FFMA.FTZ R222, R240, c[0x0][0x2d0], -R202.reuse ;  /* 0x0000b400f0de7a23 */ /* 0x100fe400000108ca */
[----:B------:R4:W-:Y:S01]  /*cdb0*/  MUFU.EX2 R127, R112 ;  /* 0x00000070007f7308 */ /* 0x0009e20000000800 */
[--C-:B------:R-:W-:Y:S02]  /*cdc0*/  FFMA.FTZ R118, R249, c[0x0][0x2d0], -R202.reuse ;  /* 0x0000b400f9767a23 */ /* 0x100fe400000108ca */
[--C-:B------:R-:W-:Y:S02]  /*cdd0*/  FFMA.FTZ R219, R137, c[0x0][0x2d0], -R203.reuse ;  /* 0x0000b40089db7a23 */ /* 0x100fe400000108cb */
[--C-:B------:R-:W-:Y:S05]  /*cde0*/  FFMA.FTZ R121, R243, c[0x0][0x2d0], -R202.reuse ;  /* 0x0000b400f3797a23 */ /* 0x100fea00000108ca */
[----:B------:R-:W-:Y:S01]  /*cdf0*/  MUFU.EX2 R218, R218 ;  /* 0x000000da00da7308 */ /* 0x000fe20000000800 */
[----:B-1----:R-:W-:Y:S02]  /*ce00*/  F2FP.BF16.PACK_AB R107, R115, R116 ;  /* 0x00000074736b723e */ /* 0x002fe400000010ff */
[----:B------:R-:W-:Y:S04]  /*ce10*/  IADD3 R2, R211, R205, RZ ;  /* 0x000000cdd3027210 */ /* 0x000fe80007ffe0ff */
[----:B------:R-:W-:Y:S03]  /*ce20*/  IADD3 R102, R207, R2, RZ ;  /* 0x00000002cf667210 */ /* 0x000fe60007ffe0ff */
[----:B------:R-:W-:Y:S01]  /*ce30*/  MUFU.EX2 R219, R219 ;  /* 0x000000db00db7308 */ /* 0x000fe20000000800 */
[----:B----4-:R-:W-:Y:S09]  /*ce40*/  FFMA.FTZ R112, R230, c[0x0][0x2d0], -R203 ;  /* 0x0000b400e6707a23 */ /* 0x010ff200000108cb */
[----:B------:R1:W-:Y:S10]  /*ce50*/  MUFU.EX2 R132, R112 ;  /* 0x0000007000847308 */ /* 0x0003f40000000800 */
[----:B------:R-:W-:Y:S10]  /*ce60*/  MUFU.EX2 R230, R118 ;  /* 0x0000007600e67308 */ /* 0x000ff40000000800 */
[----:B------:R-:W-:Y:S01]  /*ce70*/  MUFU.EX2 R222, R222 ;  /* 0x000000de00de7308 */ /* 0x000fe20000000800 */
[----:B-1----:R-:W-:Y:S02]  /*ce80*/  FADD.FTZ R112, R215, R201 ;  /* 0x000000c9d7707221 */ /* 0x002fe40000010000 */
[----:B--2---:R-:W-:Y:S01]  /*ce90*/  FFMA.FTZ R113, R0, R129, R103 ;  /* 0x0000008100717223 */ /* 0x004fe20000010067 */
[----:B------:R-:W-:Y:S01]  /*cea0*/  IADD3 R0, R210, R205, RZ ;  /* 0x000000cdd2007210 */ /* 0x000fe20007ffe0ff */
[--C-:B------:R-:W-:Y:S03]  /*ceb0*/  FFMA.FTZ R103, R226, c[0x0][0x2d0], -R202.reuse ;  /* 0x0000b400e2677a23 */ /* 0x100fe600000108ca */
[----:B------:R-:W-:Y:S01]  /*cec0*/  IADD3 R3, R207, R0, RZ ;  /* 0x00000000cf037210 */ /* 0x000fe20007ffe0ff */
[----:B------:R-:W1:Y:S01]  /*ced0*/  LDSM.16.MT88.4 R108, [R0] ;  /* 0x00000000006c783b */ /* 0x000e620000004200 */
[----:B------:R2:W-:Y:S02]  /*cee0*/  MUFU.EX2 R114, R103 ;  /* 0x0000006700727308 */ /* 0x0005e40000000800 */
[--C-:B--2---:R-:W-:Y:S08]  /*cef0*/  FFMA.FTZ R103, R225, c[0x0][0x2d0], -R202.reuse ;  /* 0x0000b400e1677a23 */ /* 0x104ff000000108ca */
[----:B------:R2:W-:Y:S01]  /*cf00*/  MUFU.EX2 R122, R103 ;  /* 0x00000067007a7308 */ /* 0x0005e20000000800 */
[C---:B-1----:R-:W-:Y:S08]  /*cf10*/  HMMA.16816.F32.BF16 R4, R104.reuse, R108, R4 ;  /* 0x0000006c6804723c */ /* 0x042ff00000041804 */
[C---:B------:R-:W-:Y:S01]  /*cf20*/  HMMA.16816.F32.BF16 R8, R104.reuse, R110, R8 ;  /* 0x0000006e6808723c */ /* 0x040fe20000041808 */
[----:B------:R-:W1:Y:S03]  /*cf30*/  LDSM.16.MT88.4 R108, [R3] ;  /* 0x00000000036c783b */ /* 0x000e660000004200 */
[--C-:B--2---:R-:W-:Y:S02]  /*cf40*/  FFMA.FTZ R103, R221, c[0x0][0x2d0], -R202.reuse ;  /* 0x0000b400dd677a23 */ /* 0x104fe400000108ca */
[--C-:B------:R-:W-:Y:S03]  /*cf50*/  FFMA.FTZ R221, R136, c[0x0][0x2d0], -R203.reuse ;  /* 0x0000b40088dd7a23 */ /* 0x100fe600000108cb */
[----:B------:R-:W-:Y:S01]  /*cf60*/  LDSM.16.MT88.4 R136, [R3+0x2800] ;  /* 0x002800000388783b */ /* 0x000fe20000004200 */
[----:B------:R2:W-:Y:S10]  /*cf70*/  MUFU.EX2 R124, R103 ;  /* 0x00000067007c7308 */ /* 0x0005f40000000800 */
[----:B------:R-:W4:Y:S01]  /*cf80*/  MUFU.EX2 R221, R221 ;  /* 0x000000dd00dd7308 */ /* 0x000f220000000800 */
[--C-:B--2---:R-:W-:Y:S02]  /*cf90*/  FFMA.FTZ R103, R220, c[0x0][0x2d0], -R202.reuse ;  /* 0x0000b400dc677a23 */ /* 0x104fe400000108ca */
[--C-:B------:R-:W-:Y:S02]  /*cfa0*/  FFMA.FTZ R220, R241, c[0x0][0x2d0], -R202.reuse ;  /* 0x0000b400f1dc7a23 */ /* 0x100fe400000108ca */
[----:B------:R-:W2:Y:S05]  /*cfb0*/  LDL.64 R240, [R1+0x40] ;  /* 0x0000400001f07983 */ /* 0x000eaa0000100a00 */
[----:B------:R5:W-:Y:S01]  /*cfc0*/  MUFU.EX2 R129, R103 ;  /* 0x0000006700817308 */ /* 0x000be20000000800 */
[C---:B-1----:R-:W-:Y:S03]  /*cfd0*/  HMMA.16816.F32.BF16 R12, R104.reuse, R108, R12 ;  /* 0x0000006c680c723c */ /* 0x042fe6000004180c */
[----:B----4-:R-:W-:Y:S05]  /*cfe0*/  F2FP.BF16.PACK_AB R201, R221, R219 ;  /* 0x000000dbddc9723e */ /* 0x010fea00000010ff */
[C---:B------:R-:W-:Y:S01]  /*cff0*/  HMMA.16816.F32.BF16 R16, R104.reuse, R110, R16 ;  /* 0x0000006e6810723c */ /* 0x040fe20000041810 */
[----:B------:R-:W1:Y:S01]  /*d000*/  LDSM.16.MT88.4 R108, [R2] ;  /* 0x00000000026c783b */ /* 0x000e620000004200 */
[----:B------:R-:W4:Y:S02]  /*d010*/  MUFU.EX2 R220, R220 ;  /* 0x000000dc00dc7308 */ /* 0x000f240000000800 */
[--C-:B-----5:R-:W-:Y:S08]  /*d020*/  FFMA.FTZ R103, R228, c[0x0][0x2d0], -R203.reuse ;  /* 0x0000b400e4677a23 */ /* 0x120ff000000108cb */
[----:B------:R-:W-:Y:S10]  /*d030*/  MUFU.EX2 R228, R119 ;  /* 0x0000007700e47308 */ /* 0x000ff40000000800 */
[----:B------:R5:W-:Y:S01]  /*d040*/  MUFU.EX2 R120, R103 ;  /* 0x0000006700787308 */ /* 0x000be20000000800 */
[----:B----4-:R-:W-:Y:S01]  /*d050*/  F2FP.BF16.PACK_AB R200, R220, R218 ;  /* 0x000000dadcc8723e */ /* 0x010fe200000010ff */
[C---:B-1----:R-:W-:Y:S08]  /*d060*/  HMMA.16816.F32.BF16 R20, R104.reuse, R108, R20 ;  /* 0x0000006c6814723c */ /* 0x042ff00000041814 */
[C---:B------:R-:W-:Y:S01]  /*d070*/  HMMA.16816.F32.BF16 R24, R104.reuse, R110, R24 ;  /* 0x0000006e6818723c */ /* 0x040fe20000041818 */
[----:B------:R-:W1:Y:S03]  /*d080*/  LDSM.16.MT88.4 R108, [R102] ;  /* 0x00000000666c783b */ /* 0x000e660000004200 */
[--C-:B-----5:R-:W-:Y:S04]  /*d090*/  FFMA.FTZ R103, R227, c[0x0][0x2d0], -R203.reuse ;  /* 0x0000b400e3677a23 */ /* 0x120fe800000108cb */
[----:B------:R4:W5:Y:S04]  /*d0a0*/  MUFU.EX2 R123, R103 ;  /* 0x00000067007b7308 */ /* 0x0009680000000800 */
[--C-:B----4-:R-:W-:Y:S06]  /*d0b0*/  FFMA.FTZ R103, R224, c[0x0][0x2d0], -R203.reuse ;  /* 0x0000b400e0677a23 */ /* 0x110fec00000108cb */
[----:B------:R4:W2:Y:S01]  /*d0c0*/  MUFU.EX2 R128, R103 ;  /* 0x0000006700807308 */ /* 0x0008a20000000800 */
[C---:B-1----:R-:W-:Y:S08]  /*d0d0*/  HMMA.16816.F32.BF16 R28, R104.reuse, R108, R28 ;  /* 0x0000006c681c723c */ /* 0x042ff0000004181c */
[C---:B------:R-:W-:Y:S01]  /*d0e0*/  HMMA.16816.F32.BF16 R32, R104.reuse, R110, R32 ;  /* 0x0000006e6820723c */ /* 0x040fe20000041820 */
[----:B------:R-:W1:Y:S03]  /*d0f0*/  LDSM.16.MT88.4 R108, [R0+0x3000] ;  /* 0x00300000006c783b */ /* 0x000e660000004200 */
[--C-:B----4-:R-:W-:Y:S04]  /*d100*/  FFMA.FTZ R103, R234, c[0x0][0x2d0], -R202.reuse ;  /* 0x0000b400ea677a23 */ /* 0x110fe800000108ca */
[----:B------:R4:W-:Y:S04]  /*d110*/  MUFU.EX2 R125, R103 ;  /* 0x00000067007d7308 */ /* 0x0009e80000000800 */
[--C-:B----4-:R-:W-:Y:S01]  /*d120*/  FFMA.FTZ R103, R233, c[0x0][0x2d0], -R202.reuse ;  /* 0x0000b400e9677a23 */ /* 0x110fe200000108ca */
[C---:B-1----:R-:W-:Y:S05]  /*d130*/  HMMA.16816.F32.BF16 R36, R104.reuse, R108, R36 ;  /* 0x0000006c6824723c */ /* 0x042fea0000041824 */
[----:B------:R1:W-:Y:S03]  /*d140*/  MUFU.EX2 R131, R103 ;  /* 0x0000006700837308 */ /* 0x0003e60000000800 */
[C---:B------:R-:W-:Y:S01]  /*d150*/  HMMA.16816.F32.BF16 R40, R104.reuse, R110, R40 ;  /* 0x0000006e6828723c */ /* 0x040fe20000041828 */
[----:B------:R-:W4:Y:S03]  /*d160*/  LDSM.16.MT88.4 R108, [R3+0x3000] ;  /* 0x00300000036c783b */ /* 0x000f260000004200 */
[--C-:B-1----:R-:W-:Y:S04]  /*d170*/  FFMA.FTZ R103, R231, c[0x0][0x2d0], -R202.reuse ;  /* 0x0000b400e7677a23 */ /* 0x102fe800000108ca */
[----:B------:R1:W-:Y:S01]  /*d180*/  MUFU.EX2 R134, R103 ;  /* 0x0000006700867308 */ /* 0x0003e20000000800 */
[C---:B----4-:R-:W-:Y:S03]  /*d190*/  HMMA.16816.F32.BF16 R44, R104.reuse, R108, R44 ;  /* 0x0000006c682c723c */ /* 0x050fe6000004182c */
[----:B-1----:R-:W-:Y:S05]  /*d1a0*/  FFMA.FTZ R103, R229, c[0x0][0x2d0], -R202 ;  /* 0x0000b400e5677a23 */ /* 0x002fea00000108ca */
[C---:B------:R-:W-:Y:S01]  /*d1b0*/  HMMA.16816.F32.BF16 R48, R104.reuse, R110, R48 ;  /* 0x0000006e6830723c */ /* 0x040fe20000041830 */
[----:B------:R-:W1:Y:S01]  /*d1c0*/  LDSM.16.MT88.4 R108, [R2+0x3000] ;  /* 0x00300000026c783b */ /* 0x000e620000004200 */
[----:B------:R4:W-:Y:S10]  /*d1d0*/  MUFU.EX2 R229, R121 ;  /* 0x0000007900e57308 */ /* 0x0009f40000000800 */
[----:B------:R3:W-:Y:S01]  /*d1e0*/  MUFU.EX2 R135, R103 ;  /* 0x0000006700877308 */ /* 0x0007e20000000800 */
[--C-:B----4-:R-:W-:Y:S09]  /*d1f0*/  FFMA.FTZ R121, R150, c[0x0][0x2d0], -R203.reuse ;  /* 0x0000b40096797a23 */ /* 0x110ff200000108cb */
[----:B------:R-:W-:Y:S01]  /*d200*/  MUFU.EX2 R225, R121 ;  /* 0x0000007900e17308 */ /* 0x000fe20000000800 */
[--C-:B---3--:R-:W-:Y:S09]  /*d210*/  FFMA.FTZ R103, R236, c[0x0][0x2d0], -R203.reuse ;  /* 0x0000b400ec677a23 */ /* 0x108ff200000108cb */
[----:B------:R3:W-:Y:S01]  /*d220*/  MUFU.EX2 R130, R103 ;  /* 0x0000006700827308 */ /* 0x0007e20000000800 */
[C---:B-1----:R-:W-:Y:S08]  /*d230*/  HMMA.16816.F32.BF16 R52, R104.reuse, R108, R52 ;  /* 0x0000006c6834723c */ /* 0x042ff00000041834 */
[C---:B------:R-:W-:Y:S01]  /*d240*/  HMMA.16816.F32.BF16 R56, R104.reuse, R110, R56 ;  /* 0x0000006e6838723c */ /* 0x040fe20000041838 */
[----:B------:R-:W1:Y:S03]  /*d250*/  LDSM.16.MT88.4 R108, [R102+0x3000] ;  /* 0x00300000666c783b */ /* 0x000e660000004200 */
[--C-:B---3--:R-:W-:Y:S04]  /*d260*/  FFMA.FTZ R103, R235, c[0x0][0x2d0], -R203.reuse ;  /* 0x0000b400eb677a23 */ /* 0x108fe800000108cb */
[----:B------:R3:W-:Y:S01]  /*d270*/  MUFU.EX2 R133, R103 ;  /* 0x0000006700857308 */ /* 0x0007e20000000800 */
[C---:B-1----:R-:W-:Y:S03]  /*d280*/  HMMA.16816.F32.BF16 R60, R104.reuse, R108, R60 ;  /* 0x0000006c683c723c */ /* 0x042fe6000004183c */
[----:B---3--:R-:W-:Y:S06]  /*d290*/  FFMA.FTZ R103, R232, c[0x0][0x2d0], -R203 ;  /* 0x0000b400e8677a23 */ /* 0x008fec00000108cb */
[----:B------:R1:W-:Y:S01]  /*d2a0*/  MUFU.EX2 R205, R103 ;  /* 0x0000006700cd7308 */ /* 0x0003e20000000800 */
[C---:B------:R-:W-:Y:S01]  /*d2b0*/  HMMA.16816.F32.BF16 R64, R104.reuse, R110, R64 ;  /* 0x0000006e6840723c */ /* 0x040fe20000041840 */
[----:B------:R-:W3:Y:S02]  /*d2c0*/  LDSM.16.MT88.4 R108, [R0+0x6000] ;  /* 0x00600000006c783b */ /* 0x000ee40000004200 */
[----:B-1----:R-:W-:Y:S02]  /*d2d0*/  FADD.FTZ R103, R216, R113 ;  /* 0x00000071d8677221 */ /* 0x002fe40000010000 */
[----:B------:R-:W-:Y:S02]  /*d2e0*/  FFMA.FTZ R216, R141, c[0x0][0x2d0], -R203 ;  /* 0x0000b4008dd87a23 */ /* 0x000fe400000108cb */
[----:B------:R-:W-:Y:S02]  /*d2f0*/  FADD.FTZ R116, R116, R103 ;  /* 0x0000006774747221 */ /* 0x000fe40000010000 */
[----:B------:R-:W-:Y:S03]  /*d300*/  FADD.FTZ R103, R117, R112 ;  /* 0x0000007075677221 */ /* 0x000fe60000010000 */
[----:B------:R-:W-:Y:S01]  /*d310*/  FADD.FTZ R116, R115, R116 ;  /* 0x0000007473747221 */ /* 0x000fe20000010000 */
[----:B------:R-:W-:Y:S01]  /*d320*/  MUFU.EX2 R216, R216 ;  /* 0x000000d800d87308 */ /* 0x000fe20000000800 */
[----:B------:R-:W-:Y:S02]  /*d330*/  FADD.FTZ R103, R114, R103 ;  /* 0x0000006772677221 */ /* 0x000fe40000010000 */
[--C-:B------:R-:W-:Y:S02]  /*d340*/  FFMA.FTZ R117, R244, c[0x0][0x2d0], -R202.reuse ;  /* 0x0000b400f4757a23 */ /* 0x100fe400000108ca */
[--C-:B------:R-:W-:Y:S01]  /*d350*/  FFMA.FTZ R112, R247, c[0x0][0x2d0], -R202.reuse ;  /* 0x0000b400f7707a23 */ /* 0x100fe200000108ca */
[----:B------:R-:W-:Y:S01]  /*d360*/  MOV R247, R145 ;  /* 0x0000009100f77202 */ /* 0x000fe20000000f00 */
[C---:B---3--:R-:W-:Y:S03]  /*d370*/  HMMA.16816.F32.BF16 R68, R104.reuse, R108, R68 ;  /* 0x0000006c6844723c */ /* 0x048fe60000041844 */
[----:B------:R-:W-:Y:S05]  /*d380*/  MUFU.EX2 R231, R117 ;  /* 0x0000007500e77308 */ /* 0x000fea0000000800 */
[C---:B------:R-:W-:Y:S01]  /*d390*/  HMMA.16816.F32.BF16 R72, R104.reuse, R110, R72 ;  /* 0x0000006e6848723c */ /* 0x040fe20000041848 */
[----:B------:R-:W1:Y:S04]  /*d3a0*/  LDSM.16.MT88.4 R108, [R3+0x6000] ;  /* 0x00600000036c783b */ /* 0x000e680000004200 */
[----:B------:R3:W-:Y:S02]  /*d3b0*/  MUFU.EX2 R126, R112 ;  /* 0x00000070007e7308 */ /* 0x0007e40000000800 */
[--C-:B---3--:R-:W-:Y:S01]  /*d3c0*/  FFMA.FTZ R112, R246, c[0x0][0x2d0], -R202.reuse ;  /* 0x0000b400f6707a23 */ /* 0x108fe200000108ca */
[----:B------:R-:W-:Y:S07]  /*d3d0*/  MOV R246, R144 ;  /* 0x0000009000f67202 */ /* 0x000fee0000000f00 */
[----:B------:R3:W-:Y:S01]  /*d3e0*/  MUFU.EX2 R235, R112 ;  /* 0x0000007000eb7308 */ /* 0x0007e20000000800 */
[----:B------:R-:W-:Y:S01]  /*d3f0*/  @P5 ISETP.GE.AND P1, PT, R246, c[0x0][0x1d4], PT ;  /* 0x00007500f6005a0c */ /* 0x000fe20003f26270 */
[C---:B-1----:R-:W-:Y:S08]  /*d400*/  HMMA.16816.F32.BF16 R76, R104.reuse, R108, R76 ;  /* 0x0000006c684c723c */ /* 0x042ff0000004184c */
[C---:B------:R-:W-:Y:S01]  /*d410*/  HMMA.16816.F32.BF16 R80, R104.reuse, R110, R80 ;  /* 0x0000006e6850723c */ /* 0x040fe20000041850 */
[----:B------:R-:W1:Y:S03]  /*d420*/  LDSM.16.MT88.4 R108, [R2+0x6000] ;  /* 0x00600000026c783b */ /* 0x000e660000004200 */
[--C-:B---3--:R-:W-:Y:S04]  /*d430*/  FFMA.FTZ R112, R237, c[0x0][0x2d0], -R202.reuse ;  /* 0x0000b400ed707a23 */ /* 0x108fe800000108ca */
[----:B------:R3:W-:Y:S04]  /*d440*/  MUFU.EX2 R237, R112 ;  /* 0x0000007000ed7308 */ /* 0x0007e80000000800 */
[--C-:B---3--:R-:W-:Y:S02]  /*d450*/  FFMA.FTZ R112, R238, c[0x0][0x2d0], -R202.reuse ;  /* 0x0000b400ee707a23 */ /* 0x108fe400000108ca */
[----:B------:R-:W-:Y:S02]  /*d460*/  FFMA.FTZ R202, R239, c[0x0][0x2d0], -R202 ;  /* 0x0000b400efca7a23 */ /* 0x000fe400000108ca */
[----:B------:R-:W3:Y:S02]  /*d470*/  LDL R239, [R1+0x2c] ;  /* 0x00002c0001ef7983 */ /* 0x000ee40000100800 */
[----:B------:R4:W-:Y:S01]  /*d480*/  MUFU.EX2 R238, R112 ;  /* 0x0000007000ee7308 */ /* 0x0009e20000000800 */
[C---:B-1----:R-:W-:Y:S08]  /*d490*/  HMMA.16816.F32.BF16 R84, R104.reuse, R108, R84 ;  /* 0x0000006c6854723c */ /* 0x042ff00000041854 */
[C---:B------:R-:W-:Y:S01]  /*d4a0*/  HMMA.16816.F32.BF16 R88, R104.reuse, R110, R88 ;  /* 0x0000006e6858723c */ /* 0x040fe20000041858 */
[----:B------:R-:W1:Y:S03]  /*d4b0*/  LDSM.16.MT88.4 R108, [R102+0x6000] ;  /* 0x00600000666c783b */ /* 0x000e660000004200 */
[--C-:B----4-:R-:W-:Y:S01]  /*d4c0*/  FFMA.FTZ R112, R251, c[0x0][0x2d0], -R203.reuse ;  /* 0x0000b400fb707a23 */ /* 0x110fe200000108cb */
[----:B------:R-:W-:Y:S03]  /*d4d0*/  MOV R251, R149 ;  /* 0x0000009500fb7202 */ /* 0x000fe60000000f00 */
[----:B------:R4:W-:Y:S01]  /*d4e0*/  MUFU.EX2 R232, R112 ;  /* 0x0000007000e87308 */ /* 0x0009e20000000800 */
[C---:B-1----:R-:W-:Y:S03]  /*d4f0*/  HMMA.16816.F32.BF16 R92, R104.reuse, R108, R92 ;  /* 0x0000006c685c723c */ /* 0x042fe6000004185c */
[----:B----4-:R-:W-:Y:S01]  /*d500*/  FFMA.FTZ R112, R250, c[0x0][0x2d0], -R203 ;  /* 0x0000b400fa707a23 */ /* 0x010fe200000108cb */
[----:B------:R-:W-:Y:S05]  /*d510*/  MOV R250, R148 ;  /* 0x0000009400fa7202 */ /* 0x000fea0000000f00 */
[----:B------:R1:W-:Y:S01]  /*d520*/  MUFU.EX2 R233, R112 ;  /* 0x0000007000e97308 */ /* 0x0003e20000000800 */
[----:B------:R-:W-:Y:S01]  /*d530*/  HMMA.16816.F32.BF16 R96, R104, R110, R96 ;  /* 0x0000006e6860723c */ /* 0x000fe20000041860 */
[----:B------:R-:W4:Y:S02]  /*d540*/  LDSM.16.MT88.4 R108, [R0+0x800] ;  /* 0x00080000006c783b */ /* 0x000f240000004200 */
[----:B------:R-:W-:Y:S04]  /*d550*/  @P5 ISETP.GE.AND P2, PT, R250, c[0x0][0x1d4], PT ;  /* 0x00007500fa005a0c */ /* 0x000fe80003f46270 */
[----:B------:R-:W-:Y:S02]  /*d560*/  F2FP.BF16.PACK_AB R104, R122, R114 ;  /* 0x000000727a68723e */ /* 0x000fe400000010ff */
[----:B------:R-:W-:Y:S03]  /*d570*/  F2FP.BF16.PACK_AB R106, R129, R124 ;  /* 0x0000007c816a723e */ /* 0x000fe600000010ff */
[----:B-----5:R-:W-:Y:S01]  /*d580*/  F2FP.BF16.PACK_AB R105, R123, R120 ;  /* 0x000000787b69723e */ /* 0x020fe200000010ff */
[----:B------:R-:W-:Y:S01]  /*d590*/  FADD.FTZ R120, R120, R116 ;  /* 0x0000007478787221 */ /* 0x000fe20000010000 */
[----:B--2---:R-:W-:Y:S01]  /*d5a0*/  F2FP.BF16.PACK_AB R107, R128, R127 ;  /* 0x0000007f806b723e */ /* 0x004fe200000010ff */
[----:B------:R-:W-:Y:S02]  /*d5b0*/  FADD.FTZ R116, R122, R103 ;  /* 0x000000677a747221 */ /* 0x000fe40000010000 */
[--C-:B------:R-:W-:Y:S02]  /*d5c0*/  FFMA.FTZ R103, R147, c[0x0][0x2d0], -R203.reuse ;  /* 0x0000b40093677a23 */ /* 0x100fe400000108cb */
[----:B------:R-:W-:Y:S02]  /*d5d0*/  FADD.FTZ R120, R123, R120 ;  /* 0x000000787b787221 */ /* 0x000fe40000010000 */
[----:B------:R2:W-:Y:S01]  /*d5e0*/  MUFU.EX2 R224, R103 ;  /* 0x0000006700e07308 */ /* 0x0005e20000000800 */
[--C-:B-1----:R-:W-:Y:S01]  /*d5f0*/  FFMA.FTZ R112, R245, c[0x0][0x2d0], -R203.reuse ;  /* 0x0000b400f5707a23 */ /* 0x102fe200000108cb */
[----:B------:R-:W-:Y:S04]  /*d600*/  MOV R245, R217 ;  /* 0x000000d900f57202 */ /* 0x000fe80000000f00 */
[----:B------:R-:W-:Y:S04]  /*d610*/  ISETP.GE.AND P3, PT, R245, 0x1, PT ;  /* 0x00000001f500780c */ /* 0x000fe80003f66270 */
[----:B------:R1:W-:Y:S01]  /*d620*/  MUFU.EX2 R234, R112 ;  /* 0x0000007000ea7308 */ /* 0x0003e20000000800 */
[C---:B----4-:R-:W-:Y:S09]  /*d630*/  HMMA.16816.F32.BF16 R4, R104.reuse, R108, R4 ;  /* 0x0000006c6804723c */ /* 0x050ff20000041804 */
[----:B------:R-:W4:Y:S03]  /*d640*/  MUFU.EX2 R217, R202 ;  /* 0x000000ca00d97308 */ /* 0x000f260000000800 */
[----:B--2---:R-:W-:Y:S02]  /*d650*/  FFMA.FTZ R103, R146, c[0x0][0x2d0], -R203 ;  /* 0x0000b40092677a23 */ /* 0x004fe400000108cb */
[----:B------:R-:W-:Y:S01]  /*d660*/  LDSM.16.MT88.4 R144, [R0+0x2800] ;  /* 0x002800000090783b */ /* 0x000fe20000004200 */
[C---:B------:R-:W-:Y:S04]  /*d670*/  HMMA.16816.F32.BF16 R8, R104.reuse, R110, R8 ;  /* 0x0000006e6808723c */ /* 0x040fe80000041808 */
[----:B------:R2:W-:Y:S03]  /*d680*/  MUFU.EX2 R227, R103 ;  /* 0x0000006700e37308 */ /* 0x0005e60000000800 */
[----:B------:R-:W5:Y:S08]  /*d690*/  LDSM.16.MT88.4 R108, [R3+0x800] ;  /* 0x00080000036c783b */ /* 0x000f700000004200 */
[----:B-1----:R-:W-:Y:S01]  /*d6a0*/  LDSM.16.MT88.4 R112, [R0+0x1800] ;  /* 0x001800000070783b */ /* 0x002fe20000004200 */
[----:B----4-:R-:W-:Y:S01]  /*d6b0*/  F2FP.BF16.PACK_AB R202, R217, R222 ;  /* 0x000000ded9ca723e */ /* 0x010fe200000010ff */
[----:B--2---:R-:W-:Y:S06]  /*d6c0*/  FADD.FTZ R103, R124, R116 ;  /* 0x000000747c677221 */ /* 0x004fec0000010000 */
[----:B------:R-:W-:Y:S01]  /*d6d0*/  LDSM.16.MT88.4 R116, [R0+0x2000] ;  /* 0x002000000074783b */ /* 0x000fe20000004200 */
[----:B------:R-:W-:Y:S02]  /*d6e0*/  FADD.FTZ R124, R127, R120 ;  /* 0x000000787f7c7221 */ /* 0x000fe40000010000 */
[----:B------:R-:W-:Y:S02]  /*d6f0*/  FADD.FTZ R103, R129, R103 ;  /* 0x0000006781677221 */ /* 0x000fe40000010000 */
[----:B------:R-:W-:Y:S02]  /*d700*/  FADD.FTZ R124, R128, R124 ;  /* 0x0000007c807c7221 */ /* 0x000fe40000010000 */
[----:B------:R-:W-:Y:S01]  /*d710*/  FADD.FTZ R103, R125, R103 ;  /* 0x000000677d677221 */ /* 0x000fe20000010000 */
[----:B------:R-:W-:Y:S03]  /*d720*/  LDSM.16.MT88.4 R120, [R2+0x2000] ;  /* 0x002000000278783b */ /* 0x000fe60000004200 */
[----:B------:R-:W-:Y:S04]  /*d730*/  FADD.FTZ R103, R131, R103 ;  /* 0x0000006783677221 */ /* 0x000fe80000010000 */
[----:B------:R-:W-:Y:S01]  /*d740*/  FADD.FTZ R103, R134, R103 ;  /* 0x0000006786677221 */ /* 0x000fe20000010000 */
[C---:B-----5:R-:W-:Y:S03]  /*d750*/  HMMA.16816.F32.BF16 R12, R104.reuse, R108, R12 ;  /* 0x0000006c680c723c */ /* 0x060fe6000004180c */
[----:B------:R-:W-:Y:S04]  /*d760*/  FADD.FTZ R103, R135, R103 ;  /* 0x0000006787677221 */ /* 0x000fe80000010000 */
[----:B------:R-:W-:Y:S01]  /*d770*/  FADD.FTZ R103, R126, R103 ;  /* 0x000000677e677221 */ /* 0x000fe20000010000 */
        /* <DEDUP_REMOVED lines=32> */
[----:B------:R-:W-:Y:S02]  /*d980*/  F2FP.BF16.PACK_AB R104, R131, R125 ;  /* 0x0000007d8368723e */ /* 0x000fe400000010ff */
[----:B------:R-:W-:Y:S03]  /*d990*/  F2FP.BF16.PACK_AB R105, R133, R130 ;  /* 0x000000828569723e */ /* 0x000fe600000010ff */
[----:B------:R-:W-:Y:S02]  /*d9a0*/  F2FP.BF16.PACK_AB R106, R135, R134 ;  /* 0x00000086876a723e */ /* 0x000fe400000010ff */
[----:B------:R-:W-:Y:S07]  /*d9b0*/  F2FP.BF16.PACK_AB R107, R205, R132 ;  /* 0x00000084cd6b723e */ /* 0x000fee00000010ff */
        /* <DEDUP_REMOVED lines=36> */
[----:B------:R1:W2:Y:S04]  /*dc00*/  MUFU.EX2 R236, R108 ;  /* 0x0000006c00ec7308 */ /* 0x0002a80000000800 */
[----:B------:R-:W-:Y:S02]  /*dc10*/  F2FP.BF16.PACK_AB R104, R235, R126 ;  /* 0x0000007eeb68723e */ /* 0x000fe400000010ff */
[----:B------:R-:W-:Y:S03]  /*dc20*/  F2FP.BF16.PACK_AB R106, R238, R237 ;  /* 0x000000edee6a723e */ /* 0x000fe600000010ff */
[----:B------:R-:W-:Y:S01]  /*dc30*/  F2FP.BF16.PACK_AB R105, R233, R232 ;  /* 0x000000e8e969723e */ /* 0x000fe200000010ff */
[----:B-1----:R-:W1:Y:S01]  /*dc40*/  LDSM.16.MT88.4 R108, [R3+0x1800] ;  /* 0x00180000036c783b */ /* 0x002e620000004200 */
[----:B--2---:R-:W-:Y:S07]  /*dc50*/  F2FP.BF16.PACK_AB R107, R236, R234 ;  /* 0x000000eaec6b723e */ /* 0x004fee00000010ff */
        /* <DEDUP_REMOVED lines=30> */
[C---:B--2---:R-:W-:Y:S07]  /*de40*/  HMMA.16816.F32.BF16 R84, R104.reuse, R112, R84 ;  /* 0x000000706854723c */ /* 0x044fee0000041854 */
[--C-:B------:R-:W-:Y:S01]  /*de50*/  FFMA.FTZ R112, R151, c[0x0][0x2d0], -R203.reuse ;  /* 0x0000b40097707a23 */ /* 0x100fe200000108cb */
[C---:B------:R-:W-:Y:S03]  /*de60*/  HMMA.16816.F32.BF16 R88, R104.reuse, R114, R88 ;  /* 0x000000726858723c */ /* 0x040fe60000041858 */
[----:B------:R2:W-:Y:S01]  /*de70*/  MUFU.EX2 R226, R112 ;  /* 0x0000007000e27308 */ /* 0x0005e20000000800 */
[----:B------:R-:W-:Y:S09]  /*de80*/  FFMA.FTZ R203, R140, c[0x0][0x2d0], -R203 ;  /* 0x0000b4008ccb7a23 */ /* 0x000ff200000108cb */
[----:B------:R-:W4:Y:S01]  /*de90*/  MUFU.EX2 R215, R203 ;  /* 0x000000cb00d77308 */ /* 0x000f220000000800 */
[C---:B-1----:R-:W-:Y:S01]  /*dea0*/  HMMA.16816.F32.BF16 R92, R104.reuse, R108, R92 ;  /* 0x0000006c685c723c */ /* 0x042fe2000004185c */
[----:B--2---:R-:W1:Y:S07]  /*deb0*/  LDSM.16.MT88.4 R112, [R3+0x2000] ;  /* 0x002000000370783b */ /* 0x004e6e0000004200 */
[----:B------:R-:W-:Y:S01]  /*dec0*/  HMMA.16816.F32.BF16 R96, R104, R110, R96 ;  /* 0x0000006e6860723c */ /* 0x000fe20000041860 */
[----:B------:R-:W2:Y:S03]  /*ded0*/  LDSM.16.MT88.4 R108, [R102+0x2000] ;  /* 0x00200000666c783b */ /* 0x000ea60000004200 */
[----:B----4-:R-:W-:Y:S03]  /*dee0*/  F2FP.BF16.PACK_AB R203, R215, R216 ;  /* 0x000000d8d7cb723e */ /* 0x010fe600000010ff */
[----:B------:R-:W-:Y:S02]  /*def0*/  F2FP.BF16.PACK_AB R104, R230, R228 ;  /* 0x000000e4e668723e */ /* 0x000fe400000010ff */
[----:B------:R-:W-:Y:S03]  /*df00*/  F2FP.BF16.PACK_AB R106, R229, R231 ;  /* 0x000000e7e56a723e */ /* 0x000fe600000010ff */
[----:B------:R-:W-:Y:S02]  /*df10*/  F2FP.BF16.PACK_AB R105, R227, R224 ;  /* 0x000000e0e369723e */ /* 0x000fe400000010ff */
[----:B------:R-:W-:Y:S07]  /*df20*/  F2FP.BF16.PACK_AB R107, R225, R226 ;  /* 0x000000e2e16b723e */ /* 0x000fee00000010ff */
[C---:B------:R-:W-:Y:S08]  /*df30*/  HMMA.16816.F32.BF16 R4, R104.reuse, R116, R4 ;  /* 0x000000746804723c */ /* 0x040ff00000041804 */
[C---:B------:R-:W-:Y:S01]  /*df40*/  HMMA.16816.F32.BF16 R8, R104.reuse, R118, R8 ;  /* 0x000000766808723c */ /* 0x040fe20000041808 */
[----:B------:R-:W4:Y:S07]  /*df50*/  LDSM.16.MT88.4 R116, [R0+0x5000] ;  /* 0x005000000074783b */ /* 0x000f2e0000004200 */
[C---:B-1----:R-:W-:Y:S08]  /*df60*/  HMMA.16816.F32.BF16 R12, R104.reuse, R112, R12 ;  /* 0x00000070680c723c */ /* 0x042ff0000004180c */
[C---:B------:R-:W-:Y:S01]  /*df70*/  HMMA.16816.F32.BF16 R16, R104.reuse, R114, R16 ;  /* 0x000000726810723c */ /* 0x040fe20000041810 */
[----:B------:R-:W1:Y:S07]  /*df80*/  LDSM.16.MT88.4 R112, [R3+0x5000] ;  /* 0x005000000370783b */ /* 0x000e6e0000004200 */
[C---:B------:R-:W-:Y:S08]  /*df90*/  HMMA.16816.F32.BF16 R20, R104.reuse, R120, R20 ;  /* 0x000000786814723c */ /* 0x040ff00000041814 */
[C---:B------:R-:W-:Y:S01]  /*dfa0*/  HMMA.16816.F32.BF16 R24, R104.reuse, R122, R24 ;  /* 0x0000007a6818723c */ /* 0x040fe20000041818 */
[----:B------:R-:W5:Y:S07]  /*dfb0*/  LDSM.16.MT88.4 R120, [R2+0x5000] ;  /* 0x005000000278783b */ /* 0x000f6e0000004200 */
        /* <DEDUP_REMOVED lines=9> */
[C---:B-----5:R-:W-:Y:S08]  /*e050*/  HMMA.16816.F32.BF16 R52, R104.reuse, R120, R52 ;  /* 0x000000786834723c */ /* 0x060ff00000041834 */
[C---:B------:R-:W-:Y:S01]  /*e060*/  HMMA.16816.F32.BF16 R56, R104.reuse, R122, R56 ;  /* 0x0000007a6838723c */ /* 0x040fe20000041838 */
[----:B------:R-:W5:Y:S07]  /*e070*/  LDSM.16.MT88.4 R120, [R2+0x8000] ;  /* 0x008000000278783b */ /* 0x000f6e0000004200 */
[C---:B--2---:R-:W-:Y:S08]  /*e080*/  HMMA.16816.F32.BF16 R60, R104.reuse, R108, R60 ;  /* 0x0000006c683c723c */ /* 0x044ff0000004183c */
[C---:B------:R-:W-:Y:S01]  /*e090*/  HMMA.16816.F32.BF16 R64, R104.reuse, R110, R64 ;  /* 0x0000006e6840723c */ /* 0x040fe20000041840 */
[----:B------:R-:W2:Y:S07]  /*e0a0*/  LDSM.16.MT88.4 R108, [R102+0x8000] ;  /* 0x00800000666c783b */ /* 0x000eae0000004200 */
[C---:B----4-:R-:W-:Y:S08]  /*e0b0*/  HMMA.16816.F32.BF16 R68, R104.reuse, R116, R68 ;  /* 0x000000746844723c */ /* 0x050ff00000041844 */
[C---:B------:R-:W-:Y:S08]  /*e0c0*/  HMMA.16816.F32.BF16 R72, R104.reuse, R118, R72 ;  /* 0x000000766848723c */ /* 0x040ff00000041848 */
[C---:B-1----:R-:W-:Y:S07]  /*e0d0*/  HMMA.16816.F32.BF16 R76, R104.reuse, R112, R76 ;  /* 0x00000070684c723c */ /* 0x042fee000004184c */
[----:B------:R-:W-:Y:S01]  /*e0e0*/  FADD.FTZ R112, R130, R124 ;  /* 0x0000007c82707221 */ /* 0x000fe20000010000 */
[C---:B------:R-:W-:Y:S01]  /*e0f0*/  HMMA.16816.F32.BF16 R80, R104.reuse, R114, R80 ;  /* 0x000000726850723c */ /* 0x040fe20000041850 */
[----:B------:R-:W1:Y:S03]  /*e100*/  LDSM.16.MT88.4 R128, [R2+0x2800] ;  /* 0x002800000280783b */ /* 0x000e660000004200 */
[----:B------:R-:W-:Y:S04]  /*e110*/  FADD.FTZ R112, R133, R112 ;  /* 0x0000007085707221 */ /* 0x000fe80000010000 */
[C---:B-----5:R-:W-:Y:S08]  /*e120*/  HMMA.16816.F32.BF16 R84, R104.reuse, R120, R84 ;  /* 0x000000786854723c */ /* 0x060ff00000041854 */
[C---:B------:R-:W-:Y:S01]  /*e130*/  HMMA.16816.F32.BF16 R88, R104.reuse, R122, R88 ;  /* 0x0000007a6858723c */ /* 0x040fe20000041858 */
[----:B------:R-:W4:Y:S07]  /*e140*/  LDSM.16.MT88.4 R120, [R102+0x2800] ;  /* 0x002800006678783b */ /* 0x000f2e0000004200 */
[C---:B--2---:R-:W-:Y:S07]  /*e150*/  HMMA.16816.F32.BF16 R92, R104.reuse, R108, R92 ;  /* 0x0000006c685c723c */ /* 0x044fee000004185c */
[----:B------:R-:W-:Y:S01]  /*e160*/  FADD.FTZ R108, R132, R112 ;  /* 0x00000070846c7221 */ /* 0x000fe20000010000 */
[----:B------:R-:W-:Y:S01]  /*e170*/  HMMA.16816.F32.BF16 R96, R104, R110, R96 ;  /* 0x0000006e6860723c */ /* 0x000fe20000041860 */
[----:B------:R-:W2:Y:S03]  /*e180*/  LDSM.16.MT88.4 R112, [R0+0x5800] ;  /* 0x005800000070783b */ /* 0x000ea60000004200 */
[----:B------:R-:W-:Y:S04]  /*e190*/  FADD.FTZ R205, R205, R108 ;  /* 0x0000006ccdcd7221 */ /* 0x000fe80000010000 */
[C---:B------:R-:W-:Y:S01]  /*e1a0*/  HMMA.16816.F32.BF16 R148, R200.reuse, R144, R4 ;  /* 0x00000090c894723c */ /* 0x040fe20000041804 */
[----:B------:R-:W5:Y:S07]  /*e1b0*/  LDSM.16.MT88.4 R104, [R3+0x5800] ;  /* 0x005800000368783b */ /* 0x000f6e0000004200 */
[C---:B------:R-:W-:Y:S01]  /*e1c0*/  HMMA.16816.F32.BF16 R144, R200.reuse, R146, R8 ;  /* 0x00000092c890723c */ /* 0x040fe20000041808 */
[----:B------:R-:W2:Y:S07]  /*e1d0*/  LDSM.16.MT88.4 R4, [R2+0x5800] ;  /* 0x005800000204783b */ /* 0x000eae0000004200 */
[C---:B------:R-:W-:Y:S01]  /*e1e0*/  HMMA.16816.F32.BF16 R140, R200.reuse, R136, R12 ;  /* 0x00000088c88c723c */ /* 0x040fe2000004180c */
[----:B------:R-:W2:Y:S07]  /*e1f0*/  LDSM.16.MT88.4 R8, [R102+0x5800] ;  /* 0x005800006608783b */ /* 0x000eae0000004200 */
[C---:B------:R-:W-:Y:S01]  /*e200*/  HMMA.16816.F32.BF16 R136, R200.reuse, R138, R16 ;  /* 0x0000008ac888723c */ /* 0x040fe20000041810 */
[----:B------:R3:W5:Y:S07]  /*e210*/  LDSM.16.MT88.4 R12, [R0+0x8800] ;  /* 0x00880000000c783b */ /* 0x00076e0000004200 */
[C---:B-1----:R-:W-:Y:S01]  /*e220*/  HMMA.16816.F32.BF16 R132, R200.reuse, R128, R20 ;  /* 0x00000080c884723c */ /* 0x042fe20000041814 */
[----:B------:R1:W5:Y:S07]  /*e230*/  LDSM.16.MT88.4 R16, [R3+0x8800] ;  /* 0x008800000310783b */ /* 0x00036e0000004200 */
[C---:B------:R-:W-:Y:S08]  /*e240*/  HMMA.16816.F32.BF16 R128, R200.reuse, R130, R24 ;  /* 0x00000082c880723c */ /* 0x040ff00000041818 */
[C---:B----4-:R-:W-:Y:S04]  /*e250*/  HMMA.16816.F32.BF16 R124, R200.reuse, R120, R28 ;  /* 0x00000078c87c723c */ /* 0x050fe8000004181c */
[----:B---3--:R-:W-:Y:S04]  /*e260*/  @P5 IADD3 R0, R223, -0x2, RZ ;  /* 0xfffffffedf005810 */ /* 0x008fe80007ffe0ff */
[C---:B------:R-:W-:Y:S04]  /*e270*/  HMMA.16816.F32.BF16 R120, R200.reuse, R122, R32 ;  /* 0x0000007ac878723c */ /* 0x040fe80000041820 */
[----:B-1----:R-:W-:Y:S04]  /*e280*/  @P5 SHF.R.S32.HI R3, RZ, 0x1f, R0 ;  /* 0x0000001fff035819 */ /* 0x002fe80000011400 */
[C---:B--2---:R-:W-:Y:S04]  /*e290*/  HMMA.16816.F32.BF16 R116, R200.reuse, R112, R36 ;  /* 0x00000070c874723c */ /* 0x044fe80000041824 */
[----:B------:R-:W-:Y:S04]  /*e2a0*/  @P5 IMAD R3, R3, c[0x0][0x1e0], RZ ;  /* 0x0000780003035a24 */ /* 0x000fe800078e02ff */
[C---:B------:R-:W-:Y:S08]  /*e2b0*/  HMMA.16816.F32.BF16 R112, R200.reuse, R114, R40 ;  /* 0x00000072c870723c */ /* 0x040ff00000041828 */
[C---:B-----5:R-:W-:Y:S08]  /*e2c0*/  HMMA.16816.F32.BF16 R108, R200.reuse, R104, R44 ;  /* 0x00000068c86c723c */ /* 0x060ff0000004182c */
[C---:B------:R-:W-:Y:S08]  /*e2d0*/  HMMA.16816.F32.BF16 R104, R200.reuse, R106, R48 ;  /* 0x0000006ac868723c */ /* 0x040ff00000041830 */
[C---:B------:R-:W-:Y:S08]  /*e2e0*/  HMMA.16816.F32.BF16 R52, R200.reuse, R4, R52 ;  /* 0x00000004c834723c */ /* 0x040ff00000041834 */
[C---:B------:R-:W-:Y:S01]  /*e2f0*/  HMMA.16816.F32.BF16 R56, R200.reuse, R6, R56 ;  /* 0x00000006c838723c */ /* 0x040fe20000041838 */
[----:B------:R1:W2:Y:S07]  /*e300*/  LDSM.16.MT88.4 R4, [R2+0x8800] ;  /* 0x008800000204783b */ /* 0x0002ae0000004200 */
[C---:B------:R-:W-:Y:S07]  /*e310*/  HMMA.16816.F32.BF16 R60, R200.reuse, R8, R60 ;  /* 0x00000008c83c723c */ /* 0x040fee000004183c */
[C---:B------:R-:W-:Y:S01]  /*e320*/  @P5 IMAD.WIDE.U32 R8, R0.reuse, c[0x0][0x1e0], RZ ;  /* 0x0000780000085a25 */ /* 0x040fe200078e00ff */
[C---:B------:R-:W-:Y:S04]  /*e330*/  HMMA.16816.F32.BF16 R64, R200.reuse, R10, R64 ;  /* 0x0000000ac840723c */ /* 0x040fe80000041840 */
[----:B-1----:R-:W-:Y:S04]  /*e340*/  @P5 IMAD R2, R0, c[0x0][0x1e4], R3 ;  /* 0x0000790000025a24 */ /* 0x002fe800078e0203 */
[C---:B------:R-:W-:Y:S04]  /*e350*/  HMMA.16816.F32.BF16 R68, R200.reuse, R12, R68 ;  /* 0x0000000cc844723c */ /* 0x040fe80000041844 */
        /* <DEDUP_REMOVED lines=8> */
[C---:B------:R-:W-:Y:S01]  /*e3e0*/  @P5 LEA R12, P0, R2.reuse, c[0x0][0x1c8], 0x1 ;  /* 0x00007200020c5a11 */ /* 0x040fe200078008ff */
[----:B------:R-:W-:Y:S01]  /*e3f0*/  FADD.FTZ R14, R233, R9 ;  /* 0x00000009e90e7221 */ /* 0x000fe20000010000 */
[C---:B------:R-:W-:Y:S01]  /*e400*/  HMMA.16816.F32.BF16 R76, R200.reuse, R16, R76 ;  /* 0x00000010c84c723c */ /* 0x040fe2000004184c */
[----:B------:R-:W1:Y:S02]  /*e410*/  LDSM.16.MT88.4 R8, [R102+0x8800] ;  /* 0x008800006608783b */ /* 0x000e640000004200 */
[----:B------:R-:W-:Y:S01]  /*e420*/  @P5 IADD3 R3, R3, R0, RZ ;  /* 0x0000000003035210 */ /* 0x000fe20007ffe0ff */
[----:B------:R-:W-:Y:S03]  /*e430*/  FADD.FTZ R0, R237, R13 ;  /* 0x0000000ded007221 */ /* 0x000fe60000010000 */
[----:B------:R-:W-:Y:S01]  /*e440*/  @P5 LEA.HI.X R13, R2, c[0x0][0x1cc], R3, 0x1, P0 ;  /* 0x00007300020d5a11 */ /* 0x000fe200000f0c03 */
[----:B------:R-:W-:Y:S01]  /*e450*/  FADD.FTZ R3, R238, R0 ;  /* 0x00000000ee037221 */ /* 0x000fe20000010000 */
[----:B------:R-:W-:Y:S01]  /*e460*/  IADD3 R0, R245, 0x1, RZ ;  /* 0x00000001f5007810 */ /* 0x000fe20007ffe0ff */
[C---:B------:R-:W-:Y:S02]  /*e470*/  HMMA.16816.F32.BF16 R80, R200.reuse, R18, R80 ;  /* 0x00000012c850723c */ /* 0x040fe40000041850 */
[----:B------:R-:W-:Y:S01]  /*e480*/  @P5 MOV R16, c[0x0][0x1e0] ;  /* 0x0000780000105a02 */ /* 0x000fe20000000f00 */
[----:B------:R-:W-:Y:S01]  /*e490*/  FADD.FTZ R2, R234, R14 ;  /* 0x0000000eea027221 */ /* 0x000fe20000010000 */
[----:B------:R-:W-:Y:S01]  /*e4a0*/  SEL R0, R0, RZ, !P3 ;  /* 0x000000ff00007207 */ /* 0x000fe20005800000 */
[----:B------:R-:W-:Y:S01]  /*e4b0*/  FADD.FTZ R15, R228, R3 ;  /* 0x00000003e40f7221 */ /* 0x000fe20000010000 */
[----:B------:R-:W-:Y:S01]  /*e4c0*/  @P5 ISETP.GE.AND P0, PT, R247, c[0x0][0x1d4], PT ;  /* 0x00007500f7005a0c */ /* 0x000fe20003f06270 */
[----:B------:R-:W-:Y:S01]  /*e4d0*/  FADD.FTZ R2, R236, R2 ;  /* 0x00000002ec027221 */ /* 0x000fe20000010000 */
[C---:B--2---:R-:W-:Y:S01]  /*e4e0*/  HMMA.16816.F32.BF16 R84, R200.reuse, R4, R84 ;  /* 0x00000004c854723c */ /* 0x044fe20000041854 */
[----:B------:R2:W-:Y:S03]  /*e4f0*/  STL [R1], R0 ;  /* 0x0000000001007387 */ /* 0x0005e60000100800 */
[----:B------:R-:W-:Y:S01]  /*e500*/  @P5 MOV R14, 0x6 ;  /* 0x00000006000e5802 */ /* 0x000fe20000000f00 */
[----:B------:R-:W-:Y:S01]  /*e510*/  FADD.FTZ R3, R224, R2 ;  /* 0x00000002e0037221 */ /* 0x000fe20000010000 */
[----:B------:R-:W-:Y:S01]  /*e520*/  IADD3 R247, R223, -0x1, RZ ;  /* 0xffffffffdff77810 */ /* 0x000fe20007ffe0ff */
[----:B------:R-:W-:Y:S01]  /*e530*/  FADD.FTZ R5, R230, R15 ;  /* 0x0000000fe6057221 */ /* 0x000fe20000010000 */
[C---:B------:R-:W-:Y:S01]  /*e540*/  @P5 SHF.L.U64.HI R14, R16.reuse, R14, c[0x0][0x1e4] ;  /* 0x00007900100e5619 */ /* 0x040fe2000001020e */
[----:B------:R-:W-:Y:S01]  /*e550*/  FADD.FTZ R15, R227, R3 ;  /* 0x00000003e30f7221 */ /* 0x000fe20000010000 */
[C---:B------:R-:W-:Y:S03]  /*e560*/  HMMA.16816.F32.BF16 R88, R200.reuse, R6, R88 ;  /* 0x00000006c858723c */ /* 0x040fe60000041858 */
[----:B------:R-:W-:Y:S04]  /*e570*/  @P5 SHF.L.U32 R16, R16, 0x6, RZ ;  /* 0x0000000610105819 */ /* 0x000fe800000006ff */
[----:B------:R-:W-:Y:S01]  /*e580*/  @P5 IADD3 R2, P4, R16, R12, RZ ;  /* 0x0000000c10025210 */ /* 0x000fe20007f9e0ff */
[----:B------:R-:W-:Y:S04]  /*e590*/  FADD.FTZ R6, R226, R15 ;  /* 0x0000000fe2067221 */ /* 0x000fe80000010000 */
[----:B------:R-:W-:Y:S01]  /*e5a0*/  @P5 IADD3.X R3, R14, R13, RZ, P4, !PT ;  /* 0x0000000d0e035210 */ /* 0x000fe200027fe4ff */
[C---:B-1----:R-:W-:Y:S03]  /*e5b0*/  HMMA.16816.F32.BF16 R92, R200.reuse, R8, R92 ;  /* 0x00000008c85c723c */ /* 0x042fe6000004185c */
[----:B--2---:R-:W-:Y:S01]  /*e5c0*/  @P5 IMAD R0, R0, 0x9000, R239 ;  /* 0x0000900000005824 */ /* 0x004fe200078e02ef */
[----:B------:R-:W-:Y:S04]  /*e5d0*/  @P5 IADD3 R4, P3, R16, R2, RZ ;  /* 0x0000000210045210 */ /* 0x000fe80007f7e0ff */
[----:B------:R-:W-:Y:S01]  /*e5e0*/  @!PT LDS RZ, [RZ] ;  /* 0x00000000fffff984 */ /* 0x000fe20000000800 */
[----:B------:R-:W-:Y:S01]  /*e5f0*/  @!PT LDS RZ, [RZ] ;  /* 0x00000000fffff984 */ /* 0x000fe20000000800 */
[----:B------:R-:W-:Y:S01]  /*e600*/  @!PT LDS RZ, [RZ] ;  /* 0x00000000fffff984 */ /* 0x000fe20000000800 */
[----:B------:R1:W-:Y:S01]  /*e610*/  @P5 LDGSTS.E.BYPASS.LTC128B.128 [R0], [R12.64], !P2 ;  /* 0x000000000c005fae */ /* 0x0003e2000d101d46 */
[----:B------:R-:W-:Y:S07]  /*e620*/  HMMA.16816.F32.BF16 R96, R200, R10, R96 ;  /* 0x0000000ac860723c */ /* 0x000fee0000041860 */
        /* <DEDUP_REMOVED lines=13> */
[----:B------:R-:W-:Y:S01]  /*e700*/  ISETP.GT.AND P0, PT, R223, RZ, PT ;  /* 0x000000ffdf00720c */ /* 0x000fe20003f04270 */
[----:B--2---:R-:W-:Y:S01]  /*e710*/  FADD.FTZ R3, R229, R12 ;  /* 0x0000000ce5037221 */ /* 0x004fe20000010000 */
[----:B------:R-:W-:Y:S01]  /*e720*/  MOV R223, R247 ;  /* 0x000000f700df7202 */ /* 0x000fe20000000f00 */
[----:B------:R-:W-:Y:S02]  /*e730*/  FADD.FTZ R2, R225, R6 ;  /* 0x00000006e1027221 */ /* 0x000fe40000010000 */
[----:B------:R-:W-:Y:S02]  /*e740*/  FADD.FTZ R3, R218, R3 ;  /* 0x00000003da037221 */ /* 0x000fe40000010000 */
        /* <DEDUP_REMOVED lines=9> */
[----:B------:R-:W-:Y:S04]  /*e7e0*/  STL [R1+0x4], R2 ;  /* 0x0000040201007387 */ /* 0x000fe80000100800 */
[----:B------:R1:W-:Y:S02]  /*e7f0*/  STL [R1+0x8], R0 ;  /* 0x0000080001007387 */ /* 0x0003e40000100800 */
[----:B-1----:R-:W-:Y:S01]  /*e800*/  MOV R0, R101 ;  /* 0x0000006500007202 */ /* 0x002fe20000000f00 */
[----:B------:R-:W-:-:S05]  /*e810*/  @P0 BRA `(.L_x_1140) ;  /* 0xffffc14000000947 */ /* 0x000fca000383ffff */
.L_x_1139:
[----:B------:R-:W-:Y:S02]  /*e820*/  MOV R7, 0x1f ;  /* 0x0000001f00077802 */ /* 0x000fe40000000f00 */
[----:B------:R-:W-:Y:S01]  /*e830*/  MOV R6, 0xffffffff ;  /* 0xffffffff00067802 */ /* 0x000fe20000000f00 */
[----:B------:R-:W-:Y:S05]  /*e840*/  BRA.DIV ~URZ, `(.L_x_1141) ;  /* 0x000028c27f007947 */ /* 0x000fea000b800000 */
[----:B------:R-:W2:Y:S04]  /*e850*/  LDL R0, [R1+0x4] ;  /* 0x0000040001007983 */ /* 0x000ea80000100800 */
[----:B--2---:R2:W3:Y:S02]  /*e860*/  SHFL.BFLY PT, R4, R0, 0x2, 0x1f ;  /* 0x0c401f0000047f89 */ /* 0x0044e400000e0000 */
.L_x_1173:
[----:B--2---:R-:W2:Y:S02]  /*e870*/  LDL.LU R0, [R1+0x4] ;  /* 0x0000040001007983 */ /* 0x004ea40000300800 */
[----:B--23--:R-:W-:Y:S01]  /*e880*/  FADD.FTZ R4, R4, R0 ;  /* 0x0000000004047221 */ /* 0x00cfe20000010000 */
[----:B------:R-:W-:Y:S05]  /*e890*/  BRA.DIV ~URZ, `(.L_x_1142) ;  /* 0x000028d27f007947 */ /* 0x000fea000b800000 */
[----:B------:R-:W2:Y:S04]  /*e8a0*/  LDL.LU R5, [R1+0x8] ;  /* 0x0000080001057983 */ /* 0x000ea80000300800 */
[----:B------:R-:W3:Y:S02]  /*e8b0*/  SHFL.BFLY PT, R2, R4, 0x1, 0x1f ;  /* 0x0c201f0004027f89 */ /* 0x000ee400000e0000 */
[----:B---3--:R-:W-:-:S02]  /*e8c0*/  FADD.FTZ R4, R4, R2 ;  /* 0x0000000204047221 */ /* 0x008fc40000010000 */
[----:B--2---:R-:W2:Y:S02]  /*e8d0*/  SHFL.BFLY PT, R0, R5, 0x2, 0x1f ;  /* 0x0c401f0005007f89 */ /* 0x004ea400000e0000 */
[----:B--2---:R-:W-:-:S05]  /*e8e0*/  FADD.FTZ R0, R0, R5 ;  /* 0x0000000500007221 */ /* 0x004fca0000010000 */
[----:B-1----:R1:W2:Y:S02]  /*e8f0*/  SHFL.BFLY PT, R3, R0, 0x1, 0x1f ;  /* 0x0c201f0000037f89 */ /* 0x0022a400000e0000 */
.L_x_1174:
[----:B------:R-:W-:Y:S01]  /*e900*/  FSETP.NE.FTZ.AND P1, PT, R4, RZ, PT ;  /* 0x000000ff0400720b */ /* 0x000fe20003f35000 */
[----:B--2---:R-:W-:Y:S01]  /*e910*/  FADD.FTZ R3, R3, R0 ;  /* 0x0000000003037221 */ /* 0x004fe20000010000 */
[----:B------:R-:W-:Y:S02]  /*e920*/  MOV R2, RZ ;  /* 0x000000ff00027202 */ /* 0x000fe40000000f00 */
[----:B-1----:R-:W-:Y:S02]  /*e930*/  MOV R0, RZ ;  /* 0x000000ff00007202 */ /* 0x002fe40000000f00 */
[----:B------:R-:W-:Y:S02]  /*e940*/  FSETP.NE.FTZ.AND P0, PT, R3, RZ, PT ;  /* 0x000000ff0300720b */ /* 0x000fe40003f15000 */
[----:B------:R-:W-:Y:S02]  /*e950*/  MOV R50, 0xff800000 ;  /* 0xff80000000327802 */ /* 0x000fe40000000f00 */
[----:B------:R-:W-:-:S03]  /*e960*/  MOV R49, 0xff800000 ;  /* 0xff80000000317802 */ /* 0x000fc60000000f00 */
[----:B------:R-:W1:Y:S01]  /*e970*/  @P1 MUFU.RCP R2, R4 ;  /* 0x0000000400021308 */ /* 0x000e620000001000 */
[----:B------:R-:W-:-:S07]  /*e980*/  @P1 MOV R7, 0x3f317218 ;  /* 0x3f31721800071802 */ /* 0x000fce0000000f00 */
[----:B------:R-:W2:Y:S01]  /*e990*/  @P1 MUFU.LG2 R4, R4 ;  /* 0x0000000400041308 */ /* 0x000ea20000000c00 */
[----:B-1----:R-:W-:-:S07]  /*e9a0*/  FMUL.FTZ R148, R2, R148 ;  /* 0x0000009402947220 */ /* 0x002fce0000410000 */
[----:B------:R-:W1:Y:S01]  /*e9b0*/  @P0 MUFU.RCP R0, R3 ;  /* 0x0000000300000308 */ /* 0x000e620000001000 */
        /* <DEDUP_REMOVED lines=46> */
[----:B------:R-:W-:Y:S02]  /*eca0*/  FMUL.FTZ R97, R2, R97 ;  /* 0x0000006102617220 */ /* 0x000fe40000410000 */
[----:B------:R3:W4:Y:S01]  /*ecb0*/  @P0 MUFU.LG2 R2, R3 ;  /* 0x0000000300020308 */ /* 0x0007220000000c00 */
[----:B--2---:R-:W-:-:S02]  /*ecc0*/  @P1 FMUL.FTZ R5, R4, 0.69314718246459960938 ;  /* 0x3f31721804051820 */ /* 0x004fc40000410000 */
[----:B------:R-:W-:Y:S02]  /*ecd0*/  @P1 FMUL.FTZ R4, R7, c[0x0][0x2d0] ;  /* 0x0000b40007041a20 */ /* 0x000fe40000410000 */
[----:B-1----:R-:W-:Y:S02]  /*ece0*/  FMUL.FTZ R150, R0, R150 ;  /* 0x0000009600967220 */ /* 0x002fe40000410000 */
[----:B------:R-:W-:Y:S01]  /*ecf0*/  @P1 FFMA.FTZ R50, R4, R101, R5 ;  /* 0x0000006504321223 */ /* 0x000fe20000010005 */
[----:B------:R-:W-:Y:S01]  /*ed00*/  MOV R4, 0x1 ;  /* 0x0000000100047802 */ /* 0x000fe20000000f00 */
[C---:B------:R-:W-:Y:S02]  /*ed10*/  FMUL.FTZ R47, R0.reuse, R151 ;  /* 0x00000097002f7220 */ /* 0x040fe40000410000 */
[C---:B------:R-:W-:Y:S02]  /*ed20*/  FMUL.FTZ R146, R0.reuse, R146 ;  /* 0x0000009200927220 */ /* 0x040fe40000410000 */
[----:B------:R-:W-:-:S02]  /*ed30*/  FMUL.FTZ R45, R0, R147 ;  /* 0x00000093002d7220 */ /* 0x000fc40000410000 */
[----:B------:R-:W-:Y:S01]  /*ed40*/  FMUL.FTZ R142, R0, R142 ;  /* 0x0000008e008e7220 */ /* 0x000fe20000410000 */
[----:B---3--:R-:W-:Y:S01]  /*ed50*/  @P0 MOV R3, 0x3f317218 ;  /* 0x3f31721800030802 */ /* 0x008fe20000000f00 */
[----:B----4-:R-:W-:Y:S02]  /*ed60*/  @P0 FMUL.FTZ R2, R2, 0.69314718246459960938 ;  /* 0x3f31721802020820 */ /* 0x010fe40000410000 */
[C---:B------:R-:W-:Y:S02]  /*ed70*/  FMUL.FTZ R43, R0.reuse, R143 ;  /* 0x0000008f002b7220 */ /* 0x040fe40000410000 */
[----:B------:R-:W-:Y:S02]  /*ed80*/  @P0 FMUL.FTZ R3, R3, c[0x0][0x2d0] ;  /* 0x0000b40003030a20 */ /* 0x000fe40000410000 */
        /* <DEDUP_REMOVED lines=41> */
[----:B------:R-:W-:Y:S01]  /*f020*/  FMUL.FTZ R99, R0, R99 ;  /* 0x0000006300637220 */ /* 0x000fe20000410000 */
[----:B------:R-:W-:Y:S01]  /*f030*/  PRMT R0, R4, 0x7610, R0 ;  /* 0x0000761004007816 */ /* 0x000fe20000000000 */
[----:B------:R-:W-:Y:S02]  /*f040*/  @P0 FFMA.FTZ R49, R3, R100, R2 ;  /* 0x0000006403310223 */ /* 0x000fe40000010002 */
.L_x_1130:
        /* <DEDUP_REMOVED lines=19> */
.L_x_1144:
[----:B-1----:R-:W-:Y:S05]  /*f180*/  BSYNC B0 ;  /* 0x0000000000007941 */ /* 0x002fea0003800000 */
.L_x_1143:
        /* <DEDUP_REMOVED lines=120> */
[----:B------:R-:W-:Y:S05]  /*f910*/  CALL.REL.NOINC `($__internal_5_$__cuda_sm70_shflsync_idx_p) ;  /* 0x00001d1000007944 */ /* 0x000fea0003c00000 */
.L_x_1147:
[----:B-1----:R-:W2:Y:S04]  /*f920*/  LDL R2, [R1+0x98] ;  /* 0x0000980001027983 */ /* 0x002ea80000100800 */
[----:B------:R-:W3:Y:S04]  /*f930*/  LDL.LU R13, [R1+0x50] ;  /* 0x00005000010d7983 */ /* 0x000ee80000300800 */
[----:B------:R-:W4:Y:S04]  /*f940*/  LDL.LU R12, [R1+0x54] ;  /* 0x00005400010c7983 */ /* 0x000f280000300800 */
[----:B------:R-:W2:Y:S01]  /*f950*/  LDL.LU R15, [R1+0x5c] ;  /* 0x00005c00010f7983 */ /* 0x000ea20000300800 */
[----:B------:R-:W-:-:S03]  /*f960*/  IMAD.MOV.U32 R0, RZ, RZ, 0x1 ;  /* 0x00000001ff007424 */ /* 0x000fc600078e00ff */
[----:B------:R-:W1:Y:S02]  /*f970*/  S2R R16, SR_TID.X ;  /* 0x0000000000107919 */ /* 0x000e640000002100 */
[----:B------:R-:W-:Y:S02]  /*f980*/  ISETP.NE.AND P1, PT, R0, c[0x0][0x4e8], PT ;  /* 0x00013a0000007a0c */ /* 0x000fe40003f25270 */
[----:B------:R2:W5:Y:S04]  /*f990*/  LDL.64 R68, [R1+0x10] ;  /* 0x0000100001447983 */ /* 0x0005680000100a00 */
[----:B------:R2:W5:Y:S04]  /*f9a0*/  LDL R64, [R1+0x70] ;  /* 0x0000700001407983 */ /* 0x0005680000100800 */
[----:B------:R2:W5:Y:S04]  /*f9b0*/  LDL R23, [R1+0x1c] ;  /* 0x00001c0001177983 */ /* 0x0005680000100800 */
[----:B------:R2:W5:Y:S04]  /*f9c0*/  LDL R22, [R1+0x60] ;  /* 0x0000600001167983 */ /* 0x0005680000100800 */
[----:B------:R2:W5:Y:S01]  /*f9d0*/  LDL R21, [R1+0x20] ;  /* 0x0000200001157983 */ /* 0x0005620000100800 */
[----:B-1----:R-:W-:-:S03]  /*f9e0*/  SHF.R.S32.HI R10, RZ, 0x1f, R16 ;  /* 0x0000001fff0a7819 */ /* 0x002fc60000011410 */
[----:B------:R-:W1:Y:S01]  /*f9f0*/  S2R R18, SR_TID.X ;  /* 0x0000000000127919 */ /* 0x000e620000002100 */
[----:B------:R-:W-:-:S04]  /*fa00*/  LEA.HI R10, R10, R16, RZ, 0x3 ;  /* 0x000000100a0a7211 */ /* 0x000fc800078f18ff */
[----:B------:R-:W-:-:S05]  /*fa10*/  LOP3.LUT R10, R10, 0xfffffff8, RZ, 0xc0, !PT ;  /* 0xfffffff80a0a7812 */ /* 0x000fca00078ec0ff */
[----:B------:R-:W-:Y:S02]  /*fa20*/  IMAD.IADD R10, R16, 0x1, -R10 ;  /* 0x00000001100a7824 */ /* 0x000fe400078e0a0a */
[----:B------:R-:W2:Y:S01]  /*fa30*/  LDL R16, [R1+0xa0] ;  /* 0x0000a00001107983 */ /* 0x000ea20000100800 */
[----:B-1----:R-:W-:-:S04]  /*fa40*/  SHF.R.S32.HI R14, RZ, 0x1f, R18 ;  /* 0x0000001fff0e7819 */ /* 0x002fc80000011412 */
[----:B------:R-:W-:-:S04]  /*fa50*/  LEA.HI R14, R14, R18, RZ, 0x3 ;  /* 0x000000120e0e7211 */ /* 0x000fc800078f18ff */
[----:B------:R-:W-:-:S04]  /*fa60*/  SHF.R.S32.HI R14, RZ, 0x3, R14 ;  /* 0x00000003ff0e7819 */ /* 0x000fc8000001140e */
[----:B------:R-:W-:Y:S02]  /*fa70*/  LEA R10, R10, R14, 0x5 ;  /* 0x0000000e0a0a7211 */ /* 0x000fe400078e28ff */
[----:B---3--:R-:W-:Y:S02]  /*fa80*/  SHF.R.S32.HI R7, RZ, 0x1f, R13 ;  /* 0x0000001fff077819 */ /* 0x008fe4000001140d */
[----:B----4-:R-:W-:-:S03]  /*fa90*/  SHF.R.S32.HI R11, RZ, 0x1f, R12 ;  /* 0x0000001fff0b7819 */ /* 0x010fc6000001140c */
[----:B------:R-:W-:Y:S02]  /*faa0*/  IMAD R4, R7, c[0x0][0x490], RZ ;  /* 0x0001240007047a24 */ /* 0x000fe400078e02ff */
[----:B--2---:R-:W-:Y:S02]  /*fab0*/  IMAD.IADD R6, R2, 0x1, R15 ;  /* 0x0000000102067824 */ /* 0x004fe400078e020f */
[----:B------:R-:W-:-:S03]  /*fac0*/  IMAD.WIDE.U32 R2, R13, c[0x0][0x490], RZ ;  /* 0x000124000d027a25 */ /* 0x000fc600078e00ff */
[----:B------:R-:W-:Y:S01]  /*fad0*/  MOV R0, R6 ;  /* 0x0000000600007202 */ /* 0x000fe20000000f00 */
[----:B------:R-:W-:-:S04]  /*fae0*/  @P1 IMAD.HI.U32 R5, R6, c[0x0][0x4ec], RZ ;  /* 0x00013b0006051a27 */ /* 0x000fc800078e00ff */
[----:B------:R-:W-:Y:S01]  /*faf0*/  IMAD R4, R13, c[0x0][0x494], R4 ;  /* 0x000125000d047a24 */ /* 0x000fe200078e0204 */
[----:B------:R-:W-:Y:S01]  /*fb00*/  @P1 SHF.R.U32.HI R0, RZ, c[0x0][0x4f0], R5 ;  /* 0x00013c00ff001a19 */ /* 0x000fe20000011605 */
[----:B------:R-:W-:Y:S02]  /*fb10*/  IMAD R9, R11, c[0x0][0x498], RZ ;  /* 0x000126000b097a24 */ /* 0x000fe400078e02ff */
[----:B------:R-:W-:Y:S01]  /*fb20*/  IMAD.IADD R3, R3, 0x1, R4 ;  /* 0x0000000103037824 */ /* 0x000fe200078e0204 */
[----:B------:R-:W-:-:S03]  /*fb30*/  IADD3 R8, -R0, RZ, RZ ;  /* 0x000000ff00087210 */ /* 0x000fc60007ffe1ff */
[----:B------:R-:W-:-:S04]  /*fb40*/  IMAD.WIDE.U32 R4, R12, c[0x0][0x498], R2 ;  /* 0x000126000c047a25 */ /* 0x000fc800078e0002 */
[----:B------:R-:W-:Y:S01]  /*fb50*/  IMAD R2, R8, c[0x0][0x4e8], R6 ;  /* 0x00013a0008027a24 */ /* 0x000fe200078e0206 */
[----:B------:R-:W-:Y:S01]  /*fb60*/  SHF.R.S32.HI R6, RZ, 0x1f, R0 ;  /* 0x0000001fff067819 */ /* 0x000fe20000011400 */
[----:B------:R-:W-:Y:S01]  /*fb70*/  IMAD R3, R12, c[0x0][0x49c], R9 ;  /* 0x000127000c037a24 */ /* 0x000fe200078e0209 */
[----:B------:R-:W-:Y:S02]  /*fb80*/  IADD3 R4, P0, R0, R4, RZ ;  /* 0x0000000400047210 */ /* 0x000fe40007f1e0ff */
[----:B------:R-:W-:Y:S01]  /*fb90*/  SHF.R.S32.HI R8, RZ, 0x1f, R2 ;  /* 0x0000001fff087819 */ /* 0x000fe20000011402 */
[----:B------:R-:W-:Y:S01]  /*fba0*/  IMAD R0, R7, c[0x0][0x3e8], RZ ;  /* 0x0000fa0007007a24 */ /* 0x000fe200078e02ff */
[----:B------:R-:W-:Y:S01]  /*fbb0*/  IADD3.X R5, R6, R5, R3, P0, !PT ;  /* 0x0000000506057210 */ /* 0x000fe200007fe403 */
[----:B------:R-:W-:-:S04]  /*fbc0*/  IMAD.WIDE.U32 R6, R13, c[0x0][0x3e8], RZ ;  /* 0x0000fa000d067a25 */ /* 0x000fc800078e00ff */
[----:B------:R-:W-:Y:S02]  /*fbd0*/  IMAD R3, R8, c[0x0][0x488], RZ ;  /* 0x0001220008037a24 */ /* 0x000fe400078e02ff */
[----:B------:R-:W-:Y:S02]  /*fbe0*/  IMAD R8, R13, c[0x0][0x3ec], R0 ;  /* 0x0000fb000d087a24 */ /* 0x000fe400078e0200 */
[----:B------:R-:W2:Y:S01]  /*fbf0*/  LDL R13, [R1+0x28] ;  /* 0x00002800010d7983 */ /* 0x000ea20000100800 */
[----:B------:R-:W-:Y:S02]  /*fc00*/  IMAD.IADD R10, R15, 0x1, R10 ;  /* 0x000000010f0a7824 */ /* 0x000fe400078e020a */
[C---:B------:R-:W-:Y:S02]  /*fc10*/  IMAD R9, R2.reuse, c[0x0][0x48c], R3 ;  /* 0x0001230002097a24 */ /* 0x040fe400078e0203 */
[----:B------:R-:W-:Y:S01]  /*fc20*/  IMAD.WIDE.U32 R4, R2, c[0x0][0x488], R4 ;  /* 0x0001220002047a25 */ /* 0x000fe200078e0004 */
[----:B------:R-:W-:-:S03]  /*fc30*/  SHF.R.S32.HI R17, RZ, 0x1f, R18 ;  /* 0x0000001fff117819 */ /* 0x000fc60000011412 */
[----:B------:R-:W-:Y:S01]  /*fc40*/  @P1 IMAD.HI.U32 R2, R10, c[0x0][0x4ec], RZ ;  /* 0x00013b000a021a27 */ /* 0x000fe200078e00ff */
[----:B------:R-:W-:Y:S02]  /*fc50*/  MOV R0, R10 ;  /* 0x0000000a00007202 */ /* 0x000fe40000000f00 */
[----:B------:R-:W-:Y:S01]  /*fc60*/  IADD3 R5, R5, R9, RZ ;  /* 0x0000000905057210 */ /* 0x000fe20007ffe0ff */
[----:B------:R-:W-:Y:S01]  /*fc70*/  IMAD.IADD R3, R7, 0x1, R8 ;  /* 0x0000000107037824 */ /* 0x000fe200078e0208 */
[----:B------:R-:W-:Y:S01]  /*fc80*/  @P1 SHF.R.U32.HI R0, RZ, c[0x0][0x4f0], R2 ;  /* 0x00013c00ff001a19 */ /* 0x000fe20000011602 */
[----:B------:R-:W-:Y:S01]  /*fc90*/  IMAD.MOV.U32 R2, RZ, RZ, R6 ;  /* 0x000000ffff027224 */ /* 0x000fe200078e0006 */
[C---:B------:R-:W-:Y:S01]  /*fca0*/  LEA R8, P0, R4.reuse, c[0x0][0x450], 0x2 ;  /* 0x0001140004087a11 */ /* 0x040fe200078010ff */
[----:B------:R-:W-:Y:S01]  /*fcb0*/  IMAD R6, R11, c[0x0][0x3f0], RZ ;  /* 0x0000fc000b067a24 */ /* 0x000fe200078e02ff */
[----:B------:R-:W-:Y:S02]  /*fcc0*/  LEA.HI R17, R17, R18, RZ, 0x5 ;  /* 0x0000001211117211 */ /* 0x000fe400078f28ff */
[----:B------:R-:W-:Y:S01]  /*fcd0*/  LEA.HI.X R5, R4, c[0x0][0x454], R5, 0x2, P0 ;  /* 0x0001150004057a11 */ /* 0x000fe200000f1405 */
[C---:B------:R-:W-:Y:S01]  /*fce0*/  IMAD R9, R12.reuse, c[0x0][0x3f4], R6 ;  /* 0x0000fd000c097a24 */ /* 0x040fe200078e0206 */
[----:B------:R-:W-:Y:S01]  /*fcf0*/  LOP3.LUT R17, R17, 0xffffffe0, RZ, 0xc0, !PT ;  /* 0xffffffe011117812 */ /* 0x000fe200078ec0ff */
[----:B------:R-:W-:Y:S01]  /*fd00*/  IMAD.WIDE.U32 R2, R12, c[0x0][0x3f0], R2 ;  /* 0x0000fc000c027a25 */ /* 0x000fe200078e0002 */
[----:B------:R-:W-:Y:S01]  /*fd10*/  SHFL.IDX PT, R6, R8, RZ, 0x1c1f ;  /* 0x001c1fff08067589 */ /* 0x000fe200000e0000 */
[----:B------:R-:W-:-:S03]  /*fd20*/  IADD3 R11, -R0, RZ, RZ ;  /* 0x000000ff000b7210 */ /* 0x000fc60007ffe1ff */
[----:B------:R-:W1:Y:S01]  /*fd30*/  SHFL.IDX PT, R7, R5, RZ, 0x1c1f ;  /* 0x001c1fff05077589 */ /* 0x000e6200000e0000 */
[----:B------:R-:W-:Y:S01]  /*fd40*/  IMAD.IADD R17, R18, 0x1, -R17 ;  /* 0x0000000112117824 */ /* 0x000fe200078e0a11 */
[----:B------:R-:W-:Y:S02]  /*fd50*/  IADD3 R3, R3, R9, RZ ;  /* 0x0000000903037210 */ /* 0x000fe40007ffe0ff */
[----:B------:R3:W-:Y:S01]  /*fd60*/  SHFL.IDX PT, R4, R8, 0x1, 0x1c1f ;  /* 0x003c1f0008047f89 */ /* 0x0007e200000e0000 */
[----:B------:R-:W-:Y:S01]  /*fd70*/  ULDC UR5, c[0x0][0x4e8] ;  /* 0x00013a0000057ab9 */ /* 0x000fe20000000800 */
[----:B------:R-:W-:Y:S02]  /*fd80*/  IMAD.IADD R9, R16, 0x1, R15 ;  /* 0x0000000110097824 */ /* 0x000fe400078e020f */
[----:B------:R-:W4:Y:S01]  /*fd90*/  SHFL.IDX PT, R5, R5, 0x1, 0x1c1f ;  /* 0x003c1f0005057f89 */ /* 0x000f2200000e0000 */
[----:B------:R-:W-:Y:S02]  /*fda0*/  ULDC UR4, c[0x0][0x388] ;  /* 0x0000e20000047ab9 */ /* 0x000fe40000000800 */
[----:B------:R-:W-:Y:S01]  /*fdb0*/  UIMAD UR4, UR5, UR4, URZ ;  /* 0x00000004050472a4 */ /* 0x000fe2000f8e023f */
[----:B------:R-:W-:-:S05]  /*fdc0*/  LOP3.LUT P0, RZ, R17, 0x3, RZ, 0xc0, !PT ;  /* 0x0000000311ff7812 */ /* 0x000fca000780c0ff */
[----:B------:R-:W-:Y:S01]  /*fdd0*/  ISETP.GE.OR P1, PT, R9, UR4, P0 ;  /* 0x0000000409007c0c */ /* 0x000fe20008726670 */
[----:B---3--:R-:W-:Y:S01]  /*fde0*/  IMAD R8, R11, c[0x0][0x4e8], R10 ;  /* 0x00013a000b087a24 */ /* 0x008fe200078e020a */
[----:B------:R-:W-:-:S04]  /*fdf0*/  IADD3 R11, R9, 0x8, RZ ;  /* 0x00000008090b7810 */ /* 0x000fc80007ffe0ff */
[----:B------:R-:W-:Y:S02]  /*fe00*/  ISETP.GE.OR P0, PT, R11, UR4, P0 ;  /* 0x000000040b007c0c */ /* 0x000fe40008706670 */
[----:B------:R-:W-:-:S05]  /*fe10*/  SHF.R.S32.HI R12, RZ, 0x1f, R0 ;  /* 0x0000001fff0c7819 */ /* 0x000fca0000011400 */
[----:B-1----:R1:W-:Y:S01]  /*fe20*/  @!P1 ST.E [R6.64], R50 ;  /* 0x0000003206009985 */ /* 0x0023e2000c101906 */
[----:B------:R-:W-:Y:S02]  /*fe30*/  IMAD R10, R12, c[0x0][0x3e0], RZ ;  /* 0x0000f8000c0a7a24 */ /* 0x000fe400078e02ff */
[----:B------:R-:W-:-:S03]  /*fe40*/  IMAD.WIDE.U32 R2, R0, c[0x0][0x3e0], R2 ;  /* 0x0000f80000027a25 */ /* 0x000fc600078e0002 */
[----:B----4-:R1:W-:Y:S01]  /*fe50*/  @!P0 ST.E [R4.64], R49 ;  /* 0x0000003104008985 */ /* 0x0103e2000c101906 */
[----:B------:R-:W-:Y:S01]  /*fe60*/  IMAD R9, R0, c[0x0][0x3e4], R10 ;  /* 0x0000f90000097a24 */ /* 0x000fe200078e020a */
[----:B------:R-:W-:-:S04]  /*fe70*/  SHF.R.S32.HI R0, RZ, 0x1f, R8 ;  /* 0x0000001fff007819 */ /* 0x000fc80000011408 */
[----:B------:R-:W-:Y:S01]  /*fe80*/  IADD3 R3, R3, R9, RZ ;  /* 0x0000000903037210 */ /* 0x000fe20007ffe0ff */
[----:B------:R-:W-:-:S04]  /*fe90*/  IMAD R0, R0, c[0x0][0x3d8], RZ ;  /* 0x0000f60000007a24 */ /* 0x000fc800078e02ff */
[C---:B------:R-:W-:Y:S02]  /*fea0*/  IMAD R0, R8.reuse, c[0x0][0x3dc], R0 ;  /* 0x0000f70008007a24 */ /* 0x040fe400078e0200 */
[----:B------:R-:W-:Y:S01]  /*feb0*/  IMAD.WIDE.U32 R2, R8, c[0x0][0x3d8], R2 ;  /* 0x0000f60008027a25 */ /* 0x000fe200078e0002 */
[----:B------:R-:W-:-:S03]  /*fec0*/  IADD3 R11, R14, R15, RZ ;  /* 0x0000000f0e0b7210 */ /* 0x000fc60007ffe0ff */
[----:B------:R-:W-:Y:S01]  /*fed0*/  IMAD.IADD R0, R3, 0x1, R0 ;  /* 0x0000000103007824 */ /* 0x000fe200078e0200 */
[----:B------:R-:W-:-:S04]  /*fee0*/  LEA R20, P0, R2, c[0x0][0x380], 0x1 ;  /* 0x0000e00002147a11 */ /* 0x000fc800078008ff */
[----:B------:R-:W-:Y:S02]  /*fef0*/  LEA.HI.X R10, R2, c[0x0][0x384], R0, 0x1, P0 ;  /* 0x0000e100020a7a11 */ /* 0x000fe400000f0c00 */
        /* <DEDUP_REMOVED lines=29> */
.L_x_1149:
[----:B---34-:R-:W-:Y:S05]  /*100d0*/  BSYNC B0 ;  /* 0x0000000000007941 */ /* 0x018fea0003800000 */
.L_x_1148:
        /* <DEDUP_REMOVED lines=9> */
[CC--:B--2---:R-:W-:Y:S02]  /*10170*/  @!P2 LEA R8, P5, R68.reuse, R0.reuse, 0x1 ;  /* 0x000000004408a211 */ /* 0x0c4fe400078a08ff */
[-C--:B-1----:R-:W-:Y:S02]  /*10180*/  @!P1 LEA R6, P4, R23, R0.reuse, 0x1 ;  /* 0x0000000017069211 */ /* 0x082fe400078808ff */
[----:B------:R-:W-:Y:S02]  /*10190*/  @!P0 LEA R4, P3, R21, R0, 0x1 ;  /* 0x0000000015048211 */ /* 0x000fe400078608ff */
[-C--:B----4-:R-:W-:Y:S02]  /*101a0*/  @!P2 LEA.HI.X R9, R68, R2.reuse, R69, 0x1, P5 ;  /* 0x000000024409a211 */ /* 0x090fe400028f0c45 */
[-C--:B------:R-:W-:Y:S02]  /*101b0*/  @!P1 LEA.HI.X R7, R23, R2.reuse, R64, 0x1, P4 ;  /* 0x0000000217079211 */ /* 0x080fe400020f0c40 */
[----:B------:R-:W-:Y:S01]  /*101c0*/  @!P0 LEA.HI.X R5, R21, R2, R22, 0x1, P3 ;  /* 0x0000000215058211 */ /* 0x000fe200018f0c16 */
[----:B------:R1:W-:Y:S04]  /*101d0*/  @!P2 ST.E.128 [R8.64], R36 ;  /* 0x000000240800a985 */ /* 0x0003e8000c101d06 */
[----:B------:R1:W-:Y:S04]  /*101e0*/  @!P1 ST.E.128 [R6.64], R32 ;  /* 0x0000002006009985 */ /* 0x0003e8000c101d06 */
[----:B------:R1:W-:Y:S02]  /*101f0*/  @!P0 ST.E.128 [R4.64], R28 ;  /* 0x0000001c04008985 */ /* 0x0003e4000c101d06 */
.L_x_1151:
[----:B------:R-:W-:Y:S05]  /*10200*/  BSYNC B0 ;  /* 0x0000000000007941 */ /* 0x000fea0003800000 */
.L_x_1150:
[----:B------:R-:W-:Y:S01]  /*10210*/  IADD3 R3, R11, 0x40, RZ ;  /* 0x000000400b037810 */ /* 0x000fe20007ffe0ff */
[----:B----4-:R4:W3:Y:S01]  /*10220*/  SHFL.IDX PT, R2, R10, 0x2, 0x181f ;  /* 0x00581f000a027f89 */ /* 0x0108e200000e0000 */
[----:B------:R-:W-:Y:S02]  /*10230*/  BSSY B0, `(.L_x_1152) ;  /* 0x0000010000007945 */ /* 0x000fe40003800000 */
[----:B------:R-:W-:Y:S01]  /*10240*/  ISETP.GE.AND P0, PT, R3, UR4, PT ;  /* 0x0000000403007c0c */ /* 0x000fe2000bf06270 */
[----:B--2---:R4:W2:-:S12]  /*10250*/  SHFL.IDX PT, R0, R20, 0x2, 0x181f ;  /* 0x00581f0014007f89 */ /* 0x00489800000e0000 */
[----:B------:R-:W-:Y:S05]  /*10260*/  @P0 BRA `(.L_x_1153) ;  /* 0x000000c000000947 */ /* 0x000fea0003800000 */
[----:B-----5:R-:W-:Y:S02]  /*10270*/  ISETP.GE.AND P2, PT, R68, c[0x0][0x3c8], PT ;  /* 0x0000f20044007a0c */ /* 0x020fe40003f46270 */
[----:B------:R-:W-:Y:S02]  /*10280*/  ISETP.GE.AND P1, PT, R23, c[0x0][0x3c8], PT ;  /* 0x0000f20017007a0c */ /* 0x000fe40003f26270 */
[----:B------:R-:W-:-:S09]  /*10290*/  ISETP.GE.AND P0, PT, R21, c[0x0][0x3c8], PT ;  /* 0x0000f20015007a0c */ /* 0x000fd20003f06270 */
[CC--:B-12---:R-:W-:Y:S02]  /*102a0*/  @!P2 LEA R8, P5, R68.reuse, R0.reuse, 0x1 ;  /* 0x000000004408a211 */ /* 0x0c6fe400078a08ff */
[-C--:B------:R-:W-:Y:S02]  /*102b0*/  @!P1 LEA R6, P4, R23, R0.reuse, 0x1 ;  /* 0x0000000017069211 */ /* 0x080fe400078808ff */
[----:B------:R-:W-:Y:S02]  /*102c0*/  @!P0 LEA R4, P3, R21, R0, 0x1 ;  /* 0x0000000015048211 */ /* 0x000fe400078608ff */
[-C--:B---3--:R-:W-:Y:S02]  /*102d0*/  @!P2 LEA.HI.X R9, R68, R2.reuse, R69, 0x1, P5 ;  /* 0x000000024409a211 */ /* 0x088fe400028f0c45 */
[-C--:B------:R-:W-:Y:S02]  /*102e0*/  @!P1 LEA.HI.X R7, R23, R2.reuse, R64, 0x1, P4 ;  /* 0x0000000217079211 */ /* 0x080fe400020f0c40 */
[----:B------:R-:W-:Y:S01]  /*102f0*/  @!P0 LEA.HI.X R5, R21, R2, R22, 0x1, P3 ;  /* 0x0000000215058211 */ /* 0x000fe200018f0c16 */
[----:B------:R1:W-:Y:S04]  /*10300*/  @!P2 ST.E.128 [R8.64], R48 ;  /* 0x000000300800a985 */ /* 0x0003e8000c101d06 */
[----:B------:R1:W-:Y:S04]  /*10310*/  @!P1 ST.E.128 [R6.64], R44 ;  /* 0x0000002c06009985 */ /* 0x0003e8000c101d06 */
[----:B------:R1:W-:Y:S02]  /*10320*/  @!P0 ST.E.128 [R4.64], R40 ;  /* 0x0000002804008985 */ /* 0x0003e4000c101d06 */
.L_x_1153:
[----:B------:R-:W-:Y:S05]  /*10330*/  BSYNC B0 ;  /* 0x0000000000007941 */ /* 0x000fea0003800000 */
.L_x_1152:
[----:B---3--:R-:W-:Y:S01]  /*10340*/  IADD3 R2, R11, 0x60, RZ ;  /* 0x000000600b027810 */ /* 0x008fe20007ffe0ff */
[----:B-1----:R1:W3:Y:S03]  /*10350*/  SHFL.IDX PT, R6, R10, 0x3, 0x181f ;  /* 0x00781f000a067f89 */ /* 0x0022e600000e0000 */
[----:B------:R-:W-:Y:S01]  /*10360*/  ISETP.GE.AND P0, PT, R2, UR4, PT ;  /* 0x0000000402007c0c */ /* 0x000fe2000bf06270 */
[----:B--2---:R1:W2:-:S12]  /*10370*/  SHFL.IDX PT, R0, R20, 0x3, 0x181f ;  /* 0x00781f0014007f89 */ /* 0x00429800000e0000 */
[----:B------:R-:W-:Y:S05]  /*10380*/  @P0 BRA `(.L_x_1154) ;  /* 0x00000c3000000947 */ /* 0x000fea0003800000 */
[----:B-----5:R-:W-:Y:S02]  /*10390*/  ISETP.GE.AND P1, PT, R68, c[0x0][0x3c8], PT ;  /* 0x0000f20044007a0c */ /* 0x020fe40003f26270 */
[----:B------:R-:W-:-:S11]  /*103a0*/  ISETP.GE.AND P0, PT, R23, c[0x0][0x3c8], PT ;  /* 0x0000f20017007a0c */ /* 0x000fd60003f06270 */
[CC--:B--2---:R-:W-:Y:S02]  /*103b0*/  @!P1 LEA R4, P3, R68.reuse, R0.reuse, 0x1 ;  /* 0x0000000044049211 */ /* 0x0c4fe400078608ff */
[C---:B------:R-:W-:Y:S02]  /*103c0*/  @!P0 LEA R2, P2, R23.reuse, R0, 0x1 ;  /* 0x0000000017028211 */ /* 0x040fe400078408ff */
[-C--:B---3--:R-:W-:Y:S02]  /*103d0*/  @!P1 LEA.HI.X R5, R68, R6.reuse, R69, 0x1, P3 ;  /* 0x0000000644059211 */ /* 0x088fe400018f0c45 */
[----:B------:R-:W-:-:S03]  /*103e0*/  @!P0 LEA.HI.X R3, R23, R6, R64, 0x1, P2 ;  /* 0x0000000617038211 */ /* 0x000fc600010f0c40 */
[----:B------:R2:W-:Y:S04]  /*103f0*/  @!P1 ST.E.128 [R4.64], R56 ;  /* 0x0000003804009985 */ /* 0x0005e8000c101d06 */
[----:B------:R2:W-:Y:S01]  /*10400*/  @!P0 ST.E.128 [R2.64], R52 ;  /* 0x0000003402008985 */ /* 0x0005e2000c101d06 */
[----:B------:R-:W-:-:S13]  /*10410*/  ISETP.GE.AND P0, PT, R21, c[0x0][0x3c8], PT ;  /* 0x0000f20015007a0c */ /* 0x000fda0003f06270 */
[----:B------:R-:W-:Y:S05]  /*10420*/  @P0 BRA `(.L_x_1154) ;  /* 0x00000b9000000947 */ /* 0x000fea0003800000 */
[----:B--2---:R-:W-:-:S04]  /*10430*/  LEA R2, P0, R21, R0, 0x1 ;  /* 0x0000000015027211 */ /* 0x004fc800078008ff */
[----:B------:R-:W-:-:S05]  /*10440*/  LEA.HI.X R3, R21, R6, R22, 0x1, P0 ;  /* 0x0000000615037211 */ /* 0x000fca00000f0c16 */
[----:B------:R2:W-:Y:S01]  /*10450*/  ST.E.128 [R2.64], R60 ;  /* 0x0000003c02007985 */ /* 0x0005e2000c101d06 */
[----:B------:R-:W-:Y:S05]  /*10460*/  BRA `(.L_x_1154) ;  /* 0x00000b5000007947 */ /* 0x000fea0003800000 */
.L_x_1146:
[----:B------:R-:W2:Y:S04]  /*10470*/  LDL R3, [R1+0x50] ;  /* 0x0000500001037983 */ /* 0x000ea80000100800 */
[----:B------:R-:W3:Y:S04]  /*10480*/  LDL R2, [R1+0x54] ;  /* 0x0000540001027983 */ /* 0x000ee80000100800 */
[----:B------:R-:W4:Y:S01]  /*10490*/  LDL R0, [R1+0x5c] ;  /* 0x00005c0001007983 */ /* 0x000f220000100800 */
[----:B------:R-:W-:Y:S03]  /*104a0*/  BSSY B0, `(.L_x_1155) ;  /* 0x0000027000007945 */ /* 0x000fe60003800000 */
[----:B------:R-:W1:Y:S02]  /*104b0*/  S2R R14, SR_TID.X ;  /* 0x00000000000e7919 */ /* 0x000e640000002100 */
[----:B-1----:R-:W-:Y:S01]  /*104c0*/  ISETP.GE.AND P0, PT, R14, 0x80, PT ;  /* 0x000000800e00780c */ /* 0x002fe20003f06270 */
[----:B--2---:R-:W-:-:S02]  /*104d0*/  IMAD.MOV.U32 R13, RZ, RZ, R3 ;  /* 0x000000ffff0d7224 */ /* 0x004fc400078e0003 */
[----:B---3--:R-:W-:-:S03]  /*104e0*/  IMAD.MOV.U32 R12, RZ, RZ, R2 ;  /* 0x000000ffff0c7224 */ /* 0x008fc600078e0002 */
[----:B------:R-:W-:Y:S01]  /*104f0*/  SHF.R.S32.HI R9, RZ, 0x1f, R13 ;  /* 0x0000001fff097819 */ /* 0x000fe2000001140d */
[----:B----4-:R-:W-:Y:S01]  /*10500*/  IMAD.MOV.U32 R11, RZ, RZ, R0 ;  /* 0x000000ffff0b7224 */ /* 0x010fe200078e0000 */
[----:B------:R-:W-:-:S05]  /*10510*/  SHF.R.S32.HI R10, RZ, 0x1f, R12 ;  /* 0x0000001fff0a7819 */ /* 0x000fca000001140c */
        /* <DEDUP_REMOVED lines=16> */
[----:B------:R-:W-:Y:S01]  /*10620*/  IADD3 R7, -R0, RZ, RZ ;  /* 0x000000ff00077210 */ /* 0x000fe20007ffe1ff */
        /* <DEDUP_REMOVED lines=14> */
.L_x_1156:
[----:B------:R-:W-:Y:S05]  /*10710*/  BSYNC B0 ;  /* 0x0000000000007941 */ /* 0x000fea0003800000 */
.L_x_1155:
[--C-:B------:R-:W-:Y:S01]  /*10720*/  SHF.R.S32.HI R2, RZ, 0x1f, R14.reuse ;  /* 0x0000001fff027819 */ /* 0x100fe2000001140e */
[----:B-1----:R-:W-:Y:S01]  /*10730*/  IMAD.MOV.U32 R0, RZ, RZ, c[0x0][0x4e8] ;  /* 0x00013a00ff007624 */ /* 0x002fe200078e00ff */
[----:B------:R-:W-:Y:S01]  /*10740*/  SHF.R.S32.HI R8, RZ, 0x1f, R14 ;  /* 0x0000001fff087819 */ /* 0x000fe2000001140e */
[----:B------:R-:W-:Y:S01]  /*10750*/  IMAD R6, R10, c[0x0][0x3f0], RZ ;  /* 0x0000fc000a067a24 */ /* 0x000fe200078e02ff */
[-C--:B------:R-:W-:Y:S02]  /*10760*/  LEA.HI R2, R2, R14.reuse, RZ, 0x3 ;  /* 0x0000000e02027211 */ /* 0x080fe400078f18ff */
[----:B------:R-:W-:Y:S01]  /*10770*/  LEA.HI R8, R8, R14, RZ, 0x3 ;  /* 0x0000000e08087211 */ /* 0x000fe200078f18ff */
[----:B------:R-:W-:Y:S01]  /*10780*/  IMAD R7, R12, c[0x0][0x3f4], R6 ;  /* 0x0000fd000c077a24 */ /* 0x000fe200078e0206 */
[----:B------:R-:W-:Y:S02]  /*10790*/  LOP3.LUT R2, R2, 0xfffffff8, RZ, 0xc0, !PT ;  /* 0xfffffff802027812 */ /* 0x000fe400078ec0ff */
[----:B------:R-:W-:-:S02]  /*107a0*/  SHF.R.S32.HI R8, RZ, 0x3, R8 ;  /* 0x00000003ff087819 */ /* 0x000fc40000011408 */
[----:B------:R-:W-:Y:S02]  /*107b0*/  IADD3 R2, -R2, R14, RZ ;  /* 0x0000000e02027210 */ /* 0x000fe40007ffe1ff */
[----:B------:R-:W-:Y:S01]  /*107c0*/  ISETP.NE.AND P0, PT, R0, 0x1, PT ;  /* 0x000000010000780c */ /* 0x000fe20003f05270 */
[----:B------:R-:W-:Y:S01]  /*107d0*/  IMAD R0, R9, c[0x0][0x3e8], RZ ;  /* 0x0000fa0009007a24 */ /* 0x000fe200078e02ff */
[----:B------:R-:W-:Y:S01]  /*107e0*/  LEA R4, R2, R8, 0x5 ;  /* 0x0000000802047211 */ /* 0x000fe200078e28ff */
[----:B------:R-:W-:-:S04]  /*107f0*/  IMAD.WIDE.U32 R2, R13, c[0x0][0x3e8], RZ ;  /* 0x0000fa000d027a25 */ /* 0x000fc800078e00ff */
[----:B------:R-:W-:Y:S01]  /*10800*/  IMAD.IADD R4, R11, 0x1, R4 ;  /* 0x000000010b047824 */ /* 0x000fe200078e0204 */
[----:B------:R-:W-:Y:S01]  /*10810*/  IADD3 R11, R8, R11, RZ ;  /* 0x0000000b080b7210 */ /* 0x000fe20007ffe0ff */
[----:B------:R-:W-:-:S04]  /*10820*/  IMAD R0, R13, c[0x0][0x3ec], R0 ;  /* 0x0000fb000d007a24 */ /* 0x000fc800078e0200 */
[----:B------:R-:W-:Y:S01]  /*10830*/  @P0 IMAD.HI.U32 R5, R4, c[0x0][0x4ec], RZ ;  /* 0x00013b0004050a27 */ /* 0x000fe200078e00ff */
[----:B------:R-:W-:-:S03]  /*10840*/  IADD3 R3, R3, R0, RZ ;  /* 0x0000000003037210 */ /* 0x000fc60007ffe0ff */
[----:B------:R-:W-:Y:S01]  /*10850*/  IMAD.MOV.U32 R0, RZ, RZ, R4 ;  /* 0x000000ffff007224 */ /* 0x000fe200078e0004 */
[----:B------:R-:W-:Y:S01]  /*10860*/  @P0 SHF.R.U32.HI R0, RZ, c[0x0][0x4f0], R5 ;  /* 0x00013c00ff000a19 */ /* 0x000fe20000011605 */
[----:B------:R-:W-:-:S03]  /*10870*/  IMAD.WIDE.U32 R2, R12, c[0x0][0x3f0], R2 ;  /* 0x0000fc000c027a25 */ /* 0x000fc600078e0002 */
[----:B------:R-:W-:Y:S02]  /*10880*/  SHF.R.S32.HI R6, RZ, 0x1f, R0 ;  /* 0x0000001fff067819 */ /* 0x000fe40000011400 */
[----:B------:R-:W-:Y:S02]  /*10890*/  IADD3 R5, -R0, RZ, RZ ;  /* 0x000000ff00057210 */ /* 0x000fe40007ffe1ff */
[----:B------:R-:W-:Y:S01]  /*108a0*/  IADD3 R3, R3, R7, RZ ;  /* 0x0000000703037210 */ /* 0x000fe20007ffe0ff */
[----:B------:R-:W-:Y:S02]  /*108b0*/  IMAD R6, R6, c[0x0][0x3e0], RZ ;  /* 0x0000f80006067a24 */ /* 0x000fe400078e02ff */
[----:B------:R-:W-:Y:S02]  /*108c0*/  IMAD R4, R5, c[0x0][0x4e8], R4 ;  /* 0x00013a0005047a24 */ /* 0x000fe400078e0204 */
[C---:B------:R-:W-:Y:S02]  /*108d0*/  IMAD R5, R0.reuse, c[0x0][0x3e4], R6 ;  /* 0x0000f90000057a24 */ /* 0x040fe400078e0206 */
[----:B------:R-:W-:Y:S01]  /*108e0*/  IMAD.WIDE.U32 R2, R0, c[0x0][0x3e0], R2 ;  /* 0x0000f80000027a25 */ /* 0x000fe200078e0002 */
[----:B------:R-:W-:-:S03]  /*108f0*/  SHF.R.S32.HI R0, RZ, 0x1f, R4 ;  /* 0x0000001fff007819 */ /* 0x000fc60000011404 */
[----:B------:R-:W-:Y:S02]  /*10900*/  IMAD.IADD R3, R3, 0x1, R5 ;  /* 0x0000000103037824 */ /* 0x000fe400078e0205 */
[----:B------:R-:W-:Y:S02]  /*10910*/  IMAD R0, R0, c[0x0][0x3d8], RZ ;  /* 0x0000f60000007a24 */ /* 0x000fe400078e02ff */
[----:B------:R-:W-:-:S04]  /*10920*/  IMAD.WIDE.U32 R2, R4, c[0x0][0x3d8], R2 ;  /* 0x0000f60004027a25 */ /* 0x000fc800078e0002 */
[----:B------:R-:W-:Y:S01]  /*10930*/  IMAD R4, R4, c[0x0][0x3dc], R0 ;  /* 0x0000f70004047a24 */ /* 0x000fe200078e0200 */
[----:B------:R-:W-:-:S04]  /*10940*/  LEA R12, P0, R2, c[0x0][0x380], 0x1 ;  /* 0x0000e000020c7a11 */ /* 0x000fc800078008ff */
[----:B------:R-:W-:-:S04]  /*10950*/  IADD3 R4, R3, R4, RZ ;  /* 0x0000000403047210 */ /* 0x000fc80007ffe0ff */
[----:B------:R-:W-:Y:S01]  /*10960*/  LEA.HI.X R10, R2, c[0x0][0x384], R4, 0x1, P0 ;  /* 0x0000e100020a7a11 */ /* 0x000fe200000f0c04 */
[----:B------:R-:W-:Y:S05]  /*10970*/  BRA.DIV ~URZ, `(.L_x_1157) ;  /* 0x000008f27f007947 */ /* 0x000fea000b800000 */
[----:B------:R1:W2:Y:S02]  /*10980*/  SHFL.IDX PT, R2, R10, RZ, 0x181f ;  /* 0x00181fff0a027589 */ /* 0x0002a400000e0000 */
.L_x_1175:
[----:B------:R-:W-:Y:S05]  /*10990*/  BRA.DIV ~URZ, `(.L_x_1158) ;  /* 0x000009427f007947 */ /* 0x000fea000b800000 */
[----:B------:R3:W4:Y:S02]  /*109a0*/  SHFL.IDX PT, R0, R12, RZ, 0x181f ;  /* 0x00181fff0c007589 */ /* 0x00072400000e0000 */
.L_x_1176:
        /* <DEDUP_REMOVED lines=14> */
[----:B------:R-:W-:Y:S02]  /*10a90*/  @!P1 LEA R6, P4, R15, R0, 0x1 ;  /* 0x000000000f069211 */ /* 0x000fe400078808ff */
[----:B------:R-:W-:Y:S02]  /*10aa0*/  @!P2 LEA.HI.X R9, R18, R2, R19, 0x1, P5 ;  /* 0x000000021209a211 */ /* 0x000fe400028f0c13 */
[----:B------:R-:W-:Y:S02]  /*10ab0*/  @!P0 LEA R4, P3, R3, R0, 0x1 ;  /* 0x0000000003048211 */ /* 0x000fe400078608ff */
[-C--:B--2---:R-:W-:Y:S02]  /*10ac0*/  @!P1 LEA.HI.X R7, R15, R2.reuse, R16, 0x1, P4 ;  /* 0x000000020f079211 */ /* 0x084fe400020f0c10 */
[----:B------:R-:W-:Y:S01]  /*10ad0*/  @!P0 LEA.HI.X R5, R3, R2, R14, 0x1, P3 ;  /* 0x0000000203058211 */ /* 0x000fe200018f0c0e */
[----:B------:R2:W-:Y:S04]  /*10ae0*/  @!P2 ST.E.128 [R8.64], RZ ;  /* 0x000000ff0800a985 */ /* 0x0005e8000c101d06 */
[----:B------:R2:W-:Y:S04]  /*10af0*/  @!P1 ST.E.128 [R6.64], RZ ;  /* 0x000000ff06009985 */ /* 0x0005e8000c101d06 */
[----:B------:R2:W-:Y:S02]  /*10b00*/  @!P0 ST.E.128 [R4.64], RZ ;  /* 0x000000ff04008985 */ /* 0x0005e4000c101d06 */
.L_x_1160:
[----:B------:R-:W-:Y:S05]  /*10b10*/  BSYNC B0 ;  /* 0x0000000000007941 */ /* 0x000fea0003800000 */
.L_x_1159:
[----:B------:R-:W-:Y:S05]  /*10b20*/  BRA.DIV ~URZ, `(.L_x_1161) ;  /* 0x000008127f007947 */ /* 0x000fea000b800000 */
[----:B--2---:R2:W1:Y:S04]  /*10b30*/  SHFL.IDX PT, R2, R10, 0x1, 0x181f ;  /* 0x00381f000a027f89 */ /* 0x00446800000e0000 */
[----:B----4-:R2:W4:Y:S02]  /*10b40*/  SHFL.IDX PT, R0, R12, 0x1, 0x181f ;  /* 0x00381f000c007f89 */ /* 0x01052400000e0000 */
.L_x_1177:
        /* <DEDUP_REMOVED lines=12> */
[-C--:B------:R-:W-:Y:S02]  /*10c10*/  @!P2 LEA R8, P5, R18, R0.reuse, 0x1 ;  /* 0x000000001208a211 */ /* 0x080fe400078a08ff */
[----:B------:R-:W-:Y:S02]  /*10c20*/  @!P1 LEA R6, P4, R16, R0, 0x1 ;  /* 0x0000000010069211 */ /* 0x000fe400078808ff */
[----:B-1----:R-:W-:Y:S02]  /*10c30*/  @!P2 LEA.HI.X R9, R18, R2, R19, 0x1, P5 ;  /* 0x000000021209a211 */ /* 0x002fe400028f0c13 */
[----:B------:R-:W-:Y:S02]  /*10c40*/  @!P0 LEA R4, P3, R14, R0, 0x1 ;  /* 0x000000000e048211 */ /* 0x000fe400078608ff */
[-C--:B----4-:R-:W-:Y:S02]  /*10c50*/  @!P1 LEA.HI.X R7, R16, R2.reuse, R17, 0x1, P4 ;  /* 0x0000000210079211 */ /* 0x090fe400020f0c11 */
[----:B------:R-:W-:Y:S01]  /*10c60*/  @!P0 LEA.HI.X R5, R14, R2, R15, 0x1, P3 ;  /* 0x000000020e058211 */ /* 0x000fe200018f0c0f */
[----:B------:R1:W-:Y:S04]  /*10c70*/  @!P2 ST.E.128 [R8.64], RZ ;  /* 0x000000ff0800a985 */ /* 0x0003e8000c101d06 */
[----:B------:R1:W-:Y:S04]  /*10c80*/  @!P1 ST.E.128 [R6.64], RZ ;  /* 0x000000ff06009985 */ /* 0x0003e8000c101d06 */
[----:B------:R1:W-:Y:S02]  /*10c90*/  @!P0 ST.E.128 [R4.64], RZ ;  /* 0x000000ff04008985 */ /* 0x0003e4000c101d06 */
.L_x_1163:
[----:B------:R-:W-:Y:S05]  /*10ca0*/  BSYNC B0 ;  /* 0x0000000000007941 */ /* 0x000fea0003800000 */
.L_x_1162:
[----:B------:R-:W-:Y:S05]  /*10cb0*/  BRA.DIV ~URZ, `(.L_x_1164) ;  /* 0x000007427f007947 */ /* 0x000fea000b800000 */
[----:B-1----:R1:W2:Y:S02]  /*10cc0*/  SHFL.IDX PT, R2, R10, 0x2, 0x181f ;  /* 0x00581f000a027f89 */ /* 0x0022a400000e0000 */
.L_x_1178:
[----:B------:R-:W-:Y:S05]  /*10cd0*/  BRA.DIV ~URZ, `(.L_x_1165) ;  /* 0x000007927f007947 */ /* 0x000fea000b800000 */
[----:B----4-:R4:W1:Y:S02]  /*10ce0*/  SHFL.IDX PT, R0, R12, 0x2, 0x181f ;  /* 0x00581f000c007f89 */ /* 0x01086400000e0000 */
.L_x_1179:
        /* <DEDUP_REMOVED lines=12> */
[-C--:B-1----:R-:W-:Y:S02]  /*10db0*/  @!P2 LEA R8, P5, R18, R0.reuse, 0x1 ;  /* 0x000000001208a211 */ /* 0x082fe400078a08ff */
        /* <DEDUP_REMOVED lines=8> */
.L_x_1167:
[----:B------:R-:W-:Y:S05]  /*10e40*/  BSYNC B0 ;  /* 0x0000000000007941 */ /* 0x000fea0003800000 */
.L_x_1166:
[----:B------:R-:W-:Y:S05]  /*10e50*/  BRA.DIV ~URZ, `(.L_x_1168) ;  /* 0x000006727f007947 */ /* 0x000fea000b800000 */
[----:B--2---:R2:W3:Y:S04]  /*10e60*/  SHFL.IDX PT, R2, R10, 0x3, 0x181f ;  /* 0x00781f000a027f89 */ /* 0x0044e800000e0000 */
[----:B-1----:R2:W1:Y:S02]  /*10e70*/  SHFL.IDX PT, R0, R12, 0x3, 0x181f ;  /* 0x00781f000c007f89 */ /* 0x00246400000e0000 */
.L_x_1180:
[----:B------:R-:W-:-:S04]  /*10e80*/  IADD3 R3, R11, 0x60, RZ ;  /* 0x000000600b037810 */ /* 0x000fc80007ffe0ff */
[----:B------:R-:W-:-:S13]  /*10e90*/  ISETP.GE.AND P0, PT, R3, R13, PT ;  /* 0x0000000d0300720c */ /* 0x000fda0003f06270 */
[----:B------:R-:W-:Y:S05]  /*10ea0*/  @P0 BRA `(.L_x_1154) ;  /* 0x0000011000000947 */ /* 0x000fea0003800000 */
[----:B------:R-:W5:Y:S04]  /*10eb0*/  LDL.64 R16, [R1+0x10] ;  /* 0x0000100001107983 */ /* 0x000f680000100a00 */
[----:B--2---:R-:W2:Y:S04]  /*10ec0*/  LDL R14, [R1+0x1c] ;  /* 0x00001c00010e7983 */ /* 0x004ea80000100800 */
[----:B----4-:R-:W4:Y:S04]  /*10ed0*/  LDL R10, [R1+0x20] ;  /* 0x00002000010a7983 */ /* 0x010f280000100800 */
[----:B---3--:R-:W3:Y:S04]  /*10ee0*/  LDL R15, [R1+0x70] ;  /* 0x00007000010f7983 */ /* 0x008ee80000100800 */
[----:B------:R-:W3:Y:S01]  /*10ef0*/  LDL R12, [R1+0x60] ;  /* 0x00006000010c7983 */ /* 0x000ee20000100800 */
[----:B-----5:R-:W-:-:S02]  /*10f00*/  ISETP.GE.AND P2, PT, R16, c[0x0][0x3c8], PT ;  /* 0x0000f20010007a0c */ /* 0x020fc40003f46270 */
[----:B--2---:R-:W-:Y:S02]  /*10f10*/  ISETP.GE.AND P1, PT, R14, c[0x0][0x3c8], PT ;  /* 0x0000f2000e007a0c */ /* 0x004fe40003f26270 */
[----:B----4-:R-:W-:-:S09]  /*10f20*/  ISETP.GE.AND P0, PT, R10, c[0x0][0x3c8], PT ;  /* 0x0000f2000a007a0c */ /* 0x010fd20003f06270 */
[-C--:B-1----:R-:W-:Y:S02]  /*10f30*/  @!P2 LEA R8, P5, R16, R0.reuse, 0x1 ;  /* 0x000000001008a211 */ /* 0x082fe400078a08ff */
[----:B------:R-:W-:Y:S02]  /*10f40*/  @!P1 LEA R6, P4, R14, R0, 0x1 ;  /* 0x000000000e069211 */ /* 0x000fe400078808ff */
[----:B------:R-:W-:Y:S02]  /*10f50*/  @!P2 LEA.HI.X R9, R16, R2, R17, 0x1, P5 ;  /* 0x000000021009a211 */ /* 0x000fe400028f0c11 */
[----:B------:R-:W-:Y:S02]  /*10f60*/  @!P0 LEA R4, P3, R10, R0, 0x1 ;  /* 0x000000000a048211 */ /* 0x000fe400078608ff */
[-C--:B---3--:R-:W-:Y:S02]  /*10f70*/  @!P1 LEA.HI.X R7, R14, R2.reuse, R15, 0x1, P4 ;  /* 0x000000020e079211 */ /* 0x088fe400020f0c0f */
[----:B------:R-:W-:Y:S01]  /*10f80*/  @!P0 LEA.HI.X R5, R10, R2, R12, 0x1, P3 ;  /* 0x000000020a058211 */ /* 0x000fe200018f0c0c */
[----:B------:R1:W-:Y:S04]  /*10f90*/  @!P2 ST.E.128 [R8.64], RZ ;  /* 0x000000ff0800a985 */ /* 0x0003e8000c101d06 */
[----:B------:R1:W-:Y:S04]  /*10fa0*/  @!P1 ST.E.128 [R6.64], RZ ;  /* 0x000000ff06009985 */ /* 0x0003e8000c101d06 */
[----:B------:R1:W-:Y:S02]  /*10fb0*/  @!P0 ST.E.128 [R4.64], RZ ;  /* 0x000000ff04008985 */ /* 0x0003e4000c101d06 */
.L_x_1154:
[----:B------:R-:W-:Y:S05]  /*10fc0*/  BSYNC B1 ;  /* 0x0000000000017941 */ /* 0x000fea0003800000 */
.L_x_1145:
[----:B-12---:R-:W2:Y:S02]  /*10fd0*/  LDL R0, [R1+0x9c] ;  /* 0x00009c0001007983 */ /* 0x006ea40000100800 */
[----:B--2---:R-:W-:-:S13]  /*10fe0*/  ISETP.NE.AND P0, PT, R0, RZ, PT ;  /* 0x000000ff0000720c */ /* 0x004fda0003f05270 */
[----:B------:R-:W-:Y:S01]  /*10ff0*/  @P0 WARPSYNC 0xffffffff ;  /* 0xffffffff00000948 */ /* 0x000fe20003800000 */
[----:B------:R-:W-:Y:S06]  /*11000*/  @P0 BAR.SYNC.DEFER_BLOCKING 0x5, 0x100 ;  /* 0x0144000000000b1d */ /* 0x000fec0000010000 */
[----:B------:R-:W1:Y:S04]  /*11010*/  @P0 LDS R0, [0x24100] ;  /* 0x02410000ff000984 */ /* 0x000e680000000800 */
[----:B-1----:R1:W-:Y:S04]  /*11020*/  @P0 STL [R1+0x74], R0 ;  /* 0x0000740001000387 */ /* 0x0023e80000100800 */
[----:B------:R-:W-:Y:S06]  /*11030*/  @P0 BAR.ARV 0x4, 0x100 ;  /* 0x0104000000000b1d */ /* 0x000fec0000002000 */
[----:B------:R-:W-:Y:S05]  /*11040*/  @P0 BRA `(.L_x_1169) ;  /* 0x0000007000000947 */ /* 0x000fea0003800000 */
[----:B------:R-:W-:Y:S05]  /*11050*/  BRA.DIV ~URZ, `(.L_x_1170) ;  /* 0x000005327f007947 */ /* 0x000fea000b800000 */
[----:B-1----:R1:W2:Y:S02]  /*11060*/  SHFL.IDX PT, R0, R65, RZ, 0x1f ;  /* 0x00001fff41007589 */ /* 0x0022a400000e0000 */
.L_x_1181:
[----:B------:R-:W-:Y:S01]  /*11070*/  WARPSYNC 0xffffffff ;  /* 0xffffffff00007948 */ /* 0x000fe20003800000 */
[----:B------:R-:W-:Y:S06]  /*11080*/  BAR.SYNC.DEFER_BLOCKING 0x4, 0x100 ;  /* 0x0104000000007b1d */ /* 0x000fec0000010000 */
[----:B--2---:R2:W-:Y:S04]  /*11090*/  STL [R1+0x74], R0 ;  /* 0x0000740001007387 */ /* 0x0045e80000100800 */
[----:B------:R2:W-:Y:S04]  /*110a0*/  @!P6 STS [0x24100], R65 ;  /* 0x02410041ff00e388 */ /* 0x0005e80000000800 */
[----:B------:R-:W-:Y:S06]  /*110b0*/  BAR.ARV 0x5, 0x100 ;  /* 0x0144000000007b1d */ /* 0x000fec0000002000 */
.L_x_1169:
[----:B-12---:R-:W2:Y:S02]  /*110c0*/  LDL R0, [R1+0x74] ;  /* 0x0000740001007983 */ /* 0x006ea40000100800 */
[----:B--2---:R-:W-:-:S13]  /*110d0*/  ISETP.GE.AND P0, PT, R0, c[0x0][0x538], PT ;  /* 0x00014e0000007a0c */ /* 0x004fda0003f06270 */
[----:B---345:R-:W-:Y:S01]  /*110e0*/  @P0 CALL.REL.NOINC `(.L_x_1171) ;  /* 0x0000001000000944 */ /* 0x038fe20003c00000 */
[----:B------:R-:W-:Y:S05]  /*110f0*/  BRA `(.L_x_1172) ;  /* 0xfffef7a000007947 */ /* 0x000fea000383ffff */
.L_x_1171:
[----:B------:R-:W-:Y:S05]  /*11100*/  EXIT ;  /* 0x000000000000794d */ /* 0x000fea0003800000 */
.L_x_1141:
[----:B------:R2:W5:Y:S01]  /*11110*/  LDL R0, [R1+0x4] ;  /* 0x0000040001007983 */ /* 0x0005620000100800 */
[----:B-1----:R-:W-:Y:S02]  /*11120*/  MOV R3, 0x2 ;  /* 0x0000000200037802 */ /* 0x002fe40000000f00 */
[----:B------:R-:W-:Y:S02]  /*11130*/  MOV R2, 0x11150 ;  /* 0x0001115000027802 */ /* 0x000fe40000000f00 */
[----:B--2--5:R-:W-:Y:S05]  /*11140*/  CALL.REL.NOINC `($__internal_4_$__cuda_sm70_shflsync_bfly_p) ;  /* 0x000004a000007944 */ /* 0x024fea0003c00000 */
[----:B------:R-:W-:Y:S01]  /*11150*/  MOV R4, R5 ;  /* 0x0000000500047202 */ /* 0x000fe20000000f00 */
[----:B------:R-:W-:Y:S05]  /*11160*/  BRA `(.L_x_1173) ;  /* 0xffffd70000007947 */ /* 0x000fea000383ffff */
.L_x_1142:
[----:B------:R-:W-:Y:S01]  /*11170*/  IMAD.MOV.U32 R0, RZ, RZ, R4 ;  /* 0x000000ffff007224 */ /* 0x000fe200078e0004 */
[----:B-1----:R-:W-:Y:S02]  /*11180*/  MOV R3, 0x1 ;  /* 0x0000000100037802 */ /* 0x002fe40000000f00 */
[----:B------:R-:W-:Y:S02]  /*11190*/  MOV R2, 0x111b0 ;  /* 0x000111b000027802 */ /* 0x000fe40000000f00 */
[----:B------:R-:W-:Y:S05]  /*111a0*/  CALL.REL.NOINC `($__internal_4_$__cuda_sm70_shflsync_bfly_p) ;  /* 0x0000044000007944 */ /* 0x000fea0003c00000 */
[----:B------:R1:W5:Y:S01]  /*111b0*/  LDL R0, [R1+0x8] ;  /* 0x0000080001007983 */ /* 0x0003620000100800 */
[----:B------:R-:W-:Y:S01]  /*111c0*/  FADD.FTZ R4, R4, R5 ;  /* 0x0000000504047221 */ /* 0x000fe20000010000 */
[----:B------:R-:W-:Y:S02]  /*111d0*/  MOV R3, 0x2 ;  /* 0x0000000200037802 */ /* 0x000fe40000000f00 */
[----:B------:R-:W-:-:S02]  /*111e0*/  MOV R2, 0x11200 ;  /* 0x0001120000027802 */ /* 0x000fc40000000f00 */
[----:B-1---5:R-:W-:Y:S05]  /*111f0*/  CALL.REL.NOINC `($__internal_4_$__cuda_sm70_shflsync_bfly_p) ;  /* 0x000003f000007944 */ /* 0x022fea0003c00000 */
[----:B------:R-:W2:Y:S01]  /*11200*/  LDL.LU R0, [R1+0x8] ;  /* 0x0000080001007983 */ /* 0x000ea20000300800 */
[----:B------:R-:W-:-:S02]  /*11210*/  MOV R3, 0x1 ;  /* 0x0000000100037802 */ /* 0x000fc40000000f00 */
[----:B------:R-:W-:Y:S01]  /*11220*/  MOV R2, 0x11250 ;  /* 0x0001125000027802 */ /* 0x000fe20000000f00 */
[----:B--2---:R-:W-:Y:S02]  /*11230*/  FADD.FTZ R0, R0, R5 ;  /* 0x0000000500007221 */ /* 0x004fe40000010000 */
[----:B------:R-:W-:Y:S05]  /*11240*/  CALL.REL.NOINC `($__internal_4_$__cuda_sm70_shflsync_bfly_p) ;  /* 0x000003a000007944 */ /* 0x000fea0003c00000 */
[----:B------:R-:W-:Y:S01]  /*11250*/  MOV R3, R5 ;  /* 0x0000000500037202 */ /* 0x000fe20000000f00 */
[----:B------:R-:W-:Y:S05]  /*11260*/  BRA `(.L_x_1174) ;  /* 0xffffd69000007947 */ /* 0x000fea000383ffff */
.L_x_1157:
[----:B------:R-:W-:Y:S01]  /*11270*/  IMAD.MOV.U32 R4, RZ, RZ, R10 ;  /* 0x000000ffff047224 */ /* 0x000fe200078e000a */
[----:B------:R-:W-:Y:S01]  /*11280*/  MOV R3, RZ ;  /* 0x000000ff00037202 */ /* 0x000fe20000000f00 */
[----:B------:R-:W-:Y:S01]  /*11290*/  IMAD.MOV.U32 R0, RZ, RZ, 0x181f ;  /* 0x0000181fff007424 */ /* 0x000fe200078e00ff */
[----:B------:R-:W-:Y:S02]  /*112a0*/  MOV R5, 0x112c0 ;  /* 0x000112c000057802 */ /* 0x000fe40000000f00 */
[----:B------:R-:W-:Y:S05]  /*112b0*/  CALL.REL.NOINC `($__internal_5_$__cuda_sm70_shflsync_idx_p) ;  /* 0x0000037000007944 */ /* 0x000fea0003c00000 */
[----:B------:R-:W-:Y:S01]  /*112c0*/  MOV R2, R0 ;  /* 0x0000000000027202 */ /* 0x000fe20000000f00 */
[----:B------:R-:W-:Y:S05]  /*112d0*/  BRA `(.L_x_1175) ;  /* 0xfffff6b000007947 */ /* 0x000fea000383ffff */
.L_x_1158:
[----:B------:R-:W-:Y:S01]  /*112e0*/  IMAD.MOV.U32 R4, RZ, RZ, R12 ;  /* 0x000000ffff047224 */ /* 0x000fe200078e000c */
[----:B------:R-:W-:Y:S01]  /*112f0*/  MOV R3, RZ ;  /* 0x000000ff00037202 */ /* 0x000fe20000000f00 */
[----:B------:R-:W-:Y:S01]  /*11300*/  IMAD.MOV.U32 R0, RZ, RZ, 0x181f ;  /* 0x0000181fff007424 */ /* 0x000fe200078e00ff */
[----:B------:R-:W-:Y:S02]  /*11310*/  MOV R5, 0x11330 ;  /* 0x0001133000057802 */ /* 0x000fe40000000f00 */
[----:B-12---:R-:W-:Y:S05]  /*11320*/  CALL.REL.NOINC `($__internal_5_$__cuda_sm70_shflsync_idx_p) ;  /* 0x0000030000007944 */ /* 0x006fea0003c00000 */
[----:B------:R-:W-:Y:S05]  /*11330*/  BRA `(.L_x_1176) ;  /* 0xfffff67000007947 */ /* 0x000fea000383ffff */
.L_x_1161:
[----:B--2---:R-:W-:Y:S01]  /*11340*/  IMAD.MOV.U32 R4, RZ, RZ, R10 ;  /* 0x000000ffff047224 */ /* 0x004fe200078e000a */
[----:B------:R-:W-:Y:S01]  /*11350*/  MOV R3, 0x1 ;  /* 0x0000000100037802 */ /* 0x000fe20000000f00 */
[----:B----4-:R-:W-:Y:S01]  /*11360*/  IMAD.MOV.U32 R0, RZ, RZ, 0x181f ;  /* 0x0000181fff007424 */ /* 0x010fe200078e00ff */
[----:B------:R-:W-:-:S02]  /*11370*/  MOV R5, 0x11390 ;  /* 0x0001139000057802 */ /* 0x000fc40000000f00 */
[----:B-1-3--:R-:W-:Y:S05]  /*11380*/  CALL.REL.NOINC `($__internal_5_$__cuda_sm70_shflsync_idx_p) ;  /* 0x000002a000007944 */ /* 0x00afea0003c00000 */
[----:B------:R-:W-:Y:S01]  /*11390*/  IMAD.MOV.U32 R2, RZ, RZ, R0 ;  /* 0x000000ffff027224 */ /* 0x000fe200078e0000 */
[----:B------:R-:W-:Y:S01]  /*113a0*/  MOV R3, 0x1 ;  /* 0x0000000100037802 */ /* 0x000fe20000000f00 */
[----:B------:R-:W-:Y:S01]  /*113b0*/  IMAD.MOV.U32 R4, RZ, RZ, R12 ;  /* 0x000000ffff047224 */ /* 0x000fe200078e000c */
[----:B------:R-:W-:-:S02]  /*113c0*/  MOV R0, 0x181f ;  /* 0x0000181f00007802 */ /* 0x000fc40000000f00 */
[----:B------:R-:W-:Y:S02]  /*113d0*/  MOV R5, 0x113f0 ;  /* 0x000113f000057802 */ /* 0x000fe40000000f00 */
[----:B------:R-:W-:Y:S05]  /*113e0*/  CALL.REL.NOINC `($__internal_5_$__cuda_sm70_shflsync_idx_p) ;  /* 0x0000024000007944 */ /* 0x000fea0003c00000 */
[----:B------:R-:W-:Y:S05]  /*113f0*/  BRA `(.L_x_1177) ;  /* 0xfffff75000007947 */ /* 0x000fea000383ffff */
.L_x_1164:
[----:B-1----:R-:W-:Y:S01]  /*11400*/  IMAD.MOV.U32 R4, RZ, RZ, R10 ;  /* 0x000000ffff047224 */ /* 0x002fe200078e000a */
[----:B------:R-:W-:Y:S01]  /*11410*/  MOV R3, 0x2 ;  /* 0x0000000200037802 */ /* 0x000fe20000000f00 */
[----:B----4-:R-:W-:Y:S01]  /*11420*/  IMAD.MOV.U32 R0, RZ, RZ, 0x181f ;  /* 0x0000181fff007424 */ /* 0x010fe200078e00ff */
[----:B------:R-:W-:Y:S02]  /*11430*/  MOV R5, 0x11450 ;  /* 0x0001145000057802 */ /* 0x000fe40000000f00 */
[----:B--23--:R-:W-:Y:S05]  /*11440*/  CALL.REL.NOINC `($__internal_5_$__cuda_sm70_shflsync_idx_p) ;  /* 0x000001e000007944 */ /* 0x00cfea0003c00000 */
[----:B------:R-:W-:Y:S01]  /*11450*/  MOV R2, R0 ;  /* 0x0000000000027202 */ /* 0x000fe20000000f00 */
[----:B------:R-:W-:Y:S05]  /*11460*/  BRA `(.L_x_1178) ;  /* 0xfffff86000007947 */ /* 0x000fea000383ffff */
.L_x_1165:
[----:B------:R-:W-:Y:S01]  /*11470*/  IMAD.MOV.U32 R4, RZ, RZ, R12 ;  /* 0x000000ffff047224 */ /* 0x000fe200078e000c */
[----:B------:R-:W-:Y:S01]  /*11480*/  MOV R3, 0x2 ;  /* 0x0000000200037802 */ /* 0x000fe20000000f00 */
[----:B----4-:R-:W-:Y:S01]  /*11490*/  IMAD.MOV.U32 R0, RZ, RZ, 0x181f ;  /* 0x0000181fff007424 */ /* 0x010fe200078e00ff */
[----:B------:R-:W-:Y:S02]  /*114a0*/  MOV R5, 0x114c0 ;  /* 0x000114c000057802 */ /* 0x000fe40000000f00 */
[----:B-123--:R-:W-:Y:S05]  /*114b0*/  CALL.REL.NOINC `($__internal_5_$__cuda_sm70_shflsync_idx_p) ;  /* 0x0000017000007944 */ /* 0x00efea0003c00000 */
[----:B------:R-:W-:Y:S05]  /*114c0*/  BRA `(.L_x_1179) ;  /* 0xfffff82000007947 */ /* 0x000fea000383ffff */
.L_x_1168:
[----:B-1----:R-:W-:Y:S01]  /*114d0*/  IMAD.MOV.U32 R4, RZ, RZ, R10 ;  /* 0x000000ffff047224 */ /* 0x002fe200078e000a */
[----:B------:R-:W-:Y:S01]  /*114e0*/  MOV R3, 0x3 ;  /* 0x0000000300037802 */ /* 0x000fe20000000f00 */
[----:B------:R-:W-:Y:S01]  /*114f0*/  IMAD.MOV.U32 R0, RZ, RZ, 0x181f ;  /* 0x0000181fff007424 */ /* 0x000fe200078e00ff */
[----:B------:R-:W-:-:S02]  /*11500*/  MOV R5, 0x11520 ;  /* 0x0001152000057802 */ /* 0x000fc40000000f00 */
[----:B--234-:R-:W-:Y:S05]  /*11510*/  CALL.REL.NOINC `($__internal_5_$__cuda_sm70_shflsync_idx_p) ;  /* 0x0000011000007944 */ /* 0x01cfea0003c00000 */
[----:B------:R-:W-:Y:S01]  /*11520*/  IMAD.MOV.U32 R2, RZ, RZ, R0 ;  /* 0x000000ffff027224 */ /* 0x000fe200078e0000 */
[----:B------:R-:W-:Y:S01]  /*11530*/  MOV R3, 0x3 ;  /* 0x0000000300037802 */ /* 0x000fe20000000f00 */
[----:B------:R-:W-:Y:S01]  /*11540*/  IMAD.MOV.U32 R4, RZ, RZ, R12 ;  /* 0x000000ffff047224 */ /* 0x000fe200078e000c */
[----:B------:R-:W-:-:S02]  /*11550*/  MOV R0, 0x181f ;  /* 0x0000181f00007802 */ /* 0x000fc40000000f00 */
[----:B------:R-:W-:Y:S02]  /*11560*/  MOV R5, 0x11580 ;  /* 0x0001158000057802 */ /* 0x000fe40000000f00 */
[----:B------:R-:W-:Y:S05]  /*11570*/  CALL.REL.NOINC `($__internal_5_$__cuda_sm70_shflsync_idx_p) ;  /* 0x000000b000007944 */ /* 0x000fea0003c00000 */
[----:B------:R-:W-:Y:S05]  /*11580*/  BRA `(.L_x_1180) ;  /* 0xfffff8f000007947 */ /* 0x000fea000383ffff */
.L_x_1170:
[----:B------:R-:W-:Y:S01]  /*11590*/  IMAD.MOV.U32 R4, RZ, RZ, R65 ;  /* 0x000000ffff047224 */ /* 0x000fe200078e0041 */
[----:B------:R-:W-:Y:S01]  /*115a0*/  MOV R3, RZ ;  /* 0x000000ff00037202 */ /* 0x000fe20000000f00 */
[----:B-1----:R-:W-:Y:S01]  /*115b0*/  IMAD.MOV.U32 R0, RZ, RZ, 0x1f ;  /* 0x0000001fff007424 */ /* 0x002fe200078e00ff */
[----:B------:R-:W-:Y:S02]  /*115c0*/  MOV R5, 0x115e0 ;  /* 0x000115e000057802 */ /* 0x000fe40000000f00 */
[----:B---345:R-:W-:Y:S05]  /*115d0*/  CALL.REL.NOINC `($__internal_5_$__cuda_sm70_shflsync_idx_p) ;  /* 0x0000005000007944 */ /* 0x038fea0003c00000 */
[----:B------:R-:W-:Y:S05]  /*115e0*/  BRA `(.L_x_1181) ;  /* 0xfffffa8000007947 */ /* 0x000fea000383ffff */
        .weak           $__internal_4_$__cuda_sm70_shflsync_bfly_p
        .type           $__internal_4_$__cuda_sm70_shflsync_bfly_p,@function
        .size           $__internal_4_$__cuda_sm70_shflsync_bfly_p,($__internal_5_$__cuda_sm70_shflsync_idx_p - $__internal_4_$__cuda_sm70_shflsync_bfly_p)
$__internal_4_$__cuda_sm70_shflsync_bfly_p:
[----:B------:R-:W-:Y:S04]  /*115f0*/  WARPSYNC R6 ;  /* 0x0000000600007348 */ /* 0x000fe80003800000 */
[----:B------:R1:W2:Y:S02]  /*11600*/  SHFL.BFLY PT, R5, R0, R3, R7 ;  /* 0x0c00000300057389 */ /* 0x0002a400000e0007 */
[----:B-1----:R-:W-:-:S04]  /*11610*/  MOV R3, 0x0 ;  /* 0x0000000000037802 */ /* 0x002fc80000000f00 */
[----:B--2---:R-:W-:Y:S05]  /*11620*/  RET.REL.NODEC R2 `(_ZN7cutlass13device_kernelIN5flash19enable_sm80_to_sm89INS1_16FlashAttnFwdSm80INS1_25CollectiveMainloopFwdSm80ILi8ELi2ELb1EN4cute5tupleIJNS5_1CILi128EEENS7_ILi96EEENS7_ILi192EEEEEELi192ENS_10bfloat16_tEfNS_4arch4Sm80ELb1ELb0ELb1ELb0ELb0ELb0ELb1ELb0EEENS1_21CollectiveEpilogueFwdINS6_IJS8_SA_S9_EEENS6_IJNS7_ILi1EEESI_SI_EEESC_SE_Li256ELb0ELb1ELb0ELb0EEENS1_30DynamicPersistentTileSchedulerILi256ELi256ELb0ELb1ELb0EEEEEEEEEvNT_6ParamsE) ;  /* 0xfffee9d002007950 */ /* 0x004fea0003c3ffff */
        .weak           $__internal_5_$__cuda_sm70_shflsync_idx_p
        .type           $__internal_5_$__cuda_sm70_shflsync_idx_p,@function
        .size           $__internal_5_$__cuda_sm70_shflsync_idx_p,(.L_x_2634 - $__internal_5_$__cuda_sm70_shflsync_idx_p)
$__internal_5_$__cuda_sm70_shflsync_idx_p:
[----:B------:R-:W-:Y:S04]  /*11630*/  WARPSYNC R67 ;  /* 0x0000004300007348 */ /* 0x000fe80003800000 */
[----:B------:R1:W2:Y:S02]  /*11640*/  SHFL.IDX PT, R0, R4, R3, R0 ;  /* 0x0000000304007389 */ /* 0x0002a400000e0000 */
[----:B-1----:R-:W-:Y:S02]  /*11650*/  MOV R4, R5 ;  /* 0x0000000500047202 */ /* 0x002fe40000000f00 */
[----:B------:R-:W-:-:S04]  /*11660*/  MOV R5, 0x0 ;  /* 0x0000000000057802 */ /* 0x000fc80000000f00 */
[----:B--2---:R-:W-:Y:S05]  /*11670*/  RET.REL.NODEC R4 `(_ZN7cutlass13device_kernelIN5flash19enable_sm80_to_sm89INS1_16FlashAttnFwdSm80INS1_25CollectiveMainloopFwdSm80ILi8ELi2ELb1EN4cute5tupleIJNS5_1CILi128EEENS7_ILi96EEENS7_ILi192EEEEEELi192ENS_10bfloat16_tEfNS_4arch4Sm80ELb1ELb0ELb1ELb0ELb0ELb0ELb1ELb0EEENS1_21CollectiveEpilogueFwdINS6_IJS8_SA_S9_EEENS6_IJNS7_ILi1EEESI_SI_EEESC_SE_Li256ELb0ELb1ELb0ELb0EEENS1_30DynamicPersistentTileSchedulerILi256ELi256ELb0ELb1ELb0EEEEEEEEEvNT_6ParamsE) ;  /* 0xfffee98004007950 */ /* 0x004fea0003c3ffff */
.L_x_1182:
        /* <DEDUP_REMOVED lines=16> */
.L_x_2634:


//--------------------- .text._ZN7cutlass13device_kernelIN5flash19enable_sm80_to_sm89INS1_16FlashAttnFwdSm80INS1_25CollectiveMainloopFwdSm80ILi8ELi2ELb1EN4cute5tupleIJNS5_1CILi128EEENS7_ILi96EEENS7_ILi192EEEEEELi192ENS_10bfloat16_tEfNS_4arch4Sm80ELb1ELb0ELb1ELb1ELb0ELb0ELb1ELb0EEENS1_21CollectiveEpilogueFwdINS6_IJS8_SA_S9_EEENS6_IJNS7_ILi1EEESI_SI_EEESC_SE_Li256ELb1ELb1ELb0ELb0EEENS1_19SingleTileSchedulerILb1ELb0ELb1ELi128EEEEEEEEEvNT_6ParamsE --------------------------
	.section	.text._ZN7cutlass13device_kernelIN5flash19enable_sm80_to_sm89INS1_16FlashAttnFwdSm80INS1_25CollectiveMainloopFwdSm80ILi8ELi2ELb1EN4cute5tupleIJNS5_1CILi128EEENS7_ILi96EEENS7_ILi192EEEEEELi192ENS_10bfloat16_tEfNS_4arch4Sm80ELb1ELb0ELb1ELb1ELb0ELb0ELb1ELb0EEENS1_21CollectiveEpilogueFwdINS6_IJS8_SA_S9_EEENS6_IJNS7_ILi1EEESI_SI_EEESC_SE_Li256ELb1ELb1ELb0ELb0EEENS1_19SingleTileSchedulerILb1ELb0ELb1ELi128EEEEEEEEEvNT_6ParamsE,"ax",@progbits
	.sectioninfo	@"SHI_REGISTERS=255"
	.align	128
.text._ZN7cutlass13device_kernelIN5flash19enable_sm80_to_sm89INS1_16FlashAttnFwdSm80INS1_25CollectiveMainloopFwdSm80ILi8ELi2ELb1EN4cute5tupleIJNS5_1CILi128EEENS7_ILi96EEENS7_ILi192EEEEEELi192ENS_10bfloat16_tEfNS_4arch4Sm80ELb1ELb0ELb1ELb1ELb0ELb0ELb1ELb0EEENS1_21CollectiveEpilogueFwdINS6_IJS8_SA_S9_EEENS6_IJNS7_ILi1EEESI_SI_EEESC_SE_Li256ELb1ELb1ELb0ELb0EEENS1_19SingleTileSchedulerILb1ELb0ELb1ELi128EEEEEEEEEvNT_6ParamsE:
        .type           _ZN7cutlass13device_kernelIN5flash19enable_sm80_to_sm89INS1_16FlashAttnFwdSm80INS1_25CollectiveMainloopFwdSm80ILi8ELi2ELb1EN4cute5tupleIJNS5_1CILi128EEENS7_ILi96EEENS7_ILi192EEEEEELi192ENS_10bfloat16_tEfNS_4arch4Sm80ELb1ELb0ELb1ELb1ELb0ELb0ELb1ELb0EEENS1_21CollectiveEpilogueFwdINS6_IJS8_SA_S9_EEENS6_IJNS7_ILi1EEESI_SI_EEESC_SE_Li256ELb1ELb1ELb0ELb0EEENS1_19SingleTileSchedulerILb1ELb0ELb1ELi128EEEEEEEEEvNT_6ParamsE,@function
        .size           _ZN7cutlass13device_kernelIN5flash19enable_sm80_to_sm89INS1_16FlashAttnFwdSm80INS1_25CollectiveMainloopFwdSm80ILi8ELi2ELb1EN4cute5tupleIJNS5_1CILi128EEENS7_ILi96EEENS7_ILi192EEEEEELi192ENS_10bfloat16_tEfNS_4arch4Sm80ELb1ELb0ELb1ELb1ELb0ELb0ELb1ELb0EEENS1_21CollectiveEpilogueFwdINS6_IJS8_SA_S9_EEENS6_IJNS7_ILi1EEESI_SI_EEESC_SE_Li256ELb1ELb1ELb0ELb0EEENS1_19SingleTileSchedulerILb1ELb0ELb1ELi128EEEEEEEEEvNT_6ParamsE,(.L_x_2637 - _ZN7cutlass13device_kernelIN5flash19enable_sm80_to_sm89INS1_16FlashAttnFwdSm80INS1_25CollectiveMainloopFwdSm80ILi8ELi2ELb1EN4cute5tupleIJNS5_1CILi128EEENS7_ILi96EEENS7_ILi192EEEEEELi192ENS_10bfloat16_tEfNS_4arch4Sm80ELb1ELb0ELb1ELb1ELb0ELb0ELb1ELb0EEENS1_21CollectiveEpilogueFwdINS6_IJS8_SA_S9_EEENS6_IJNS7_ILi1EEESI_SI_EEESC_SE_Li256ELb1ELb1ELb0ELb0EEENS1_19SingleTileSchedulerILb1ELb0ELb1ELi128EEEEEEEEEvNT_6ParamsE)
        .other          _ZN7cutlass13device_kernelIN5flash19enable_sm80_to_sm89INS1_16FlashAttnFwdSm80INS1_25CollectiveMainloopFwdSm80ILi8ELi2ELb1EN4cute5tupleIJNS5_1CILi128EEENS7_ILi96EEENS7_ILi192EEEEEELi192ENS_10bfloat16_tEfNS_4arch4Sm80ELb1ELb0ELb1ELb1ELb0ELb0ELb1ELb0EEENS1_21CollectiveEpilogueFwdINS6_IJS8_SA_S9_EEENS6_IJNS7_ILi1EEESI_SI_EEESC_SE_Li256ELb1ELb1ELb0ELb0EEENS1_19SingleTileSchedulerILb1ELb0ELb1ELi128EEEEEEEEEvNT_6ParamsE,@"STO_CUDA_ENTRY STV_DEFAULT"
_ZN7cutlass13device_kernelIN5flash19enable_sm80_to_sm89INS1_16FlashAttnFwdSm80INS1_25CollectiveMainloopFwdSm80ILi8ELi2ELb1EN4cute5tupleIJNS5_1CILi128EEENS7_ILi96EEENS7_ILi192EEEEEELi192ENS_10bfloat16_tEfNS_4arch4Sm80ELb1ELb0ELb1ELb1ELb0ELb0ELb1ELb0EEENS1_21CollectiveEpilogueFwdINS6_IJS8_SA_S9_EEENS6_IJNS7_ILi1EEESI_SI_EEESC_SE_Li256ELb1ELb1ELb0ELb0EEENS1_19SingleTileSchedulerILb1ELb0ELb1ELi128EEEEEEEEEvNT_6ParamsE:
        /* <DEDUP_REMOVED lines=17> */
.L_x_1184:
        /* <DEDUP_REMOVED lines=8> */
.L_x_1186:
[----:B------:R-:W-:-:S04]  /*0190*/  MOV R0, c[0x0][0x54c] ;  /* 0x0001530000007a02 */ /* 0x000fc80000000f00 */
.L_x_1185:
[----:B------:R-:W-:Y:S01]  /*01a0*/  USHF.L.U32 UR8, UR8, 0x7, URZ ;  /* 0x0000000708087899 */ /* 0x000fe2000800063f */
[----:B-----5:R-:W-:-:S05]  /*01b0*/  IMAD R0, R0, c[0x0][0x548], RZ ;  /* 0x0001520000007a24 */ /* 0x020fca00078e02ff */
[----:B------:R-:W-:-:S04]  /*01c0*/  ISETP.LE.AND P0, PT, R0, UR8, PT ;  /* 0x0000000800007c0c */ /* 0x000fc8000bf03270 */
[----:B------:R-:W-:-:S05]  /*01d0*/  SEL R0, R5, 0xffffffff, !P0 ;  /* 0xffffffff05007807 */ /* 0x000fca0004000000 */
[----:B------:R2:W-:Y:S01]  /*01e0*/  STL [R1+0x3c], R0 ;  /* 0x00003c0001007387 */ /* 0x0005e20000100800 */
[----:B------:R-:W-:Y:S05]  /*01f0*/  BRA `(.L_x_1187) ;  /* 0x0000013000007947 */ /* 0x000fea0003800000 */
.L_x_1183:
[----:B------:R-:W-:-:S04]  /*0200*/  ISETP.NE.U32.AND P0, PT, RZ, c[0x0][0x568], PT ;  /* 0x00015a00ff007a0c */ /* 0x000fc80003f05070 */
[----:B------:R-:W-:-:S13]  /*0210*/  ISETP.NE.AND.EX P0, PT, RZ, c[0x0][0x56c], PT, P0 ;  /* 0x00015b00ff007a0c */ /* 0x000fda0003f05300 */
[----:B------:R-:W-:Y:S05]  /*0220*/  @!P0 BRA `(.L_x_1188) ;  /* 0x0000002000008947 */ /* 0x000fea0003800000 */
[----:B------:R1:W5:Y:S01]  /*0230*/  LDG.E R0, [R2.64] ;  /* 0x0000001802007981 */ /* 0x000362000c1e1900 */
[----:B------:R-:W-:Y:S05]  /*0240*/  BRA `(.L_x_1189) ;  /* 0x0000009000007947 */ /* 0x000fea0003800000 */
.L_x_1188:
        /* <DEDUP_REMOVED lines=8> */
.L_x_1190:
[----:B------:R-:W-:-:S04]  /*02d0*/  MOV R0, c[0x0][0x54c] ;  /* 0x0001530000007a02 */ /* 0x000fc80000000f00 */
.L_x_1189:
[----:B------:R-:W-:Y:S01]  /*02e0*/  USHF.L.U32 UR8, UR8, 0x7, URZ ;  /* 0x0000000708087899 */ /* 0x000fe2000800063f */
[----:B-----5:R-:W-:-:S05]  /*02f0*/  IMAD R0, R0, c[0x0][0x548], RZ ;  /* 0x0001520000007a24 */ /* 0x020fca00078e02ff */
[----:B------:R-:W-:-:S04]  /*0300*/  ISETP.LE.AND P0, PT, R0, UR8, PT ;  /* 0x0000000800007c0c */ /* 0x000fc8000bf03270 */
[----:B------:R-:W-:-:S05]  /*0310*/  SEL R0, R5, 0xffffffff, !P0 ;  /* 0xffffffff05007807 */ /* 0x000fca0004000000 */
[----:B------:R2:W-:Y:S04]  /*0320*/  STL [R1+0x3c], R0 ;  /* 0x00003c0001007387 */ /* 0x0005e80000100800 */
.L_x_1187:
        /* <DEDUP_REMOVED lines=32> */
.L_x_1191:
[----:B------:R-:W-:-:S04]  /*0530*/  ISETP.NE.U32.AND P0, PT, RZ, c[0x0][0x368], PT ;  /* 0x0000da00ff007a0c */ /* 0x000fc80003f05070 */
[----:B------:R-:W-:-:S13]  /*0540*/  ISETP.NE.AND.EX P0, PT, RZ, c[0x0][0x36c], PT, P0 ;  /* 0x0000db00ff007a0c */ /* 0x000fda0003f05300 */
[----:B------:R-:W-:Y:S05]  /*0550*/  @!P0 BRA `(.L_x_1192) ;  /* 0x0000004000008947 */ /* 0x000fea0003800000 */
[----:B------:R-:W-:-:S05]  /*0560*/  IMAD.WIDE R2, R39, R26, c[0x0][0x368] ;  /* 0x0000da0027027625 */ /* 0x000fca00078e021a */
[----:B------:R-:W2:Y:S02]  /*0570*/  LDG.E R0, [R2.64] ;  /* 0x0000001802007981 */ /* 0x000ea4000c1e1900 */
[----:B--2---:R1:W2:Y:S02]  /*0580*/  R2UR UR14, R0 ;  /* 0x00000000000e73c2 */ /* 0x0042a400000e0000 */
[----:B-12---:R-:W-:Y:S05]  /*0590*/  BRA `(.L_x_1193) ;  /* 0x0000006000007947 */ /* 0x006fea0003800000 */
.L_x_1192:
[----:B------:R-:W-:Y:S05]  /*05a0*/  @!P6 BRA `(.L_x_1193) ;  /* 0x000000500000e947 */ /* 0x000fea0003800000 */
[----:B------:R1:W2:Y:S04]  /*05b0*/  LDG.E R0, [R2.64] ;  /* 0x0000001802007981 */ /* 0x0002a8000c1e1900 */
[----:B-1----:R-:W3:Y:S01]  /*05c0*/  LDG.E R2, [R2.64+0x4] ;  /* 0x0000041802027981 */ /* 0x002ee2000c1e1900 */
[----:B--2---:R-:W1:Y:S08]  /*05d0*/  R2UR UR14, R0 ;  /* 0x00000000000e73c2 */ /* 0x004e7000000e0000 */
[----:B---3--:R-:W1:Y:S02]  /*05e0*/  R2UR UR4, R2 ;  /* 0x00000000020473c2 */ /* 0x008e6400000e0000 */
[----:B-1----:R-:W-:-:S06]  /*05f0*/  UIADD3 UR14, -UR14, UR4, URZ ;  /* 0x000000040e0e7290 */ /* 0x002fcc000fffe13f */
.L_x_1193:
[----:B------:R-:W-:Y:S01]  /*0600*/  ULDC UR4, c[0x0][0x2c4] ;  /* 0x0000b10000047ab9 */ /* 0x000fe20000000800 */
[----:B-----5:R-:W-:Y:S01]  /*0610*/  IADD3 R10, R7, UR6, RZ ;  /* 0x00000006070a7c10 */ /* 0x020fe2000fffe0ff */
[----:B------:R-:W-:Y:S01]  /*0620*/  UISETP.NE.AND UP2, UPT, UR4, 0x1, UPT ;  /* 0x000000010400788c */ /* 0x000fe2000bf45270 */
[----:B------:R-:W-:Y:S01]  /*0630*/  PLOP3.LUT P1, PT, PT, PT, PT, 0x80, 0x0 ;  /* 0x000000000000781c */ /* 0x000fe20003f2f070 */
[----:B------:R-:W-:Y:S01]  /*0640*/  UIADD3 UR14, -UR6, UR14, URZ ;  /* 0x0000000e060e7290 */ /* 0x000fe2000fffe13f */
[----:B------:R-:W-:Y:S01]  /*0650*/  CS2R R98, SRZ ;  /* 0x0000000000627805 */ /* 0x000fe2000001ff00 */
[----:B------:R-:W-:Y:S01]  /*0660*/  ULDC.64 UR4, c[0x0][0x2c8] ;  /* 0x0000b20000047ab9 */ /* 0x000fe20000000a00 */
[----:B------:R-:W-:Y:S01]  /*0670*/  CS2R R14, SRZ ;  /* 0x00000000000e7805 */ /* 0x000fe2000001ff00 */
[----:B------:R-:W-:Y:S01]  /*0680*/  UIADD3 UR6, UR14, 0x5f, URZ ;  /* 0x0000005f0e067890 */ /* 0x000fe2000fffe03f */
[----:B------:R-:W-:Y:S01]  /*0690*/  IMAD.MOV.U32 R96, RZ, RZ, RZ ;  /* 0x000000ffff607224 */ /* 0x000fe200078e00ff */
[----:B------:R-:W-:Y:S01]  /*06a0*/  CS2R R8, SRZ ;  /* 0x0000000000087805 */ /* 0x000fe2000001ff00 */
[----:B------:R-:W-:Y:S01]  /*06b0*/  IMAD.MOV.U32 R94, RZ, RZ, RZ ;  /* 0x000000ffff5e7224 */ /* 0x000fe200078e00ff */
[----:B------:R-:W-:Y:S01]  /*06c0*/  UIMAD.WIDE UR6, UR6, 0x2aaaaaab, URZ ;  /* 0x2aaaaaab060678a5 */ /* 0x000fe2000f8e023f */
[----:B------:R-:W-:Y:S01]  /*06d0*/  MOV R92, RZ ;  /* 0x000000ff005c7202 */ /* 0x000fe20000000f00 */
[----:B------:R-:W-:Y:S01]  /*06e0*/  @UP2 UIADD3 UR10, UR8, 0x7f, URZ ;  /* 0x0000007f080a2890 */ /* 0x000fe2000fffe03f */
[----:B------:R-:W-:Y:S01]  /*06f0*/  IMAD.MOV.U32 R11, RZ, RZ, RZ ;  /* 0x000000ffff0b7224 */ /* 0x000fe200078e00ff */
[----:B------:R-:W-:Y:S01]  /*0700*/  USHF.R.U32.HI UR6, URZ, 0x1f, UR7 ;  /* 0x0000001f3f067899 */ /* 0x000fe20008011607 */
[----:B------:R-:W-:Y:S01]  /*0710*/  MOV R90, RZ ;  /* 0x000000ff005a7202 */ /* 0x000fe20000000f00 */
[----:B------:R-:W-:Y:S01]  /*0720*/  UIMAD.WIDE.U32 UR10, UR10, UR4, URZ ;  /* 0x000000040a0a72a5 */ /* 0x000fe2000f8e003f */
[----:B------:R-:W-:Y:S01]  /*0730*/  CS2R R12, SRZ ;  /* 0x00000000000c7805 */ /* 0x000fe2000001ff00 */
[----:B------:R-:W-:Y:S01]  /*0740*/  UIADD3 UR4, UR8, 0x7f, URZ ;  /* 0x0000007f08047890 */ /* 0x000fe2000fffe03f */
[----:B------:R-:W-:Y:S01]  /*0750*/  IMAD.MOV.U32 R88, RZ, RZ, RZ ;  /* 0x000000ffff587224 */ /* 0x000fe200078e00ff */
[----:B------:R-:W-:Y:S01]  /*0760*/  @UP2 USHF.R.U32.HI UR4, URZ, UR5, UR11 ;  /* 0x000000053f042299 */ /* 0x000fe2000801160b */
[----:B------:R-:W-:Y:S01]  /*0770*/  MOV R86, RZ ;  /* 0x000000ff00567202 */ /* 0x000fe20000000f00 */
[----:B------:R-:W-:Y:S01]  /*0780*/  UIADD3 UR5, UR14, 0x60, -UR16 ;  /* 0x000000600e057890 */ /* 0x000fe2000fffe810 */
[----:B------:R-:W-:Y:S01]  /*0790*/  CS2R R16, SRZ ;  /* 0x0000000000107805 */ /* 0x000fe2000001ff00 */
[----:B------:R-:W-:Y:S01]  /*07a0*/  ULEA.HI.SX32 UR6, UR7, UR6, 0x1c ;  /* 0x0000000607067291 */ /* 0x000fe2000f8fe23f */
[----:B------:R-:W-:Y:S01]  /*07b0*/  IMAD.MOV.U32 R84, RZ, RZ, RZ ;  /* 0x000000ffff547224 */ /* 0x000fe200078e00ff */
[----:B------:R-:W-:Y:S01]  /*07c0*/  UIADD3 UR4, UR5, UR4, URZ ;  /* 0x0000000405047290 */ /* 0x000fe2000fffe03f */
[----:B------:R-:W-:Y:S01]  /*07d0*/  MOV R82, RZ ;  /* 0x000000ff00527202 */ /* 0x000fe20000000f00 */
[----:B------:R-:W-:Y:S01]  /*07e0*/  CS2R R18, SRZ ;  /* 0x0000000000127805 */ /* 0x000fe2000001ff00 */
[----:B------:R-:W-:Y:S01]  /*07f0*/  IMAD.MOV.U32 R80, RZ, RZ, RZ ;  /* 0x000000ffff507224 */ /* 0x000fe200078e00ff */
[----:B------:R-:W-:Y:S01]  /*0800*/  UIMAD.WIDE UR4, UR4, 0x2aaaaaab, URZ ;  /* 0x2aaaaaab040478a5 */ /* 0x000fe2000f8e023f */
[----:B------:R-:W-:Y:S01]  /*0810*/  MOV R78, RZ ;  /* 0x000000ff004e7202 */ /* 0x000fe20000000f00 */
[----:B------:R-:W-:Y:S01]  /*0820*/  CS2R R20, SRZ ;  /* 0x0000000000147805 */ /* 0x000fe2000001ff00 */
[----:B------:R-:W-:Y:S01]  /*0830*/  IMAD.MOV.U32 R76, RZ, RZ, RZ ;  /* 0x000000ffff4c7224 */ /* 0x000fe200078e00ff */
[----:B------:R-:W-:Y:S01]  /*0840*/  USHF.R.U32.HI UR4, URZ, 0x1f, UR5 ;  /* 0x0000001f3f047899 */ /* 0x000fe20008011605 */
[----:B------:R-:W-:Y:S01]  /*0850*/  MOV R74, RZ ;  /* 0x000000ff004a7202 */ /* 0x000fe20000000f00 */
[----:B------:R-:W-:Y:S01]  /*0860*/  CS2R R22, SRZ ;  /* 0x0000000000167805 */ /* 0x000fe2000001ff00 */
[----:B------:R-:W-:Y:S01]  /*0870*/  IMAD.MOV.U32 R72, RZ, RZ, RZ ;  /* 0x000000ffff487224 */ /* 0x000fe200078e00ff */
[----:B------:R-:W-:Y:S01]  /*0880*/  ULEA.HI.SX32 UR4, UR5, UR4, 0x1c ;  /* 0x0000000405047291 */ /* 0x000fe2000f8fe23f */
[----:B------:R-:W-:Y:S01]  /*0890*/  MOV R70, RZ ;  /* 0x000000ff00467202 */ /* 0x000fe20000000f00 */
[----:B------:R-:W-:Y:S01]  /*08a0*/  CS2R R24, SRZ ;  /* 0x0000000000187805 */ /* 0x000fe2000001ff00 */
[----:B------:R-:W-:Y:S01]  /*08b0*/  IMAD.MOV.U32 R68, RZ, RZ, RZ ;  /* 0x000000ffff447224 */ /* 0x000fe200078e00ff */
[----:B------:R-:W-:Y:S01]  /*08c0*/  UISETP.LT.AND UP0, UPT, UR6, UR4, UPT ;  /* 0x000000040600728c */ /* 0x000fe2000bf01270 */
[----:B------:R-:W-:Y:S01]  /*08d0*/  CS2R R66, SRZ ;  /* 0x0000000000427805 */ /* 0x000fe2000001ff00 */
[----:B------:R-:W-:Y:S01]  /*08e0*/  MOV R64, RZ ;  /* 0x000000ff00407202 */ /* 0x000fe20000000f00 */
[----:B------:R-:W-:Y:S01]  /*08f0*/  CS2R R62, SRZ ;  /* 0x00000000003e7805 */ /* 0x000fe2000001ff00 */
[----:B------:R-:W-:Y:S01]  /*0900*/  USEL UR28, UR6, UR4, UP0 ;  /* 0x00000004061c7287 */ /* 0x000fe20008000000 */
[----:B------:R-:W-:Y:S01]  /*0910*/  IMAD.MOV.U32 R27, RZ, RZ, RZ ;  /* 0x000000ffff1b7224 */ /* 0x000fe200078e00ff */
[----:B------:R-:W-:Y:S01]  /*0920*/  MOV R60, RZ ;  /* 0x000000ff003c7202 */ /* 0x000fe20000000f00 */
[----:B------:R-:W-:Y:S01]  /*0930*/  CS2R R58, SRZ ;  /* 0x00000000003a7805 */ /* 0x000fe2000001ff00 */
[----:B------:R-:W-:Y:S01]  /*0940*/  UISETP.GE.AND UP0, UPT, UR28, 0x1, UPT ;  /* 0x000000011c00788c */ /* 0x000fe2000bf06270 */
[----:B------:R-:W-:Y:S01]  /*0950*/  CS2R R28, SRZ ;  /* 0x00000000001c7805 */ /* 0x000fe2000001ff00 */
[----:B------:R-:W-:Y:S01]  /*0960*/  IMAD.MOV.U32 R56, RZ, RZ, RZ ;  /* 0x000000ffff387224 */ /* 0x000fe200078e00ff */
[----:B------:R-:W-:Y:S01]  /*0970*/  CS2R R54, SRZ ;  /* 0x0000000000367805 */ /* 0x000fe2000001ff00 */
[----:B------:R-:W-:Y:S01]  /*0980*/  MOV R52, RZ ;  /* 0x000000ff00347202 */ /* 0x000fe20000000f00 */
[----:B------:R-:W-:Y:S01]  /*0990*/  CS2R R150, SRZ ;  /* 0x0000000000967805 */ /* 0x000fe2000001ff00 */
[----:B------:R-:W-:Y:S01]  /*09a0*/  PLOP3.LUT P0, PT, PT, PT, UP0, 0x80, 0x0 ;  /* 0x000000000000781c */ /* 0x000fe20003f0f008 */
        /* <DEDUP_REMOVED lines=22> */
[----:B------:R-:W-:Y:S01]  /*0b10*/  IMAD.MOV.U32 R38, RZ, RZ, RZ ;  /* 0x000000ffff267224 */ /* 0x000fe200078e00ff */
[----:B------:R-:W-:Y:S01]  /*0b20*/  MOV R112, RZ ;  /* 0x000000ff00707202 */ /* 0x000fe20000000f00 */
[----:B------:R-:W-:Y:S01]  /*0b30*/  CS2R R110, SRZ ;  /* 0x00000000006e7805 */ /* 0x000fe2000001ff00 */
[----:B------:R-:W-:Y:S01]  /*0b40*/  CS2R R108, SRZ ;  /* 0x00000000006c7805 */ /* 0x000fe2000001ff00 */
[----:B------:R-:W-:Y:S01]  /*0b50*/  CS2R R106, SRZ ;  /* 0x00000000006a7805 */ /* 0x000fe2000001ff00 */
[----:B------:R-:W-:Y:S01]  /*0b60*/  IMAD.MOV.U32 R104, RZ, RZ, RZ ;  /* 0x000000ffff687224 */ /* 0x000fe200078e00ff */
[----:B------:R-:W-:Y:S01]  /*0b70*/  MOV R42, RZ ;  /* 0x000000ff002a7202 */ /* 0x000fe20000000f00 */
[----:B------:R-:W-:Y:S01]  /*0b80*/  IMAD.MOV.U32 R41, RZ, RZ, RZ ;  /* 0x000000ffff297224 */ /* 0x000fe200078e00ff */
[----:B------:R-:W-:Y:S05]  /*0b90*/  @!P0 BRA `(.L_x_1194) ;  /* 0x0000f0f000008947 */ /* 0x000fea0003800000 */
[----:B------:R-:W-:Y:S01]  /*0ba0*/  ISETP.NE.U32.AND P4, PT, RZ, c[0x0][0x340], PT ;  /* 0x0000d000ff007a0c */ /* 0x000fe20003f85070 */
[----:B------:R-:W1:Y:S01]  /*0bb0*/  S2R R15, SR_CTAID.Y ;  /* 0x00000000000f7919 */ /* 0x000e620000002600 */
[----:B------:R-:W-:Y:S01]  /*0bc0*/  SHF.R.S32.HI R110, RZ, 0x1f, R113 ;  /* 0x0000001fff6e7819 */ /* 0x000fe20000011471 */
[----:B------:R-:W-:Y:S01]  /*0bd0*/  UMOV UR10, 0x60 ;  /* 0x00000060000a7882 */ /* 0x000fe20000000000 */
[----:B------:R-:W-:Y:S01]  /*0be0*/  ISETP.NE.AND.EX P4, PT, RZ, c[0x0][0x344], PT, P4 ;  /* 0x0000d100ff007a0c */ /* 0x000fe20003f85340 */
[----:B------:R-:W-:-:S12]  /*0bf0*/  ULDC.64 UR4, c[0x0][0x208] ;  /* 0x0000820000047ab9 */ /* 0x000fd80000000a00 */
[----:B------:R-:W-:-:S05]  /*0c00*/  @P4 IMAD.WIDE R2, R39, R26, c[0x0][0x340] ;  /* 0x0000d00027024625 */ /* 0x000fca00078e021a */
[----:B------:R2:W3:Y:S01]  /*0c10*/  @P4 LDG.E R19, [R2.64] ;  /* 0x0000001802134981 */ /* 0x0004e2000c1e1900 */
[-C--:B------:R-:W-:Y:S01]  /*0c20*/  LEA.HI R34, R110, R113.reuse, RZ, 0x3 ;  /* 0x000000716e227211 */ /* 0x080fe200078f18ff */
[----:B------:R-:W-:Y:S01]  /*0c30*/  UIMAD.WIDE.U32 UR12, UR10, UR4, URZ ;  /* 0x000000040a0c72a5 */ /* 0x000fe2000f8e003f */
[----:B------:R-:W-:Y:S01]  /*0c40*/  SHF.R.S32.HI R0, RZ, 0x1f, R6 ;  /* 0x0000001fff007819 */ /* 0x000fe20000011406 */
[----:B------:R-:W-:Y:S01]  /*0c50*/  UIMAD UR9, UR28, -0x60, UR10 ;  /* 0xffffffa01c0978a4 */ /* 0x000fe2000f8e020a */
[----:B------:R-:W-:Y:S01]  /*0c60*/  SHF.R.S32.HI R12, RZ, 0x3, R34 ;  /* 0x00000003ff0c7819 */ /* 0x000fe20000011422 */
[----:B------:R-:W-:Y:S01]  /*0c70*/  ULDC UR6, c[0x0][0x2c4] ;  /* 0x0000b10000067ab9 */ /* 0x000fe20000000800 */
[----:B------:R-:W-:Y:S01]  /*0c80*/  PLOP3.LUT P1, PT, PT, PT, UP2, 0x80, 0x0 ;  /* 0x000000000000781c */ /* 0x000fe20003f2f028 */
[----:B------:R-:W-:Y:S01]  /*0c90*/  IMAD R0, R0, c[0x0][0x178], RZ ;  /* 0x00005e0000007a24 */ /* 0x000fe200078e02ff */
[----:B------:R-:W-:Y:S01]  /*0ca0*/  PLOP3.LUT P0, PT, PT, PT, UP2, 0x80, 0x0 ;  /* 0x000000000000781c */ /* 0x000fe20003f0f028 */
[----:B------:R-:W-:Y:S01]  /*0cb0*/  IMAD.U32 R8, RZ, RZ, UR12 ;  /* 0x0000000cff087e24 */ /* 0x000fe2000f8e00ff */
[----:B-1----:R-:W-:Y:S01]  /*0cc0*/  SHF.R.S32.HI R20, RZ, 0x1f, R15 ;  /* 0x0000001fff147819 */ /* 0x002fe2000001140f */
[----:B------:R-:W-:Y:S01]  /*0cd0*/  IMAD R0, R6, c[0x0][0x17c], R0 ;  /* 0x00005f0006007a24 */ /* 0x000fe200078e0200 */
[----:B------:R-:W-:Y:S01]  /*0ce0*/  SHF.R.S32.HI R18, RZ, 0x1f, R39 ;  /* 0x0000001fff127819 */ /* 0x000fe20000011427 */
[----:B------:R-:W-:Y:S01]  /*0cf0*/  IMAD.MOV.U32 R33, RZ, RZ, R8 ;  /* 0x000000ffff217224 */ /* 0x000fe200078e0008 */
[----:B------:R-:W-:Y:S01]  /*0d00*/  IADD3 R11, R12, UR8, RZ ;  /* 0x000000080c0b7c10 */ /* 0x000fe2000fffe0ff */
[----:B------:R-:W-:Y:S01]  /*0d10*/  IMAD R7, R20, c[0x0][0x1b8], RZ ;  /* 0x00006e0014077a24 */ /* 0x000fe200078e02ff */
[----:B------:R-:W-:Y:S01]  /*0d20*/  SEL R5, R18, RZ, !P2 ;  /* 0x000000ff12057207 */ /* 0x000fe20005000000 */
[----:B------:R-:W-:Y:S01]  /*0d30*/  UIMAD UR6, UR16, UR6, URZ ;  /* 0x00000006100672a4 */ /* 0x000fe2000f8e023f */
[----:B------:R-:W-:Y:S01]  /*0d40*/  IMAD.U32 R9, RZ, RZ, UR13 ;  /* 0x0000000dff097e24 */ /* 0x000fe2000f8e00ff */
[----:B------:R-:W-:Y:S01]  /*0d50*/  IADD3 R9, R11, 0x20, RZ ;  /* 0x000000200b097810 */ /* 0x000fe20007ffe0ff */
[----:B------:R-:W-:Y:S01]  /*0d60*/  IMAD R7, R15, c[0x0][0x1bc], R7 ;  /* 0x00006f000f077a24 */ /* 0x000fe200078e0207 */
[----:B------:R-:W-:Y:S01]  /*0d70*/  UIADD3 UR15, UR28, -0x1, URZ ;  /* 0xffffffff1c0f7890 */ /* 0x000fe2000fffe03f */
[----:B------:R-:W-:Y:S01]  /*0d80*/  IMAD R5, R5, c[0x0][0x1c0], RZ ;  /* 0x0000700005057a24 */ /* 0x000fe200078e02ff */
[----:B------:R-:W-:Y:S01]  /*0d90*/  BAR.SYNC.DEFER_BLOCKING 0x0 ;  /* 0x0000000000007b1d */ /* 0x000fe20000010000 */
[----:B--2---:R-:W-:Y:S01]  /*0da0*/  LOP3.LUT R2, R34, 0xfffffff8, RZ, 0xc0, !PT ;  /* 0xfffffff822027812 */ /* 0x004fe200078ec0ff */
[----:B------:R-:W-:Y:S01]  /*0db0*/  USHF.R.S32.HI UR11, URZ, 0x1f, UR15 ;  /* 0x0000001f3f0b7899 */ /* 0x000fe2000801140f */
[----:B------:R-:W-:Y:S01]  /*0dc0*/  ISETP.GE.AND P5, PT, R9, UR6, PT ;  /* 0x0000000609007c0c */ /* 0x000fe2000bfa6270 */
[----:B------:R-:W-:Y:S01]  /*0dd0*/  IMAD.MOV.U32 R38, RZ, RZ, c[0x0][0x1e0] ;  /* 0x00007800ff267624 */ /* 0x000fe200078e00ff */
[----:B------:R-:W-:Y:S01]  /*0de0*/  IADD3 R9, R11, 0x60, RZ ;  /* 0x000000600b097810 */ /* 0x000fe20007ffe0ff */
[----:B------:R-:W-:Y:S01]  /*0df0*/  IMAD.IADD R42, R113, 0x1, -R2 ;  /* 0x00000001712a7824 */ /* 0x000fe200078e0a02 */
[----:B------:R-:W-:Y:S01]  /*0e00*/  LEA.HI R109, R110, R113, RZ, 0x5 ;  /* 0x000000716e6d7211 */ /* 0x000fe200078f28ff */
[----:B------:R-:W-:Y:S01]  /*0e10*/  IMAD.WIDE.U32 R2, R6, c[0x0][0x178], RZ ;  /* 0x00005e0006027a25 */ /* 0x000fe200078e00ff */
[----:B------:R-:W-:Y:S01]  /*0e20*/  ISETP.GE.AND P3, PT, R9, UR6, PT ;  /* 0x0000000609007c0c */ /* 0x000fe2000bf66270 */
[----:B------:R-:W-:Y:S01]  /*0e30*/  UISETP.GE.AND UP0, UPT, UR28, 0x2, UPT ;  /* 0x000000021c00788c */ /* 0x000fe2000bf06270 */
[----:B------:R-:W-:Y:S01]  /*0e40*/  STL [R1+0x40], R42 ;  /* 0x0000402a01007387 */ /* 0x000fe20000100800 */
[----:B------:R-:W-:Y:S01]  /*0e50*/  IMAD R4, R42, 0x20, R12 ;  /* 0x000000202a047824 */ /* 0x000fe200078e020c */
[----:B------:R-:W-:Y:S01]  /*0e60*/  SHF.R.S32.HI R108, RZ, 0x5, R109 ;  /* 0x00000005ff6c7819 */ /* 0x000fe2000001146d */
[----:B------:R-:W-:-:S02]  /*0e70*/  IMAD.IADD R3, R3, 0x1, R0 ;  /* 0x0000000103037824 */ /* 0x000fc400078e0200 */
[----:B------:R-:W-:Y:S01]  /*0e80*/  IMAD.MOV.U32 R239, RZ, RZ, 0x20 ;  /* 0x00000020ffef7424 */ /* 0x000fe200078e00ff */
[----:B------:R-:W-:Y:S01]  /*0e90*/  IADD3 R6, R4, UR8, RZ ;  /* 0x0000000804067c10 */ /* 0x000fe2000fffe0ff */
[----:B------:R-:W-:-:S04]  /*0ea0*/  IMAD.WIDE.U32 R2, R15, c[0x0][0x1b8], R2 ;  /* 0x00006e000f027a25 */ /* 0x000fc800078e0002 */
[----:B------:R-:W-:Y:S01]  /*0eb0*/  @P1 IMAD.HI.U32 R0, R6, c[0x0][0x2c8], RZ ;  /* 0x0000b20006001a27 */ /* 0x000fe200078e00ff */
[----:B------:R-:W-:-:S03]  /*0ec0*/  ISETP.GE.AND P1, PT, R11, UR6, PT ;  /* 0x000000060b007c0c */ /* 0x000fc6000bf26270 */
[----:B------:R-:W-:Y:S01]  /*0ed0*/  IMAD.MOV.U32 R4, RZ, RZ, R6 ;  /* 0x000000ffff047224 */ /* 0x000fe200078e0006 */
[----:B------:R-:W-:Y:S01]  /*0ee0*/  @P0 SHF.R.U32.HI R4, RZ, c[0x0][0x2cc], R0 ;  /* 0x0000b300ff040a19 */ /* 0x000fe20000011600 */
[----:B------:R-:W-:Y:S01]  /*0ef0*/  IMAD.IADD R3, R3, 0x1, R7 ;  /* 0x0000000103037824 */ /* 0x000fe200078e0207 */
[----:B------:R-:W-:-:S03]  /*0f00*/  SEL R0, R39, RZ, !P2 ;  /* 0x000000ff27007207 */ /* 0x000fc60005000000 */
[--C-:B------:R-:W-:Y:S02]  /*0f10*/  IMAD.MOV R8, RZ, RZ, -R4.reuse ;  /* 0x000000ffff087224 */ /* 0x100fe400078e0a04 */
[C---:B------:R-:W-:Y:S01]  /*0f20*/  IMAD R7, R0.reuse, c[0x0][0x1c4], R5 ;  /* 0x0000710000077a24 */ /* 0x040fe200078e0205 */
[----:B------:R-:W-:Y:S01]  /*0f30*/  SHF.R.S32.HI R5, RZ, 0x1f, R4 ;  /* 0x0000001fff057819 */ /* 0x000fe20000011404 */
[----:B------:R-:W-:-:S04]  /*0f40*/  IMAD.WIDE.U32 R2, R0, c[0x0][0x1c0], R2 ;  /* 0x0000700000027a25 */ /* 0x000fc800078e0002 */
[----:B------:R-:W-:Y:S02]  /*0f50*/  IMAD.U32 R0, RZ, RZ, UR9 ;  /* 0x00000009ff007e24 */ /* 0x000fe4000f8e00ff */
[----:B------:R-:W-:Y:S01]  /*0f60*/  IMAD R8, R8, c[0x0][0x2c4], R6 ;  /* 0x0000b10008087a24 */ /* 0x000fe200078e0206 */
[----:B------:R-:W-:Y:S01]  /*0f70*/  SHF.R.S32.HI R6, RZ, 0x1f, R10 ;  /* 0x0000001fff067819 */ /* 0x000fe2000001140a */
[----:B------:R-:W-:Y:S01]  /*0f80*/  IMAD.IADD R3, R3, 0x1, R7 ;  /* 0x0000000103037824 */ /* 0x000fe200078e0207 */
[----:B------:R-:W-:Y:S02]  /*0f90*/  IADD3 R10, P0, R10, R12, RZ ;  /* 0x0000000c0a0a7210 */ /* 0x000fe40007f1e0ff */
[----:B------:R-:W-:Y:S01]  /*0fa0*/  IADD3 R28, R0, UR14, -R12 ;  /* 0x0000000e001c7c10 */ /* 0x000fe2000fffe80c */
[----:B------:R-:W-:Y:S01]  /*0fb0*/  IMAD R0, R5, c[0x0][0x1b0], RZ ;  /* 0x00006c0005007a24 */ /* 0x000fe200078e02ff */
[C---:B------:R-:W-:Y:S01]  /*0fc0*/  LEA.HI.X.SX32 R14, R12.reuse, R6, 0x1, P0 ;  /* 0x000000060c0e7211 */ /* 0x040fe200000f0eff */
[----:B------:R-:W-:Y:S01]  /*0fd0*/  IMAD.SHL.U32 R6, R12, 0x40, RZ ;  /* 0x000000400c067824 */ /* 0x000fe200078e00ff */
[----:B------:R-:W-:Y:S01]  /*0fe0*/  IADD3 R12, R11, 0x40, RZ ;  /* 0x000000400b0c7810 */ /* 0x000fe20007ffe0ff */
[----:B------:R-:W-:-:S02]  /*0ff0*/  IMAD R13, R4, c[0x0][0x1b4], R0 ;  /* 0x00006d00040d7a24 */ /* 0x000fc400078e0200 */
[----:B------:R-:W-:Y:S01]  /*1000*/  IMAD.WIDE.U32 R4, R4, c[0x0][0x1b0], R2 ;  /* 0x00006c0004047a25 */ /* 0x000fe200078e0002 */
[----:B------:R-:W-:Y:S02]  /*1010*/  LOP3.LUT R0, R6, 0x1c0, RZ, 0xc0, !PT ;  /* 0x000001c006007812 */ /* 0x000fe400078ec0ff */
[----:B------:R-:W-:Y:S01]  /*1020*/  SHF.R.S32.HI R3, RZ, 0x1f, R8 ;  /* 0x0000001fff037819 */ /* 0x000fe20000011408 */
[----:B------:R-:W-:Y:S01]  /*1030*/  IMAD.SHL.U32 R2, R42, 0x8, RZ ;  /* 0x000000082a027824 */ /* 0x000fe200078e00ff */
[----:B------:R-:W-:Y:S01]  /*1040*/  SHF.R.U32.HI R6, RZ, 0x3, R0 ;  /* 0x00000003ff067819 */ /* 0x000fe20000011600 */
[----:B------:R-:W-:Y:S01]  /*1050*/  IMAD.IADD R5, R5, 0x1, R13 ;  /* 0x0000000105057824 */ /* 0x000fe200078e020d */
[----:B------:R-:W-:Y:S01]  /*1060*/  ISETP.GE.AND P2, PT, R12, UR6, PT ;  /* 0x000000060c007c0c */ /* 0x000fe2000bf46270 */
[----:B------:R-:W-:Y:S01]  /*1070*/  ULDC.64 UR6, c[0x0][0x1e0] ;  /* 0x0000780000067ab9 */ /* 0x000fe20000000a00 */
[--C-:B------:R-:W-:Y:S01]  /*1080*/  LOP3.LUT R7, R0, 0x38, R2.reuse, 0xf8, !PT ;  /* 0x0000003800077812 */ /* 0x100fe200078ef802 */
[----:B------:R-:W-:Y:S01]  /*1090*/  IMAD R0, R3, c[0x0][0x1a8], RZ ;  /* 0x00006a0003007a24 */ /* 0x000fe200078e02ff */
[----:B------:R-:W-:Y:S01]  /*10a0*/  SHF.R.S32.HI R3, RZ, 0x1f, R2 ;  /* 0x0000001fff037819 */ /* 0x000fe20000011402 */
[----:B------:R-:W-:Y:S01]  /*10b0*/  IMAD.WIDE.U32 R4, R8, c[0x0][0x1a8], R4 ;  /* 0x00006a0008047a25 */ /* 0x000fe200078e0004 */
[----:B------:R-:W-:Y:S01]  /*10c0*/  LOP3.LUT R13, R7, R6, RZ, 0x3c, !PT ;  /* 0x00000006070d7212 */ /* 0x000fe200078e3cff */
[----:B------:R-:W-:Y:S01]  /*10d0*/  UIMAD.WIDE.U32 UR18, UR10, UR6, URZ ;  /* 0x000000060a1272a5 */ /* 0x000fe2000f8e003f */
[----:B------:R-:W-:Y:S01]  /*10e0*/  IADD3 R31, R2, 0x40, RZ ;  /* 0x00000040021f7810 */ /* 0x000fe20007ffe0ff */
[----:B------:R-:W-:Y:S01]  /*10f0*/  IMAD R7, R8, c[0x0][0x1ac], R0 ;  /* 0x00006b0008077a24 */ /* 0x000fe200078e0200 */
[----:B------:R-:W-:Y:S01]  /*1100*/  LEA R17, P0, R4, c[0x0][0x160], 0x1 ;  /* 0x0000580004117a11 */ /* 0x000fe200078008ff */
[----:B------:R-:W-:Y:S01]  /*1110*/  IMAD R0, R14, c[0x0][0x208], RZ ;  /* 0x000082000e007a24 */ /* 0x000fe200078e02ff */
[----:B------:R-:W-:Y:S01]  /*1120*/  IADD3 R32, R2, 0x80, RZ ;  /* 0x0000008002207810 */ /* 0x000fe20007ffe0ff */
[----:B------:R-:W-:Y:S01]  /*1130*/  IMAD R6, R14, c[0x0][0x1e0], RZ ;  /* 0x000078000e067a24 */ /* 0x000fe200078e02ff */
[----:B------:R-:W-:Y:S01]  /*1140*/  LEA.HI R14, R110, R113, RZ, 0x6 ;  /* 0x000000716e0e7211 */ /* 0x000fe200078f30ff */
[----:B------:R-:W-:Y:S01]  /*1150*/  IMAD R12, R10, c[0x0][0x20c], R0 ;  /* 0x000083000a0c7a24 */ /* 0x000fe200078e0200 */
[----:B------:R-:W-:Y:S01]  /*1160*/  UIMAD UR6, UR10, UR7, URZ ;  /* 0x000000070a0672a4 */ /* 0x000fe2000f8e023f */
[----:B------:R-:W-:-:S02]  /*1170*/  IMAD.IADD R0, R5, 0x1, R7 ;  /* 0x0000000105007824 */ /* 0x000fc400078e0207 */
[C---:B------:R-:W-:Y:S01]  /*1180*/  IMAD R11, R10.reuse, c[0x0][0x1e4], R6 ;  /* 0x000079000a0b7a24 */ /* 0x040fe200078e0206 */
[----:B------:R-:W-:Y:S01]  /*1190*/  UIADD3 UR6, UR19, UR6, URZ ;  /* 0x0000000613067290 */ /* 0x000fe2000fffe03f */
[----:B------:R-:W-:Y:S01]  /*11a0*/  IMAD.WIDE.U32 R8, R10, c[0x0][0x1e0], R2 ;  /* 0x000078000a087a25 */ /* 0x000fe200078e0002 */
[----:B------:R-:W-:Y:S02]  /*11b0*/  LEA.HI.X R16, R4, c[0x0][0x164], R0, 0x1, P0 ;  /* 0x0000590004107a11 */ /* 0x000fe400000f0c00 */
[----:B------:R-:W-:Y:S01]  /*11c0*/  SHFL.IDX PT, R4, R17, RZ, 0x181f ;  /* 0x00181fff11047589 */ /* 0x000fe200000e0000 */
[----:B------:R-:W-:Y:S01]  /*11d0*/  IMAD.SHL.U32 R0, R14, 0x8, RZ ;  /* 0x000000080e007824 */ /* 0x000fe200078e00ff */
[----:B------:R-:W-:Y:S01]  /*11e0*/  ISETP.GE.AND P0, PT, R31, c[0x0][0x198], PT ;  /* 0x000066001f007a0c */ /* 0x000fe20003f06270 */
[----:B------:R-:W-:Y:S01]  /*11f0*/  IMAD.WIDE.U32 R6, R10, c[0x0][0x208], R2 ;  /* 0x000082000a067a25 */ /* 0x000fe200078e0002 */
[----:B------:R-:W1:Y:S01]  /*1200*/  SHFL.IDX PT, R5, R16, RZ, 0x181f ;  /* 0x00181fff10057589 */ /* 0x000e6200000e0000 */
[----:B------:R-:W-:Y:S01]  /*1210*/  UIMAD UR7, UR6, UR15, URZ ;  /* 0x0000000f060772a4 */ /* 0x000fe2000f8e023f */
[----:B------:R-:W-:Y:S01]  /*1220*/  LOP3.LUT R24, R13, 0xfffffe00, R0, 0xf8, !PT ;  /* 0xfffffe000d187812 */ /* 0x000fe200078ef800 */
[----:B------:R-:W-:-:S02]  /*1230*/  IMAD R10, R20, c[0x0][0x1e8], RZ ;  /* 0x00007a00140a7a24 */ /* 0x000fc400078e02ff */
[----:B------:R-:W-:Y:S01]  /*1240*/  IMAD.IADD R9, R9, 0x1, R11 ;  /* 0x0000000109097824 */ /* 0x000fe200078e020b */
[----:B------:R-:W-:Y:S01]  /*1250*/  UIMAD UR7, UR11, UR18, UR7 ;  /* 0x000000120b0772a4 */ /* 0x000fe2000f8e0207 */
[C---:B------:R-:W-:Y:S01]  /*1260*/  IMAD R0, R15.reuse, c[0x0][0x1ec], R10 ;  /* 0x00007b000f007a24 */ /* 0x040fe200078e020a */
[----:B------:R-:W-:Y:S01]  /*1270*/  STL [R1+0x38], R24 ;  /* 0x0000381801007387 */ /* 0x000fe20000100800 */
[----:B------:R-:W-:-:S04]  /*1280*/  IMAD.WIDE.U32 R8, R15, c[0x0][0x1e8], R8 ;  /* 0x00007a000f087a25 */ /* 0x000fc800078e0008 */
[----:B------:R-:W-:Y:S02]  /*1290*/  IMAD.IADD R7, R7, 0x1, R12 ;  /* 0x0000000107077824 */ /* 0x000fe400078e020c */
[----:B------:R-:W-:Y:S01]  /*12a0*/  IMAD.IADD R21, R9, 0x1, R0 ;  /* 0x0000000109157824 */ /* 0x000fe200078e0200 */
[----:B------:R-:W-:Y:S01]  /*12b0*/  @!P1 SHF.R.S32.HI R0, RZ, 0x1f, R31 ;  /* 0x0000001fff009819 */ /* 0x000fe2000001141f */
[----:B------:R-:W-:Y:S01]  /*12c0*/  IMAD.WIDE.U32 R10, R15, c[0x0][0x210], R6 ;  /* 0x000084000f0a7a25 */ /* 0x000fe200078e0006 */
[----:B------:R-:W-:Y:S02]  /*12d0*/  @!P1 SHF.R.S32.HI R9, RZ, 0x1f, R32 ;  /* 0x0000001fff099819 */ /* 0x000fe40000011420 */
[----:B------:R-:W-:Y:S01]  /*12e0*/  @!P1 LEA.HI R6, R0, R31, RZ, 0x3 ;  /* 0x0000001f00069211 */ /* 0x000fe200078f18ff */
[----:B------:R-:W-:Y:S01]  /*12f0*/  IMAD R12, R20, c[0x0][0x210], RZ ;  /* 0x00008400140c7a24 */ /* 0x000fe200078e02ff */
[----:B------:R-:W-:Y:S01]  /*1300*/  @!P1 LEA.HI R0, R9, R32, RZ, 0x3 ;  /* 0x0000002009009211 */ /* 0x000fe200078f18ff */
[----:B------:R-:W-:Y:S01]  /*1310*/  IMAD.MOV.U32 R20, RZ, RZ, R8 ;  /* 0x000000ffff147224 */ /* 0x000fe200078e0008 */
[----:B------:R-:W-:Y:S01]  /*1320*/  @!P1 LOP3.LUT R6, R6, 0xfffffff8, RZ, 0xc0, !PT ;  /* 0xfffffff806069812 */ /* 0x000fe200078ec0ff */
[----:B------:R-:W-:Y:S01]  /*1330*/  IMAD R12, R15, c[0x0][0x214], R12 ;  /* 0x000085000f0c7a24 */ /* 0x000fe200078e020c */
[----:B------:R-:W-:Y:S01]  /*1340*/  SHFL.IDX PT, R8, R17, 0x1, 0x181f ;  /* 0x00381f0011087f89 */ /* 0x000fe200000e0000 */
[----:B------:R-:W-:Y:S01]  /*1350*/  @!P1 LOP3.LUT R0, R0, 0xfffffff8, RZ, 0xc0, !PT ;  /* 0xfffffff800009812 */ /* 0x000fe200078ec0ff */
[----:B------:R-:W-:-:S02]  /*1360*/  IMAD.MOV.U32 R22, RZ, RZ, R10 ;  /* 0x000000ffff167224 */ /* 0x000fc400078e000a */
[----:B-1----:R-:W-:Y:S01]  /*1370*/  @!P1 IMAD.WIDE R14, R6, 0x2, R4 ;  /* 0x00000002060e9825 */ /* 0x002fe200078e0204 */
[----:B------:R-:W1:Y:S03]  /*1380*/  SHFL.IDX PT, R9, R16, 0x1, 0x181f ;  /* 0x00381f0010097f89 */ /* 0x000e6600000e0000 */
[----:B------:R-:W-:Y:S02]  /*1390*/  IMAD.IADD R23, R11, 0x1, R12 ;  /* 0x000000010b177824 */ /* 0x000fe400078e020c */
[----:B------:R-:W-:Y:S01]  /*13a0*/  @!P1 IMAD.WIDE R12, R0, 0x2, R4 ;  /* 0x00000002000c9825 */ /* 0x000fe200078e0204 */
[----:B------:R-:W-:-:S03]  /*13b0*/  @!P5 SHF.R.S32.HI R0, RZ, 0x1f, R32 ;  /* 0x0000001fff00d819 */ /* 0x000fc60000011420 */
[----:B------:R-:W-:Y:S01]  /*13c0*/  IMAD.SHL.U32 R35, R24, 0x2, RZ ;  /* 0x0000000218237824 */ /* 0x000fe200078e00ff */
[----:B------:R-:W-:-:S04]  /*13d0*/  @!P5 LEA.HI R0, R0, R32, RZ, 0x3 ;  /* 0x000000200000d211 */ /* 0x000fc800078f18ff */
[----:B------:R-:W-:Y:S01]  /*13e0*/  @!P5 LOP3.LUT R0, R0, 0xfffffff8, RZ, 0xc0, !PT ;  /* 0xfffffff80000d812 */ /* 0x000fe200078ec0ff */
[----:B------:R-:W-:Y:S04]  /*13f0*/  STL [R1+0x8], R35 ;  /* 0x0000082301007387 */ /* 0x000fe80000100800 */
[----:B-1----:R-:W-:Y:S01]  /*1400*/  @!P5 IMAD.WIDE R24, R0, 0x2, R8 ;  /* 0x000000020018d825 */ /* 0x002fe200078e0208 */
[----:B------:R-:W-:-:S03]  /*1410*/  @!P2 SHF.R.S32.HI R0, RZ, 0x1f, R32 ;  /* 0x0000001fff00a819 */ /* 0x000fc60000011420 */
[--C-:B---3--:R-:W-:Y:S01]  /*1420*/  @P4 IMAD.MOV.U32 R6, RZ, RZ, R19.reuse ;  /* 0x000000ffff064224 */ /* 0x108fe200078e0013 */
[----:B------:R-:W-:Y:S01]  /*1430*/  @P4 SHF.R.S32.HI R7, RZ, 0x1f, R19 ;  /* 0x0000001fff074819 */ /* 0x000fe20000011413 */
[----:B------:R-:W-:Y:S02]  /*1440*/  @!P4 IMAD.MOV.U32 R6, RZ, RZ, R39 ;  /* 0x000000ffff06c224 */ /* 0x000fe400078e0027 */
[----:B------:R-:W-:Y:S01]  /*1450*/  @!P4 IMAD.MOV.U32 R7, RZ, RZ, R18 ;  /* 0x000000ffff07c224 */ /* 0x000fe200078e0012 */
[----:B------:R-:W-:Y:S01]  /*1460*/  @!P1 LEA R10, P4, R2, R4, 0x1 ;  /* 0x00000004020a9211 */ /* 0x000fe200078808ff */
[----:B------:R-:W-:Y:S01]  /*1470*/  IMAD.MOV.U32 R39, RZ, RZ, c[0x0][0x1e4] ;  /* 0x00007900ff277624 */ /* 0x000fe200078e00ff */
[----:B------:R-:W-:Y:S01]  /*1480*/  SEL R30, R6, RZ, !P6 ;  /* 0x000000ff061e7207 */ /* 0x000fe20007000000 */
[----:B------:R-:W-:Y:S01]  /*1490*/  SHFL.IDX PT, R4, R17, 0x3, 0x181f ;  /* 0x00781f0011047f89 */ /* 0x000fe200000e0000 */
[----:B------:R-:W-:Y:S02]  /*14a0*/  @!P5 SHF.R.S32.HI R6, RZ, 0x1f, R31 ;  /* 0x0000001fff06d819 */ /* 0x000fe4000001141f */
[----:B------:R-:W-:Y:S01]  /*14b0*/  @!P1 LEA.HI.X R11, R2, R5, R3, 0x1, P4 ;  /* 0x00000005020b9211 */ /* 0x000fe200020f0c03 */
[----:B------:R-:W-:Y:S01]  /*14c0*/  IMAD.WIDE.U32 R20, R30, c[0x0][0x1f0], R20 ;  /* 0x00007c001e147a25 */ /* 0x000fe200078e0014 */
[----:B------:R-:W-:-:S02]  /*14d0*/  @!P5 LEA.HI R6, R6, R31, RZ, 0x3 ;  /* 0x0000001f0606d211 */ /* 0x000fc400078f18ff */
[----:B------:R-:W-:Y:S01]  /*14e0*/  SEL R29, R7, RZ, !P6 ;  /* 0x000000ff071d7207 */ /* 0x000fe20007000000 */
[----:B------:R-:W-:Y:S01]  /*14f0*/  IMAD.MOV.U32 R40, RZ, RZ, R20 ;  /* 0x000000ffff287224 */ /* 0x000fe200078e0014 */
[----:B------:R-:W-:Y:S01]  /*1500*/  @!P5 LOP3.LUT R5, R6, 0xfffffff8, RZ, 0xc0, !PT ;  /* 0xfffffff80605d812 */ /* 0x000fe200078ec0ff */
[----:B------:R-:W-:Y:S01]  /*1510*/  SHFL.IDX PT, R7, R16, 0x2, 0x181f ;  /* 0x00581f0010077f89 */ /* 0x000fe200000e0000 */
[----:B------:R-:W-:Y:S02]  /*1520*/  ISETP.GE.AND P6, PT, R2, c[0x0][0x198], PT ;  /* 0x0000660002007a0c */ /* 0x000fe40003fc6270 */
[----:B------:R-:W-:Y:S01]  /*1530*/  ISETP.GE.AND P4, PT, R32, c[0x0][0x198], PT ;  /* 0x0000660020007a0c */ /* 0x000fe20003f86270 */
[----:B------:R-:W1:Y:S01]  /*1540*/  SHFL.IDX PT, R6, R17, 0x2, 0x181f ;  /* 0x00581f0011067f89 */ /* 0x000e6200000e0000 */
[----:B------:R-:W-:-:S03]  /*1550*/  @!P5 IMAD.WIDE R26, R5, 0x2, R8 ;  /* 0x00000002051ad825 */ /* 0x000fc600078e0208 */
[----:B------:R2:W3:Y:S04]  /*1560*/  SHFL.IDX PT, R5, R16, 0x3, 0x181f ;  /* 0x00781f0010057f89 */ /* 0x0004e800000e0000 */
[----:B------:R4:W-:Y:S04]  /*1570*/  STL.64 [R1+0x30], R20 ;  /* 0x0000301401007387 */ /* 0x0009e80000100a00 */
[----:B------:R5:W-:Y:S04]  /*1580*/  @!P1 LDGSTS.E.BYPASS.LTC128B.128 [R35+0x100], [R10.64], !P6 ;  /* 0x001000000a239fae */ /* 0x000be8000f101d58 */
[----:B------:R1:W-:Y:S04]  /*1590*/  @!P1 LDGSTS.E.BYPASS.LTC128B.128 [R35+0x4100], [R14.64], !P0 ;  /* 0x041000000e239fae */ /* 0x0003e8000c101d58 */
[----:B------:R2:W-:Y:S01]  /*15a0*/  @!P1 LDGSTS.E.BYPASS.LTC128B.128 [R35+0x8100], [R12.64], !P4 ;  /* 0x081000000c239fae */ /* 0x0005e2000e101d58 */
[----:B-----5:R-:W-:-:S02]  /*15b0*/  @!P2 SHF.R.S32.HI R10, RZ, 0x1f, R31 ;  /* 0x0000001fff0aa819 */ /* 0x020fc4000001141f */
[----:B------:R-:W-:Y:S02]  /*15c0*/  @!P3 SHF.R.S32.HI R11, RZ, 0x1f, R32 ;  /* 0x0000001fff0bb819 */ /* 0x000fe40000011420 */
[-C--:B------:R-:W-:Y:S02]  /*15d0*/  @!P2 LEA.HI R10, R10, R31.reuse, RZ, 0x3 ;  /* 0x0000001f0a0aa211 */ /* 0x080fe400078f18ff */
[----:B-1----:R-:W-:Y:S02]  /*15e0*/  @!P2 LEA.HI R14, R0, R32, RZ, 0x3 ;  /* 0x00000020000ea211 */ /* 0x002fe400078f18ff */
[----:B--2---:R-:W-:Y:S02]  /*15f0*/  @!P3 SHF.R.S32.HI R13, RZ, 0x1f, R31 ;  /* 0x0000001fff0db819 */ /* 0x004fe4000001141f */
[----:B------:R-:W-:Y:S02]  /*1600*/  @!P5 LEA R12, P1, R2, R8, 0x1 ;  /* 0x00000008020cd211 */ /* 0x000fe400078208ff */
[----:B------:R-:W-:-:S02]  /*1610*/  @!P3 LEA.HI R8, R13, R31, RZ, 0x3 ;  /* 0x0000001f0d08b211 */ /* 0x000fc400078f18ff */
[----:B------:R-:W-:Y:S02]  /*1620*/  @!P2 LOP3.LUT R15, R10, 0xfffffff8, RZ, 0xc0, !PT ;  /* 0xfffffff80a0fa812 */ /* 0x000fe400078ec0ff */
[C---:B------:R-:W-:Y:S02]  /*1630*/  @!P5 LEA.HI.X R13, R2.reuse, R9, R3, 0x1, P1 ;  /* 0x00000009020dd211 */ /* 0x040fe400008f0c03 */
[----:B------:R-:W-:Y:S02]  /*1640*/  @!P2 LEA R10, P1, R2, R6, 0x1 ;  /* 0x00000006020aa211 */ /* 0x000fe400078208ff */
[----:B------:R-:W-:Y:S01]  /*1650*/  @!P3 LEA.HI R0, R11, R32, RZ, 0x3 ;  /* 0x000000200b00b211 */ /* 0x000fe200078f18ff */
[----:B------:R1:W-:Y:S01]  /*1660*/  @!P5 LDGSTS.E.BYPASS.LTC128B.128 [R35+0x1100], [R12.64], !P6 ;  /* 0x011000000c23dfae */ /* 0x0003e2000f101d58 */
[----:B------:R-:W-:Y:S01]  /*1670*/  @!P2 LOP3.LUT R9, R14, 0xfffffff8, RZ, 0xc0, !PT ;  /* 0xfffffff80e09a812 */ /* 0x000fe200078ec0ff */
[----:B------:R-:W-:Y:S01]  /*1680*/  @!P2 IMAD.WIDE R14, R15, 0x2, R6 ;  /* 0x000000020f0ea825 */ /* 0x000fe200078e0206 */
[----:B------:R-:W-:Y:S01]  /*1690*/  @!P3 LOP3.LUT R16, R8, 0xfffffff8, RZ, 0xc0, !PT ;  /* 0xfffffff80810b812 */ /* 0x000fe200078ec0ff */
[----:B------:R2:W-:Y:S01]  /*16a0*/  @!P5 LDGSTS.E.BYPASS.LTC128B.128 [R35+0x5100], [R26.64], !P0 ;  /* 0x051000001a23dfae */ /* 0x0005e2000c101d58 */
[----:B------:R-:W-:Y:S01]  /*16b0*/  @!P2 LEA.HI.X R11, R2, R7, R3, 0x1, P1 ;  /* 0x00000007020ba211 */ /* 0x000fe200008f0c03 */
[----:B------:R-:W-:Y:S01]  /*16c0*/  @!P2 IMAD.WIDE R6, R9, 0x2, R6 ;  /* 0x000000020906a825 */ /* 0x000fe200078e0206 */
[----:B------:R-:W-:Y:S01]  /*16d0*/  @!P3 LOP3.LUT R0, R0, 0xfffffff8, RZ, 0xc0, !PT ;  /* 0xfffffff80000b812 */ /* 0x000fe200078ec0ff */
[----:B------:R2:W-:Y:S01]  /*16e0*/  @!P5 LDGSTS.E.BYPASS.LTC128B.128 [R35+0x9100], [R24.64], !P4 ;  /* 0x091000001823dfae */ /* 0x0005e2000e101d58 */
[----:B------:R-:W-:Y:S01]  /*16f0*/  @!P3 LEA R8, P1, R2, R4, 0x1 ;  /* 0x000000040208b211 */ /* 0x000fe200078208ff */
[----:B---3--:R-:W-:Y:S01]  /*1700*/  @!P3 IMAD.WIDE R16, R16, 0x2, R4 ;  /* 0x000000021010b825 */ /* 0x008fe200078e0204 */
[----:B------:R-:W-:Y:S01]  /*1710*/  ISETP.GE.AND P5, PT, R28, 0x21, PT ;  /* 0x000000211c00780c */ /* 0x000fe20003fa6270 */
[----:B------:R3:W-:Y:S01]  /*1720*/  @!P2 LDGSTS.E.BYPASS.LTC128B.128 [R35+0x2100], [R10.64], !P6 ;  /* 0x021000000a23afae */ /* 0x0007e2000f101d58 */
[----:B------:R-:W-:Y:S01]  /*1730*/  @!P3 LEA.HI.X R9, R2, R5, R3, 0x1, P1 ;  /* 0x000000050209b211 */ /* 0x000fe200008f0c03 */
[----:B------:R-:W-:Y:S01]  /*1740*/  @!P3 IMAD.WIDE R18, R0, 0x2, R4 ;  /* 0x000000020012b825 */ /* 0x000fe200078e0204 */
[----:B------:R-:W-:Y:S01]  /*1750*/  ISETP.GT.AND P1, PT, R28, 0x40, PT ;  /* 0x000000401c00780c */ /* 0x000fe20003f24270 */
[----:B------:R5:W-:Y:S02]  /*1760*/  @!P2 LDGSTS.E.BYPASS.LTC128B.128 [R35+0x6100], [R14.64], !P0 ;  /* 0x061000000e23afae */ /* 0x000be4000c101d58 */
[----:B------:R-:W-:-:S02]  /*1770*/  IMAD R0, R29, c[0x0][0x1f0], RZ ;  /* 0x00007c001d007a24 */ /* 0x000fc400078e02ff */
[----:B------:R1:W-:Y:S01]  /*1780*/  @!P2 LDGSTS.E.BYPASS.LTC128B.128 [R35+0xa100], [R6.64], !P4 ;  /* 0x0a1000000623afae */ /* 0x0003e2000e101d58 */
[----:B------:R-:W-:Y:S02]  /*1790*/  IMAD.U32 R4, RZ, RZ, UR15 ;  /* 0x0000000fff047e24 */ /* 0x000fe4000f8e00ff */
[----:B------:R-:W-:Y:S01]  /*17a0*/  IMAD R0, R30, c[0x0][0x1f4], R0 ;  /* 0x00007d001e007a24 */ /* 0x000fe200078e0200 */
[----:B------:R2:W-:Y:S01]  /*17b0*/  @!P3 LDGSTS.E.BYPASS.LTC128B.128 [R35+0x3100], [R8.64], !P6 ;  /* 0x031000000823bfae */ /* 0x0005e2000f101d58 */
[----:B------:R-:W-:Y:S02]  /*17c0*/  ISETP.GE.AND P6, PT, R28, 0x1, PT ;  /* 0x000000011c00780c */ /* 0x000fe40003fc6270 */
[----:B------:R-:W-:Y:S01]  /*17d0*/  IMAD.IADD R41, R21, 0x1, R0 ;  /* 0x0000000115297824 */ /* 0x000fe200078e0200 */
[----:B------:R2:W-:Y:S01]  /*17e0*/  @!P3 LDGSTS.E.BYPASS.LTC128B.128 [R35+0x7100], [R16.64], !P0 ;  /* 0x071000001023bfae */ /* 0x0005e2000c101d58 */
[----:B----4-:R-:W-:-:S03]  /*17f0*/  IMAD.WIDE.U32 R20, R30, c[0x0][0x218], R22 ;  /* 0x000086001e147a25 */ /* 0x010fc600078e0016 */
[----:B------:R4:W-:Y:S01]  /*1800*/  @!P3 LDGSTS.E.BYPASS.LTC128B.128 [R35+0xb100], [R18.64], !P4 ;  /* 0x0b1000001223bfae */ /* 0x0009e2000e101d58 */
[----:B------:R-:W-:Y:S01]  /*1810*/  IMAD.WIDE.U32 R4, R4, UR18, R40 ;  /* 0x0000001204047c25 */ /* 0x000fe2000f8e0028 */
[----:B------:R-:W-:Y:S02]  /*1820*/  ISETP.GE.AND P4, PT, R2, c[0x0][0x1d4], PT ;  /* 0x0000750002007a0c */ /* 0x000fe40003f86270 */
[----:B------:R-:W-:Y:S01]  /*1830*/  ISETP.GE.AND P3, PT, R31, c[0x0][0x1d4], PT ;  /* 0x000075001f007a0c */ /* 0x000fe20003f66270 */
[----:B------:R-:W0:Y:S01]  /*1840*/  LDGDEPBAR ;  /* 0x00000000000079af */ /* 0x000e220000000000 */
[----:B------:R-:W-:Y:S01]  /*1850*/  IADD3 R0, R5, UR7, RZ ;  /* 0x0000000705007c10 */ /* 0x000fe2000fffe0ff */
[----:B---3--:R-:W-:Y:S01]  /*1860*/  IMAD.WIDE.U32 R10, R38, 0x40, RZ ;  /* 0x00000040260a7825 */ /* 0x008fe200078e00ff */
[----:B------:R-:W-:Y:S01]  /*1870*/  UIMAD UR7, UR10, UR5, URZ ;  /* 0x000000050a0772a4 */ /* 0x000fe2000f8e023f */
[----:B------:R4:W-:Y:S01]  /*1880*/  STL.64 [R1+0x18], R40 ;  /* 0x0000182801007387 */ /* 0x0009e20000100a00 */
[----:B-----5:R-:W-:Y:S01]  /*1890*/  LEA.HI R14, R110, R113, RZ, 0x4 ;  /* 0x000000716e0e7211 */ /* 0x020fe200078f20ff */
[----:B------:R-:W-:Y:S01]  /*18a0*/  IMAD R5, R29, c[0x0][0x218], RZ ;  /* 0x000086001d057a24 */ /* 0x000fe200078e02ff */
[C---:B------:R-:W-:Y:S01]  /*18b0*/  @P1 IADD3 R10, P0, R4.reuse, R10, RZ ;  /* 0x0000000a040a1210 */ /* 0x040fe20007f1e0ff */
[----:B------:R-:W-:Y:S01]  /*18c0*/  UIADD3 UR7, UR13, UR7, URZ ;  /* 0x000000070d077290 */ /* 0x000fe2000fffe03f */
[----:B-1----:R-:W-:Y:S01]  /*18d0*/  @P6 LEA R6, P2, R4, c[0x0][0x1c8], 0x1 ;  /* 0x0000720004066a11 */ /* 0x002fe200078408ff */
[----:B------:R-:W-:Y:S01]  /*18e0*/  IMAD R5, R30, c[0x0][0x21c], R5 ;  /* 0x000087001e057a24 */ /* 0x000fe200078e0205 */
[----:B------:R-:W-:Y:S01]  /*18f0*/  LOP3.LUT R3, R14, 0xfffffff0, RZ, 0xc0, !PT ;  /* 0xfffffff00e037812 */ /* 0x000fe200078ec0ff */
[----:B------:R-:W-:Y:S01]  /*1900*/  UIMAD UR10, UR7, UR15, URZ ;  /* 0x0000000f070a72a4 */ /* 0x000fe2000f8e023f */
[----:B--2---:R-:W-:Y:S01]  /*1910*/  IMAD.SHL.U32 R8, R39, 0x40, RZ ;  /* 0x0000004027087824 */ /* 0x004fe200078e00ff */
[----:B------:R-:W-:Y:S01]  /*1920*/  @P6 LEA.HI.X R7, R4, c[0x0][0x1cc], R0, 0x1, P2 ;  /* 0x0000730004076a11 */ /* 0x000fe200010f0c00 */
[----:B------:R-:W-:Y:S01]  /*1930*/  IMAD.IADD R37, R21, 0x1, R5 ;  /* 0x0000000115257824 */ /* 0x000fe200078e0205 */
[----:B------:R-:W-:Y:S01]  /*1940*/  @P5 LEA R4, P2, R38, R4, 0x5 ;  /* 0x0000000426045211 */ /* 0x000fe200078428ff */
[----:B------:R-:W-:Y:S01]  /*1950*/  IMAD.IADD R8, R11, 0x1, R8 ;  /* 0x000000010b087824 */ /* 0x000fe200078e0208 */
[----:B------:R-:W-:Y:S01]  /*1960*/  SHF.R.S32.HI R11, RZ, 0x4, R14 ;  /* 0x00000004ff0b7819 */ /* 0x000fe2000001140e */
[----:B------:R-:W-:Y:S01]  /*1970*/  IMAD.IADD R3, R113, 0x1, -R3 ;  /* 0x0000000171037824 */ /* 0x000fe200078e0a03 */
[----:B------:R1:W-:Y:S01]  /*1980*/  @P6 LDGSTS.E.BYPASS.LTC128B.128 [R35+0x12100], [R6.64], !P4 ;  /* 0x1210000006236fae */ /* 0x0003e2000e101d58 */
[----:B------:R-:W-:Y:S01]  /*1990*/  @P1 IMAD.X R13, R8, 0x1, R0, P0 ;  /* 0x00000001080d1824 */ /* 0x000fe200000e0600 */
[----:B------:R-:W-:Y:S01]  /*19a0*/  @P5 LEA.HI.X R0, R38, R0, R39, 0x5, P2 ;  /* 0x0000000026005211 */ /* 0x000fe200010f2c27 */
[----:B------:R-:W-:Y:S01]  /*19b0*/  IMAD.MOV.U32 R36, RZ, RZ, R20 ;  /* 0x000000ffff247224 */ /* 0x000fe200078e0014 */
[----:B------:R-:W-:Y:S01]  /*19c0*/  ISETP.GE.AND P2, PT, R32, c[0x0][0x1d4], PT ;  /* 0x0000750020007a0c */ /* 0x000fe20003f46270 */
[----:B------:R1:W-:Y:S01]  /*19d0*/  @P6 LDGSTS.E.BYPASS.LTC128B.128 [R35+0x15100], [R6.64+0x80], !P3 ;  /* 0x1510008006236fae */ /* 0x0003e2000d901d58 */
[----:B------:R-:W-:Y:S01]  /*19e0*/  @P5 LEA R8, P0, R4, c[0x0][0x1c8], 0x1 ;  /* 0x0000720004085a11 */ /* 0x000fe200078008ff */
[----:B------:R-:W-:Y:S01]  /*19f0*/  UIMAD UR10, UR11, UR12, UR10 ;  /* 0x0000000c0b0a72a4 */ /* 0x000fe2000f8e020a */
[----:B------:R-:W-:Y:S01]  /*1a00*/  LEA.HI R5, R14, R11, RZ, 0x1 ;  /* 0x0000000b0e057211 */ /* 0x000fe200078f08ff */
[----:B------:R-:W-:Y:S01]  /*1a10*/  USHF.L.U32 UR11, UR4, 0x6, URZ ;  /* 0x00000006040b7899 */ /* 0x000fe2000800063f */
[----:B------:R-:W-:Y:S01]  /*1a20*/  @P5 LEA.HI.X R9, R4, c[0x0][0x1cc], R0, 0x1, P0 ;  /* 0x0000730004095a11 */ /* 0x000fe200000f0c00 */
[----:B------:R4:W-:Y:S01]  /*1a30*/  STL.64 [R1+0x28], R20 ;  /* 0x0000281401007387 */ /* 0x0009e20000100a00 */
[----:B------:R-:W-:-:S02]  /*1a40*/  SHF.R.S32.HI R12, RZ, 0x1f, R3 ;  /* 0x0000001fff0c7819 */ /* 0x000fc40000011403 */
[----:B------:R-:W-:Y:S01]  /*1a50*/  @P1 LEA R4, P0, R10, c[0x0][0x1c8], 0x1 ;  /* 0x000072000a041a11 */ /* 0x000fe200078008ff */
[----:B------:R4:W-:Y:S01]  /*1a60*/  STL.64 [R1+0x20], R36 ;  /* 0x0000202401007387 */ /* 0x0009e20000100a00 */
[----:B------:R-:W-:-:S03]  /*1a70*/  LEA.HI R12, R12, R3, RZ, 0x3 ;  /* 0x000000030c0c7211 */ /* 0x000fc600078f18ff */
[----:B------:R1:W-:Y:S01]  /*1a80*/  @P6 LDGSTS.E.BYPASS.LTC128B.128 [R35+0x18100], [R6.64+0x100], !P2 ;  /* 0x1810010006236fae */ /* 0x0003e2000d101d58 */
[----:B------:R-:W-:Y:S02]  /*1a90*/  ISETP.GE.AND P6, PT, R2, c[0x0][0x1d4], PT ;  /* 0x0000750002007a0c */ /* 0x000fe40003fc6270 */
[----:B------:R-:W-:Y:S01]  /*1aa0*/  LOP3.LUT R2, R5, 0xfffffffe, RZ, 0xc0, !PT ;  /* 0xfffffffe05027812 */ /* 0x000fe200078ec0ff */
[----:B------:R2:W-:Y:S01]  /*1ab0*/  @P5 LDGSTS.E.BYPASS.LTC128B.128 [R35+0x13100], [R8.64], !P4 ;  /* 0x1310000008235fae */ /* 0x0005e2000e101d58 */
[----:B------:R-:W-:Y:S02]  /*1ac0*/  @P1 LEA.HI.X R5, R10, c[0x0][0x1cc], R13, 0x1, P0 ;  /* 0x000073000a051a11 */ /* 0x000fe400000f0c0d */
[----:B------:R-:W-:Y:S01]  /*1ad0*/  LOP3.LUT R0, R12, 0xfffffff8, RZ, 0xc0, !PT ;  /* 0xfffffff80c007812 */ /* 0x000fe200078ec0ff */
[----:B------:R2:W-:Y:S01]  /*1ae0*/  @P5 LDGSTS.E.BYPASS.LTC128B.128 [R35+0x16100], [R8.64+0x80], !P3 ;  /* 0x1610008008235fae */ /* 0x0005e2000d901d58 */
[----:B------:R-:W-:-:S03]  /*1af0*/  IMAD.IADD R13, R11, 0x1, -R2 ;  /* 0x000000010b0d7824 */ /* 0x000fc600078e0a02 */
[----:B------:R2:W-:Y:S01]  /*1b00*/  @P5 LDGSTS.E.BYPASS.LTC128B.128 [R35+0x19100], [R8.64+0x100], !P2 ;  /* 0x1910010008235fae */ /* 0x0005e2000d101d58 */
[----:B------:R-:W-:Y:S01]  /*1b10*/  IMAD.IADD R3, R3, 0x1, -R0 ;  /* 0x0000000103037824 */ /* 0x000fe200078e0a00 */
[----:B------:R-:W-:Y:S02]  /*1b20*/  ISETP.GE.AND P5, PT, R31, c[0x0][0x1d4], PT ;  /* 0x000075001f007a0c */ /* 0x000fe40003fa6270 */
[----:B------:R3:W-:Y:S01]  /*1b30*/  @P1 LDGSTS.E.BYPASS.LTC128B.128 [R35+0x14100], [R4.64], !P4 ;  /* 0x1410000004231fae */ /* 0x0007e2000e101d58 */
[----:B------:R-:W-:-:S03]  /*1b40*/  IMAD.SHL.U32 R2, R3, 0x40, RZ ;  /* 0x0000004003027824 */ /* 0x000fc600078e00ff */
[----:B------:R3:W-:Y:S02]  /*1b50*/  @P1 LDGSTS.E.BYPASS.LTC128B.128 [R35+0x17100], [R4.64+0x80], !P3 ;  /* 0x1710008004231fae */ /* 0x0007e4000d901d58 */
[----:B------:R-:W-:Y:S02]  /*1b60*/  LOP3.LUT R2, R2, 0x1c0, RZ, 0xc0, !PT ;  /* 0x000001c002027812 */ /* 0x000fe400078ec0ff */
[----:B------:R3:W-:Y:S01]  /*1b70*/  @P1 LDGSTS.E.BYPASS.LTC128B.128 [R35+0x1a100], [R4.64+0x100], !P2 ;  /* 0x1a10010004231fae */ /* 0x0007e2000d101d58 */
[----:B-1----:R-:W-:-:S03]  /*1b80*/  IMAD.WIDE.U32 R6, R33, UR15, R36 ;  /* 0x0000000f21067c25 */ /* 0x002fc6000f8e0024 */
[----:B------:R-:W0:Y:S02]  /*1b90*/  LDGDEPBAR ;  /* 0x00000000000079af */ /* 0x000e240000000000 */
[----:B------:R-:W-:Y:S01]  /*1ba0*/  IADD3 R0, R7, UR10, RZ ;  /* 0x0000000a07007c10 */ /* 0x000fe2000fffe0ff */
[----:B------:R-:W-:Y:S01]  /*1bb0*/  UMOV UR10, 0x6 ;  /* 0x00000006000a7882 */ /* 0x000fe20000000000 */
[----:B------:R-:W-:Y:S01]  /*1bc0*/  LEA R10, P0, R6, c[0x0][0x1f8], 0x1 ;  /* 0x00007e00060a7a11 */ /* 0x000fe200078008ff */
[----:B------:R-:W-:-:S03]  /*1bd0*/  USHF.L.U64.HI UR10, UR4, UR10, UR5 ;  /* 0x0000000a040a7299 */ /* 0x000fc60008010205 */
[----:B------:R-:W-:Y:S01]  /*1be0*/  LEA.HI.X R11, R6, c[0x0][0x1fc], R0, 0x1, P0 ;  /* 0x00007f00060b7a11 */ /* 0x000fe200000f0c00 */
[----:B------:R-:W-:Y:S02]  /*1bf0*/  IMAD.SHL.U32 R0, R13, 0x8, RZ ;  /* 0x000000080d007824 */ /* 0x000fe400078e00ff */
[----:B------:R-:W-:-:S03]  /*1c00*/  IMAD.U32 R6, RZ, RZ, UR11 ;  /* 0x0000000bff067e24 */ /* 0x000fc6000f8e00ff */
[----:B------:R-:W-:Y:S02]  /*1c10*/  LOP3.LUT R0, R2, 0x8, R0, 0xf8, !PT ;  /* 0x0000000802007812 */ /* 0x000fe400078ef800 */
[----:B------:R-:W-:Y:S02]  /*1c20*/  SHF.R.U32.HI R2, RZ, 0x3, R2 ;  /* 0x00000003ff027819 */ /* 0x000fe40000011602 */
[----:B------:R-:W-:Y:S02]  /*1c30*/  IADD3 R14, P1, P0, R6, 0x80, R10 ;  /* 0x00000080060e7810 */ /* 0x000fe4000783e00a */
[----:B------:R-:W-:Y:S01]  /*1c40*/  LOP3.LUT R2, R0, R2, RZ, 0x3c, !PT ;  /* 0x0000000200027212 */ /* 0x000fe200078e3cff */
[----:B---3--:R-:W-:Y:S01]  /*1c50*/  IMAD.U32 R4, RZ, RZ, UR11 ;  /* 0x0000000bff047e24 */ /* 0x008fe2000f8e00ff */
[----:B------:R-:W-:Y:S01]  /*1c60*/  IADD3.X R15, RZ, UR10, R11, P1, P0 ;  /* 0x0000000aff0f7c10 */ /* 0x000fe20008fe040b */
[----:B------:R-:W-:Y:S01]  /*1c70*/  IMAD.SHL.U32 R0, R12, 0x40, RZ ;  /* 0x000000400c007824 */ /* 0x000fe200078e00ff */
[----:B------:R-:W-:-:S04]  /*1c80*/  DEPBAR.LE SB0, 0x1 ;  /* 0x000080400000791a */ /* 0x000fc80000000000 */
[----:B------:R-:W-:Y:S01]  /*1c90*/  BAR.SYNC.DEFER_BLOCKING 0x0 ;  /* 0x0000000000007b1d */ /* 0x000fe20000010000 */
[----:B--2---:R-:W-:Y:S02]  /*1ca0*/  IADD3 R8, P1, P0, R4, 0x100, R10 ;  /* 0x0000010004087810 */ /* 0x004fe4000783e00a */
[----:B------:R-:W-:Y:S01]  /*1cb0*/  LOP3.LUT R2, R2, 0xfffffe00, R0, 0xf8, !PT ;  /* 0xfffffe0002027812 */ /* 0x000fe200078ef800 */
[----:B------:R-:W-:Y:S01]  /*1cc0*/  IMAD.MOV.U32 R0, RZ, RZ, 0x10 ;  /* 0x00000010ff007424 */ /* 0x000fe200078e00ff */
[----:B------:R-:W-:Y:S02]  /*1cd0*/  IADD3.X R9, RZ, UR10, R11, P1, P0 ;  /* 0x0000000aff097c10 */ /* 0x000fe40008fe040b */
[----:B------:R-:W-:Y:S01]  /*1ce0*/  LOP3.LUT P0, RZ, R3, 0x2, RZ, 0xc0, !PT ;  /* 0x0000000203ff7812 */ /* 0x000fe2000780c0ff */
[----:B------:R-:W-:Y:S01]  /*1cf0*/  IMAD R212, R108, 0x400, R2 ;  /* 0x000004006cd47824 */ /* 0x000fe200078e0202 */
[----:B------:R-:W-:Y:S02]  /*1d00*/  IADD3 R6, P1, R10, UR11, RZ ;  /* 0x0000000b0a067c10 */ /* 0x000fe4000ff3e0ff */
[----:B------:R-:W-:-:S02]  /*1d10*/  SEL R0, R0, 0xfffffff0, !P0 ;  /* 0xfffffff000007807 */ /* 0x000fc40004000000 */
[----:B------:R-:W-:Y:S02]  /*1d20*/  IADD3.X R7, R11, UR10, RZ, P1, !PT ;  /* 0x0000000a0b077c10 */ /* 0x000fe40008ffe4ff */
[----:B------:R-:W-:Y:S01]  /*1d30*/  LOP3.LUT P1, RZ, R3, 0x4, RZ, 0xc0, !PT ;  /* 0x0000000403ff7812 */ /* 0x000fe2000782c0ff */
[----:B------:R-:W-:Y:S01]  /*1d40*/  IMAD.SHL.U32 R240, R0, 0x2, RZ ;  /* 0x0000000200f07824 */ /* 0x000fe200078e00ff */
[C---:B------:R-:W-:Y:S01]  /*1d50*/  LEA R220, R212.reuse, 0x100, 0x1 ;  /* 0x00000100d4dc7811 */ /* 0x040fe200078e08ff */
[----:B------:R-:W-:Y:S01]  /*1d60*/  IMAD.SHL.U32 R212, R212, 0x2, RZ ;  /* 0x00000002d4d47824 */ /* 0x000fe200078e00ff */
[----:B------:R-:W-:Y:S01]  /*1d70*/  SEL R0, R239, 0xffffffe0, !P1 ;  /* 0xffffffe0ef007807 */ /* 0x000fe20004800000 */
[----:B------:R-:W-:Y:S01]  /*1d80*/  IMAD.SHL.U32 R3, R42, 0x40, RZ ;  /* 0x000000402a037824 */ /* 0x000fe200078e00ff */
[----:B------:R-:W-:Y:S01]  /*1d90*/  IADD3 R4, P0, R6, UR11, RZ ;  /* 0x0000000b06047c10 */ /* 0x000fe2000ff1e0ff */
[----:B------:R-:W-:Y:S01]  /*1da0*/  IMAD.IADD R216, R220, 0x1, R240 ;  /* 0x00000001dcd87824 */ /* 0x000fe200078e02f0 */
[----:B------:R-:W-:Y:S01]  /*1db0*/  ISETP.LT.OR P1, PT, R28, 0x1, P5 ;  /* 0x000000011c00780c */ /* 0x000fe20002f21670 */
[C---:B------:R-:W-:Y:S01]  /*1dc0*/  IMAD R220, R0.reuse, 0x2, R220 ;  /* 0x0000000200dc7824 */ /* 0x040fe200078e02dc */
[----:B------:R4:W1:Y:S01]  /*1dd0*/  LDSM.16.M88.4 R152, [R212+0x100] ;  /* 0x00010000d498783b */ /* 0x0008620000000200 */
[----:B------:R-:W-:Y:S01]  /*1de0*/  IMAD R224, R0, 0x2, R216 ;  /* 0x0000000200e07824 */ /* 0x000fe200078e02d8 */
[----:B------:R-:W-:-:S02]  /*1df0*/  IADD3.X R5, R7, UR10, RZ, P0, !PT ;  /* 0x0000000a07057c10 */ /* 0x000fc400087fe4ff */
[----:B------:R4:W2:Y:S01]  /*1e00*/  LDSM.16.M88.4 R196, [R212+0x4100] ;  /* 0x00410000d4c4783b */ /* 0x0008a20000000200 */
[----:B------:R-:W-:Y:S02]  /*1e10*/  ISETP.LT.OR P0, PT, R28, 0x1, P6 ;  /* 0x000000011c00780c */ /* 0x000fe40003701670 */
[----:B------:R-:W-:Y:S01]  /*1e20*/  LOP3.LUT R3, R3, 0x1c0, RZ, 0xc0, !PT ;  /* 0x000001c003037812 */ /* 0x000fe200078ec0ff */
[----:B------:R4:W3:Y:S03]  /*1e30*/  LDSM.16.M88.4 R156, [R216] ;  /* 0x00000000d89c783b */ /* 0x0008e60000000200 */
[----:B------:R-:W-:Y:S01]  /*1e40*/  SHF.R.U32.HI R237, RZ, 0x3, R3 ;  /* 0x00000003ffed7819 */ /* 0x000fe20000011603 */
        /* <DEDUP_REMOVED lines=43> */
[----:B------:R-:W-:-:S03]  /*2100*/  IMAD.U32 R6, RZ, RZ, UR15 ;  /* 0x0000000fff067e24 */ /* 0x000fc6000f8e00ff */
[----:B------:R-:W-:Y:S01]  /*2110*/  UIMAD UR4, UR5, UR18, UR4 ;  /* 0x00000012050472a4 */ /* 0x000fe2000f8e0204 */
[----:B------:R-:W-:-:S05]  /*2120*/  IMAD.WIDE.U32 R6, R6, UR18, R40 ;  /* 0x0000001206067c25 */ /* 0x000fca000f8e0028 */
[----:B------:R-:W-:Y:S02]  /*2130*/  IADD3 R3, R7, UR4, RZ ;  /* 0x0000000407037c10 */ /* 0x000fe4000fffe0ff */
[----:B------:R-:W-:-:S04]  /*2140*/  LEA R4, P5, R6, c[0x0][0x1c8], 0x1 ;  /* 0x0000720006047a11 */ /* 0x000fc800078a08ff */
[----:B------:R-:W-:Y:S02]  /*2150*/  LEA.HI.X R5, R6, c[0x0][0x1cc], R3, 0x1, P5 ;  /* 0x0000730006057a11 */ /* 0x000fe400028f0c03 */
[----:B------:R-:W-:-:S03]  /*2160*/  IADD3 R6, P5, R8, R4, RZ ;  /* 0x0000000408067210 */ /* 0x000fc60007fbe0ff */
[----:B------:R1:W-:Y:S02]  /*2170*/  LDGSTS.E.BYPASS.LTC128B.128 [R35+0x1b100], [R4.64], !P4 ;  /* 0x1b10000004237fae */ /* 0x0003e4000e101d58 */
[C-C-:B------:R-:W-:Y:S01]  /*2180*/  IMAD.X R7, R9.reuse, 0x1, R5.reuse, P5 ;  /* 0x0000000109077824 */ /* 0x140fe200028e0605 */
[C-C-:B------:R-:W-:Y:S01]  /*2190*/  IADD3 R12, P6, P5, R8.reuse, 0x80, R4.reuse ;  /* 0x00000080080c7810 */ /* 0x140fe20007dde004 */
[----:B------:R1:W-:Y:S03]  /*21a0*/  LDGSTS.E.BYPASS.LTC128B.128 [R35+0x1e100], [R4.64+0x80], !P3 ;  /* 0x1e10008004237fae */ /* 0x0003e6000d901d58 */
[----:B------:R-:W-:Y:S01]  /*21b0*/  IADD3.X R13, R9, RZ, R5, P6, P5 ;  /* 0x000000ff090d7210 */ /* 0x000fe200037ea405 */
[----:B------:R1:W-:Y:S01]  /*21c0*/  LDGSTS.E.BYPASS.LTC128B.128 [R35+0x21100], [R4.64+0x100], !P2 ;  /* 0x2110010004237fae */ /* 0x0003e2000d101d58 */
[----:B------:R-:W-:-:S03]  /*21d0*/  IADD3 R10, P6, P5, R8, 0x100, R4 ;  /* 0x00000100080a7810 */ /* 0x000fc60007dde004 */
[----:B------:R1:W-:Y:S01]  /*21e0*/  LDGSTS.E.BYPASS.LTC128B.128 [R35+0x1c100], [R6.64], !P4 ;  /* 0x1c10000006237fae */ /* 0x0003e2000e101d58 */
[----:B------:R-:W-:Y:S02]  /*21f0*/  IADD3.X R11, R9, RZ, R5, P6, P5 ;  /* 0x000000ff090b7210 */ /* 0x000fe400037ea405 */
[----:B------:R-:W-:Y:S01]  /*2200*/  IADD3 R8, P5, R6, R8, RZ ;  /* 0x0000000806087210 */ /* 0x000fe20007fbe0ff */
[----:B------:R1:W-:Y:S04]  /*2210*/  LDGSTS.E.BYPASS.LTC128B.128 [R35+0x1f100], [R12.64], !P3 ;  /* 0x1f1000000c237fae */ /* 0x0003e8000d901d58 */
[----:B------:R-:W-:Y:S01]  /*2220*/  IMAD.X R9, R7, 0x1, R9, P5 ;  /* 0x0000000107097824 */ /* 0x000fe200028e0609 */
[----:B------:R1:W-:Y:S04]  /*2230*/  LDGSTS.E.BYPASS.LTC128B.128 [R35+0x22100], [R10.64], !P2 ;  /* 0x221000000a237fae */ /* 0x0003e8000d101d58 */
[----:B------:R1:W-:Y:S04]  /*2240*/  LDGSTS.E.BYPASS.LTC128B.128 [R35+0x1d100], [R8.64], !P4 ;  /* 0x1d10000008237fae */ /* 0x0003e8000e101d58 */
[----:B------:R1:W-:Y:S04]  /*2250*/  LDGSTS.E.BYPASS.LTC128B.128 [R35+0x20100], [R8.64+0x80], !P3 ;  /* 0x2010008008237fae */ /* 0x0003e8000d901d58 */
[----:B------:R1:W-:Y:S02]  /*2260*/  LDGSTS.E.BYPASS.LTC128B.128 [R35+0x23100], [R8.64+0x100], !P2 ;  /* 0x2310010008237fae */ /* 0x0003e4000d101d58 */
.L_x_1195:
[----:B-1234-:R-:W0:Y:S01]  /*2270*/  LDGDEPBAR ;  /* 0x00000000000079af */ /* 0x01ee220000000000 */
[----:B------:R-:W-:Y:S01]  /*2280*/  PLOP3.LUT P5, PT, PT, PT, UP0, 0x40, 0x0 ;  /* 0x000000000000781c */ /* 0x000fe20003fae808 */
[----:B------:R-:W-:Y:S01]  /*2290*/  IMAD.SHL.U32 R237, R237, 0x2, RZ ;  /* 0x00000002eded7824 */ /* 0x000fe200078e00ff */
[----:B------:R-:W-:-:S04]  /*22a0*/  SEL R239, R239, 0xffffffe0, !P1 ;  /* 0xffffffe0efef7807 */ /* 0x000fc80004800000 */
[C---:B------:R-:W-:Y:S01]  /*22b0*/  IADD3 R233, R237.reuse, 0x12100, RZ ;  /* 0x00012100ede97810 */ /* 0x040fe20007ffe0ff */
        /* <DEDUP_REMOVED lines=46> */
.L_x_1196:
[----:B--23--:R-:W-:Y:S01]  /*25a0*/  HMMA.16816.F32.BF16 R36, R152, R16, RZ ;  /* 0x000000109824723c */ /* 0x00cfe200000418ff */
[----:B------:R-:W-:Y:S01]  /*25b0*/  IMAD.MOV.U32 R3, RZ, RZ, 0x40 ;  /* 0x00000040ff037424 */ /* 0x000fe200078e00ff */
[----:B------:R-:W-:Y:S01]  /*25c0*/  PLOP3.LUT P5, PT, PT, PT, UP2, 0x80, 0x0 ;  /* 0x000000000000781c */ /* 0x000fe20003faf028 */
[----:B------:R-:W-:Y:S01]  /*25d0*/  UIADD3 UR9, UR14, UR9, URZ ;  /* 0x000000090e097290 */ /* 0x000fe2000fffe03f */
[----:B------:R-:W0:Y:S01]  /*25e0*/  LDGDEPBAR ;  /* 0x00000000000079af */ /* 0x000e220000000000 */
[----:B------:R-:W-:Y:S01]  /*25f0*/  UISETP.GE.AND UP0, UPT, UR28, 0x3, UPT ;  /* 0x000000031c00788c */ /* 0x000fe2000bf06270 */
[----:B------:R-:W-:-:S02]  /*2600*/  SEL R232, R3, 0xffffffc0, !P0 ;  /* 0xffffffc003e87807 */ /* 0x000fc40004000000 */
[----:B------:R-:W-:Y:S01]  /*2610*/  HMMA.16816.F32.BF16 R32, R152, R18, RZ ;  /* 0x000000129820723c */ /* 0x000fe200000418ff */
[----:B------:R-:W-:Y:S02]  /*2620*/  PLOP3.LUT P0, PT, PT, PT, UP2, 0x80, 0x0 ;  /* 0x000000000000781c */ /* 0x000fe40003f0f028 */
[----:B------:R-:W-:Y:S01]  /*2630*/  IMAD.IADD R3, R237, 0x1, R232 ;  /* 0x00000001ed037824 */ /* 0x000fe200078e02e8 */
[----:B------:R-:W-:-:S04]  /*2640*/  IADD3 R5, R232, R4, RZ ;  /* 0x00000004e8057210 */ /* 0x000fc80007ffe0ff */
[C---:B----4-:R-:W-:Y:S01]  /*2650*/  HMMA.16816.F32.BF16 R16, R152.reuse, R24, RZ ;  /* 0x000000189810723c */ /* 0x050fe200000418ff */
[----:B------:R-:W-:Y:S07]  /*2660*/  LDSM.16.M88.4 R104, [R5+0x16900] ;  /* 0x016900000568783b */ /* 0x000fee0000000200 */
[C---:B-1----:R-:W-:Y:S08]  /*2670*/  HMMA.16816.F32.BF16 R8, R152.reuse, R40, RZ ;  /* 0x000000289808723c */ /* 0x042ff000000418ff */
[C---:B------:R-:W-:Y:S08]  /*2680*/  HMMA.16816.F32.BF16 R12, R152.reuse, R26, RZ ;  /* 0x0000001a980c723c */ /* 0x040ff000000418ff */
[C---:B------:R-:W-:Y:S08]  /*2690*/  HMMA.16816.F32.BF16 R28, R152.reuse, R20, RZ ;  /* 0x00000014981c723c */ /* 0x040ff000000418ff */
[C---:B------:R-:W-:Y:S08]  /*26a0*/  HMMA.16816.F32.BF16 R20, R152.reuse, R22, RZ ;  /* 0x000000169814723c */ /* 0x040ff000000418ff */
[----:B------:R-:W-:Y:S01]  /*26b0*/  HMMA.16816.F32.BF16 R24, R152, R42, RZ ;  /* 0x0000002a9818723c */ /* 0x000fe200000418ff */
[----:B------:R-:W-:Y:S07]  /*26c0*/  LDSM.16.M88.4 R40, [R3+0x13900] ;  /* 0x013900000328783b */ /* 0x000fee0000000200 */
[C---:B------:R-:W-:Y:S01]  /*26d0*/  HMMA.16816.F32.BF16 R96, R156.reuse, R54, R32 ;  /* 0x000000369c60723c */ /* 0x040fe20000041820 */
[----:B------:R-:W1:Y:S07]  /*26e0*/  LDSM.16.M88.4 R32, [R3+0x12100] ;  /* 0x012100000320783b */ /* 0x000e6e0000000200 */
[C---:B------:R-:W-:Y:S08]  /*26f0*/  HMMA.16816.F32.BF16 R68, R156.reuse, R44, R16 ;  /* 0x0000002c9c44723c */ /* 0x040ff00000041810 */
[----:B------:R-:W-:Y:S08]  /*2700*/  HMMA.16816.F32.BF16 R56, R156, R60, R8 ;  /* 0x0000003c9c38723c */ /* 0x000ff00000041808 */
[C---:B------:R-:W-:Y:S08]  /*2710*/  HMMA.16816.F32.BF16 R8, R152.reuse, R72, RZ ;  /* 0x000000489808723c */ /* 0x040ff000000418ff */
[----:B------:R-:W-:Y:S08]  /*2720*/  HMMA.16816.F32.BF16 R16, R152, R74, RZ ;  /* 0x0000004a9810723c */ /* 0x000ff000000418ff */
[C---:B------:R-:W-:Y:S01]  /*2730*/  HMMA.16816.F32.BF16 R64, R156.reuse, R46, R12 ;  /* 0x0000002e9c40723c */ /* 0x040fe2000004180c */
[----:B------:R-:W-:Y:S07]  /*2740*/  LDSM.16.M88.4 R44, [R3+0x13100] ;  /* 0x01310000032c783b */ /* 0x000fee0000000200 */
[----:B------:R-:W-:Y:S01]  /*2750*/  HMMA.16816.F32.BF16 R88, R156, R52, R36 ;  /* 0x000000349c58723c */ /* 0x000fe20000041824 */
[----:B------:R-:W-:Y:S07]  /*2760*/  LDSM.16.M88.4 R36, [R3+0x14100] ;  /* 0x014100000324783b */ /* 0x000fee0000000200 */
[----:B------:R-:W-:Y:S08]  /*2770*/  HMMA.16816.F32.BF16 R12, R152, R84, RZ ;  /* 0x00000054980c723c */ /* 0x000ff000000418ff */
[C---:B------:R-:W-:Y:S08]  /*2780*/  HMMA.16816.F32.BF16 R80, R156.reuse, R48, R28 ;  /* 0x000000309c50723c */ /* 0x040ff0000004181c */
[C---:B------:R-:W-:Y:S01]  /*2790*/  HMMA.16816.F32.BF16 R76, R156.reuse, R50, R20 ;  /* 0x000000329c4c723c */ /* 0x040fe20000041814 */
[----:B------:R-:W2:Y:S07]  /*27a0*/  LDSM.16.M88.4 R48, [R3+0x12900] ;  /* 0x012900000330783b */ /* 0x000eae0000000200 */
[----:B------:R-:W-:Y:S08]  /*27b0*/  HMMA.16816.F32.BF16 R52, R156, R62, R24 ;  /* 0x0000003e9c34723c */ /* 0x000ff00000041818 */
[----:B------:R-:W-:Y:S01]  /*27c0*/  HMMA.16816.F32.BF16 R24, R152, R86, RZ ;  /* 0x000000569818723c */ /* 0x000fe200000418ff */
[----:B------:R-:W3:Y:S07]  /*27d0*/  LDSM.16.M88.4 R84, [R3+0x14900] ;  /* 0x014900000354783b */ /* 0x000eee0000000200 */
[C---:B------:R-:W-:Y:S08]  /*27e0*/  HMMA.16816.F32.BF16 R28, R156.reuse, R92, R8 ;  /* 0x0000005c9c1c723c */ /* 0x040ff00000041808 */
[C---:B------:R-:W-:Y:S01]  /*27f0*/  HMMA.16816.F32.BF16 R20, R156.reuse, R94, R16 ;  /* 0x0000005e9c14723c */ /* 0x040fe20000041810 */
[----:B------:R-:W4:Y:S07]  /*2800*/  LDSM.16.M88.4 R92, [R5+0x12100] ;  /* 0x01210000055c783b */ /* 0x000f2e0000000200 */
[----:B------:R-:W-:Y:S08]  /*2810*/  HMMA.16816.F32.BF16 R16, R156, R100, R12 ;  /* 0x000000649c10723c */ /* 0x000ff0000004180c */
[C---:B-1----:R-:W-:Y:S01]  /*2820*/  HMMA.16816.F32.BF16 R8, R184.reuse, R32, R88 ;  /* 0x00000020b808723c */ /* 0x042fe20000041858 */
[----:B------:R-:W1:Y:S07]  /*2830*/  LDSM.16.M88.4 R88, [R5+0x12900] ;  /* 0x012900000558783b */ /* 0x000e6e0000000200 */
[----:B------:R-:W-:Y:S01]  /*2840*/  HMMA.16816.F32.BF16 R32, R184, R34, R96 ;  /* 0x00000022b820723c */ /* 0x000fe20000041860 */
[----:B------:R-:W5:Y:S07]  /*2850*/  LDSM.16.M88.4 R96, [R5+0x13100] ;  /* 0x013100000560783b */ /* 0x000f6e0000000200 */
[----:B------:R-:W-:Y:S01]  /*2860*/  HMMA.16816.F32.BF16 R12, R156, R102, R24 ;  /* 0x000000669c0c723c */ /* 0x000fe20000041818 */
[----:B------:R-:W-:Y:S07]  /*2870*/  LDSM.16.M88.4 R100, [R4+0x17900] ;  /* 0x017900000464783b */ /* 0x000fee0000000200 */
[C---:B--2---:R-:W-:Y:S08]  /*2880*/  HMMA.16816.F32.BF16 R24, R184.reuse, R50, R76 ;  /* 0x00000032b818723c */ /* 0x044ff0000004184c */
[C---:B------:R-:W-:Y:S01]  /*2890*/  HMMA.16816.F32.BF16 R72, R184.reuse, R48, R80 ;  /* 0x00000030b848723c */ /* 0x040fe20000041850 */
[----:B------:R-:W2:Y:S07]  /*28a0*/  LDSM.16.M88.4 R48, [R5+0x13900] ;  /* 0x013900000530783b */ /* 0x000eae0000000200 */
[C---:B------:R-:W-:Y:S08]  /*28b0*/  HMMA.16816.F32.BF16 R60, R184.reuse, R44, R68 ;  /* 0x0000002cb83c723c */ /* 0x040ff00000041844 */
[C---:B------:R-:W-:Y:S08]  /*28c0*/  HMMA.16816.F32.BF16 R76, R184.reuse, R46, R64 ;  /* 0x0000002eb84c723c */ /* 0x040ff00000041840 */
[----:B---3--:R-:W-:Y:S08]  /*28d0*/  HMMA.16816.F32.BF16 R44, R184, R84, R16 ;  /* 0x00000054b82c723c */ /* 0x008ff00000041810 */
[----:B----4-:R-:W-:Y:S01]  /*28e0*/  HMMA.16816.F32.BF16 R16, R188, R94, R32 ;  /* 0x0000005ebc10723c */ /* 0x010fe20000041820 */
[----:B------:R-:W3:Y:S07]  /*28f0*/  LDSM.16.M88.4 R32, [R5+0x14900] ;  /* 0x014900000520783b */ /* 0x000eee0000000200 */
[C---:B------:R-:W-:Y:S08]  /*2900*/  HMMA.16816.F32.BF16 R68, R184.reuse, R40, R56 ;  /* 0x00000028b844723c */ /* 0x040ff00000041838 */
[C---:B------:R-:W-:Y:S08]  /*2910*/  HMMA.16816.F32.BF16 R64, R184.reuse, R42, R52 ;  /* 0x0000002ab840723c */ /* 0x040ff00000041834 */
[C---:B------:R-:W-:Y:S01]  /*2920*/  HMMA.16816.F32.BF16 R56, R184.reuse, R36, R28 ;  /* 0x00000024b838723c */ /* 0x040fe2000004181c */
[----:B------:R-:W-:Y:S07]  /*2930*/  LDSM.16.M88.4 R28, [R237+0x15100] ;  /* 0x01510000ed1c783b */ /* 0x000fee0000000200 */
[C---:B------:R-:W-:Y:S01]  /*2940*/  HMMA.16816.F32.BF16 R52, R184.reuse, R38, R20 ;  /* 0x00000026b834723c */ /* 0x040fe20000041814 */
[----:B------:R-:W4:Y:S07]  /*2950*/  LDSM.16.M88.4 R36, [R5+0x14100] ;  /* 0x014100000524783b */ /* 0x000f2e0000000200 */
[----:B------:R-:W-:Y:S08]  /*2960*/  HMMA.16816.F32.BF16 R40, R184, R86, R12 ;  /* 0x00000056b828723c */ /* 0x000ff0000004180c */
[C---:B------:R-:W-:Y:S08]  /*2970*/  HMMA.16816.F32.BF16 R20, R188.reuse, R92, R8 ;  /* 0x0000005cbc14723c */ /* 0x040ff00000041808 */
[C---:B-1----:R-:W-:Y:S01]  /*2980*/  HMMA.16816.F32.BF16 R8, R188.reuse, R90, R24 ;  /* 0x0000005abc08723c */ /* 0x042fe20000041818 */
[----:B------:R-:W1:Y:S07]  /*2990*/  LDSM.16.M88.4 R24, [R237+0x15900] ;  /* 0x01590000ed18783b */ /* 0x000e6e0000000200 */
[C---:B------:R-:W-:Y:S08]  /*29a0*/  HMMA.16816.F32.BF16 R12, R188.reuse, R88, R72 ;  /* 0x00000058bc0c723c */ /* 0x040ff00000041848 */
[C---:B-----5:R-:W-:Y:S01]  /*29b0*/  HMMA.16816.F32.BF16 R92, R188.reuse, R98, R76 ;  /* 0x00000062bc5c723c */ /* 0x060fe2000004184c */
[----:B------:R-:W5:Y:S07]  /*29c0*/  LDSM.16.M88.4 R76, [R237+0x16100] ;  /* 0x01610000ed4c783b */ /* 0x000f6e0000000200 */
[C---:B--2---:R-:W-:Y:S01]  /*29d0*/  HMMA.16816.F32.BF16 R84, R188.reuse, R48, R68 ;  /* 0x00000030bc54723c */ /* 0x044fe20000041844 */
[----:B------:R-:W-:Y:S07]  /*29e0*/  LDSM.16.M88.4 R68, [R237+0x17100] ;  /* 0x01710000ed44783b */ /* 0x000fee0000000200 */
[C---:B------:R-:W-:Y:S01]  /*29f0*/  HMMA.16816.F32.BF16 R64, R188.reuse, R50, R64 ;  /* 0x00000032bc40723c */ /* 0x040fe20000041840 */
[----:B------:R-:W2:Y:S07]  /*2a00*/  LDSM.16.M88.4 R48, [R237+0x16900] ;  /* 0x01690000ed30783b */ /* 0x000eae0000000200 */
[C---:B---3--:R-:W-:Y:S01]  /*2a10*/  HMMA.16816.F32.BF16 R80, R188.reuse, R32, R44 ;  /* 0x00000020bc50723c */ /* 0x048fe2000004182c */
[----:B------:R-:W-:Y:S07]  /*2a20*/  LDSM.16.M88.4 R44, [R4+0x16900] ;  /* 0x01690000042c783b */ /* 0x000fee0000000200 */
[C---:B------:R-:W-:Y:S01]  /*2a30*/  HMMA.16816.F32.BF16 R72, R188.reuse, R34, R40 ;  /* 0x00000022bc48723c */ /* 0x040fe20000041828 */
[----:B------:R-:W3:Y:S07]  /*2a40*/  LDSM.16.M88.4 R32, [R237+0x17900] ;  /* 0x01790000ed20783b */ /* 0x000eee0000000200 */
[C---:B------:R-:W-:Y:S08]  /*2a50*/  HMMA.16816.F32.BF16 R60, R188.reuse, R96, R60 ;  /* 0x00000060bc3c723c */ /* 0x040ff0000004183c */
[C---:B----4-:R-:W-:Y:S08]  /*2a60*/  HMMA.16816.F32.BF16 R96, R188.reuse, R36, R56 ;  /* 0x00000024bc60723c */ /* 0x050ff00000041838 */
[----:B------:R-:W-:Y:S08]  /*2a70*/  HMMA.16816.F32.BF16 R88, R188, R38, R52 ;  /* 0x00000026bc58723c */ /* 0x000ff00000041834 */
[C---:B------:R-:W-:Y:S01]  /*2a80*/  HMMA.16816.F32.BF16 R56, R196.reuse, R28, R20 ;  /* 0x0000001cc438723c */ /* 0x040fe20000041814 */
[----:B------:R-:W-:Y:S07]  /*2a90*/  LDSM.16.M88.4 R20, [R4+0x16100] ;  /* 0x016100000414783b */ /* 0x000fee0000000200 */
[C---:B------:R-:W-:Y:S01]  /*2aa0*/  HMMA.16816.F32.BF16 R52, R196.reuse, R30, R16 ;  /* 0x0000001ec434723c */ /* 0x040fe20000041810 */
[----:B------:R-:W4:Y:S07]  /*2ab0*/  LDSM.16.M88.4 R28, [R4+0x15100] ;  /* 0x01510000041c783b */ /* 0x000f2e0000000200 */
[C---:B-1----:R-:W-:Y:S08]  /*2ac0*/  HMMA.16816.F32.BF16 R40, R196.reuse, R24, R12 ;  /* 0x00000018c428723c */ /* 0x042ff0000004180c */
[C---:B------:R-:W-:Y:S01]  /*2ad0*/  HMMA.16816.F32.BF16 R16, R196.reuse, R26, R8 ;  /* 0x0000001ac410723c */ /* 0x040fe20000041808 */
[----:B------:R-:W1:Y:S07]  /*2ae0*/  LDSM.16.M88.4 R24, [R4+0x15900] ;  /* 0x015900000418783b */ /* 0x000e6e0000000200 */
[C---:B-----5:R-:W-:Y:S08]  /*2af0*/  HMMA.16816.F32.BF16 R12, R196.reuse, R76, R60 ;  /* 0x0000004cc40c723c */ /* 0x060ff0000004183c */
[C---:B--2---:R-:W-:Y:S08]  /*2b00*/  HMMA.16816.F32.BF16 R36, R196.reuse, R48, R84 ;  /* 0x00000030c424723c */ /* 0x044ff00000041854 */
[C---:B------:R-:W-:Y:S08]  /*2b10*/  HMMA.16816.F32.BF16 R60, R196.reuse, R68, R96 ;  /* 0x00000044c43c723c */ /* 0x040ff00000041860 */
[C---:B------:R-:W-:Y:S01]  /*2b20*/  HMMA.16816.F32.BF16 R48, R196.reuse, R50, R64 ;  /* 0x00000032c430723c */ /* 0x040fe20000041840 */
[----:B------:R-:W2:Y:S07]  /*2b30*/  LDSM.16.M88.4 R64, [R4+0x17100] ;  /* 0x017100000440783b */ /* 0x000eae0000000200 */
[C---:B------:R-:W-:Y:S08]  /*2b40*/  HMMA.16816.F32.BF16 R68, R196.reuse, R70, R88 ;  /* 0x00000046c444723c */ /* 0x040ff00000041858 */
[C---:B---3--:R-:W-:Y:S01]  /*2b50*/  HMMA.16816.F32.BF16 R88, R196.reuse, R34, R72 ;  /* 0x00000022c458723c */ /* 0x048fe20000041848 */
[----:B------:R-:W3:Y:S07]  /*2b60*/  LDSM.16.M88.4 R72, [R3+0x15100] ;  /* 0x015100000348783b */ /* 0x000eee0000000200 */
[C---:B------:R-:W-:Y:S08]  /*2b70*/  HMMA.16816.F32.BF16 R8, R196.reuse, R78, R92 ;  /* 0x0000004ec408723c */ /* 0x040ff0000004185c */
[----:B------:R-:W-:Y:S01]  /*2b80*/  HMMA.16816.F32.BF16 R76, R196, R32, R80 ;  /* 0x00000020c44c723c */ /* 0x000fe20000041850 */
[----:B------:R-:W-:Y:S07]  /*2b90*/  LDSM.16.M88.4 R32, [R3+0x17100] ;  /* 0x017100000320783b */ /* 0x000fee0000000200 */
[C---:B----4-:R-:W-:Y:S01]  /*2ba0*/  HMMA.16816.F32.BF16 R92, R200.reuse, R28, R56 ;  /* 0x0000001cc85c723c */ /* 0x050fe20000041838 */
[----:B------:R-:W4:Y:S07]  /*2bb0*/  LDSM.16.M88.4 R56, [R3+0x15900] ;  /* 0x015900000338783b */ /* 0x000f2e0000000200 */
[C---:B------:R-:W-:Y:S01]  /*2bc0*/  HMMA.16816.F32.BF16 R80, R200.reuse, R30, R52 ;  /* 0x0000001ec850723c */ /* 0x040fe20000041834 */
[----:B------:R-:W5:Y:S07]  /*2bd0*/  LDSM.16.M88.4 R28, [R3+0x16100] ;  /* 0x01610000031c783b */ /* 0x000f6e0000000200 */
[C---:B-1----:R-:W-:Y:S08]  /*2be0*/  HMMA.16816.F32.BF16 R84, R200.reuse, R24, R40 ;  /* 0x00000018c854723c */ /* 0x042ff00000041828 */
[C---:B------:R-:W-:Y:S01]  /*2bf0*/  HMMA.16816.F32.BF16 R96, R200.reuse, R26, R16 ;  /* 0x0000001ac860723c */ /* 0x040fe20000041810 */
[----:B------:R-:W1:Y:S07]  /*2c00*/  LDSM.16.M88.4 R24, [R3+0x16900] ;  /* 0x016900000318783b */ /* 0x000e6e0000000200 */
[C---:B------:R-:W-:Y:S08]  /*2c10*/  HMMA.16816.F32.BF16 R52, R200.reuse, R20, R12 ;  /* 0x00000014c834723c */ /* 0x040ff0000004180c */
[C---:B------:R-:W-:Y:S08]  /*2c20*/  HMMA.16816.F32.BF16 R20, R200.reuse, R22, R8 ;  /* 0x00000016c814723c */ /* 0x040ff00000041808 */
[C---:B------:R-:W-:Y:S08]  /*2c30*/  HMMA.16816.F32.BF16 R16, R200.reuse, R44, R36 ;  /* 0x0000002cc810723c */ /* 0x040ff00000041824 */
[C---:B------:R-:W-:Y:S01]  /*2c40*/  HMMA.16816.F32.BF16 R12, R200.reuse, R46, R48 ;  /* 0x0000002ec80c723c */ /* 0x040fe20000041830 */
[----:B------:R-:W1:Y:S07]  /*2c50*/  LDSM.16.M88.4 R44, [R3+0x17900] ;  /* 0x01790000032c783b */ /* 0x000e6e0000000200 */
[C---:B--2---:R-:W-:Y:S08]  /*2c60*/  HMMA.16816.F32.BF16 R8, R200.reuse, R64, R60 ;  /* 0x00000040c808723c */ /* 0x044ff0000004183c */
[C---:B------:R-:W-:Y:S08]  /*2c70*/  HMMA.16816.F32.BF16 R36, R200.reuse, R66, R68 ;  /* 0x00000042c824723c */ /* 0x040ff00000041844 */
[----:B------:R-:W-:Y:S01]  /*2c80*/  HMMA.16816.F32.BF16 R40, R200, R100, R76 ;  /* 0x00000064c828723c */ /* 0x000fe2000004184c */
[----:B------:R-:W2:Y:S07]  /*2c90*/  LDSM.16.M88.4 R76, [R5+0x15100] ;  /* 0x01510000054c783b */ /* 0x000eae0000000200 */
[----:B---3--:R-:W-:Y:S01]  /*2ca0*/  HMMA.16816.F32.BF16 R64, R204, R72, R92 ;  /* 0x00000048cc40723c */ /* 0x008fe2000004185c */
[----:B------:R-:W3:Y:S07]  /*2cb0*/  LDSM.16.M88.4 R92, [R5+0x16100] ;  /* 0x01610000055c783b */ /* 0x000eee0000000200 */
[----:B------:R-:W-:Y:S01]  /*2cc0*/  HMMA.16816.F32.BF16 R60, R200, R102, R88 ;  /* 0x00000066c83c723c */ /* 0x000fe20000041858 */
[----:B------:R-:W1:Y:S04]  /*2cd0*/  LDSM.16.M88.4 R88, [R5+0x15900] ;  /* 0x015900000558783b */ /* 0x000e680000000200 */
[----:B------:R-:W-:Y:S03]  /*2ce0*/  LDSM.16.M88.4 R100, [R5+0x17100] ;  /* 0x017100000564783b */ /* 0x000fe60000000200 */
[C---:B------:R-:W-:Y:S08]  /*2cf0*/  HMMA.16816.F32.BF16 R72, R204.reuse, R74, R80 ;  /* 0x0000004acc48723c */ /* 0x040ff00000041850 */
[C---:B----4-:R-:W-:Y:S08]  /*2d00*/  HMMA.16816.F32.BF16 R84, R204.reuse, R56, R84 ;  /* 0x00000038cc54723c */ /* 0x050ff00000041854 */
[C---:B------:R-:W-:Y:S08]  /*2d10*/  HMMA.16816.F32.BF16 R80, R204.reuse, R58, R96 ;  /* 0x0000003acc50723c */ /* 0x040ff00000041860 */
[C---:B-----5:R-:W-:Y:S08]  /*2d20*/  HMMA.16816.F32.BF16 R68, R204.reuse, R28, R52 ;  /* 0x0000001ccc44723c */ /* 0x060ff00000041834 */
[C---:B------:R-:W-:Y:S01]  /*2d30*/  HMMA.16816.F32.BF16 R56, R204.reuse, R30, R20 ;  /* 0x0000001ecc38723c */ /* 0x040fe20000041814 */
[----:B------:R-:W4:Y:S07]  /*2d40*/  LDSM.16.M88.4 R28, [R5+0x17900] ;  /* 0x01790000051c783b */ /* 0x000f2e0000000200 */
[C---:B-1----:R-:W-:Y:S08]  /*2d50*/  HMMA.16816.F32.BF16 R52, R204.reuse, R24, R16 ;  /* 0x00000018cc34723c */ /* 0x042ff00000041810 */
[C---:B------:R-:W-:Y:S08]  /*2d60*/  HMMA.16816.F32.BF16 R48, R204.reuse, R26, R12 ;  /* 0x0000001acc30723c */ /* 0x040ff0000004180c */
[C---:B------:R-:W-:Y:S01]  /*2d70*/  HMMA.16816.F32.BF16 R16, R204.reuse, R44, R40 ;  /* 0x0000002ccc10723c */ /* 0x040fe20000041828 */
[----:B------:R-:W-:Y:S07]  /*2d80*/  LDSM.16.M88.4 R40, [R237+0x18900] ;  /* 0x01890000ed28783b */ /* 0x000fee0000000200 */
[C---:B------:R-:W-:Y:S01]  /*2d90*/  HMMA.16816.F32.BF16 R12, R204.reuse, R46, R60 ;  /* 0x0000002ecc0c723c */ /* 0x040fe2000004183c */
[----:B------:R-:W-:Y:S07]  /*2da0*/  LDSM.16.M88.4 R60, [R237+0x19900] ;  /* 0x01990000ed3c783b */ /* 0x000fee0000000200 */
[C---:B------:R-:W-:Y:S08]  /*2db0*/  HMMA.16816.F32.BF16 R24, R204.reuse, R32, R8 ;  /* 0x00000020cc18723c */ /* 0x040ff00000041808 */
[----:B------:R-:W-:Y:S01]  /*2dc0*/  HMMA.16816.F32.BF16 R20, R204, R34, R36 ;  /* 0x00000022cc14723c */ /* 0x000fe20000041824 */
[----:B------:R-:W1:Y:S07]  /*2dd0*/  LDSM.16.M88.4 R32, [R237+0x18100] ;  /* 0x01810000ed20783b */ /* 0x000e6e0000000200 */
[C---:B--2---:R-:W-:Y:S08]  /*2de0*/  HMMA.16816.F32.BF16 R8, R208.reuse, R76, R64 ;  /* 0x0000004cd008723c */ /* 0x044ff00000041840 */
[C---:B------:R-:W-:Y:S08]  /*2df0*/  HMMA.16816.F32.BF16 R36, R208.reuse, R78, R72 ;  /* 0x0000004ed024723c */ /* 0x040ff00000041848 */
[C---:B---3--:R-:W-:Y:S08]  /*2e00*/  HMMA.16816.F32.BF16 R76, R208.reuse, R94, R56 ;  /* 0x0000005ed04c723c */ /* 0x048ff00000041838 */
[C---:B------:R-:W-:Y:S01]  /*2e10*/  HMMA.16816.F32.BF16 R56, R208.reuse, R104, R52 ;  /* 0x00000068d038723c */ /* 0x040fe20000041834 */
[----:B------:R-:W2:Y:S07]  /*2e20*/  LDSM.16.M88.4 R52, [R237+0x19100] ;  /* 0x01910000ed34783b */ /* 0x000eae0000000200 */
[C---:B------:R-:W-:Y:S01]  /*2e30*/  HMMA.16816.F32.BF16 R96, R208.reuse, R88, R84 ;  /* 0x00000058d060723c */ /* 0x040fe20000041854 */
[----:B------:R-:W-:Y:S07]  /*2e40*/  LDSM.16.M88.4 R84, [R4+0x19100] ;  /* 0x019100000454783b */ /* 0x000fee0000000200 */
[C---:B------:R-:W-:Y:S08]  /*2e50*/  HMMA.16816.F32.BF16 R72, R208.reuse, R106, R48 ;  /* 0x0000006ad048723c */ /* 0x040ff00000041830 */
[C---:B------:R-:W-:Y:S08]  /*2e60*/  HMMA.16816.F32.BF16 R88, R208.reuse, R90, R80 ;  /* 0x0000005ad058723c */ /* 0x040ff00000041850 */
[C---:B----4-:R-:W-:Y:S08]  /*2e70*/  HMMA.16816.F32.BF16 R48, R208.reuse, R28, R16 ;  /* 0x0000001cd030723c */ /* 0x050ff00000041810 */
[C---:B------:R-:W-:Y:S01]  /*2e80*/  HMMA.16816.F32.BF16 R44, R208.reuse, R30, R12 ;  /* 0x0000001ed02c723c */ /* 0x040fe2000004180c */
[----:B------:R-:W3:Y:S07]  /*2e90*/  LDSM.16.M88.4 R28, [R237+0x1a100] ;  /* 0x01a10000ed1c783b */ /* 0x000eee0000000200 */
[C---:B------:R-:W-:Y:S01]  /*2ea0*/  HMMA.16816.F32.BF16 R80, R208.reuse, R92, R68 ;  /* 0x0000005cd050723c */ /* 0x040fe20000041844 */
[----:B------:R-:W-:Y:S07]  /*2eb0*/  LDSM.16.M88.4 R92, [R4+0x19900] ;  /* 0x01990000045c783b */ /* 0x000fee0000000200 */
[C---:B------:R-:W-:Y:S01]  /*2ec0*/  HMMA.16816.F32.BF16 R68, R208.reuse, R100, R24 ;  /* 0x00000064d044723c */ /* 0x040fe20000041818 */
[----:B------:R-:W4:Y:S07]  /*2ed0*/  LDSM.16.M88.4 R24, [R237+0x1a900] ;  /* 0x01a90000ed18783b */ /* 0x000f2e0000000200 */
[----:B------:R-:W-:Y:S01]  /*2ee0*/  HMMA.16816.F32.BF16 R64, R208, R102, R20 ;  /* 0x00000066d040723c */ /* 0x000fe20000041814 */
[----:B------:R-:W5:Y:S06]  /*2ef0*/  LDSM.16.M88.4 R20, [R4+0x18100] ;  /* 0x018100000414783b */ /* 0x000f6c0000000200 */
[----:B------:R-:W-:Y:S01]  /*2f00*/  IMAD.SHL.U32 R103, R2, 0x2, RZ ;  /* 0x0000000202677824 */ /* 0x000fe200078e00ff */
[----:B-1----:R-:W-:Y:S03]  /*2f10*/  HMMA.16816.F32.BF16 R16, R212, R32, R8 ;  /* 0x00000020d410723c */ /* 0x002fe60000041808 */
[----:B------:R-:W-:Y:S01]  /*2f20*/  IMAD.IADD R2, R240, 0x1, R103 ;  /* 0x00000001f0027824 */ /* 0x000fe200078e0267 */
[----:B------:R-:W-:-:S04]  /*2f30*/  LEA R236, R0, R103, 0x1 ;  /* 0x0000006700ec7211 */ /* 0x000fc800078e08ff */
[----:B------:R-:W-:Y:S01]  /*2f40*/  HMMA.16816.F32.BF16 R12, R212, R34, R36 ;  /* 0x00000022d40c723c */ /* 0x000fe20000041824 */
[----:B------:R-:W1:Y:S01]  /*2f50*/  LDSM.16.M88.4 R32, [R4+0x18900] ;  /* 0x018900000420783b */ /* 0x000e620000000200 */
[----:B------:R-:W-:-:S06]  /*2f60*/  IMAD.IADD R0, R240, 0x1, R236 ;  /* 0x00000001f0007824 */ /* 0x000fcc00078e02ec */
[C---:B------:R-:W-:Y:S08]  /*2f70*/  HMMA.16816.F32.BF16 R8, R212.reuse, R40, R96 ;  /* 0x00000028d408723c */ /* 0x040ff00000041860 */
[C---:B------:R-:W-:Y:S01]  /*2f80*/  HMMA.16816.F32.BF16 R36, R212.reuse, R42, R88 ;  /* 0x0000002ad424723c */ /* 0x040fe20000041858 */
[----:B------:R-:W-:Y:S07]  /*2f90*/  LDSM.16.M88.4 R88, [R4+0x1a100] ;  /* 0x01a100000458783b */ /* 0x000fee0000000200 */
[C---:B--2---:R-:W-:Y:S01]  /*2fa0*/  HMMA.16816.F32.BF16 R40, R212.reuse, R52, R80 ;  /* 0x00000034d428723c */ /* 0x044fe20000041850 */
[----:B------:R-:W2:Y:S07]  /*2fb0*/  LDSM.16.M88.4 R80, [R3+0x18100] ;  /* 0x018100000350783b */ /* 0x000eae0000000200 */
[C---:B------:R-:W-:Y:S08]  /*2fc0*/  HMMA.16816.F32.BF16 R56, R212.reuse, R60, R56 ;  /* 0x0000003cd438723c */ /* 0x040ff00000041838 */
[C---:B------:R-:W-:Y:S08]  /*2fd0*/  HMMA.16816.F32.BF16 R72, R212.reuse, R62, R72 ;  /* 0x0000003ed448723c */ /* 0x040ff00000041848 */
[C---:B---3--:R-:W-:Y:S08]  /*2fe0*/  HMMA.16816.F32.BF16 R60, R212.reuse, R28, R68 ;  /* 0x0000001cd43c723c */ /* 0x048ff00000041844 */
[C---:B------:R-:W-:Y:S08]  /*2ff0*/  HMMA.16816.F32.BF16 R52, R212.reuse, R54, R76 ;  /* 0x00000036d434723c */ /* 0x040ff0000004184c */
[C---:B------:R-:W-:Y:S01]  /*3000*/  HMMA.16816.F32.BF16 R68, R212.reuse, R30, R64 ;  /* 0x0000001ed444723c */ /* 0x040fe20000041840 */
[----:B------:R-:W-:Y:S07]  /*3010*/  LDSM.16.M88.4 R28, [R5+0x18100] ;  /* 0x01810000051c783b */ /* 0x000fee0000000200 */
[C---:B----4-:R-:W-:Y:S08]  /*3020*/  HMMA.16816.F32.BF16 R76, R212.reuse, R24, R48 ;  /* 0x00000018d44c723c */ /* 0x050ff00000041830 */
[----:B------:R-:W-:Y:S08]  /*3030*/  HMMA.16816.F32.BF16 R64, R212, R26, R44 ;  /* 0x0000001ad440723c */ /* 0x000ff0000004182c */
[C---:B-----5:R-:W-:Y:S01]  /*3040*/  HMMA.16816.F32.BF16 R48, R216.reuse, R20, R16 ;  /* 0x00000014d830723c */ /* 0x060fe20000041810 */
[----:B------:R-:W-:Y:S07]  /*3050*/  LDSM.16.M88.4 R16, [R4+0x1a900] ;  /* 0x01a900000410783b */ /* 0x000fee0000000200 */
[C---:B------:R-:W-:Y:S01]  /*3060*/  HMMA.16816.F32.BF16 R44, R216.reuse, R22, R12 ;  /* 0x00000016d82c723c */ /* 0x040fe2000004180c */
[----:B------:R-:W3:Y:S07]  /*3070*/  LDSM.16.M88.4 R12, [R3+0x18900] ;  /* 0x01890000030c783b */ /* 0x000eee0000000200 */
[C---:B-1----:R-:W-:Y:S08]  /*3080*/  HMMA.16816.F32.BF16 R24, R216.reuse, R32, R8 ;  /* 0x00000020d818723c */ /* 0x042ff00000041808 */
[----:B------:R-:W-:Y:S01]  /*3090*/  HMMA.16816.F32.BF16 R20, R216, R34, R36 ;  /* 0x00000022d814723c */ /* 0x000fe20000041824 */
[----:B------:R-:W1:Y:S07]  /*30a0*/  LDSM.16.M88.4 R36, [R3+0x19100] ;  /* 0x019100000324783b */ /* 0x000e6e0000000200 */
[----:B--2---:R-:W-:Y:S01]  /*30b0*/  HMMA.16816.F32.BF16 R8, R220, R80, R48 ;  /* 0x00000050dc08723c */ /* 0x004fe20000041830 */
[----:B------:R-:W2:Y:S07]  /*30c0*/  LDSM.16.M88.4 R48, [R5+0x18900] ;  /* 0x018900000530783b */ /* 0x000eae0000000200 */
[C---:B------:R-:W-:Y:S08]  /*30d0*/  HMMA.16816.F32.BF16 R32, R216.reuse, R84, R40 ;  /* 0x00000054d820723c */ /* 0x040ff00000041828 */
[----:B------:R-:W-:Y:S08]  /*30e0*/  HMMA.16816.F32.BF16 R52, R216, R86, R52 ;  /* 0x00000056d834723c */ /* 0x000ff00000041834 */
[----:B---3--:R-:W-:Y:S08]  /*30f0*/  HMMA.16816.F32.BF16 R24, R220, R12, R24 ;  /* 0x0000000cdc18723c */ /* 0x008ff00000041818 */
[C---:B------:R-:W-:Y:S01]  /*3100*/  HMMA.16816.F32.BF16 R84, R216.reuse, R88, R60 ;  /* 0x00000058d854723c */ /* 0x040fe2000004183c */
[----:B------:R-:W3:Y:S07]  /*3110*/  LDSM.16.M88.4 R60, [R3+0x19900] ;  /* 0x01990000033c783b */ /* 0x000eee0000000200 */
[C---:B------:R-:W-:Y:S08]  /*3120*/  HMMA.16816.F32.BF16 R56, R216.reuse, R92, R56 ;  /* 0x0000005cd838723c */ /* 0x040ff00000041838 */
[----:B------:R-:W-:Y:S08]  /*3130*/  HMMA.16816.F32.BF16 R72, R216, R94, R72 ;  /* 0x0000005ed848723c */ /* 0x000ff00000041848 */
[----:B------:R-:W-:Y:S08]  /*3140*/  HMMA.16816.F32.BF16 R40, R220, R82, R44 ;  /* 0x00000052dc28723c */ /* 0x000ff0000004182c */
[C---:B------:R-:W-:Y:S08]  /*3150*/  HMMA.16816.F32.BF16 R80, R216.reuse, R16, R76 ;  /* 0x00000010d850723c */ /* 0x040ff0000004184c */
[----:B------:R-:W-:Y:S08]  /*3160*/  HMMA.16816.F32.BF16 R92, R216, R18, R64 ;  /* 0x00000012d85c723c */ /* 0x000ff00000041840 */
[C---:B------:R-:W-:Y:S01]  /*3170*/  HMMA.16816.F32.BF16 R16, R220.reuse, R14, R20 ;  /* 0x0000000edc10723c */ /* 0x040fe20000041814 */
[----:B------:R-:W4:Y:S07]  /*3180*/  LDSM.16.M88.4 R20, [R5+0x19100] ;  /* 0x019100000514783b */ /* 0x000f2e0000000200 */
[----:B-1----:R-:W-:Y:S01]  /*3190*/  HMMA.16816.F32.BF16 R12, R220, R36, R32 ;  /* 0x00000024dc0c723c */ /* 0x002fe20000041820 */
[----:B------:R-:W-:Y:S07]  /*31a0*/  LDSM.16.M88.4 R32, [R5+0x19900] ;  /* 0x019900000520783b */ /* 0x000fee0000000200 */
[C---:B--2---:R-:W-:Y:S01]  /*31b0*/  HMMA.16816.F32.BF16 R64, R224.reuse, R48, R24 ;  /* 0x00000030e040723c */ /* 0x044fe20000041818 */
[----:B------:R-:W1:Y:S07]  /*31c0*/  LDSM.16.M88.4 R24, [R3+0x1a100] ;  /* 0x01a100000318783b */ /* 0x000e6e0000000200 */
[----:B------:R-:W-:Y:S08]  /*31d0*/  HMMA.16816.F32.BF16 R76, R224, R28, R8 ;  /* 0x0000001ce04c723c */ /* 0x000ff00000041808 */
[----:B------:R-:W-:Y:S08]  /*31e0*/  HMMA.16816.F32.BF16 R8, R220, R38, R52 ;  /* 0x00000026dc08723c */ /* 0x000ff00000041834 */
[----:B------:R-:W-:Y:S01]  /*31f0*/  HMMA.16816.F32.BF16 R44, R224, R50, R16 ;  /* 0x00000032e02c723c */ /* 0x000fe20000041810 */
[----:B------:R-:W-:Y:S07]  /*3200*/  LDSM.16.M88.4 R16, [R5+0x1a100] ;  /* 0x01a100000510783b */ /* 0x000fee0000000200 */
[----:B------:R-:W-:Y:S01]  /*3210*/  HMMA.16816.F32.BF16 R88, R216, R90, R68 ;  /* 0x0000005ad858723c */ /* 0x000fe20000041844 */
[----:B------:R-:W-:-:S04]  /*3220*/  FMUL.FTZ R4, R76, c[0x0][0x320] ;  /* 0x0000c8004c047a20 */ /* 0x000fc80000410000 */
[----:B------:R2:W5:Y:S03]  /*3230*/  MUFU.TANH R96, R4 ;  /* 0x0000000400607308 */ /* 0x0005660000002400 */
[----:B------:R-:W-:Y:S01]  /*3240*/  HMMA.16816.F32.BF16 R68, R224, R30, R40 ;  /* 0x0000001ee044723c */ /* 0x000fe20000041828 */
[----:B------:R1:W5:Y:S07]  /*3250*/  LDSM.16.M88.4 R28, [R3+0x1a900] ;  /* 0x01a90000031c783b */ /* 0x00036e0000000200 */
[----:B---3--:R-:W-:Y:S01]  /*3260*/  HMMA.16816.F32.BF16 R40, R220, R60, R56 ;  /* 0x0000003cdc28723c */ /* 0x008fe20000041838 */
[----:B--2---:R-:W-:-:S07]  /*3270*/  FMUL.FTZ R4, R77, c[0x0][0x320] ;  /* 0x0000c8004d047a20 */ /* 0x004fce0000410000 */
[----:B----4-:R-:W-:Y:S01]  /*3280*/  HMMA.16816.F32.BF16 R52, R224, R20, R12 ;  /* 0x00000014e034723c */ /* 0x010fe2000004180c */
[----:B------:R2:W3:Y:S07]  /*3290*/  MUFU.TANH R76, R4 ;  /* 0x00000004004c7308 */ /* 0x0004ee0000002400 */
[----:B------:R-:W-:Y:S01]  /*32a0*/  HMMA.16816.F32.BF16 R36, R220, R62, R72 ;  /* 0x0000003edc24723c */ /* 0x000fe20000041848 */
[----:B-1----:R-:W-:-:S04]  /*32b0*/  FMUL.FTZ R3, R65, c[0x0][0x320] ;  /* 0x0000c80041037a20 */ /* 0x002fc80000410000 */
[----:B------:R1:W-:Y:S03]  /*32c0*/  MUFU.TANH R48, R3 ;  /* 0x0000000300307308 */ /* 0x0003e60000002400 */
[----:B------:R-:W-:Y:S01]  /*32d0*/  HMMA.16816.F32.BF16 R56, R224, R22, R8 ;  /* 0x00000016e038723c */ /* 0x000fe20000041808 */
[----:B--2---:R-:W-:-:S04]  /*32e0*/  FMUL.FTZ R4, R68, c[0x0][0x320] ;  /* 0x0000c80044047a20 */ /* 0x004fc80000410000 */
[----:B------:R2:W4:Y:S03]  /*32f0*/  MUFU.TANH R68, R4 ;  /* 0x0000000400447308 */ /* 0x0005260000002400 */
[----:B------:R-:W-:Y:S01]  /*3300*/  HMMA.16816.F32.BF16 R12, R220, R24, R84 ;  /* 0x00000018dc0c723c */ /* 0x000fe20000041854 */
[----:B------:R-:W-:Y:S02]  /*3310*/  FMUL.FTZ R54, R54, c[0x0][0x320] ;  /* 0x0000c80036367a20 */ /* 0x000fe40000410000 */
[----:B-1----:R-:W-:-:S05]  /*3320*/  FMUL.FTZ R3, R44, c[0x0][0x320] ;  /* 0x0000c8002c037a20 */ /* 0x002fca0000410000 */
[----:B------:R-:W-:Y:S01]  /*3330*/  HMMA.16816.F32.BF16 R8, R220, R26, R88 ;  /* 0x0000001adc08723c */ /* 0x000fe20000041858 */
[----:B------:R1:W-:Y:S01]  /*3340*/  MUFU.TANH R44, R3 ;  /* 0x00000003002c7308 */ /* 0x0003e20000002400 */
[----:B------:R3:W3:Y:S01]  /*3350*/  LDSM.16.M88.4 R24, [R5+0x1a900] ;  /* 0x01a900000518783b */ /* 0x0006e20000000200 */
[----:B------:R-:W-:-:S04]  /*3360*/  DEPBAR.LE SB0, 0x2 ;  /* 0x000080800000791a */ /* 0x000fc80000000000 */
[----:B--2---:R-:W-:Y:S01]  /*3370*/  FMUL.FTZ R4, R69, c[0x0][0x320] ;  /* 0x0000c80045047a20 */ /* 0x004fe20000410000 */
[C---:B------:R-:W-:Y:S01]  /*3380*/  HMMA.16816.F32.BF16 R40, R224.reuse, R32, R40 ;  /* 0x00000020e028723c */ /* 0x040fe20000041828 */
[----:B------:R-:W-:Y:S02]  /*3390*/  FMUL.FTZ R59, R59, c[0x0][0x320] ;  /* 0x0000c8003b3b7a20 */ /* 0x000fe40000410000 */
[----:B------:R2:W2:Y:S05]  /*33a0*/  MUFU.TANH R61, R4 ;  /* 0x00000004003d7308 */ /* 0x0004aa0000002400 */
[----:B------:R-:W-:Y:S01]  /*33b0*/  HMMA.16816.F32.BF16 R36, R224, R34, R36 ;  /* 0x00000022e024723c */ /* 0x000fe20000041824 */
[----:B-1----:R-:W-:-:S04]  /*33c0*/  FMUL.FTZ R3, R45, c[0x0][0x320] ;  /* 0x0000c8002d037a20 */ /* 0x002fc80000410000 */
[----:B------:R1:W-:Y:S03]  /*33d0*/  MUFU.TANH R51, R3 ;  /* 0x0000000300337308 */ /* 0x0003e60000002400 */
[----:B-----5:R-:W-:Y:S01]  /*33e0*/  HMMA.16816.F32.BF16 R20, R220, R28, R80 ;  /* 0x0000001cdc14723c */ /* 0x020fe20000041850 */
[----:B--2---:R-:W-:-:S04]  /*33f0*/  FMUL.FTZ R4, R64, c[0x0][0x320] ;  /* 0x0000c80040047a20 */ /* 0x004fc80000410000 */
[----:B------:R3:W2:Y:S03]  /*3400*/  MUFU.TANH R60, R4 ;  /* 0x00000004003c7308 */ /* 0x0006a60000002400 */
[C---:B------:R-:W-:Y:S01]  /*3410*/  HMMA.16816.F32.BF16 R8, R224.reuse, R18, R8 ;  /* 0x00000012e008723c */ /* 0x040fe20000041808 */
[----:B------:R-:W-:Y:S02]  /*3420*/  FMUL.FTZ R42, R42, c[0x0][0x320] ;  /* 0x0000c8002a2a7a20 */ /* 0x000fe40000410000 */
[----:B------:R-:W-:Y:S02]  /*3430*/  FMUL.FTZ R43, R43, c[0x0][0x320] ;  /* 0x0000c8002b2b7a20 */ /* 0x000fe40000410000 */
[----:B-1----:R-:W-:Y:S02]  /*3440*/  FMUL.FTZ R3, R52, c[0x0][0x320] ;  /* 0x0000c80034037a20 */ /* 0x002fe40000410000 */
[----:B------:R-:W-:Y:S01]  /*3450*/  MUFU.TANH R42, R42 ;  /* 0x0000002a002a7308 */ /* 0x000fe20000002400 */
[----:B------:R-:W-:Y:S01]  /*3460*/  HMMA.16816.F32.BF16 R32, R224, R16, R12 ;  /* 0x00000010e020723c */ /* 0x000fe2000004180c */
[----:B------:R-:W-:-:S02]  /*3470*/  FMUL.FTZ R37, R37, c[0x0][0x320] ;  /* 0x0000c80025257a20 */ /* 0x000fc40000410000 */
[----:B------:R-:W-:Y:S02]  /*3480*/  FMUL.FTZ R38, R38, c[0x0][0x320] ;  /* 0x0000c80026267a20 */ /* 0x000fe40000410000 */
[----:B------:R-:W-:Y:S02]  /*3490*/  FMUL.FTZ R39, R39, c[0x0][0x320] ;  /* 0x0000c80027277a20 */ /* 0x000fe40000410000 */
[----:B------:R1:W5:Y:S01]  /*34a0*/  MUFU.TANH R130, R3 ;  /* 0x0000000300827308 */ /* 0x0003620000002400 */
[----:B---3--:R-:W-:Y:S07]  /*34b0*/  HMMA.16816.F32.BF16 R4, R220, R30, R92 ;  /* 0x0000001edc04723c */ /* 0x008fee000004185c */
[----:B------:R-:W-:Y:S01]  /*34c0*/  MUFU.TANH R37, R37 ;  /* 0x0000002500257308 */ /* 0x000fe20000002400 */
[----:B------:R-:W-:Y:S01]  /*34d0*/  FMUL.FTZ R8, R8, c[0x0][0x320] ;  /* 0x0000c80008087a20 */ /* 0x000fe20000410000 */
[----:B------:R-:W-:Y:S01]  /*34e0*/  HMMA.16816.F32.BF16 R20, R224, R24, R20 ;  /* 0x00000018e014723c */ /* 0x000fe20000041814 */
[----:B------:R-:W-:-:S02]  /*34f0*/  FMUL.FTZ R9, R9, c[0x0][0x320] ;  /* 0x0000c80009097a20 */ /* 0x000fc40000410000 */
[----:B-1----:R-:W-:-:S03]  /*3500*/  FMUL.FTZ R3, R53, c[0x0][0x320] ;  /* 0x0000c80035037a20 */ /* 0x002fc60000410000 */
[----:B------:R-:W-:Y:S01]  /*3510*/  MUFU.TANH R18, R8 ;  /* 0x0000000800127308 */ /* 0x000fe20000002400 */
[----:B------:R-:W-:Y:S02]  /*3520*/  FMUL.FTZ R32, R32, c[0x0][0x320] ;  /* 0x0000c80020207a20 */ /* 0x000fe40000410000 */
[----:B------:R-:W-:Y:S02]  /*3530*/  FMUL.FTZ R33, R33, c[0x0][0x320] ;  /* 0x0000c80021217a20 */ /* 0x000fe40000410000 */
[----:B------:R-:W-:Y:S02]  /*3540*/  FMUL.FTZ R34, R34, c[0x0][0x320] ;  /* 0x0000c80022227a20 */ /* 0x000fe40000410000 */
[----:B------:R-:W-:Y:S01]  /*3550*/  FMUL.FTZ R35, R35, c[0x0][0x320] ;  /* 0x0000c80023237a20 */ /* 0x000fe20000410000 */
[----:B------:R1:W3:Y:S01]  /*3560*/  MUFU.TANH R131, R3 ;  /* 0x0000000300837308 */ /* 0x0002e20000002400 */
[----:B------:R-:W-:Y:S07]  /*3570*/  HMMA.16816.F32.BF16 R12, R224, R26, R4 ;  /* 0x0000001ae00c723c */ /* 0x000fee0000041804 */
[----:B------:R-:W-:Y:S01]  /*3580*/  LEA.HI R4, R110, R113, RZ, 0x2 ;  /* 0x000000716e047211 */ /* 0x000fe200078f10ff */
[----:B------:R-:W-:Y:S01]  /*3590*/  MUFU.TANH R32, R32 ;  /* 0x0000002000207308 */ /* 0x000fe20000002400 */
[----:B------:R-:W-:Y:S01]  /*35a0*/  SHF.R.S32.HI R6, RZ, 0x1f, R108 ;  /* 0x0000001fff067819 */ /* 0x000fe2000001146c */
[----:B------:R-:W-:Y:S01]  /*35b0*/  FMUL.FTZ R21, R21, c[0x0][0x320] ;  /* 0x0000c80015157a20 */ /* 0x000fe20000410000 */
[----:B------:R-:W-:Y:S01]  /*35c0*/  LOP3.LUT R4, R4, 0xfffffffc, RZ, 0xc0, !PT ;  /* 0xfffffffc04047812 */ /* 0x000fe200078ec0ff */
[----:B------:R-:W-:Y:S01]  /*35d0*/  FMUL.FTZ R20, R20, c[0x0][0x320] ;  /* 0x0000c80014147a20 */ /* 0x000fe20000410000 */
[----:B------:R-:W-:Y:S01]  /*35e0*/  LEA.HI R6, R6, R108, RZ, 0x3 ;  /* 0x0000006c06067211 */ /* 0x000fe200078f18ff */
[----:B------:R-:W-:-:S02]  /*35f0*/  FMUL.FTZ R22, R22, c[0x0][0x320] ;  /* 0x0000c80016167a20 */ /* 0x000fc40000410000 */
[----:B-1----:R-:W-:Y:S01]  /*3600*/  FMUL.FTZ R3, R56, c[0x0][0x320] ;  /* 0x0000c80038037a20 */ /* 0x002fe20000410000 */
[----:B------:R-:W-:Y:S01]  /*3610*/  LOP3.LUT R6, R6, 0xffffff8, RZ, 0xc0, !PT ;  /* 0x0ffffff806067812 */ /* 0x000fe200078ec0ff */
[----:B------:R-:W-:Y:S01]  /*3620*/  IMAD.IADD R4, R113, 0x1, -R4 ;  /* 0x0000000171047824 */ /* 0x000fe200078e0a04 */
[----:B------:R-:W-:Y:S01]  /*3630*/  MUFU.TANH R33, R33 ;  /* 0x0000002100217308 */ /* 0x000fe20000002400 */
[----:B------:R-:W-:Y:S01]  /*3640*/  FMUL.FTZ R23, R23, c[0x0][0x320] ;  /* 0x0000c80017177a20 */ /* 0x000fe20000410000 */
[----:B------:R-:W-:Y:S02]  /*3650*/  IADD3 R8, R108, -R6, RZ ;  /* 0x800000066c087210 */ /* 0x000fe40007ffe0ff */
[----:B------:R-:W-:Y:S01]  /*3660*/  LEA.HI R7, R4, R4, RZ, 0x1 ;  /* 0x0000000404077211 */ /* 0x000fe200078f08ff */
[----:B------:R-:W-:Y:S02]  /*3670*/  FMUL.FTZ R12, R12, c[0x0][0x320] ;  /* 0x0000c8000c0c7a20 */ /* 0x000fe40000410000 */
[----:B------:R-:W-:Y:S01]  /*3680*/  FMUL.FTZ R13, R13, c[0x0][0x320] ;  /* 0x0000c8000d0d7a20 */ /* 0x000fe20000410000 */
[----:B------:R1:W1:Y:S01]  /*3690*/  MUFU.TANH R164, R3 ;  /* 0x0000000300a47308 */ /* 0x0002620000002400 */
[----:B------:R-:W-:Y:S01]  /*36a0*/  LOP3.LUT R7, R7, 0x1ffffffe, RZ, 0xc0, !PT ;  /* 0x1ffffffe07077812 */ /* 0x000fe200078ec0ff */
[----:B------:R-:W-:-:S04]  /*36b0*/  FMUL.FTZ R25, R14, c[0x0][0x320] ;  /* 0x0000c8000e197a20 */ /* 0x000fc80000410000 */
[----:B------:R-:W-:Y:S02]  /*36c0*/  IMAD.IADD R4, R4, 0x1, -R7 ;  /* 0x0000000104047824 */ /* 0x000fe400078e0a07 */
[----:B------:R-:W-:Y:S01]  /*36d0*/  FMUL.FTZ R7, R71, c[0x0][0x320] ;  /* 0x0000c80047077a20 */ /* 0x000fe20000410000 */
[----:B------:R-:W-:Y:S01]  /*36e0*/  MUFU.TANH R24, R12 ;  /* 0x0000000c00187308 */ /* 0x000fe20000002400 */
[----:B-1----:R-:W-:-:S07]  /*36f0*/  FMUL.FTZ R3, R57, c[0x0][0x320] ;  /* 0x0000c80039037a20 */ /* 0x002fce0000410000 */
[----:B------:R-:W-:Y:S08]  /*3700*/  MUFU.TANH R26, R7 ;  /* 0x00000007001a7308 */ /* 0x000ff00000002400 */
[----:B------:R1:W1:Y:S08]  /*3710*/  MUFU.TANH R165, R3 ;  /* 0x0000000300a57308 */ /* 0x0002700000002400 */
[----:B------:R-:W-:Y:S01]  /*3720*/  MUFU.TANH R17, R9 ;  /* 0x0000000900117308 */ /* 0x000fe20000002400 */
[----:B-1----:R-:W-:-:S07]  /*3730*/  FMUL.FTZ R3, R40, c[0x0][0x320] ;  /* 0x0000c80028037a20 */ /* 0x002fce0000410000 */
[----:B------:R-:W-:Y:S08]  /*3740*/  MUFU.TANH R27, R21 ;  /* 0x00000015001b7308 */ /* 0x000ff00000002400 */
[----:B------:R1:W1:Y:S08]  /*3750*/  MUFU.TANH R29, R3 ;  /* 0x00000003001d7308 */ /* 0x0002700000002400 */
[----:B------:R2:W-:Y:S01]  /*3760*/  MUFU.TANH R21, R13 ;  /* 0x0000000d00157308 */ /* 0x0005e20000002400 */
[----:B-1----:R-:W-:-:S07]  /*3770*/  FMUL.FTZ R3, R41, c[0x0][0x320] ;  /* 0x0000c80029037a20 */ /* 0x002fce0000410000 */
[----:B------:R-:W-:Y:S01]  /*3780*/  MUFU.TANH R20, R20 ;  /* 0x0000001400147308 */ /* 0x000fe20000002400 */
[----:B--2---:R-:W-:-:S07]  /*3790*/  FMUL.FTZ R13, R79, c[0x0][0x320] ;  /* 0x0000c8004f0d7a20 */ /* 0x004fce0000410000 */
[----:B------:R1:W2:Y:S08]  /*37a0*/  MUFU.TANH R28, R3 ;  /* 0x00000003001c7308 */ /* 0x0002b00000002400 */
[----:B------:R2:W-:Y:S01]  /*37b0*/  MUFU.TANH R16, R13 ;  /* 0x0000000d00107308 */ /* 0x0005e20000002400 */
[----:B-1----:R-:W-:-:S07]  /*37c0*/  FMUL.FTZ R3, R36, c[0x0][0x320] ;  /* 0x0000c80024037a20 */ /* 0x002fce0000410000 */
[----:B------:R-:W-:Y:S01]  /*37d0*/  MUFU.TANH R43, R43 ;  /* 0x0000002b002b7308 */ /* 0x000fe20000002400 */
[----:B--2---:R-:W-:-:S07]  /*37e0*/  FMUL.FTZ R13, R70, c[0x0][0x320] ;  /* 0x0000c800460d7a20 */ /* 0x004fce0000410000 */
[----:B------:R1:W2:Y:S08]  /*37f0*/  MUFU.TANH R19, R3 ;  /* 0x0000000300137308 */ /* 0x0002b00000002400 */
[----:B------:R-:W-:Y:S01]  /*3800*/  MUFU.TANH R13, R13 ;  /* 0x0000000d000d7308 */ /* 0x000fe20000002400 */
[----:B-1----:R-:W-:-:S07]  /*3810*/  LOP3.LUT R3, R109, 0xffffffe0, RZ, 0xc0, !PT ;  /* 0xffffffe06d037812 */ /* 0x002fce00078ec0ff */
[----:B------:R-:W-:Y:S01]  /*3820*/  MUFU.TANH R38, R38 ;  /* 0x0000002600267308 */ /* 0x000fe20000002400 */
[----:B------:R-:W-:-:S07]  /*3830*/  IMAD.IADD R3, R113, 0x1, -R3 ;  /* 0x0000000171037824 */ /* 0x000fce00078e0a03 */
[----:B------:R-:W-:Y:S01]  /*3840*/  MUFU.TANH R39, R39 ;  /* 0x0000002700277308 */ /* 0x000fe20000002400 */
[----:B------:R-:W-:-:S04]  /*3850*/  SHF.R.S32.HI R5, RZ, 0x1f, R3 ;  /* 0x0000001fff057819 */ /* 0x000fc80000011403 */
[----:B------:R-:W-:-:S03]  /*3860*/  LEA.HI R5, R5, R3, RZ, 0x2 ;  /* 0x0000000305057211 */ /* 0x000fc600078f10ff */
[----:B------:R-:W-:Y:S01]  /*3870*/  MUFU.TANH R34, R34 ;  /* 0x0000002200227308 */ /* 0x000fe20000002400 */
[----:B------:R-:W-:-:S05]  /*3880*/  LEA.HI.SX32 R6, R5, UR8, 0x1e ;  /* 0x0000000805067c11 */ /* 0x000fca000f8ff2ff */
[----:B------:R-:W-:Y:S02]  /*3890*/  IMAD R6, R8, 0x10, R6 ;  /* 0x0000001008067824 */ /* 0x000fe400078e0206 */
[----:B------:R-:W-:Y:S03]  /*38a0*/  MUFU.TANH R35, R35 ;  /* 0x0000002300237308 */ /* 0x000fe60000002400 */
[----:B------:R-:W-:-:S05]  /*38b0*/  LEA R111, R4, R6, 0x3 ;  /* 0x00000006046f7211 */ /* 0x000fca00078e18ff */
[----:B------:R-:W-:Y:S01]  /*38c0*/  @P5 IMAD.HI.U32 R6, R111, c[0x0][0x2c8], RZ ;  /* 0x0000b2006f065a27 */ /* 0x000fe200078e00ff */
[----:B------:R-:W-:Y:S03]  /*38d0*/  STL [R1+0x4], R111 ;  /* 0x0000046f01007387 */ /* 0x000fe60000100800 */
[----:B------:R-:W-:Y:S01]  /*38e0*/  IMAD.MOV.U32 R4, RZ, RZ, R111 ;  /* 0x000000ffff047224 */ /* 0x000fe200078e006f */
[----:B------:R-:W-:-:S05]  /*38f0*/  @P0 SHF.R.U32.HI R4, RZ, c[0x0][0x2cc], R6 ;  /* 0x0000b300ff040a19 */ /* 0x000fca0000011606 */
[----:B------:R-:W1:Y:S04]  /*3900*/  SHFL.IDX PT, R7, R4, RZ, 0x1c1f ;  /* 0x001c1fff04077589 */ /* 0x000e6800000e0000 */
[----:B------:R1:W2:Y:S02]  /*3910*/  SHFL.IDX PT, R6, R4, 0x1, 0x1c1f ;  /* 0x003c1f0004067f89 */ /* 0x0002a400000e0000 */
[----:B-1----:R-:W-:Y:S01]  /*3920*/  LOP3.LUT R4, R5, 0x7ffffffc, RZ, 0xc0, !PT ;  /* 0x7ffffffc05047812 */ /* 0x002fe200078ec0ff */
[----:B------:R-:W-:-:S04]  /*3930*/  FMUL.FTZ R5, R46, c[0x0][0x320] ;  /* 0x0000c8002e057a20 */ /* 0x000fc80000410000 */
[----:B------:R-:W-:Y:S01]  /*3940*/  IMAD.IADD R4, R3, 0x1, -R4 ;  /* 0x0000000103047824 */ /* 0x000fe200078e0a04 */
[----:B------:R-:W-:Y:S01]  /*3950*/  MOV R3, UR9 ;  /* 0x0000000900037c02 */ /* 0x000fe20008000f00 */
[----:B------:R1:W-:Y:S02]  /*3960*/  MUFU.TANH R49, R5 ;  /* 0x0000000500317308 */ /* 0x0003e40000002400 */
[----:B------:R-:W-:Y:S02]  /*3970*/  IMAD.SHL.U32 R8, R4, 0x2, RZ ;  /* 0x0000000204087824 */ /* 0x000fe400078e00ff */
[----:B------:R-:W-:-:S03]  /*3980*/  FMUL.FTZ R4, R47, c[0x0][0x320] ;  /* 0x0000c8002f047a20 */ /* 0x000fc60000410000 */
[C---:B------:R-:W-:Y:S01]  /*3990*/  IADD3 R3, -R8.reuse, 0x1, R3 ;  /* 0x0000000108037810 */ /* 0x040fe20007ffe103 */
[----:B------:R2:W-:Y:S01]  /*39a0*/  MUFU.TANH R50, R4 ;  /* 0x0000000400327308 */ /* 0x0005e20000002400 */
[----:B------:R4:W-:Y:S02]  /*39b0*/  STL [R1+0x14], R8 ;  /* 0x0000140801007387 */ /* 0x0009e40000100800 */
[----:B------:R-:W-:Y:S02]  /*39c0*/  IADD3 R3, R3, -UR16, RZ ;  /* 0x8000001003037c10 */ /* 0x000fe4000fffe0ff */
[----:B-1----:R-:W-:-:S03]  /*39d0*/  IADD3 R5, -R8, UR9, RZ ;  /* 0x0000000908057c10 */ /* 0x002fc6000fffe1ff */
[C---:B--2---:R-:W-:Y:S01]  /*39e0*/  IMAD.IADD R4, R3.reuse, 0x1, R7 ;  /* 0x0000000103047824 */ /* 0x044fe200078e0207 */
[----:B------:R-:W-:-:S04]  /*39f0*/  IADD3 R3, R3, R6, RZ ;  /* 0x0000000603037210 */ /* 0x000fc80007ffe0ff */
[C---:B------:R-:W-:Y:S02]  /*3a00*/  IMNMX R4, R5.reuse, R4, PT ;  /* 0x0000000405047217 */ /* 0x040fe40003800200 */
[----:B------:R-:W-:Y:S01]  /*3a10*/  IMNMX R3, R5, R3, PT ;  /* 0x0000000305037217 */ /* 0x000fe20003800200 */
[----:B------:R-:W-:Y:S01]  /*3a20*/  FMUL.FTZ R5, R78, c[0x0][0x320] ;  /* 0x0000c8004e057a20 */ /* 0x000fe20000410000 */
[----:B------:R-:W-:Y:S01]  /*3a30*/  BAR.SYNC.DEFER_BLOCKING 0x0 ;  /* 0x0000000000007b1d */ /* 0x000fe20000010000 */
[C---:B------:R-:W-:Y:S02]  /*3a40*/  ISETP.GT.AND P0, PT, R4.reuse, RZ, PT ;  /* 0x000000ff0400720c */ /* 0x040fe40003f04270 */
[C---:B------:R-:W-:Y:S02]  /*3a50*/  ISETP.GT.AND P6, PT, R4.reuse, 0x1, PT ;  /* 0x000000010400780c */ /* 0x040fe40003fc4270 */
[----:B------:R-:W-:Y:S01]  /*3a60*/  ISETP.GT.AND P5, PT, R4, 0x8, PT ;  /* 0x000000080400780c */ /* 0x000fe20003fa4270 */
[----:B------:R1:W2:Y:S01]  /*3a70*/  MUFU.TANH R9, R5 ;  /* 0x0000000500097308 */ /* 0x0002a20000002400 */
[----:B------:R-:W-:-:S02]  /*3a80*/  FSEL R6, R96, -INF , P0 ;  /* 0xff80000060067808 */ /* 0x000fc40000000000 */
[----:B------:R-:W-:Y:S02]  /*3a90*/  FSEL R7, R76, -INF , P6 ;  /* 0xff8000004c077808 */ /* 0x000fe40003000000 */
[C---:B------:R-:W-:Y:S02]  /*3aa0*/  ISETP.GT.AND P0, PT, R4.reuse, 0x9, PT ;  /* 0x000000090400780c */ /* 0x040fe40003f04270 */
[----:B------:R-:W-:Y:S02]  /*3ab0*/  ISETP.GT.AND P6, PT, R4, 0x10, PT ;  /* 0x000000100400780c */ /* 0x000fe40003fc4270 */
[----:B----4-:R-:W-:Y:S02]  /*3ac0*/  FSEL R8, R68, -INF , P5 ;  /* 0xff80000044087808 */ /* 0x010fe40002800000 */
[----:B------:R-:W-:Y:S02]  /*3ad0*/  ISETP.GT.AND P5, PT, R4, 0x11, PT ;  /* 0x000000110400780c */ /* 0x000fe40003fa4270 */
[----:B------:R-:W-:-:S02]  /*3ae0*/  FSEL R12, R61, -INF , P0 ;  /* 0xff8000003d0c7808 */ /* 0x000fc40000000000 */
[----:B------:R-:W-:Y:S01]  /*3af0*/  FSEL R45, R60, -INF , P6 ;  /* 0xff8000003c2d7808 */ /* 0x000fe20003000000 */
[----:B-1----:R-:W-:Y:S01]  /*3b00*/  FMUL.FTZ R5, R55, c[0x0][0x320] ;  /* 0x0000c80037057a20 */ /* 0x002fe20000410000 */
        /* <DEDUP_REMOVED lines=8> */
[----:B-----5:R-:W-:Y:S02]  /*3b90*/  FSEL R130, R130, -INF , P5 ;  /* 0xff80000082827808 */ /* 0x020fe40002800000 */
[----:B------:R-:W-:Y:S02]  /*3ba0*/  ISETP.GT.AND P5, PT, R4, 0x29, PT ;  /* 0x000000290400780c */ /* 0x000fe40003fa4270 */
[----:B---3--:R-:W-:-:S02]  /*3bb0*/  FSEL R131, R131, -INF , P0 ;  /* 0xff80000083837808 */ /* 0x008fc40000000000 */
[----:B------:R-:W-:Y:S02]  /*3bc0*/  FSEL R164, R164, -INF , P6 ;  /* 0xff800000a4a47808 */ /* 0x000fe40003000000 */
[C---:B------:R-:W-:Y:S02]  /*3bd0*/  ISETP.GT.AND P0, PT, R4.reuse, 0x30, PT ;  /* 0x000000300400780c */ /* 0x040fe40003f04270 */
[----:B------:R-:W-:Y:S02]  /*3be0*/  ISETP.GT.AND P6, PT, R4, 0x31, PT ;  /* 0x000000310400780c */ /* 0x000fe40003fc4270 */
[----:B------:R-:W-:Y:S02]  /*3bf0*/  FSEL R165, R165, -INF , P5 ;  /* 0xff800000a5a57808 */ /* 0x000fe40002800000 */
[----:B------:R-:W-:Y:S02]  /*3c00*/  FMNMX.FTZ R100, R6, R7, !PT ;  /* 0x0000000706647209 */ /* 0x000fe40007810000 */
[----:B------:R-:W-:-:S02]  /*3c10*/  ISETP.GT.AND P5, PT, R4, 0x38, PT ;  /* 0x000000380400780c */ /* 0x000fc40003fa4270 */
[----:B------:R-:W-:Y:S02]  /*3c20*/  FSEL R230, R29, -INF , P0 ;  /* 0xff8000001de67808 */ /* 0x000fe40000000000 */
[----:B------:R-:W-:Y:S01]  /*3c30*/  FSEL R229, R28, -INF , P6 ;  /* 0xff8000001ce57808 */ /* 0x000fe20003000000 */
[----:B------:R-:W-:Y:S01]  /*3c40*/  FMUL.FTZ R28, R15, c[0x0][0x320] ;  /* 0x0000c8000f1c7a20 */ /* 0x000fe20000410000 */
[C---:B------:R-:W-:Y:S01]  /*3c50*/  ISETP.GT.AND P0, PT, R4.reuse, 0x39, PT ;  /* 0x000000390400780c */ /* 0x040fe20003f04270 */
[----:B------:R-:W-:Y:S01]  /*3c60*/  MUFU.TANH R15, R25 ;  /* 0x00000019000f7308 */ /* 0x000fe20000002400 */
[----:B------:R-:W-:Y:S02]  /*3c70*/  ISETP.GT.AND P6, PT, R4, 0x40, PT ;  /* 0x000000400400780c */ /* 0x000fe40003fc4270 */
[----:B------:R-:W-:Y:S02]  /*3c80*/  FMNMX.FTZ R100, R8, R100, !PT ;  /* 0x0000006408647209 */ /* 0x000fe40007810000 */
[----:B------:R-:W-:-:S02]  /*3c90*/  FSEL R228, R19, -INF , P5 ;  /* 0xff80000013e47808 */ /* 0x000fc40002800000 */
[----:B------:R-:W-:Y:S01]  /*3ca0*/  ISETP.GT.AND P5, PT, R4, 0x41, PT ;  /* 0x000000410400780c */ /* 0x000fe20003fa4270 */
[----:B------:R1:W-:Y:S01]  /*3cb0*/  MUFU.TANH R19, R5 ;  /* 0x0000000500137308 */ /* 0x0003e20000002400 */
[----:B------:R-:W-:Y:S02]  /*3cc0*/  FSEL R231, R37, -INF , P0 ;  /* 0xff80000025e77808 */ /* 0x000fe40000000000 */
[----:B------:R-:W-:Y:S02]  /*3cd0*/  FSEL R248, R32, -INF , P6 ;  /* 0xff80000020f87808 */ /* 0x000fe40003000000 */
[C---:B------:R-:W-:Y:S02]  /*3ce0*/  ISETP.GT.AND P0, PT, R4.reuse, 0x48, PT ;  /* 0x000000480400780c */ /* 0x040fe40003f04270 */
[----:B------:R-:W-:Y:S02]  /*3cf0*/  ISETP.GT.AND P6, PT, R4, 0x49, PT ;  /* 0x000000490400780c */ /* 0x000fe40003fc4270 */
[----:B------:R-:W-:-:S02]  /*3d00*/  FMNMX.FTZ R100, R12, R100, !PT ;  /* 0x000000640c647209 */ /* 0x000fc40007810000 */
[----:B------:R-:W-:Y:S02]  /*3d10*/  FSEL R247, R33, -INF , P5 ;  /* 0xff80000021f77808 */ /* 0x000fe40002800000 */
[----:B------:R-:W-:Y:S02]  /*3d20*/  ISETP.GT.AND P5, PT, R4, 0x50, PT ;  /* 0x000000500400780c */ /* 0x000fe40003fa4270 */
[----:B------:R-:W-:Y:S01]  /*3d30*/  FSEL R251, R18, -INF , P0 ;  /* 0xff80000012fb7808 */ /* 0x000fe20000000000 */
[----:B-1----:R-:W-:Y:S01]  /*3d40*/  FMUL.FTZ R5, R66, c[0x0][0x320] ;  /* 0x0000c80042057a20 */ /* 0x002fe20000410000 */
[----:B------:R-:W-:Y:S01]  /*3d50*/  FSEL R246, R17, -INF , P6 ;  /* 0xff80000011f67808 */ /* 0x000fe20003000000 */
[----:B------:R-:W-:Y:S01]  /*3d60*/  FMUL.FTZ R18, R10, c[0x0][0x320] ;  /* 0x0000c8000a127a20 */ /* 0x000fe20000410000 */
[C---:B------:R-:W-:Y:S01]  /*3d70*/  ISETP.GT.AND P0, PT, R4.reuse, 0x51, PT ;  /* 0x000000510400780c */ /* 0x040fe20003f04270 */
[----:B------:R-:W1:Y:S01]  /*3d80*/  MUFU.TANH R44, R5 ;  /* 0x00000005002c7308 */ /* 0x000e620000002400 */
[----:B------:R-:W-:Y:S01]  /*3d90*/  ISETP.GT.AND P6, PT, R4, 0x58, PT ;  /* 0x000000580400780c */ /* 0x000fe20003fc4270 */
[----:B------:R-:W-:Y:S01]  /*3da0*/  FMUL.FTZ R17, R58, c[0x0][0x320] ;  /* 0x0000c8003a117a20 */ /* 0x000fe20000410000 */
[----:B------:R-:W-:-:S02]  /*3db0*/  FMNMX.FTZ R100, R45, R100, !PT ;  /* 0x000000642d647209 */ /* 0x000fc40007810000 */
[----:B------:R-:W-:Y:S01]  /*3dc0*/  FSEL R252, R20, -INF , P5 ;  /* 0xff80000014fc7808 */ /* 0x000fe20002800000 */
[----:B------:R-:W-:Y:S01]  /*3dd0*/  FMUL.FTZ R20, R11, c[0x0][0x320] ;  /* 0x0000c8000b147a20 */ /* 0x000fe20000410000 */
[----:B------:R-:W-:Y:S01]  /*3de0*/  ISETP.GT.AND P5, PT, R4, 0x59, PT ;  /* 0x000000590400780c */ /* 0x000fe20003fa4270 */
[----:B------:R-:W-:Y:S01]  /*3df0*/  FMUL.FTZ R4, R67, c[0x0][0x320] ;  /* 0x0000c80043047a20 */ /* 0x000fe20000410000 */
[----:B------:R-:W-:Y:S01]  /*3e00*/  FSEL R238, R27, -INF , P0 ;  /* 0xff8000001bee7808 */ /* 0x000fe20000000000 */
[----:B------:R-:W-:Y:S01]  /*3e10*/  MUFU.TANH R17, R17 ;  /* 0x0000001100117308 */ /* 0x000fe20000002400 */
[----:B------:R-:W-:Y:S02]  /*3e20*/  FSEL R166, R24, -INF , P6 ;  /* 0xff80000018a67808 */ /* 0x000fe40003000000 */
[----:B------:R-:W-:Y:S02]  /*3e30*/  FMNMX.FTZ R100, R46, R100, !PT ;  /* 0x000000642e647209 */ /* 0x000fe40007810000 */
[----:B------:R-:W-:-:S02]  /*3e40*/  ISETP.GT.AND P0, PT, R3, RZ, PT ;  /* 0x000000ff0300720c */ /* 0x000fc40003f04270 */
[----:B------:R-:W-:Y:S01]  /*3e50*/  ISETP.GT.AND P6, PT, R3, 0x1, PT ;  /* 0x000000010300780c */ /* 0x000fe20003fc4270 */
[----:B------:R3:W4:Y:S01]  /*3e60*/  MUFU.TANH R5, R4 ;  /* 0x0000000400057308 */ /* 0x0007220000002400 */
[----:B------:R-:W-:Y:S02]  /*3e70*/  FSEL R249, R21, -INF , P5 ;  /* 0xff80000015f97808 */ /* 0x000fe40002800000 */
[----:B------:R-:W-:Y:S02]  /*3e80*/  FMNMX.FTZ R100, R47, R100, !PT ;  /* 0x000000642f647209 */ /* 0x000fe40007810000 */
[----:B------:R-:W-:Y:S02]  /*3e90*/  ISETP.GT.AND P5, PT, R3, 0x8, PT ;  /* 0x000000080300780c */ /* 0x000fe40003fa4270 */
[----:B--2---:R-:W-:Y:S02]  /*3ea0*/  FSEL R10, R9, -INF , P0 ;  /* 0xff800000090a7808 */ /* 0x004fe40000000000 */
[----:B------:R-:W-:Y:S01]  /*3eb0*/  FSEL R11, R16, -INF , P6 ;  /* 0xff800000100b7808 */ /* 0x000fe20003000000 */
[----:B------:R-:W2:Y:S01]  /*3ec0*/  MUFU.TANH R9, R54 ;  /* 0x0000003600097308 */ /* 0x000ea20000002400 */
[----:B------:R-:W-:-:S02]  /*3ed0*/  FMNMX.FTZ R100, R51, R100, !PT ;  /* 0x0000006433647209 */ /* 0x000fc40007810000 */
[----:B------:R-:W-:Y:S02]  /*3ee0*/  ISETP.GT.AND P0, PT, R3, 0x9, PT ;  /* 0x000000090300780c */ /* 0x000fe40003f04270 */
[----:B------:R-:W-:Y:S02]  /*3ef0*/  FSEL R13, R13, -INF , P5 ;  /* 0xff8000000d0d7808 */ /* 0x000fe40002800000 */
[----:B---3--:R-:W-:Y:S01]  /*3f00*/  FMNMX.FTZ R4, R10, R11, !PT ;  /* 0x0000000b0a047209 */ /* 0x008fe20007810000 */
[----:B------:R-:W-:Y:S01]  /*3f10*/  MUFU.TANH R16, R23 ;  /* 0x0000001700107308 */ /* 0x000fe20000002400 */
[----:B------:R-:W-:Y:S02]  /*3f20*/  FMNMX.FTZ R100, R130, R100, !PT ;  /* 0x0000006482647209 */ /* 0x000fe40007810000 */
[----:B------:R-:W-:Y:S02]  /*3f30*/  ISETP.GT.AND P6, PT, R3, 0x10, PT ;  /* 0x000000100300780c */ /* 0x000fe40003fc4270 */
[----:B------:R-:W-:-:S02]  /*3f40*/  FSEL R14, R26, -INF , P0 ;  /* 0xff8000001a0e7808 */ /* 0x000fc40000000000 */
[----:B------:R-:W-:Y:S01]  /*3f50*/  FMNMX.FTZ R4, R13, R4, !PT ;  /* 0x000000040d047209 */ /* 0x000fe20007810000 */
[----:B------:R-:W-:Y:S01]  /*3f60*/  LDSM.16.MT88.4 R24, [R2+0x6100] ;  /* 0x006100000218783b */ /* 0x000fe20000004200 */
[----:B------:R-:W-:Y:S02]  /*3f70*/  FMNMX.FTZ R100, R131, R100, !PT ;  /* 0x0000006483647209 */ /* 0x000fe40007810000 */
[----:B------:R-:W-:Y:S02]  /*3f80*/  ISETP.GT.AND P5, PT, R3, 0x11, PT ;  /* 0x000000110300780c */ /* 0x000fe40003fa4270 */
[----:B-1----:R-:W-:Y:S02]  /*3f90*/  FSEL R44, R44, -INF , P6 ;  /* 0xff8000002c2c7808 */ /* 0x002fe40003000000 */
[----:B------:R-:W-:Y:S02]  /*3fa0*/  FMNMX.FTZ R4, R14, R4, !PT ;  /* 0x000000040e047209 */ /* 0x000fe40007810000 */
[----:B------:R-:W-:-:S02]  /*3fb0*/  FMNMX.FTZ R100, R164, R100, !PT ;  /* 0x00000064a4647209 */ /* 0x000fc40007810000 */
[----:B------:R-:W-:Y:S02]  /*3fc0*/  ISETP.GT.AND P0, PT, R3, 0x18, PT ;  /* 0x000000180300780c */ /* 0x000fe40003f04270 */
[----:B----4-:R-:W-:Y:S02]  /*3fd0*/  FSEL R48, R5, -INF , P5 ;  /* 0xff80000005307808 */ /* 0x010fe40002800000 */
[----:B------:R-:W-:Y:S01]  /*3fe0*/  FMNMX.FTZ R4, R44, R4, !PT ;  /* 0x000000042c047209 */ /* 0x000fe20007810000 */
[----:B------:R-:W1:Y:S01]  /*3ff0*/  MUFU.TANH R5, R59 ;  /* 0x0000003b00057308 */ /* 0x000e620000002400 */
        /* <DEDUP_REMOVED lines=10> */
[----:B--2---:R-:W-:Y:S02]  /*40a0*/  FSEL R101, R9, -INF , P5 ;  /* 0xff80000009657808 */ /* 0x004fe40002800000 */
[----:B------:R-:W-:Y:S01]  /*40b0*/  FMNMX.FTZ R4, R50, R4, !PT ;  /* 0x0000000432047209 */ /* 0x000fe20007810000 */
[----:B------:R-:W2:Y:S01]  /*40c0*/  MUFU.TANH R9, R18 ;  /* 0x0000001200097308 */ /* 0x000ea20000002400 */
[----:B------:R-:W-:Y:S02]  /*40d0*/  FMNMX.FTZ R100, R228, R100, !PT ;  /* 0x00000064e4647209 */ /* 0x000fe40007810000 */
[----:B------:R-:W-:Y:S02]  /*40e0*/  ISETP.GT.AND P6, PT, R3, 0x28, PT ;  /* 0x000000280300780c */ /* 0x000fe40003fc4270 */
[----:B------:R-:W-:-:S02]  /*40f0*/  FSEL R128, R19, -INF , P0 ;  /* 0xff80000013807808 */ /* 0x000fc40000000000 */
[----:B------:R-:W-:Y:S01]  /*4100*/  FMNMX.FTZ R4, R101, R4, !PT ;  /* 0x0000000465047209 */ /* 0x000fe20007810000 */
[----:B------:R-:W3:Y:S01]  /*4110*/  MUFU.TANH R18, R20 ;  /* 0x0000001400127308 */ /* 0x000ee20000002400 */
[----:B------:R-:W-:Y:S02]  /*4120*/  FMNMX.FTZ R100, R231, R100, !PT ;  /* 0x00000064e7647209 */ /* 0x000fe40007810000 */
[----:B------:R-:W-:Y:S02]  /*4130*/  ISETP.GT.AND P5, PT, R3, 0x29, PT ;  /* 0x000000290300780c */ /* 0x000fe40003fa4270 */
[----:B------:R-:W-:Y:S02]  /*4140*/  FSEL R102, R17, -INF , P6 ;  /* 0xff80000011667808 */ /* 0x000fe40003000000 */
[----:B------:R-:W-:Y:S01]  /*4150*/  FMNMX.FTZ R4, R128, R4, !PT ;  /* 0x0000000480047209 */ /* 0x000fe20007810000 */
[----:B------:R4:W5:Y:S01]  /*4160*/  MUFU.TANH R17, R22 ;  /* 0x0000001600117308 */ /* 0x0009620000002400 */
[----:B------:R-:W-:-:S02]  /*4170*/  FMNMX.FTZ R100, R248, R100, !PT ;  /* 0x00000064f8647209 */ /* 0x000fc40007810000 */
[----:B------:R-:W-:Y:S02]  /*4180*/  ISETP.GT.AND P0, PT, R3, 0x30, PT ;  /* 0x000000300300780c */ /* 0x000fe40003f04270 */
[----:B-1----:R-:W-:Y:S02]  /*4190*/  FSEL R129, R5, -INF , P5 ;  /* 0xff80000005817808 */ /* 0x002fe40002800000 */
[----:B------:R-:W-:Y:S02]  /*41a0*/  FMNMX.FTZ R4, R102, R4, !PT ;  /* 0x0000000466047209 */ /* 0x000fe40007810000 */
[----:B------:R-:W-:Y:S02]  /*41b0*/  FMNMX.FTZ R100, R247, R100, !PT ;  /* 0x00000064f7647209 */ /* 0x000fe40007810000 */
[----:B------:R-:W-:Y:S02]  /*41c0*/  ISETP.GT.AND P6, PT, R3, 0x31, PT ;  /* 0x000000310300780c */ /* 0x000fe40003fc4270 */
[----:B------:R-:W-:-:S02]  /*41d0*/  FSEL R192, R42, -INF , P0 ;  /* 0xff8000002ac07808 */ /* 0x000fc40000000000 */
[----:B------:R-:W-:Y:S01]  /*41e0*/  FMNMX.FTZ R4, R129, R4, !PT ;  /* 0x0000000481047209 */ /* 0x000fe20007810000 */
[----:B----4-:R-:W-:Y:S01]  /*41f0*/  LDSM.16.MT88.4 R20, [R0+0x100] ;  /* 0x000100000014783b */ /* 0x010fe20000004200 */
[----:B------:R-:W-:Y:S02]  /*4200*/  FMNMX.FTZ R100, R251, R100, !PT ;  /* 0x00000064fb647209 */ /* 0x000fe40007810000 */
[----:B------:R-:W-:Y:S02]  /*4210*/  ISETP.GT.AND P5, PT, R3, 0x38, PT ;  /* 0x000000380300780c */ /* 0x000fe40003fa4270 */
[----:B------:R-:W-:Y:S02]  /*4220*/  FSEL R194, R43, -INF , P6 ;  /* 0xff8000002bc27808 */ /* 0x000fe40003000000 */
[----:B------:R-:W-:Y:S01]  /*4230*/  FMNMX.FTZ R4, R192, R4, !PT ;  /* 0x00000004c0047209 */ /* 0x000fe20007810000 */
[----:B------:R-:W-:Y:S01]  /*4240*/  LDSM.16.MT88.4 R40, [R103+0x3100] ;  /* 0x003100006728783b */ /* 0x000fe20000004200 */
[----:B------:R-:W-:-:S02]  /*4250*/  FMNMX.FTZ R100, R246, R100, !PT ;  /* 0x00000064f6647209 */ /* 0x000fc40007810000 */
[C---:B------:R-:W-:Y:S02]  /*4260*/  ISETP.GT.AND P0, PT, R3.reuse, 0x39, PT ;  /* 0x000000390300780c */ /* 0x040fe40003f04270 */
        /* <DEDUP_REMOVED lines=18> */
[----:B--2---:R-:W-:Y:S01]  /*4390*/  FSEL R245, R9, -INF , P0 ;  /* 0xff80000009f57808 */ /* 0x004fe20000000000 */
[----:B------:R-:W1:Y:S01]  /*43a0*/  SHFL.BFLY PT, R5, R100, 0x2, 0x1f ;  /* 0x0c401f0064057f89 */ /* 0x000e6200000e0000 */
[----:B------:R-:W-:Y:S01]  /*43b0*/  FMNMX.FTZ R4, R242, R4, !PT ;  /* 0x00000004f2047209 */ /* 0x000fe20007810000 */
[----:B------:R2:W4:Y:S01]  /*43c0*/  MUFU.TANH R9, R28 ;  /* 0x0000001c00097308 */ /* 0x0005220000002400 */
[----:B------:R-:W-:-:S02]  /*43d0*/  ISETP.GT.AND P0, PT, R3, 0x50, PT ;  /* 0x000000500300780c */ /* 0x000fc40003f04270 */
[----:B---3--:R-:W-:Y:S02]  /*43e0*/  FSEL R244, R18, -INF , P5 ;  /* 0xff80000012f47808 */ /* 0x008fe40002800000 */
[----:B------:R-:W-:Y:S02]  /*43f0*/  FMNMX.FTZ R4, R245, R4, !PT ;  /* 0x00000004f5047209 */ /* 0x000fe40007810000 */
[----:B------:R-:W-:Y:S02]  /*4400*/  ISETP.GT.AND P5, PT, R3, 0x51, PT ;  /* 0x000000510300780c */ /* 0x000fe40003fa4270 */
[----:B-----5:R-:W-:Y:S02]  /*4410*/  FSEL R167, R17, -INF , P0 ;  /* 0xff80000011a77808 */ /* 0x020fe40000000000 */
[----:B------:R-:W-:Y:S02]  /*4420*/  FMNMX.FTZ R4, R244, R4, !PT ;  /* 0x00000004f4047209 */ /* 0x000fe40007810000 */
[----:B------:R-:W-:-:S02]  /*4430*/  ISETP.GT.AND P0, PT, R3, 0x58, PT ;  /* 0x000000580300780c */ /* 0x000fc40003f04270 */
[----:B------:R-:W-:Y:S01]  /*4440*/  FSEL R142, R16, -INF , P5 ;  /* 0xff800000108e7808 */ /* 0x000fe20002800000 */
[----:B--2---:R-:W-:Y:S01]  /*4450*/  LDSM.16.MT88.4 R28, [R2+0x3100] ;  /* 0x00310000021c783b */ /* 0x004fe20000004200 */
[----:B------:R-:W-:Y:S02]  /*4460*/  FMNMX.FTZ R4, R167, R4, !PT ;  /* 0x00000004a7047209 */ /* 0x000fe40007810000 */
[----:B------:R-:W-:Y:S01]  /*4470*/  ISETP.GT.AND P5, PT, R3, 0x59, PT ;  /* 0x000000590300780c */ /* 0x000fe20003fa4270 */
[----:B------:R-:W-:Y:S01]  /*4480*/  LDSM.16.MT88.4 R16, [R103+0x100] ;  /* 0x000100006710783b */ /* 0x000fe20000004200 */
[----:B------:R-:W-:Y:S02]  /*4490*/  FSEL R141, R15, -INF , P0 ;  /* 0xff8000000f8d7808 */ /* 0x000fe40000000000 */
[----:B------:R-:W-:Y:S02]  /*44a0*/  FMNMX.FTZ R3, R142, R4, !PT ;  /* 0x000000048e037209 */ /* 0x000fe40007810000 */
[----:B----4-:R-:W-:-:S02]  /*44b0*/  FSEL R250, R9, -INF , P5 ;  /* 0xff80000009fa7808 */ /* 0x010fc40002800000 */
        /* <DEDUP_REMOVED lines=14> */
[----:B--2---:R-:W-:-:S03]  /*45a0*/  FFMA.FTZ R4, R7, c[0x0][0x2d0], -R9 ;  /* 0x0000b40007047a23 */ /* 0x004fc60000010809 */
[----:B------:R-:W-:-:S03]  /*45b0*/  FSETP.NEU.FTZ.AND P0, PT, R3, -INF , PT ;  /* 0xff8000000300780b */ /* 0x000fc60003f1d000 */
[----:B------:R1:W-:Y:S02]  /*45c0*/  MUFU.EX2 R241, R4 ;  /* 0x0000000400f17308 */ /* 0x0003e40000000800 */
[----:B-1----:R-:W-:Y:S02]  /*45d0*/  FFMA.FTZ R4, R8, c[0x0][0x2d0], -R9 ;  /* 0x0000b40008047a23 */ /* 0x002fe40000010809 */
[----:B------:R-:W-:-:S04]  /*45e0*/  FMUL.FTZ R8, R3, c[0x0][0x2d0] ;  /* 0x0000b40003087a20 */ /* 0x000fc80000410000 */
[----:B------:R1:W-:Y:S01]  /*45f0*/  MUFU.EX2 R176, R4 ;  /* 0x0000000400b07308 */ /* 0x0003e20000000800 */
[----:B------:R-:W-:Y:S02]  /*4600*/  FSEL R8, R8, RZ, P0 ;  /* 0x000000ff08087208 */ /* 0x000fe40000000000 */
[----:B------:R-:W-:Y:S01]  /*4610*/  PLOP3.LUT P0, PT, PT, PT, UP0, 0x80, 0x0 ;  /* 0x000000000000781c */ /* 0x000fe20003f0f008 */
[----:B-1----:R-:W-:-:S04]  /*4620*/  FFMA.FTZ R4, R12, c[0x0][0x2d0], -R9 ;  /* 0x0000b4000c047a23 */ /* 0x002fc80000010809 */
[----:B------:R1:W2:Y:S02]  /*4630*/  MUFU.EX2 R137, R4 ;  /* 0x0000000400897308 */ /* 0x0002a40000000800 */
[----:B-1----:R-:W-:Y:S01]  /*4640*/  FFMA.FTZ R4, R10, c[0x0][0x2d0], -R8 ;  /* 0x0000b4000a047a23 */ /* 0x002fe20000010808 */
[----:B--2---:R-:W-:Y:S01]  /*4650*/  F2FP.BF16.PACK_AB R6, R137, R176 ;  /* 0x000000b08906723e */ /* 0x004fe200000010ff */
[----:B------:R-:W-:-:S04]  /*4660*/  FFMA.FTZ R10, R45, c[0x0][0x2d0], -R9 ;  /* 0x0000b4002d0a7a23 */ /* 0x000fc80000010809 */
[----:B------:R1:W-:Y:S08]  /*4670*/  MUFU.EX2 R136, R4 ;  /* 0x0000000400887308 */ /* 0x0003f00000000800 */
[----:B------:R2:W-:Y:S01]  /*4680*/  MUFU.EX2 R173, R10 ;  /* 0x0000000a00ad7308 */ /* 0x0005e20000000800 */
[----:B-1----:R-:W-:-:S07]  /*4690*/  FFMA.FTZ R4, R11, c[0x0][0x2d0], -R8 ;  /* 0x0000b4000b047a23 */ /* 0x002fce0000010808 */
[----:B------:R1:W3:Y:S01]  /*46a0*/  MUFU.EX2 R177, R4 ;  /* 0x0000000400b17308 */ /* 0x0002e20000000800 */
[----:B--2---:R-:W-:-:S07]  /*46b0*/  FFMA.FTZ R10, R46, c[0x0][0x2d0], -R9 ;  /* 0x0000b4002e0a7a23 */ /* 0x004fce0000010809 */
[----:B------:R2:W-:Y:S01]  /*46c0*/  MUFU.EX2 R235, R10 ;  /* 0x0000000a00eb7308 */ /* 0x0005e20000000800 */
[----:B-1----:R-:W-:Y:S01]  /*46d0*/  FFMA.FTZ R4, R13, c[0x0][0x2d0], -R8 ;  /* 0x0000b4000d047a23 */ /* 0x002fe20000010808 */
[----:B---3--:R-:W-:-:S06]  /*46e0*/  F2FP.BF16.PACK_AB R5, R177, R136 ;  /* 0x00000088b105723e */ /* 0x008fcc00000010ff */
[----:B------:R1:W-:Y:S01]  /*46f0*/  MUFU.EX2 R138, R4 ;  /* 0x00000004008a7308 */ /* 0x0003e20000000800 */
[----:B--2---:R-:W-:-:S07]  /*4700*/  FFMA.FTZ R10, R47, c[0x0][0x2d0], -R9 ;  /* 0x0000b4002f0a7a23 */ /* 0x004fce0000010809 */
[----:B------:R2:W-:Y:S01]  /*4710*/  MUFU.EX2 R172, R10 ;  /* 0x0000000a00ac7308 */ /* 0x0005e20000000800 */
[----:B-1----:R-:W-:Y:S02]  /*4720*/  FFMA.FTZ R4, R14, c[0x0][0x2d0], -R8 ;  /* 0x0000b4000e047a23 */ /* 0x002fe40000010808 */
[----:B------:R-:W1:Y:S05]  /*4730*/  LDSM.16.MT88.4 R12, [R236+0x100] ;  /* 0x00010000ec0c783b */ /* 0x000e6a0000004200 */
[----:B------:R3:W4:Y:S01]  /*4740*/  MUFU.EX2 R175, R4 ;  /* 0x0000000400af7308 */ /* 0x0007220000000800 */
[----:B--2---:R-:W-:-:S07]  /*4750*/  FFMA.FTZ R10, R51, c[0x0][0x2d0], -R9 ;  /* 0x0000b400330a7a23 */ /* 0x004fce0000010809 */
[----:B------:R2:W-:Y:S01]  /*4760*/  MUFU.EX2 R174, R10 ;  /* 0x0000000a00ae7308 */ /* 0x0005e20000000800 */
[----:B---3--:R-:W-:Y:S02]  /*4770*/  F2FP.BF16.PACK_AB R4, R241, R140 ;  /* 0x0000008cf104723e */ /* 0x008fe400000010ff */
[----:B----4-:R-:W-:Y:S01]  /*4780*/  F2FP.BF16.PACK_AB R7, R175, R138 ;  /* 0x0000008aaf07723e */ /* 0x010fe200000010ff */
[----:B--2---:R-:W-:-:S06]  /*4790*/  FFMA.FTZ R10, R44, c[0x0][0x2d0], -R8 ;  /* 0x0000b4002c0a7a23 */ /* 0x004fcc0000010808 */
[C---:B------:R-:W-:Y:S01]  /*47a0*/  HMMA.16816.F32.BF16 R88, R4.reuse, R32, RZ ;  /* 0x000000200458723c */ /* 0x040fe200000418ff */
[----:B------:R2:W-:Y:S07]  /*47b0*/  MUFU.EX2 R51, R10 ;  /* 0x0000000a00337308 */ /* 0x0005ee0000000800 */
[C---:B------:R-:W-:Y:S01]  /*47c0*/  HMMA.16816.F32.BF16 R80, R4.reuse, R34, RZ ;  /* 0x000000220450723c */ /* 0x040fe200000418ff */
[----:B------:R-:W3:Y:S07]  /*47d0*/  LDSM.16.MT88.4 R32, [R236+0x3100] ;  /* 0x00310000ec20783b */ /* 0x000eee0000004200 */
[----:B------:R-:W-:Y:S01]  /*47e0*/  HMMA.16816.F32.BF16 R120, R4, R16, RZ ;  /* 0x000000100478723c */ /* 0x000fe200000418ff */
[----:B--2---:R-:W-:-:S04]  /*47f0*/  FFMA.FTZ R10, R48, c[0x0][0x2d0], -R8 ;  /* 0x0000b400300a7a23 */ /* 0x004fc80000010808 */
[----:B------:R2:W4:Y:S03]  /*4800*/  MUFU.EX2 R11, R10 ;  /* 0x0000000a000b7308 */ /* 0x0005260000000800 */
[C---:B------:R-:W-:Y:S01]  /*4810*/  HMMA.16816.F32.BF16 R116, R4.reuse, R18, RZ ;  /* 0x000000120474723c */ /* 0x040fe200000418ff */
[----:B------:R-:W-:Y:S07]  /*4820*/  LDSM.16.MT88.4 R16, [R236+0x6100] ;  /* 0x00610000ec10783b */ /* 0x000fee0000004200 */
[----:B-1----:R-:W-:Y:S01]  /*4830*/  HMMA.16816.F32.BF16 R112, R4, R12, RZ ;  /* 0x0000000c0470723c */ /* 0x002fe200000418ff */
[----:B--2---:R-:W-:-:S07]  /*4840*/  FFMA.FTZ R10, R49, c[0x0][0x2d0], -R8 ;  /* 0x0000b400310a7a23 */ /* 0x004fce0000010808 */
[C---:B------:R-:W-:Y:S01]  /*4850*/  HMMA.16816.F32.BF16 R108, R4.reuse, R14, RZ ;  /* 0x0000000e046c723c */ /* 0x040fe200000418ff */
[----:B------:R-:W-:Y:S01]  /*4860*/  LDSM.16.MT88.4 R12, [R0+0x6100] ;  /* 0x00610000000c783b */ /* 0x000fe20000004200 */
[----:B------:R1:W-:Y:S06]  /*4870*/  MUFU.EX2 R139, R10 ;  /* 0x0000000a008b7308 */ /* 0x0003ec0000000800 */
[C---:B------:R-:W-:Y:S08]  /*4880*/  HMMA.16816.F32.BF16 R96, R4.reuse, R20, RZ ;  /* 0x000000140460723c */ /* 0x040ff000000418ff */
[----:B------:R-:W-:Y:S01]  /*4890*/  HMMA.16816.F32.BF16 R84, R4, R22, RZ ;  /* 0x000000160454723c */ /* 0x000fe200000418ff */
[----:B------:R-:W2:Y:S01]  /*48a0*/  LDSM.16.MT88.4 R20, [R103+0x6100] ;  /* 0x006100006714783b */ /* 0x000ea20000004200 */
[----:B-1----:R-:W-:-:S04]  /*48b0*/  FFMA.FTZ R10, R50, c[0x0][0x2d0], -R8 ;  /* 0x0000b400320a7a23 */ /* 0x002fc80000010808 */
[----:B------:R1:W5:Y:S02]  /*48c0*/  MUFU.EX2 R234, R10 ;  /* 0x0000000a00ea7308 */ /* 0x0003640000000800 */
[C---:B------:R-:W-:Y:S08]  /*48d0*/  HMMA.16816.F32.BF16 R76, R4.reuse, R28, RZ ;  /* 0x0000001c044c723c */ /* 0x040ff000000418ff */
[----:B------:R-:W-:Y:S01]  /*48e0*/  HMMA.16816.F32.BF16 R68, R4, R30, RZ ;  /* 0x0000001e0444723c */ /* 0x000fe200000418ff */
[----:B------:R-:W2:Y:S01]  /*48f0*/  LDSM.16.MT88.4 R28, [R2+0x900] ;  /* 0x00090000021c783b */ /* 0x000ea20000004200 */
[----:B-1----:R-:W-:-:S06]  /*4900*/  FFMA.FTZ R10, R130, c[0x0][0x2d0], -R9 ;  /* 0x0000b400820a7a23 */ /* 0x002fcc0000010809 */
[C---:B------:R-:W-:Y:S08]  /*4910*/  HMMA.16816.F32.BF16 R60, R4.reuse, R24, RZ ;  /* 0x00000018043c723c */ /* 0x040ff000000418ff */
[C---:B------:R-:W-:Y:S01]  /*4920*/  HMMA.16816.F32.BF16 R64, R4.reuse, R26, RZ ;  /* 0x0000001a0440723c */ /* 0x040fe200000418ff */
[----:B------:R-:W1:Y:S07]  /*4930*/  LDSM.16.MT88.4 R24, [R2+0x3900] ;  /* 0x003900000218783b */ /* 0x000e6e0000004200 */
[C---:B------:R-:W-:Y:S08]  /*4940*/  HMMA.16816.F32.BF16 R72, R4.reuse, R40, RZ ;  /* 0x000000280448723c */ /* 0x040ff000000418ff */
[C---:B------:R-:W-:Y:S08]  /*4950*/  HMMA.16816.F32.BF16 R56, R4.reuse, R42, RZ ;  /* 0x0000002a0438723c */ /* 0x040ff000000418ff */
[C---:B------:R-:W-:Y:S08]  /*4960*/  HMMA.16816.F32.BF16 R44, R4.reuse, R36, RZ ;  /* 0x00000024042c723c */ /* 0x040ff000000418ff */
[C---:B---3--:R-:W-:Y:S08]  /*4970*/  HMMA.16816.F32.BF16 R52, R4.reuse, R32, RZ ;  /* 0x000000200434723c */ /* 0x048ff000000418ff */
[C---:B------:R-:W-:Y:S01]  /*4980*/  HMMA.16816.F32.BF16 R40, R4.reuse, R34, RZ ;  /* 0x000000220428723c */ /* 0x040fe200000418ff */
[----:B------:R-:W3:Y:S07]  /*4990*/  LDSM.16.MT88.4 R32, [R2+0x6900] ;  /* 0x006900000220783b */ /* 0x000eee0000004200 */
[C---:B------:R-:W-:Y:S08]  /*49a0*/  HMMA.16816.F32.BF16 R36, R4.reuse, R38, RZ ;  /* 0x000000260424723c */ /* 0x040ff000000418ff */
[C---:B--2---:R-:W-:Y:S08]  /*49b0*/  HMMA.16816.F32.BF16 R92, R4.reuse, R20, RZ ;  /* 0x00000014045c723c */ /* 0x044ff000000418ff */
[C---:B------:R-:W-:Y:S01]  /*49c0*/  HMMA.16816.F32.BF16 R104, R4.reuse, R22, RZ ;  /* 0x000000160468723c */ /* 0x040fe200000418ff */
[----:B------:R-:W-:Y:S07]  /*49d0*/  LDSM.16.MT88.4 R20, [R0+0x900] ;  /* 0x000900000014783b */ /* 0x000fee0000004200 */
[C---:B------:R-:W-:Y:S08]  /*49e0*/  HMMA.16816.F32.BF16 R124, R4.reuse, R16, RZ ;  /* 0x00000010047c723c */ /* 0x040ff000000418ff */
[C---:B------:R-:W-:Y:S01]  /*49f0*/  HMMA.16816.F32.BF16 R132, R4.reuse, R18, RZ ;  /* 0x000000120484723c */ /* 0x040fe200000418ff */
[----:B------:R-:W-:Y:S07]  /*4a00*/  LDSM.16.MT88.4 R16, [R103+0x3900] ;  /* 0x003900006710783b */ /* 0x000fee0000004200 */
[C---:B------:R-:W-:Y:S08]  /*4a10*/  HMMA.16816.F32.BF16 R168, R4.reuse, R12, RZ ;  /* 0x0000000c04a8723c */ /* 0x040ff000000418ff */
[----:B------:R-:W-:Y:S01]  /*4a20*/  HMMA.16816.F32.BF16 R148, R4, R14, RZ ;  /* 0x0000000e0494723c */ /* 0x000fe200000418ff */
[----:B------:R-:W-:Y:S06]  /*4a30*/  LDSM.16.MT88.4 R12, [R236+0x3900] ;  /* 0x00390000ec0c783b */ /* 0x000fec0000004200 */
[----:B------:R-:W-:-:S02]  /*4a40*/  F2FP.BF16.PACK_AB R4, R235, R173 ;  /* 0x000000adeb04723e */ /* 0x000fc400000010ff */
[----:B----4-:R-:W-:Y:S02]  /*4a50*/  F2FP.BF16.PACK_AB R5, R11, R51 ;  /* 0x000000330b05723e */ /* 0x010fe400000010ff */
[----:B------:R-:W-:Y:S02]  /*4a60*/  F2FP.BF16.PACK_AB R6, R174, R172 ;  /* 0x000000acae06723e */ /* 0x000fe400000010ff */
[----:B-----5:R-:W-:-:S07]  /*4a70*/  F2FP.BF16.PACK_AB R7, R234, R139 ;  /* 0x0000008bea07723e */ /* 0x020fce00000010ff */
[C---:B------:R-:W-:Y:S08]  /*4a80*/  HMMA.16816.F32.BF16 R160, R4.reuse, R28, R88 ;  /* 0x0000001c04a0723c */ /* 0x040ff00000041858 */
[C---:B------:R-:W-:Y:S01]  /*4a90*/  HMMA.16816.F32.BF16 R80, R4.reuse, R30, R80 ;  /* 0x0000001e0450723c */ /* 0x040fe20000041850 */
[----:B------:R-:W2:Y:S07]  /*4aa0*/  LDSM.16.MT88.4 R28, [R103+0x900] ;  /* 0x00090000671c783b */ /* 0x000eae0000004200 */
[C---:B-1----:R-:W-:Y:S07]  /*4ab0*/  HMMA.16816.F32.BF16 R144, R4.reuse, R24, R76 ;  /* 0x000000180490723c */ /* 0x042fee000004184c */
[----:B------:R-:W-:Y:S01]  /*4ac0*/  IMAD.MOV.U32 R78, RZ, RZ, R142 ;  /* 0x000000ffff4e7224 */ /* 0x000fe200078e008e */
[----:B------:R-:W-:Y:S01]  /*4ad0*/  MOV R77, R141 ;  /* 0x0000008d004d7202 */ /* 0x000fe20000000f00 */
[----:B------:R-:W-:Y:S01]  /*4ae0*/  IMAD.MOV.U32 R76, RZ, RZ, R140 ;  /* 0x000000ffff4c7224 */ /* 0x000fe200078e008c */
[C---:B---3--:R-:W-:Y:S07]  /*4af0*/  HMMA.16816.F32.BF16 R88, R4.reuse, R32, R60 ;  /* 0x000000200458723c */ /* 0x048fee000004183c */
[----:B------:R-:W-:Y:S01]  /*4b00*/  IMAD.MOV.U32 R63, RZ, RZ, R139 ;  /* 0x000000ffff3f7224 */ /* 0x000fe200078e008b */
[----:B------:R-:W-:Y:S01]  /*4b10*/  HMMA.16816.F32.BF16 R140, R4, R26, R68 ;  /* 0x0000001a048c723c */ /* 0x000fe20000041844 */
[----:B------:R-:W1:Y:S01]  /*4b20*/  LDSM.16.MT88.4 R24, [R236+0x900] ;  /* 0x00090000ec18783b */ /* 0x000e620000004200 */
[----:B------:R-:W-:Y:S01]  /*4b30*/  IMAD.MOV.U32 R62, RZ, RZ, R138 ;  /* 0x000000ffff3e7224 */ /* 0x000fe200078e008a */
[----:B------:R-:W-:Y:S01]  /*4b40*/  MOV R61, R137 ;  /* 0x00000089003d7202 */ /* 0x000fe20000000f00 */
[----:B------:R-:W-:-:S03]  /*4b50*/  IMAD.MOV.U32 R60, RZ, RZ, R136 ;  /* 0x000000ffff3c7224 */ /* 0x000fc600078e0088 */
[----:B------:R-:W-:Y:S01]  /*4b60*/  IMAD.MOV.U32 R69, RZ, RZ, R177 ;  /* 0x000000ffff457224 */ /* 0x000fe200078e00b1 */
[----:B------:R-:W-:Y:S01]  /*4b70*/  MOV R68, R176 ;  /* 0x000000b000447202 */ /* 0x000fe20000000f00 */
[----:B------:R-:W-:Y:S01]  /*4b80*/  HMMA.16816.F32.BF16 R136, R4, R34, R64 ;  /* 0x000000220488723c */ /* 0x000fe20000041840 */
[----:B------:R-:W-:Y:S01]  /*4b90*/  LDSM.16.MT88.4 R32, [R0+0x3900] ;  /* 0x003900000020783b */ /* 0x000fe20000004200 */
[----:B------:R-:W-:Y:S02]  /*4ba0*/  IMAD.MOV.U32 R130, RZ, RZ, R60 ;  /* 0x000000ffff827224 */ /* 0x000fe400078e003c */
[----:B------:R-:W-:-:S04]  /*4bb0*/  IMAD.MOV.U32 R71, RZ, RZ, R250 ;  /* 0x000000ffff477224 */ /* 0x000fc800078e00fa */
[C---:B--2---:R-:W-:Y:S07]  /*4bc0*/  HMMA.16816.F32.BF16 R176, R4.reuse, R30, R116 ;  /* 0x0000001e04b0723c */ /* 0x044fee0000041874 */
[----:B------:R-:W-:Y:S01]  /*4bd0*/  IMAD.MOV.U32 R31, RZ, RZ, R173 ;  /* 0x000000ffff1f7224 */ /* 0x000fe200078e00ad */
[----:B------:R-:W-:Y:S01]  /*4be0*/  HMMA.16816.F32.BF16 R116, R4, R20, R96 ;  /* 0x000000140474723c */ /* 0x000fe20000041860 */
[----:B------:R-:W-:-:S07]  /*4bf0*/  IMAD.MOV.U32 R30, RZ, RZ, R172 ;  /* 0x000000ffff1e7224 */ /* 0x000fce00078e00ac */
[C---:B------:R-:W-:Y:S08]  /*4c00*/  HMMA.16816.F32.BF16 R96, R4.reuse, R16, R72 ;  /* 0x000000100460723c */ /* 0x040ff00000041848 */
[C---:B------:R-:W-:Y:S01]  /*4c10*/  HMMA.16816.F32.BF16 R72, R4.reuse, R18, R56 ;  /* 0x000000120448723c */ /* 0x040fe20000041838 */
[----:B------:R-:W2:Y:S07]  /*4c20*/  LDSM.16.MT88.4 R16, [R236+0x6900] ;  /* 0x00690000ec10783b */ /* 0x000eae0000004200 */
[C---:B------:R-:W-:Y:S08]  /*4c30*/  HMMA.16816.F32.BF16 R64, R4.reuse, R12, R52 ;  /* 0x0000000c0440723c */ /* 0x040ff00000041834 */
[C---:B------:R-:W-:Y:S01]  /*4c40*/  HMMA.16816.F32.BF16 R56, R4.reuse, R14, R40 ;  /* 0x0000000e0438723c */ /* 0x040fe20000041828 */
[----:B------:R-:W3:Y:S07]  /*4c50*/  LDSM.16.MT88.4 R12, [R103+0x6900] ;  /* 0x00690000670c783b */ /* 0x000eee0000004200 */
[C---:B------:R-:W-:Y:S07]  /*4c60*/  HMMA.16816.F32.BF16 R180, R4.reuse, R28, R120 ;  /* 0x0000001c04b4723c */ /* 0x040fee0000041878 */
[----:B------:R-:W-:Y:S01]  /*4c70*/  IMAD.MOV.U32 R29, RZ, RZ, R175 ;  /* 0x000000ffff1d7224 */ /* 0x000fe200078e00af */
[----:B------:R-:W-:Y:S01]  /*4c80*/  MOV R28, R174 ;  /* 0x000000ae001c7202 */ /* 0x000fe20000000f00 */
[C---:B-1----:R-:W-:Y:S08]  /*4c90*/  HMMA.16816.F32.BF16 R120, R4.reuse, R26, R108 ;  /* 0x0000001a0478723c */ /* 0x042ff0000004186c */
[C---:B------:R-:W-:Y:S01]  /*4ca0*/  HMMA.16816.F32.BF16 R172, R4.reuse, R24, R112 ;  /* 0x0000001804ac723c */ /* 0x040fe20000041870 */
[----:B------:R1:W-:Y:S06]  /*4cb0*/  MUFU.EX2 R24, R10 ;  /* 0x0000000a00187308 */ /* 0x0003ec0000000800 */
[----:B------:R-:W-:Y:S01]  /*4cc0*/  IMAD.MOV.U32 R114, RZ, RZ, R249 ;  /* 0x000000ffff727224 */ /* 0x000fe200078e00f9 */
[----:B--2---:R-:W-:Y:S01]  /*4cd0*/  HMMA.16816.F32.BF16 R40, R4, R16, R124 ;  /* 0x000000100428723c */ /* 0x004fe2000004187c */
[----:B------:R-:W-:-:S06]  /*4ce0*/  MOV R115, R51 ;  /* 0x0000003300737202 */ /* 0x000fcc0000000f00 */
[----:B------:R-:W-:Y:S01]  /*4cf0*/  IMAD.MOV.U32 R126, RZ, RZ, R62 ;  /* 0x000000ffff7e7224 */ /* 0x000fe200078e003e */
[C---:B------:R-:W-:Y:S01]  /*4d00*/  HMMA.16816.F32.BF16 R108, R4.reuse, R22, R84 ;  /* 0x00000016046c723c */ /* 0x040fe20000041854 */
[----:B-1----:R-:W-:Y:S01]  /*4d10*/  FFMA.FTZ R10, R131, c[0x0][0x2d0], -R9 ;  /* 0x0000b400830a7a23 */ /* 0x002fe20000010809 */
[----:B------:R-:W-:Y:S01]  /*4d20*/  MOV R131, R61 ;  /* 0x0000003d00837202 */ /* 0x000fe20000000f00 */
[----:B------:R-:W-:Y:S01]  /*4d30*/  IMAD.MOV.U32 R125, RZ, RZ, R63 ;  /* 0x000000ffff7d7224 */ /* 0x000fe200078e003f */
[----:B------:R-:W-:Y:S01]  /*4d40*/  LDSM.16.MT88.4 R20, [R2+0x1100] ;  /* 0x001100000214783b */ /* 0x000fe20000004200 */
[----:B------:R1:W2:Y:S01]  /*4d50*/  MUFU.EX2 R70, R10 ;  /* 0x0000000a00467308 */ /* 0x0002a20000000800 */
[----:B------:R-:W-:Y:S01]  /*4d60*/  MOV R124, R68 ;  /* 0x00000044007c7202 */ /* 0x000fe20000000f00 */
[----:B------:R-:W-:Y:S01]  /*4d70*/  IMAD.MOV.U32 R127, RZ, RZ, R29 ;  /* 0x000000ffff7f7224 */ /* 0x000fe200078e001d */
[C---:B------:R-:W-:Y:S01]  /*4d80*/  HMMA.16816.F32.BF16 R60, R4.reuse, R18, R132 ;  /* 0x00000012043c723c */ /* 0x040fe20000041884 */
[----:B------:R-:W-:Y:S06]  /*4d90*/  LDSM.16.MT88.4 R16, [R2+0x4100] ;  /* 0x004100000210783b */ /* 0x000fec0000004200 */
[----:B------:R-:W-:Y:S01]  /*4da0*/  MOV R135, R76 ;  /* 0x0000004c00877202 */ /* 0x000fe20000000f00 */
[----:B------:R-:W-:Y:S01]  /*4db0*/  HMMA.16816.F32.BF16 R52, R4, R32, R44 ;  /* 0x000000200434723c */ /* 0x000fe2000004182c */
[----:B------:R-:W-:-:S02]  /*4dc0*/  IMAD.MOV.U32 R134, RZ, RZ, R77 ;  /* 0x000000ffff867224 */ /* 0x000fc400078e004d */
[----:B------:R-:W-:Y:S02]  /*4dd0*/  IMAD.MOV.U32 R133, RZ, RZ, R78 ;  /* 0x000000ffff857224 */ /* 0x000fe400078e004e */
[--C-:B-1----:R-:W-:Y:S01]  /*4de0*/  FFMA.FTZ R10, R164, c[0x0][0x2d0], -R9.reuse ;  /* 0x0000b400a40a7a23 */ /* 0x102fe20000010809 */
[----:B------:R-:W-:Y:S01]  /*4df0*/  MOV R164, R246 ;  /* 0x000000f600a47202 */ /* 0x000fe20000000f00 */
[----:B--2---:R-:W-:Y:S01]  /*4e00*/  IMAD.MOV.U32 R132, RZ, RZ, R70 ;  /* 0x000000ffff847224 */ /* 0x004fe200078e0046 */
[C---:B------:R-:W-:Y:S01]  /*4e10*/  HMMA.16816.F32.BF16 R48, R4.reuse, R34, R36 ;  /* 0x000000220430723c */ /* 0x040fe20000041824 */
[----:B------:R1:W2:Y:S01]  /*4e20*/  MUFU.EX2 R249, R10 ;  /* 0x0000000a00f97308 */ /* 0x0002a20000000800 */
[----:B------:R-:W-:Y:S06]  /*4e30*/  LDSM.16.MT88.4 R32, [R0+0x4100] ;  /* 0x004100000020783b */ /* 0x000fec0000004200 */
[C---:B---3--:R-:W-:Y:S07]  /*4e40*/  HMMA.16816.F32.BF16 R44, R4.reuse, R12, R92 ;  /* 0x0000000c042c723c */ /* 0x048fee000004185c */
[----:B------:R-:W-:Y:S01]  /*4e50*/  IMAD.MOV.U32 R94, RZ, RZ, R30 ;  /* 0x000000ffff5e7224 */ /* 0x000fe200078e001e */
[----:B------:R-:W-:Y:S01]  /*4e60*/  HMMA.16816.F32.BF16 R36, R4, R14, R104 ;  /* 0x0000000e0424723c */ /* 0x000fe20000041868 */
[----:B-1----:R-:W-:Y:S01]  /*4e70*/  FFMA.FTZ R10, R165, c[0x0][0x2d0], -R9 ;  /* 0x0000b400a50a7a23 */ /* 0x002fe20000010809 */
[----:B------:R-:W-:Y:S01]  /*4e80*/  MOV R165, R24 ;  /* 0x0000001800a57202 */ /* 0x000fe20000000f00 */
[----:B------:R-:W-:Y:S01]  /*4e90*/  LDSM.16.MT88.4 R12, [R2+0x7100] ;  /* 0x00710000020c783b */ /* 0x000fe20000004200 */
[----:B------:R-:W-:Y:S01]  /*4ea0*/  IMAD.MOV.U32 R93, RZ, RZ, R31 ;  /* 0x000000ffff5d7224 */ /* 0x000fe200078e001f */
[----:B------:R1:W3:Y:S01]  /*4eb0*/  MUFU.EX2 R79, R10 ;  /* 0x0000000a004f7308 */ /* 0x0002e20000000800 */
[----:B------:R-:W-:Y:S01]  /*4ec0*/  MOV R92, R28 ;  /* 0x0000001c005c7202 */ /* 0x000fe20000000f00 */
[----:B------:R-:W4:Y:S01]  /*4ed0*/  LDSM.16.MT88.4 R24, [R0+0x6900] ;  /* 0x006900000018783b */ /* 0x000f220000004200 */
[----:B------:R-:W-:-:S03]  /*4ee0*/  MOV R95, R115 ;  /* 0x00000073005f7202 */ /* 0x000fc60000000f00 */
[----:B------:R-:W5:Y:S01]  /*4ef0*/  LDSM.16.MT88.4 R28, [R103+0x1100] ;  /* 0x00110000671c783b */ /* 0x000f620000004200 */
[----:B-1----:R-:W-:Y:S02]  /*4f00*/  FFMA.FTZ R10, R101, c[0x0][0x2d0], -R8 ;  /* 0x0000b400650a7a23 */ /* 0x002fe40000010808 */
[----:B------:R-:W-:Y:S02]  /*4f10*/  IMAD.MOV.U32 R101, RZ, RZ, R252 ;  /* 0x000000ffff657224 */ /* 0x000fe400078e00fc */
[----:B------:R1:W-:Y:S02]  /*4f20*/  MUFU.EX2 R252, R10 ;  /* 0x0000000a00fc7308 */ /* 0x0003e40000000800 */
[----:B-1----:R-:W-:Y:S02]  /*4f30*/  FFMA.FTZ R10, R128, c[0x0][0x2d0], -R8 ;  /* 0x0000b400800a7a23 */ /* 0x002fe40000010808 */
[----:B------:R-:W-:-:S04]  /*4f40*/  IMAD.MOV.U32 R128, RZ, RZ, R69 ;  /* 0x000000ffff807224 */ /* 0x000fc800078e0045 */
[----:B------:R1:W1:Y:S02]  /*4f50*/  MUFU.EX2 R250, R10 ;  /* 0x0000000a00fa7308 */ /* 0x0002640000000800 */
[----:B-1----:R-:W-:Y:S02]  /*4f60*/  FFMA.FTZ R10, R102, c[0x0][0x2d0], -R8 ;  /* 0x0000b400660a7a23 */ /* 0x002fe40000010808 */
[----:B------:R-:W-:-:S04]  /*4f70*/  IMAD.MOV.U32 R102, RZ, RZ, R114 ;  /* 0x000000ffff667224 */ /* 0x000fc800078e0072 */
[----:B------:R1:W-:Y:S02]  /*4f80*/  MUFU.EX2 R246, R10 ;  /* 0x0000000a00f67308 */ /* 0x0003e40000000800 */
[----:B-1----:R-:W-:Y:S02]  /*4f90*/  FFMA.FTZ R10, R129, c[0x0][0x2d0], -R8 ;  /* 0x0000b400810a7a23 */ /* 0x002fe40000010808 */
[----:B--2---:R-:W-:-:S04]  /*4fa0*/  IMAD.MOV.U32 R129, RZ, RZ, R249 ;  /* 0x000000ffff817224 */ /* 0x004fc800078e00f9 */
[----:B------:R3:W1:Y:S02]  /*4fb0*/  MUFU.EX2 R249, R10 ;  /* 0x0000000a00f97308 */ /* 0x0006640000000800 */
[----:B---3--:R-:W-:Y:S02]  /*4fc0*/  IMAD.MOV.U32 R10, RZ, RZ, R79 ;  /* 0x000000ffff0a7224 */ /* 0x008fe400078e004f */
[----:B----4-:R-:W-:Y:S07]  /*4fd0*/  HMMA.16816.F32.BF16 R76, R4, R24, R168 ;  /* 0x00000018044c723c */ /* 0x010fee00000418a8 */
[----:B------:R-:W-:-:S02]  /*4fe0*/  MOV R171, R71 ;  /* 0x0000004700ab7202 */ /* 0x000fc40000000f00 */
[----:B------:R-:W-:Y:S01]  /*4ff0*/  HMMA.16816.F32.BF16 R68, R4, R26, R148 ;  /* 0x0000001a0444723c */ /* 0x000fe20000041894 */
[----:B------:R-:W-:Y:S06]  /*5000*/  LDSM.16.MT88.4 R24, [R236+0x1100] ;  /* 0x00110000ec18783b */ /* 0x000fec0000004200 */
[----:B------:R-:W-:Y:S02]  /*5010*/  F2FP.BF16.PACK_AB R4, R132, R165 ;  /* 0x000000a58404723e */ /* 0x000fe400000010ff */
[----:B------:R-:W-:Y:S02]  /*5020*/  F2FP.BF16.PACK_AB R5, R250, R252 ;  /* 0x000000fcfa05723e */ /* 0x000fe400000010ff */
[----:B------:R-:W-:-:S02]  /*5030*/  F2FP.BF16.PACK_AB R6, R10, R129 ;  /* 0x000000810a06723e */ /* 0x000fc400000010ff */
[----:B-1----:R-:W-:-:S07]  /*5040*/  F2FP.BF16.PACK_AB R7, R249, R246 ;  /* 0x000000f6f907723e */ /* 0x002fce00000010ff */
[C---:B------:R-:W-:Y:S08]  /*5050*/  HMMA.16816.F32.BF16 R144, R4.reuse, R16, R144 ;  /* 0x000000100490723c */ /* 0x040ff00000041890 */
        /* <DEDUP_REMOVED lines=8> */
[C---:B-----5:R-:W-:Y:S07]  /*50e0*/  HMMA.16816.F32.BF16 R148, R4.reuse, R28, R180 ;  /* 0x0000001c0494723c */ /* 0x060fee00000418b4 */
[----:B------:R-:W-:Y:S01]  /*50f0*/  IMAD.MOV.U32 R183, RZ, RZ, R171 ;  /* 0x000000ffffb77224 */ /* 0x000fe200078e00ab */
[----:B------:R-:W-:Y:S01]  /*5100*/  MOV R181, R129 ;  /* 0x0000008100b57202 */ /* 0x000fe20000000f00 */
[----:B------:R-:W-:Y:S01]  /*5110*/  HMMA.16816.F32.BF16 R168, R4, R30, R176 ;  /* 0x0000001e04a8723c */ /* 0x000fe200000418b0 */
[----:B------:R-:W-:Y:S01]  /*5120*/  IMAD.MOV.U32 R180, RZ, RZ, R132 ;  /* 0x000000ffffb47224 */ /* 0x000fe200078e0084 */
[----:B------:R-:W-:Y:S01]  /*5130*/  MOV R28, R126 ;  /* 0x0000007e001c7202 */ /* 0x000fe20000000f00 */
[----:B------:R-:W-:-:S02]  /*5140*/  IMAD.MOV.U32 R29, RZ, RZ, R131 ;  /* 0x000000ffff1d7224 */ /* 0x000fc400078e0083 */
[----:B------:R-:W-:Y:S02]  /*5150*/  IMAD.MOV.U32 R182, RZ, RZ, R10 ;  /* 0x000000ffffb67224 */ /* 0x000fe400078e000a */
[----:B------:R-:W-:Y:S01]  /*5160*/  IMAD.MOV.U32 R176, RZ, RZ, R165 ;  /* 0x000000ffffb07224 */ /* 0x000fe200078e00a5 */
[----:B------:R-:W-:Y:S01]  /*5170*/  MOV R179, R164 ;  /* 0x000000a400b37202 */ /* 0x000fe20000000f00 */
[----:B------:R-:W-:Y:S01]  /*5180*/  IMAD.MOV.U32 R178, RZ, RZ, R167 ;  /* 0x000000ffffb27224 */ /* 0x000fe200078e00a7 */
[----:B-1----:R-:W-:Y:S01]  /*5190*/  HMMA.16816.F32.BF16 R136, R4, R16, R96 ;  /* 0x000000100488723c */ /* 0x002fe20000041860 */
[----:B------:R-:W-:Y:S02]  /*51a0*/  IMAD.MOV.U32 R177, RZ, RZ, R166 ;  /* 0x000000ffffb17224 */ /* 0x000fe400078e00a6 */
[----:B------:R-:W-:Y:S02]  /*51b0*/  IMAD.MOV.U32 R30, RZ, RZ, R124 ;  /* 0x000000ffff1e7224 */ /* 0x000fe400078e007c */
[----:B------:R-:W-:-:S02]  /*51c0*/  IMAD.MOV.U32 R31, RZ, RZ, R125 ;  /* 0x000000ffff1f7224 */ /* 0x000fc400078e007d */
[----:B------:R-:W-:Y:S01]  /*51d0*/  FFMA.FTZ R10, R230, c[0x0][0x2d0], -R9 ;  /* 0x0000b400e60a7a23 */ /* 0x000fe20000010809 */
[C---:B------:R-:W-:Y:S07]  /*51e0*/  HMMA.16816.F32.BF16 R164, R4.reuse, R24, R172 ;  /* 0x0000001804a4723c */ /* 0x040fee00000418ac */
[----:B------:R-:W-:Y:S01]  /*51f0*/  MOV R175, R133 ;  /* 0x0000008500af7202 */ /* 0x000fe20000000f00 */
[----:B------:R-:W-:Y:S01]  /*5200*/  IMAD.MOV.U32 R174, RZ, RZ, R134 ;  /* 0x000000ffffae7224 */ /* 0x000fe200078e0086 */
[----:B------:R-:W-:Y:S01]  /*5210*/  MOV R172, R128 ;  /* 0x0000008000ac7202 */ /* 0x000fe20000000f00 */
[----:B------:R-:W-:Y:S01]  /*5220*/  IMAD.MOV.U32 R173, RZ, RZ, R135 ;  /* 0x000000ffffad7224 */ /* 0x000fe200078e0087 */
[----:B------:R-:W-:Y:S01]  /*5230*/  HMMA.16816.F32.BF16 R160, R4, R26, R120 ;  /* 0x0000001a04a0723c */ /* 0x000fe20000041878 */
[----:B------:R-:W-:-:S06]  /*5240*/  IMAD.MOV.U32 R25, RZ, RZ, R130 ;  /* 0x000000ffff197224 */ /* 0x000fcc00078e0082 */
[----:B------:R-:W-:Y:S01]  /*5250*/  IMAD.MOV.U32 R120, RZ, RZ, R234 ;  /* 0x000000ffff787224 */ /* 0x000fe200078e00ea */
[C---:B------:R-:W-:Y:S01]  /*5260*/  HMMA.16816.F32.BF16 R132, R4.reuse, R18, R72 ;  /* 0x000000120484723c */ /* 0x040fe20000041848 */
[----:B------:R-:W1:Y:S01]  /*5270*/  LDSM.16.MT88.4 R16, [R236+0x7100] ;  /* 0x00710000ec10783b */ /* 0x000e620000004200 */
[----:B------:R4:W-:Y:S01]  /*5280*/  MUFU.EX2 R234, R10 ;  /* 0x0000000a00ea7308 */ /* 0x0009e20000000800 */
[----:B------:R-:W-:Y:S02]  /*5290*/  IMAD.MOV.U32 R121, RZ, RZ, R235 ;  /* 0x000000ffff797224 */ /* 0x000fe400078e00eb */
[----:B------:R-:W-:Y:S02]  /*52a0*/  IMAD.MOV.U32 R123, RZ, RZ, R93 ;  /* 0x000000ffff7b7224 */ /* 0x000fe400078e005d */
[----:B------:R-:W-:Y:S01]  /*52b0*/  MOV R74, R127 ;  /* 0x0000007f004a7202 */ /* 0x000fe20000000f00 */
[----:B--2---:R-:W-:Y:S01]  /*52c0*/  HMMA.16816.F32.BF16 R128, R4, R20, R116 ;  /* 0x000000140480723c */ /* 0x004fe20000041874 */
[----:B------:R-:W-:-:S02]  /*52d0*/  IMAD.MOV.U32 R73, RZ, RZ, R241 ;  /* 0x000000ffff497224 */ /* 0x000fc400078e00f1 */
[----:B------:R-:W-:Y:S02]  /*52e0*/  IMAD.MOV.U32 R75, RZ, RZ, R92 ;  /* 0x000000ffff4b7224 */ /* 0x000fe400078e005c */
[----:B------:R-:W-:Y:S02]  /*52f0*/  IMAD.MOV.U32 R122, RZ, RZ, R95 ;  /* 0x000000ffff7a7224 */ /* 0x000fe400078e005f */
[----:B------:R-:W-:Y:S01]  /*5300*/  MOV R21, R238 ;  /* 0x000000ee00157202 */ /* 0x000fe20000000f00 */
[----:B---3--:R-:W-:Y:S01]  /*5310*/  HMMA.16816.F32.BF16 R124, R4, R12, R64 ;  /* 0x0000000c047c723c */ /* 0x008fe20000041840 */
[----:B------:R-:W-:Y:S01]  /*5320*/  MOV R20, R94 ;  /* 0x0000005e00147202 */ /* 0x000fe20000000f00 */
[----:B----4-:R-:W-:-:S04]  /*5330*/  FFMA.FTZ R10, R229, c[0x0][0x2d0], -R9 ;  /* 0x0000b400e50a7a23 */ /* 0x010fc80000010809 */
[----:B------:R2:W3:Y:S02]  /*5340*/  MUFU.EX2 R241, R10 ;  /* 0x0000000a00f17308 */ /* 0x0004e40000000800 */
[C---:B------:R-:W-:Y:S01]  /*5350*/  HMMA.16816.F32.BF16 R116, R4.reuse, R14, R56 ;  /* 0x0000000e0474723c */ /* 0x040fe20000041838 */
[----:B------:R-:W4:Y:S07]  /*5360*/  LDSM.16.MT88.4 R12, [R103+0x7100] ;  /* 0x00710000670c783b */ /* 0x000f2e0000004200 */
[----:B------:R-:W-:Y:S01]  /*5370*/  HMMA.16816.F32.BF16 R140, R4, R22, R108 ;  /* 0x00000016048c723c */ /* 0x000fe2000004186c */
[----:B--2---:R-:W-:-:S07]  /*5380*/  FFMA.FTZ R10, R228, c[0x0][0x2d0], -R9 ;  /* 0x0000b400e40a7a23 */ /* 0x004fce0000010809 */
[C---:B------:R-:W-:Y:S01]  /*5390*/  HMMA.16816.F32.BF16 R108, R4.reuse, R32, R52 ;  /* 0x00000020046c723c */ /* 0x040fe20000041834 */
[----:B------:R2:W-:Y:S07]  /*53a0*/  MUFU.EX2 R238, R10 ;  /* 0x0000000a00ee7308 */ /* 0x0005ee0000000800 */
[C---:B------:R-:W-:Y:S01]  /*53b0*/  HMMA.16816.F32.BF16 R96, R4.reuse, R34, R48 ;  /* 0x000000220460723c */ /* 0x040fe20000041830 */
[----:B------:R-:W-:Y:S07]  /*53c0*/  LDSM.16.MT88.4 R32, [R0+0x4900] ;  /* 0x004900000020783b */ /* 0x000fee0000004200 */
[----:B-1----:R-:W-:Y:S01]  /*53d0*/  HMMA.16816.F32.BF16 R48, R4, R16, R40 ;  /* 0x000000100430723c */ /* 0x002fe20000041828 */
[----:B--2---:R-:W-:-:S04]  /*53e0*/  FFMA.FTZ R10, R231, c[0x0][0x2d0], -R9 ;  /* 0x0000b400e70a7a23 */ /* 0x004fc80000010809 */
[----:B------:R1:W-:Y:S03]  /*53f0*/  MUFU.EX2 R235, R10 ;  /* 0x0000000a00eb7308 */ /* 0x0003e60000000800 */
[C---:B----4-:R-:W-:Y:S08]  /*5400*/  HMMA.16816.F32.BF16 R92, R4.reuse, R12, R44 ;  /* 0x0000000c045c723c */ /* 0x050ff0000004182c */
[----:B------:R-:W-:Y:S01]  /*5410*/  HMMA.16816.F32.BF16 R52, R4, R14, R36 ;  /* 0x0000000e0434723c */ /* 0x000fe20000041824 */
[----:B------:R-:W-:Y:S01]  /*5420*/  LDSM.16.MT88.4 R12, [R2+0x7900] ;  /* 0x00790000020c783b */ /* 0x000fe20000004200 */
[----:B-1----:R-:W-:Y:S01]  /*5430*/  FFMA.FTZ R10, R192, c[0x0][0x2d0], -R8 ;  /* 0x0000b400c00a7a23 */ /* 0x002fe20000010808 */
[----:B------:R-:W-:-:S02]  /*5440*/  MOV R192, R25 ;  /* 0x0000001900c07202 */ /* 0x000fc40000000f00 */
[----:B------:R-:W1:Y:S01]  /*5450*/  LDSM.16.MT88.4 R24, [R0+0x7100] ;  /* 0x007100000018783b */ /* 0x000e620000004200 */
[----:B------:R2:W-:Y:S02]  /*5460*/  MUFU.EX2 R231, R10 ;  /* 0x0000000a00e77308 */ /* 0x0005e40000000800 */
[----:B------:R-:W-:Y:S01]  /*5470*/  HMMA.16816.F32.BF16 R44, R4, R18, R60 ;  /* 0x00000012042c723c */ /* 0x000fe2000004183c */
[----:B------:R-:W-:Y:S01]  /*5480*/  LDSM.16.MT88.4 R16, [R2+0x4900] ;  /* 0x004900000210783b */ /* 0x000fe20000004200 */
[----:B--2---:R-:W-:Y:S02]  /*5490*/  FFMA.FTZ R10, R194, c[0x0][0x2d0], -R8 ;  /* 0x0000b400c20a7a23 */ /* 0x004fe40000010808 */
[----:B------:R-:W-:Y:S02]  /*54a0*/  IMAD.MOV.U32 R194, RZ, RZ, R20 ;  /* 0x000000ffffc27224 */ /* 0x000fe400078e0014 */
[----:B------:R2:W4:Y:S02]  /*54b0*/  MUFU.EX2 R230, R10 ;  /* 0x0000000a00e67308 */ /* 0x0005240000000800 */
[----:B--2---:R-:W-:-:S02]  /*54c0*/  FFMA.FTZ R10, R193, c[0x0][0x2d0], -R8 ;  /* 0x0000b400c10a7a23 */ /* 0x004fc40000010808 */
[----:B------:R-:W-:Y:S01]  /*54d0*/  IMAD.MOV.U32 R193, RZ, RZ, R21 ;  /* 0x000000ffffc17224 */ /* 0x000fe200078e0015 */
[C---:B-1----:R-:W-:Y:S01]  /*54e0*/  HMMA.16816.F32.BF16 R40, R4.reuse, R24, R76 ;  /* 0x000000180428723c */ /* 0x042fe2000004184c */
[----:B------:R-:W1:Y:S02]  /*54f0*/  LDSM.16.MT88.4 R20, [R2+0x1900] ;  /* 0x001900000214783b */ /* 0x000e640000004200 */
[----:B------:R2:W-:Y:S05]  /*5500*/  MUFU.EX2 R228, R10 ;  /* 0x0000000a00e47308 */ /* 0x0005ea0000000800 */
[----:B------:R-:W-:Y:S01]  /*5510*/  HMMA.16816.F32.BF16 R36, R4, R26, R68 ;  /* 0x0000001a0424723c */ /* 0x000fe20000041844 */
[----:B------:R-:W-:Y:S06]  /*5520*/  LDSM.16.MT88.4 R24, [R236+0x1900] ;  /* 0x00190000ec18783b */ /* 0x000fec0000004200 */
[----:B---3--:R-:W-:-:S02]  /*5530*/  F2FP.BF16.PACK_AB R4, R241, R234 ;  /* 0x000000eaf104723e */ /* 0x008fc400000010ff */
[----:B----4-:R-:W-:Y:S01]  /*5540*/  F2FP.BF16.PACK_AB R5, R230, R231 ;  /* 0x000000e7e605723e */ /* 0x010fe200000010ff */
[----:B--2---:R-:W-:Y:S01]  /*5550*/  FFMA.FTZ R10, R195, c[0x0][0x2d0], -R8 ;  /* 0x0000b400c30a7a23 */ /* 0x004fe20000010808 */
[----:B------:R-:W-:Y:S02]  /*5560*/  F2FP.BF16.PACK_AB R6, R235, R238 ;  /* 0x000000eeeb06723e */ /* 0x000fe400000010ff */
[----:B------:R-:W-:Y:S01]  /*5570*/  MOV R195, R73 ;  /* 0x0000004900c37202 */ /* 0x000fe20000000f00 */
[----:B------:R-:W2:Y:S02]  /*5580*/  MUFU.EX2 R229, R10 ;  /* 0x0000000a00e57308 */ /* 0x000ea40000000800 */
[----:B--2---:R-:W-:Y:S01]  /*5590*/  F2FP.BF16.PACK_AB R7, R229, R228 ;  /* 0x000000e4e507723e */ /* 0x004fe200000010ff */
[----:B------:R-:W-:-:S06]  /*55a0*/  IMAD.MOV.U32 R10, RZ, RZ, R30 ;  /* 0x000000ffff0a7224 */ /* 0x000fcc00078e001e */
[C---:B------:R-:W-:Y:S08]  /*55b0*/  HMMA.16816.F32.BF16 R76, R4.reuse, R12, R88 ;  /* 0x0000000c044c723c */ /* 0x040ff00000041858 */
[C---:B------:R-:W-:Y:S01]  /*55c0*/  HMMA.16816.F32.BF16 R64, R4.reuse, R14, R104 ;  /* 0x0000000e0440723c */ /* 0x040fe20000041868 */
[----:B------:R-:W2:Y:S07]  /*55d0*/  LDSM.16.MT88.4 R12, [R236+0x4900] ;  /* 0x00490000ec0c783b */ /* 0x000eae0000004200 */
[C---:B-1----:R-:W-:Y:S07]  /*55e0*/  HMMA.16816.F32.BF16 R56, R4.reuse, R22, R80 ;  /* 0x000000160438723c */ /* 0x042fee0000041850 */
[----:B------:R-:W-:Y:S01]  /*55f0*/  IMAD.MOV.U32 R81, RZ, RZ, R31 ;  /* 0x000000ffff517224 */ /* 0x000fe200078e001f */
[----:B------:R-:W-:Y:S01]  /*5600*/  MOV R82, R28 ;  /* 0x0000001c00527202 */ /* 0x000fe20000000f00 */
[----:B------:R-:W-:Y:S01]  /*5610*/  IMAD.MOV.U32 R83, RZ, RZ, R29 ;  /* 0x000000ffff537224 */ /* 0x000fe200078e001d */
[C---:B------:R-:W-:Y:S01]  /*5620*/  HMMA.16816.F32.BF16 R144, R4.reuse, R16, R144 ;  /* 0x000000100490723c */ /* 0x040fe20000041890 */
[----:B------:R-:W1:Y:S07]  /*5630*/  LDSM.16.MT88.4 R28, [R103+0x1900] ;  /* 0x00190000671c783b */ /* 0x000e6e0000004200 */
[C---:B------:R-:W-:Y:S01]  /*5640*/  HMMA.16816.F32.BF16 R60, R4.reuse, R18, R84 ;  /* 0x00000012043c723c */ /* 0x040fe20000041854 */
[----:B------:R-:W3:Y:S07]  /*5650*/  LDSM.16.MT88.4 R16, [R103+0x4900] ;  /* 0x004900006710783b */ /* 0x000eee0000004200 */
[C---:B------:R-:W-:Y:S01]  /*5660*/  HMMA.16816.F32.BF16 R112, R4.reuse, R20, R112 ;  /* 0x000000140470723c */ /* 0x040fe20000041870 */
[----:B------:R-:W4:Y:S07]  /*5670*/  LDSM.16.MT88.4 R20, [R0+0x1900] ;  /* 0x001900000014783b */ /* 0x000f2e0000004200 */
[C---:B--2---:R-:W-:Y:S08]  /*5680*/  HMMA.16816.F32.BF16 R124, R4.reuse, R12, R124 ;  /* 0x0000000c047c723c */ /* 0x044ff0000004187c */
[C---:B------:R-:W-:Y:S01]  /*5690*/  HMMA.16816.F32.BF16 R84, R4.reuse, R14, R116 ;  /* 0x0000000e0454723c */ /* 0x040fe20000041874 */
[----:B------:R-:W2:Y:S06]  /*56a0*/  LDSM.16.MT88.4 R12, [R103+0x7900] ;  /* 0x00790000670c783b */ /* 0x000eac0000004200 */
[----:B------:R-:W-:Y:S01]  /*56b0*/  IMAD.MOV.U32 R119, RZ, RZ, R179 ;  /* 0x000000ffff777224 */ /* 0x000fe200078e00b3 */
[C---:B------:R-:W-:Y:S08]  /*56c0*/  HMMA.16816.F32.BF16 R108, R4.reuse, R32, R108 ;  /* 0x00000020046c723c */ /* 0x040ff0000004186c */
[C---:B-1----:R-:W-:Y:S07]  /*56d0*/  HMMA.16816.F32.BF16 R104, R4.reuse, R28, R148 ;  /* 0x0000001c0468723c */ /* 0x042fee0000041894 */
[----:B------:R-:W-:Y:S01]  /*56e0*/  IMAD.MOV.U32 R29, RZ, RZ, R120 ;  /* 0x000000ffff1d7224 */ /* 0x000fe200078e0078 */
[----:B------:R-:W-:Y:S01]  /*56f0*/  HMMA.16816.F32.BF16 R68, R4, R30, R168 ;  /* 0x0000001e0444723c */ /* 0x000fe200000418a8 */
[----:B------:R-:W-:Y:S01]  /*5700*/  MOV R28, R121 ;  /* 0x00000079001c7202 */ /* 0x000fe20000000f00 */
[----:B------:R-:W-:Y:S01]  /*5710*/  IMAD.MOV.U32 R151, RZ, RZ, R194 ;  /* 0x000000ffff977224 */ /* 0x000fe200078e00c2 */
[----:B------:R-:W-:Y:S01]  /*5720*/  MOV R150, R192 ;  /* 0x000000c000967202 */ /* 0x000fe20000000f00 */
[----:B------:R-:W-:-:S02]  /*5730*/  IMAD.MOV.U32 R149, RZ, RZ, R172 ;  /* 0x000000ffff957224 */ /* 0x000fc400078e00ac */
[----:B------:R-:W-:Y:S02]  /*5740*/  IMAD.MOV.U32 R148, RZ, RZ, R173 ;  /* 0x000000ffff947224 */ /* 0x000fe400078e00ad */
[----:B------:R-:W-:Y:S01]  /*5750*/  IMAD.MOV.U32 R31, RZ, RZ, R122 ;  /* 0x000000ffff1f7224 */ /* 0x000fe200078e007a */
[----:B---3--:R-:W-:Y:S01]  /*5760*/  HMMA.16816.F32.BF16 R136, R4, R16, R136 ;  /* 0x000000100488723c */ /* 0x008fe20000041888 */
[----:B------:R-:W-:-:S07]  /*5770*/  IMAD.MOV.U32 R30, RZ, RZ, R123 ;  /* 0x000000ffff1e7224 */ /* 0x000fce00078e007b */
[C---:B------:R-:W-:Y:S07]  /*5780*/  HMMA.16816.F32.BF16 R120, R4.reuse, R24, R164 ;  /* 0x000000180478723c */ /* 0x040fee00000418a4 */
[----:B------:R-:W-:Y:S01]  /*5790*/  MOV R25, R74 ;  /* 0x0000004a00197202 */ /* 0x000fe20000000f00 */
[----:B------:R-:W-:Y:S01]  /*57a0*/  IMAD.MOV.U32 R24, RZ, RZ, R75 ;  /* 0x000000ffff187224 */ /* 0x000fe200078e004b */
[----:B------:R-:W-:Y:S01]  /*57b0*/  HMMA.16816.F32.BF16 R132, R4, R18, R132 ;  /* 0x000000120484723c */ /* 0x000fe20000041884 */
[----:B------:R-:W1:Y:S02]  /*57c0*/  LDSM.16.MT88.4 R16, [R236+0x7900] ;  /* 0x00790000ec10783b */ /* 0x000e640000004200 */
[----:B------:R-:W-:-:S05]  /*57d0*/  IMAD.MOV.U32 R116, RZ, RZ, R24 ;  /* 0x000000ffff747224 */ /* 0x000fca00078e0018 */
[C---:B------:R-:W-:Y:S07]  /*57e0*/  HMMA.16816.F32.BF16 R72, R4.reuse, R26, R160 ;  /* 0x0000001a0448723c */ /* 0x040fee00000418a0 */
[----:B------:R-:W-:Y:S01]  /*57f0*/  IMAD.MOV.U32 R27, RZ, RZ, R81 ;  /* 0x000000ffff1b7224 */ /* 0x000fe200078e0051 */
[----:B------:R-:W-:Y:S01]  /*5800*/  MOV R160, R82 ;  /* 0x0000005200a07202 */ /* 0x000fe20000000f00 */
[----:B------:R-:W-:Y:S01]  /*5810*/  IMAD.MOV.U32 R161, RZ, RZ, R83 ;  /* 0x000000ffffa17224 */ /* 0x000fe200078e0053 */
[----:B----4-:R-:W-:Y:S01]  /*5820*/  HMMA.16816.F32.BF16 R128, R4, R20, R128 ;  /* 0x000000140480723c */ /* 0x010fe20000041880 */
[----:B------:R-:W-:Y:S01]  /*5830*/  IMAD.MOV.U32 R162, RZ, RZ, R10 ;  /* 0x000000ffffa27224 */ /* 0x000fe200078e000a */
[----:B------:R-:W-:Y:S01]  /*5840*/  MOV R163, R195 ;  /* 0x000000c300a37202 */ /* 0x000fe20000000f00 */
[----:B------:R-:W-:-:S02]  /*5850*/  FFMA.FTZ R10, R248, c[0x0][0x2d0], -R9 ;  /* 0x0000b400f80a7a23 */ /* 0x000fc40000010809 */
[----:B------:R-:W-:Y:S02]  /*5860*/  IMAD.MOV.U32 R26, RZ, RZ, R193 ;  /* 0x000000ffff1a7224 */ /* 0x000fe400078e00c1 */
[----:B------:R-:W-:Y:S01]  /*5870*/  IMAD.MOV.U32 R117, RZ, RZ, R27 ;  /* 0x000000ffff757224 */ /* 0x000fe200078e001b */
[C---:B------:R-:W-:Y:S01]  /*5880*/  HMMA.16816.F32.BF16 R80, R4.reuse, R22, R140 ;  /* 0x000000160450723c */ /* 0x040fe2000004188c */
[----:B------:R-:W3:Y:S06]  /*5890*/  LDSM.16.MT88.4 R20, [R0+0x7900] ;  /* 0x007900000014783b */ /* 0x000eec0000004200 */
[----:B------:R-:W-:Y:S01]  /*58a0*/  MOV R143, R178 ;  /* 0x000000b2008f7202 */ /* 0x000fe20000000f00 */
[----:B------:R-:W-:Y:S01]  /*58b0*/  IMAD.MOV.U32 R141, RZ, RZ, R175 ;  /* 0x000000ffff8d7224 */ /* 0x000fe200078e00af */
[----:B------:R4:W-:Y:S01]  /*58c0*/  MUFU.EX2 R178, R10 ;  /* 0x0000000a00b27308 */ /* 0x0009e20000000800 */
[----:B------:R-:W-:Y:S01]  /*58d0*/  MOV R140, R174 ;  /* 0x000000ae008c7202 */ /* 0x000fe20000000f00 */
[----:B--2---:R-:W-:Y:S01]  /*58e0*/  HMMA.16816.F32.BF16 R192, R4, R12, R92 ;  /* 0x0000000c04c0723c */ /* 0x004fe2000004185c */
[----:B------:R-:W-:-:S02]  /*58f0*/  IMAD.MOV.U32 R142, RZ, RZ, R177 ;  /* 0x000000ffff8e7224 */ /* 0x000fc400078e00b1 */
[----:B------:R-:W-:Y:S02]  /*5900*/  IMAD.MOV.U32 R118, RZ, RZ, R143 ;  /* 0x000000ffff767224 */ /* 0x000fe400078e008f */
[----:B------:R-:W-:Y:S02]  /*5910*/  IMAD.MOV.U32 R248, RZ, RZ, R142 ;  /* 0x000000fffff87224 */ /* 0x000fe400078e008e */
[----:B------:R-:W-:Y:S01]  /*5920*/  IMAD.MOV.U32 R94, RZ, RZ, R176 ;  /* 0x000000ffff5e7224 */ /* 0x000fe200078e00b0 */
[----:B------:R-:W-:Y:S01]  /*5930*/  HMMA.16816.F32.BF16 R172, R4, R14, R52 ;  /* 0x0000000e04ac723c */ /* 0x000fe20000041834 */
[----:B------:R-:W2:Y:S01]  /*5940*/  LDSM.16.MT88.4 R12, [R2+0x8100] ;  /* 0x00810000020c783b */ /* 0x000ea20000004200 */
[----:B------:R-:W-:Y:S01]  /*5950*/  MOV R93, R180 ;  /* 0x000000b4005d7202 */ /* 0x000fe20000000f00 */
[----:B------:R-:W-:Y:S02]  /*5960*/  IMAD.MOV.U32 R92, RZ, RZ, R181 ;  /* 0x000000ffff5c7224 */ /* 0x000fe400078e00b5 */
[----:B------:R-:W-:-:S02]  /*5970*/  IMAD.MOV.U32 R95, RZ, RZ, R29 ;  /* 0x000000ffff5f7224 */ /* 0x000fc400078e001d */
[----:B----4-:R-:W-:Y:S01]  /*5980*/  FFMA.FTZ R10, R247, c[0x0][0x2d0], -R9 ;  /* 0x0000b400f70a7a23 */ /* 0x010fe20000010809 */
[C---:B-1----:R-:W-:Y:S01]  /*5990*/  HMMA.16816.F32.BF16 R168, R4.reuse, R16, R48 ;  /* 0x0000001004a8723c */ /* 0x042fe20000041830 */
[----:B------:R-:W-:Y:S01]  /*59a0*/  IMAD.MOV.U32 R52, RZ, RZ, R140 ;  /* 0x000000ffff347224 */ /* 0x000fe200078e008c */
[----:B------:R-:W-:Y:S01]  /*59b0*/  MOV R54, R183 ;  /* 0x000000b700367202 */ /* 0x000fe20000000f00 */
[----:B------:R1:W-:Y:S01]  /*59c0*/  MUFU.EX2 R179, R10 ;  /* 0x0000000a00b37308 */ /* 0x0003e20000000800 */
[----:B------:R-:W-:Y:S01]  /*59d0*/  IMAD.MOV.U32 R55, RZ, RZ, R182 ;  /* 0x000000ffff377224 */ /* 0x000fe200078e00b6 */
[----:B------:R-:W-:Y:S01]  /*59e0*/  MOV R247, R26 ;  /* 0x0000001a00f77202 */ /* 0x000fe20000000f00 */
[----:B------:R-:W-:Y:S02]  /*59f0*/  IMAD.MOV.U32 R53, RZ, RZ, R102 ;  /* 0x000000ffff357224 */ /* 0x000fe400078e0066 */
[----:B------:R-:W-:Y:S01]  /*5a00*/  HMMA.16816.F32.BF16 R88, R4, R18, R44 ;  /* 0x000000120458723c */ /* 0x000fe2000004182c */
[----:B------:R-:W4:Y:S01]  /*5a10*/  LDSM.16.MT88.4 R16, [R2+0x5100] ;  /* 0x005100000210783b */ /* 0x000f220000004200 */
[----:B------:R-:W-:-:S06]  /*5a20*/  IMAD.MOV.U32 R49, RZ, RZ, R101 ;  /* 0x000000ffff317224 */ /* 0x000fcc00078e0065 */
[----:B------:R-:W-:Y:S01]  /*5a30*/  HMMA.16816.F32.BF16 R164, R4, R34, R96 ;  /* 0x0000002204a4723c */ /* 0x000fe20000041860 */
[----:B-1----:R-:W-:-:S04]  /*5a40*/  FFMA.FTZ R10, R251, c[0x0][0x2d0], -R9 ;  /* 0x0000b400fb0a7a23 */ /* 0x002fc80000010809 */
[----:B------:R1:W-:Y:S03]  /*5a50*/  MUFU.EX2 R177, R10 ;  /* 0x0000000a00b17308 */ /* 0x0003e60000000800 */
[----:B---3--:R-:W-:Y:S01]  /*5a60*/  HMMA.16816.F32.BF16 R180, R4, R20, R40 ;  /* 0x0000001404b4723c */ /* 0x008fe20000041828 */
[----:B------:R-:W-:Y:S01]  /*5a70*/  IMAD.MOV.U32 R98, RZ, RZ, R30 ;  /* 0x000000ffff627224 */ /* 0x000fe200078e001e */
[----:B------:R-:W-:Y:S01]  /*5a80*/  MOV R96, R28 ;  /* 0x0000001c00607202 */ /* 0x000fe20000000f00 */
[----:B------:R-:W-:Y:S01]  /*5a90*/  IMAD.MOV.U32 R97, RZ, RZ, R31 ;  /* 0x000000ffff617224 */ /* 0x000fe200078e001f */
[----:B------:R-:W-:Y:S02]  /*5aa0*/  MOV R99, R25 ;  /* 0x0000001900637202 */ /* 0x000fe40000000f00 */
[----:B------:R-:W-:Y:S01]  /*5ab0*/  LDSM.16.MT88.4 R24, [R2+0x2100] ;  /* 0x002100000218783b */ /* 0x000fe20000004200 */
[----:B-1----:R-:W-:Y:S01]  /*5ac0*/  FFMA.FTZ R10, R119, c[0x0][0x2d0], -R9 ;  /* 0x0000b400770a7a23 */ /* 0x002fe20000010809 */
[----:B------:R-:W-:-:S02]  /*5ad0*/  MOV R119, R141 ;  /* 0x0000008d00777202 */ /* 0x000fc40000000f00 */
[----:B------:R-:W-:Y:S01]  /*5ae0*/  HMMA.16816.F32.BF16 R140, R4, R22, R36 ;  /* 0x00000016048c723c */ /* 0x000fe20000041824 */
[----:B------:R1:W3:Y:S01]  /*5af0*/  MUFU.EX2 R176, R10 ;  /* 0x0000000a00b07308 */ /* 0x0002e20000000800 */
[----:B------:R-:W5:Y:S05]  /*5b00*/  LDSM.16.MT88.4 R20, [R103+0x2100] ;  /* 0x002100006714783b */ /* 0x000f6a0000004200 */
[----:B------:R-:W-:-:S04]  /*5b10*/  FFMA.FTZ R4, R245, c[0x0][0x2d0], -R8 ;  /* 0x0000b400f5047a23 */ /* 0x000fc80000010808 */
[----:B------:R2:W-:Y:S01]  /*5b20*/  MUFU.EX2 R51, R4 ;  /* 0x0000000400337308 */ /* 0x0005e20000000800 */
[----:B-1----:R-:W-:Y:S01]  /*5b30*/  FFMA.FTZ R10, R243, c[0x0][0x2d0], -R8 ;  /* 0x0000b400f30a7a23 */ /* 0x002fe20000010808 */
[----:B---3--:R-:W-:-:S06]  /*5b40*/  F2FP.BF16.PACK_AB R6, R176, R177 ;  /* 0x000000b1b006723e */ /* 0x008fcc00000010ff */
[----:B------:R1:W-:Y:S01]  /*5b50*/  MUFU.EX2 R101, R10 ;  /* 0x0000000a00657308 */ /* 0x0003e20000000800 */
[----:B--2---:R-:W-:-:S07]  /*5b60*/  FFMA.FTZ R4, R244, c[0x0][0x2d0], -R8 ;  /* 0x0000b400f4047a23 */ /* 0x004fce0000010808 */
[----:B------:R2:W3:Y:S01]  /*5b70*/  MUFU.EX2 R102, R4 ;  /* 0x0000000400667308 */ /* 0x0004e20000000800 */
[----:B-1----:R-:W-:-:S07]  /*5b80*/  FFMA.FTZ R10, R242, c[0x0][0x2d0], -R8 ;  /* 0x0000b400f20a7a23 */ /* 0x002fce0000010808 */
[----:B------:R-:W1:Y:S01]  /*5b90*/  MUFU.EX2 R50, R10 ;  /* 0x0000000a00327308 */ /* 0x000e620000000800 */
[----:B--2---:R-:W-:Y:S02]  /*5ba0*/  F2FP.BF16.PACK_AB R4, R179, R178 ;  /* 0x000000b2b304723e */ /* 0x004fe400000010ff */
[----:B---3--:R-:W-:Y:S02]  /*5bb0*/  F2FP.BF16.PACK_AB R7, R102, R51 ;  /* 0x000000336607723e */ /* 0x008fe400000010ff */
[----:B-1----:R-:W-:Y:S01]  /*5bc0*/  F2FP.BF16.PACK_AB R5, R50, R101 ;  /* 0x000000653205723e */ /* 0x002fe200000010ff */
[----:B------:R-:W-:-:S04]  /*5bd0*/  FFMA.FTZ R10, R49, c[0x0][0x2d0], -R9 ;  /* 0x0000b400310a7a23 */ /* 0x000fc80000010809 */
[----:B------:R1:W-:Y:S02]  /*5be0*/  MUFU.EX2 R48, R10 ;  /* 0x0000000a00307308 */ /* 0x0003e40000000800 */
[C---:B------:R-:W-:Y:S08]  /*5bf0*/  HMMA.16816.F32.BF16 R76, R4.reuse, R12, R76 ;  /* 0x0000000c044c723c */ /* 0x040ff0000004184c */
[----:B------:R-:W-:Y:S01]  /*5c00*/  HMMA.16816.F32.BF16 R32, R4, R14, R64 ;  /* 0x0000000e0420723c */ /* 0x000fe20000041840 */
[----:B------:R-:W2:Y:S01]  /*5c10*/  LDSM.16.MT88.4 R12, [R236+0x2100] ;  /* 0x00210000ec0c783b */ /* 0x000ea20000004200 */
[----:B-1----:R-:W-:-:S05]  /*5c20*/  FFMA.FTZ R10, R247, c[0x0][0x2d0], -R9 ;  /* 0x0000b400f70a7a23 */ /* 0x002fca0000010809 */
[----:B------:R-:W-:Y:S01]  /*5c30*/  MOV R66, R161 ;  /* 0x000000a100427202 */ /* 0x000fe20000000f00 */
[----:B----4-:R-:W-:Y:S01]  /*5c40*/  HMMA.16816.F32.BF16 R144, R4, R16, R144 ;  /* 0x000000100490723c */ /* 0x010fe20000041890 */
[----:B------:R-:W-:Y:S01]  /*5c50*/  IMAD.MOV.U32 R65, RZ, RZ, R160 ;  /* 0x000000ffff417224 */ /* 0x000fe200078e00a0 */
[----:B------:R1:W-:Y:S01]  /*5c60*/  MUFU.EX2 R49, R10 ;  /* 0x0000000a00317308 */ /* 0x0003e20000000800 */
[----:B------:R-:W-:-:S05]  /*5c70*/  MOV R67, R163 ;  /* 0x000000a300437202 */ /* 0x000fca0000000f00 */
[C---:B------:R-:W-:Y:S01]  /*5c80*/  HMMA.16816.F32.BF16 R28, R4.reuse, R18, R60 ;  /* 0x00000012041c723c */ /* 0x040fe2000004183c */
[----:B------:R-:W3:Y:S07]  /*5c90*/  LDSM.16.MT88.4 R16, [R0+0x2100] ;  /* 0x002100000010783b */ /* 0x000eee0000004200 */
[----:B-----5:R-:W-:Y:S01]  /*5ca0*/  HMMA.16816.F32.BF16 R104, R4, R20, R104 ;  /* 0x000000140468723c */ /* 0x020fe20000041868 */
[--C-:B-1----:R-:W-:Y:S01]  /*5cb0*/  FFMA.FTZ R10, R248, c[0x0][0x2d0], -R9.reuse ;  /* 0x0000b400f80a7a23 */ /* 0x102fe20000010809 */
[----:B------:R-:W-:Y:S01]  /*5cc0*/  MOV R248, R52 ;  /* 0x0000003400f87202 */ /* 0x000fe20000000f00 */
[----:B------:R-:W-:-:S02]  /*5cd0*/  FFMA.FTZ R9, R53, c[0x0][0x2d0], -R9 ;  /* 0x0000b40035097a23 */ /* 0x000fc40000010809 */
[----:B------:R-:W-:Y:S01]  /*5ce0*/  IMAD.MOV.U32 R52, RZ, RZ, R54 ;  /* 0x000000ffff347224 */ /* 0x000fe200078e0036 */
[----:B------:R-:W-:Y:S02]  /*5cf0*/  MOV R54, R92 ;  /* 0x0000005c00367202 */ /* 0x000fe40000000f00 */
[C---:B------:R-:W-:Y:S01]  /*5d00*/  HMMA.16816.F32.BF16 R36, R4.reuse, R22, R68 ;  /* 0x000000160424723c */ /* 0x040fe20000041844 */
[----:B------:R-:W1:Y:S01]  /*5d10*/  LDSM.16.MT88.4 R20, [R103+0x5100] ;  /* 0x005100006714783b */ /* 0x000e620000004200 */
[----:B------:R4:W-:Y:S01]  /*5d20*/  MUFU.EX2 R42, R9 ;  /* 0x00000009002a7308 */ /* 0x0009e20000000800 */
[----:B------:R-:W-:Y:S02]  /*5d30*/  IMAD.MOV.U32 R53, RZ, RZ, R55 ;  /* 0x000000ffff357224 */ /* 0x000fe400078e0037 */
[----:B------:R-:W-:Y:S01]  /*5d40*/  IMAD.MOV.U32 R55, RZ, RZ, R93 ;  /* 0x000000ffff377224 */ /* 0x000fe200078e005d */
[----:B------:R-:W-:Y:S01]  /*5d50*/  MOV R93, R95 ;  /* 0x0000005f005d7202 */ /* 0x000fe20000000f00 */
[----:B------:R-:W-:Y:S01]  /*5d60*/  IMAD.MOV.U32 R92, RZ, RZ, R94 ;  /* 0x000000ffff5c7224 */ /* 0x000fe200078e005e */
[C---:B------:R-:W-:Y:S01]  /*5d70*/  HMMA.16816.F32.BF16 R112, R4.reuse, R24, R112 ;  /* 0x000000180470723c */ /* 0x040fe20000041870 */
[----:B------:R-:W-:Y:S01]  /*5d80*/  IMAD.MOV.U32 R95, RZ, RZ, R97 ;  /* 0x000000ffff5f7224 */ /* 0x000fe200078e0061 */
[----:B------:R-:W-:Y:S01]  /*5d90*/  MOV R251, R55 ;  /* 0x0000003700fb7202 */ /* 0x000fe20000000f00 */
[----:B------:R-:W-:Y:S01]  /*5da0*/  IMAD.MOV.U32 R247, RZ, RZ, R54 ;  /* 0x000000fffff77224 */ /* 0x000fe200078e0036 */
[----:B------:R-:W5:Y:S01]  /*5db0*/  MUFU.EX2 R43, R10 ;  /* 0x0000000a002b7308 */ /* 0x000f620000000800 */
[----:B------:R-:W-:Y:S01]  /*5dc0*/  IMAD.MOV.U32 R94, RZ, RZ, R96 ;  /* 0x000000ffff5e7224 */ /* 0x000fe200078e0060 */
[----:B------:R-:W-:Y:S01]  /*5dd0*/  MOV R96, R98 ;  /* 0x0000006200607202 */ /* 0x000fe20000000f00 */
[----:B------:R-:W-:Y:S01]  /*5de0*/  IMAD.MOV.U32 R97, RZ, RZ, R99 ;  /* 0x000000ffff617224 */ /* 0x000fe200078e0063 */
[C---:B--2---:R-:W-:Y:S01]  /*5df0*/  HMMA.16816.F32.BF16 R120, R4.reuse, R12, R120 ;  /* 0x0000000c0478723c */ /* 0x044fe20000041878 */
[----:B------:R-:W-:Y:S01]  /*5e00*/  IMAD.MOV.U32 R98, RZ, RZ, R116 ;  /* 0x000000ffff627224 */ /* 0x000fe200078e0074 */
[----:B------:R-:W-:Y:S01]  /*5e10*/  MOV R99, R117 ;  /* 0x0000007500637202 */ /* 0x000fe20000000f00 */
[----:B----4-:R-:W-:Y:S01]  /*5e20*/  FFMA.FTZ R9, R118, c[0x0][0x2d0], -R8 ;  /* 0x0000b40076097a23 */ /* 0x010fe20000010808 */
[----:B------:R-:W-:Y:S01]  /*5e30*/  MOV R242, R93 ;  /* 0x0000005d00f27202 */ /* 0x000fe20000000f00 */
[----:B------:R-:W-:Y:S01]  /*5e40*/  IMAD.MOV.U32 R243, RZ, RZ, R92 ;  /* 0x000000fffff37224 */ /* 0x000fe200078e005c */
[----:B------:R-:W-:Y:S01]  /*5e50*/  MOV R64, R97 ;  /* 0x0000006100407202 */ /* 0x000fe20000000f00 */
[----:B------:R-:W-:Y:S01]  /*5e60*/  IMAD.MOV.U32 R245, RZ, RZ, R98 ;  /* 0x000000fffff57224 */ /* 0x000fe200078e0062 */
[----:B------:R-:W-:Y:S01]  /*5e70*/  HMMA.16816.F32.BF16 R44, R4, R14, R72 ;  /* 0x0000000e042c723c */ /* 0x000fe20000041848 */
[----:B------:R-:W2:Y:S01]  /*5e80*/  LDSM.16.MT88.4 R12, [R236+0x5100] ;  /* 0x00510000ec0c783b */ /* 0x000ea20000004200 */
[----:B------:R-:W-:-:S02]  /*5e90*/  MOV R244, R99 ;  /* 0x0000006300f47202 */ /* 0x000fc40000000f00 */
[----:B-----5:R-:W-:-:S03]  /*5ea0*/  F2FP.BF16.PACK_AB R98, R42, R43 ;  /* 0x0000002b2a62723e */ /* 0x020fc600000010ff */
[----:B------:R-:W-:Y:S01]  /*5eb0*/  IMAD.MOV.U32 R73, RZ, RZ, R94 ;  /* 0x000000ffff497224 */ /* 0x000fe200078e005e */
[----:B---3--:R-:W-:Y:S01]  /*5ec0*/  HMMA.16816.F32.BF16 R128, R4, R16, R128 ;  /* 0x000000100480723c */ /* 0x008fe20000041880 */
[----:B------:R-:W-:Y:S01]  /*5ed0*/  MOV R74, R95 ;  /* 0x0000005f004a7202 */ /* 0x000fe20000000f00 */
[----:B------:R-:W-:Y:S01]  /*5ee0*/  IMAD.MOV.U32 R75, RZ, RZ, R96 ;  /* 0x000000ffff4b7224 */ /* 0x000fe200078e0060 */
[----:B------:R-:W-:-:S05]  /*5ef0*/  F2FP.BF16.PACK_AB R96, R49, R48 ;  /* 0x000000303160723e */ /* 0x000fca00000010ff */
[C---:B------:R-:W-:Y:S01]  /*5f00*/  HMMA.16816.F32.BF16 R60, R4.reuse, R18, R80 ;  /* 0x00000012043c723c */ /* 0x040fe20000041850 */
[----:B------:R-:W3:Y:S04]  /*5f10*/  LDSM.16.MT88.4 R16, [R0+0x5100] ;  /* 0x005100000010783b */ /* 0x000ee80000004200 */
[----:B------:R-:W-:Y:S03]  /*5f20*/  LDSM.16.MT88.4 R80, [R2+0x8900] ;  /* 0x008900000250783b */ /* 0x000fe60000004200 */
[C---:B-1----:R-:W-:Y:S01]  /*5f30*/  HMMA.16816.F32.BF16 R136, R4.reuse, R20, R136 ;  /* 0x000000140488723c */ /* 0x042fe20000041888 */
[----:B------:R1:W-:Y:S07]  /*5f40*/  MUFU.EX2 R21, R9 ;  /* 0x0000000900157308 */ /* 0x0003ee0000000800 */
[C---:B------:R-:W-:Y:S07]  /*5f50*/  HMMA.16816.F32.BF16 R24, R4.reuse, R26, R56 ;  /* 0x0000001a0418723c */ /* 0x040fee0000041838 */
[----:B------:R-:W-:Y:S01]  /*5f60*/  IMAD.MOV.U32 R59, RZ, RZ, R162 ;  /* 0x000000ffff3b7224 */ /* 0x000fe200078e00a2 */
[----:B------:R-:W-:Y:S01]  /*5f70*/  MOV R57, R149 ;  /* 0x0000009500397202 */ /* 0x000fe20000000f00 */
[----:B-1----:R-:W-:Y:S01]  /*5f80*/  FFMA.FTZ R9, R119, c[0x0][0x2d0], -R8 ;  /* 0x0000b40077097a23 */ /* 0x002fe20000010808 */
[C---:B--2---:R-:W-:Y:S01]  /*5f90*/  HMMA.16816.F32.BF16 R68, R4.reuse, R12, R124 ;  /* 0x0000000c0444723c */ /* 0x044fe2000004187c */
[----:B------:R-:W-:Y:S01]  /*5fa0*/  LDSM.16.MT88.4 R116, [R2+0x2900] ;  /* 0x002900000274783b */ /* 0x000fe20000004200 */
[----:B------:R-:W-:Y:S01]  /*5fb0*/  IMAD.MOV.U32 R56, RZ, RZ, R148 ;  /* 0x000000ffff387224 */ /* 0x000fe200078e0094 */
[----:B------:R1:W2:Y:S01]  /*5fc0*/  MUFU.EX2 R40, R9 ;  /* 0x0000000900287308 */ /* 0x0002a20000000800 */
[----:B------:R-:W-:Y:S01]  /*5fd0*/  IMAD.MOV.U32 R58, RZ, RZ, R150 ;  /* 0x000000ffff3a7224 */ /* 0x000fe200078e0096 */
[----:B------:R-:W-:Y:S03]  /*5fe0*/  LDSM.16.MT88.4 R124, [R236+0x2900] ;  /* 0x00290000ec7c783b */ /* 0x000fe60000004200 */
[C---:B------:R-:W-:Y:S01]  /*5ff0*/  HMMA.16816.F32.BF16 R84, R4.reuse, R14, R84 ;  /* 0x0000000e0454723c */ /* 0x040fe20000041854 */
[----:B------:R-:W4:Y:S07]  /*6000*/  LDSM.16.MT88.4 R12, [R103+0x8100] ;  /* 0x00810000670c783b */ /* 0x000f2e0000004200 */
[----:B---3--:R-:W-:Y:S01]  /*6010*/  HMMA.16816.F32.BF16 R160, R4, R16, R108 ;  /* 0x0000001004a0723c */ /* 0x008fe2000004186c */
[----:B------:R-:W-:Y:S01]  /*6020*/  LDSM.16.MT88.4 R108, [R103+0x2900] ;  /* 0x00290000676c783b */ /* 0x000fe20000004200 */
[--C-:B-1----:R-:W-:Y:S01]  /*6030*/  FFMA.FTZ R9, R248, c[0x0][0x2d0], -R8.reuse ;  /* 0x0000b400f8097a23 */ /* 0x102fe20000010808 */
[----:B--2---:R-:W-:Y:S01]  /*6040*/  F2FP.BF16.PACK_AB R97, R40, R21 ;  /* 0x000000152861723e */ /* 0x004fe200000010ff */
[----:B------:R-:W-:-:S02]  /*6050*/  FFMA.FTZ R8, R52, c[0x0][0x2d0], -R8 ;  /* 0x0000b40034087a23 */ /* 0x000fc40000010808 */
[----:B------:R-:W-:Y:S01]  /*6060*/  IMAD.MOV.U32 R248, RZ, RZ, R53 ;  /* 0x000000fffff87224 */ /* 0x000fe200078e0035 */
[----:B------:R-:W-:Y:S01]  /*6070*/  MUFU.EX2 R41, R9 ;  /* 0x0000000900297308 */ /* 0x000fe20000000800 */
[C---:B------:R-:W-:Y:S01]  /*6080*/  HMMA.16816.F32.BF16 R52, R4.reuse, R22, R132 ;  /* 0x000000160434723c */ /* 0x040fe20000041884 */
[----:B------:R-:W-:Y:S06]  /*6090*/  LDSM.16.MT88.4 R132, [R0+0x2900] ;  /* 0x002900000084783b */ /* 0x000fec0000004200 */
[----:B------:R-:W-:Y:S01]  /*60a0*/  IMAD.MOV.U32 R22, RZ, RZ, R11 ;  /* 0x000000ffff167224 */ /* 0x000fe200078e000b */
[----:B------:R1:W2:Y:S01]  /*60b0*/  MUFU.EX2 R20, R8 ;  /* 0x0000000800147308 */ /* 0x0002a20000000800 */
[----:B------:R-:W-:Y:S01]  /*60c0*/  HMMA.16816.F32.BF16 R92, R4, R18, R164 ;  /* 0x00000012045c723c */ /* 0x000fe200000418a4 */
[----:B------:R-:W3:Y:S01]  /*60d0*/  LDSM.16.MT88.4 R16, [R0+0x8100] ;  /* 0x008100000010783b */ /* 0x000ee20000004200 */
[----:B------:R-:W-:-:S03]  /*60e0*/  MOV R23, R151 ;  /* 0x0000009700177202 */ /* 0x000fc60000000f00 */
[----:B------:R-:W-:Y:S04]  /*60f0*/  LDSM.16.MT88.4 R148, [R2+0x5900] ;  /* 0x005900000294783b */ /* 0x000fe80000004200 */
[----:B-1----:R-:W1:Y:S01]  /*6100*/  LDSM.16.MT88.4 R8, [R236+0x8100] ;  /* 0x00810000ec08783b */ /* 0x002e620000004200 */
[----:B--2---:R-:W-:Y:S01]  /*6110*/  F2FP.BF16.PACK_AB R99, R20, R41 ;  /* 0x000000291463723e */ /* 0x004fe200000010ff */
[C---:B----4-:R-:W-:Y:S07]  /*6120*/  HMMA.16816.F32.BF16 R164, R4.reuse, R12, R192 ;  /* 0x0000000c04a4723c */ /* 0x050fee00000418c0 */
[----:B------:R-:W-:Y:S01]  /*6130*/  IMAD.MOV.U32 R192, RZ, RZ, R64 ;  /* 0x000000ffffc07224 */ /* 0x000fe200078e0040 */
[----:B------:R-:W-:Y:S01]  /*6140*/  HMMA.16816.F32.BF16 R12, R4, R14, R172 ;  /* 0x0000000e040c723c */ /* 0x000fe200000418ac */
[----:B------:R-:W-:Y:S01]  /*6150*/  MOV R193, R75 ;  /* 0x0000004b00c17202 */ /* 0x000fe20000000f00 */
[----:B------:R-:W-:Y:S01]  /*6160*/  IMAD.MOV.U32 R194, RZ, RZ, R74 ;  /* 0x000000ffffc27224 */ /* 0x000fe200078e004a */
[----:B------:R-:W-:-:S02]  /*6170*/  MOV R195, R73 ;  /* 0x0000004900c37202 */ /* 0x000fc40000000f00 */
[----:B------:R-:W-:Y:S03]  /*6180*/  LDSM.16.MT88.4 R72, [R103+0x8900] ;  /* 0x008900006748783b */ /* 0x000fe60000004200 */
[C---:B------:R-:W-:Y:S08]  /*6190*/  HMMA.16816.F32.BF16 R112, R96.reuse, R116, R112 ;  /* 0x000000746070723c */ /* 0x040ff00000041870 */
[----:B------:R-:W-:Y:S08]  /*61a0*/  HMMA.16816.F32.BF16 R116, R96, R118, R24 ;  /* 0x000000766074723c */ /* 0x000ff00000041818 */
[C---:B---3--:R-:W-:Y:S08]  /*61b0*/  HMMA.16816.F32.BF16 R24, R4.reuse, R16, R180 ;  /* 0x000000100418723c */ /* 0x048ff000000418b4 */
[C---:B-1----:R-:W-:Y:S07]  /*61c0*/  HMMA.16816.F32.BF16 R172, R4.reuse, R10, R88 ;  /* 0x0000000a04ac723c */ /* 0x042fee0000041858 */
[----:B------:R-:W-:Y:S01]  /*61d0*/  MOV R11, R67 ;  /* 0x00000043000b7202 */ /* 0x000fe20000000f00 */
[----:B------:R-:W-:Y:S01]  /*61e0*/  IMAD.MOV.U32 R88, RZ, RZ, R56 ;  /* 0x000000ffff587224 */ /* 0x000fe200078e0038 */
[----:B------:R-:W-:Y:S01]  /*61f0*/  MOV R89, R57 ;  /* 0x0000003900597202 */ /* 0x000fe20000000f00 */
[----:B------:R-:W-:Y:S01]  /*6200*/  IMAD.MOV.U32 R90, RZ, RZ, R58 ;  /* 0x000000ffff5a7224 */ /* 0x000fe200078e003a */
[----:B------:R-:W-:Y:S01]  /*6210*/  HMMA.16816.F32.BF16 R168, R4, R8, R168 ;  /* 0x0000000804a8723c */ /* 0x000fe200000418a8 */
[----:B------:R-:W-:-:S02]  /*6220*/  MOV R91, R59 ;  /* 0x0000003b005b7202 */ /* 0x000fc40000000f00 */
[----:B------:R-:W-:Y:S01]  /*6230*/  FADD.FTZ R2, R90, R89 ;  /* 0x000000595a027221 */ /* 0x000fe20000010000 */
[----:B------:R-:W-:Y:S03]  /*6240*/  LDSM.16.MT88.4 R56, [R236+0x5900] ;  /* 0x00590000ec38783b */ /* 0x000fe60000004200 */
[----:B------:R-:W-:Y:S01]  /*6250*/  MOV R8, R65 ;  /* 0x0000004100087202 */ /* 0x000fe20000000f00 */
[----:B------:R-:W-:Y:S01]  /*6260*/  HMMA.16816.F32.BF16 R16, R4, R18, R140 ;  /* 0x000000120410723c */ /* 0x000fe2000004188c */
[----:B------:R-:W-:Y:S01]  /*6270*/  IMAD.MOV.U32 R9, RZ, RZ, R66 ;  /* 0x000000ffff097224 */ /* 0x000fe200078e0042 */
[----:B------:R-:W1:Y:S02]  /*6280*/  LDSM.16.MT88.4 R140, [R103+0x5900] ;  /* 0x00590000678c783b */ /* 0x000e640000004200 */
[----:B------:R-:W-:Y:S02]  /*6290*/  FADD.FTZ R2, R8, R2 ;  /* 0x0000000208027221 */ /* 0x000fe40000010000 */
[----:B------:R-:W2:Y:S01]  /*62a0*/  LDSM.16.MT88.4 R64, [R0+0x5900] ;  /* 0x005900000040783b */ /* 0x000ea20000004200 */
[----:B------:R-:W-:Y:S01]  /*62b0*/  FADD.FTZ R4, R88, R11 ;  /* 0x0000000b58047221 */ /* 0x000fe20000010000 */
[----:B------:R-:W-:Y:S01]  /*62c0*/  HMMA.16816.F32.BF16 R128, R96, R132, R128 ;  /* 0x000000846080723c */ /* 0x000fe20000041880 */
[----:B------:R-:W-:-:S02]  /*62d0*/  FADD.FTZ R2, R192, R2 ;  /* 0x00000002c0027221 */ /* 0x000fc40000010000 */
[----:B------:R-:W-:Y:S02]  /*62e0*/  FADD.FTZ R4, R91, R4 ;  /* 0x000000045b047221 */ /* 0x000fe40000010000 */
[----:B------:R-:W-:Y:S01]  /*62f0*/  FADD.FTZ R2, R194, R2 ;  /* 0x00000002c2027221 */ /* 0x000fe20000010000 */
[----:B------:R-:W3:Y:S01]  /*6300*/  LDSM.16.MT88.4 R88, [R236+0x8900] ;  /* 0x00890000ec58783b */ /* 0x000ee20000004200 */
[----:B------:R-:W-:Y:S01]  /*6310*/  FADD.FTZ R4, R9, R4 ;  /* 0x0000000409047221 */ /* 0x000fe20000010000 */
[----:B------:R-:W-:Y:S01]  /*6320*/  HMMA.16816.F32.BF16 R132, R96, R134, R60 ;  /* 0x000000866084723c */ /* 0x000fe2000004183c */
[----:B------:R-:W-:Y:S01]  /*6330*/  FADD.FTZ R2, R22, R2 ;  /* 0x0000000216027221 */ /* 0x000fe20000010000 */
[----:B------:R4:W5:Y:S01]  /*6340*/  LDSM.16.MT88.4 R8, [R0+0x8900] ;  /* 0x008900000008783b */ /* 0x0009620000004200 */
[----:B------:R-:W-:-:S04]  /*6350*/  FADD.FTZ R4, R193, R4 ;  /* 0x00000004c1047221 */ /* 0x000fc80000010000 */
[----:B------:R-:W-:Y:S01]  /*6360*/  FADD.FTZ R4, R195, R4 ;  /* 0x00000004c3047221 */ /* 0x000fe20000010000 */
[C---:B------:R-:W-:Y:S03]  /*6370*/  HMMA.16816.F32.BF16 R144, R96.reuse, R148, R144 ;  /* 0x000000946090723c */ /* 0x040fe60000041890 */
[----:B------:R-:W-:Y:S02]  /*6380*/  FADD.FTZ R5, R23, R4 ;  /* 0x0000000417057221 */ /* 0x000fe40000010000 */
[----:B------:R-:W-:Y:S02]  /*6390*/  FADD.FTZ R4, R244, R2 ;  /* 0x00000002f4047221 */ /* 0x000fe40000010000 */
[----:B------:R-:W-:Y:S01]  /*63a0*/  FADD.FTZ R2, R245, R5 ;  /* 0x00000005f5027221 */ /* 0x000fe20000010000 */
[----:B------:R-:W-:Y:S03]  /*63b0*/  HMMA.16816.F32.BF16 R76, R96, R80, R76 ;  /* 0x00000050604c723c */ /* 0x000fe6000004184c */
[----:B------:R-:W-:-:S04]  /*63c0*/  FADD.FTZ R2, R243, R2 ;  /* 0x00000002f3027221 */ /* 0x000fc80000010000 */
[----:B------:R-:W-:Y:S01]  /*63d0*/  FADD.FTZ R2, R251, R2 ;  /* 0x00000002fb027221 */ /* 0x000fe20000010000 */
[C---:B------:R-:W-:Y:S01]  /*63e0*/  HMMA.16816.F32.BF16 R104, R96.reuse, R108, R104 ;  /* 0x0000006c6068723c */ /* 0x040fe20000041868 */
[----:B----4-:R-:W-:Y:S02]  /*63f0*/  FADD.FTZ R0, R242, R4 ;  /* 0x00000004f2007221 */ /* 0x010fe40000010000 */
[----:B------:R-:W-:Y:S02]  /*6400*/  FADD.FTZ R2, R247, R2 ;  /* 0x00000002f7027221 */ /* 0x000fe40000010000 */
[----:B------:R-:W-:Y:S02]  /*6410*/  FADD.FTZ R0, R252, R0 ;  /* 0x00000000fc007221 */ /* 0x000fe40000010000 */
[----:B------:R-:W-:Y:S01]  /*6420*/  FADD.FTZ R2, R248, R2 ;  /* 0x00000002f8027221 */ /* 0x000fe20000010000 */
[----:B-1----:R-:W-:Y:S01]  /*6430*/  HMMA.16816.F32.BF16 R136, R96, R140, R136 ;  /* 0x0000008c6088723c */ /* 0x002fe20000041888 */
        /* <DEDUP_REMOVED lines=18> */
[----:B--2---:R-:W-:Y:S01]  /*6560*/  HMMA.16816.F32.BF16 R60, R96, R64, R160 ;  /* 0x00000040603c723c */ /* 0x004fe200000418a0 */
[----:B------:R-:W-:-:S04]  /*6570*/  FADD.FTZ R0, R50, R0 ;  /* 0x0000000032007221 */ /* 0x000fc80000010000 */
[----:B------:R-:W-:Y:S02]  /*6580*/  FADD.FTZ R2, R51, R0 ;  /* 0x0000000033027221 */ /* 0x000fe40000010000 */
        /* <DEDUP_REMOVED lines=14> */
[C---:B---3--:R-:W-:Y:S02]  /*6670*/  HMMA.16816.F32.BF16 R84, R96.reuse, R88, R168 ;  /* 0x000000586054723c */ /* 0x048fe400000418a8 */
[----:B------:R1:W-:Y:S06]  /*6680*/  STL [R1+0xc], R4 ;  /* 0x00000c0401007387 */ /* 0x0003ec0000100800 */
[C---:B------:R-:W-:Y:S08]  /*6690*/  HMMA.16816.F32.BF16 R148, R96.reuse, R150, R28 ;  /* 0x000000966094723c */ /* 0x040ff0000004181c */
[C---:B------:R-:W-:Y:S08]  /*66a0*/  HMMA.16816.F32.BF16 R80, R96.reuse, R82, R32 ;  /* 0x000000526050723c */ /* 0x040ff00000041820 */
[C---:B------:R-:W-:Y:S08]  /*66b0*/  HMMA.16816.F32.BF16 R108, R96.reuse, R110, R36 ;  /* 0x0000006e606c723c */ /* 0x040ff00000041824 */
[C---:B------:R-:W-:Y:S08]  /*66c0*/  HMMA.16816.F32.BF16 R124, R96.reuse, R126, R44 ;  /* 0x0000007e607c723c */ /* 0x040ff0000004182c */
[C---:B------:R-:W-:Y:S08]  /*66d0*/  HMMA.16816.F32.BF16 R72, R96.reuse, R74, R12 ;  /* 0x0000004a6048723c */ /* 0x040ff0000004180c */
[C---:B------:R-:W-:Y:S08]  /*66e0*/  HMMA.16816.F32.BF16 R88, R96.reuse, R90, R172 ;  /* 0x0000005a6058723c */ /* 0x040ff000000418ac */
[C---:B-----5:R-:W-:Y:S08]  /*66f0*/  HMMA.16816.F32.BF16 R92, R96.reuse, R8, R24 ;  /* 0x00000008605c723c */ /* 0x060ff00000041818 */
[----:B------:R-:W-:Y:S01]  /*6700*/  HMMA.16816.F32.BF16 R96, R96, R10, R16 ;  /* 0x0000000a6060723c */ /* 0x000fe20000041810 */
[----:B------:R-:W-:Y:S07]  /*6710*/  @!P0 BRA `(.L_x_1197) ;  /* 0x0000023000008947 */ /* 0x000fee0003800000 */
[----:B-1----:R-:W2:Y:S04]  /*6720*/  LDL.64 R242, [R1+0x18] ;  /* 0x0000180001f27983 */ /* 0x002ea80000100a00 */
[----:B------:R-:W3:Y:S01]  /*6730*/  LDL R248, [R1+0x8] ;  /* 0x0000080001f87983 */ /* 0x000ee20000100800 */
[----:B------:R-:W-:Y:S01]  /*6740*/  UIADD3 UR5, UR28, -0x3, URZ ;  /* 0xfffffffd1c057890 */ /* 0x000fe2000fffe03f */
[----:B------:R-:W-:-:S02]  /*6750*/  IMAD.MOV.U32 R247, RZ, RZ, c[0x0][0x1e0] ;  /* 0x00007800fff77624 */ /* 0x000fc400078e00ff */
[----:B------:R-:W-:Y:S01]  /*6760*/  IMAD.MOV.U32 R251, RZ, RZ, c[0x0][0x1e4] ;  /* 0x00007900fffb7624 */ /* 0x000fe200078e00ff */
[----:B------:R-:W-:Y:S01]  /*6770*/  USHF.R.S32.HI UR4, URZ, 0x1f, UR5 ;  /* 0x0000001f3f047899 */ /* 0x000fe20008011405 */
[C---:B------:R-:W-:Y:S01]  /*6780*/  IMAD.SHL.U32 R8, R247.reuse, 0x40, RZ ;  /* 0x00000040f7087824 */ /* 0x040fe200078e00ff */
[----:B------:R-:W-:Y:S01]  /*6790*/  UIMAD UR6, UR6, UR5, URZ ;  /* 0x00000005060672a4 */ /* 0x000fe2000f8e023f */
[----:B------:R-:W-:Y:S01]  /*67a0*/  IMAD.U32 R6, RZ, RZ, UR5 ;  /* 0x00000005ff067e24 */ /* 0x000fe2000f8e00ff */
[----:B------:R-:W-:Y:S02]  /*67b0*/  SHF.L.U64.HI R2, R247, 0x6, R251 ;  /* 0x00000006f7027819 */ /* 0x000fe400000102fb */
[----:B------:R-:W-:Y:S01]  /*67c0*/  UIMAD UR4, UR4, UR18, UR6 ;  /* 0x00000012040472a4 */ /* 0x000fe2000f8e0206 */
[----:B--2---:R-:W-:-:S05]  /*67d0*/  IMAD.WIDE.U32 R6, R6, UR18, R242 ;  /* 0x0000001206067c25 */ /* 0x004fca000f8e00f2 */
[----:B------:R-:W-:Y:S02]  /*67e0*/  IADD3 R0, R7, UR4, RZ ;  /* 0x0000000407007c10 */ /* 0x000fe4000fffe0ff */
[----:B------:R-:W-:-:S04]  /*67f0*/  LEA R4, P0, R6, c[0x0][0x1c8], 0x1 ;  /* 0x0000720006047a11 */ /* 0x000fc800078008ff */
[----:B------:R-:W-:Y:S02]  /*6800*/  LEA.HI.X R5, R6, c[0x0][0x1cc], R0, 0x1, P0 ;  /* 0x0000730006057a11 */ /* 0x000fe400000f0c00 */
[--C-:B------:R-:W-:Y:S02]  /*6810*/  IADD3 R12, P6, P5, R8, 0x80, R4.reuse ;  /* 0x00000080080c7810 */ /* 0x100fe40007dde004 */
[-C--:B------:R-:W-:Y:S01]  /*6820*/  IADD3 R6, P0, R4, R8.reuse, RZ ;  /* 0x0000000804067210 */ /* 0x080fe20007f1e0ff */
[----:B------:R-:W-:Y:S01]  /*6830*/  @!PT LDS RZ, [RZ] ;  /* 0x00000000fffff984 */ /* 0x000fe20000000800 */
[----:B------:R-:W-:Y:S01]  /*6840*/  @!PT LDS RZ, [RZ] ;  /* 0x00000000fffff984 */ /* 0x000fe20000000800 */
[----:B------:R-:W-:Y:S01]  /*6850*/  @!PT LDS RZ, [RZ] ;  /* 0x00000000fffff984 */ /* 0x000fe20000000800 */
[----:B---3--:R1:W-:Y:S01]  /*6860*/  LDGSTS.E.BYPASS.LTC128B.128 [R248+0x12100], [R4.64], !P4 ;  /* 0x1210000004f87fae */ /* 0x0083e2000e101d58 */
[--C-:B------:R-:W-:Y:S02]  /*6870*/  IADD3.X R13, R2, RZ, R5.reuse, P6, P5 ;  /* 0x000000ff020d7210 */ /* 0x100fe400037ea405 */
        /* <DEDUP_REMOVED lines=13> */
.L_x_1197:
[----:B-1----:R-:W-:Y:S01]  /*6950*/  ULDC.64 UR4, c[0x0][0x2c8] ;  /* 0x0000b20000047ab9 */ /* 0x002fe20000000a00 */
[----:B------:R-:W0:Y:S01]  /*6960*/  LDGDEPBAR ;  /* 0x00000000000079af */ /* 0x000e220000000000 */
[----:B------:R-:W-:-:S02]  /*6970*/  UIMAD.WIDE.U32 UR6, UR8, UR4, URZ ;  /* 0x00000004080672a5 */ /* 0x000fc4000f8e003f */
[----:B------:R-:W-:Y:S02]  /*6980*/  UIADD3 UR28, UR28, -0x2, URZ ;  /* 0xfffffffe1c1c7890 */ /* 0x000fe4000fffe03f */
[----:B------:R-:W-:Y:S02]  /*6990*/  @UP2 USHF.R.U32.HI UR8, URZ, UR5, UR7 ;  /* 0x000000053f082299 */ /* 0x000fe40008011607 */
[----:B------:R-:W-:Y:S02]  /*69a0*/  UMOV UR12, URZ ;  /* 0x0000003f000c7c82 */ /* 0x000fe40008000000 */
[----:B------:R-:W-:-:S04]  /*69b0*/  UIADD3 UR8, UR8, UR14, -UR16 ;  /* 0x0000000e08087290 */ /* 0x000fc8000fffe810 */
[----:B------:R-:W-:-:S04]  /*69c0*/  UIMAD.WIDE UR4, UR8, 0x2aaaaaab, URZ ;  /* 0x2aaaaaab080478a5 */ /* 0x000fc8000f8e023f */
[----:B------:R-:W-:-:S04]  /*69d0*/  USHF.R.U32.HI UR13, URZ, 0x1f, UR5 ;  /* 0x0000001f3f0d7899 */ /* 0x000fc80008011605 */
[----:B------:R-:W-:-:S03]  /*69e0*/  ULEA.HI.SX32 UR13, UR5, UR13, 0x1c ;  /* 0x0000000d050d7291 */ /* 0x000fc6000f8fe23f */
[----:B------:R-:W-:Y:S02]  /*69f0*/  UMOV UR5, 0x1 ;  /* 0x0000000100057882 */ /* 0x000fe40000000000 */
[----:B------:R-:W-:-:S04]  /*6a00*/  UISETP.LT.AND UP0, UPT, URZ, UR13, UPT ;  /* 0x0000000d3f00728c */ /* 0x000fc8000bf01270 */
[----:B------:R-:W-:-:S04]  /*6a10*/  USEL UR13, URZ, UR13, !UP0 ;  /* 0x0000000d3f0d7287 */ /* 0x000fc8000c000000 */
[----:B------:R-:W-:-:S06]  /*6a20*/  UISETP.GE.AND UP0, UPT, UR28, UR13, UPT ;  /* 0x0000000d1c00728c */ /* 0x000fcc000bf06270 */
[----:B------:R-:W-:-:S13]  /*6a30*/  PLOP3.LUT P0, PT, PT, PT, UP0, 0x80, 0x0 ;  /* 0x000000000000781c */ /* 0x000fda0003f0f008 */
[----:B------:R-:W-:Y:S05]  /*6a40*/  @!P0 BRA `(.L_x_1198) ;  /* 0x0000489000008947 */ /* 0x000fea0003800000 */
[----:B------:R-:W2:Y:S01]  /*6a50*/  LDL R0, [R1+0x4] ;  /* 0x0000040001007983 */ /* 0x000ea20000100800 */
[----:B------:R-:W-:Y:S01]  /*6a60*/  PLOP3.LUT P5, PT, PT, PT, UP2, 0x80, 0x0 ;  /* 0x000000000000781c */ /* 0x000fe20003faf028 */
[----:B------:R-:W-:Y:S01]  /*6a70*/  IMAD.MOV.U32 R239, RZ, RZ, 0x20 ;  /* 0x00000020ffef7424 */ /* 0x000fe200078e00ff */
[----:B------:R-:W-:Y:S01]  /*6a80*/  PLOP3.LUT P0, PT, PT, PT, UP2, 0x80, 0x0 ;  /* 0x000000000000781c */ /* 0x000fe20003f0f028 */
[----:B------:R-:W-:Y:S01]  /*6a90*/  IMAD.MOV.U32 R102, RZ, RZ, R3 ;  /* 0x000000ffff667224 */ /* 0x000fe200078e0003 */
[----:B------:R-:W-:Y:S01]  /*6aa0*/  UMOV UR12, URZ ;  /* 0x0000003f000c7c82 */ /* 0x000fe20008000000 */
[----:B------:R-:W-:Y:S01]  /*6ab0*/  IMAD.MOV.U32 R101, RZ, RZ, R100 ;  /* 0x000000ffff657224 */ /* 0x000fe200078e0064 */
[----:B------:R-:W-:Y:S01]  /*6ac0*/  SEL R239, R239, 0xffffffe0, !P1 ;  /* 0xffffffe0efef7807 */ /* 0x000fe20004800000 */
[----:B------:R-:W-:Y:S02]  /*6ad0*/  UMOV UR5, 0x1 ;  /* 0x0000000100057882 */ /* 0x000fe40000000000 */
[----:B------:R-:W-:-:S02]  /*6ae0*/  UMOV UR15, UR28 ;  /* 0x0000001c000f7c82 */ /* 0x000fc40008000000 */
[----:B------:R-:W-:Y:S02]  /*6af0*/  ULDC.64 UR8, c[0x0][0x208] ;  /* 0x0000820000087ab9 */ /* 0x000fe40000000a00 */
[----:B------:R-:W-:Y:S01]  /*6b00*/  ULDC.64 UR6, c[0x0][0x1e0] ;  /* 0x0000780000067ab9 */ /* 0x000fe20000000a00 */
[----:B--2---:R-:W-:-:S05]  /*6b10*/  @P5 IMAD.HI.U32 R0, R0, c[0x0][0x2c8], RZ ;  /* 0x0000b20000005a27 */ /* 0x004fca00078e00ff */
[----:B------:R-:W-:-:S05]  /*6b20*/  @P0 SHF.R.U32.HI R0, RZ, c[0x0][0x2cc], R0 ;  /* 0x0000b300ff000a19 */ /* 0x000fca0000011600 */
[----:B------:R1:W-:Y:S02]  /*6b30*/  @P0 STL [R1], R0 ;  /* 0x0000000001000387 */ /* 0x0003e40000100800 */
.L_x_1199:
[----:B------:R-:W2:Y:S01]  /*6b40*/  LDL.64 R38, [R1+0x20] ;  /* 0x0000200001267983 */ /* 0x000ea20000100a00 */
[----:B------:R-:W-:Y:S04]  /*6b50*/  DEPBAR.LE SB0, 0x2 ;  /* 0x000080800000791a */ /* 0x000fe80000000000 */
[----:B------:R-:W-:Y:S01]  /*6b60*/  MOV R3, UR5 ;  /* 0x0000000500037c02 */ /* 0x000fe20008000f00 */
[----:B------:R-:W3:Y:S01]  /*6b70*/  LDL.64 R36, [R1+0x28] ;  /* 0x0000280001247983 */ /* 0x000ee20000100a00 */
[----:B------:R-:W-:Y:S01]  /*6b80*/  UISETP.GE.AND UP0, UPT, UR15, 0x1, UPT ;  /* 0x000000010f00788c */ /* 0x000fe2000bf06270 */
[----:B------:R-:W-:Y:S01]  /*6b90*/  MOV R100, UR12 ;  /* 0x0000000c00647c02 */ /* 0x000fe20008000f00 */
[----:B------:R-:W-:Y:S01]  /*6ba0*/  UIADD3 UR28, UR15, -0x1, URZ ;  /* 0xffffffff0f1c7890 */ /* 0x000fe2000fffe03f */
[C---:B------:R-:W-:Y:S01]  /*6bb0*/  IMAD R48, R3.reuse, 0x9000, R237 ;  /* 0x0000900003307824 */ /* 0x040fe200078e02ed */
[----:B------:R-:W-:Y:S01]  /*6bc0*/  UIMAD UR4, UR5, 0x9000, URZ ;  /* 0x00009000050478a4 */ /* 0x000fe2000f8e023f */
[----:B------:R-:W4:Y:S04]  /*6bd0*/  LDL R46, [R1+0x8] ;  /* 0x00000800012e7983 */ /* 0x000f280000100800 */
[----:B------:R-:W-:Y:S01]  /*6be0*/  BAR.SYNC.DEFER_BLOCKING 0x0 ;  /* 0x0000000000007b1d */ /* 0x000fe20000010000 */
[----:B------:R-:W-:Y:S01]  /*6bf0*/  PLOP3.LUT P0, PT, PT, PT, UP0, 0x80, 0x0 ;  /* 0x000000000000781c */ /* 0x000fe20003f0f008 */
[----:B------:R-:W-:Y:S01]  /*6c00*/  @UP0 USHF.R.S32.HI UR17, URZ, 0x1f, UR28 ;  /* 0x0000001f3f110899 */ /* 0x000fe2000801141c */
[----:B------:R-:W-:Y:S01]  /*6c10*/  IMAD R3, R3, 0x9000, R233 ;  /* 0x0000900003037824 */ /* 0x000fe200078e02e9 */
[----:B------:R-:W-:Y:S02]  /*6c20*/  @UP0 UIMAD.WIDE.U32 UR18, UR28, UR8, URZ ;  /* 0x000000081c1202a5 */ /* 0x000fe4000f8e003f */
[----:B------:R-:W-:Y:S02]  /*6c30*/  @UP0 UIMAD UR17, UR17, UR8, URZ ;  /* 0x00000008111102a4 */ /* 0x000fe4000f8e023f */
[----:B-1----:R-:W-:Y:S01]  /*6c40*/  IADD3 R0, R239, R3, RZ ;  /* 0x00000003ef007210 */ /* 0x002fe20007ffe0ff */
[----:B------:R-:W-:Y:S01]  /*6c50*/  UISETP.GE.AND UP1, UPT, UR12, 0x1, UPT ;  /* 0x000000010c00788c */ /* 0x000fe2000bf26270 */
[----:B------:R-:W-:Y:S01]  /*6c60*/  MOV R2, UR18 ;  /* 0x0000001200027c02 */ /* 0x000fe20008000f00 */
[----:B------:R-:W-:Y:S04]  /*6c70*/  @UP0 UIMAD UR17, UR28, UR9, UR17 ;  /* 0x000000091c1102a4 */ /* 0x000fe8000f8e0211 */
[----:B------:R-:W-:Y:S04]  /*6c80*/  @UP0 UIADD3 UR17, UR19, UR17, URZ ;  /* 0x0000001113110290 */ /* 0x000fe8000fffe03f */
[----:B------:R-:W-:Y:S02]  /*6c90*/  @UP0 UIMAD UR17, UR17, 0x60, URZ ;  /* 0x00000060111108a4 */ /* 0x000fe4000f8e023f */
[----:B------:R-:W-:Y:S01]  /*6ca0*/  UISETP.GE.AND UP0, UPT, UR15, 0x2, UPT ;  /* 0x000000020f00788c */ /* 0x000fe2000bf06270 */
[----:B------:R-:W1:Y:S08]  /*6cb0*/  LDSM.16.M88.4 R8, [R48+0x12100] ;  /* 0x012100003008783b */ /* 0x000e700000000200 */
[----:B------:R-:W5:Y:S02]  /*6cc0*/  LDSM.16.M88.4 R16, [R48+0x12900] ;  /* 0x012900003010783b */ /* 0x000f640000000200 */
[----:B------:R-:W-:Y:S04]  /*6cd0*/  @UP0 UIADD3 UR18, UR15, -0x2, URZ ;  /* 0xfffffffe0f120890 */ /* 0x000fe8000fffe03f */
[----:B------:R-:W-:Y:S02]  /*6ce0*/  @UP0 UIMAD.WIDE.U32 UR20, UR18, UR6, URZ ;  /* 0x00000006121402a5 */ /* 0x000fe4000f8e003f */
[----:B------:R-:W5:Y:S08]  /*6cf0*/  LDSM.16.M88.4 R24, [R48+0x13100] ;  /* 0x013100003018783b */ /* 0x000f700000000200 */
[----:B------:R-:W4:Y:S04]  /*6d00*/  LDL R234, [R1+0x14] ;  /* 0x0000140001ea7983 */ /* 0x000f280000100800 */
[----:B------:R-:W5:Y:S08]  /*6d10*/  LDSM.16.M88.4 R32, [R48+0x13900] ;  /* 0x013900003020783b */ /* 0x000f700000000200 */
[----:B------:R-:W2:Y:S01]  /*6d20*/  LDSM.16.M88.4 R40, [R48+0x14100] ;  /* 0x014100003028783b */ /* 0x000ea20000000200 */
[C---:B-1----:R-:W-:Y:S07]  /*6d30*/  HMMA.16816.F32.BF16 R4, R152.reuse, R8, RZ ;  /* 0x000000089804723c */ /* 0x042fee00000418ff */
[----:B------:R-:W1:Y:S01]  /*6d40*/  LDSM.16.M88.4 R48, [R48+0x14900] ;  /* 0x014900003030783b */ /* 0x000e620000000200 */
[C---:B------:R-:W-:Y:S07]  /*6d50*/  HMMA.16816.F32.BF16 R8, R152.reuse, R10, RZ ;  /* 0x0000000a9808723c */ /* 0x040fee00000418ff */
[----:B------:R-:W1:Y:S01]  /*6d60*/  LDSM.16.M88.4 R160, [R0] ;  /* 0x0000000000a0783b */ /* 0x000e620000000200 */
[C---:B-----5:R-:W-:Y:S07]  /*6d70*/  HMMA.16816.F32.BF16 R12, R152.reuse, R16, RZ ;  /* 0x00000010980c723c */ /* 0x060fee00000418ff */
[----:B------:R-:W5:Y:S01]  /*6d80*/  LDSM.16.M88.4 R164, [R0+0x800] ;  /* 0x0008000000a4783b */ /* 0x000f620000000200 */
[C---:B------:R-:W-:Y:S07]  /*6d90*/  HMMA.16816.F32.BF16 R16, R152.reuse, R18, RZ ;  /* 0x000000129810723c */ /* 0x040fee00000418ff */
[----:B------:R-:W1:Y:S01]  /*6da0*/  LDSM.16.M88.4 R168, [R0+0x1000] ;  /* 0x0010000000a8783b */ /* 0x000e620000000200 */
[C---:B------:R-:W-:Y:S07]  /*6db0*/  HMMA.16816.F32.BF16 R20, R152.reuse, R24, RZ ;  /* 0x000000189814723c */ /* 0x040fee00000418ff */
[----:B------:R-:W1:Y:S01]  /*6dc0*/  LDSM.16.M88.4 R172, [R0+0x1800] ;  /* 0x0018000000ac783b */ /* 0x000e620000000200 */
[C---:B------:R-:W-:Y:S07]  /*6dd0*/  HMMA.16816.F32.BF16 R24, R152.reuse, R26, RZ ;  /* 0x0000001a9818723c */ /* 0x040fee00000418ff */
[----:B------:R-:W1:Y:S01]  /*6de0*/  LDSM.16.M88.4 R176, [R0+0x2000] ;  /* 0x0020000000b0783b */ /* 0x000e620000000200 */
[C---:B------:R-:W-:Y:S07]  /*6df0*/  HMMA.16816.F32.BF16 R28, R152.reuse, R32, RZ ;  /* 0x00000020981c723c */ /* 0x040fee00000418ff */
[----:B------:R-:W1:Y:S01]  /*6e00*/  LDSM.16.M88.4 R180, [R0+0x2800] ;  /* 0x0028000000b4783b */ /* 0x000e620000000200 */
[C---:B------:R-:W-:Y:S07]  /*6e10*/  HMMA.16816.F32.BF16 R32, R152.reuse, R34, RZ ;  /* 0x000000229820723c */ /* 0x040fee00000418ff */
[----:B------:R-:W4:Y:S01]  /*6e20*/  LDL R235, [R1] ;  /* 0x0000000001eb7983 */ /* 0x000f220000100800 */
[----:B--2---:R-:W-:Y:S01]  /*6e30*/  @P0 MOV R45, R39 ;  /* 0x00000027002d0202 */ /* 0x004fe20000000f00 */
[----:B---3--:R-:W-:Y:S02]  /*6e40*/  @P0 IMAD.MOV.U32 R44, RZ, RZ, R36 ;  /* 0x000000ffff2c0224 */ /* 0x008fe400078e0024 */
[C---:B------:R-:W-:Y:S02]  /*6e50*/  HMMA.16816.F32.BF16 R36, R152.reuse, R40, RZ ;  /* 0x000000289824723c */ /* 0x040fe400000418ff */
[----:B------:R-:W-:Y:S04]  /*6e60*/  @P0 IMAD.WIDE.U32 R44, R2, 0x60, R44 ;  /* 0x00000060022c0825 */ /* 0x000fe800078e002c */
[----:B----4-:R-:W-:Y:S01]  /*6e70*/  @P0 IMAD R100, R100, 0x9000, R46 ;  /* 0x0000900064640824 */ /* 0x010fe200078e022e */
[----:B------:R-:W-:Y:S01]  /*6e80*/  @P0 SHF.L.U32 R2, R44, 0x1, RZ ;  /* 0x000000012c020819 */ /* 0x000fe200000006ff */
[C---:B------:R-:W-:Y:S01]  /*6e90*/  HMMA.16816.F32.BF16 R40, R152.reuse, R42, RZ ;  /* 0x0000002a9828723c */ /* 0x040fe200000418ff */
[----:B------:R-:W-:Y:S01]  /*6ea0*/  @P0 IADD3 R194, R45, UR17, RZ ;  /* 0x000000112dc20c10 */ /* 0x000fe2000fffe0ff */
[----:B------:R-:W-:Y:S02]  /*6eb0*/  UIMAD UR17, UR15, -0x60, URZ ;  /* 0xffffffa00f1178a4 */ /* 0x000fe4000f8e023f */
[----:B------:R-:W-:Y:S02]  /*6ec0*/  @P0 IADD3 R192, P1, R2, c[0x0][0x1f8], RZ ;  /* 0x00007e0002c00a10 */ /* 0x000fe40007f3e0ff */
[----:B------:R-:W-:Y:S02]  /*6ed0*/  @P0 SHF.L.U64.HI R194, R44, 0x1, R194 ;  /* 0x000000012cc20819 */ /* 0x000fe400000102c2 */
[C---:B-1----:R-:W-:Y:S01]  /*6ee0*/  HMMA.16816.F32.BF16 R44, R152.reuse, R48, RZ ;  /* 0x00000030982c723c */ /* 0x042fe200000418ff */
[----:B------:R-:W-:Y:S03]  /*6ef0*/  @P0 IADD3 R228, P5, R2, 0x80, RZ ;  /* 0x0000008002e40810 */ /* 0x000fe60007fbe0ff */
[----:B------:R-:W-:Y:S02]  /*6f00*/  @P0 IADD3.X R193, R194, c[0x0][0x1fc], RZ, P1, !PT ;  /* 0x00007f00c2c10a10 */ /* 0x000fe40000ffe4ff */
[----:B------:R-:W-:Y:S02]  /*6f10*/  @P0 IADD3 R228, P1, R228, c[0x0][0x1f8], RZ ;  /* 0x00007e00e4e40a10 */ /* 0x000fe40007f3e0ff */
[----:B------:R-:W-:Y:S01]  /*6f20*/  HMMA.16816.F32.BF16 R48, R152, R50, RZ ;  /* 0x000000329830723c */ /* 0x000fe200000418ff */
[----:B------:R-:W-:Y:S01]  /*6f30*/  @!PT LDS RZ, [RZ] ;  /* 0x00000000fffff984 */ /* 0x000fe20000000800 */
[----:B------:R-:W-:Y:S01]  /*6f40*/  @!PT LDS RZ, [RZ] ;  /* 0x00000000fffff984 */ /* 0x000fe20000000800 */
[----:B------:R-:W-:Y:S01]  /*6f50*/  @!PT LDS RZ, [RZ] ;  /* 0x00000000fffff984 */ /* 0x000fe20000000800 */
[----:B------:R1:W-:Y:S03]  /*6f60*/  @P0 LDGSTS.E.BYPASS.LTC128B.128 [R100+0x100], [R192.64], !P4 ;  /* 0x00100000c0640fae */ /* 0x0003e6000e101d58 */
[--C-:B------:R-:W-:Y:S02]  /*6f70*/  @P0 IADD3.X R229, RZ, c[0x0][0x1fc], R194.reuse, P1, P5 ;  /* 0x00007f00ffe50a10 */ /* 0x100fe40000fea4c2 */
[----:B------:R-:W-:Y:S02]  /*6f80*/  @P0 IADD3 R2, P6, R2, 0x100, RZ ;  /* 0x0000010002020810 */ /* 0x000fe40007fde0ff */
[C---:B------:R-:W-:Y:S01]  /*6f90*/  HMMA.16816.F32.BF16 R4, R156.reuse, R160, R4 ;  /* 0x000000a09c04723c */ /* 0x040fe20000041804 */
[----:B------:R2:W-:Y:S06]  /*6fa0*/  @P0 LDGSTS.E.BYPASS.LTC128B.128 [R100+0x3100], [R228.64], !P3 ;  /* 0x03100000e4640fae */ /* 0x0005ec000d901d58 */
[----:B------:R-:W-:Y:S01]  /*6fb0*/  @P0 IADD3 R160, P1, R192, UR11, RZ ;  /* 0x0000000bc0a00c10 */ /* 0x000fe2000ff3e0ff */
[C---:B------:R-:W-:Y:S04]  /*6fc0*/  HMMA.16816.F32.BF16 R8, R156.reuse, R162, R8 ;  /* 0x000000a29c08723c */ /* 0x040fe80000041808 */
[----:B------:R-:W-:Y:S03]  /*6fd0*/  @P0 IADD3.X R161, R193, UR10, RZ, P1, !PT ;  /* 0x0000000ac1a10c10 */ /* 0x000fe60008ffe4ff */
[----:B------:R-:W-:Y:S01]  /*6fe0*/  @P0 IADD3 R162, P1, R160, UR11, RZ ;  /* 0x0000000ba0a20c10 */ /* 0x000fe2000ff3e0ff */
[C---:B-----5:R-:W-:Y:S04]  /*6ff0*/  HMMA.16816.F32.BF16 R12, R156.reuse, R164, R12 ;  /* 0x000000a49c0c723c */ /* 0x060fe8000004180c */
[----:B------:R-:W-:Y:S04]  /*7000*/  @P0 IADD3.X R163, R161, UR10, RZ, P1, !PT ;  /* 0x0000000aa1a30c10 */ /* 0x000fe80008ffe4ff */
[C---:B------:R-:W-:Y:S04]  /*7010*/  HMMA.16816.F32.BF16 R16, R156.reuse, R166, R16 ;  /* 0x000000a69c10723c */ /* 0x040fe80000041810 */
[----:B--2---:R-:W-:Y:S01]  /*7020*/  @P0 IADD3 R228, P5, R2, c[0x0][0x1f8], RZ ;  /* 0x00007e0002e40a10 */ /* 0x004fe20007fbe0ff */
[C---:B------:R-:W-:Y:S03]  /*7030*/  IMAD.IADD R2, R232.reuse, 0x1, R3 ;  /* 0x00000001e8027824 */ /* 0x040fe600078e0203 */
[C---:B------:R-:W-:Y:S04]  /*7040*/  HMMA.16816.F32.BF16 R20, R156.reuse, R168, R20 ;  /* 0x000000a89c14723c */ /* 0x040fe80000041814 */
[----:B------:R-:W-:Y:S04]  /*7050*/  @P0 IADD3.X R229, RZ, c[0x0][0x1fc], R194, P5, P6 ;  /* 0x00007f00ffe50a10 */ /* 0x000fe80002fec4c2 */
[C---:B------:R-:W-:Y:S01]  /*7060*/  HMMA.16816.F32.BF16 R24, R156.reuse, R170, R24 ;  /* 0x000000aa9c18723c */ /* 0x040fe20000041818 */
[----:B------:R2:W-:Y:S07]  /*7070*/  @P0 LDGSTS.E.BYPASS.LTC128B.128 [R100+0x6100], [R228.64], !P2 ;  /* 0x06100000e4640fae */ /* 0x0005ee000d101d58 */
[C---:B------:R-:W-:Y:S01]  /*7080*/  HMMA.16816.F32.BF16 R28, R156.reuse, R172, R28 ;  /* 0x000000ac9c1c723c */ /* 0x040fe2000004181c */
[----:B------:R1:W-:Y:S07]  /*7090*/  @P0 LDGSTS.E.BYPASS.LTC128B.128 [R100+0x1100], [R160.64], !P4 ;  /* 0x01100000a0640fae */ /* 0x0003ee000e101d58 */
[C---:B------:R-:W-:Y:S01]  /*70a0*/  HMMA.16816.F32.BF16 R32, R156.reuse, R174, R32 ;  /* 0x000000ae9c20723c */ /* 0x040fe20000041820 */
[----:B------:R1:W-:Y:S07]  /*70b0*/  @P0 LDGSTS.E.BYPASS.LTC128B.128 [R100+0x4100], [R160.64+0x80], !P3 ;  /* 0x04100080a0640fae */ /* 0x0003ee000d901d58 */
[C---:B------:R-:W-:Y:S01]  /*70c0*/  HMMA.16816.F32.BF16 R36, R156.reuse, R176, R36 ;  /* 0x000000b09c24723c */ /* 0x040fe20000041824 */
[----:B------:R1:W-:Y:S03]  /*70d0*/  @P0 LDGSTS.E.BYPASS.LTC128B.128 [R100+0x7100], [R160.64+0x100], !P2 ;  /* 0x07100100a0640fae */ /* 0x0003e6000d101d58 */
[----:B--2---:R-:W-:Y:S04]  /*70e0*/  IADD3 R228, R232, R0, RZ ;  /* 0x00000000e8e47210 */ /* 0x004fe80007ffe0ff */
[C---:B------:R-:W-:Y:S01]  /*70f0*/  HMMA.16816.F32.BF16 R40, R156.reuse, R178, R40 ;  /* 0x000000b29c28723c */ /* 0x040fe20000041828 */
[----:B------:R1:W-:Y:S07]  /*7100*/  @P0 LDGSTS.E.BYPASS.LTC128B.128 [R100+0x2100], [R162.64], !P4 ;  /* 0x02100000a2640fae */ /* 0x0003ee000e101d58 */
[C---:B------:R-:W-:Y:S01]  /*7110*/  HMMA.16816.F32.BF16 R44, R156.reuse, R180, R44 ;  /* 0x000000b49c2c723c */ /* 0x040fe2000004182c */
[----:B------:R1:W-:Y:S07]  /*7120*/  @P0 LDGSTS.E.BYPASS.LTC128B.128 [R100+0x5100], [R162.64+0x80], !P3 ;  /* 0x05100080a2640fae */ /* 0x0003ee000d901d58 */
[----:B------:R-:W-:Y:S01]  /*7130*/  HMMA.16816.F32.BF16 R48, R156, R182, R48 ;  /* 0x000000b69c30723c */ /* 0x000fe20000041830 */
[----:B------:R1:W-:Y:S01]  /*7140*/  @P0 LDGSTS.E.BYPASS.LTC128B.128 [R100+0x8100], [R162.64+0x100], !P2 ;  /* 0x08100100a2640fae */ /* 0x0003e2000d101d58 */
[----:B------:R-:W-:Y:S07]  /*7150*/  PLOP3.LUT P0, PT, PT, PT, UP2, 0x80, 0x0 ;  /* 0x000000000000781c */ /* 0x000fee0003f0f028 */
[----:B------:R-:W-:Y:S08]  /*7160*/  LDSM.16.M88.4 R164, [R2+0x800] ;  /* 0x0008000002a4783b */ /* 0x000ff00000000200 */
[----:B------:R-:W-:Y:S08]  /*7170*/  LDSM.16.M88.4 R168, [R2+0x1000] ;  /* 0x0010000002a8783b */ /* 0x000ff00000000200 */
[----:B------:R-:W-:Y:S01]  /*7180*/  LDSM.16.M88.4 R172, [R2+0x1800] ;  /* 0x0018000002ac783b */ /* 0x000fe20000000200 */
[----:B-1----:R-:W-:Y:S07]  /*7190*/  IADD3 R100, R239, R3, R232 ;  /* 0x00000003ef647210 */ /* 0x002fee0007ffe0e8 */
[----:B------:R-:W1:Y:S08]  /*71a0*/  LDSM.16.M88.4 R160, [R2] ;  /* 0x0000000002a0783b */ /* 0x000e700000000200 */
[----:B------:R-:W0:Y:S08]  /*71b0*/  LDGDEPBAR ;  /* 0x00000000000079af */ /* 0x000e300000000000 */
[----:B------:R-:W2:Y:S08]  /*71c0*/  LDSM.16.M88.4 R176, [R2+0x2000] ;  /* 0x0020000002b0783b */ /* 0x000eb00000000200 */
[----:B------:R-:W-:Y:S08]  /*71d0*/  LDSM.16.M88.4 R180, [R228+0x800] ;  /* 0x00080000e4b4783b */ /* 0x000ff00000000200 */
[----:B------:R-:W-:Y:S01]  /*71e0*/  LDSM.16.M88.4 R192, [R228+0x1000] ;  /* 0x00100000e4c0783b */ /* 0x000fe20000000200 */
[C---:B-1----:R-:W-:Y:S08]  /*71f0*/  HMMA.16816.F32.BF16 R4, R184.reuse, R160, R4 ;  /* 0x000000a0b804723c */ /* 0x042ff00000041804 */
[C---:B------:R-:W-:Y:S01]  /*7200*/  HMMA.16816.F32.BF16 R8, R184.reuse, R162, R8 ;  /* 0x000000a2b808723c */ /* 0x040fe20000041808 */
[----:B------:R-:W1:Y:S07]  /*7210*/  LDSM.16.M88.4 R160, [R2+0x2800] ;  /* 0x0028000002a0783b */ /* 0x000e6e0000000200 */
[C---:B------:R-:W-:Y:S08]  /*7220*/  HMMA.16816.F32.BF16 R12, R184.reuse, R164, R12 ;  /* 0x000000a4b80c723c */ /* 0x040ff0000004180c */
[C---:B------:R-:W-:Y:S01]  /*7230*/  HMMA.16816.F32.BF16 R16, R184.reuse, R166, R16 ;  /* 0x000000a6b810723c */ /* 0x040fe20000041810 */
[----:B------:R-:W3:Y:S07]  /*7240*/  LDSM.16.M88.4 R164, [R228] ;  /* 0x00000000e4a4783b */ /* 0x000eee0000000200 */
[C---:B------:R-:W-:Y:S08]  /*7250*/  HMMA.16816.F32.BF16 R20, R184.reuse, R168, R20 ;  /* 0x000000a8b814723c */ /* 0x040ff00000041814 */
[C---:B------:R-:W-:Y:S01]  /*7260*/  HMMA.16816.F32.BF16 R24, R184.reuse, R170, R24 ;  /* 0x000000aab818723c */ /* 0x040fe20000041818 */
[----:B------:R-:W4:Y:S07]  /*7270*/  LDSM.16.M88.4 R168, [R228+0x1800] ;  /* 0x00180000e4a8783b */ /* 0x000f2e0000000200 */
[C---:B------:R-:W-:Y:S08]  /*7280*/  HMMA.16816.F32.BF16 R28, R184.reuse, R172, R28 ;  /* 0x000000acb81c723c */ /* 0x040ff0000004181c */
[C---:B------:R-:W-:Y:S01]  /*7290*/  HMMA.16816.F32.BF16 R32, R184.reuse, R174, R32 ;  /* 0x000000aeb820723c */ /* 0x040fe20000041820 */
[----:B------:R-:W5:Y:S07]  /*72a0*/  LDSM.16.M88.4 R172, [R228+0x2000] ;  /* 0x00200000e4ac783b */ /* 0x000f6e0000000200 */
[C---:B--2---:R-:W-:Y:S08]  /*72b0*/  HMMA.16816.F32.BF16 R36, R184.reuse, R176, R36 ;  /* 0x000000b0b824723c */ /* 0x044ff00000041824 */
        /* <DEDUP_REMOVED lines=8> */
[C---:B------:R-:W-:Y:S08]  /*7340*/  HMMA.16816.F32.BF16 R12, R188.reuse, R180, R12 ;  /* 0x000000b4bc0c723c */ /* 0x040ff0000004180c */
[C---:B------:R-:W-:Y:S01]  /*7350*/  HMMA.16816.F32.BF16 R16, R188.reuse, R182, R16 ;  /* 0x000000b6bc10723c */ /* 0x040fe20000041810 */
[----:B------:R-:W-:Y:S07]  /*7360*/  LDSM.16.M88.4 R180, [R3+0x5000] ;  /* 0x0050000003b4783b */ /* 0x000fee0000000200 */
[C---:B------:R-:W-:Y:S08]  /*7370*/  HMMA.16816.F32.BF16 R20, R188.reuse, R192, R20 ;  /* 0x000000c0bc14723c */ /* 0x040ff00000041814 */
        /* <DEDUP_REMOVED lines=8> */
[C---:B--2---:R-:W-:Y:S08]  /*7400*/  HMMA.16816.F32.BF16 R44, R188.reuse, R176, R44 ;  /* 0x000000b0bc2c723c */ /* 0x044ff0000004182c */
        /* <DEDUP_REMOVED lines=14> */
[C---:B------:R-:W-:Y:S08]  /*74f0*/  HMMA.16816.F32.BF16 R36, R196.reuse, R180, R36 ;  /* 0x000000b4c424723c */ /* 0x040ff00000041824 */
        /* <DEDUP_REMOVED lines=21> */
[----:B------:R-:W-:Y:S01]  /*7650*/  HMMA.16816.F32.BF16 R48, R200, R182, R48 ;  /* 0x000000b6c830723c */ /* 0x000fe20000041830 */
[----:B------:R-:W-:Y:S07]  /*7660*/  LDSM.16.M88.4 R180, [R3+0x6800] ;  /* 0x0068000003b4783b */ /* 0x000fee0000000200 */
[C---:B--2---:R-:W-:Y:S08]  /*7670*/  HMMA.16816.F32.BF16 R4, R204.reuse, R176, R4 ;  /* 0x000000b0cc04723c */ /* 0x044ff00000041804 */
[C---:B------:R-:W-:Y:S01]  /*7680*/  HMMA.16816.F32.BF16 R8, R204.reuse, R178, R8 ;  /* 0x000000b2cc08723c */ /* 0x040fe20000041808 */
[----:B------:R-:W-:Y:S07]  /*7690*/  LDSM.16.M88.4 R176, [R228+0x3000] ;  /* 0x00300000e4b0783b */ /* 0x000fee0000000200 */
[C---:B-1----:R-:W-:Y:S01]  /*76a0*/  HMMA.16816.F32.BF16 R12, R204.reuse, R160, R12 ;  /* 0x000000a0cc0c723c */ /* 0x042fe2000004180c */
[----:B------:R-:W-:Y:S07]  /*76b0*/  LDSM.16.M88.4 R228, [R228+0x6000] ;  /* 0x00600000e4e4783b */ /* 0x000fee0000000200 */
[C---:B------:R-:W-:Y:S01]  /*76c0*/  HMMA.16816.F32.BF16 R16, R204.reuse, R162, R16 ;  /* 0x000000a2cc10723c */ /* 0x040fe20000041810 */
[----:B------:R-:W1:Y:S07]  /*76d0*/  LDSM.16.M88.4 R160, [R2+0x5800] ;  /* 0x0058000002a0783b */ /* 0x000e6e0000000200 */
[C---:B---3--:R-:W-:Y:S08]  /*76e0*/  HMMA.16816.F32.BF16 R20, R204.reuse, R164, R20 ;  /* 0x000000a4cc14723c */ /* 0x048ff00000041814 */
[C---:B------:R-:W-:Y:S01]  /*76f0*/  HMMA.16816.F32.BF16 R24, R204.reuse, R166, R24 ;  /* 0x000000a6cc18723c */ /* 0x040fe20000041818 */
[----:B------:R-:W2:Y:S07]  /*7700*/  LDSM.16.M88.4 R164, [R100+0x3800] ;  /* 0x0038000064a4783b */ /* 0x000eae0000000200 */
[C---:B----4-:R-:W-:Y:S08]  /*7710*/  HMMA.16816.F32.BF16 R28, R204.reuse, R168, R28 ;  /* 0x000000a8cc1c723c */ /* 0x050ff0000004181c */
[C---:B------:R-:W-:Y:S01]  /*7720*/  HMMA.16816.F32.BF16 R32, R204.reuse, R170, R32 ;  /* 0x000000aacc20723c */ /* 0x040fe20000041820 */
[----:B------:R-:W3:Y:S07]  /*7730*/  LDSM.16.M88.4 R168, [R100+0x4000] ;  /* 0x0040000064a8783b */ /* 0x000eee0000000200 */
[C---:B-----5:R-:W-:Y:S08]  /*7740*/  HMMA.16816.F32.BF16 R36, R204.reuse, R172, R36 ;  /* 0x000000accc24723c */ /* 0x060ff00000041824 */
[C---:B------:R-:W-:Y:S01]  /*7750*/  HMMA.16816.F32.BF16 R40, R204.reuse, R174, R40 ;  /* 0x000000aecc28723c */ /* 0x040fe20000041828 */
[----:B------:R-:W4:Y:S07]  /*7760*/  LDSM.16.M88.4 R172, [R100+0x4800] ;  /* 0x0048000064ac783b */ /* 0x000f2e0000000200 */
[C---:B-1----:R-:W-:Y:S08]  /*7770*/  HMMA.16816.F32.BF16 R44, R204.reuse, R160, R44 ;  /* 0x000000a0cc2c723c */ /* 0x042ff0000004182c */
[----:B------:R-:W-:Y:S01]  /*7780*/  HMMA.16816.F32.BF16 R48, R204, R162, R48 ;  /* 0x000000a2cc30723c */ /* 0x000fe20000041830 */
        /* <DEDUP_REMOVED lines=13> */
[C---:B-1----:R-:W-:Y:S08]  /*7860*/  HMMA.16816.F32.BF16 R36, R208.reuse, R160, R36 ;  /* 0x000000a0d024723c */ /* 0x042ff00000041824 */
[C---:B------:R-:W-:Y:S01]  /*7870*/  HMMA.16816.F32.BF16 R40, R208.reuse, R162, R40 ;  /* 0x000000a2d028723c */ /* 0x040fe20000041828 */
[----:B------:R-:W1:Y:S07]  /*7880*/  LDSM.16.M88.4 R160, [R3+0x8000] ;  /* 0x0080000003a0783b */ /* 0x000e6e0000000200 */
[C---:B--2---:R-:W-:Y:S08]  /*7890*/  HMMA.16816.F32.BF16 R44, R208.reuse, R164, R44 ;  /* 0x000000a4d02c723c */ /* 0x044ff0000004182c */
[----:B------:R-:W-:Y:S01]  /*78a0*/  HMMA.16816.F32.BF16 R48, R208, R166, R48 ;  /* 0x000000a6d030723c */ /* 0x000fe20000041830 */
[----:B------:R-:W2:Y:S07]  /*78b0*/  LDSM.16.M88.4 R164, [R3+0x8800] ;  /* 0x0088000003a4783b */ /* 0x000eae0000000200 */
[C---:B------:R-:W-:Y:S08]  /*78c0*/  HMMA.16816.F32.BF16 R4, R212.reuse, R176, R4 ;  /* 0x000000b0d404723c */ /* 0x040ff00000041804 */
[C---:B------:R-:W-:Y:S01]  /*78d0*/  HMMA.16816.F32.BF16 R8, R212.reuse, R178, R8 ;  /* 0x000000b2d408723c */ /* 0x040fe20000041808 */
[----:B------:R-:W4:Y:S07]  /*78e0*/  LDSM.16.M88.4 R176, [R0+0x6800] ;  /* 0x0068000000b0783b */ /* 0x000f2e0000000200 */
[C---:B------:R-:W-:Y:S08]  /*78f0*/  HMMA.16816.F32.BF16 R12, R212.reuse, R180, R12 ;  /* 0x000000b4d40c723c */ /* 0x040ff0000004180c */
[C---:B------:R-:W-:Y:S01]  /*7900*/  HMMA.16816.F32.BF16 R16, R212.reuse, R182, R16 ;  /* 0x000000b6d410723c */ /* 0x040fe20000041810 */
[----:B------:R-:W5:Y:S07]  /*7910*/  LDSM.16.M88.4 R180, [R0+0x7000] ;  /* 0x0070000000b4783b */ /* 0x000f6e0000000200 */
        /* <DEDUP_REMOVED lines=8> */
[----:B------:R1:W3:Y:S07]  /*79a0*/  LDSM.16.M88.4 R160, [R0+0x8800] ;  /* 0x0088000000a0783b */ /* 0x0002ee0000000200 */
[C---:B--2---:R-:W-:Y:S08]  /*79b0*/  HMMA.16816.F32.BF16 R44, R212.reuse, R164, R44 ;  /* 0x000000a4d42c723c */ /* 0x044ff0000004182c */
[----:B------:R-:W-:Y:S01]  /*79c0*/  HMMA.16816.F32.BF16 R48, R212, R166, R48 ;  /* 0x000000a6d430723c */ /* 0x000fe20000041830 */
[----:B------:R-:W3:Y:S07]  /*79d0*/  LDSM.16.M88.4 R164, [R2+0x6000] ;  /* 0x0060000002a4783b */ /* 0x000eee0000000200 */
[C---:B------:R-:W-:Y:S01]  /*79e0*/  HMMA.16816.F32.BF16 R4, R216.reuse, R172, R4 ;  /* 0x000000acd804723c */ /* 0x040fe20000041804 */
[----:B-1----:R1:W2:Y:S07]  /*79f0*/  LDL R0, [R1+0x4] ;  /* 0x0000040001007983 */ /* 0x0022ae0000100800 */
[C---:B------:R-:W-:Y:S01]  /*7a00*/  HMMA.16816.F32.BF16 R8, R216.reuse, R174, R8 ;  /* 0x000000aed808723c */ /* 0x040fe20000041808 */
[----:B------:R-:W1:Y:S07]  /*7a10*/  LDSM.16.M88.4 R172, [R2+0x6800] ;  /* 0x0068000002ac783b */ /* 0x000e6e0000000200 */
[C---:B----4-:R-:W-:Y:S08]  /*7a20*/  HMMA.16816.F32.BF16 R12, R216.reuse, R176, R12 ;  /* 0x000000b0d80c723c */ /* 0x050ff0000004180c */
        /* <DEDUP_REMOVED lines=8> */
[C---:B---3--:R-:W-:Y:S08]  /*7ab0*/  HMMA.16816.F32.BF16 R36, R216.reuse, R168, R36 ;  /* 0x000000a8d824723c */ /* 0x048ff00000041824 */
[C---:B------:R-:W-:Y:S01]  /*7ac0*/  HMMA.16816.F32.BF16 R40, R216.reuse, R170, R40 ;  /* 0x000000aad828723c */ /* 0x040fe20000041828 */
[----:B------:R3:W4:Y:S07]  /*7ad0*/  LDSM.16.M88.4 R168, [R2+0x7000] ;  /* 0x0070000002a8783b */ /* 0x00072e0000000200 */
[C---:B------:R-:W-:Y:S08]  /*7ae0*/  HMMA.16816.F32.BF16 R44, R216.reuse, R160, R44 ;  /* 0x000000a0d82c723c */ /* 0x040ff0000004182c */
[----:B------:R-:W-:Y:S01]  /*7af0*/  HMMA.16816.F32.BF16 R48, R216, R162, R48 ;  /* 0x000000a2d830723c */ /* 0x000fe20000041830 */
[----:B------:R-:W5:Y:S07]  /*7b00*/  LDSM.16.M88.4 R160, [R100+0x6800] ;  /* 0x0068000064a0783b */ /* 0x000f6e0000000200 */
[C---:B------:R-:W-:Y:S01]  /*7b10*/  HMMA.16816.F32.BF16 R4, R220.reuse, R164, R4 ;  /* 0x000000a4dc04723c */ /* 0x040fe20000041804 */
[----:B---3--:R-:W-:Y:S07]  /*7b20*/  IMAD.U32 R2, RZ, RZ, UR16 ;  /* 0x00000010ff027e24 */ /* 0x008fee000f8e00ff */
[C---:B------:R-:W-:Y:S08]  /*7b30*/  HMMA.16816.F32.BF16 R8, R220.reuse, R166, R8 ;  /* 0x000000a6dc08723c */ /* 0x040ff00000041808 */
[C---:B-1----:R-:W-:Y:S08]  /*7b40*/  HMMA.16816.F32.BF16 R12, R220.reuse, R172, R12 ;  /* 0x000000acdc0c723c */ /* 0x042ff0000004180c */
        /* <DEDUP_REMOVED lines=11> */
[C---:B-----5:R-:W-:Y:S08]  /*7c00*/  HMMA.16816.F32.BF16 R12, R224.reuse, R160, R12 ;  /* 0x000000a0e00c723c */ /* 0x060ff0000004180c */
        /* <DEDUP_REMOVED lines=21> */
[----:B------:R-:W5:Y:S10]  /*7d60*/  MUFU.TANH R165, R8 ;  /* 0x0000000800a57308 */ /* 0x000f740000002400 */
[----:B------:R-:W1:Y:S01]  /*7d70*/  MUFU.TANH R164, R9 ;  /* 0x0000000900a47308 */ /* 0x000e620000002400 */
[----:B----4-:R-:W4:Y:S09]  /*7d80*/  LDSM.16.M88.4 R4, [R100+0x7000] ;  /* 0x007000006404783b */ /* 0x010f320000000200 */
[----:B------:R-:W-:Y:S10]  /*7d90*/  MUFU.TANH R161, R10 ;  /* 0x0000000a00a17308 */ /* 0x000ff40000002400 */
[----:B------:R1:W-:Y:S01]  /*7da0*/  MUFU.TANH R160, R11 ;  /* 0x0000000b00a07308 */ /* 0x0003e20000002400 */
[----:B--2---:R-:W-:Y:S09]  /*7db0*/  @P0 MOV R0, R235 ;  /* 0x000000eb00000202 */ /* 0x004ff20000000f00 */
[----:B------:R-:W-:Y:S01]  /*7dc0*/  MUFU.TANH R15, R15 ;  /* 0x0000000f000f7308 */ /* 0x000fe20000002400 */
[----:B------:R-:W-:Y:S09]  /*7dd0*/  SHFL.IDX PT, R3, R0, 0x1, 0x1c1f ;  /* 0x003c1f0000037f89 */ /* 0x000ff200000e0000 */
[----:B------:R-:W2:Y:S01]  /*7de0*/  MUFU.TANH R12, R12 ;  /* 0x0000000c000c7308 */ /* 0x000ea20000002400 */
[C---:B----4-:R-:W-:Y:S01]  /*7df0*/  HMMA.16816.F32.BF16 R20, R224.reuse, R4, R20 ;  /* 0x00000004e014723c */ /* 0x050fe20000041814 */
[----:B-1----:R-:W1:Y:S08]  /*7e00*/  LDSM.16.M88.4 R8, [R100+0x7800] ;  /* 0x007800006408783b */ /* 0x002e700000000200 */
[----:B------:R-:W4:Y:S01]  /*7e10*/  MUFU.TANH R13, R13 ;  /* 0x0000000d000d7308 */ /* 0x000f220000002400 */
[C---:B------:R-:W-:Y:S01]  /*7e20*/  HMMA.16816.F32.BF16 R24, R224.reuse, R6, R24 ;  /* 0x00000006e018723c */ /* 0x040fe20000041818 */
[----:B------:R-:W2:Y:S08]  /*7e30*/  LDSM.16.M88.4 R4, [R100+0x8000] ;  /* 0x008000006404783b */ /* 0x000eb00000000200 */
[----:B------:R-:W1:Y:S05]  /*7e40*/  MUFU.TANH R16, R16 ;  /* 0x0000001000107308 */ /* 0x000e6a0000002400 */
        /* <DEDUP_REMOVED lines=16> */
[----:B------:R2:W1:Y:S01]  /*7f50*/  SHFL.IDX PT, R4, R0, RZ, 0x1c1f ;  /* 0x001c1fff00047589 */ /* 0x00046200000e0000 */
[----:B------:R-:W-:Y:S06]  /*7f60*/  MUFU.TANH R23, R23 ;  /* 0x0000001700177308 */ /* 0x000fec0000002400 */
[C---:B------:R-:W-:Y:S04]  /*7f70*/  HMMA.16816.F32.BF16 R40, R224.reuse, R6, R40 ;  /* 0x00000006e028723c */ /* 0x040fe80000041828 */
[----:B------:R-:W-:Y:S01]  /*7f80*/  MUFU.TANH R22, R22 ;  /* 0x0000001600167308 */ /* 0x000fe20000002400 */
[----:B------:R-:W-:Y:S01]  /*7f90*/  BAR.SYNC.DEFER_BLOCKING 0x0 ;  /* 0x0000000000007b1d */ /* 0x000fe20000010000 */
[----:B------:R-:W-:Y:S02]  /*7fa0*/  FMUL.FTZ R28, R28, c[0x0][0x320] ;  /* 0x0000c8001c1c7a20 */ /* 0x000fe40000410000 */
[----:B------:R-:W-:Y:S04]  /*7fb0*/  FMUL.FTZ R29, R29, c[0x0][0x320] ;  /* 0x0000c8001d1d7a20 */ /* 0x000fe80000410000 */
[----:B------:R-:W-:Y:S02]  /*7fc0*/  FMUL.FTZ R31, R31, c[0x0][0x320] ;  /* 0x0000c8001f1f7a20 */ /* 0x000fe40000410000 */
[----:B------:R-:W-:Y:S01]  /*7fd0*/  FMUL.FTZ R30, R30, c[0x0][0x320] ;  /* 0x0000c8001e1e7a20 */ /* 0x000fe20000410000 */
[----:B--2---:R-:W-:Y:S01]  /*7fe0*/  MOV R0, UR17 ;  /* 0x0000001100007c02 */ /* 0x004fe20008000f00 */
[----:B------:R-:W-:Y:S01]  /*7ff0*/  FMUL.FTZ R36, R36, c[0x0][0x320] ;  /* 0x0000c80024247a20 */ /* 0x000fe20000410000 */
[----:B------:R-:W-:Y:S01]  /*8000*/  @UP0 USHF.R.S32.HI UR17, URZ, 0x1f, UR18 ;  /* 0x0000001f3f110899 */ /* 0x000fe20008011412 */
[----:B------:R-:W-:Y:S01]  /*8010*/  FMUL.FTZ R37, R37, c[0x0][0x320] ;  /* 0x0000c80025257a20 */ /* 0x000fe20000410000 */
[----:B------:R-:W-:Y:S01]  /*8020*/  IADD3 R0, -R234, 0x1, R0 ;  /* 0x00000001ea007810 */ /* 0x000fe20007ffe100 */
[----:B------:R-:W-:Y:S01]  /*8030*/  FMUL.FTZ R38, R38, c[0x0][0x320] ;  /* 0x0000c80026267a20 */ /* 0x000fe20000410000 */
[----:B------:R-:W-:Y:S01]  /*8040*/  @UP0 UIMAD UR17, UR17, UR6, URZ ;  /* 0x00000006111102a4 */ /* 0x000fe2000f8e023f */
[----:B------:R-:W-:Y:S01]  /*8050*/  FMUL.FTZ R39, R39, c[0x0][0x320] ;  /* 0x0000c80027277a20 */ /* 0x000fe20000410000 */
[----:B------:R-:W-:Y:S01]  /*8060*/  IADD3 R0, -R2, UR14, R0 ;  /* 0x0000000e02007c10 */ /* 0x000fe2000fffe100 */
[C---:B-1----:R-:W-:Y:S01]  /*8070*/  HMMA.16816.F32.BF16 R44, R224.reuse, R8, R44 ;  /* 0x00000008e02c723c */ /* 0x042fe2000004182c */
[----:B------:R-:W-:Y:S02]  /*8080*/  @UP0 UIMAD UR17, UR18, UR7, UR17 ;  /* 0x00000007121102a4 */ /* 0x000fe4000f8e0211 */
[C---:B------:R-:W-:Y:S01]  /*8090*/  IADD3 R2, R0.reuse, R4, RZ ;  /* 0x0000000400027210 */ /* 0x040fe20007ffe0ff */
[----:B------:R-:W-:Y:S01]  /*80a0*/  MUFU.TANH R28, R28 ;  /* 0x0000001c001c7308 */ /* 0x000fe20000002400 */
[----:B------:R-:W-:Y:S01]  /*80b0*/  IADD3 R0, R0, R3, RZ ;  /* 0x0000000300007210 */ /* 0x000fe20007ffe0ff */
[----:B------:R-:W-:Y:S01]  /*80c0*/  FMUL.FTZ R42, R42, c[0x0][0x320] ;  /* 0x0000c8002a2a7a20 */ /* 0x000fe20000410000 */
[C---:B------:R-:W-:Y:S01]  /*80d0*/  ISETP.GT.AND P5, PT, R2.reuse, RZ, PT ;  /* 0x000000ff0200720c */ /* 0x040fe20003fa4270 */
[----:B------:R-:W-:Y:S01]  /*80e0*/  HMMA.16816.F32.BF16 R48, R224, R10, R48 ;  /* 0x0000000ae030723c */ /* 0x000fe20000041830 */
[----:B------:R-:W-:Y:S02]  /*80f0*/  UIADD3 UR18, UR12, 0x1, URZ ;  /* 0x000000010c127890 */ /* 0x000fe4000fffe03f */
[----:B------:R-:W-:Y:S01]  /*8100*/  ISETP.GT.AND P1, PT, R2, 0x1, PT ;  /* 0x000000010200780c */ /* 0x000fe20003f24270 */
[----:B------:R-:W-:Y:S01]  /*8110*/  FMUL.FTZ R32, R32, c[0x0][0x320] ;  /* 0x0000c80020207a20 */ /* 0x000fe20000410000 */
[----:B------:R-:W-:Y:S01]  /*8120*/  FSEL R4, R170, -INF , P5 ;  /* 0xff800000aa047808 */ /* 0x000fe20002800000 */
[----:B------:R-:W1:Y:S01]  /*8130*/  MUFU.TANH R24, R24 ;  /* 0x0000001800187308 */ /* 0x000e620000002400 */
[----:B---3--:R-:W-:Y:S01]  /*8140*/  FSEL R3, R169, -INF , P1 ;  /* 0xff800000a9037808 */ /* 0x008fe20000800000 */
[----:B------:R-:W-:Y:S01]  /*8150*/  FMUL.FTZ R33, R33, c[0x0][0x320] ;  /* 0x0000c80021217a20 */ /* 0x000fe20000410000 */
[C---:B------:R-:W-:Y:S01]  /*8160*/  ISETP.GT.AND P5, PT, R2.reuse, 0x8, PT ;  /* 0x000000080200780c */ /* 0x040fe20003fa4270 */
[----:B------:R-:W-:Y:S01]  /*8170*/  USEL UR12, UR18, URZ, !UP1 ;  /* 0x0000003f120c7287 */ /* 0x000fe2000c800000 */
[----:B------:R-:W-:Y:S01]  /*8180*/  ISETP.GT.AND P1, PT, R2, 0x9, PT ;  /* 0x000000090200780c */ /* 0x000fe20003f24270 */
[----:B------:R-:W-:Y:S01]  /*8190*/  FMUL.FTZ R35, R35, c[0x0][0x320] ;  /* 0x0000c80023237a20 */ /* 0x000fe20000410000 */
[----:B------:R-:W-:Y:S01]  /*81a0*/  FMNMX.FTZ R11, R4, R101, !PT ;  /* 0x00000065040b7209 */ /* 0x000fe20007810000 */
[----:B------:R-:W-:Y:S01]  /*81b0*/  FMUL.FTZ R40, R40, c[0x0][0x320] ;  /* 0x0000c80028287a20 */ /* 0x000fe20000410000 */
[----:B-----5:R-:W-:Y:S01]  /*81c0*/  FSEL R6, R165, -INF , P5 ;  /* 0xff800000a5067808 */ /* 0x020fe20002800000 */
[----:B------:R-:W2:Y:S01]  /*81d0*/  MUFU.TANH R25, R25 ;  /* 0x0000001900197308 */ /* 0x000ea20000002400 */
[----:B------:R-:W-:Y:S01]  /*81e0*/  FMNMX.FTZ R11, R3, R11, !PT ;  /* 0x0000000b030b7209 */ /* 0x000fe20007810000 */
[----:B------:R-:W-:Y:S01]  /*81f0*/  FMUL.FTZ R34, R34, c[0x0][0x320] ;  /* 0x0000c80022227a20 */ /* 0x000fe20000410000 */
[----:B------:R-:W-:Y:S01]  /*8200*/  ISETP.GT.AND P5, PT, R2, 0x10, PT ;  /* 0x000000100200780c */ /* 0x000fe20003fa4270 */
[----:B------:R-:W-:Y:S01]  /*8210*/  FMUL.FTZ R41, R41, c[0x0][0x320] ;  /* 0x0000c80029297a20 */ /* 0x000fe20000410000 */
[----:B------:R-:W-:Y:S01]  /*8220*/  FSEL R5, R164, -INF , P1 ;  /* 0xff800000a4057808 */ /* 0x000fe20000800000 */
[----:B------:R-:W-:Y:S01]  /*8230*/  FMUL.FTZ R44, R44, c[0x0][0x320] ;  /* 0x0000c8002c2c7a20 */ /* 0x000fe20000410000 */
[----:B------:R-:W-:Y:S01]  /*8240*/  FMNMX.FTZ R11, R6, R11, !PT ;  /* 0x0000000b060b7209 */ /* 0x000fe20007810000 */
[----:B------:R-:W-:Y:S01]  /*8250*/  FMUL.FTZ R45, R45, c[0x0][0x320] ;  /* 0x0000c8002d2d7a20 */ /* 0x000fe20000410000 */
[----:B------:R-:W-:Y:S01]  /*8260*/  ISETP.GT.AND P6, PT, R0, 0x1, PT ;  /* 0x000000010000780c */ /* 0x000fe20003fc4270 */
[----:B------:R-:W3:Y:S01]  /*8270*/  MUFU.TANH R29, R29 ;  /* 0x0000001d001d7308 */ /* 0x000ee20000002400 */
[----:B------:R-:W-:Y:S01]  /*8280*/  ISETP.GT.AND P1, PT, R2, 0x11, PT ;  /* 0x000000110200780c */ /* 0x000fe20003f24270 */
[----:B------:R-:W-:Y:S01]  /*8290*/  FMUL.FTZ R48, R48, c[0x0][0x320] ;  /* 0x0000c80030307a20 */ /* 0x000fe20000410000 */
[----:B------:R-:W-:Y:S01]  /*82a0*/  FSEL R8, R166, -INF , P6 ;  /* 0xff800000a6087808 */ /* 0x000fe20003000000 */
[----:B------:R-:W-:Y:S01]  /*82b0*/  FMUL.FTZ R49, R49, c[0x0][0x320] ;  /* 0x0000c80031317a20 */ /* 0x000fe20000410000 */
[----:B------:R-:W-:Y:S01]  /*82c0*/  FSEL R166, R12, -INF , P5 ;  /* 0xff8000000ca67808 */ /* 0x000fe20002800000 */
[----:B------:R-:W-:Y:S01]  /*82d0*/  FMUL.FTZ R43, R43, c[0x0][0x320] ;  /* 0x0000c8002b2b7a20 */ /* 0x000fe20000410000 */
[----:B------:R-:W-:Y:S01]  /*82e0*/  FMNMX.FTZ R11, R5, R11, !PT ;  /* 0x0000000b050b7209 */ /* 0x000fe20007810000 */
[----:B------:R-:W-:Y:S01]  /*82f0*/  FMUL.FTZ R46, R46, c[0x0][0x320] ;  /* 0x0000c8002e2e7a20 */ /* 0x000fe20000410000 */
[----:B------:R-:W-:Y:S01]  /*8300*/  ISETP.GT.AND P0, PT, R0, RZ, PT ;  /* 0x000000ff0000720c */ /* 0x000fe20003f04270 */
[----:B------:R-:W5:Y:S01]  /*8310*/  MUFU.TANH R19, R19 ;  /* 0x0000001300137308 */ /* 0x000f620000002400 */
[----:B------:R-:W-:Y:S01]  /*8320*/  ISETP.GT.AND P5, PT, R2, 0x18, PT ;  /* 0x000000180200780c */ /* 0x000fe20003fa4270 */
[----:B------:R-:W-:Y:S01]  /*8330*/  @UP0 USHF.L.U64.HI UR18, UR6, 0x6, UR7 ;  /* 0x0000000606120899 */ /* 0x000fe20008010207 */
[----:B------:R-:W-:Y:S01]  /*8340*/  FSEL R9, R167, -INF , P0 ;  /* 0xff800000a7097808 */ /* 0x000fe20000000000 */
[----:B------:R-:W-:Y:S01]  /*8350*/  @UP0 UIADD3 UR17, UR21, UR17, URZ ;  /* 0x0000001115110290 */ /* 0x000fe2000fffe03f */
[----:B----4-:R-:W-:Y:S01]  /*8360*/  FSEL R167, R13, -INF , P1 ;  /* 0xff8000000da77808 */ /* 0x010fe20000800000 */
[----:B------:R-:W-:Y:S01]  /*8370*/  FMUL.FTZ R13, R50, c[0x0][0x320] ;  /* 0x0000c800320d7a20 */ /* 0x000fe20000410000 */
[----:B------:R-:W-:Y:S01]  /*8380*/  FMNMX.FTZ R11, R166, R11, !PT ;  /* 0x0000000ba60b7209 */ /* 0x000fe20007810000 */
[----:B------:R-:W-:Y:S01]  /*8390*/  @UP0 UIMAD UR17, UR17, 0x60, URZ ;  /* 0x00000060111108a4 */ /* 0x000fe2000f8e023f */
[----:B------:R-:W-:Y:S01]  /*83a0*/  FSEL R170, R16, -INF , P5 ;  /* 0xff80000010aa7808 */ /* 0x000fe20002800000 */
[----:B------:R4:W1:Y:S01]  /*83b0*/  MUFU.TANH R168, R14 ;  /* 0x0000000e00a87308 */ /* 0x0008620000002400 */
[C---:B------:R-:W-:Y:S01]  /*83c0*/  ISETP.GT.AND P1, PT, R2.reuse, 0x19, PT ;  /* 0x000000190200780c */ /* 0x040fe20003f24270 */
[----:B------:R-:W-:Y:S01]  /*83d0*/  UISETP.GE.AND UP1, UPT, UR5, 0x1, UPT ;  /* 0x000000010500788c */ /* 0x000fe2000bf26270 */
[----:B------:R-:W-:Y:S02]  /*83e0*/  FMNMX.FTZ R11, R167, R11, !PT ;  /* 0x0000000ba70b7209 */ /* 0x000fe40007810000 */
[----:B------:R-:W-:Y:S02]  /*83f0*/  ISETP.GT.AND P5, PT, R2, 0x20, PT ;  /* 0x000000200200780c */ /* 0x000fe40003fa4270 */
[----:B------:R-:W-:Y:S02]  /*8400*/  FSEL R171, R17, -INF , P1 ;  /* 0xff80000011ab7808 */ /* 0x000fe40000800000 */
[----:B------:R-:W-:Y:S01]  /*8410*/  FMNMX.FTZ R11, R170, R11, !PT ;  /* 0x0000000baa0b7209 */ /* 0x000fe20007810000 */
[----:B------:R-:W3:Y:S01]  /*8420*/  MUFU.TANH R32, R32 ;  /* 0x0000002000207308 */ /* 0x000ee20000002400 */
[----:B------:R-:W-:Y:S02]  /*8430*/  FSEL R174, R20, -INF , P5 ;  /* 0xff80000014ae7808 */ /* 0x000fe40002800000 */
[----:B------:R-:W-:Y:S02]  /*8440*/  ISETP.GT.AND P1, PT, R2, 0x21, PT ;  /* 0x000000210200780c */ /* 0x000fe40003f24270 */
[----:B------:R-:W-:Y:S02]  /*8450*/  FMNMX.FTZ R11, R171, R11, !PT ;  /* 0x0000000bab0b7209 */ /* 0x000fe40007810000 */
[----:B------:R-:W-:Y:S02]  /*8460*/  FSEL R175, R21, -INF , P1 ;  /* 0xff80000015af7808 */ /* 0x000fe40000800000 */
[----:B------:R-:W-:Y:S01]  /*8470*/  FMNMX.FTZ R11, R174, R11, !PT ;  /* 0x0000000bae0b7209 */ /* 0x000fe20007810000 */
[----:B------:R-:W-:Y:S01]  /*8480*/  MUFU.TANH R27, R27 ;  /* 0x0000001b001b7308 */ /* 0x000fe20000002400 */
[----:B------:R-:W-:Y:S02]  /*8490*/  ISETP.GT.AND P5, PT, R2, 0x28, PT ;  /* 0x000000280200780c */ /* 0x000fe40003fa4270 */
[----:B------:R-:W-:Y:S01]  /*84a0*/  ISETP.GT.AND P6, PT, R0, 0x9, PT ;  /* 0x000000090000780c */ /* 0x000fe20003fc4270 */
[----:B----4-:R-:W-:Y:S01]  /*84b0*/  FMUL.FTZ R14, R47, c[0x0][0x320] ;  /* 0x0000c8002f0e7a20 */ /* 0x010fe20000410000 */
[----:B-1----:R-:W-:Y:S02]  /*84c0*/  FSEL R178, R24, -INF , P5 ;  /* 0xff80000018b27808 */ /* 0x002fe40002800000 */
[C---:B------:R-:W-:Y:S02]  /*84d0*/  ISETP.GT.AND P1, PT, R2.reuse, 0x29, PT ;  /* 0x000000290200780c */ /* 0x040fe40003f24270 */
[----:B------:R-:W-:Y:S01]  /*84e0*/  FMNMX.FTZ R11, R175, R11, !PT ;  /* 0x0000000baf0b7209 */ /* 0x000fe20007810000 */
[----:B------:R-:W1:Y:S01]  /*84f0*/  MUFU.TANH R18, R18 ;  /* 0x0000001200127308 */ /* 0x000e620000002400 */
[----:B------:R-:W-:Y:S02]  /*8500*/  ISETP.GT.AND P5, PT, R2, 0x30, PT ;  /* 0x000000300200780c */ /* 0x000fe40003fa4270 */
[----:B--2---:R-:W-:Y:S02]  /*8510*/  FSEL R179, R25, -INF , P1 ;  /* 0xff80000019b37808 */ /* 0x004fe40000800000 */
[----:B------:R-:W-:Y:S02]  /*8520*/  FMNMX.FTZ R11, R178, R11, !PT ;  /* 0x0000000bb20b7209 */ /* 0x000fe40007810000 */
[----:B------:R-:W-:Y:S02]  /*8530*/  FSEL R10, R160, -INF , P6 ;  /* 0xff800000a00a7808 */ /* 0x000fe40003000000 */
[C---:B------:R-:W-:Y:S01]  /*8540*/  ISETP.GT.AND P6, PT, R0.reuse, 0x11, PT ;  /* 0x000000110000780c */ /* 0x040fe20003fc4270 */
[----:B------:R-:W2:Y:S01]  /*8550*/  MUFU.TANH R33, R33 ;  /* 0x0000002100217308 */ /* 0x000ea20000002400 */
[----:B------:R-:W-:Y:S02]  /*8560*/  FMNMX.FTZ R12, R9, R102, !PT ;  /* 0x00000066090c7209 */ /* 0x000fe40007810000 */
[----:B------:R-:W-:Y:S02]  /*8570*/  ISETP.GT.AND P0, PT, R0, 0x8, PT ;  /* 0x000000080000780c */ /* 0x000fe40003f04270 */
[----:B------:R-:W-:Y:S02]  /*8580*/  FSEL R169, R15, -INF , P6 ;  /* 0xff8000000fa97808 */ /* 0x000fe40003000000 */
[----:B------:R-:W-:Y:S02]  /*8590*/  FSEL R182, R28, -INF , P5 ;  /* 0xff8000001cb67808 */ /* 0x000fe40002800000 */
[----:B------:R-:W-:Y:S01]  /*85a0*/  ISETP.GT.AND P1, PT, R2, 0x31, PT ;  /* 0x000000310200780c */ /* 0x000fe20003f24270 */
[----:B------:R-:W4:Y:S01]  /*85b0*/  MUFU.TANH R31, R31 ;  /* 0x0000001f001f7308 */ /* 0x000f220000002400 */
[----:B------:R-:W-:Y:S02]  /*85c0*/  ISETP.GT.AND P6, PT, R0, 0x19, PT ;  /* 0x000000190000780c */ /* 0x000fe40003fc4270 */
[----:B------:R-:W-:Y:S02]  /*85d0*/  FMNMX.FTZ R11, R179, R11, !PT ;  /* 0x0000000bb30b7209 */ /* 0x000fe40007810000 */
[----:B------:R-:W-:Y:S02]  /*85e0*/  FSEL R7, R161, -INF , P0 ;  /* 0xff800000a1077808 */ /* 0x000fe40000000000 */
[----:B------:R-:W-:Y:S02]  /*85f0*/  FMNMX.FTZ R12, R8, R12, !PT ;  /* 0x0000000c080c7209 */ /* 0x000fe40007810000 */
[----:B---3--:R-:W-:Y:S01]  /*8600*/  FSEL R183, R29, -INF , P1 ;  /* 0xff8000001db77808 */ /* 0x008fe20000800000 */
[----:B------:R-:W3:Y:S01]  /*8610*/  MUFU.TANH R36, R36 ;  /* 0x0000002400247308 */ /* 0x000ee20000002400 */
[----:B-----5:R-:W-:Y:S02]  /*8620*/  FSEL R173, R19, -INF , P6 ;  /* 0xff80000013ad7808 */ /* 0x020fe40003000000 */
[C---:B------:R-:W-:Y:S02]  /*8630*/  ISETP.GT.AND P6, PT, R0.reuse, 0x21, PT ;  /* 0x000000210000780c */ /* 0x040fe40003fc4270 */
[----:B------:R-:W-:Y:S02]  /*8640*/  ISETP.GT.AND P0, PT, R0, 0x10, PT ;  /* 0x000000100000780c */ /* 0x000fe40003f04270 */
[----:B------:R-:W-:Y:S02]  /*8650*/  ISETP.GT.AND P5, PT, R2, 0x38, PT ;  /* 0x000000380200780c */ /* 0x000fe40003fa4270 */
[----:B------:R-:W-:Y:S01]  /*8660*/  FMNMX.FTZ R11, R182, R11, !PT ;  /* 0x0000000bb60b7209 */ /* 0x000fe20007810000 */
[----:B------:R-:W5:Y:S01]  /*8670*/  MUFU.TANH R37, R37 ;  /* 0x0000002500257308 */ /* 0x000f620000002400 */
[----:B------:R-:W-:Y:S02]  /*8680*/  FMNMX.FTZ R12, R7, R12, !PT ;  /* 0x0000000c070c7209 */ /* 0x000fe40007810000 */
[----:B------:R-:W-:Y:S02]  /*8690*/  FSEL R177, R23, -INF , P6 ;  /* 0xff80000017b17808 */ /* 0x000fe40003000000 */
[----:B------:R-:W-:Y:S02]  /*86a0*/  FSEL R168, R168, -INF , P0 ;  /* 0xff800000a8a87808 */ /* 0x000fe40000000000 */
[----:B------:R-:W-:Y:S02]  /*86b0*/  FSEL R229, R32, -INF , P5 ;  /* 0xff80000020e57808 */ /* 0x000fe40002800000 */
[C---:B------:R-:W-:Y:S01]  /*86c0*/  ISETP.GT.AND P0, PT, R0.reuse, 0x18, PT ;  /* 0x000000180000780c */ /* 0x040fe20003f04270 */
[----:B------:R-:W3:Y:S01]  /*86d0*/  MUFU.TANH R26, R26 ;  /* 0x0000001a001a7308 */ /* 0x000ee20000002400 */
[----:B------:R-:W-:Y:S02]  /*86e0*/  ISETP.GT.AND P6, PT, R0, 0x29, PT ;  /* 0x000000290000780c */ /* 0x000fe40003fc4270 */
[----:B------:R-:W-:Y:S02]  /*86f0*/  ISETP.GT.AND P1, PT, R2, 0x39, PT ;  /* 0x000000390200780c */ /* 0x000fe40003f24270 */
[----:B------:R-:W-:Y:S02]  /*8700*/  FMNMX.FTZ R11, R183, R11, !PT ;  /* 0x0000000bb70b7209 */ /* 0x000fe40007810000 */
[----:B------:R-:W-:Y:S02]  /*8710*/  FMNMX.FTZ R12, R10, R12, !PT ;  /* 0x0000000c0a0c7209 */ /* 0x000fe40007810000 */
[----:B-1----:R-:W-:Y:S01]  /*8720*/  FSEL R172, R18, -INF , P0 ;  /* 0xff80000012ac7808 */ /* 0x002fe20000000000 */
[----:B------:R-:W1:Y:S01]  /*8730*/  MUFU.TANH R35, R35 ;  /* 0x0000002300237308 */ /* 0x000e620000002400 */
[C---:B------:R-:W-:Y:S02]  /*8740*/  ISETP.GT.AND P0, PT, R0.reuse, 0x20, PT ;  /* 0x000000200000780c */ /* 0x040fe40003f04270 */
[----:B------:R-:W-:Y:S02]  /*8750*/  FSEL R181, R27, -INF , P6 ;  /* 0xff8000001bb57808 */ /* 0x000fe40003000000 */
[----:B------:R-:W-:Y:S02]  /*8760*/  ISETP.GT.AND P6, PT, R0, 0x31, PT ;  /* 0x000000310000780c */ /* 0x000fe40003fc4270 */
[----:B------:R-:W-:Y:S02]  /*8770*/  ISETP.GT.AND P5, PT, R2, 0x40, PT ;  /* 0x000000400200780c */ /* 0x000fe40003fa4270 */
[----:B------:R-:W-:Y:S01]  /*8780*/  FMNMX.FTZ R11, R229, R11, !PT ;  /* 0x0000000be50b7209 */ /* 0x000fe20007810000 */
[----:B------:R-:W1:Y:S01]  /*8790*/  MUFU.TANH R30, R30 ;  /* 0x0000001e001e7308 */ /* 0x000e620000002400 */
[----:B--2---:R-:W-:Y:S02]  /*87a0*/  FSEL R230, R33, -INF , P1 ;  /* 0xff80000021e67808 */ /* 0x004fe40000800000 */
[----:B------:R-:W-:Y:S02]  /*87b0*/  FMNMX.FTZ R12, R168, R12, !PT ;  /* 0x0000000ca80c7209 */ /* 0x000fe40007810000 */
[----:B------:R-:W-:Y:S02]  /*87c0*/  FSEL R176, R22, -INF , P0 ;  /* 0xff80000016b07808 */ /* 0x000fe40000000000 */
[----:B----4-:R-:W-:Y:S02]  /*87d0*/  FSEL R228, R31, -INF , P6 ;  /* 0xff8000001fe47808 */ /* 0x010fe40003000000 */
[----:B---3--:R-:W-:Y:S01]  /*87e0*/  FSEL R248, R36, -INF , P5 ;  /* 0xff80000024f87808 */ /* 0x008fe20002800000 */
[----:B------:R-:W2:Y:S01]  /*87f0*/  MUFU.TANH R40, R40 ;  /* 0x0000002800287308 */ /* 0x000ea20000002400 */
[----:B------:R-:W-:Y:S02]  /*8800*/  ISETP.GT.AND P1, PT, R2, 0x41, PT ;  /* 0x000000410200780c */ /* 0x000fe40003f24270 */
[----:B------:R-:W-:Y:S02]  /*8810*/  FMNMX.FTZ R11, R230, R11, !PT ;  /* 0x0000000be60b7209 */ /* 0x000fe40007810000 */
[C---:B------:R-:W-:Y:S02]  /*8820*/  ISETP.GT.AND P0, PT, R0.reuse, 0x28, PT ;  /* 0x000000280000780c */ /* 0x040fe40003f04270 */
[----:B------:R-:W-:Y:S02]  /*8830*/  ISETP.GT.AND P6, PT, R0, 0x39, PT ;  /* 0x000000390000780c */ /* 0x000fe40003fc4270 */
[----:B------:R-:W-:Y:S01]  /*8840*/  FMNMX.FTZ R12, R169, R12, !PT ;  /* 0x0000000ca90c7209 */ /* 0x000fe20007810000 */
[----:B------:R-:W3:Y:S01]  /*8850*/  MUFU.TANH R34, R34 ;  /* 0x0000002200227308 */ /* 0x000ee20000002400 */
[----:B-----5:R-:W-:Y:S02]  /*8860*/  FSEL R249, R37, -INF , P1 ;  /* 0xff80000025f97808 */ /* 0x020fe40000800000 */
[----:B------:R-:W-:Y:S02]  /*8870*/  FMNMX.FTZ R11, R248, R11, !PT ;  /* 0x0000000bf80b7209 */ /* 0x000fe40007810000 */
[----:B------:R-:W-:Y:S02]  /*8880*/  FSEL R180, R26, -INF , P0 ;  /* 0xff8000001ab47808 */ /* 0x000fe40000000000 */
[----:B------:R-:W-:Y:S02]  /*8890*/  ISETP.GT.AND P0, PT, R0, 0x30, PT ;  /* 0x000000300000780c */ /* 0x000fe40003f04270 */
[----:B-1----:R-:W-:Y:S01]  /*88a0*/  FSEL R238, R35, -INF , P6 ;  /* 0xff80000023ee7808 */ /* 0x002fe20003000000 */
[----:B------:R-:W1:Y:S01]  /*88b0*/  MUFU.TANH R41, R41 ;  /* 0x0000002900297308 */ /* 0x000e620000002400 */
[----:B------:R-:W-:Y:S02]  /*88c0*/  ISETP.GT.AND P6, PT, R2, 0x48, PT ;  /* 0x000000480200780c */ /* 0x000fe40003fc4270 */
[----:B------:R-:W-:Y:S02]  /*88d0*/  FMNMX.FTZ R12, R172, R12, !PT ;  /* 0x0000000cac0c7209 */ /* 0x000fe40007810000 */
[----:B------:R-:W-:Y:S02]  /*88e0*/  FSEL R193, R30, -INF , P0 ;  /* 0xff8000001ec17808 */ /* 0x000fe40000000000 */
[----:B------:R-:W-:Y:S01]  /*88f0*/  FMNMX.FTZ R100, R249, R11, !PT ;  /* 0x0000000bf9647209 */ /* 0x000fe20007810000 */
[----:B------:R-:W-:Y:S01]  /*8900*/  LDSM.16.MT88.4 R28, [R236+UR4+0x100] ;  /* 0x00010004ec1c783b */ /* 0x000fe20008004200 */
[----:B--2---:R-:W-:Y:S01]  /*8910*/  FSEL R192, R40, -INF , P6 ;  /* 0xff80000028c07808 */ /* 0x004fe20003000000 */
[----:B------:R-:W2:Y:S01]  /*8920*/  MUFU.TANH R38, R38 ;  /* 0x0000002600267308 */ /* 0x000ea20000002400 */
[----:B------:R-:W-:Y:S02]  /*8930*/  ISETP.GT.AND P0, PT, R0, 0x38, PT ;  /* 0x000000380000780c */ /* 0x000fe40003f04270 */
[----:B------:R-:W-:Y:S02]  /*8940*/  ISETP.GT.AND P5, PT, R2, 0x49, PT ;  /* 0x000000490200780c */ /* 0x000fe40003fa4270 */
[----:B------:R-:W-:Y:S02]  /*8950*/  FMNMX.FTZ R12, R173, R12, !PT ;  /* 0x0000000cad0c7209 */ /* 0x000fe40007810000 */
[----:B---3--:R-:W-:Y:S02]  /*8960*/  FSEL R235, R34, -INF , P0 ;  /* 0xff80000022eb7808 */ /* 0x008fe40000000000 */
[----:B------:R-:W-:Y:S01]  /*8970*/  ISETP.GT.AND P0, PT, R0, 0x40, PT ;  /* 0x000000400000780c */ /* 0x000fe20003f04270 */
[----:B------:R-:W3:Y:S01]  /*8980*/  MUFU.TANH R44, R44 ;  /* 0x0000002c002c7308 */ /* 0x000ee20000002400 */
[----:B------:R-:W-:Y:S02]  /*8990*/  ISETP.GT.AND P1, PT, R2, 0x50, PT ;  /* 0x000000500200780c */ /* 0x000fe40003f24270 */
[----:B------:R-:W-:Y:S02]  /*89a0*/  FMNMX.FTZ R100, R192, R100, !PT ;  /* 0x00000064c0647209 */ /* 0x000fe40007810000 */
[----:B-1----:R-:W-:Y:S02]  /*89b0*/  FSEL R194, R41, -INF , P5 ;  /* 0xff80000029c27808 */ /* 0x002fe40002800000 */
[----:B------:R-:W-:Y:S02]  /*89c0*/  FMNMX.FTZ R12, R176, R12, !PT ;  /* 0x0000000cb00c7209 */ /* 0x000fe40007810000 */
[----:B------:R-:W-:Y:S01]  /*89d0*/  FMNMX.FTZ R100, R194, R100, !PT ;  /* 0x00000064c2647209 */ /* 0x000fe20007810000 */
[----:B------:R-:W1:Y:S01]  /*89e0*/  MUFU.TANH R45, R45 ;  /* 0x0000002d002d7308 */ /* 0x000e620000002400 */
[----:B------:R-:W-:Y:S02]  /*89f0*/  FMNMX.FTZ R12, R177, R12, !PT ;  /* 0x0000000cb10c7209 */ /* 0x000fe40007810000 */
[----:B------:R-:W-:Y:S02]  /*8a00*/  ISETP.GT.AND P6, PT, R2, 0x58, PT ;  /* 0x000000580200780c */ /* 0x000fe40003fc4270 */
[----:B--2---:R-:W-:Y:S02]  /*8a10*/  FSEL R250, R38, -INF , P0 ;  /* 0xff80000026fa7808 */ /* 0x004fe40000000000 */
[----:B------:R-:W-:Y:S02]  /*8a20*/  ISETP.GT.AND P0, PT, R2, 0x51, PT ;  /* 0x000000510200780c */ /* 0x000fe40003f04270 */
[----:B------:R-:W-:Y:S01]  /*8a30*/  FMNMX.FTZ R12, R180, R12, !PT ;  /* 0x0000000cb40c7209 */ /* 0x000fe20007810000 */
[----:B------:R-:W2:Y:S01]  /*8a40*/  MUFU.TANH R48, R48 ;  /* 0x0000003000307308 */ /* 0x000ea20000002400 */
[----:B------:R-:W-:Y:S02]  /*8a50*/  ISETP.GT.AND P5, PT, R2, 0x59, PT ;  /* 0x000000590200780c */ /* 0x000fe40003fa4270 */
[----:B------:R-:W-:Y:S01]  /*8a60*/  FMNMX.FTZ R2, R181, R12, !PT ;  /* 0x0000000cb5027209 */ /* 0x000fe20007810000 */
[----:B------:R-:W-:Y:S01]  /*8a70*/  FMUL.FTZ R12, R51, c[0x0][0x320] ;  /* 0x0000c800330c7a20 */ /* 0x000fe20000410000 */
[----:B---3--:R-:W-:Y:S02]  /*8a80*/  FSEL R47, R44, -INF , P1 ;  /* 0xff8000002c2f7808 */ /* 0x008fe40000800000 */
[----:B------:R-:W-:Y:S02]  /*8a90*/  FMNMX.FTZ R2, R193, R2, !PT ;  /* 0x00000002c1027209 */ /* 0x000fe40007810000 */
[----:B------:R-:W-:Y:S01]  /*8aa0*/  FMNMX.FTZ R100, R47, R100, !PT ;  /* 0x000000642f647209 */ /* 0x000fe20007810000 */
[----:B------:R-:W3:Y:S01]  /*8ab0*/  MUFU.TANH R49, R49 ;  /* 0x0000003100317308 */ /* 0x000ee20000002400 */
[----:B------:R-:W-:Y:S02]  /*8ac0*/  FMNMX.FTZ R2, R228, R2, !PT ;  /* 0x00000002e4027209 */ /* 0x000fe40007810000 */
[----:B------:R-:W-:Y:S02]  /*8ad0*/  ISETP.GT.AND P1, PT, R0, 0x41, PT ;  /* 0x000000410000780c */ /* 0x000fe40003f24270 */
[----:B-1----:R-:W-:Y:S02]  /*8ae0*/  FSEL R25, R45, -INF , P0 ;  /* 0xff8000002d197808 */ /* 0x002fe40000000000 */
[----:B------:R-:W-:Y:S02]  /*8af0*/  FMNMX.FTZ R2, R235, R2, !PT ;  /* 0x00000002eb027209 */ /* 0x000fe40007810000 */
[----:B------:R-:W-:Y:S01]  /*8b00*/  FMNMX.FTZ R100, R25, R100, !PT ;  /* 0x0000006419647209 */ /* 0x000fe20007810000 */
[----:B------:R-:W1:Y:S01]  /*8b10*/  MUFU.TANH R39, R39 ;  /* 0x0000002700277308 */ /* 0x000e620000002400 */
[----:B------:R-:W-:Y:S02]  /*8b20*/  FMNMX.FTZ R2, R238, R2, !PT ;  /* 0x00000002ee027209 */ /* 0x000fe40007810000 */
[----:B------:R-:W-:Y:S02]  /*8b30*/  ISETP.GT.AND P0, PT, R0, 0x48, PT ;  /* 0x000000480000780c */ /* 0x000fe40003f04270 */
[----:B--2---:R-:W-:Y:S02]  /*8b40*/  FSEL R234, R48, -INF , P6 ;  /* 0xff80000030ea7808 */ /* 0x004fe40003000000 */
[----:B------:R-:W-:Y:S02]  /*8b50*/  FMNMX.FTZ R2, R250, R2, !PT ;  /* 0x00000002fa027209 */ /* 0x000fe40007810000 */
[----:B------:R-:W-:Y:S01]  /*8b60*/  FMNMX.FTZ R100, R234, R100, !PT ;  /* 0x00000064ea647209 */ /* 0x000fe20007810000 */
[----:B------:R-:W2:Y:S01]  /*8b70*/  MUFU.TANH R42, R42 ;  /* 0x0000002a002a7308 */ /* 0x000ea20000002400 */
[----:B---3--:R-:W-:Y:S04]  /*8b80*/  FSEL R231, R49, -INF , P5 ;  /* 0xff80000031e77808 */ /* 0x008fe80002800000 */
[----:B------:R-:W-:Y:S05]  /*8b90*/  FMNMX.FTZ R100, R231, R100, !PT ;  /* 0x00000064e7647209 */ /* 0x000fea0007810000 */
[----:B------:R-:W3:Y:S01]  /*8ba0*/  MUFU.TANH R43, R43 ;  /* 0x0000002b002b7308 */ /* 0x000ee20000002400 */
[----:B------:R-:W4:Y:S01]  /*8bb0*/  SHFL.BFLY PT, R11, R100, 0x2, 0x1f ;  /* 0x0c401f00640b7f89 */ /* 0x000f2200000e0000 */
[----:B-1----:R-:W-:Y:S02]  /*8bc0*/  FSEL R247, R39, -INF , P1 ;  /* 0xff80000027f77808 */ /* 0x002fe40000800000 */
[----:B------:R-:W-:Y:S02]  /*8bd0*/  ISETP.GT.AND P1, PT, R0, 0x49, PT ;  /* 0x000000490000780c */ /* 0x000fe40003f24270 */
[----:B------:R-:W-:Y:S04]  /*8be0*/  FMNMX.FTZ R2, R247, R2, !PT ;  /* 0x00000002f7027209 */ /* 0x000fe80007810000 */
[----:B------:R-:W1:Y:S01]  /*8bf0*/  MUFU.TANH R46, R46 ;  /* 0x0000002e002e7308 */ /* 0x000e620000002400 */
[----:B--2---:R-:W-:Y:S02]  /*8c00*/  FSEL R251, R42, -INF , P0 ;  /* 0xff8000002afb7808 */ /* 0x004fe40000000000 */
[C---:B------:R-:W-:Y:S02]  /*8c10*/  ISETP.GT.AND P0, PT, R0.reuse, 0x50, PT ;  /* 0x000000500000780c */ /* 0x040fe40003f04270 */
[----:B------:R-:W-:Y:S05]  /*8c20*/  FMNMX.FTZ R2, R251, R2, !PT ;  /* 0x00000002fb027209 */ /* 0x000fea0007810000 */
[----:B------:R-:W2:Y:S01]  /*8c30*/  MUFU.TANH R14, R14 ;  /* 0x0000000e000e7308 */ /* 0x000ea20000002400 */
[----:B---3--:R-:W-:Y:S02]  /*8c40*/  FSEL R252, R43, -INF , P1 ;  /* 0xff8000002bfc7808 */ /* 0x008fe40000800000 */
[----:B------:R-:W-:Y:S02]  /*8c50*/  ISETP.GT.AND P1, PT, R0, 0x51, PT ;  /* 0x000000510000780c */ /* 0x000fe40003f24270 */
[----:B------:R-:W-:Y:S05]  /*8c60*/  FMNMX.FTZ R2, R252, R2, !PT ;  /* 0x00000002fc027209 */ /* 0x000fea0007810000 */
[----:B------:R-:W3:Y:S01]  /*8c70*/  MUFU.TANH R13, R13 ;  /* 0x0000000d000d7308 */ /* 0x000ee20000002400 */
[----:B----4-:R-:W-:Y:S02]  /*8c80*/  FMNMX.FTZ R100, R100, R11, !PT ;  /* 0x0000000b64647209 */ /* 0x010fe40007810000 */
[----:B-1----:R-:W-:Y:S02]  /*8c90*/  FSEL R244, R46, -INF , P0 ;  /* 0xff8000002ef47808 */ /* 0x002fe40000000000 */
[----:B------:R-:W-:Y:S01]  /*8ca0*/  ISETP.GT.AND P0, PT, R0, 0x58, PT ;  /* 0x000000580000780c */ /* 0x000fe20003f04270 */
[----:B------:R-:W1:Y:S01]  /*8cb0*/  SHFL.BFLY PT, R11, R100, 0x1, 0x1f ;  /* 0x0c201f00640b7f89 */ /* 0x000e6200000e0000 */
[----:B------:R-:W-:Y:S03]  /*8cc0*/  FMNMX.FTZ R2, R244, R2, !PT ;  /* 0x00000002f4027209 */ /* 0x000fe60007810000 */
[----:B------:R-:W4:Y:S01]  /*8cd0*/  MUFU.TANH R12, R12 ;  /* 0x0000000c000c7308 */ /* 0x000f220000002400 */
[----:B--2---:R-:W-:Y:S02]  /*8ce0*/  FSEL R241, R14, -INF , P1 ;  /* 0xff8000000ef17808 */ /* 0x004fe40000800000 */
[----:B------:R-:W-:Y:S02]  /*8cf0*/  ISETP.GT.AND P1, PT, R0, 0x59, PT ;  /* 0x000000590000780c */ /* 0x000fe40003f24270 */
[----:B------:R-:W-:Y:S02]  /*8d00*/  FMNMX.FTZ R0, R241, R2, !PT ;  /* 0x00000002f1007209 */ /* 0x000fe40007810000 */
[----:B---3--:R-:W-:Y:S04]  /*8d10*/  FSEL R195, R13, -INF , P0 ;  /* 0xff8000000dc37808 */ /* 0x008fe80000000000 */
[----:B------:R-:W-:Y:S02]  /*8d20*/  FMNMX.FTZ R0, R195, R0, !PT ;  /* 0x00000000c3007209 */ /* 0x000fe40007810000 */
[----:B-1----:R-:W-:Y:S02]  /*8d30*/  FMNMX.FTZ R100, R100, R11, !PT ;  /* 0x0000000b64647209 */ /* 0x002fe40007810000 */
[----:B----4-:R-:W-:Y:S03]  /*8d40*/  FSEL R24, R12, -INF , P1 ;  /* 0xff8000000c187808 */ /* 0x010fe60000800000 */
[C---:B------:R-:W-:Y:S01]  /*8d50*/  FMUL.FTZ R164, R100.reuse, c[0x0][0x2d0] ;  /* 0x0000b40064a47a20 */ /* 0x040fe20000410000 */
[----:B------:R-:W-:Y:S01]  /*8d60*/  FSETP.NEU.FTZ.AND P1, PT, R100, -INF , PT ;  /* 0xff8000006400780b */ /* 0x000fe20003f3d000 */
[----:B------:R-:W-:Y:S01]  /*8d70*/  LDSM.16.MT88.4 R12, [R103+UR4+0x100] ;  /* 0x00010004670c783b */ /* 0x000fe20008004200 */
[----:B------:R-:W-:Y:S02]  /*8d80*/  FMNMX.FTZ R0, R24, R0, !PT ;  /* 0x0000000018007209 */ /* 0x000fe40007810000 */
[----:B------:R-:W-:Y:S05]  /*8d90*/  FSEL R164, R164, RZ, P1 ;  /* 0x000000ffa4a47208 */ /* 0x000fea0000800000 */
[----:B------:R-:W1:Y:S01]  /*8da0*/  SHFL.BFLY PT, R2, R0, 0x2, 0x1f ;  /* 0x0c401f0000027f89 */ /* 0x000e6200000e0000 */
[--C-:B------:R-:W-:Y:S02]  /*8db0*/  FFMA.FTZ R3, R3, c[0x0][0x2d0], -R164.reuse ;  /* 0x0000b40003037a23 */ /* 0x100fe400000108a4 */
[--C-:B------:R-:W-:Y:S02]  /*8dc0*/  FFMA.FTZ R4, R4, c[0x0][0x2d0], -R164.reuse ;  /* 0x0000b40004047a23 */ /* 0x100fe400000108a4 */
[----:B------:R-:W-:Y:S01]  /*8dd0*/  MUFU.EX2 R245, R3 ;  /* 0x0000000300f57308 */ /* 0x000fe20000000800 */
[--C-:B------:R-:W-:Y:S02]  /*8de0*/  FFMA.FTZ R6, R6, c[0x0][0x2d0], -R164.reuse ;  /* 0x0000b40006067a23 */ /* 0x100fe400000108a4 */
[----:B------:R-:W-:Y:S07]  /*8df0*/  FFMA.FTZ R5, R5, c[0x0][0x2d0], -R164 ;  /* 0x0000b40005057a23 */ /* 0x000fee00000108a4 */
[----:B------:R-:W2:Y:S01]  /*8e00*/  MUFU.EX2 R242, R4 ;  /* 0x0000000400f27308 */ /* 0x000ea20000000800 */
[----:B-1----:R-:W-:Y:S09]  /*8e10*/  FMNMX.FTZ R0, R0, R2, !PT ;  /* 0x0000000200007209 */ /* 0x002ff20007810000 */
[----:B------:R-:W-:Y:S01]  /*8e20*/  MUFU.EX2 R19, R6 ;  /* 0x0000000600137308 */ /* 0x000fe20000000800 */
[----:B------:R-:W1:Y:S09]  /*8e30*/  SHFL.BFLY PT, R2, R0, 0x1, 0x1f ;  /* 0x0c201f0000027f89 */ /* 0x000e7200000e0000 */
[----:B------:R-:W3:Y:S01]  /*8e40*/  MUFU.EX2 R246, R5 ;  /* 0x0000000500f67308 */ /* 0x000ee20000000800 */
[----:B--2---:R-:W-:Y:S02]  /*8e50*/  F2FP.BF16.PACK_AB R160, R245, R242 ;  /* 0x000000f2f5a0723e */ /* 0x004fe400000010ff */
[----:B-1----:R-:W-:Y:S02]  /*8e60*/  FMNMX.FTZ R3, R0, R2, !PT ;  /* 0x0000000200037209 */ /* 0x002fe40007810000 */
[----:B------:R-:W-:Y:S02]  /*8e70*/  FSEL R2, R100, RZ, P1 ;  /* 0x000000ff64027208 */ /* 0x000fe40000800000 */
[C---:B------:R-:W-:Y:S01]  /*8e80*/  FSETP.NEU.FTZ.AND P0, PT, R3.reuse, -INF , PT ;  /* 0xff8000000300780b */ /* 0x040fe20003f1d000 */
[C---:B------:R-:W-:Y:S01]  /*8e90*/  FMUL.FTZ R165, R3.reuse, c[0x0][0x2d0] ;  /* 0x0000b40003a57a20 */ /* 0x040fe20000410000 */
[----:B---3--:R-:W-:Y:S01]  /*8ea0*/  F2FP.BF16.PACK_AB R162, R246, R19 ;  /* 0x00000013f6a2723e */ /* 0x008fe200000010ff */
[----:B------:R-:W-:Y:S01]  /*8eb0*/  FADD.FTZ R2, -R2, R101 ;  /* 0x0000006502027221 */ /* 0x000fe20000010100 */
[----:B------:R-:W-:Y:S02]  /*8ec0*/  FSEL R0, R3, RZ, P0 ;  /* 0x000000ff03007208 */ /* 0x000fe40000000000 */
[----:B------:R-:W-:Y:S01]  /*8ed0*/  FSEL R165, R165, RZ, P0 ;  /* 0x000000ffa5a57208 */ /* 0x000fe20000000000 */
[----:B------:R-:W-:Y:S01]  /*8ee0*/  FMUL.FTZ R2, R2, c[0x0][0x2d0] ;  /* 0x0000b40002027a20 */ /* 0x000fe20000410000 */
[----:B------:R-:W-:Y:S01]  /*8ef0*/  IADD3 R101, R236, UR4, RZ ;  /* 0x00000004ec657c10 */ /* 0x000fe2000fffe0ff */
[----:B------:R-:W-:Y:S01]  /*8f00*/  FADD.FTZ R0, -R0, R102 ;  /* 0x0000006600007221 */ /* 0x000fe20000010100 */
[----:B------:R-:W-:Y:S01]  /*8f10*/  IADD3 R102, R103, UR4, RZ ;  /* 0x0000000467667c10 */ /* 0x000fe2000fffe0ff */
[--C-:B------:R-:W-:Y:S01]  /*8f20*/  FFMA.FTZ R9, R9, c[0x0][0x2d0], -R165.reuse ;  /* 0x0000b40009097a23 */ /* 0x100fe200000108a5 */
[----:B------:R-:W-:Y:S01]  /*8f30*/  PLOP3.LUT P0, PT, PT, PT, UP0, 0x80, 0x0 ;  /* 0x000000000000781c */ /* 0x000fe20003f0f008 */
[----:B------:R-:W-:Y:S01]  /*8f40*/  FMUL.FTZ R0, R0, c[0x0][0x2d0] ;  /* 0x0000b40000007a20 */ /* 0x000fe20000410000 */
[----:B------:R-:W1:Y:S01]  /*8f50*/  MUFU.EX2 R2, R2 ;  /* 0x0000000200027308 */ /* 0x000e620000000800 */
[--C-:B------:R-:W-:Y:S01]  /*8f60*/  FFMA.FTZ R8, R8, c[0x0][0x2d0], -R165.reuse ;  /* 0x0000b40008087a23 */ /* 0x100fe200000108a5 */
[----:B------:R-:W-:Y:S01]  /*8f70*/  IADD3 R102, R240, R102, RZ ;  /* 0x00000066f0667210 */ /* 0x000fe20007ffe0ff */
[--C-:B------:R-:W-:Y:S02]  /*8f80*/  FFMA.FTZ R7, R7, c[0x0][0x2d0], -R165.reuse ;  /* 0x0000b40007077a23 */ /* 0x100fe400000108a5 */
[----:B------:R-:W-:Y:S02]  /*8f90*/  FFMA.FTZ R10, R10, c[0x0][0x2d0], -R165 ;  /* 0x0000b4000a0a7a23 */ /* 0x000fe400000108a5 */
[----:B------:R-:W2:Y:S01]  /*8fa0*/  LDSM.16.MT88.4 R20, [R102+0x100] ;  /* 0x000100006614783b */ /* 0x000ea20000004200 */
[----:B------:R-:W-:Y:S02]  /*8fb0*/  IMAD.IADD R101, R240, 0x1, R101 ;  /* 0x00000001f0657824 */ /* 0x000fe400078e0265 */
[----:B------:R-:W3:Y:S05]  /*8fc0*/  MUFU.EX2 R243, R9 ;  /* 0x0000000900f37308 */ /* 0x000eea0000000800 */
[----:B------:R-:W4:Y:S05]  /*8fd0*/  LDSM.16.MT88.4 R36, [R101+0x100] ;  /* 0x000100006524783b */ /* 0x000f2a0000004200 */
[----:B------:R-:W5:Y:S01]  /*8fe0*/  MUFU.EX2 R26, R8 ;  /* 0x00000008001a7308 */ /* 0x000f620000000800 */
[C---:B-1----:R-:W-:Y:S02]  /*8ff0*/  FMUL.FTZ R4, R2.reuse, R104 ;  /* 0x0000006802047220 */ /* 0x042fe40000410000 */
[C---:B------:R-:W-:Y:S02]  /*9000*/  FMUL.FTZ R5, R2.reuse, R105 ;  /* 0x0000006902057220 */ /* 0x040fe40000410000 */
[C---:B------:R-:W-:Y:S05]  /*9010*/  FMUL.FTZ R16, R2.reuse, R116 ;  /* 0x0000007402107220 */ /* 0x040fea0000410000 */
[----:B------:R-:W1:Y:S01]  /*9020*/  MUFU.EX2 R17, R7 ;  /* 0x0000000700117308 */ /* 0x000e620000000800 */
[C---:B------:R-:W-:Y:S01]  /*9030*/  FMUL.FTZ R32, R2.reuse, R132 ;  /* 0x0000008402207220 */ /* 0x040fe20000410000 */
[----:B------:R-:W-:Y:S01]  /*9040*/  MOV R132, R242 ;  /* 0x000000f200847202 */ /* 0x000fe20000000f00 */
[C---:B------:R-:W-:Y:S01]  /*9050*/  FMUL.FTZ R33, R2.reuse, R133 ;  /* 0x0000008502217220 */ /* 0x040fe20000410000 */
[----:B---3--:R-:W-:Y:S01]  /*9060*/  MOV R133, R243 ;  /* 0x000000f300857202 */ /* 0x008fe20000000f00 */
[C---:B------:R-:W-:Y:S02]  /*9070*/  FMUL.FTZ R9, R2.reuse, R109 ;  /* 0x0000006d02097220 */ /* 0x040fe40000410000 */
[C---:B------:R-:W-:Y:S02]  /*9080*/  FMUL.FTZ R40, R2.reuse, R140 ;  /* 0x0000008c02287220 */ /* 0x040fe40000410000 */
[C---:B------:R-:W-:Y:S01]  /*9090*/  FMUL.FTZ R41, R2.reuse, R141 ;  /* 0x0000008d02297220 */ /* 0x040fe20000410000 */
[----:B------:R-:W3:Y:S01]  /*90a0*/  MUFU.EX2 R18, R10 ;  /* 0x0000000a00127308 */ /* 0x000ee20000000800 */
[C---:B------:R-:W-:Y:S02]  /*90b0*/  FMUL.FTZ R48, R2.reuse, R148 ;  /* 0x0000009402307220 */ /* 0x040fe40000410000 */
[----:B------:R-:W-:Y:S01]  /*90c0*/  FMUL.FTZ R49, R2, R149 ;  /* 0x0000009502317220 */ /* 0x000fe20000410000 */
[----:B-----5:R-:W-:Y:S01]  /*90d0*/  F2FP.BF16.PACK_AB R161, R26, R243 ;  /* 0x000000f31aa1723e */ /* 0x020fe200000010ff */
[C---:B------:R-:W-:Y:S01]  /*90e0*/  FMUL.FTZ R8, R2.reuse, R108 ;  /* 0x0000006c02087220 */ /* 0x040fe20000410000 */
[----:B------:R-:W-:Y:S01]  /*90f0*/  MOV R149, R195 ;  /* 0x000000c300957202 */ /* 0x000fe20000000f00 */
[C---:B------:R-:W-:Y:S02]  /*9100*/  FMUL.FTZ R52, R2.reuse, R52 ;  /* 0x0000003402347220 */ /* 0x040fe40000410000 */
[C---:B------:R-:W-:Y:S01]  /*9110*/  FMUL.FTZ R53, R2.reuse, R53 ;  /* 0x0000003502357220 */ /* 0x040fe20000410000 */
[----:B------:R-:W5:Y:S01]  /*9120*/  MUFU.EX2 R0, R0 ;  /* 0x0000000000007308 */ /* 0x000f620000000800 */
[C---:B------:R-:W-:Y:S02]  /*9130*/  FMUL.FTZ R56, R2.reuse, R56 ;  /* 0x0000003802387220 */ /* 0x040fe40000410000 */
[C---:B------:R-:W-:Y:S01]  /*9140*/  FMUL.FTZ R57, R2.reuse, R57 ;  /* 0x0000003902397220 */ /* 0x040fe20000410000 */
[----:B-1----:R-:W-:Y:S01]  /*9150*/  MOV R116, R17 ;  /* 0x0000001100747202 */ /* 0x002fe20000000f00 */
[C---:B------:R-:W-:Y:S02]  /*9160*/  FMUL.FTZ R60, R2.reuse, R60 ;  /* 0x0000003c023c7220 */ /* 0x040fe40000410000 */
[C---:B------:R-:W-:Y:S01]  /*9170*/  FMUL.FTZ R61, R2.reuse, R61 ;  /* 0x0000003d023d7220 */ /* 0x040fe20000410000 */
[----:B------:R-:W-:Y:S01]  /*9180*/  MOV R140, R116 ;  /* 0x00000074008c7202 */ /* 0x000fe20000000f00 */
[C---:B------:R-:W-:Y:S02]  /*9190*/  FMUL.FTZ R64, R2.reuse, R64 ;  /* 0x0000004002407220 */ /* 0x040fe40000410000 */
[C---:B------:R-:W-:Y:S02]  /*91a0*/  FMUL.FTZ R65, R2.reuse, R65 ;  /* 0x0000004102417220 */ /* 0x040fe40000410000 */
[----:B------:R-:W-:Y:S01]  /*91b0*/  FMUL.FTZ R68, R2, R68 ;  /* 0x0000004402447220 */ /* 0x000fe20000410000 */
[----:B---3--:R-:W-:Y:S01]  /*91c0*/  F2FP.BF16.PACK_AB R163, R18, R17 ;  /* 0x0000001112a3723e */ /* 0x008fe200000010ff */
[C---:B------:R-:W-:Y:S01]  /*91d0*/  FMUL.FTZ R17, R2.reuse, R117 ;  /* 0x0000007502117220 */ /* 0x040fe20000410000 */
[----:B------:R-:W-:Y:S01]  /*91e0*/  MOV R117, R18 ;  /* 0x0000001200757202 */ /* 0x000fe20000000f00 */
[C---:B------:R-:W-:Y:S02]  /*91f0*/  FMUL.FTZ R69, R2.reuse, R69 ;  /* 0x0000004502457220 */ /* 0x040fe40000410000 */
[C---:B------:R-:W-:Y:S02]  /*9200*/  FMUL.FTZ R72, R2.reuse, R72 ;  /* 0x0000004802487220 */ /* 0x040fe40000410000 */
[C---:B------:R-:W-:Y:S02]  /*9210*/  FMUL.FTZ R73, R2.reuse, R73 ;  /* 0x0000004902497220 */ /* 0x040fe40000410000 */
[----:B------:R-:W-:Y:S02]  /*9220*/  FMUL.FTZ R76, R2, R76 ;  /* 0x0000004c024c7220 */ /* 0x000fe40000410000 */
[C---:B-----5:R-:W-:Y:S02]  /*9230*/  FMUL.FTZ R6, R0.reuse, R106 ;  /* 0x0000006a00067220 */ /* 0x060fe40000410000 */
[C---:B------:R-:W-:Y:S02]  /*9240*/  FMUL.FTZ R7, R0.reuse, R107 ;  /* 0x0000006b00077220 */ /* 0x040fe40000410000 */
[----:B------:R-:W-:Y:S01]  /*9250*/  LDSM.16.MT88.4 R104, [R102+0x3100] ;  /* 0x003100006668783b */ /* 0x000fe20000004200 */
[C---:B------:R-:W-:Y:S02]  /*9260*/  FMUL.FTZ R10, R0.reuse, R110 ;  /* 0x0000006e000a7220 */ /* 0x040fe40000410000 */
[C---:B------:R-:W-:Y:S02]  /*9270*/  FMUL.FTZ R11, R0.reuse, R111 ;  /* 0x0000006f000b7220 */ /* 0x040fe40000410000 */
[C---:B------:R-:W-:Y:S03]  /*9280*/  HMMA.16816.F32.BF16 R4, R160.reuse, R12, R4 ;  /* 0x0000000ca004723c */ /* 0x040fe60000041804 */
[----:B------:R-:W-:Y:S02]  /*9290*/  LDSM.16.MT88.4 R108, [R236+UR4+0x3100] ;  /* 0x00310004ec6c783b */ /* 0x000fe40008004200 */
[----:B------:R-:W-:Y:S02]  /*92a0*/  FMUL.FTZ R27, R0, R127 ;  /* 0x0000007f001b7220 */ /* 0x000fe40000410000 */
[C---:B------:R-:W-:Y:S01]  /*92b0*/  FMUL.FTZ R12, R2.reuse, R112 ;  /* 0x00000070020c7220 */ /* 0x040fe20000410000 */
[C---:B------:R-:W-:Y:S04]  /*92c0*/  HMMA.16816.F32.BF16 R8, R160.reuse, R14, R8 ;  /* 0x0000000ea008723c */ /* 0x040fe80000041808 */
[----:B------:R-:W-:Y:S02]  /*92d0*/  FMUL.FTZ R13, R2, R113 ;  /* 0x00000071020d7220 */ /* 0x000fe40000410000 */
[C---:B------:R-:W-:Y:S01]  /*92e0*/  FMUL.FTZ R18, R0.reuse, R118 ;  /* 0x0000007600127220 */ /* 0x040fe20000410000 */
[----:B------:R-:W-:Y:S01]  /*92f0*/  MOV R118, R19 ;  /* 0x0000001300767202 */ /* 0x000fe20000000f00 */
[C---:B------:R-:W-:Y:S04]  /*9300*/  FMUL.FTZ R14, R0.reuse, R114 ;  /* 0x00000072000e7220 */ /* 0x040fe80000410000 */
[C---:B------:R-:W-:Y:S02]  /*9310*/  FMUL.FTZ R15, R0.reuse, R115 ;  /* 0x00000073000f7220 */ /* 0x040fe40000410000 */
[----:B------:R-:W-:Y:S01]  /*9320*/  LDSM.16.MT88.4 R112, [R101+0x3100] ;  /* 0x003100006570783b */ /* 0x000fe20000004200 */
[C---:B------:R-:W-:Y:S02]  /*9330*/  FMUL.FTZ R19, R0.reuse, R119 ;  /* 0x0000007700137220 */ /* 0x040fe40000410000 */
[----:B------:R-:W-:Y:S02]  /*9340*/  IMAD.MOV.U32 R119, RZ, RZ, R26 ;  /* 0x000000ffff777224 */ /* 0x000fe400078e001a */
        /* <DEDUP_REMOVED lines=12> */
[----:B------:R-:W-:Y:S01]  /*9410*/  FMUL.FTZ R24, R2, R124 ;  /* 0x0000007c02187220 */ /* 0x000fe20000410000 */
[----:B------:R-:W1:Y:S01]  /*9420*/  LDSM.16.MT88.4 R44, [R103+UR4+0x3100] ;  /* 0x00310004672c783b */ /* 0x000e620008004200 */
[----:B------:R-:W-:Y:S01]  /*9430*/  MOV R148, R121 ;  /* 0x0000007900947202 */ /* 0x000fe20000000f00 */
[C---:B------:R-:W-:Y:S01]  /*9440*/  FMUL.FTZ R35, R0.reuse, R135 ;  /* 0x0000008700237220 */ /* 0x040fe20000410000 */
[----:B------:R-:W-:Y:S01]  /*9450*/  MOV R135, R117 ;  /* 0x0000007500877202 */ /* 0x000fe20000000f00 */
[C---:B------:R-:W-:Y:S03]  /*9460*/  HMMA.16816.F32.BF16 R20, R160.reuse, R28, R20 ;  /* 0x0000001ca014723c */ /* 0x040fe60000041814 */
[----:B------:R-:W-:Y:S01]  /*9470*/  FMUL.FTZ R42, R0, R142 ;  /* 0x0000008e002a7220 */ /* 0x000fe20000410000 */
[----:B------:R-:W-:Y:S01]  /*9480*/  LDSM.16.MT88.4 R124, [R103+UR4+0x3900] ;  /* 0x00390004677c783b */ /* 0x000fe20008004200 */
[----:B------:R-:W-:Y:S02]  /*9490*/  IMAD.MOV.U32 R142, RZ, RZ, R118 ;  /* 0x000000ffff8e7224 */ /* 0x000fe400078e0076 */
[C---:B------:R-:W-:Y:S01]  /*94a0*/  FMUL.FTZ R28, R2.reuse, R128 ;  /* 0x00000080021c7220 */ /* 0x040fe20000410000 */
[C---:B------:R-:W-:Y:S04]  /*94b0*/  HMMA.16816.F32.BF16 R24, R160.reuse, R30, R24 ;  /* 0x0000001ea018723c */ /* 0x040fe80000041818 */
[----:B------:R-:W-:Y:S02]  /*94c0*/  FMUL.FTZ R29, R2, R129 ;  /* 0x00000081021d7220 */ /* 0x000fe40000410000 */
[C---:B------:R-:W-:Y:S01]  /*94d0*/  FMUL.FTZ R43, R0.reuse, R143 ;  /* 0x0000008f002b7220 */ /* 0x040fe20000410000 */
[----:B------:R-:W-:Y:S01]  /*94e0*/  MOV R143, R119 ;  /* 0x00000077008f7202 */ /* 0x000fe20000000f00 */
[C---:B------:R-:W-:Y:S01]  /*94f0*/  FMUL.FTZ R30, R0.reuse, R130 ;  /* 0x00000082001e7220 */ /* 0x040fe20000410000 */
[----:B------:R-:W-:Y:S03]  /*9500*/  LDSM.16.MT88.4 R116, [R102+0x900] ;  /* 0x000900006674783b */ /* 0x000fe60000004200 */
[C---:B------:R-:W-:Y:S02]  /*9510*/  FMUL.FTZ R31, R0.reuse, R131 ;  /* 0x00000083001f7220 */ /* 0x040fe40000410000 */
[C---:B------:R-:W-:Y:S01]  /*9520*/  FMUL.FTZ R50, R0.reuse, R150 ;  /* 0x0000009600327220 */ /* 0x040fe20000410000 */
[----:B------:R-:W-:Y:S01]  /*9530*/  MOV R150, R231 ;  /* 0x000000e700967202 */ /* 0x000fe20000000f00 */
[C---:B------:R-:W-:Y:S01]  /*9540*/  FMUL.FTZ R51, R0.reuse, R151 ;  /* 0x0000009700337220 */ /* 0x040fe20000410000 */
[----:B------:R-:W-:Y:S01]  /*9550*/  LDSM.16.MT88.4 R128, [R102+0x3900] ;  /* 0x003900006680783b */ /* 0x000fe20000004200 */
[----:B------:R-:W-:Y:S01]  /*9560*/  MOV R151, R234 ;  /* 0x000000ea00977202 */ /* 0x000fe20000000f00 */
[C---:B----4-:R-:W-:Y:S03]  /*9570*/  HMMA.16816.F32.BF16 R28, R160.reuse, R36, R28 ;  /* 0x00000024a01c723c */ /* 0x050fe6000004181c */
[C---:B------:R-:W-:Y:S02]  /*9580*/  FMUL.FTZ R54, R0.reuse, R54 ;  /* 0x0000003600367220 */ /* 0x040fe40000410000 */
[----:B------:R-:W-:Y:S02]  /*9590*/  FMUL.FTZ R55, R0, R55 ;  /* 0x0000003700377220 */ /* 0x000fe40000410000 */
[C---:B------:R-:W-:Y:S01]  /*95a0*/  FMUL.FTZ R36, R2.reuse, R136 ;  /* 0x0000008802247220 */ /* 0x040fe20000410000 */
[C---:B------:R-:W-:Y:S04]  /*95b0*/  HMMA.16816.F32.BF16 R32, R160.reuse, R38, R32 ;  /* 0x00000026a020723c */ /* 0x040fe80000041820 */
[----:B------:R-:W-:Y:S02]  /*95c0*/  FMUL.FTZ R37, R2, R137 ;  /* 0x0000008902257220 */ /* 0x000fe40000410000 */
[C---:B------:R-:W-:Y:S02]  /*95d0*/  FMUL.FTZ R58, R0.reuse, R58 ;  /* 0x0000003a003a7220 */ /* 0x040fe40000410000 */
[C---:B------:R-:W-:Y:S04]  /*95e0*/  FMUL.FTZ R38, R0.reuse, R138 ;  /* 0x0000008a00267220 */ /* 0x040fe80000410000 */
[C---:B------:R-:W-:Y:S01]  /*95f0*/  FMUL.FTZ R39, R0.reuse, R139 ;  /* 0x0000008b00277220 */ /* 0x040fe20000410000 */
[----:B------:R-:W-:Y:S01]  /*9600*/  MOV R139, R246 ;  /* 0x000000f6008b7202 */ /* 0x000fe20000000f00 */
[C---:B------:R-:W-:Y:S02]  /*9610*/  FMUL.FTZ R59, R0.reuse, R59 ;  /* 0x0000003b003b7220 */ /* 0x040fe40000410000 */
[C---:B------:R-:W-:Y:S02]  /*9620*/  FMUL.FTZ R62, R0.reuse, R62 ;  /* 0x0000003e003e7220 */ /* 0x040fe40000410000 */
[C---:B------:R-:W-:Y:S01]  /*9630*/  FMUL.FTZ R63, R0.reuse, R63 ;  /* 0x0000003f003f7220 */ /* 0x040fe20000410000 */
[C---:B-1----:R-:W-:Y:S03]  /*9640*/  HMMA.16816.F32.BF16 R36, R160.reuse, R44, R36 ;  /* 0x0000002ca024723c */ /* 0x042fe60000041824 */
[C---:B------:R-:W-:Y:S02]  /*9650*/  FMUL.FTZ R66, R0.reuse, R66 ;  /* 0x0000004200427220 */ /* 0x040fe40000410000 */
[----:B------:R-:W-:Y:S02]  /*9660*/  FMUL.FTZ R67, R0, R67 ;  /* 0x0000004300437220 */ /* 0x000fe40000410000 */
[C---:B------:R-:W-:Y:S01]  /*9670*/  FMUL.FTZ R44, R2.reuse, R144 ;  /* 0x00000090022c7220 */ /* 0x040fe20000410000 */
[C---:B------:R-:W-:Y:S04]  /*9680*/  HMMA.16816.F32.BF16 R40, R160.reuse, R46, R40 ;  /* 0x0000002ea028723c */ /* 0x040fe80000041828 */
[----:B------:R-:W-:Y:S02]  /*9690*/  FMUL.FTZ R45, R2, R145 ;  /* 0x00000091022d7220 */ /* 0x000fe40000410000 */
[C---:B------:R-:W-:Y:S02]  /*96a0*/  FMUL.FTZ R70, R0.reuse, R70 ;  /* 0x0000004600467220 */ /* 0x040fe40000410000 */
[C---:B------:R-:W-:Y:S04]  /*96b0*/  FMUL.FTZ R46, R0.reuse, R146 ;  /* 0x00000092002e7220 */ /* 0x040fe80000410000 */
[C---:B------:R-:W-:Y:S02]  /*96c0*/  FMUL.FTZ R47, R0.reuse, R147 ;  /* 0x00000093002f7220 */ /* 0x040fe40000410000 */
[C---:B------:R-:W-:Y:S02]  /*96d0*/  FMUL.FTZ R71, R0.reuse, R71 ;  /* 0x0000004700477220 */ /* 0x040fe40000410000 */
[C---:B------:R-:W-:Y:S02]  /*96e0*/  FMUL.FTZ R74, R0.reuse, R74 ;  /* 0x0000004a004a7220 */ /* 0x040fe40000410000 */
[----:B------:R-:W-:Y:S01]  /*96f0*/  FMUL.FTZ R75, R0, R75 ;  /* 0x0000004b004b7220 */ /* 0x000fe20000410000 */
[C---:B------:R-:W-:Y:S03]  /*9700*/  HMMA.16816.F32.BF16 R44, R160.reuse, R104, R44 ;  /* 0x00000068a02c723c */ /* 0x040fe6000004182c */
[----:B------:R-:W-:Y:S02]  /*9710*/  FMUL.FTZ R77, R2, R77 ;  /* 0x0000004d024d7220 */ /* 0x000fe40000410000 */
[C---:B------:R-:W-:Y:S02]  /*9720*/  FMUL.FTZ R78, R0.reuse, R78 ;  /* 0x0000004e004e7220 */ /* 0x040fe40000410000 */
[----:B------:R-:W-:Y:S01]  /*9730*/  FMUL.FTZ R79, R0, R79 ;  /* 0x0000004f004f7220 */ /* 0x000fe20000410000 */
[C---:B------:R-:W-:Y:S01]  /*9740*/  HMMA.16816.F32.BF16 R48, R160.reuse, R106, R48 ;  /* 0x0000006aa030723c */ /* 0x040fe20000041830 */
[----:B------:R-:W1:Y:S03]  /*9750*/  LDSM.16.MT88.4 R104, [R103+UR4+0x6100] ;  /* 0x006100046768783b */ /* 0x000e660008004200 */
[C---:B------:R-:W-:Y:S02]  /*9760*/  FMUL.FTZ R80, R2.reuse, R80 ;  /* 0x0000005002507220 */ /* 0x040fe40000410000 */
[----:B------:R-:W-:Y:S02]  /*9770*/  FMUL.FTZ R81, R2, R81 ;  /* 0x0000005102517220 */ /* 0x000fe40000410000 */
[C---:B------:R-:W-:Y:S04]  /*9780*/  HMMA.16816.F32.BF16 R52, R160.reuse, R108, R52 ;  /* 0x0000006ca034723c */ /* 0x040fe80000041834 */
[C---:B------:R-:W-:Y:S02]  /*9790*/  FMUL.FTZ R82, R0.reuse, R82 ;  /* 0x0000005200527220 */ /* 0x040fe40000410000 */
[----:B------:R-:W-:Y:S02]  /*97a0*/  FMUL.FTZ R83, R0, R83 ;  /* 0x0000005300537220 */ /* 0x000fe40000410000 */
[C---:B------:R-:W-:Y:S04]  /*97b0*/  HMMA.16816.F32.BF16 R56, R160.reuse, R110, R56 ;  /* 0x0000006ea038723c */ /* 0x040fe80000041838 */
[--C-:B------:R-:W-:Y:S02]  /*97c0*/  FFMA.FTZ R108, R166, c[0x0][0x2d0], -R164.reuse ;  /* 0x0000b400a66c7a23 */ /* 0x100fe400000108a4 */
[C---:B------:R-:W-:Y:S02]  /*97d0*/  FMUL.FTZ R84, R2.reuse, R84 ;  /* 0x0000005402547220 */ /* 0x040fe40000410000 */
[C---:B------:R-:W-:Y:S01]  /*97e0*/  HMMA.16816.F32.BF16 R60, R160.reuse, R112, R60 ;  /* 0x00000070a03c723c */ /* 0x040fe2000004183c */
[----:B------:R2:W-:Y:S03]  /*97f0*/  MUFU.EX2 R136, R108 ;  /* 0x0000006c00887308 */ /* 0x0005e60000000800 */
[----:B------:R-:W-:Y:S02]  /*9800*/  FMUL.FTZ R85, R2, R85 ;  /* 0x0000005502557220 */ /* 0x000fe40000410000 */
[C---:B------:R-:W-:Y:S02]  /*9810*/  FMUL.FTZ R86, R0.reuse, R86 ;  /* 0x0000005600567220 */ /* 0x040fe40000410000 */
[C---:B------:R-:W-:Y:S04]  /*9820*/  HMMA.16816.F32.BF16 R64, R160.reuse, R114, R64 ;  /* 0x00000072a040723c */ /* 0x040fe80000041840 */
[----:B------:R-:W-:Y:S01]  /*9830*/  FFMA.FTZ R112, R167, c[0x0][0x2d0], -R164 ;  /* 0x0000b400a7707a23 */ /* 0x000fe200000108a4 */
[----:B------:R-:W-:Y:S01]  /*9840*/  MOV R167, R244 ;  /* 0x000000f400a77202 */ /* 0x000fe20000000f00 */
[----:B------:R-:W-:Y:S02]  /*9850*/  FMUL.FTZ R87, R0, R87 ;  /* 0x0000005700577220 */ /* 0x000fe40000410000 */
[----:B------:R3:W-:Y:S01]  /*9860*/  MUFU.EX2 R138, R112 ;  /* 0x00000070008a7308 */ /* 0x0007e20000000800 */
[C---:B-1----:R-:W-:Y:S03]  /*9870*/  HMMA.16816.F32.BF16 R68, R160.reuse, R104, R68 ;  /* 0x00000068a044723c */ /* 0x042fe60000041844 */
[C---:B------:R-:W-:Y:S02]  /*9880*/  FMUL.FTZ R88, R2.reuse, R88 ;  /* 0x0000005802587220 */ /* 0x040fe40000410000 */
[----:B------:R-:W-:Y:S02]  /*9890*/  FMUL.FTZ R89, R2, R89 ;  /* 0x0000005902597220 */ /* 0x000fe40000410000 */
[----:B------:R-:W-:Y:S01]  /*98a0*/  FFMA.FTZ R104, R169, c[0x0][0x2d0], -R165 ;  /* 0x0000b400a9687a23 */ /* 0x000fe200000108a5 */
[C---:B------:R-:W-:Y:S01]  /*98b0*/  HMMA.16816.F32.BF16 R72, R160.reuse, R106, R72 ;  /* 0x0000006aa048723c */ /* 0x040fe20000041848 */
[----:B--2---:R-:W1:Y:S02]  /*98c0*/  LDSM.16.MT88.4 R108, [R102+0x6100] ;  /* 0x00610000666c783b */ /* 0x004e640000004200 */
[----:B------:R2:W-:Y:S01]  /*98d0*/  MUFU.EX2 R141, R104 ;  /* 0x00000068008d7308 */ /* 0x0005e20000000800 */
[----:B------:R-:W-:Y:S02]  /*98e0*/  IMAD.MOV.U32 R169, RZ, RZ, R122 ;  /* 0x000000ffffa97224 */ /* 0x000fe400078e007a */
[C---:B------:R-:W-:Y:S02]  /*98f0*/  FMUL.FTZ R90, R0.reuse, R90 ;  /* 0x0000005a005a7220 */ /* 0x040fe40000410000 */
[----:B------:R-:W-:Y:S04]  /*9900*/  FMUL.FTZ R91, R0, R91 ;  /* 0x0000005b005b7220 */ /* 0x000fe80000410000 */
[----:B------:R-:W-:Y:S02]  /*9910*/  IMAD.MOV.U32 R137, RZ, RZ, R245 ;  /* 0x000000ffff897224 */ /* 0x000fe400078e00f5 */
[----:B------:R-:W-:Y:S02]  /*9920*/  FMUL.FTZ R92, R2, R92 ;  /* 0x0000005c025c7220 */ /* 0x000fe40000410000 */
[----:B---3--:R-:W-:Y:S01]  /*9930*/  FFMA.FTZ R112, R168, c[0x0][0x2d0], -R165 ;  /* 0x0000b400a8707a23 */ /* 0x008fe200000108a5 */
[----:B------:R-:W-:Y:S01]  /*9940*/  MOV R168, R120 ;  /* 0x0000007800a87202 */ /* 0x000fe20000000f00 */
[----:B------:R-:W-:Y:S01]  /*9950*/  FMUL.FTZ R93, R2, R93 ;  /* 0x0000005d025d7220 */ /* 0x000fe20000410000 */
[----:B------:R-:W-:Y:S01]  /*9960*/  LDSM.16.MT88.4 R120, [R101+0x900] ;  /* 0x000900006578783b */ /* 0x000fe20000004200 */
[----:B------:R3:W4:Y:S01]  /*9970*/  MUFU.EX2 R134, R112 ;  /* 0x0000007000867308 */ /* 0x0007220000000800 */
[C---:B------:R-:W-:Y:S02]  /*9980*/  FMUL.FTZ R94, R0.reuse, R94 ;  /* 0x0000005e005e7220 */ /* 0x040fe40000410000 */
[----:B------:R-:W-:Y:S02]  /*9990*/  FMUL.FTZ R95, R0, R95 ;  /* 0x0000005f005f7220 */ /* 0x000fe40000410000 */
[----:B------:R-:W-:Y:S02]  /*99a0*/  FMUL.FTZ R96, R2, R96 ;  /* 0x0000006002607220 */ /* 0x000fe40000410000 */
[----:B--2---:R-:W-:Y:S02]  /*99b0*/  FFMA.FTZ R104, R170, c[0x0][0x2d0], -R164 ;  /* 0x0000b400aa687a23 */ /* 0x004fe400000108a4 */
[----:B------:R-:W-:Y:S02]  /*99c0*/  IMAD.MOV.U32 R170, RZ, RZ, R194 ;  /* 0x000000ffffaa7224 */ /* 0x000fe400078e00c2 */
[----:B------:R2:W-:Y:S01]  /*99d0*/  MUFU.EX2 R144, R104 ;  /* 0x0000006800907308 */ /* 0x0005e20000000800 */
[----:B------:R-:W-:Y:S02]  /*99e0*/  FMUL.FTZ R97, R2, R97 ;  /* 0x0000006102617220 */ /* 0x000fe40000410000 */
[C---:B------:R-:W-:Y:S02]  /*99f0*/  FMUL.FTZ R98, R0.reuse, R98 ;  /* 0x0000006200627220 */ /* 0x040fe40000410000 */
[----:B------:R-:W-:Y:S02]  /*9a00*/  FMUL.FTZ R99, R0, R99 ;  /* 0x0000006300637220 */ /* 0x000fe40000410000 */
[----:B------:R-:W-:Y:S01]  /*9a10*/  IMAD.MOV.U32 R166, RZ, RZ, R241 ;  /* 0x000000ffffa67224 */ /* 0x000fe200078e00f1 */
[C---:B-1----:R-:W-:Y:S01]  /*9a20*/  HMMA.16816.F32.BF16 R76, R160.reuse, R108, R76 ;  /* 0x0000006ca04c723c */ /* 0x042fe2000004184c */
[----:B---3--:R-:W1:Y:S06]  /*9a30*/  LDSM.16.MT88.4 R112, [R236+UR4+0x6100] ;  /* 0x00610004ec70783b */ /* 0x008e6c0008004200 */
[--C-:B------:R-:W-:Y:S01]  /*9a40*/  FFMA.FTZ R108, R171, c[0x0][0x2d0], -R164.reuse ;  /* 0x0000b400ab6c7a23 */ /* 0x100fe200000108a4 */
[C---:B------:R-:W-:Y:S03]  /*9a50*/  HMMA.16816.F32.BF16 R80, R160.reuse, R110, R80 ;  /* 0x0000006ea050723c */ /* 0x040fe60000041850 */
[----:B------:R3:W5:Y:S01]  /*9a60*/  MUFU.EX2 R147, R108 ;  /* 0x0000006c00937308 */ /* 0x0007620000000800 */
[----:B------:R-:W-:Y:S01]  /*9a70*/  MOV R171, R192 ;  /* 0x000000c000ab7202 */ /* 0x000fe20000000f00 */
[----:B--2---:R-:W2:Y:S01]  /*9a80*/  LDSM.16.MT88.4 R104, [R101+0x6100] ;  /* 0x006100006568783b */ /* 0x004ea20000004200 */
[--C-:B---3--:R-:W-:Y:S07]  /*9a90*/  FFMA.FTZ R108, R172, c[0x0][0x2d0], -R165.reuse ;  /* 0x0000b400ac6c7a23 */ /* 0x108fee00000108a5 */
[----:B------:R3:W-:Y:S01]  /*9aa0*/  MUFU.EX2 R145, R108 ;  /* 0x0000006c00917308 */ /* 0x0007e20000000800 */
[C---:B-1----:R-:W-:Y:S07]  /*9ab0*/  HMMA.16816.F32.BF16 R84, R160.reuse, R112, R84 ;  /* 0x00000070a054723c */ /* 0x042fee0000041854 */
[--C-:B------:R-:W-:Y:S01]  /*9ac0*/  FFMA.FTZ R112, R173, c[0x0][0x2d0], -R165.reuse ;  /* 0x0000b400ad707a23 */ /* 0x100fe200000108a5 */
[C---:B------:R-:W-:Y:S03]  /*9ad0*/  HMMA.16816.F32.BF16 R88, R160.reuse, R114, R88 ;  /* 0x00000072a058723c */ /* 0x040fe60000041858 */
[----:B------:R1:W1:Y:S05]  /*9ae0*/  MUFU.EX2 R146, R112 ;  /* 0x0000007000927308 */ /* 0x00026a0000000800 */
[C---:B--2---:R-:W-:Y:S01]  /*9af0*/  HMMA.16816.F32.BF16 R92, R160.reuse, R104, R92 ;  /* 0x00000068a05c723c */ /* 0x044fe2000004185c */
[----:B---3--:R-:W2:Y:S06]  /*9b00*/  LDSM.16.MT88.4 R108, [R103+UR4+0x900] ;  /* 0x00090004676c783b */ /* 0x008eac0008004200 */
[----:B----4-:R-:W-:Y:S01]  /*9b10*/  F2FP.BF16.PACK_AB R105, R141, R134 ;  /* 0x000000868d69723e */ /* 0x010fe200000010ff */
[----:B------:R-:W-:Y:S04]  /*9b20*/  HMMA.16816.F32.BF16 R96, R160, R106, R96 ;  /* 0x0000006aa060723c */ /* 0x000fe80000041860 */
[----:B------:R-:W-:Y:S03]  /*9b30*/  F2FP.BF16.PACK_AB R104, R138, R136 ;  /* 0x000000888a68723e */ /* 0x000fe600000010ff */
[----:B-----5:R-:W-:Y:S01]  /*9b40*/  F2FP.BF16.PACK_AB R106, R147, R144 ;  /* 0x00000090936a723e */ /* 0x020fe200000010ff */
[----:B-1----:R-:W1:Y:S01]  /*9b50*/  LDSM.16.MT88.4 R112, [R236+UR4+0x900] ;  /* 0x00090004ec70783b */ /* 0x002e620008004200 */
        /* <DEDUP_REMOVED lines=10> */
[C---:B------:R-:W-:Y:S07]  /*9c00*/  HMMA.16816.F32.BF16 R28, R104.reuse, R120, R28 ;  /* 0x00000078681c723c */ /* 0x040fee000004181c */
[--C-:B------:R-:W-:Y:S01]  /*9c10*/  FFMA.FTZ R120, R174, c[0x0][0x2d0], -R164.reuse ;  /* 0x0000b400ae787a23 */ /* 0x100fe200000108a4 */
[C---:B------:R-:W-:Y:S03]  /*9c20*/  HMMA.16816.F32.BF16 R32, R104.reuse, R122, R32 ;  /* 0x0000007a6820723c */ /* 0x040fe60000041820 */
[----:B------:R4:W-:Y:S05]  /*9c30*/  MUFU.EX2 R246, R120 ;  /* 0x0000007800f67308 */ /* 0x0009ea0000000800 */
[C---:B------:R-:W-:Y:S08]  /*9c40*/  HMMA.16816.F32.BF16 R36, R104.reuse, R124, R36 ;  /* 0x0000007c6824723c */ /* 0x040ff00000041824 */
[C---:B------:R-:W-:Y:S01]  /*9c50*/  HMMA.16816.F32.BF16 R40, R104.reuse, R126, R40 ;  /* 0x0000007e6828723c */ /* 0x040fe20000041828 */
[----:B------:R-:W-:Y:S07]  /*9c60*/  LDSM.16.MT88.4 R124, [R101+0x6900] ;  /* 0x00690000657c783b */ /* 0x000fee0000004200 */
[C---:B------:R-:W-:Y:S01]  /*9c70*/  HMMA.16816.F32.BF16 R44, R104.reuse, R128, R44 ;  /* 0x00000080682c723c */ /* 0x040fe2000004182c */
[----:B----4-:R-:W4:Y:S07]  /*9c80*/  LDSM.16.MT88.4 R120, [R102+0x6900] ;  /* 0x006900006678783b */ /* 0x010f2e0000004200 */
[C---:B------:R-:W-:Y:S01]  /*9c90*/  HMMA.16816.F32.BF16 R48, R104.reuse, R130, R48 ;  /* 0x000000826830723c */ /* 0x040fe20000041830 */
[----:B------:R-:W-:Y:S07]  /*9ca0*/  LDSM.16.MT88.4 R128, [R236+UR4+0x4100] ;  /* 0x00410004ec80783b */ /* 0x000fee0008004200 */
[C---:B--2---:R-:W-:Y:S07]  /*9cb0*/  HMMA.16816.F32.BF16 R52, R104.reuse, R108, R52 ;  /* 0x0000006c6834723c */ /* 0x044fee0000041834 */
[--C-:B------:R-:W-:Y:S01]  /*9cc0*/  FFMA.FTZ R108, R175, c[0x0][0x2d0], -R164.reuse ;  /* 0x0000b400af6c7a23 */ /* 0x100fe200000108a4 */
[C---:B------:R-:W-:Y:S03]  /*9cd0*/  HMMA.16816.F32.BF16 R56, R104.reuse, R110, R56 ;  /* 0x0000006e6838723c */ /* 0x040fe60000041838 */
[----:B------:R2:W5:Y:S05]  /*9ce0*/  MUFU.EX2 R245, R108 ;  /* 0x0000006c00f57308 */ /* 0x00056a0000000800 */
[C---:B---3--:R-:W-:Y:S07]  /*9cf0*/  HMMA.16816.F32.BF16 R60, R104.reuse, R116, R60 ;  /* 0x00000074683c723c */ /* 0x048fee000004183c */
[--C-:B------:R-:W-:Y:S01]  /*9d00*/  FFMA.FTZ R116, R177, c[0x0][0x2d0], -R165.reuse ;  /* 0x0000b400b1747a23 */ /* 0x100fe200000108a5 */
[C---:B------:R-:W-:Y:S03]  /*9d10*/  HMMA.16816.F32.BF16 R64, R104.reuse, R118, R64 ;  /* 0x000000766840723c */ /* 0x040fe60000041840 */
[----:B------:R3:W-:Y:S05]  /*9d20*/  MUFU.EX2 R243, R116 ;  /* 0x0000007400f37308 */ /* 0x0007ea0000000800 */
[C---:B-1----:R-:W-:Y:S04]  /*9d30*/  HMMA.16816.F32.BF16 R68, R104.reuse, R112, R68 ;  /* 0x000000706844723c */ /* 0x042fe80000041844 */
[--C-:B--2---:R-:W-:Y:S03]  /*9d40*/  FFMA.FTZ R108, R176, c[0x0][0x2d0], -R165.reuse ;  /* 0x0000b400b06c7a23 */ /* 0x104fe600000108a5 */
[--C-:B------:R-:W-:Y:S01]  /*9d50*/  FFMA.FTZ R112, R179, c[0x0][0x2d0], -R164.reuse ;  /* 0x0000b400b3707a23 */ /* 0x100fe200000108a4 */
[C---:B------:R-:W-:Y:S01]  /*9d60*/  HMMA.16816.F32.BF16 R72, R104.reuse, R114, R72 ;  /* 0x000000726848723c */ /* 0x040fe20000041848 */
[----:B------:R1:W2:Y:S07]  /*9d70*/  MUFU.EX2 R244, R108 ;  /* 0x0000006c00f47308 */ /* 0x0002ae0000000800 */
[C---:B----4-:R-:W-:Y:S03]  /*9d80*/  HMMA.16816.F32.BF16 R76, R104.reuse, R120, R76 ;  /* 0x00000078684c723c */ /* 0x050fe6000004184c */
[----:B------:R4:W-:Y:S01]  /*9d90*/  MUFU.EX2 R241, R112 ;  /* 0x0000007000f17308 */ /* 0x0009e20000000800 */
[--C-:B---3--:R-:W-:Y:S03]  /*9da0*/  FFMA.FTZ R116, R178, c[0x0][0x2d0], -R164.reuse ;  /* 0x0000b400b2747a23 */ /* 0x108fe600000108a4 */
[--C-:B------:R-:W-:Y:S01]  /*9db0*/  FFMA.FTZ R120, R181, c[0x0][0x2d0], -R165.reuse ;  /* 0x0000b400b5787a23 */ /* 0x100fe200000108a5 */
[C---:B------:R-:W-:Y:S05]  /*9dc0*/  HMMA.16816.F32.BF16 R80, R104.reuse, R122, R80 ;  /* 0x0000007a6850723c */ /* 0x040fea0000041850 */
[----:B------:R3:W2:Y:S01]  /*9dd0*/  MUFU.EX2 R242, R116 ;  /* 0x0000007400f27308 */ /* 0x0006a20000000800 */
[----:B-1----:R-:W1:Y:S09]  /*9de0*/  LDSM.16.MT88.4 R108, [R236+UR4+0x6900] ;  /* 0x00690004ec6c783b */ /* 0x002e720008004200 */
[----:B------:R2:W-:Y:S01]  /*9df0*/  MUFU.EX2 R234, R120 ;  /* 0x0000007800ea7308 */ /* 0x0005e20000000800 */
[--C-:B----4-:R-:W-:Y:S09]  /*9e00*/  FFMA.FTZ R112, R180, c[0x0][0x2d0], -R165.reuse ;  /* 0x0000b400b4707a23 */ /* 0x110ff200000108a5 */
[----:B------:R4:W1:Y:S01]  /*9e10*/  MUFU.EX2 R231, R112 ;  /* 0x0000007000e77308 */ /* 0x0008620000000800 */
[----:B---3--:R-:W-:Y:S08]  /*9e20*/  LDSM.16.MT88.4 R116, [R102+0x1100] ;  /* 0x001100006674783b */ /* 0x008ff00000004200 */
[----:B--2---:R-:W-:Y:S01]  /*9e30*/  LDSM.16.MT88.4 R120, [R101+0x1100] ;  /* 0x001100006578783b */ /* 0x004fe20000004200 */
[C---:B-1----:R-:W-:Y:S07]  /*9e40*/  HMMA.16816.F32.BF16 R84, R104.reuse, R108, R84 ;  /* 0x0000006c6854723c */ /* 0x042fee0000041854 */
[----:B----4-:R-:W1:Y:S01]  /*9e50*/  LDSM.16.MT88.4 R112, [R103+UR4+0x1100] ;  /* 0x001100046770783b */ /* 0x010e620008004200 */
[C---:B------:R-:W-:Y:S07]  /*9e60*/  HMMA.16816.F32.BF16 R88, R104.reuse, R110, R88 ;  /* 0x0000006e6858723c */ /* 0x040fee0000041858 */
[----:B------:R-:W2:Y:S01]  /*9e70*/  LDSM.16.MT88.4 R108, [R236+UR4+0x1100] ;  /* 0x00110004ec6c783b */ /* 0x000ea20008004200 */
        /* <DEDUP_REMOVED lines=16> */
[C---:B------:R-:W-:Y:S07]  /*9f80*/  HMMA.16816.F32.BF16 R28, R104.reuse, R120, R28 ;  /* 0x00000078681c723c */ /* 0x040fee000004181c */
[--C-:B------:R-:W-:Y:S01]  /*9f90*/  FFMA.FTZ R120, R182, c[0x0][0x2d0], -R164.reuse ;  /* 0x0000b400b6787a23 */ /* 0x100fe200000108a4 */
[C---:B------:R-:W-:Y:S03]  /*9fa0*/  HMMA.16816.F32.BF16 R32, R104.reuse, R122, R32 ;  /* 0x0000007a6820723c */ /* 0x040fe60000041820 */
[----:B------:R4:W-:Y:S05]  /*9fb0*/  MUFU.EX2 R192, R120 ;  /* 0x0000007800c07308 */ /* 0x0009ea0000000800 */
[C---:B-1----:R-:W-:Y:S08]  /*9fc0*/  HMMA.16816.F32.BF16 R36, R104.reuse, R112, R36 ;  /* 0x000000706824723c */ /* 0x042ff00000041824 */
[C---:B------:R-:W-:Y:S01]  /*9fd0*/  HMMA.16816.F32.BF16 R40, R104.reuse, R114, R40 ;  /* 0x000000726828723c */ /* 0x040fe20000041828 */
[----:B------:R-:W1:Y:S07]  /*9fe0*/  LDSM.16.MT88.4 R112, [R102+0x7100] ;  /* 0x007100006670783b */ /* 0x000e6e0000004200 */
[C---:B------:R-:W-:Y:S01]  /*9ff0*/  HMMA.16816.F32.BF16 R44, R104.reuse, R124, R44 ;  /* 0x0000007c682c723c */ /* 0x040fe2000004182c */
[----:B----4-:R-:W4:Y:S07]  /*a000*/  LDSM.16.MT88.4 R120, [R236+UR4+0x7100] ;  /* 0x00710004ec78783b */ /* 0x010f2e0008004200 */
        /* <DEDUP_REMOVED lines=8> */
[----:B------:R3:W5:Y:S05]  /*a090*/  MUFU.EX2 R195, R116 ;  /* 0x0000007400c37308 */ /* 0x00076a0000000800 */
[C---:B--2---:R-:W-:Y:S07]  /*a0a0*/  HMMA.16816.F32.BF16 R68, R104.reuse, R108, R68 ;  /* 0x0000006c6844723c */ /* 0x044fee0000041844 */
[--C-:B------:R-:W-:Y:S01]  /*a0b0*/  FFMA.FTZ R108, R228, c[0x0][0x2d0], -R165.reuse ;  /* 0x0000b400e46c7a23 */ /* 0x100fe200000108a5 */
[C---:B------:R-:W-:Y:S04]  /*a0c0*/  HMMA.16816.F32.BF16 R72, R104.reuse, R110, R72 ;  /* 0x0000006e6848723c */ /* 0x040fe80000041848 */
[----:B------:R-:W-:Y:S04]  /*a0d0*/  MOV R228, R132 ;  /* 0x0000008400e47202 */ /* 0x000fe80000000f00 */
[C---:B-1----:R-:W-:Y:S04]  /*a0e0*/  HMMA.16816.F32.BF16 R76, R104.reuse, R112, R76 ;  /* 0x00000070684c723c */ /* 0x042fe8000004184c */
[--C-:B---3--:R-:W-:Y:S02]  /*a0f0*/  FFMA.FTZ R116, R193, c[0x0][0x2d0], -R165.reuse ;  /* 0x0000b400c1747a23 */ /* 0x108fe400000108a5 */
[----:B------:R1:W-:Y:S02]  /*a100*/  MUFU.EX2 R193, R108 ;  /* 0x0000006c00c17308 */ /* 0x0003e40000000800 */
[C---:B------:R-:W-:Y:S01]  /*a110*/  HMMA.16816.F32.BF16 R80, R104.reuse, R114, R80 ;  /* 0x000000726850723c */ /* 0x040fe20000041850 */
[----:B------:R-:W-:Y:S07]  /*a120*/  LDSM.16.MT88.4 R112, [R102+0x1900] ;  /* 0x001900006670783b */ /* 0x000fee0000004200 */
[C---:B----4-:R-:W-:Y:S01]  /*a130*/  HMMA.16816.F32.BF16 R84, R104.reuse, R120, R84 ;  /* 0x000000786854723c */ /* 0x050fe20000041854 */
[----:B------:R2:W2:Y:S06]  /*a140*/  MUFU.EX2 R194, R116 ;  /* 0x0000007400c27308 */ /* 0x0004ac0000000800 */
[--C-:B------:R-:W-:Y:S01]  /*a150*/  FFMA.FTZ R120, R238, c[0x0][0x2d0], -R165.reuse ;  /* 0x0000b400ee787a23 */ /* 0x100fe200000108a5 */
[C---:B------:R-:W-:Y:S03]  /*a160*/  HMMA.16816.F32.BF16 R88, R104.reuse, R122, R88 ;  /* 0x0000007a6858723c */ /* 0x040fe60000041858 */
[----:B------:R4:W-:Y:S01]  /*a170*/  MUFU.EX2 R181, R120 ;  /* 0x0000007800b57308 */ /* 0x0009e20000000800 */
[----:B------:R-:W-:Y:S01]  /*a180*/  MOV R238, R141 ;  /* 0x0000008d00ee7202 */ /* 0x000fe20000000f00 */
[--C-:B-1----:R-:W-:Y:S01]  /*a190*/  FFMA.FTZ R108, R229, c[0x0][0x2d0], -R164.reuse ;  /* 0x0000b400e56c7a23 */ /* 0x102fe200000108a4 */
[----:B------:R-:W-:Y:S02]  /*a1a0*/  MOV R229, R147 ;  /* 0x0000009300e57202 */ /* 0x000fe40000000f00 */
[----:B------:R-:W4:Y:S05]  /*a1b0*/  LDL.LU R147, [R1+0xc] ;  /* 0x00000c0001937983 */ /* 0x000f2a0000300800 */
[----:B------:R1:W-:Y:S01]  /*a1c0*/  MUFU.EX2 R183, R108 ;  /* 0x0000006c00b77308 */ /* 0x0003e20000000800 */
[----:B--2---:R-:W2:Y:S08]  /*a1d0*/  LDSM.16.MT88.4 R116, [R101+0x7100] ;  /* 0x007100006574783b */ /* 0x004eb00000004200 */
[----:B----4-:R-:W-:Y:S01]  /*a1e0*/  LDSM.16.MT88.4 R120, [R236+UR4+0x1900] ;  /* 0x00190004ec78783b */ /* 0x010fe20008004200 */
[----:B-1----:R-:W-:Y:S01]  /*a1f0*/  FFMA.FTZ R108, R230, c[0x0][0x2d0], -R164 ;  /* 0x0000b400e66c7a23 */ /* 0x002fe200000108a4 */
[----:B------:R-:W-:Y:S02]  /*a200*/  MOV R230, R145 ;  /* 0x0000009100e67202 */ /* 0x000fe40000000f00 */
[----:B------:R-:W-:Y:S01]  /*a210*/  MOV R145, R133 ;  /* 0x0000008500917202 */ /* 0x000fe20000000f00 */
[----:B------:R1:W4:Y:S01]  /*a220*/  MUFU.EX2 R182, R108 ;  /* 0x0000006c00b67308 */ /* 0x0003220000000800 */
[C---:B--2---:R-:W-:Y:S08]  /*a230*/  HMMA.16816.F32.BF16 R92, R104.reuse, R116, R92 ;  /* 0x00000074685c723c */ /* 0x044ff0000004185c */
[----:B------:R-:W-:Y:S01]  /*a240*/  HMMA.16816.F32.BF16 R96, R104, R118, R96 ;  /* 0x000000766860723c */ /* 0x000fe20000041860 */
[----:B------:R-:W-:Y:S03]  /*a250*/  LDSM.16.MT88.4 R116, [R102+0x4900] ;  /* 0x004900006674783b */ /* 0x000fe60000004200 */
[--C-:B-1----:R-:W-:Y:S02]  /*a260*/  FFMA.FTZ R108, R235, c[0x0][0x2d0], -R165.reuse ;  /* 0x0000b400eb6c7a23 */ /* 0x102fe400000108a5 */
[----:B------:R-:W-:Y:S01]  /*a270*/  IMAD.MOV.U32 R235, RZ, RZ, R144 ;  /* 0x000000ffffeb7224 */ /* 0x000fe200078e0090 */
[----:B-----5:R-:W-:Y:S01]  /*a280*/  F2FP.BF16.PACK_AB R104, R195, R192 ;  /* 0x000000c0c368723e */ /* 0x020fe200000010ff */
[----:B------:R1:W2:Y:S01]  /*a290*/  MUFU.EX2 R180, R108 ;  /* 0x0000006c00b47308 */ /* 0x0002a20000000800 */
[----:B------:R-:W-:Y:S03]  /*a2a0*/  F2FP.BF16.PACK_AB R105, R193, R194 ;  /* 0x000000c2c169723e */ /* 0x000fe600000010ff */
[----:B----4-:R-:W-:Y:S02]  /*a2b0*/  F2FP.BF16.PACK_AB R106, R182, R183 ;  /* 0x000000b7b66a723e */ /* 0x010fe400000010ff */
[----:B------:R-:W-:Y:S01]  /*a2c0*/  MOV R144, R142 ;  /* 0x0000008e00907202 */ /* 0x000fe20000000f00 */
        /* <DEDUP_REMOVED lines=9> */
[----:B------:R-:W-:Y:S01]  /*a360*/  FFMA.FTZ R120, R248, c[0x0][0x2d0], -R164 ;  /* 0x0000b400f8787a23 */ /* 0x000fe200000108a4 */
[C---:B------:R-:W-:Y:S03]  /*a370*/  HMMA.16816.F32.BF16 R24, R104.reuse, R122, R24 ;  /* 0x0000007a6818723c */ /* 0x040fe60000041818 */
        /* <DEDUP_REMOVED lines=9> */
[----:B------:R-:W-:Y:S04]  /*a410*/  IMAD.MOV.U32 R252, RZ, RZ, R134 ;  /* 0x000000fffffc7224 */ /* 0x000fe800078e0086 */
[C---:B------:R-:W-:Y:S07]  /*a420*/  HMMA.16816.F32.BF16 R44, R104.reuse, R116, R44 ;  /* 0x00000074682c723c */ /* 0x040fee000004182c */
[--C-:B------:R-:W-:Y:S01]  /*a430*/  FFMA.FTZ R116, R249, c[0x0][0x2d0], -R164.reuse ;  /* 0x0000b400f9747a23 */ /* 0x100fe200000108a4 */
[C---:B------:R-:W-:Y:S01]  /*a440*/  HMMA.16816.F32.BF16 R48, R104.reuse, R118, R48 ;  /* 0x000000766830723c */ /* 0x040fe20000041830 */
[----:B------:R-:W3:Y:S02]  /*a450*/  LDL.64 R248, [R1+0x30] ;  /* 0x0000300001f87983 */ /* 0x000ee40000100a00 */
[----:B------:R2:W2:Y:S05]  /*a460*/  MUFU.EX2 R179, R116 ;  /* 0x0000007400b37308 */ /* 0x0004aa0000000800 */
[C---:B-1----:R-:W-:Y:S01]  /*a470*/  HMMA.16816.F32.BF16 R52, R104.reuse, R108, R52 ;  /* 0x0000006c6834723c */ /* 0x042fe20000041834 */
[----:B-----5:R-:W-:Y:S06]  /*a480*/  LDSM.16.MT88.4 R128, [R236+UR4+0x5100] ;  /* 0x00510004ec80783b */ /* 0x020fec0008004200 */
[--C-:B------:R-:W-:Y:S01]  /*a490*/  FFMA.FTZ R108, R247, c[0x0][0x2d0], -R165.reuse ;  /* 0x0000b400f76c7a23 */ /* 0x100fe200000108a5 */
[C---:B------:R-:W-:Y:S03]  /*a4a0*/  HMMA.16816.F32.BF16 R56, R104.reuse, R110, R56 ;  /* 0x0000006e6838723c */ /* 0x040fe60000041838 */
[----:B------:R1:W-:Y:S01]  /*a4b0*/  MUFU.EX2 R176, R108 ;  /* 0x0000006c00b07308 */ /* 0x0003e20000000800 */
[----:B------:R-:W-:Y:S02]  /*a4c0*/  MOV R247, R138 ;  /* 0x0000008a00f77202 */ /* 0x000fe40000000f00 */
[----:B------:R-:W-:Y:S02]  /*a4d0*/  MOV R138, R137 ;  /* 0x00000089008a7202 */ /* 0x000fe40000000f00 */
[C---:B--2---:R-:W-:Y:S04]  /*a4e0*/  HMMA.16816.F32.BF16 R60, R104.reuse, R112, R60 ;  /* 0x00000070683c723c */ /* 0x044fe8000004183c */
[--C-:B------:R-:W-:Y:S01]  /*a4f0*/  FFMA.FTZ R116, R250, c[0x0][0x2d0], -R165.reuse ;  /* 0x0000b400fa747a23 */ /* 0x100fe200000108a5 */
[----:B------:R-:W-:Y:S02]  /*a500*/  MOV R137, R135 ;  /* 0x0000008700897202 */ /* 0x000fe40000000f00 */
[--C-:B------:R-:W-:Y:S01]  /*a510*/  FFMA.FTZ R112, R171, c[0x0][0x2d0], -R164.reuse ;  /* 0x0000b400ab707a23 */ /* 0x100fe200000108a4 */
[C---:B------:R-:W-:Y:S01]  /*a520*/  HMMA.16816.F32.BF16 R64, R104.reuse, R114, R64 ;  /* 0x000000726840723c */ /* 0x040fe20000041840 */
[----:B------:R2:W5:Y:S01]  /*a530*/  MUFU.EX2 R174, R116 ;  /* 0x0000007400ae7308 */ /* 0x0005620000000800 */
[----:B------:R-:W-:Y:S06]  /*a540*/  LDSM.16.MT88.4 R132, [R101+0x2900] ;  /* 0x002900006584783b */ /* 0x000fec0000004200 */
[C---:B----4-:R-:W-:Y:S03]  /*a550*/  HMMA.16816.F32.BF16 R68, R104.reuse, R120, R68 ;  /* 0x000000786844723c */ /* 0x050fe60000041844 */
[----:B------:R4:W-:Y:S01]  /*a560*/  MUFU.EX2 R177, R112 ;  /* 0x0000007000b17308 */ /* 0x0009e20000000800 */
[----:B-1----:R-:W-:Y:S04]  /*a570*/  LDSM.16.MT88.4 R108, [R236+UR4+0x7900] ;  /* 0x00790004ec6c783b */ /* 0x002fe80008004200 */
[C---:B------:R-:W-:Y:S04]  /*a580*/  HMMA.16816.F32.BF16 R72, R104.reuse, R122, R72 ;  /* 0x0000007a6848723c */ /* 0x040fe80000041848 */
[----:B------:R-:W-:Y:S08]  /*a590*/  LDSM.16.MT88.4 R120, [R102+0x2100] ;  /* 0x002100006678783b */ /* 0x000ff00000004200 */
[----:B--2---:R-:W1:Y:S01]  /*a5a0*/  LDSM.16.MT88.4 R116, [R102+0x7900] ;  /* 0x007900006674783b */ /* 0x004e620000004200 */
[----:B----4-:R-:W-:Y:S04]  /*a5b0*/  FFMA.FTZ R112, R170, c[0x0][0x2d0], -R164 ;  /* 0x0000b400aa707a23 */ /* 0x010fe800000108a4 */
[----:B------:R2:W4:Y:S01]  /*a5c0*/  MUFU.EX2 R175, R112 ;  /* 0x0000007000af7308 */ /* 0x0005220000000800 */
[----:B------:R-:W-:Y:S01]  /*a5d0*/  FFMA.FTZ R2, R2, R147, R228 ;  /* 0x0000009302027223 */ /* 0x000fe200000100e4 */
[----:B------:R-:W-:Y:S01]  /*a5e0*/  MOV R228, R146 ;  /* 0x0000009200e47202 */ /* 0x000fe20000000f00 */
[--C-:B--2---:R-:W-:Y:S02]  /*a5f0*/  FFMA.FTZ R112, R251, c[0x0][0x2d0], -R165.reuse ;  /* 0x0000b400fb707a23 */ /* 0x104fe400000108a5 */
[----:B------:R-:W2:Y:S05]  /*a600*/  LDL.64 R250, [R1+0x18] ;  /* 0x0000180001fa7983 */ /* 0x000eaa0000100a00 */
        /* <DEDUP_REMOVED lines=12> */
[----:B-----5:R-:W-:Y:S03]  /*a6d0*/  F2FP.BF16.PACK_AB R105, R176, R174 ;  /* 0x000000aeb069723e */ /* 0x020fe600000010ff */
[----:B------:R-:W-:Y:S02]  /*a6e0*/  F2FP.BF16.PACK_AB R106, R175, R177 ;  /* 0x000000b1af6a723e */ /* 0x000fe400000010ff */
        /* <DEDUP_REMOVED lines=17> */
[----:B------:R-:W-:Y:S01]  /*a800*/  FFMA.FTZ R124, R169, c[0x0][0x2d0], -R164 ;  /* 0x0000b400a97c7a23 */ /* 0x000fe200000108a4 */
[C---:B------:R-:W-:Y:S03]  /*a810*/  HMMA.16816.F32.BF16 R48, R104.reuse, R126, R48 ;  /* 0x0000007e6830723c */ /* 0x040fe60000041830 */
[----:B------:R1:W-:Y:S05]  /*a820*/  MUFU.EX2 R171, R124 ;  /* 0x0000007c00ab7308 */ /* 0x0003ea0000000800 */
[C---:B------:R-:W-:Y:S07]  /*a830*/  HMMA.16816.F32.BF16 R52, R104.reuse, R128, R52 ;  /* 0x000000806834723c */ /* 0x040fee0000041834 */
[----:B------:R-:W-:Y:S01]  /*a840*/  MOV R128, R143 ;  /* 0x0000008f00807202 */ /* 0x000fe20000000f00 */
[C---:B------:R-:W-:Y:S04]  /*a850*/  HMMA.16816.F32.BF16 R56, R104.reuse, R130, R56 ;  /* 0x000000826838723c */ /* 0x040fe80000041838 */
[----:B------:R-:W-:Y:S02]  /*a860*/  IMAD.MOV.U32 R129, RZ, RZ, R140 ;  /* 0x000000ffff817224 */ /* 0x000fe400078e008c */
[----:B------:R-:W-:Y:S02]  /*a870*/  LDSM.16.MT88.4 R140, [R103+UR4+0x5900] ;  /* 0x00590004678c783b */ /* 0x000fe40008004200 */
[C---:B-----5:R-:W-:Y:S06]  /*a880*/  HMMA.16816.F32.BF16 R60, R104.reuse, R120, R60 ;  /* 0x00000078683c723c */ /* 0x060fec000004183c */
[----:B-1----:R-:W-:Y:S01]  /*a890*/  LDSM.16.MT88.4 R124, [R236+UR4+0x2900] ;  /* 0x00290004ec7c783b */ /* 0x002fe20008004200 */
[--C-:B------:R-:W-:Y:S01]  /*a8a0*/  FFMA.FTZ R120, R168, c[0x0][0x2d0], -R164.reuse ;  /* 0x0000b400a8787a23 */ /* 0x100fe200000108a4 */
[C---:B------:R-:W-:Y:S03]  /*a8b0*/  HMMA.16816.F32.BF16 R64, R104.reuse, R122, R64 ;  /* 0x0000007a6840723c */ /* 0x040fe60000041840 */
[----:B------:R1:W5:Y:S05]  /*a8c0*/  MUFU.EX2 R170, R120 ;  /* 0x0000007800aa7308 */ /* 0x00036a0000000800 */
[C---:B----4-:R-:W-:Y:S07]  /*a8d0*/  HMMA.16816.F32.BF16 R68, R104.reuse, R108, R68 ;  /* 0x0000006c6844723c */ /* 0x050fee0000041844 */
[--C-:B------:R-:W-:Y:S01]  /*a8e0*/  FFMA.FTZ R108, R166, c[0x0][0x2d0], -R165.reuse ;  /* 0x0000b400a66c7a23 */ /* 0x100fe200000108a5 */
[C---:B------:R-:W-:Y:S03]  /*a8f0*/  HMMA.16816.F32.BF16 R72, R104.reuse, R110, R72 ;  /* 0x0000006e6848723c */ /* 0x040fe60000041848 */
[----:B------:R4:W-:Y:S05]  /*a900*/  MUFU.EX2 R168, R108 ;  /* 0x0000006c00a87308 */ /* 0x0009ea0000000800 */
[C---:B------:R-:W-:Y:S04]  /*a910*/  HMMA.16816.F32.BF16 R76, R104.reuse, R112, R76 ;  /* 0x00000070684c723c */ /* 0x040fe8000004184c */
[--C-:B-1----:R-:W-:Y:S01]  /*a920*/  FFMA.FTZ R120, R167, c[0x0][0x2d0], -R165.reuse ;  /* 0x0000b400a7787a23 */ /* 0x102fe200000108a5 */
[----:B-----5:R-:W-:Y:S03]  /*a930*/  F2FP.BF16.PACK_AB R160, R170, R171 ;  /* 0x000000abaaa0723e */ /* 0x020fe600000010ff */
[C---:B------:R-:W-:Y:S01]  /*a940*/  HMMA.16816.F32.BF16 R80, R104.reuse, R114, R80 ;  /* 0x000000726850723c */ /* 0x040fe20000041850 */
[----:B------:R-:W1:Y:S07]  /*a950*/  MUFU.EX2 R169, R120 ;  /* 0x0000007800a97308 */ /* 0x000e6e0000000800 */
[C---:B------:R-:W-:Y:S04]  /*a960*/  HMMA.16816.F32.BF16 R84, R104.reuse, R116, R84 ;  /* 0x000000746854723c */ /* 0x040fe80000041854 */
[--C-:B----4-:R-:W-:Y:S02]  /*a970*/  FFMA.FTZ R108, R151, c[0x0][0x2d0], -R164.reuse ;  /* 0x0000b400976c7a23 */ /* 0x110fe400000108a4 */
[----:B------:R-:W-:Y:S02]  /*a980*/  FFMA.FTZ R164, R150, c[0x0][0x2d0], -R164 ;  /* 0x0000b40096a47a23 */ /* 0x000fe400000108a4 */
[C---:B------:R-:W-:Y:S01]  /*a990*/  HMMA.16816.F32.BF16 R88, R104.reuse, R118, R88 ;  /* 0x000000766858723c */ /* 0x040fe20000041858 */
[----:B------:R4:W-:Y:S01]  /*a9a0*/  MUFU.EX2 R167, R108 ;  /* 0x0000006c00a77308 */ /* 0x0009e20000000800 */
[----:B------:R-:W-:Y:S02]  /*a9b0*/  LDSM.16.MT88.4 R116, [R102+0x2900] ;  /* 0x002900006674783b */ /* 0x000fe40000004200 */
[----:B-1----:R-:W-:Y:S06]  /*a9c0*/  F2FP.BF16.PACK_AB R161, R168, R169 ;  /* 0x000000a9a8a1723e */ /* 0x002fec00000010ff */
[----:B------:R-:W1:Y:S01]  /*a9d0*/  LDSM.16.MT88.4 R120, [R101+0x8100] ;  /* 0x008100006578783b */ /* 0x000e620000004200 */
[----:B------:R-:W5:Y:S01]  /*a9e0*/  MUFU.EX2 R166, R164 ;  /* 0x000000a400a67308 */ /* 0x000f620000000800 */
[--C-:B----4-:R-:W-:Y:S02]  /*a9f0*/  FFMA.FTZ R108, R149, c[0x0][0x2d0], -R165.reuse ;  /* 0x0000b400956c7a23 */ /* 0x110fe400000108a5 */
[----:B------:R-:W-:Y:S07]  /*aa00*/  FFMA.FTZ R165, R148, c[0x0][0x2d0], -R165 ;  /* 0x0000b40094a57a23 */ /* 0x000fee00000108a5 */
[----:B------:R4:W-:Y:S01]  /*aa10*/  MUFU.EX2 R164, R108 ;  /* 0x0000006c00a47308 */ /* 0x0009e20000000800 */
[----:B------:R-:W-:Y:S01]  /*aa20*/  LDSM.16.MT88.4 R148, [R102+0x5900] ;  /* 0x005900006694783b */ /* 0x000fe20000004200 */
[----:B-----5:R-:W-:Y:S08]  /*aa30*/  F2FP.BF16.PACK_AB R162, R166, R167 ;  /* 0x000000a7a6a2723e */ /* 0x020ff000000010ff */
[----:B------:R-:W5:Y:S01]  /*aa40*/  MUFU.EX2 R165, R165 ;  /* 0x000000a500a57308 */ /* 0x000f620000000800 */
[C---:B-1----:R-:W-:Y:S01]  /*aa50*/  HMMA.16816.F32.BF16 R92, R104.reuse, R120, R92 ;  /* 0x00000078685c723c */ /* 0x042fe2000004185c */
[----:B----4-:R-:W1:Y:S07]  /*aa60*/  LDSM.16.MT88.4 R108, [R103+UR4+0x2900] ;  /* 0x00290004676c783b */ /* 0x010e6e0008004200 */
[----:B------:R-:W-:Y:S04]  /*aa70*/  HMMA.16816.F32.BF16 R96, R104, R122, R96 ;  /* 0x0000007a6860723c */ /* 0x000fe80000041860 */
[----:B-----5:R-:W-:Y:S07]  /*aa80*/  F2FP.BF16.PACK_AB R163, R165, R164 ;  /* 0x000000a4a5a3723e */ /* 0x020fee00000010ff */
[C---:B-1----:R-:W-:Y:S01]  /*aa90*/  HMMA.16816.F32.BF16 R104, R160.reuse, R108, R4 ;  /* 0x0000006ca068723c */ /* 0x042fe20000041804 */
[----:B------:R-:W1:Y:S07]  /*aaa0*/  LDSM.16.MT88.4 R4, [R236+UR4+0x5900] ;  /* 0x00590004ec04783b */ /* 0x000e6e0008004200 */
[C---:B------:R-:W-:Y:S01]  /*aab0*/  HMMA.16816.F32.BF16 R108, R160.reuse, R110, R8 ;  /* 0x0000006ea06c723c */ /* 0x040fe20000041808 */
[----:B------:R-:W4:Y:S07]  /*aac0*/  LDSM.16.MT88.4 R8, [R101+0x5900] ;  /* 0x005900006508783b */ /* 0x000f2e0000004200 */
[C---:B------:R-:W-:Y:S07]  /*aad0*/  HMMA.16816.F32.BF16 R112, R160.reuse, R116, R12 ;  /* 0x00000074a070723c */ /* 0x040fee000004180c */
[----:B------:R-:W-:Y:S01]  /*aae0*/  IMAD.MOV.U32 R13, RZ, RZ, R144 ;  /* 0x000000ffff0d7224 */ /* 0x000fe200078e0090 */
[C---:B------:R-:W-:Y:S01]  /*aaf0*/  HMMA.16816.F32.BF16 R116, R160.reuse, R118, R16 ;  /* 0x00000076a074723c */ /* 0x040fe20000041810 */
[----:B------:R-:W5:Y:S03]  /*ab00*/  LDL.LU R144, [R1+0x10] ;  /* 0x0000100001907983 */ /* 0x000f660000300800 */
[----:B------:R-:W-:Y:S02]  /*ab10*/  MOV R12, R128 ;  /* 0x00000080000c7202 */ /* 0x000fe40000000f00 */
[----:B------:R-:W-:Y:S01]  /*ab20*/  MOV R14, R129 ;  /* 0x00000081000e7202 */ /* 0x000fe20000000f00 */
[----:B------:R-:W-:Y:S01]  /*ab30*/  IMAD.MOV.U32 R18, RZ, RZ, R137 ;  /* 0x000000ffff127224 */ /* 0x000fe200078e0089 */
[C---:B------:R-:W-:Y:S01]  /*ab40*/  HMMA.16816.F32.BF16 R120, R160.reuse, R124, R20 ;  /* 0x0000007ca078723c */ /* 0x040fe20000041814 */
[----:B------:R-:W2:Y:S03]  /*ab50*/  LDL R21, [R1+0x38] ;  /* 0x0000380001157983 */ /* 0x000ea60000100800 */
[----:B------:R-:W-:Y:S02]  /*ab60*/  MOV R15, R139 ;  /* 0x0000008b000f7202 */ /* 0x000fe40000000f00 */
[----:B------:R-:W-:Y:S02]  /*ab70*/  MOV R17, R138 ;  /* 0x0000008a00117202 */ /* 0x000fe40000000f00 */
[C---:B------:R-:W-:Y:S04]  /*ab80*/  HMMA.16816.F32.BF16 R124, R160.reuse, R126, R24 ;  /* 0x0000007ea07c723c */ /* 0x040fe80000041818 */
[----:B------:R-:W-:Y:S01]  /*ab90*/  FADD.FTZ R2, R17, R2 ;  /* 0x0000000211027221 */ /* 0x000fe20000010000 */
[----:B------:R-:W-:Y:S03]  /*aba0*/  MOV R19, R136 ;  /* 0x0000008800137202 */ /* 0x000fe60000000f00 */
[C---:B------:R-:W-:Y:S04]  /*abb0*/  HMMA.16816.F32.BF16 R128, R160.reuse, R132, R28 ;  /* 0x00000084a080723c */ /* 0x040fe8000004181c */
[----:B------:R-:W-:Y:S04]  /*abc0*/  FADD.FTZ R2, R13, R2 ;  /* 0x000000020d027221 */ /* 0x000fe80000010000 */
[C---:B------:R-:W-:Y:S08]  /*abd0*/  HMMA.16816.F32.BF16 R132, R160.reuse, R134, R32 ;  /* 0x00000086a084723c */ /* 0x040ff00000041820 */
[C---:B------:R-:W-:Y:S08]  /*abe0*/  HMMA.16816.F32.BF16 R136, R160.reuse, R140, R36 ;  /* 0x0000008ca088723c */ /* 0x040ff00000041824 */
[C---:B------:R-:W-:Y:S04]  /*abf0*/  HMMA.16816.F32.BF16 R140, R160.reuse, R142, R40 ;  /* 0x0000008ea08c723c */ /* 0x040fe80000041828 */
[----:B-----5:R-:W-:Y:S04]  /*ac00*/  FFMA.FTZ R0, R0, R144, R145 ;  /* 0x0000009000007223 */ /* 0x020fe80000010091 */
[C---:B------:R-:W-:Y:S04]  /*ac10*/  HMMA.16816.F32.BF16 R144, R160.reuse, R148, R44 ;  /* 0x00000094a090723c */ /* 0x040fe8000004182c */
[----:B------:R-:W-:Y:S04]  /*ac20*/  FADD.FTZ R0, R12, R0 ;  /* 0x000000000c007221 */ /* 0x000fe80000010000 */
[----:B------:R-:W-:Y:S01]  /*ac30*/  FADD.FTZ R16, R14, R0 ;  /* 0x000000000e107221 */ /* 0x000fe20000010000 */
[C---:B------:R-:W-:Y:S03]  /*ac40*/  HMMA.16816.F32.BF16 R148, R160.reuse, R150, R48 ;  /* 0x00000096a094723c */ /* 0x040fe60000041830 */
[----:B------:R-:W-:Y:S02]  /*ac50*/  FADD.FTZ R0, R15, R2 ;  /* 0x000000020f007221 */ /* 0x000fe40000010000 */
[----:B------:R-:W5:Y:S01]  /*ac60*/  LDSM.16.MT88.4 R12, [R103+UR4+0x8900] ;  /* 0x00890004670c783b */ /* 0x000f620008004200 */
[----:B------:R-:W-:Y:S02]  /*ac70*/  FADD.FTZ R2, R18, R16 ;  /* 0x0000001012027221 */ /* 0x000fe40000010000 */
[C---:B-1----:R-:W-:Y:S04]  /*ac80*/  HMMA.16816.F32.BF16 R52, R160.reuse, R4, R52 ;  /* 0x00000004a034723c */ /* 0x042fe80000041834 */
[----:B---3--:R-:W-:Y:S01]  /*ac90*/  @P0 MOV R18, R248 ;  /* 0x000000f800120202 */ /* 0x008fe20000000f00 */
[----:B------:R-:W-:Y:S01]  /*aca0*/  FADD.FTZ R0, R19, R0 ;  /* 0x0000000013007221 */ /* 0x000fe20000010000 */
[----:B--2---:R-:W-:Y:S01]  /*acb0*/  @P0 MOV R19, R251 ;  /* 0x000000fb00130202 */ /* 0x004fe20000000f00 */
[----:B------:R-:W-:Y:S01]  /*acc0*/  IMAD.U32 R5, RZ, RZ, UR21 ;  /* 0x00000015ff057e24 */ /* 0x000fe2000f8e00ff */
[----:B------:R-:W-:Y:S01]  /*acd0*/  MOV R4, UR20 ;  /* 0x0000001400047c02 */ /* 0x000fe20008000f00 */
[C---:B------:R-:W-:Y:S03]  /*ace0*/  HMMA.16816.F32.BF16 R56, R160.reuse, R6, R56 ;  /* 0x00000006a038723c */ /* 0x040fe60000041838 */
[----:B------:R-:W-:Y:S02]  /*acf0*/  FADD.FTZ R2, R252, R2 ;  /* 0x00000002fc027221 */ /* 0x000fe40000010000 */
[----:B------:R-:W-:Y:S02]  /*ad00*/  @P0 IMAD.WIDE.U32 R18, R4, 0x60, R18 ;  /* 0x0000006004120825 */ /* 0x000fe400078e0012 */
[----:B------:R1:W2:Y:S01]  /*ad10*/  LDSM.16.MT88.4 R4, [R102+0x8900] ;  /* 0x008900006604783b */ /* 0x0002a20000004200 */
[C---:B----4-:R-:W-:Y:S04]  /*ad20*/  HMMA.16816.F32.BF16 R60, R160.reuse, R8, R60 ;  /* 0x00000008a03c723c */ /* 0x050fe8000004183c */
[----:B------:R-:W-:Y:S02]  /*ad30*/  FADD.FTZ R0, R247, R0 ;  /* 0x00000000f7007221 */ /* 0x000fe40000010000 */
[----:B------:R-:W-:Y:S02]  /*ad40*/  FADD.FTZ R2, R238, R2 ;  /* 0x00000002ee027221 */ /* 0x000fe40000010000 */
[----:B------:R-:W-:Y:S01]  /*ad50*/  FADD.FTZ R0, R235, R0 ;  /* 0x00000000eb007221 */ /* 0x000fe20000010000 */
[C---:B------:R-:W-:Y:S01]  /*ad60*/  HMMA.16816.F32.BF16 R64, R160.reuse, R10, R64 ;  /* 0x0000000aa040723c */ /* 0x040fe20000041840 */
[----:B------:R-:W3:Y:S02]  /*ad70*/  LDSM.16.MT88.4 R8, [R236+UR4+0x8900] ;  /* 0x00890004ec08783b */ /* 0x000ee40008004200 */
[----:B------:R-:W-:Y:S02]  /*ad80*/  FADD.FTZ R2, R230, R2 ;  /* 0x00000002e6027221 */ /* 0x000fe40000010000 */
[----:B------:R-:W-:Y:S02]  /*ad90*/  FADD.FTZ R0, R229, R0 ;  /* 0x00000000e5007221 */ /* 0x000fe40000010000 */
[----:B------:R-:W-:Y:S02]  /*ada0*/  FADD.FTZ R16, R228, R2 ;  /* 0x00000002e4107221 */ /* 0x000fe40000010000 */
[----:B------:R-:W-:Y:S01]  /*adb0*/  FADD.FTZ R2, R246, R0 ;  /* 0x00000000f6027221 */ /* 0x000fe20000010000 */
[C---:B-----5:R-:W-:Y:S03]  /*adc0*/  HMMA.16816.F32.BF16 R68, R160.reuse, R12, R68 ;  /* 0x0000000ca044723c */ /* 0x060fe60000041844 */
[----:B------:R-:W-:Y:S01]  /*add0*/  FADD.FTZ R2, R245, R2 ;  /* 0x00000002f5027221 */ /* 0x000fe20000010000 */
[----:B-1----:R-:W-:Y:S01]  /*ade0*/  MOV R102, R3 ;  /* 0x0000000300667202 */ /* 0x002fe20000000f00 */
[----:B------:R-:W-:Y:S03]  /*adf0*/  FADD.FTZ R0, R244, R16 ;  /* 0x00000010f4007221 */ /* 0x000fe60000010000 */
[C---:B------:R-:W-:Y:S01]  /*ae00*/  HMMA.16816.F32.BF16 R72, R160.reuse, R14, R72 ;  /* 0x0000000ea048723c */ /* 0x040fe20000041848 */
[----:B------:R1:W4:Y:S03]  /*ae10*/  LDSM.16.MT88.4 R12, [R101+0x8900] ;  /* 0x00890000650c783b */ /* 0x0003260000004200 */
[----:B------:R-:W-:Y:S02]  /*ae20*/  FADD.FTZ R16, R243, R0 ;  /* 0x00000000f3107221 */ /* 0x000fe40000010000 */
[----:B------:R-:W-:Y:S02]  /*ae30*/  FADD.FTZ R0, R242, R2 ;  /* 0x00000002f2007221 */ /* 0x000fe40000010000 */
[----:B------:R-:W-:Y:S01]  /*ae40*/  @P0 IMAD.SHL.U32 R2, R18, 0x2, RZ ;  /* 0x0000000212020824 */ /* 0x000fe200078e00ff */
[C---:B--2---:R-:W-:Y:S03]  /*ae50*/  HMMA.16816.F32.BF16 R76, R160.reuse, R4, R76 ;  /* 0x00000004a04c723c */ /* 0x044fe6000004184c */
[----:B------:R-:W-:Y:S01]  /*ae60*/  FADD.FTZ R17, R241, R0 ;  /* 0x00000000f1117221 */ /* 0x000fe20000010000 */
[----:B------:R-:W-:Y:S01]  /*ae70*/  MOV R0, UR12 ;  /* 0x0000000c00007c02 */ /* 0x000fe20008000f00 */
[----:B------:R-:W-:Y:S01]  /*ae80*/  FADD.FTZ R20, R231, R16 ;  /* 0x00000010e7147221 */ /* 0x000fe20000010000 */
[----:B------:R-:W-:Y:S01]  /*ae90*/  @P0 IADD3 R16, R19, UR17, RZ ;  /* 0x0000001113100c10 */ /* 0x000fe2000fffe0ff */
[----:B------:R-:W-:Y:S01]  /*aea0*/  FADD.FTZ R22, R192, R17 ;  /* 0x00000011c0167221 */ /* 0x000fe20000010000 */
[C---:B------:R-:W-:Y:S01]  /*aeb0*/  HMMA.16816.F32.BF16 R80, R160.reuse, R6, R80 ;  /* 0x00000006a050723c */ /* 0x040fe20000041850 */
[----:B------:R-:W-:Y:S02]  /*aec0*/  @UP0 USHF.L.U32 UR17, UR6, 0x6, URZ ;  /* 0x0000000606110899 */ /* 0x000fe4000800063f */
[----:B------:R-:W-:Y:S01]  /*aed0*/  UISETP.GT.AND UP0, UPT, UR15, UR13, UPT ;  /* 0x0000000d0f00728c */ /* 0x000fe2000bf04270 */
[----:B------:R-:W-:Y:S01]  /*aee0*/  @P0 IMAD R0, R0, 0x4800, R21 ;  /* 0x0000480000000824 */ /* 0x000fe200078e0215 */
[----:B------:R-:W-:Y:S01]  /*aef0*/  @P0 SHF.L.U64.HI R18, R18, 0x1, R16 ;  /* 0x0000000112120819 */ /* 0x000fe20000010210 */
[----:B------:R-:W-:Y:S01]  /*af00*/  FADD.FTZ R19, R234, R20 ;  /* 0x00000014ea137221 */ /* 0x000fe20000010000 */
[----:B------:R-:W-:Y:S01]  /*af10*/  @P0 IADD3 R16, P6, R2, c[0x0][0x1c8], RZ ;  /* 0x0000720002100a10 */ /* 0x000fe20007fde0ff */
[----:B------:R-:W-:Y:S01]  /*af20*/  FADD.FTZ R22, R195, R22 ;  /* 0x00000016c3167221 */ /* 0x000fe20000010000 */
[----:B------:R-:W-:Y:S01]  /*af30*/  @P0 SHF.L.U32 R0, R0, 0x1, RZ ;  /* 0x0000000100000819 */ /* 0x000fe200000006ff */
[C---:B---3--:R-:W-:Y:S01]  /*af40*/  HMMA.16816.F32.BF16 R84, R160.reuse, R8, R84 ;  /* 0x00000008a054723c */ /* 0x048fe20000041854 */
[----:B------:R-:W-:Y:S02]  /*af50*/  UIADD3 UR15, UR5, 0x1, URZ ;  /* 0x00000001050f7890 */ /* 0x000fe4000fffe03f */
[----:B------:R-:W-:Y:S01]  /*af60*/  @P0 IADD3.X R17, R18, c[0x0][0x1cc], RZ, P6, !PT ;  /* 0x0000730012110a10 */ /* 0x000fe200037fe4ff */
[----:B------:R-:W-:Y:S01]  /*af70*/  FADD.FTZ R4, R183, R22 ;  /* 0x00000016b7047221 */ /* 0x000fe20000010000 */
[----:B------:R-:W-:Y:S01]  /*af80*/  @P0 IADD3 R20, P5, R2, 0x80, RZ ;  /* 0x0000008002140810 */ /* 0x000fe20007fbe0ff */
[----:B------:R-:W-:Y:S01]  /*af90*/  FADD.FTZ R19, R194, R19 ;  /* 0x00000013c2137221 */ /* 0x000fe20000010000 */
[----:B------:R-:W-:Y:S01]  /*afa0*/  USEL UR5, UR15, URZ, !UP1 ;  /* 0x0000003f0f057287 */ /* 0x000fe2000c800000 */
[----:B------:R-:W-:Y:S01]  /*afb0*/  @!PT LDS RZ, [RZ] ;  /* 0x00000000fffff984 */ /* 0x000fe20000000800 */
[----:B------:R-:W-:Y:S01]  /*afc0*/  @!PT LDS RZ, [RZ] ;  /* 0x00000000fffff984 */ /* 0x000fe20000000800 */
[----:B------:R-:W-:Y:S01]  /*afd0*/  @!PT LDS RZ, [RZ] ;  /* 0x00000000fffff984 */ /* 0x000fe20000000800 */
[----:B------:R2:W-:Y:S01]  /*afe0*/  @P0 LDGSTS.E.BYPASS.LTC128B.128 [R0+0x12100], [R16.64], !P4 ;  /* 0x1210000010000fae */ /* 0x0005e2000e101d58 */
[----:B------:R-:W-:Y:S01]  /*aff0*/  @P0 IADD3 R20, P1, R20, c[0x0][0x1c8], RZ ;  /* 0x0000720014140a10 */ /* 0x000fe20007f3e0ff */
[C---:B------:R-:W-:Y:S01]  /*b000*/  HMMA.16816.F32.BF16 R88, R160.reuse, R10, R88 ;  /* 0x0000000aa058723c */ /* 0x040fe20000041858 */
[----:B------:R-:W-:Y:S02]  /*b010*/  UMOV UR15, UR28 ;  /* 0x0000001c000f7c82 */ /* 0x000fe40008000000 */
[----:B------:R-:W-:Y:S01]  /*b020*/  @P0 IADD3.X R21, RZ, c[0x0][0x1cc], R18, P1, P5 ;  /* 0x00007300ff150a10 */ /* 0x000fe20000fea412 */
[----:B------:R-:W-:Y:S01]  /*b030*/  FADD.FTZ R4, R182, R4 ;  /* 0x00000004b6047221 */ /* 0x000fe20000010000 */
[----:B------:R-:W-:Y:S01]  /*b040*/  @P0 IADD3 R2, P5, R2, 0x100, RZ ;  /* 0x0000010002020810 */ /* 0x000fe20007fbe0ff */
[----:B------:R-:W-:Y:S01]  /*b050*/  FADD.FTZ R5, R193, R19 ;  /* 0x00000013c1057221 */ /* 0x000fe20000010000 */
[----:B-1----:R-:W-:Y:S01]  /*b060*/  MOV R101, R100 ;  /* 0x0000006400657202 */ /* 0x002fe20000000f00 */
[----:B------:R2:W-:Y:S01]  /*b070*/  @P0 LDGSTS.E.BYPASS.LTC128B.128 [R0+0x15100], [R20.64], !P3 ;  /* 0x1510000014000fae */ /* 0x0005e2000d901d58 */
[----:B------:R-:W-:Y:S01]  /*b080*/  @P0 IADD3 R6, P1, R2, c[0x0][0x1c8], RZ ;  /* 0x0000720002060a10 */ /* 0x000fe20007f3e0ff */
[C---:B----4-:R-:W-:Y:S03]  /*b090*/  HMMA.16816.F32.BF16 R92, R160.reuse, R12, R92 ;  /* 0x0000000ca05c723c */ /* 0x050fe6000004185c */
[----:B------:R-:W-:Y:S01]  /*b0a0*/  @P0 IADD3.X R7, RZ, c[0x0][0x1cc], R18, P1, P5 ;  /* 0x00007300ff070a10 */ /* 0x000fe20000fea412 */
[----:B------:R-:W-:Y:S04]  /*b0b0*/  FADD.FTZ R5, R180, R5 ;  /* 0x00000005b4057221 */ /* 0x000fe80000010000 */
[----:B------:R1:W-:Y:S01]  /*b0c0*/  @P0 LDGSTS.E.BYPASS.LTC128B.128 [R0+0x18100], [R6.64], !P2 ;  /* 0x1810000006000fae */ /* 0x0003e2000d101d58 */
[----:B------:R-:W-:Y:S01]  /*b0d0*/  FADD.FTZ R2, R181, R5 ;  /* 0x00000005b5027221 */ /* 0x000fe20000010000 */
[----:B------:R-:W-:Y:S03]  /*b0e0*/  HMMA.16816.F32.BF16 R96, R160, R14, R96 ;  /* 0x0000000ea060723c */ /* 0x000fe60000041860 */
[----:B------:R-:W-:Y:S01]  /*b0f0*/  FADD.FTZ R5, R178, R4 ;  /* 0x00000004b2057221 */ /* 0x000fe20000010000 */
[----:B------:R-:W-:Y:S01]  /*b100*/  @P0 IADD3 R4, P1, R16, UR17, RZ ;  /* 0x0000001110040c10 */ /* 0x000fe2000ff3e0ff */
[----:B------:R-:W-:Y:S02]  /*b110*/  FADD.FTZ R18, R174, R2 ;  /* 0x00000002ae127221 */ /* 0x000fe40000010000 */
[----:B------:R-:W-:Y:S01]  /*b120*/  FADD.FTZ R2, R179, R5 ;  /* 0x00000005b3027221 */ /* 0x000fe20000010000 */
[----:B------:R-:W-:Y:S01]  /*b130*/  @P0 IADD3.X R5, R17, UR18, RZ, P1, !PT ;  /* 0x0000001211050c10 */ /* 0x000fe20008ffe4ff */
[----:B------:R-:W-:Y:S03]  /*b140*/  FADD.FTZ R8, R176, R18 ;  /* 0x00000012b0087221 */ /* 0x000fe60000010000 */
[----:B------:R-:W-:Y:S01]  /*b150*/  FADD.FTZ R2, R177, R2 ;  /* 0x00000002b1027221 */ /* 0x000fe20000010000 */
[----:B------:R3:W-:Y:S03]  /*b160*/  @P0 LDGSTS.E.BYPASS.LTC128B.128 [R0+0x13100], [R4.64], !P4 ;  /* 0x1310000004000fae */ /* 0x0007e6000e101d58 */
[----:B------:R-:W-:Y:S04]  /*b170*/  FADD.FTZ R2, R175, R2 ;  /* 0x00000002af027221 */ /* 0x000fe80000010000 */
[----:B------:R-:W-:Y:S01]  /*b180*/  FADD.FTZ R2, R171, R2 ;  /* 0x00000002ab027221 */ /* 0x000fe20000010000 */
[----:B------:R3:W-:Y:S03]  /*b190*/  @P0 LDGSTS.E.BYPASS.LTC128B.128 [R0+0x16100], [R4.64+0x80], !P3 ;  /* 0x1610008004000fae */ /* 0x0007e6000d901d58 */
[----:B------:R-:W-:Y:S01]  /*b1a0*/  FADD.FTZ R2, R170, R2 ;  /* 0x00000002aa027221 */ /* 0x000fe20000010000 */
[----:B-1----:R-:W-:Y:S03]  /*b1b0*/  @P0 IADD3 R6, P1, R4, UR17, RZ ;  /* 0x0000001104060c10 */ /* 0x002fe6000ff3e0ff */
[----:B------:R-:W-:Y:S01]  /*b1c0*/  FADD.FTZ R2, R167, R2 ;  /* 0x00000002a7027221 */ /* 0x000fe20000010000 */
[----:B------:R3:W-:Y:S01]  /*b1d0*/  @P0 LDGSTS.E.BYPASS.LTC128B.128 [R0+0x19100], [R4.64+0x100], !P2 ;  /* 0x1910010004000fae */ /* 0x0007e2000d101d58 */
[----:B------:R-:W-:Y:S02]  /*b1e0*/  @P0 IADD3.X R7, R5, UR18, RZ, P1, !PT ;  /* 0x0000001205070c10 */ /* 0x000fe40008ffe4ff */
[----:B------:R-:W-:Y:S05]  /*b1f0*/  FADD.FTZ R2, R166, R2 ;  /* 0x00000002a6027221 */ /* 0x000fea0000010000 */
[----:B------:R2:W-:Y:S08]  /*b200*/  @P0 LDGSTS.E.BYPASS.LTC128B.128 [R0+0x14100], [R6.64], !P4 ;  /* 0x1410000006000fae */ /* 0x0005f0000e101d58 */
[----:B------:R2:W-:Y:S08]  /*b210*/  @P0 LDGSTS.E.BYPASS.LTC128B.128 [R0+0x17100], [R6.64+0x80], !P3 ;  /* 0x1710008006000fae */ /* 0x0005f0000d901d58 */
[----:B------:R2:W-:Y:S01]  /*b220*/  @P0 LDGSTS.E.BYPASS.LTC128B.128 [R0+0x1a100], [R6.64+0x100], !P2 ;  /* 0x1a10010006000fae */ /* 0x0005e2000d101d58 */
[----:B------:R-:W-:Y:S01]  /*b230*/  PLOP3.LUT P0, PT, PT, PT, UP0, 0x80, 0x0 ;  /* 0x000000000000781c */ /* 0x000fe20003f0f008 */
[----:B---3--:R-:W-:Y:S06]  /*b240*/  FADD.FTZ R4, R173, R8 ;  /* 0x00000008ad047221 */ /* 0x008fec0000010000 */
[----:B------:R1:W-:Y:S04]  /*b250*/  STL [R1+0xc], R2 ;  /* 0x00000c0201007387 */ /* 0x0003e80000100800 */
[----:B------:R-:W0:Y:S01]  /*b260*/  LDGDEPBAR ;  /* 0x00000000000079af */ /* 0x000e220000000000 */
[----:B--2---:R-:W-:Y:S04]  /*b270*/  FADD.FTZ R0, R172, R4 ;  /* 0x00000004ac007221 */ /* 0x004fe80000010000 */
[----:B------:R-:W-:Y:S04]  /*b280*/  FADD.FTZ R0, R169, R0 ;  /* 0x00000000a9007221 */ /* 0x000fe80000010000 */
[----:B------:R-:W-:Y:S04]  /*b290*/  FADD.FTZ R0, R168, R0 ;  /* 0x00000000a8007221 */ /* 0x000fe80000010000 */
[----:B------:R-:W-:Y:S04]  /*b2a0*/  FADD.FTZ R0, R164, R0 ;  /* 0x00000000a4007221 */ /* 0x000fe80000010000 */
[----:B------:R-:W-:Y:S05]  /*b2b0*/  FADD.FTZ R0, R165, R0 ;  /* 0x00000000a5007221 */ /* 0x000fea0000010000 */
[----:B------:R1:W-:Y:S01]  /*b2c0*/  STL [R1+0x10], R0 ;  /* 0x0000100001007387 */ /* 0x0003e20000100800 */
[----:B------:R-:W-:-:S05]  /*b2d0*/  @P0 BRA `(.L_x_1199) ;  /* 0xffffb86000000947 */ /* 0x000fca000383ffff */
.L_x_1198:
[----:B------:R-:W-:-:S13]  /*b2e0*/  ISETP.LE.AND P0, PT, RZ, UR28, PT ;  /* 0x0000001cff007c0c */ /* 0x000fda000bf03270 */
[----:B------:R-:W-:Y:S05]  /*b2f0*/  @!P0 BRA `(.L_x_1200) ;  /* 0x000041c000008947 */ /* 0x000fea0003800000 */
[----:B-1----:R-:W2:Y:S01]  /*b300*/  LDL.LU R0, [R1+0x40] ;  /* 0x0000400001007983 */ /* 0x002ea20000300800 */
[----:B------:R-:W-:Y:S01]  /*b310*/  ULDC.64 UR6, c[0x0][0x1e0] ;  /* 0x0000780000067ab9 */ /* 0x000fe20000000a00 */
[----:B------:R-:W-:Y:S01]  /*b320*/  IMAD.MOV.U32 R238, RZ, RZ, 0x40 ;  /* 0x00000040ffee7424 */ /* 0x000fe200078e00ff */
[----:B------:R-:W-:Y:S01]  /*b330*/  UIADD3 UR21, UP1, UR11, 0x80, URZ ;  /* 0x000000800b157890 */ /* 0x000fe2000ff3e03f */
[----:B------:R-:W-:Y:S01]  /*b340*/  MOV R101, R3 ;  /* 0x0000000300657202 */ /* 0x000fe20000000f00 */
[----:B------:R-:W-:Y:S02]  /*b350*/  UIADD3 UR23, UP0, UR11, 0x100, URZ ;  /* 0x000001000b177890 */ /* 0x000fe4000ff1e03f */
[----:B------:R-:W-:Y:S02]  /*b360*/  UIMAD.WIDE.U32 UR8, UR6, 0x40, URZ ;  /* 0x00000040060878a5 */ /* 0x000fe4000f8e003f */
[----:B------:R-:W-:Y:S02]  /*b370*/  USHF.L.U32 UR18, UR7, 0x6, URZ ;  /* 0x0000000607127899 */ /* 0x000fe4000800063f */
[----:B------:R-:W-:-:S02]  /*b380*/  UIADD3.X UR20, URZ, UR10, URZ, UP1, !UPT ;  /* 0x0000000a3f147290 */ /* 0x000fc40008ffe43f */
[----:B------:R-:W-:Y:S02]  /*b390*/  UIADD3.X UR22, URZ, UR10, URZ, UP0, !UPT ;  /* 0x0000000a3f167290 */ /* 0x000fe400087fe43f */
[----:B------:R-:W-:Y:S02]  /*b3a0*/  UIADD3 UR18, UR9, UR18, URZ ;  /* 0x0000001209127290 */ /* 0x000fe4000fffe03f */
[----:B------:R-:W-:Y:S02]  /*b3b0*/  UIADD3 UR17, UP1, UR8, 0x80, URZ ;  /* 0x0000008008117890 */ /* 0x000fe4000ff3e03f */
[----:B------:R-:W-:Y:S02]  /*b3c0*/  UIADD3 UR19, UP0, UR8, 0x100, URZ ;  /* 0x0000010008137890 */ /* 0x000fe4000ff1e03f */
[----:B------:R-:W-:Y:S02]  /*b3d0*/  USHF.L.U64.HI UR14, UR6, 0x6, UR7 ;  /* 0x00000006060e7899 */ /* 0x000fe40008010207 */
[----:B------:R-:W-:-:S02]  /*b3e0*/  USHF.L.U32 UR13, UR6, 0x6, URZ ;  /* 0x00000006060d7899 */ /* 0x000fc4000800063f */
[----:B------:R-:W-:Y:S02]  /*b3f0*/  UIADD3.X UR16, URZ, UR18, URZ, UP1, !UPT ;  /* 0x000000123f107290 */ /* 0x000fe40008ffe43f */
[----:B------:R-:W-:Y:S02]  /*b400*/  UIADD3.X UR18, URZ, UR18, URZ, UP0, !UPT ;  /* 0x000000123f127290 */ /* 0x000fe400087fe43f */
[----:B------:R-:W-:Y:S02]  /*b410*/  ULDC.64 UR8, c[0x0][0x208] ;  /* 0x0000820000087ab9 */ /* 0x000fe40000000a00 */
[----:B------:R-:W-:Y:S01]  /*b420*/  ULDC.64 UR6, c[0x0][0x1e0] ;  /* 0x0000780000067ab9 */ /* 0x000fe20000000a00 */
[----:B--2---:R-:W-:Y:S01]  /*b430*/  LOP3.LUT P0, RZ, R0, 0x4, RZ, 0xc0, !PT ;  /* 0x0000000400ff7812 */ /* 0x004fe2000780c0ff */
[----:B------:R-:W-:-:S03]  /*b440*/  IMAD.MOV.U32 R0, RZ, RZ, R100 ;  /* 0x000000ffff007224 */ /* 0x000fc600078e0064 */
[----:B------:R-:W-:Y:S02]  /*b450*/  SEL R238, R238, 0xffffffc0, !P0 ;  /* 0xffffffc0eeee7807 */ /* 0x000fe40004000000 */
.L_x_1201:
[----:B------:R-:W2:Y:S01]  /*b460*/  LDL.64 R44, [R1+0x20] ;  /* 0x00002000012c7983 */ /* 0x000ea20000100a00 */
[----:B------:R-:W-:Y:S04]  /*b470*/  DEPBAR.LE SB0, 0x2 ;  /* 0x000080800000791a */ /* 0x000fe80000000000 */
[----:B------:R-:W-:Y:S01]  /*b480*/  UIMAD UR4, UR5, 0x9000, URZ ;  /* 0x00009000050478a4 */ /* 0x000fe2000f8e023f */
[----:B------:R-:W2:Y:S01]  /*b490*/  LDL.64 R38, [R1+0x28] ;  /* 0x0000280001267983 */ /* 0x000ea20000100a00 */
[----:B------:R-:W-:Y:S01]  /*b4a0*/  UISETP.NE.AND UP0, UPT, UR28, URZ, UPT ;  /* 0x0000003f1c00728c */ /* 0x000fe2000bf05270 */
[----:B------:R-:W-:Y:S01]  /*b4b0*/  MOV R100, UR12 ;  /* 0x0000000c00647c02 */ /* 0x000fe20008000f00 */
[----:B------:R-:W-:Y:S02]  /*b4c0*/  UIADD3 UR27, UR28, -0x1, URZ ;  /* 0xffffffff1c1b7890 */ /* 0x000fe4000fffe03f */
[----:B------:R-:W-:Y:S01]  /*b4d0*/  IADD3 R3, R237, UR4, RZ ;  /* 0x00000004ed037c10 */ /* 0x000fe2000fffe0ff */
[----:B------:R-:W3:Y:S04]  /*b4e0*/  LDL R46, [R1+0x8] ;  /* 0x00000800012e7983 */ /* 0x000ee80000100800 */
[----:B------:R-:W-:Y:S01]  /*b4f0*/  BAR.SYNC.DEFER_BLOCKING 0x0 ;  /* 0x0000000000007b1d */ /* 0x000fe20000010000 */
[----:B------:R-:W-:Y:S01]  /*b500*/  PLOP3.LUT P0, PT, PT, PT, UP0, 0x80, 0x0 ;  /* 0x000000000000781c */ /* 0x000fe20003f0f008 */
[----:B------:R-:W-:Y:S01]  /*b510*/  @UP0 USHF.R.S32.HI UR15, URZ, 0x1f, UR27 ;  /* 0x0000001f3f0f0899 */ /* 0x000fe2000801141b */
[-C--:B-1----:R-:W-:Y:S01]  /*b520*/  IADD3 R2, R239, R3.reuse, RZ ;  /* 0x00000003ef027210 */ /* 0x082fe20007ffe0ff */
[----:B------:R-:W-:Y:S01]  /*b530*/  @UP0 UIMAD.WIDE.U32 UR30, UR27, UR8, URZ ;  /* 0x000000081b1e02a5 */ /* 0x000fe2000f8e003f */
[----:B------:R-:W-:Y:S01]  /*b540*/  IADD3 R3, R238, R3, RZ ;  /* 0x00000003ee037210 */ /* 0x000fe20007ffe0ff */
[----:B------:R-:W-:Y:S04]  /*b550*/  @UP0 UIMAD UR15, UR15, UR8, URZ ;  /* 0x000000080f0f02a4 */ /* 0x000fe8000f8e023f */
[----:B------:R-:W-:Y:S01]  /*b560*/  MOV R36, UR30 ;  /* 0x0000001e00247c02 */ /* 0x000fe20008000f00 */
[----:B------:R-:W-:Y:S04]  /*b570*/  @UP0 UIMAD UR15, UR27, UR9, UR15 ;  /* 0x000000091b0f02a4 */ /* 0x000fe8000f8e020f */
[----:B------:R-:W-:Y:S04]  /*b580*/  @UP0 UIADD3 UR15, UR31, UR15, URZ ;  /* 0x0000000f1f0f0290 */ /* 0x000fe8000fffe03f */
[----:B------:R-:W-:Y:S02]  /*b590*/  @UP0 UIMAD UR15, UR15, 0x60, URZ ;  /* 0x000000600f0f08a4 */ /* 0x000fe4000f8e023f */
[----:B------:R-:W-:Y:S01]  /*b5a0*/  UISETP.GE.AND UP0, UPT, UR28, 0x2, UPT ;  /* 0x000000021c00788c */ /* 0x000fe2000bf06270 */
[----:B------:R-:W1:Y:S08]  /*b5b0*/  LDSM.16.M88.4 R8, [R237+UR4+0x12100] ;  /* 0x01210004ed08783b */ /* 0x000e700008000200 */
[----:B------:R-:W4:Y:S02]  /*b5c0*/  LDSM.16.M88.4 R16, [R237+UR4+0x12900] ;  /* 0x01290004ed10783b */ /* 0x000f240008000200 */
[----:B------:R-:W-:Y:S04]  /*b5d0*/  @UP0 UIADD3 UR26, UR28, -0x2, URZ ;  /* 0xfffffffe1c1a0890 */ /* 0x000fe8000fffe03f */
[----:B------:R-:W-:Y:S02]  /*b5e0*/  @UP0 UIMAD.WIDE.U32 UR30, UR26, UR6, URZ ;  /* 0x000000061a1e02a5 */ /* 0x000fe4000f8e003f */
[----:B------:R-:W5:Y:S08]  /*b5f0*/  LDSM.16.M88.4 R24, [R237+UR4+0x13100] ;  /* 0x01310004ed18783b */ /* 0x000f700008000200 */
[----:B------:R-:W5:Y:S08]  /*b600*/  LDSM.16.M88.4 R32, [R237+UR4+0x13900] ;  /* 0x01390004ed20783b */ /* 0x000f700008000200 */
[----:B------:R-:W2:Y:S01]  /*b610*/  LDSM.16.M88.4 R40, [R237+UR4+0x14100] ;  /* 0x01410004ed28783b */ /* 0x000ea20008000200 */
[C---:B-1----:R-:W-:Y:S07]  /*b620*/  HMMA.16816.F32.BF16 R4, R152.reuse, R8, RZ ;  /* 0x000000089804723c */ /* 0x042fee00000418ff */
[----:B------:R-:W1:Y:S01]  /*b630*/  LDSM.16.M88.4 R48, [R237+UR4+0x14900] ;  /* 0x01490004ed30783b */ /* 0x000e620008000200 */
[C---:B------:R-:W-:Y:S07]  /*b640*/  HMMA.16816.F32.BF16 R8, R152.reuse, R10, RZ ;  /* 0x0000000a9808723c */ /* 0x040fee00000418ff */
[----:B------:R-:W1:Y:S01]  /*b650*/  LDSM.16.M88.4 R160, [R2+0x12100] ;  /* 0x0121000002a0783b */ /* 0x000e620000000200 */
[C---:B----4-:R-:W-:Y:S07]  /*b660*/  HMMA.16816.F32.BF16 R12, R152.reuse, R16, RZ ;  /* 0x00000010980c723c */ /* 0x050fee00000418ff */
[----:B------:R-:W4:Y:S01]  /*b670*/  LDSM.16.M88.4 R164, [R2+0x12900] ;  /* 0x0129000002a4783b */ /* 0x000f220000000200 */
[C---:B------:R-:W-:Y:S07]  /*b680*/  HMMA.16816.F32.BF16 R16, R152.reuse, R18, RZ ;  /* 0x000000129810723c */ /* 0x040fee00000418ff */
[----:B------:R-:W1:Y:S01]  /*b690*/  LDSM.16.M88.4 R168, [R2+0x13100] ;  /* 0x0131000002a8783b */ /* 0x000e620000000200 */
[C---:B-----5:R-:W-:Y:S07]  /*b6a0*/  HMMA.16816.F32.BF16 R20, R152.reuse, R24, RZ ;  /* 0x000000189814723c */ /* 0x060fee00000418ff */
[----:B------:R-:W5:Y:S01]  /*b6b0*/  LDSM.16.M88.4 R172, [R2+0x13900] ;  /* 0x0139000002ac783b */ /* 0x000f620000000200 */
[C---:B------:R-:W-:Y:S07]  /*b6c0*/  HMMA.16816.F32.BF16 R24, R152.reuse, R26, RZ ;  /* 0x0000001a9818723c */ /* 0x040fee00000418ff */
[----:B------:R-:W1:Y:S01]  /*b6d0*/  LDSM.16.M88.4 R176, [R2+0x14100] ;  /* 0x0141000002b0783b */ /* 0x000e620000000200 */
[C---:B------:R-:W-:Y:S07]  /*b6e0*/  HMMA.16816.F32.BF16 R28, R152.reuse, R32, RZ ;  /* 0x00000020981c723c */ /* 0x040fee00000418ff */
[----:B------:R-:W1:Y:S01]  /*b6f0*/  LDSM.16.M88.4 R180, [R2+0x14900] ;  /* 0x0149000002b4783b */ /* 0x000e620000000200 */
[C---:B------:R-:W-:Y:S01]  /*b700*/  HMMA.16816.F32.BF16 R32, R152.reuse, R34, RZ ;  /* 0x000000229820723c */ /* 0x040fe200000418ff */
[----:B--2---:R-:W-:Y:S05]  /*b710*/  @P0 MOV R44, R38 ;  /* 0x00000026002c0202 */ /* 0x004fea0000000f00 */
[----:B------:R-:W-:Y:S02]  /*b720*/  @P0 IMAD.WIDE.U32 R44, R36, 0x60, R44 ;  /* 0x00000060242c0825 */ /* 0x000fe400078e002c */
[C---:B------:R-:W-:Y:S04]  /*b730*/  HMMA.16816.F32.BF16 R36, R152.reuse, R40, RZ ;  /* 0x000000289824723c */ /* 0x040fe800000418ff */
[----:B---3--:R-:W-:Y:S01]  /*b740*/  @P0 IMAD R100, R100, 0x9000, R46 ;  /* 0x0000900064640824 */ /* 0x008fe200078e022e */
[----:B------:R-:W-:Y:S02]  /*b750*/  @P0 SHF.L.U32 R192, R44, 0x1, RZ ;  /* 0x000000012cc00819 */ /* 0x000fe400000006ff */
[----:B------:R-:W-:Y:S01]  /*b760*/  @P0 IADD3 R102, R45, UR15, RZ ;  /* 0x0000000f2d660c10 */ /* 0x000fe2000fffe0ff */
[----:B------:R-:W-:Y:S01]  /*b770*/  @UP0 USHF.R.S32.HI UR15, URZ, 0x1f, UR26 ;  /* 0x0000001f3f0f0899 */ /* 0x000fe2000801141a */
[----:B------:R-:W-:Y:S01]  /*b780*/  @P0 IADD3 R228, P6, R192, 0x80, RZ ;  /* 0x00000080c0e40810 */ /* 0x000fe20007fde0ff */
[C---:B------:R-:W-:Y:S02]  /*b790*/  HMMA.16816.F32.BF16 R40, R152.reuse, R42, RZ ;  /* 0x0000002a9828723c */ /* 0x040fe400000418ff */
[----:B------:R-:W-:Y:S01]  /*b7a0*/  @P0 SHF.L.U64.HI R102, R44, 0x1, R102 ;  /* 0x000000012c660819 */ /* 0x000fe20000010266 */
[----:B------:R-:W-:Y:S01]  /*b7b0*/  @UP0 UIMAD UR15, UR15, UR6, URZ ;  /* 0x000000060f0f02a4 */ /* 0x000fe2000f8e023f */
[----:B------:R-:W-:Y:S02]  /*b7c0*/  @P0 IADD3 R228, P5, R228, c[0x0][0x1f8], RZ ;  /* 0x00007e00e4e40a10 */ /* 0x000fe40007fbe0ff */
[C---:B------:R-:W-:Y:S01]  /*b7d0*/  @P0 IADD3 R194, P1, R192.reuse, 0x100, RZ ;  /* 0x00000100c0c20810 */ /* 0x040fe20007f3e0ff */
[----:B------:R-:W-:Y:S01]  /*b7e0*/  @UP0 UIMAD UR15, UR26, UR7, UR15 ;  /* 0x000000071a0f02a4 */ /* 0x000fe2000f8e020f */
[C---:B-1----:R-:W-:Y:S01]  /*b7f0*/  HMMA.16816.F32.BF16 R44, R152.reuse, R48, RZ ;  /* 0x00000030982c723c */ /* 0x042fe200000418ff */
[--C-:B------:R-:W-:Y:S01]  /*b800*/  @P0 IADD3.X R229, RZ, c[0x0][0x1fc], R102.reuse, P5, P6 ;  /* 0x00007f00ffe50a10 */ /* 0x100fe20002fec466 */
[----:B------:R-:W-:Y:S02]  /*b810*/  UIADD3 UR26, UR12, 0x1, URZ ;  /* 0x000000010c1a7890 */ /* 0x000fe4000fffe03f */
[----:B------:R-:W-:Y:S01]  /*b820*/  @P0 IADD3 R192, P6, R192, c[0x0][0x1f8], RZ ;  /* 0x00007e00c0c00a10 */ /* 0x000fe20007fde0ff */
[----:B------:R-:W-:Y:S01]  /*b830*/  @UP0 UIADD3 UR15, UR31, UR15, URZ ;  /* 0x0000000f1f0f0290 */ /* 0x000fe2000fffe03f */
[----:B------:R-:W-:Y:S02]  /*b840*/  @P0 IADD3 R194, P5, R194, c[0x0][0x1f8], RZ ;  /* 0x00007e00c2c20a10 */ /* 0x000fe40007fbe0ff */
[----:B------:R-:W-:Y:S01]  /*b850*/  HMMA.16816.F32.BF16 R48, R152, R50, RZ ;  /* 0x000000329830723c */ /* 0x000fe200000418ff */
[----:B------:R-:W-:Y:S01]  /*b860*/  @P0 IADD3.X R193, R102, c[0x0][0x1fc], RZ, P6, !PT ;  /* 0x00007f0066c10a10 */ /* 0x000fe200037fe4ff */
[----:B------:R-:W-:Y:S02]  /*b870*/  @UP0 UIMAD UR15, UR15, 0x60, URZ ;  /* 0x000000600f0f08a4 */ /* 0x000fe4000f8e023f */
[----:B------:R-:W-:Y:S02]  /*b880*/  @P0 IADD3.X R195, RZ, c[0x0][0x1fc], R102, P5, P1 ;  /* 0x00007f00ffc30a10 */ /* 0x000fe40002fe2466 */
[----:B------:R-:W-:Y:S01]  /*b890*/  @!PT LDS RZ, [RZ] ;  /* 0x00000000fffff984 */ /* 0x000fe20000000800 */
[----:B------:R-:W-:Y:S01]  /*b8a0*/  @!PT LDS RZ, [RZ] ;  /* 0x00000000fffff984 */ /* 0x000fe20000000800 */
[----:B------:R-:W-:Y:S01]  /*b8b0*/  @!PT LDS RZ, [RZ] ;  /* 0x00000000fffff984 */ /* 0x000fe20000000800 */
[----:B------:R1:W-:Y:S01]  /*b8c0*/  @P0 LDGSTS.E.BYPASS.LTC128B.128 [R100+0x100], [R192.64], !P4 ;  /* 0x00100000c0640fae */ /* 0x0003e2000e101d58 */
[----:B------:R-:W-:Y:S01]  /*b8d0*/  IADD3 R102, R238, R2, RZ ;  /* 0x00000002ee667210 */ /* 0x000fe20007ffe0ff */
[C---:B------:R-:W-:Y:S06]  /*b8e0*/  HMMA.16816.F32.BF16 R4, R156.reuse, R160, R4 ;  /* 0x000000a09c04723c */ /* 0x040fec0000041804 */
[----:B------:R2:W-:Y:S02]  /*b8f0*/  @P0 LDGSTS.E.BYPASS.LTC128B.128 [R100+0x3100], [R228.64], !P3 ;  /* 0x03100000e4640fae */ /* 0x0005e4000d901d58 */
[C---:B------:R-:W-:Y:S06]  /*b900*/  HMMA.16816.F32.BF16 R8, R156.reuse, R162, R8 ;  /* 0x000000a29c08723c */ /* 0x040fec0000041808 */
[----:B------:R3:W-:Y:S02]  /*b910*/  @P0 LDGSTS.E.BYPASS.LTC128B.128 [R100+0x6100], [R194.64], !P2 ;  /* 0x06100000c2640fae */ /* 0x0007e4000d101d58 */
[C---:B----4-:R-:W-:Y:S08]  /*b920*/  HMMA.16816.F32.BF16 R12, R156.reuse, R164, R12 ;  /* 0x000000a49c0c723c */ /* 0x050ff0000004180c */
[C---:B------:R-:W-:Y:S04]  /*b930*/  HMMA.16816.F32.BF16 R16, R156.reuse, R166, R16 ;  /* 0x000000a69c10723c */ /* 0x040fe80000041810 */
[----:B-1----:R-:W-:Y:S04]  /*b940*/  @P0 IADD3 R192, P1, R192, UR11, RZ ;  /* 0x0000000bc0c00c10 */ /* 0x002fe8000ff3e0ff */
[C---:B------:R-:W-:Y:S04]  /*b950*/  HMMA.16816.F32.BF16 R20, R156.reuse, R168, R20 ;  /* 0x000000a89c14723c */ /* 0x040fe80000041814 */
[----:B------:R-:W-:Y:S02]  /*b960*/  @P0 IADD3.X R193, R193, UR10, RZ, P1, !PT ;  /* 0x0000000ac1c10c10 */ /* 0x000fe40008ffe4ff */
[C---:B------:R-:W-:Y:S02]  /*b970*/  @P0 IADD3 R160, P6, R192.reuse, UR11, RZ ;  /* 0x0000000bc0a00c10 */ /* 0x040fe4000ffde0ff */
[C---:B------:R-:W-:Y:S01]  /*b980*/  HMMA.16816.F32.BF16 R24, R156.reuse, R170, R24 ;  /* 0x000000aa9c18723c */ /* 0x040fe20000041818 */
[----:B------:R1:W-:Y:S03]  /*b990*/  @P0 LDGSTS.E.BYPASS.LTC128B.128 [R100+0x1100], [R192.64], !P4 ;  /* 0x01100000c0640fae */ /* 0x0003e6000e101d58 */
[C---:B------:R-:W-:Y:S02]  /*b9a0*/  @P0 IADD3.X R161, R193.reuse, UR10, RZ, P6, !PT ;  /* 0x0000000ac1a10c10 */ /* 0x040fe4000b7fe4ff */
[C---:B--2---:R-:W-:Y:S02]  /*b9b0*/  @P0 IADD3 R228, P5, R192.reuse, UR21, RZ ;  /* 0x00000015c0e40c10 */ /* 0x044fe4000ffbe0ff */
[C---:B-----5:R-:W-:Y:S01]  /*b9c0*/  HMMA.16816.F32.BF16 R28, R156.reuse, R172, R28 ;  /* 0x000000ac9c1c723c */ /* 0x060fe2000004181c */
[----:B------:R1:W-:Y:S03]  /*b9d0*/  @P0 LDGSTS.E.BYPASS.LTC128B.128 [R100+0x4100], [R192.64+0x80], !P3 ;  /* 0x04100080c0640fae */ /* 0x0003e6000d901d58 */
[C---:B------:R-:W-:Y:S02]  /*b9e0*/  @P0 IADD3.X R229, R193.reuse, UR20, RZ, P5, !PT ;  /* 0x00000014c1e50c10 */ /* 0x040fe4000affe4ff */
[----:B---3--:R-:W-:Y:S02]  /*b9f0*/  @P0 IADD3 R194, P1, R192, UR23, RZ ;  /* 0x00000017c0c20c10 */ /* 0x008fe4000ff3e0ff */
[C---:B------:R-:W-:Y:S01]  /*ba00*/  HMMA.16816.F32.BF16 R32, R156.reuse, R174, R32 ;  /* 0x000000ae9c20723c */ /* 0x040fe20000041820 */
[----:B------:R1:W-:Y:S03]  /*ba10*/  @P0 LDGSTS.E.BYPASS.LTC128B.128 [R100+0x7100], [R192.64+0x100], !P2 ;  /* 0x07100100c0640fae */ /* 0x0003e6000d101d58 */
[----:B------:R-:W-:Y:S04]  /*ba20*/  @P0 IADD3.X R195, R193, UR22, RZ, P1, !PT ;  /* 0x00000016c1c30c10 */ /* 0x000fe80008ffe4ff */
[C---:B------:R-:W-:Y:S01]  /*ba30*/  HMMA.16816.F32.BF16 R36, R156.reuse, R176, R36 ;  /* 0x000000b09c24723c */ /* 0x040fe20000041824 */
[----:B------:R2:W-:Y:S07]  /*ba40*/  @P0 LDGSTS.E.BYPASS.LTC128B.128 [R100+0x2100], [R160.64], !P4 ;  /* 0x02100000a0640fae */ /* 0x0005ee000e101d58 */
[C---:B------:R-:W-:Y:S01]  /*ba50*/  HMMA.16816.F32.BF16 R40, R156.reuse, R178, R40 ;  /* 0x000000b29c28723c */ /* 0x040fe20000041828 */
[----:B------:R1:W-:Y:S07]  /*ba60*/  @P0 LDGSTS.E.BYPASS.LTC128B.128 [R100+0x5100], [R228.64], !P3 ;  /* 0x05100000e4640fae */ /* 0x0003ee000d901d58 */
[C---:B------:R-:W-:Y:S01]  /*ba70*/  HMMA.16816.F32.BF16 R44, R156.reuse, R180, R44 ;  /* 0x000000b49c2c723c */ /* 0x040fe2000004182c */
[----:B------:R1:W-:Y:S01]  /*ba80*/  @P0 LDGSTS.E.BYPASS.LTC128B.128 [R100+0x8100], [R194.64], !P2 ;  /* 0x08100000c2640fae */ /* 0x0003e2000d101d58 */
[----:B------:R-:W-:Y:S01]  /*ba90*/  PLOP3.LUT P0, PT, PT, PT, UP0, 0x80, 0x0 ;  /* 0x000000000000781c */ /* 0x000fe20003f0f008 */
[----:B------:R-:W-:Y:S04]  /*baa0*/  UISETP.GE.AND UP0, UPT, UR12, 0x1, UPT ;  /* 0x000000010c00788c */ /* 0x000fe8000bf06270 */
[----:B------:R-:W-:Y:S01]  /*bab0*/  USEL UR12, UR26, URZ, !UP0 ;  /* 0x0000003f1a0c7287 */ /* 0x000fe2000c000000 */
[----:B------:R-:W-:Y:S01]  /*bac0*/  HMMA.16816.F32.BF16 R48, R156, R182, R48 ;  /* 0x000000b69c30723c */ /* 0x000fe20000041830 */
[----:B------:R-:W-:Y:S01]  /*bad0*/  LDSM.16.M88.4 R164, [R3+0x13100] ;  /* 0x0131000003a4783b */ /* 0x000fe20000000200 */
[----:B------:R-:W-:Y:S07]  /*bae0*/  UISETP.GE.AND UP0, UPT, UR5, 0x1, UPT ;  /* 0x000000010500788c */ /* 0x000fee000bf06270 */
[----:B--2---:R-:W2:Y:S08]  /*baf0*/  LDSM.16.M88.4 R160, [R3+0x12100] ;  /* 0x0121000003a0783b */ /* 0x004eb00000000200 */
[----:B------:R-:W0:Y:S01]  /*bb00*/  LDGDEPBAR ;  /* 0x00000000000079af */ /* 0x000e220000000000 */
[----:B-1----:R-:W-:Y:S04]  /*bb10*/  IADD3 R100, R238, UR4, R237 ;  /* 0x00000004ee647c10 */ /* 0x002fe8000fffe0ed */
[----:B------:R-:W-:Y:S03]  /*bb20*/  IADD3 R100, R239, R100, RZ ;  /* 0x00000064ef647210 */ /* 0x000fe60007ffe0ff */
[----:B------:R-:W1:Y:S08]  /*bb30*/  LDSM.16.M88.4 R192, [R3+0x12900] ;  /* 0x0129000003c0783b */ /* 0x000e700000000200 */
[----:B------:R-:W3:Y:S08]  /*bb40*/  LDSM.16.M88.4 R168, [R3+0x13900] ;  /* 0x0139000003a8783b */ /* 0x000ef00000000200 */
[----:B------:R-:W4:Y:S01]  /*bb50*/  LDSM.16.M88.4 R172, [R3+0x14100] ;  /* 0x0141000003ac783b */ /* 0x000f220000000200 */
[C---:B--2---:R-:W-:Y:S07]  /*bb60*/  HMMA.16816.F32.BF16 R4, R184.reuse, R160, R4 ;  /* 0x000000a0b804723c */ /* 0x044fee0000041804 */
[----:B------:R-:W-:Y:S01]  /*bb70*/  LDSM.16.M88.4 R176, [R102+0x12100] ;  /* 0x0121000066b0783b */ /* 0x000fe20000000200 */
[C---:B------:R-:W-:Y:S07]  /*bb80*/  HMMA.16816.F32.BF16 R8, R184.reuse, R162, R8 ;  /* 0x000000a2b808723c */ /* 0x040fee0000041808 */
[----:B------:R-:W2:Y:S01]  /*bb90*/  LDSM.16.M88.4 R160, [R3+0x14900] ;  /* 0x0149000003a0783b */ /* 0x000ea20000000200 */
[C---:B-1----:R-:W-:Y:S07]  /*bba0*/  HMMA.16816.F32.BF16 R12, R184.reuse, R192, R12 ;  /* 0x000000c0b80c723c */ /* 0x042fee000004180c */
[----:B------:R-:W1:Y:S01]  /*bbb0*/  LDSM.16.M88.4 R180, [R102+0x12900] ;  /* 0x0129000066b4783b */ /* 0x000e620000000200 */
[C---:B------:R-:W-:Y:S07]  /*bbc0*/  HMMA.16816.F32.BF16 R16, R184.reuse, R194, R16 ;  /* 0x000000c2b810723c */ /* 0x040fee0000041810 */
[----:B------:R-:W-:Y:S01]  /*bbd0*/  LDSM.16.M88.4 R192, [R237+UR4+0x16100] ;  /* 0x01610004edc0783b */ /* 0x000fe20008000200 */
[C---:B------:R-:W-:Y:S07]  /*bbe0*/  HMMA.16816.F32.BF16 R20, R184.reuse, R164, R20 ;  /* 0x000000a4b814723c */ /* 0x040fee0000041814 */
[----:B------:R-:W-:Y:S01]  /*bbf0*/  LDSM.16.M88.4 R228, [R237+UR4+0x16900] ;  /* 0x01690004ede4783b */ /* 0x000fe20008000200 */
[C---:B------:R-:W-:Y:S07]  /*bc00*/  HMMA.16816.F32.BF16 R24, R184.reuse, R166, R24 ;  /* 0x000000a6b818723c */ /* 0x040fee0000041818 */
[----:B------:R-:W5:Y:S01]  /*bc10*/  LDSM.16.M88.4 R164, [R102+0x13100] ;  /* 0x0131000066a4783b */ /* 0x000f620000000200 */
[C---:B---3--:R-:W-:Y:S07]  /*bc20*/  HMMA.16816.F32.BF16 R28, R184.reuse, R168, R28 ;  /* 0x000000a8b81c723c */ /* 0x048fee000004181c */
[----:B------:R-:W-:Y:S01]  /*bc30*/  LDSM.16.M88.4 R232, [R2+0x19900] ;  /* 0x0199000002e8783b */ /* 0x000fe20000000200 */
[C---:B------:R-:W-:Y:S07]  /*bc40*/  HMMA.16816.F32.BF16 R32, R184.reuse, R170, R32 ;  /* 0x000000aab820723c */ /* 0x040fee0000041820 */
[----:B------:R-:W3:Y:S01]  /*bc50*/  LDSM.16.M88.4 R168, [R102+0x13900] ;  /* 0x0139000066a8783b */ /* 0x000ee20000000200 */
[C---:B----4-:R-:W-:Y:S08]  /*bc60*/  HMMA.16816.F32.BF16 R36, R184.reuse, R172, R36 ;  /* 0x000000acb824723c */ /* 0x050ff00000041824 */
[C---:B------:R-:W-:Y:S01]  /*bc70*/  HMMA.16816.F32.BF16 R40, R184.reuse, R174, R40 ;  /* 0x000000aeb828723c */ /* 0x040fe20000041828 */
[----:B------:R-:W-:Y:S07]  /*bc80*/  LDSM.16.M88.4 R172, [R102+0x14900] ;  /* 0x0149000066ac783b */ /* 0x000fee0000000200 */
[C---:B--2---:R-:W-:Y:S08]  /*bc90*/  HMMA.16816.F32.BF16 R44, R184.reuse, R160, R44 ;  /* 0x000000a0b82c723c */ /* 0x044ff0000004182c */
[----:B------:R-:W-:Y:S01]  /*bca0*/  HMMA.16816.F32.BF16 R48, R184, R162, R48 ;  /* 0x000000a2b830723c */ /* 0x000fe20000041830 */
[----:B------:R-:W2:Y:S07]  /*bcb0*/  LDSM.16.M88.4 R160, [R102+0x14100] ;  /* 0x0141000066a0783b */ /* 0x000eae0000000200 */
[C---:B------:R-:W-:Y:S08]  /*bcc0*/  HMMA.16816.F32.BF16 R4, R188.reuse, R176, R4 ;  /* 0x000000b0bc04723c */ /* 0x040ff00000041804 */
[C---:B------:R-:W-:Y:S01]  /*bcd0*/  HMMA.16816.F32.BF16 R8, R188.reuse, R178, R8 ;  /* 0x000000b2bc08723c */ /* 0x040fe20000041808 */
[----:B------:R-:W4:Y:S07]  /*bce0*/  LDSM.16.M88.4 R176, [R237+UR4+0x15100] ;  /* 0x01510004edb0783b */ /* 0x000f2e0008000200 */
[C---:B-1----:R-:W-:Y:S08]  /*bcf0*/  HMMA.16816.F32.BF16 R12, R188.reuse, R180, R12 ;  /* 0x000000b4bc0c723c */ /* 0x042ff0000004180c */
[C---:B------:R-:W-:Y:S01]  /*bd00*/  HMMA.16816.F32.BF16 R16, R188.reuse, R182, R16 ;  /* 0x000000b6bc10723c */ /* 0x040fe20000041810 */
[----:B------:R-:W1:Y:S07]  /*bd10*/  LDSM.16.M88.4 R180, [R237+UR4+0x15900] ;  /* 0x01590004edb4783b */ /* 0x000e6e0008000200 */
[C---:B-----5:R-:W-:Y:S08]  /*bd20*/  HMMA.16816.F32.BF16 R20, R188.reuse, R164, R20 ;  /* 0x000000a4bc14723c */ /* 0x060ff00000041814 */
[C---:B------:R-:W-:Y:S01]  /*bd30*/  HMMA.16816.F32.BF16 R24, R188.reuse, R166, R24 ;  /* 0x000000a6bc18723c */ /* 0x040fe20000041818 */
[----:B------:R-:W5:Y:S07]  /*bd40*/  LDSM.16.M88.4 R164, [R237+UR4+0x17100] ;  /* 0x01710004eda4783b */ /* 0x000f6e0008000200 */
[C---:B---3--:R-:W-:Y:S08]  /*bd50*/  HMMA.16816.F32.BF16 R28, R188.reuse, R168, R28 ;  /* 0x000000a8bc1c723c */ /* 0x048ff0000004181c */
[C---:B------:R-:W-:Y:S01]  /*bd60*/  HMMA.16816.F32.BF16 R32, R188.reuse, R170, R32 ;  /* 0x000000aabc20723c */ /* 0x040fe20000041820 */
[----:B------:R-:W3:Y:S07]  /*bd70*/  LDSM.16.M88.4 R168, [R237+UR4+0x17900] ;  /* 0x01790004eda8783b */ /* 0x000eee0008000200 */
[C---:B--2---:R-:W-:Y:S08]  /*bd80*/  HMMA.16816.F32.BF16 R36, R188.reuse, R160, R36 ;  /* 0x000000a0bc24723c */ /* 0x044ff00000041824 */
[C---:B------:R-:W-:Y:S01]  /*bd90*/  HMMA.16816.F32.BF16 R40, R188.reuse, R162, R40 ;  /* 0x000000a2bc28723c */ /* 0x040fe20000041828 */
[----:B------:R-:W2:Y:S07]  /*bda0*/  LDSM.16.M88.4 R160, [R2+0x15100] ;  /* 0x0151000002a0783b */ /* 0x000eae0000000200 */
[C---:B------:R-:W-:Y:S08]  /*bdb0*/  HMMA.16816.F32.BF16 R44, R188.reuse, R172, R44 ;  /* 0x000000acbc2c723c */ /* 0x040ff0000004182c */
[----:B------:R-:W-:Y:S01]  /*bdc0*/  HMMA.16816.F32.BF16 R48, R188, R174, R48 ;  /* 0x000000aebc30723c */ /* 0x000fe20000041830 */
[----:B------:R-:W2:Y:S07]  /*bdd0*/  LDSM.16.M88.4 R172, [R2+0x15900] ;  /* 0x0159000002ac783b */ /* 0x000eae0000000200 */
[C---:B----4-:R-:W-:Y:S08]  /*bde0*/  HMMA.16816.F32.BF16 R4, R196.reuse, R176, R4 ;  /* 0x000000b0c404723c */ /* 0x050ff00000041804 */
[C---:B------:R-:W-:Y:S01]  /*bdf0*/  HMMA.16816.F32.BF16 R8, R196.reuse, R178, R8 ;  /* 0x000000b2c408723c */ /* 0x040fe20000041808 */
[----:B------:R-:W4:Y:S07]  /*be00*/  LDSM.16.M88.4 R176, [R2+0x16100] ;  /* 0x0161000002b0783b */ /* 0x000f2e0000000200 */
[C---:B-1----:R-:W-:Y:S08]  /*be10*/  HMMA.16816.F32.BF16 R12, R196.reuse, R180, R12 ;  /* 0x000000b4c40c723c */ /* 0x042ff0000004180c */
        /* <DEDUP_REMOVED lines=8> */
[C---:B-----5:R-:W-:Y:S08]  /*bea0*/  HMMA.16816.F32.BF16 R36, R196.reuse, R164, R36 ;  /* 0x000000a4c424723c */ /* 0x060ff00000041824 */
[C---:B------:R-:W-:Y:S01]  /*beb0*/  HMMA.16816.F32.BF16 R40, R196.reuse, R166, R40 ;  /* 0x000000a6c428723c */ /* 0x040fe20000041828 */
[----:B------:R-:W1:Y:S07]  /*bec0*/  LDSM.16.M88.4 R164, [R2+0x16900] ;  /* 0x0169000002a4783b */ /* 0x000e6e0000000200 */
[C---:B---3--:R-:W-:Y:S08]  /*bed0*/  HMMA.16816.F32.BF16 R44, R196.reuse, R168, R44 ;  /* 0x000000a8c42c723c */ /* 0x048ff0000004182c */
[----:B------:R-:W-:Y:S01]  /*bee0*/  HMMA.16816.F32.BF16 R48, R196, R170, R48 ;  /* 0x000000aac430723c */ /* 0x000fe20000041830 */
[----:B------:R-:W3:Y:S07]  /*bef0*/  LDSM.16.M88.4 R168, [R2+0x17100] ;  /* 0x0171000002a8783b */ /* 0x000eee0000000200 */
[C---:B--2---:R-:W-:Y:S08]  /*bf00*/  HMMA.16816.F32.BF16 R4, R200.reuse, R160, R4 ;  /* 0x000000a0c804723c */ /* 0x044ff00000041804 */
[C---:B------:R-:W-:Y:S01]  /*bf10*/  HMMA.16816.F32.BF16 R8, R200.reuse, R162, R8 ;  /* 0x000000a2c808723c */ /* 0x040fe20000041808 */
[----:B------:R-:W2:Y:S07]  /*bf20*/  LDSM.16.M88.4 R160, [R3+0x16100] ;  /* 0x0161000003a0783b */ /* 0x000eae0000000200 */
[C---:B------:R-:W-:Y:S08]  /*bf30*/  HMMA.16816.F32.BF16 R12, R200.reuse, R172, R12 ;  /* 0x000000acc80c723c */ /* 0x040ff0000004180c */
[C---:B------:R-:W-:Y:S01]  /*bf40*/  HMMA.16816.F32.BF16 R16, R200.reuse, R174, R16 ;  /* 0x000000aec810723c */ /* 0x040fe20000041810 */
[----:B------:R-:W5:Y:S07]  /*bf50*/  LDSM.16.M88.4 R172, [R3+0x16900] ;  /* 0x0169000003ac783b */ /* 0x000f6e0000000200 */
[C---:B----4-:R-:W-:Y:S08]  /*bf60*/  HMMA.16816.F32.BF16 R20, R200.reuse, R176, R20 ;  /* 0x000000b0c814723c */ /* 0x050ff00000041814 */
[C---:B------:R-:W-:Y:S01]  /*bf70*/  HMMA.16816.F32.BF16 R24, R200.reuse, R178, R24 ;  /* 0x000000b2c818723c */ /* 0x040fe20000041818 */
[----:B------:R-:W-:Y:S07]  /*bf80*/  LDSM.16.M88.4 R176, [R100+0x16100] ;  /* 0x0161000064b0783b */ /* 0x000fee0000000200 */
[C---:B-1----:R-:W-:Y:S08]  /*bf90*/  HMMA.16816.F32.BF16 R28, R200.reuse, R164, R28 ;  /* 0x000000a4c81c723c */ /* 0x042ff0000004181c */
[C---:B------:R-:W-:Y:S01]  /*bfa0*/  HMMA.16816.F32.BF16 R32, R200.reuse, R166, R32 ;  /* 0x000000a6c820723c */ /* 0x040fe20000041820 */
[----:B------:R-:W1:Y:S07]  /*bfb0*/  LDSM.16.M88.4 R164, [R3+0x17100] ;  /* 0x0171000003a4783b */ /* 0x000e6e0000000200 */
[C---:B---3--:R-:W-:Y:S08]  /*bfc0*/  HMMA.16816.F32.BF16 R36, R200.reuse, R168, R36 ;  /* 0x000000a8c824723c */ /* 0x048ff00000041824 */
[C---:B------:R-:W-:Y:S01]  /*bfd0*/  HMMA.16816.F32.BF16 R40, R200.reuse, R170, R40 ;  /* 0x000000aac828723c */ /* 0x040fe20000041828 */
[----:B------:R-:W3:Y:S07]  /*bfe0*/  LDSM.16.M88.4 R168, [R3+0x17900] ;  /* 0x0179000003a8783b */ /* 0x000eee0000000200 */
[C---:B------:R-:W-:Y:S08]  /*bff0*/  HMMA.16816.F32.BF16 R44, R200.reuse, R180, R44 ;  /* 0x000000b4c82c723c */ /* 0x040ff0000004182c */
[----:B------:R-:W-:Y:S01]  /*c000*/  HMMA.16816.F32.BF16 R48, R200, R182, R48 ;  /* 0x000000b6c830723c */ /* 0x000fe20000041830 */
[----:B------:R-:W-:Y:S07]  /*c010*/  LDSM.16.M88.4 R180, [R100+0x16900] ;  /* 0x0169000064b4783b */ /* 0x000fee0000000200 */
[C---:B------:R-:W-:Y:S08]  /*c020*/  HMMA.16816.F32.BF16 R4, R204.reuse, R192, R4 ;  /* 0x000000c0cc04723c */ /* 0x040ff00000041804 */
[C---:B------:R-:W-:Y:S01]  /*c030*/  HMMA.16816.F32.BF16 R8, R204.reuse, R194, R8 ;  /* 0x000000c2cc08723c */ /* 0x040fe20000041808 */
[----:B------:R-:W-:Y:S07]  /*c040*/  LDSM.16.M88.4 R192, [R237+UR4+0x18100] ;  /* 0x01810004edc0783b */ /* 0x000fee0008000200 */
[C---:B------:R-:W-:Y:S08]  /*c050*/  HMMA.16816.F32.BF16 R12, R204.reuse, R228, R12 ;  /* 0x000000e4cc0c723c */ /* 0x040ff0000004180c */
[C---:B------:R-:W-:Y:S01]  /*c060*/  HMMA.16816.F32.BF16 R16, R204.reuse, R230, R16 ;  /* 0x000000e6cc10723c */ /* 0x040fe20000041810 */
[----:B------:R-:W-:Y:S07]  /*c070*/  LDSM.16.M88.4 R228, [R237+UR4+0x1a900] ;  /* 0x01a90004ede4783b */ /* 0x000fee0008000200 */
[C---:B--2---:R-:W-:Y:S08]  /*c080*/  HMMA.16816.F32.BF16 R20, R204.reuse, R160, R20 ;  /* 0x000000a0cc14723c */ /* 0x044ff00000041814 */
[C---:B------:R-:W-:Y:S01]  /*c090*/  HMMA.16816.F32.BF16 R24, R204.reuse, R162, R24 ;  /* 0x000000a2cc18723c */ /* 0x040fe20000041818 */
[----:B------:R-:W2:Y:S07]  /*c0a0*/  LDSM.16.M88.4 R160, [R102+0x15100] ;  /* 0x0151000066a0783b */ /* 0x000eae0000000200 */
[C---:B-----5:R-:W-:Y:S08]  /*c0b0*/  HMMA.16816.F32.BF16 R28, R204.reuse, R172, R28 ;  /* 0x000000accc1c723c */ /* 0x060ff0000004181c */
[C---:B------:R-:W-:Y:S01]  /*c0c0*/  HMMA.16816.F32.BF16 R32, R204.reuse, R174, R32 ;  /* 0x000000aecc20723c */ /* 0x040fe20000041820 */
[----:B------:R-:W4:Y:S07]  /*c0d0*/  LDSM.16.M88.4 R172, [R100+0x15900] ;  /* 0x0159000064ac783b */ /* 0x000f2e0000000200 */
[C---:B-1----:R-:W-:Y:S08]  /*c0e0*/  HMMA.16816.F32.BF16 R36, R204.reuse, R164, R36 ;  /* 0x000000a4cc24723c */ /* 0x042ff00000041824 */
[C---:B------:R-:W-:Y:S01]  /*c0f0*/  HMMA.16816.F32.BF16 R40, R204.reuse, R166, R40 ;  /* 0x000000a6cc28723c */ /* 0x040fe20000041828 */
[----:B------:R-:W1:Y:S07]  /*c100*/  LDSM.16.M88.4 R164, [R100+0x17100] ;  /* 0x0171000064a4783b */ /* 0x000e6e0000000200 */
[C---:B---3--:R-:W-:Y:S08]  /*c110*/  HMMA.16816.F32.BF16 R44, R204.reuse, R168, R44 ;  /* 0x000000a8cc2c723c */ /* 0x048ff0000004182c */
[----:B------:R-:W-:Y:S01]  /*c120*/  HMMA.16816.F32.BF16 R48, R204, R170, R48 ;  /* 0x000000aacc30723c */ /* 0x000fe20000041830 */
[----:B------:R-:W3:Y:S07]  /*c130*/  LDSM.16.M88.4 R168, [R100+0x17900] ;  /* 0x0179000064a8783b */ /* 0x000eee0000000200 */
[C---:B--2---:R-:W-:Y:S08]  /*c140*/  HMMA.16816.F32.BF16 R4, R208.reuse, R160, R4 ;  /* 0x000000a0d004723c */ /* 0x044ff00000041804 */
[C---:B------:R-:W-:Y:S01]  /*c150*/  HMMA.16816.F32.BF16 R8, R208.reuse, R162, R8 ;  /* 0x000000a2d008723c */ /* 0x040fe20000041808 */
[----:B------:R-:W2:Y:S07]  /*c160*/  LDSM.16.M88.4 R160, [R237+UR4+0x18900] ;  /* 0x01890004eda0783b */ /* 0x000eae0008000200 */
[C---:B----4-:R-:W-:Y:S08]  /*c170*/  HMMA.16816.F32.BF16 R12, R208.reuse, R172, R12 ;  /* 0x000000acd00c723c */ /* 0x050ff0000004180c */
[C---:B------:R-:W-:Y:S01]  /*c180*/  HMMA.16816.F32.BF16 R16, R208.reuse, R174, R16 ;  /* 0x000000aed010723c */ /* 0x040fe20000041810 */
[----:B------:R-:W4:Y:S07]  /*c190*/  LDSM.16.M88.4 R172, [R237+UR4+0x19100] ;  /* 0x01910004edac783b */ /* 0x000f2e0008000200 */
[C---:B------:R-:W-:Y:S08]  /*c1a0*/  HMMA.16816.F32.BF16 R20, R208.reuse, R176, R20 ;  /* 0x000000b0d014723c */ /* 0x040ff00000041814 */
[C---:B------:R-:W-:Y:S01]  /*c1b0*/  HMMA.16816.F32.BF16 R24, R208.reuse, R178, R24 ;  /* 0x000000b2d018723c */ /* 0x040fe20000041818 */
[----:B------:R-:W5:Y:S07]  /*c1c0*/  LDSM.16.M88.4 R176, [R237+UR4+0x19900] ;  /* 0x01990004edb0783b */ /* 0x000f6e0008000200 */
[C---:B------:R-:W-:Y:S08]  /*c1d0*/  HMMA.16816.F32.BF16 R28, R208.reuse, R180, R28 ;  /* 0x000000b4d01c723c */ /* 0x040ff0000004181c */
[C---:B------:R-:W-:Y:S01]  /*c1e0*/  HMMA.16816.F32.BF16 R32, R208.reuse, R182, R32 ;  /* 0x000000b6d020723c */ /* 0x040fe20000041820 */
[----:B------:R-:W2:Y:S07]  /*c1f0*/  LDSM.16.M88.4 R180, [R237+UR4+0x1a100] ;  /* 0x01a10004edb4783b */ /* 0x000eae0008000200 */
[C---:B-1----:R-:W-:Y:S08]  /*c200*/  HMMA.16816.F32.BF16 R36, R208.reuse, R164, R36 ;  /* 0x000000a4d024723c */ /* 0x042ff00000041824 */
[C---:B------:R-:W-:Y:S01]  /*c210*/  HMMA.16816.F32.BF16 R40, R208.reuse, R166, R40 ;  /* 0x000000a6d028723c */ /* 0x040fe20000041828 */
[----:B------:R-:W1:Y:S07]  /*c220*/  LDSM.16.M88.4 R164, [R2+0x18100] ;  /* 0x0181000002a4783b */ /* 0x000e6e0000000200 */
[C---:B---3--:R-:W-:Y:S08]  /*c230*/  HMMA.16816.F32.BF16 R44, R208.reuse, R168, R44 ;  /* 0x000000a8d02c723c */ /* 0x048ff0000004182c */
[----:B------:R-:W-:Y:S01]  /*c240*/  HMMA.16816.F32.BF16 R48, R208, R170, R48 ;  /* 0x000000aad030723c */ /* 0x000fe20000041830 */
[----:B------:R-:W3:Y:S07]  /*c250*/  LDSM.16.M88.4 R168, [R2+0x18900] ;  /* 0x0189000002a8783b */ /* 0x000eee0000000200 */
[C---:B------:R-:W-:Y:S08]  /*c260*/  HMMA.16816.F32.BF16 R4, R212.reuse, R192, R4 ;  /* 0x000000c0d404723c */ /* 0x040ff00000041804 */
        /* <DEDUP_REMOVED lines=32> */
[C---:B----4-:R-:W-:Y:S08]  /*c470*/  HMMA.16816.F32.BF16 R44, R216.reuse, R172, R44 ;  /* 0x000000acd82c723c */ /* 0x050ff0000004182c */
[----:B------:R-:W-:Y:S08]  /*c480*/  HMMA.16816.F32.BF16 R48, R216, R174, R48 ;  /* 0x000000aed830723c */ /* 0x000ff00000041830 */
[C---:B-----5:R-:W-:Y:S08]  /*c490*/  HMMA.16816.F32.BF16 R4, R220.reuse, R176, R4 ;  /* 0x000000b0dc04723c */ /* 0x060ff00000041804 */
[C---:B------:R-:W-:Y:S08]  /*c4a0*/  HMMA.16816.F32.BF16 R8, R220.reuse, R178, R8 ;  /* 0x000000b2dc08723c */ /* 0x040ff00000041808 */
[C---:B-1----:R-:W-:Y:S08]  /*c4b0*/  HMMA.16816.F32.BF16 R12, R220.reuse, R164, R12 ;  /* 0x000000a4dc0c723c */ /* 0x042ff0000004180c */
        /* <DEDUP_REMOVED lines=42> */
[----:B------:R2:W-:Y:S10]  /*c760*/  MUFU.TANH R165, R11 ;  /* 0x0000000b00a57308 */ /* 0x0005f40000002400 */
[----:B------:R-:W5:Y:S10]  /*c770*/  MUFU.TANH R162, R12 ;  /* 0x0000000c00a27308 */ /* 0x000f740000002400 */
[----:B------:R-:W3:Y:S01]  /*c780*/  MUFU.TANH R163, R13 ;  /* 0x0000000d00a37308 */ /* 0x000ee20000002400 */
[C---:B-1----:R-:W-:Y:S01]  /*c790*/  HMMA.16816.F32.BF16 R20, R224.reuse, R4, R20 ;  /* 0x00000004e014723c */ /* 0x042fe20000041814 */
[----:B--2---:R-:W1:Y:S08]  /*c7a0*/  LDSM.16.M88.4 R8, [R100+0x19900] ;  /* 0x019900006408783b */ /* 0x004e700000000200 */
[----:B------:R-:W2:Y:S01]  /*c7b0*/  MUFU.TANH R173, R14 ;  /* 0x0000000e00ad7308 */ /* 0x000ea20000002400 */
        /* <DEDUP_REMOVED lines=19> */
[----:B------:R-:W-:Y:S07]  /*c8f0*/  BAR.SYNC.DEFER_BLOCKING 0x0 ;  /* 0x0000000000007b1d */ /* 0x000fee0000010000 */
[C---:B------:R-:W-:Y:S04]  /*c900*/  HMMA.16816.F32.BF16 R40, R224.reuse, R6, R40 ;  /* 0x00000006e028723c */ /* 0x040fe80000041828 */
[----:B------:R-:W-:Y:S02]  /*c910*/  FMUL.FTZ R28, R28, c[0x0][0x320] ;  /* 0x0000c8001c1c7a20 */ /* 0x000fe40000410000 */
[----:B------:R-:W-:Y:S02]  /*c920*/  FMUL.FTZ R29, R29, c[0x0][0x320] ;  /* 0x0000c8001d1d7a20 */ /* 0x000fe40000410000 */
[----:B------:R-:W-:Y:S01]  /*c930*/  FMUL.FTZ R30, R30, c[0x0][0x320] ;  /* 0x0000c8001e1e7a20 */ /* 0x000fe20000410000 */
[----:B---3--:R-:W-:Y:S03]  /*c940*/  FMNMX.FTZ R100, R102, R2, !PT ;  /* 0x0000000266647209 */ /* 0x008fe60007810000 */
[----:B------:R-:W-:Y:S01]  /*c950*/  FMUL.FTZ R31, R31, c[0x0][0x320] ;  /* 0x0000c8001f1f7a20 */ /* 0x000fe20000410000 */
[----:B----4-:R-:W-:Y:S01]  /*c960*/  FMNMX.FTZ R2, R164, R3, !PT ;  /* 0x00000003a4027209 */ /* 0x010fe20007810000 */
[----:B------:R-:W-:Y:S01]  /*c970*/  FMUL.FTZ R32, R32, c[0x0][0x320] ;  /* 0x0000c80020207a20 */ /* 0x000fe20000410000 */
[----:B-----5:R-:W-:Y:S01]  /*c980*/  FMNMX.FTZ R100, R162, R100, !PT ;  /* 0x00000064a2647209 */ /* 0x020fe20007810000 */
[----:B------:R-:W-:Y:S01]  /*c990*/  FMUL.FTZ R36, R36, c[0x0][0x320] ;  /* 0x0000c80024247a20 */ /* 0x000fe20000410000 */
[----:B------:R-:W2:Y:S01]  /*c9a0*/  MUFU.TANH R172, R17 ;  /* 0x0000001100ac7308 */ /* 0x000ea20000002400 */
[----:B------:R-:W-:Y:S01]  /*c9b0*/  LDSM.16.MT88.4 R12, [R103+UR4+0x100] ;  /* 0x00010004670c783b */ /* 0x000fe20008004200 */
[----:B------:R-:W-:Y:S01]  /*c9c0*/  FMUL.FTZ R37, R37, c[0x0][0x320] ;  /* 0x0000c80025257a20 */ /* 0x000fe20000410000 */
[----:B------:R-:W-:Y:S01]  /*c9d0*/  FMNMX.FTZ R2, R165, R2, !PT ;  /* 0x00000002a5027209 */ /* 0x000fe20007810000 */
[----:B------:R-:W-:Y:S01]  /*c9e0*/  FMUL.FTZ R38, R38, c[0x0][0x320] ;  /* 0x0000c80026267a20 */ /* 0x000fe20000410000 */
[----:B------:R-:W-:Y:S01]  /*c9f0*/  FMNMX.FTZ R100, R163, R100, !PT ;  /* 0x00000064a3647209 */ /* 0x000fe20007810000 */
[----:B------:R-:W-:Y:S01]  /*ca00*/  FMUL.FTZ R39, R39, c[0x0][0x320] ;  /* 0x0000c80027277a20 */ /* 0x000fe20000410000 */
[----:B------:R-:W-:Y:S01]  /*ca10*/  FMNMX.FTZ R2, R173, R2, !PT ;  /* 0x00000002ad027209 */ /* 0x000fe20007810000 */
[C---:B-1----:R-:W-:Y:S02]  /*ca20*/  HMMA.16816.F32.BF16 R44, R224.reuse, R8, R44 ;  /* 0x00000008e02c723c */ /* 0x042fe4000004182c */
[----:B------:R-:W-:Y:S01]  /*ca30*/  MUFU.TANH R193, R28 ;  /* 0x0000001c00c17308 */ /* 0x000fe20000002400 */
[----:B------:R-:W-:Y:S01]  /*ca40*/  FMUL.FTZ R33, R33, c[0x0][0x320] ;  /* 0x0000c80021217a20 */ /* 0x000fe20000410000 */
[----:B------:R-:W-:Y:S01]  /*ca50*/  FMNMX.FTZ R100, R171, R100, !PT ;  /* 0x00000064ab647209 */ /* 0x000fe20007810000 */
[----:B------:R-:W-:Y:S01]  /*ca60*/  FMUL.FTZ R34, R34, c[0x0][0x320] ;  /* 0x0000c80022227a20 */ /* 0x000fe20000410000 */
[----:B------:R-:W-:Y:S01]  /*ca70*/  FMNMX.FTZ R2, R175, R2, !PT ;  /* 0x00000002af027209 */ /* 0x000fe20007810000 */
[----:B------:R-:W-:Y:S01]  /*ca80*/  FMUL.FTZ R35, R35, c[0x0][0x320] ;  /* 0x0000c80023237a20 */ /* 0x000fe20000410000 */
[----:B------:R-:W-:Y:S04]  /*ca90*/  HMMA.16816.F32.BF16 R48, R224, R10, R48 ;  /* 0x0000000ae030723c */ /* 0x000fe80000041830 */
[----:B------:R-:W1:Y:S01]  /*caa0*/  MUFU.TANH R180, R24 ;  /* 0x0000001800b47308 */ /* 0x000e620000002400 */
[----:B------:R-:W-:Y:S02]  /*cab0*/  FMUL.FTZ R42, R42, c[0x0][0x320] ;  /* 0x0000c8002a2a7a20 */ /* 0x000fe40000410000 */
[----:B------:R-:W-:Y:S01]  /*cac0*/  FMUL.FTZ R40, R40, c[0x0][0x320] ;  /* 0x0000c80028287a20 */ /* 0x000fe20000410000 */
[----:B--2---:R-:W-:Y:S01]  /*cad0*/  FMNMX.FTZ R100, R172, R100, !PT ;  /* 0x00000064ac647209 */ /* 0x004fe20007810000 */
[----:B------:R-:W-:Y:S03]  /*cae0*/  FMUL.FTZ R41, R41, c[0x0][0x320] ;  /* 0x0000c80029297a20 */ /* 0x000fe60000410000 */
[----:B------:R-:W-:Y:S01]  /*caf0*/  FMNMX.FTZ R100, R177, R100, !PT ;  /* 0x00000064b1647209 */ /* 0x000fe20007810000 */
[----:B------:R-:W-:Y:S01]  /*cb00*/  FMUL.FTZ R43, R43, c[0x0][0x320] ;  /* 0x0000c8002b2b7a20 */ /* 0x000fe20000410000 */
[----:B------:R-:W2:Y:S02]  /*cb10*/  MUFU.TANH R179, R25 ;  /* 0x0000001900b37308 */ /* 0x000ea40000002400 */
[----:B------:R-:W-:Y:S01]  /*cb20*/  FMNMX.FTZ R100, R178, R100, !PT ;  /* 0x00000064b2647209 */ /* 0x000fe20007810000 */
        /* <DEDUP_REMOVED lines=10> */
[----:B------:R-:W1:Y:S01]  /*cbd0*/  MUFU.TANH R241, R32 ;  /* 0x0000002000f17308 */ /* 0x000e620000002400 */
[----:B--2---:R-:W-:Y:S04]  /*cbe0*/  FMNMX.FTZ R100, R179, R100, !PT ;  /* 0x00000064b3647209 */ /* 0x004fe80007810000 */
[----:B------:R-:W-:Y:S05]  /*cbf0*/  FMNMX.FTZ R100, R193, R100, !PT ;  /* 0x00000064c1647209 */ /* 0x000fea0007810000 */
[----:B------:R-:W2:Y:S01]  /*cc00*/  MUFU.TANH R242, R33 ;  /* 0x0000002100f27308 */ /* 0x000ea20000002400 */
[----:B---3--:R-:W-:Y:S09]  /*cc10*/  FMNMX.FTZ R100, R194, R100, !PT ;  /* 0x00000064c2647209 */ /* 0x008ff20007810000 */
[----:B------:R-:W3:Y:S01]  /*cc20*/  MUFU.TANH R233, R36 ;  /* 0x0000002400e97308 */ /* 0x000ee20000002400 */
[----:B-1----:R-:W-:Y:S09]  /*cc30*/  FMNMX.FTZ R100, R241, R100, !PT ;  /* 0x00000064f1647209 */ /* 0x002ff20007810000 */
[----:B------:R-:W-:Y:S01]  /*cc40*/  MUFU.TANH R250, R48 ;  /* 0x0000003000fa7308 */ /* 0x000fe20000002400 */
[----:B--2---:R-:W-:Y:S09]  /*cc50*/  FMNMX.FTZ R100, R242, R100, !PT ;  /* 0x00000064f2647209 */ /* 0x004ff20007810000 */
[----:B------:R-:W1:Y:S01]  /*cc60*/  MUFU.TANH R251, R42 ;  /* 0x0000002a00fb7308 */ /* 0x000e620000002400 */
[----:B---3--:R-:W-:Y:S09]  /*cc70*/  FMNMX.FTZ R100, R233, R100, !PT ;  /* 0x00000064e9647209 */ /* 0x008ff20007810000 */
[----:B------:R-:W2:Y:S10]  /*cc80*/  MUFU.TANH R24, R37 ;  /* 0x0000002500187308 */ /* 0x000eb40000002400 */
[----:B------:R-:W3:Y:S01]  /*cc90*/  MUFU.TANH R245, R40 ;  /* 0x0000002800f57308 */ /* 0x000ee20000002400 */
[----:B-1----:R-:W-:Y:S09]  /*cca0*/  MOV R48, R251 ;  /* 0x000000fb00307202 */ /* 0x002ff20000000f00 */
        /* <DEDUP_REMOVED lines=9> */
[----:B---3--:R-:W-:Y:S04]  /*cd40*/  FMNMX.FTZ R100, R234, R100, !PT ;  /* 0x00000064ea647209 */ /* 0x008fe80007810000 */
[----:B------:R-:W-:Y:S05]  /*cd50*/  FMNMX.FTZ R100, R250, R100, !PT ;  /* 0x00000064fa647209 */ /* 0x000fea0007810000 */
        /* <DEDUP_REMOVED lines=31> */
[----:B------:R2:W-:Y:S01]  /*cf50*/  MUFU.EX2 R5, R4 ;  /* 0x0000000400057308 */ /* 0x0005e20000000800 */
[----:B---3--:R-:W-:Y:S09]  /*cf60*/  FMNMX.FTZ R2, R247, R2, !PT ;  /* 0x00000002f7027209 */ /* 0x008ff20007810000 */
[----:B------:R-:W3:Y:S01]  /*cf70*/  MUFU.TANH R230, R43 ;  /* 0x0000002b00e67308 */ /* 0x000ee20000002400 */
[----:B-1----:R-:W-:Y:S04]  /*cf80*/  FMNMX.FTZ R2, R246, R2, !PT ;  /* 0x00000002f6027209 */ /* 0x002fe80007810000 */
[----:B------:R-:W-:Y:S05]  /*cf90*/  FMNMX.FTZ R2, R48, R2, !PT ;  /* 0x0000000230027209 */ /* 0x000fea0007810000 */
[----:B------:R-:W1:Y:S01]  /*cfa0*/  MUFU.TANH R248, R46 ;  /* 0x0000002e00f87308 */ /* 0x000e620000002400 */
[--C-:B--2---:R-:W-:Y:S01]  /*cfb0*/  FFMA.FTZ R4, R167, c[0x0][0x2d0], -R160.reuse ;  /* 0x0000b400a7047a23 */ /* 0x104fe200000108a0 */
[----:B------:R-:W-:Y:S08]  /*cfc0*/  MOV R167, R16 ;  /* 0x0000001000a77202 */ /* 0x000ff00000000f00 */
[----:B------:R-:W2:Y:S01]  /*cfd0*/  MUFU.TANH R249, R47 ;  /* 0x0000002f00f97308 */ /* 0x000ea20000002400 */
[----:B---3--:R-:W-:Y:S09]  /*cfe0*/  FMNMX.FTZ R2, R230, R2, !PT ;  /* 0x00000002e6027209 */ /* 0x008ff20007810000 */
[----:B------:R-:W3:Y:S01]  /*cff0*/  MUFU.TANH R231, R50 ;  /* 0x0000003200e77308 */ /* 0x000ee20000002400 */
[----:B-1----:R-:W-:Y:S09]  /*d000*/  FMNMX.FTZ R2, R248, R2, !PT ;  /* 0x00000002f8027209 */ /* 0x002ff20007810000 */
[----:B------:R-:W1:Y:S01]  /*d010*/  MUFU.TANH R235, R51 ;  /* 0x0000003300eb7308 */ /* 0x000e620000002400 */
[----:B--2---:R-:W-:Y:S01]  /*d020*/  FMNMX.FTZ R2, R249, R2, !PT ;  /* 0x00000002f9027209 */ /* 0x004fe20007810000 */
[----:B------:R-:W-:Y:S08]  /*d030*/  LDSM.16.MT88.4 R44, [R103+UR4+0x3100] ;  /* 0x00310004672c783b */ /* 0x000ff00008004200 */
[----:B------:R2:W4:Y:S01]  /*d040*/  MUFU.EX2 R6, R4 ;  /* 0x0000000400067308 */ /* 0x0005220000000800 */
[----:B---3--:R-:W-:Y:S04]  /*d050*/  FMNMX.FTZ R2, R231, R2, !PT ;  /* 0x00000002e7027209 */ /* 0x008fe80007810000 */
[----:B-1----:R-:W-:Y:S05]  /*d060*/  FMNMX.FTZ R2, R235, R2, !PT ;  /* 0x00000002eb027209 */ /* 0x002fea0007810000 */
        /* <DEDUP_REMOVED lines=11> */
[----:B------:R1:W5:Y:S02]  /*d120*/  MUFU.EX2 R2, R0 ;  /* 0x0000000000027308 */ /* 0x0003640000000800 */
[C---:B------:R-:W-:Y:S04]  /*d130*/  FMUL.FTZ R161, R3.reuse, c[0x0][0x2d0] ;  /* 0x0000b40003a17a20 */ /* 0x040fe80000410000 */
[----:B--2---:R-:W-:Y:S01]  /*d140*/  FFMA.FTZ R4, R170, c[0x0][0x2d0], -R161 ;  /* 0x0000b400aa047a23 */ /* 0x004fe200000108a1 */
[----:B----4-:R-:W-:Y:S03]  /*d150*/  MOV R170, R6 ;  /* 0x0000000600aa7202 */ /* 0x010fe60000000f00 */
[----:B------:R2:W-:Y:S01]  /*d160*/  MUFU.EX2 R169, R4 ;  /* 0x0000000400a97308 */ /* 0x0005e20000000800 */
[----:B-1----:R-:W-:Y:S01]  /*d170*/  FADD.FTZ R0, -R3, R101 ;  /* 0x0000006503007221 */ /* 0x002fe20000010100 */
[----:B------:R-:W-:Y:S01]  /*d180*/  IADD3 R101, R236, UR4, RZ ;  /* 0x00000004ec657c10 */ /* 0x000fe2000fffe0ff */
[----:B-----5:R-:W-:Y:S02]  /*d190*/  FMUL.FTZ R8, R2, R108 ;  /* 0x0000006c02087220 */ /* 0x020fe40000410000 */
        /* <DEDUP_REMOVED lines=12> */
[----:B------:R4:W-:Y:S01]  /*d260*/  MUFU.EX2 R229, R4 ;  /* 0x0000000400e57308 */ /* 0x0009e20000000800 */
        /* <DEDUP_REMOVED lines=9> */
[----:B------:R-:W-:Y:S02]  /*d300*/  FMUL.FTZ R57, R2, R57 ;  /* 0x0000003902397220 */ /* 0x000fe40000410000 */
[----:B-1----:R-:W-:Y:S01]  /*d310*/  FMUL.FTZ R6, R0, R106 ;  /* 0x0000006a00067220 */ /* 0x002fe20000410000 */
[----:B------:R-:W-:Y:S01]  /*d320*/  F2FP.BF16.PACK_AB R106, R252, R166 ;  /* 0x000000a6fc6a723e */ /* 0x000fe200000010ff */
[C---:B------:R-:W-:Y:S02]  /*d330*/  FMUL.FTZ R7, R0.reuse, R107 ;  /* 0x0000006b00077220 */ /* 0x040fe40000410000 */
[C---:B------:R-:W-:Y:S02]  /*d340*/  FMUL.FTZ R10, R0.reuse, R110 ;  /* 0x0000006e000a7220 */ /* 0x040fe40000410000 */
[C---:B------:R-:W-:Y:S02]  /*d350*/  FMUL.FTZ R11, R0.reuse, R111 ;  /* 0x0000006f000b7220 */ /* 0x040fe40000410000 */
[----:B------:R-:W-:Y:S01]  /*d360*/  FMUL.FTZ R18, R0, R118 ;  /* 0x0000007600127220 */ /* 0x000fe20000410000 */
[----:B------:R-:W1:Y:S01]  /*d370*/  LDSM.16.MT88.4 R108, [R102+0x3100] ;  /* 0x00310000666c783b */ /* 0x000e620000004200 */
[--C-:B----4-:R-:W-:Y:S02]  /*d380*/  FFMA.FTZ R4, R164, c[0x0][0x2d0], -R161.reuse ;  /* 0x0000b400a4047a23 */ /* 0x110fe400000108a1 */
[C---:B------:R-:W-:Y:S02]  /*d390*/  FMUL.FTZ R19, R0.reuse, R119 ;  /* 0x0000007700137220 */ /* 0x040fe40000410000 */
[----:B------:R4:W5:Y:S01]  /*d3a0*/  MUFU.EX2 R5, R4 ;  /* 0x0000000400057308 */ /* 0x0009620000000800 */
[C---:B------:R-:W-:Y:S02]  /*d3b0*/  FMUL.FTZ R26, R0.reuse, R126 ;  /* 0x0000007e001a7220 */ /* 0x040fe40000410000 */
[C---:B------:R-:W-:Y:S01]  /*d3c0*/  FMUL.FTZ R27, R0.reuse, R127 ;  /* 0x0000007f001b7220 */ /* 0x040fe20000410000 */
[----:B------:R-:W-:Y:S01]  /*d3d0*/  LDSM.16.MT88.4 R116, [R101+0x3100] ;  /* 0x003100006574783b */ /* 0x000fe20000004200 */
[C---:B------:R-:W-:Y:S02]  /*d3e0*/  FMUL.FTZ R34, R0.reuse, R134 ;  /* 0x0000008600227220 */ /* 0x040fe40000410000 */
        /* <DEDUP_REMOVED lines=8> */
[----:B------:R-:W-:Y:S01]  /*d470*/  LDSM.16.MT88.4 R132, [R102+0x4100] ;  /* 0x004100006684783b */ /* 0x000fe20000004200 */
[C---:B------:R-:W-:Y:S02]  /*d480*/  FMUL.FTZ R54, R0.reuse, R54 ;  /* 0x0000003600367220 */ /* 0x040fe40000410000 */
[C---:B------:R-:W-:Y:S02]  /*d490*/  FMUL.FTZ R55, R0.reuse, R55 ;  /* 0x0000003700377220 */ /* 0x040fe40000410000 */
[C---:B------:R-:W-:Y:S02]  /*d4a0*/  FMUL.FTZ R58, R0.reuse, R58 ;  /* 0x0000003a003a7220 */ /* 0x040fe40000410000 */
[----:B------:R-:W-:Y:S02]  /*d4b0*/  FMUL.FTZ R59, R0, R59 ;  /* 0x0000003b003b7220 */ /* 0x000fe40000410000 */
[--C-:B----4-:R-:W-:Y:S01]  /*d4c0*/  FFMA.FTZ R4, R165, c[0x0][0x2d0], -R161.reuse ;  /* 0x0000b400a5047a23 */ /* 0x110fe200000108a1 */
[----:B-----5:R-:W-:Y:S01]  /*d4d0*/  MOV R165, R5 ;  /* 0x0000000500a57202 */ /* 0x020fe20000000f00 */
[C---:B------:R-:W-:Y:S01]  /*d4e0*/  FMUL.FTZ R5, R2.reuse, R105 ;  /* 0x0000006902057220 */ /* 0x040fe20000410000 */
[----:B------:R-:W-:Y:S01]  /*d4f0*/  F2FP.BF16.PACK_AB R105, R229, R169 ;  /* 0x000000a9e569723e */ /* 0x000fe200000010ff */
        /* <DEDUP_REMOVED lines=19> */
[C---:B------:R-:W-:Y:S05]  /*d630*/  HMMA.16816.F32.BF16 R4, R104.reuse, R12, R4 ;  /* 0x0000000c6804723c */ /* 0x040fea0000041804 */
[----:B------:R-:W-:Y:S02]  /*d640*/  FMUL.FTZ R75, R0, R75 ;  /* 0x0000004b004b7220 */ /* 0x000fe40000410000 */
[C---:B------:R-:W-:Y:S01]  /*d650*/  FMUL.FTZ R12, R2.reuse, R112 ;  /* 0x00000070020c7220 */ /* 0x040fe20000410000 */
[C---:B------:R-:W-:Y:S04]  /*d660*/  HMMA.16816.F32.BF16 R8, R104.reuse, R14, R8 ;  /* 0x0000000e6808723c */ /* 0x040fe80000041808 */
[C---:B------:R-:W-:Y:S02]  /*d670*/  FMUL.FTZ R13, R2.reuse, R113 ;  /* 0x00000071020d7220 */ /* 0x040fe40000410000 */
[----:B------:R-:W-:Y:S02]  /*d680*/  FMUL.FTZ R76, R2, R76 ;  /* 0x0000004c024c7220 */ /* 0x000fe40000410000 */
[C---:B------:R-:W-:Y:S04]  /*d690*/  FMUL.FTZ R14, R0.reuse, R114 ;  /* 0x00000072000e7220 */ /* 0x040fe80000410000 */
[----:B------:R-:W-:Y:S02]  /*d6a0*/  FMUL.FTZ R15, R0, R115 ;  /* 0x00000073000f7220 */ /* 0x000fe40000410000 */
[----:B------:R-:W4:Y:S01]  /*d6b0*/  LDSM.16.MT88.4 R112, [R236+UR4+0x3100] ;  /* 0x00310004ec70783b */ /* 0x000f220008004200 */
[----:B------:R-:W-:Y:S02]  /*d6c0*/  FMUL.FTZ R77, R2, R77 ;  /* 0x0000004d024d7220 */ /* 0x000fe40000410000 */
[C---:B------:R-:W-:Y:S02]  /*d6d0*/  FMUL.FTZ R78, R0.reuse, R78 ;  /* 0x0000004e004e7220 */ /* 0x040fe40000410000 */
[C---:B---3--:R-:W-:Y:S03]  /*d6e0*/  HMMA.16816.F32.BF16 R12, R104.reuse, R20, R12 ;  /* 0x00000014680c723c */ /* 0x048fe6000004180c */
        /* <DEDUP_REMOVED lines=9> */
[----:B------:R-:W-:Y:S02]  /*d780*/  LDSM.16.MT88.4 R124, [R236+UR4+0x900] ;  /* 0x00090004ec7c783b */ /* 0x000fe40008004200 */
        /* <DEDUP_REMOVED lines=16> */
[C---:B--2---:R-:W-:Y:S03]  /*d890*/  HMMA.16816.F32.BF16 R28, R104.reuse, R36, R28 ;  /* 0x00000024681c723c */ /* 0x044fe6000004181c */
        /* <DEDUP_REMOVED lines=37> */
[C---:B----4-:R-:W-:Y:S07]  /*daf0*/  HMMA.16816.F32.BF16 R52, R104.reuse, R112, R52 ;  /* 0x000000706834723c */ /* 0x050fee0000041834 */
        /* <DEDUP_REMOVED lines=10> */
[----:B--2---:R-:W1:Y:S06]  /*dba0*/  LDSM.16.MT88.4 R112, [R102+0x6100] ;  /* 0x006100006670783b */ /* 0x004e6c0000004200 */
[--C-:B------:R-:W-:Y:S01]  /*dbb0*/  FFMA.FTZ R108, R172, c[0x0][0x2d0], -R160.reuse ;  /* 0x0000b400ac6c7a23 */ /* 0x100fe200000108a0 */
[C---:B------:R-:W-:Y:S03]  /*dbc0*/  HMMA.16816.F32.BF16 R72, R104.reuse, R110, R72 ;  /* 0x0000006e6848723c */ /* 0x040fe60000041848 */
[----:B------:R2:W-:Y:S01]  /*dbd0*/  MUFU.EX2 R249, R108 ;  /* 0x0000006c00f97308 */ /* 0x0005e20000000800 */
[----:B------:R-:W-:Y:S01]  /*dbe0*/  MOV R172, R242 ;  /* 0x000000f200ac7202 */ /* 0x000fe20000000f00 */
[--C-:B---3--:R-:W-:Y:S01]  /*dbf0*/  FFMA.FTZ R116, R171, c[0x0][0x2d0], -R160.reuse ;  /* 0x0000b400ab747a23 */ /* 0x108fe200000108a0 */
[----:B------:R-:W-:Y:S07]  /*dc00*/  MOV R171, R243 ;  /* 0x000000f300ab7202 */ /* 0x000fee0000000f00 */
[----:B------:R3:W5:Y:S01]  /*dc10*/  MUFU.EX2 R250, R116 ;  /* 0x0000007400fa7308 */ /* 0x0007620000000800 */
[--C-:B--2---:R-:W-:Y:S01]  /*dc20*/  FFMA.FTZ R108, R173, c[0x0][0x2d0], -R161.reuse ;  /* 0x0000b400ad6c7a23 */ /* 0x104fe200000108a1 */
[----:B------:R-:W-:Y:S08]  /*dc30*/  MOV R173, R241 ;  /* 0x000000f100ad7202 */ /* 0x000ff00000000f00 */
        /* <DEDUP_REMOVED lines=19> */
[----:B-1----:R-:W1:Y:S02]  /*dd70*/  LDSM.16.MT88.4 R116, [R101+0x900] ;  /* 0x000900006574783b */ /* 0x002e640000004200 */
        /* <DEDUP_REMOVED lines=10> */
[----:B------:R-:W-:Y:S07]  /*de20*/  LDSM.16.MT88.4 R124, [R236+UR4+0x1100] ;  /* 0x00110004ec7c783b */ /* 0x000fee0008004200 */
        /* <DEDUP_REMOVED lines=8> */
[----:B-1----:R-:W1:Y:S06]  /*deb0*/  LDSM.16.MT88.4 R116, [R103+UR4+0x6900] ;  /* 0x006900046774783b */ /* 0x002e6c0008004200 */
[--C-:B------:R-:W-:Y:S01]  /*dec0*/  FFMA.FTZ R108, R178, c[0x0][0x2d0], -R160.reuse ;  /* 0x0000b400b26c7a23 */ /* 0x100fe200000108a0 */
[C---:B------:R-:W-:Y:S03]  /*ded0*/  HMMA.16816.F32.BF16 R48, R104.reuse, R110, R48 ;  /* 0x0000006e6830723c */ /* 0x040fe60000041830 */
[----:B------:R4:W5:Y:S05]  /*dee0*/  MUFU.EX2 R244, R108 ;  /* 0x0000006c00f47308 */ /* 0x00096a0000000800 */
[C---:B--2---:R-:W-:Y:S07]  /*def0*/  HMMA.16816.F32.BF16 R52, R104.reuse, R112, R52 ;  /* 0x000000706834723c */ /* 0x044fee0000041834 */
[--C-:B------:R-:W-:Y:S01]  /*df00*/  FFMA.FTZ R112, R180, c[0x0][0x2d0], -R160.reuse ;  /* 0x0000b400b4707a23 */ /* 0x100fe200000108a0 */
[C---:B------:R-:W-:Y:S03]  /*df10*/  HMMA.16816.F32.BF16 R56, R104.reuse, R114, R56 ;  /* 0x000000726838723c */ /* 0x040fe60000041838 */
[----:B------:R2:W-:Y:S05]  /*df20*/  MUFU.EX2 R243, R112 ;  /* 0x0000007000f37308 */ /* 0x0005ea0000000800 */
        /* <DEDUP_REMOVED lines=10> */
[----:B------:R2:W2:Y:S01]  /*dfd0*/  MUFU.EX2 R235, R116 ;  /* 0x0000007400eb7308 */ /* 0x0004a20000000800 */
[----:B----4-:R-:W-:Y:S01]  /*dfe0*/  LDSM.16.MT88.4 R120, [R101+0x6900] ;  /* 0x006900006578783b */ /* 0x010fe20000004200 */
[C---:B---3--:R-:W-:Y:S07]  /*dff0*/  HMMA.16816.F32.BF16 R76, R104.reuse, R108, R76 ;  /* 0x0000006c684c723c */ /* 0x048fee000004184c */
[----:B-1----:R-:W1:Y:S01]  /*e000*/  LDSM.16.MT88.4 R112, [R236+UR4+0x6900] ;  /* 0x00690004ec70783b */ /* 0x002e620008004200 */
[--C-:B------:R-:W-:Y:S01]  /*e010*/  FFMA.FTZ R108, R192, c[0x0][0x2d0], -R161.reuse ;  /* 0x0000b400c06c7a23 */ /* 0x100fe200000108a1 */
[C---:B------:R-:W-:Y:S03]  /*e020*/  HMMA.16816.F32.BF16 R80, R104.reuse, R110, R80 ;  /* 0x0000006e6850723c */ /* 0x040fe60000041850 */
[----:B------:R3:W-:Y:S01]  /*e030*/  MUFU.EX2 R232, R108 ;  /* 0x0000006c00e87308 */ /* 0x0007e20000000800 */
[--C-:B--2---:R-:W-:Y:S09]  /*e040*/  FFMA.FTZ R116, R182, c[0x0][0x2d0], -R161.reuse ;  /* 0x0000b400b6747a23 */ /* 0x104ff200000108a1 */
[----:B------:R2:W4:Y:S01]  /*e050*/  MUFU.EX2 R234, R116 ;  /* 0x0000007400ea7308 */ /* 0x0005220000000800 */
[----:B---3--:R-:W-:Y:S08]  /*e060*/  LDSM.16.MT88.4 R108, [R102+0x1100] ;  /* 0x00110000666c783b */ /* 0x008ff00000004200 */
[----:B--2---:R-:W2:Y:S01]  /*e070*/  LDSM.16.MT88.4 R116, [R103+UR4+0x1100] ;  /* 0x001100046774783b */ /* 0x004ea20008004200 */
[C---:B-1----:R-:W-:Y:S08]  /*e080*/  HMMA.16816.F32.BF16 R84, R104.reuse, R112, R84 ;  /* 0x000000706854723c */ /* 0x042ff00000041854 */
[C---:B------:R-:W-:Y:S01]  /*e090*/  HMMA.16816.F32.BF16 R88, R104.reuse, R114, R88 ;  /* 0x000000726858723c */ /* 0x040fe20000041858 */
[----:B------:R-:W1:Y:S07]  /*e0a0*/  LDSM.16.MT88.4 R112, [R103+UR4+0x4100] ;  /* 0x004100046770783b */ /* 0x000e6e0008004200 */
[C---:B------:R-:W-:Y:S08]  /*e0b0*/  HMMA.16816.F32.BF16 R92, R104.reuse, R120, R92 ;  /* 0x00000078685c723c */ /* 0x040ff0000004185c */
[----:B------:R-:W-:Y:S01]  /*e0c0*/  HMMA.16816.F32.BF16 R96, R104, R122, R96 ;  /* 0x0000007a6860723c */ /* 0x000fe20000041860 */
[----:B------:R-:W3:Y:S06]  /*e0d0*/  LDSM.16.MT88.4 R120, [R236+UR4+0x4100] ;  /* 0x00410004ec78783b */ /* 0x000eec0008004200 */
[----:B-----5:R-:W-:Y:S02]  /*e0e0*/  F2FP.BF16.PACK_AB R104, R244, R242 ;  /* 0x000000f2f468723e */ /* 0x020fe400000010ff */
        /* <DEDUP_REMOVED lines=11> */
[----:B------:R-:W-:Y:S07]  /*e1a0*/  LDSM.16.MT88.4 R124, [R102+0x1900] ;  /* 0x00190000667c783b */ /* 0x000fee0000004200 */
        /* <DEDUP_REMOVED lines=8> */
[----:B-----5:R-:W-:Y:S07]  /*e230*/  LDSM.16.MT88.4 R128, [R101+0x1900] ;  /* 0x001900006580783b */ /* 0x020fee0000004200 */
[C---:B------:R-:W-:Y:S01]  /*e240*/  HMMA.16816.F32.BF16 R48, R104.reuse, R134, R48 ;  /* 0x000000866830723c */ /* 0x040fe20000041830 */
[----:B------:R-:W-:Y:S07]  /*e250*/  LDSM.16.MT88.4 R132, [R102+0x5100] ;  /* 0x005100006684783b */ /* 0x000fee0000004200 */
[C---:B---3--:R-:W-:Y:S07]  /*e260*/  HMMA.16816.F32.BF16 R52, R104.reuse, R120, R52 ;  /* 0x000000786834723c */ /* 0x048fee0000041834 */
[--C-:B------:R-:W-:Y:S01]  /*e270*/  FFMA.FTZ R120, R193, c[0x0][0x2d0], -R160.reuse ;  /* 0x0000b400c1787a23 */ /* 0x100fe200000108a0 */
[C---:B------:R-:W-:Y:S03]  /*e280*/  HMMA.16816.F32.BF16 R56, R104.reuse, R122, R56 ;  /* 0x0000007a6838723c */ /* 0x040fe60000041838 */
        /* <DEDUP_REMOVED lines=12> */
[----:B--2---:R-:W2:Y:S04]  /*e350*/  LDSM.16.MT88.4 R116, [R236+UR4+0x7100] ;  /* 0x00710004ec74783b */ /* 0x004ea80008004200 */
[C---:B------:R-:W-:Y:S04]  /*e360*/  HMMA.16816.F32.BF16 R80, R104.reuse, R114, R80 ;  /* 0x000000726850723c */ /* 0x040fe80000041850 */
[----:B------:R-:W-:Y:S01]  /*e370*/  LDSM.16.MT88.4 R112, [R236+UR4+0x1900] ;  /* 0x00190004ec70783b */ /* 0x000fe20008004200 */
[--C-:B---3--:R-:W-:Y:S04]  /*e380*/  FFMA.FTZ R120, R228, c[0x0][0x2d0], -R161.reuse ;  /* 0x0000b400e4787a23 */ /* 0x108fe800000108a1 */
[----:B------:R3:W5:Y:S03]  /*e390*/  MUFU.EX2 R228, R120 ;  /* 0x0000007800e47308 */ /* 0x0007660000000800 */
[--C-:B-1----:R-:W-:Y:S07]  /*e3a0*/  FFMA.FTZ R108, R172, c[0x0][0x2d0], -R160.reuse ;  /* 0x0000b400ac6c7a23 */ /* 0x102fee00000108a0 */
[----:B------:R1:W1:Y:S01]  /*e3b0*/  MUFU.EX2 R194, R108 ;  /* 0x0000006c00c27308 */ /* 0x0002620000000800 */
[C---:B--2---:R-:W-:Y:S01]  /*e3c0*/  HMMA.16816.F32.BF16 R84, R104.reuse, R116, R84 ;  /* 0x000000746854723c */ /* 0x044fe20000041854 */
[----:B---3--:R-:W2:Y:S07]  /*e3d0*/  LDSM.16.MT88.4 R120, [R101+0x7100] ;  /* 0x007100006578783b */ /* 0x008eae0000004200 */
[C---:B------:R-:W-:Y:S01]  /*e3e0*/  HMMA.16816.F32.BF16 R88, R104.reuse, R118, R88 ;  /* 0x000000766858723c */ /* 0x040fe20000041858 */
[----:B------:R-:W-:Y:S03]  /*e3f0*/  LDSM.16.MT88.4 R116, [R103+UR4+0x4900] ;  /* 0x004900046774783b */ /* 0x000fe60008004200 */
[--C-:B-1----:R-:W-:Y:S04]  /*e400*/  FFMA.FTZ R108, R171, c[0x0][0x2d0], -R161.reuse ;  /* 0x0000b400ab6c7a23 */ /* 0x102fe800000108a1 */
[----:B------:R1:W3:Y:S02]  /*e410*/  MUFU.EX2 R193, R108 ;  /* 0x0000006c00c17308 */ /* 0x0002e40000000800 */
[----:B-1----:R-:W1:Y:S01]  /*e420*/  LDSM.16.MT88.4 R108, [R103+UR4+0x1900] ;  /* 0x00190004676c783b */ /* 0x002e620008004200 */
[C---:B--2---:R-:W-:Y:S08]  /*e430*/  HMMA.16816.F32.BF16 R92, R104.reuse, R120, R92 ;  /* 0x00000078685c723c */ /* 0x044ff0000004185c */
[----:B------:R-:W-:Y:S01]  /*e440*/  HMMA.16816.F32.BF16 R96, R104, R122, R96 ;  /* 0x0000007a6860723c */ /* 0x000fe20000041860 */
[----:B------:R-:W2:Y:S06]  /*e450*/  LDSM.16.MT88.4 R120, [R102+0x4900] ;  /* 0x004900006678783b */ /* 0x000eac0000004200 */
[----:B----4-:R-:W-:Y:S02]  /*e460*/  F2FP.BF16.PACK_AB R104, R230, R231 ;  /* 0x000000e7e668723e */ /* 0x010fe400000010ff */
[----:B-----5:R-:W-:Y:S03]  /*e470*/  F2FP.BF16.PACK_AB R105, R228, R229 ;  /* 0x000000e5e469723e */ /* 0x020fe600000010ff */
[----:B------:R-:W-:Y:S02]  /*e480*/  F2FP.BF16.PACK_AB R106, R194, R195 ;  /* 0x000000c3c26a723e */ /* 0x000fe400000010ff */
[----:B---3--:R-:W-:Y:S07]  /*e490*/  F2FP.BF16.PACK_AB R107, R192, R193 ;  /* 0x000000c1c06b723e */ /* 0x008fee00000010ff */
[C---:B-1----:R-:W-:Y:S08]  /*e4a0*/  HMMA.16816.F32.BF16 R4, R104.reuse, R108, R4 ;  /* 0x0000006c6804723c */ /* 0x042ff00000041804 */
[C---:B------:R-:W-:Y:S01]  /*e4b0*/  HMMA.16816.F32.BF16 R8, R104.reuse, R110, R8 ;  /* 0x0000006e6808723c */ /* 0x040fe20000041808 */
[----:B------:R-:W1:Y:S07]  /*e4c0*/  LDSM.16.MT88.4 R108, [R236+UR4+0x4900] ;  /* 0x00490004ec6c783b */ /* 0x000e6e0008004200 */
[C---:B------:R-:W-:Y:S08]  /*e4d0*/  HMMA.16816.F32.BF16 R12, R104.reuse, R124, R12 ;  /* 0x0000007c680c723c */ /* 0x040ff0000004180c */
[C---:B------:R-:W-:Y:S01]  /*e4e0*/  HMMA.16816.F32.BF16 R16, R104.reuse, R126, R16 ;  /* 0x0000007e6810723c */ /* 0x040fe20000041810 */
[----:B------:R-:W-:Y:S07]  /*e4f0*/  LDSM.16.MT88.4 R124, [R236+UR4+0x2100] ;  /* 0x00210004ec7c783b */ /* 0x000fee0008004200 */
[C---:B------:R-:W-:Y:S08]  /*e500*/  HMMA.16816.F32.BF16 R20, R104.reuse, R112, R20 ;  /* 0x000000706814723c */ /* 0x040ff00000041814 */
[C---:B------:R-:W-:Y:S01]  /*e510*/  HMMA.16816.F32.BF16 R24, R104.reuse, R114, R24 ;  /* 0x000000726818723c */ /* 0x040fe20000041818 */
[----:B------:R-:W3:Y:S07]  /*e520*/  LDSM.16.MT88.4 R112, [R101+0x4900] ;  /* 0x004900006570783b */ /* 0x000eee0000004200 */
[C---:B------:R-:W-:Y:S08]  /*e530*/  HMMA.16816.F32.BF16 R28, R104.reuse, R128, R28 ;  /* 0x00000080681c723c */ /* 0x040ff0000004181c */
[C---:B------:R-:W-:Y:S01]  /*e540*/  HMMA.16816.F32.BF16 R32, R104.reuse, R130, R32 ;  /* 0x000000826820723c */ /* 0x040fe20000041820 */
[----:B------:R-:W-:Y:S07]  /*e550*/  LDSM.16.MT88.4 R128, [R101+0x2100] ;  /* 0x002100006580783b */ /* 0x000fee0000004200 */
        /* <DEDUP_REMOVED lines=8> */
[C---:B-1----:R-:W-:Y:S01]  /*e5e0*/  HMMA.16816.F32.BF16 R52, R104.reuse, R108, R52 ;  /* 0x0000006c6834723c */ /* 0x042fe20000041834 */
[----:B----4-:R-:W1:Y:S06]  /*e5f0*/  LDSM.16.MT88.4 R116, [R103+UR4+0x7900] ;  /* 0x007900046774783b */ /* 0x010e6c0008004200 */
[--C-:B------:R-:W-:Y:S01]  /*e600*/  FFMA.FTZ R108, R150, c[0x0][0x2d0], -R161.reuse ;  /* 0x0000b400966c7a23 */ /* 0x100fe200000108a1 */
[C---:B------:R-:W-:Y:S03]  /*e610*/  HMMA.16816.F32.BF16 R56, R104.reuse, R110, R56 ;  /* 0x0000006e6838723c */ /* 0x040fe60000041838 */
[----:B------:R4:W-:Y:S05]  /*e620*/  MUFU.EX2 R181, R108 ;  /* 0x0000006c00b57308 */ /* 0x0009ea0000000800 */
[C---:B---3--:R-:W-:Y:S01]  /*e630*/  HMMA.16816.F32.BF16 R60, R104.reuse, R112, R60 ;  /* 0x00000070683c723c */ /* 0x048fe2000004183c */
[----:B--2---:R-:W2:Y:S06]  /*e640*/  LDSM.16.MT88.4 R120, [R102+0x7900] ;  /* 0x007900006678783b */ /* 0x004eac0000004200 */
[--C-:B------:R-:W-:Y:S01]  /*e650*/  FFMA.FTZ R112, R148, c[0x0][0x2d0], -R160.reuse ;  /* 0x0000b40094707a23 */ /* 0x100fe200000108a0 */
[C---:B------:R-:W-:Y:S03]  /*e660*/  HMMA.16816.F32.BF16 R64, R104.reuse, R114, R64 ;  /* 0x000000726840723c */ /* 0x040fe60000041840 */
[----:B------:R3:W-:Y:S01]  /*e670*/  MUFU.EX2 R179, R112 ;  /* 0x0000007000b37308 */ /* 0x0007e20000000800 */
[--C-:B----4-:R-:W-:Y:S02]  /*e680*/  FFMA.FTZ R108, R149, c[0x0][0x2d0], -R161.reuse ;  /* 0x0000b400956c7a23 */ /* 0x110fe400000108a1 */
[----:B------:R-:W-:Y:S07]  /*e690*/  LDSM.16.MT88.4 R148, [R102+0x5900] ;  /* 0x005900006694783b */ /* 0x000fee0000004200 */
[----:B------:R4:W4:Y:S01]  /*e6a0*/  MUFU.EX2 R180, R108 ;  /* 0x0000006c00b47308 */ /* 0x0009220000000800 */
[C---:B-1----:R-:W-:Y:S07]  /*e6b0*/  HMMA.16816.F32.BF16 R68, R104.reuse, R116, R68 ;  /* 0x000000746844723c */ /* 0x042fee0000041844 */
[--C-:B------:R-:W-:Y:S01]  /*e6c0*/  FFMA.FTZ R116, R147, c[0x0][0x2d0], -R160.reuse ;  /* 0x0000b40093747a23 */ /* 0x100fe200000108a0 */
[C---:B------:R-:W-:Y:S01]  /*e6d0*/  HMMA.16816.F32.BF16 R72, R104.reuse, R118, R72 ;  /* 0x000000766848723c */ /* 0x040fe20000041848 */
[----:B---3--:R-:W-:Y:S02]  /*e6e0*/  LDSM.16.MT88.4 R112, [R101+0x7900] ;  /* 0x007900006570783b */ /* 0x008fe40000004200 */
[----:B------:R1:W3:Y:S01]  /*e6f0*/  MUFU.EX2 R178, R116 ;  /* 0x0000007400b27308 */ /* 0x0002e20000000800 */
[----:B------:R-:W-:Y:S04]  /*e700*/  MOV R147, R170 ;  /* 0x000000aa00937202 */ /* 0x000fe80000000f00 */
[C---:B--2---:R-:W-:Y:S01]  /*e710*/  HMMA.16816.F32.BF16 R76, R104.reuse, R120, R76 ;  /* 0x00000078684c723c */ /* 0x044fe2000004184c */
[----:B----4-:R-:W2:Y:S06]  /*e720*/  LDSM.16.MT88.4 R108, [R236+UR4+0x7900] ;  /* 0x00790004ec6c783b */ /* 0x010eac0008004200 */
[--C-:B------:R-:W-:Y:S01]  /*e730*/  FFMA.FTZ R120, R145, c[0x0][0x2d0], -R161.reuse ;  /* 0x0000b40091787a23 */ /* 0x100fe200000108a1 */
[C---:B------:R-:W-:Y:S03]  /*e740*/  HMMA.16816.F32.BF16 R80, R104.reuse, R122, R80 ;  /* 0x0000007a6850723c */ /* 0x040fe60000041850 */
[----:B------:R4:W-:Y:S01]  /*e750*/  MUFU.EX2 R176, R120 ;  /* 0x0000007800b07308 */ /* 0x0009e20000000800 */
[----:B------:R-:W-:Y:S02]  /*e760*/  MOV R145, R138 ;  /* 0x0000008a00917202 */ /* 0x000fe40000000f00 */
[----:B------:R-:W-:Y:S01]  /*e770*/  MOV R138, R169 ;  /* 0x000000a9008a7202 */ /* 0x000fe20000000f00 */
[--C-:B-1----:R-:W-:Y:S01]  /*e780*/  FFMA.FTZ R116, R146, c[0x0][0x2d0], -R161.reuse ;  /* 0x0000b40092747a23 */ /* 0x102fe200000108a1 */
[----:B------:R-:W-:Y:S04]  /*e790*/  MOV R146, R137 ;  /* 0x0000008900927202 */ /* 0x000fe80000000f00 */
[----:B------:R-:W-:Y:S01]  /*e7a0*/  MOV R137, R166 ;  /* 0x000000a600897202 */ /* 0x000fe20000000f00 */
[----:B------:R1:W1:Y:S01]  /*e7b0*/  MUFU.EX2 R177, R116 ;  /* 0x0000007400b17308 */ /* 0x0002620000000800 */
[----:B----4-:R-:W-:Y:S01]  /*e7c0*/  LDSM.16.MT88.4 R120, [R102+0x2100] ;  /* 0x002100006678783b */ /* 0x010fe20000004200 */
[C---:B--2---:R-:W-:Y:S07]  /*e7d0*/  HMMA.16816.F32.BF16 R84, R104.reuse, R108, R84 ;  /* 0x0000006c6854723c */ /* 0x044fee0000041854 */
[----:B-1----:R-:W1:Y:S01]  /*e7e0*/  LDSM.16.MT88.4 R116, [R103+UR4+0x2100] ;  /* 0x002100046774783b */ /* 0x002e620008004200 */
[C---:B------:R-:W-:Y:S07]  /*e7f0*/  HMMA.16816.F32.BF16 R88, R104.reuse, R110, R88 ;  /* 0x0000006e6858723c */ /* 0x040fee0000041858 */
[----:B------:R-:W2:Y:S01]  /*e800*/  LDSM.16.MT88.4 R108, [R103+UR4+0x5100] ;  /* 0x00510004676c783b */ /* 0x000ea20008004200 */
[C---:B------:R-:W-:Y:S08]  /*e810*/  HMMA.16816.F32.BF16 R92, R104.reuse, R112, R92 ;  /* 0x00000070685c723c */ /* 0x040ff0000004185c */
[----:B------:R-:W-:Y:S01]  /*e820*/  HMMA.16816.F32.BF16 R96, R104, R114, R96 ;  /* 0x000000726860723c */ /* 0x000fe20000041860 */
[----:B------:R-:W4:Y:S06]  /*e830*/  LDSM.16.MT88.4 R112, [R236+UR4+0x5100] ;  /* 0x00510004ec70783b */ /* 0x000f2c0008004200 */
[----:B-----5:R-:W-:Y:S02]  /*e840*/  F2FP.BF16.PACK_AB R104, R182, R183 ;  /* 0x000000b7b668723e */ /* 0x020fe400000010ff */
[----:B------:R-:W-:Y:S03]  /*e850*/  F2FP.BF16.PACK_AB R105, R180, R181 ;  /* 0x000000b5b469723e */ /* 0x000fe600000010ff */
[----:B---3--:R-:W-:Y:S02]  /*e860*/  F2FP.BF16.PACK_AB R106, R178, R179 ;  /* 0x000000b3b26a723e */ /* 0x008fe400000010ff */
[----:B------:R-:W-:Y:S07]  /*e870*/  F2FP.BF16.PACK_AB R107, R176, R177 ;  /* 0x000000b1b06b723e */ /* 0x000fee00000010ff */
[C---:B-1----:R-:W-:Y:S08]  /*e880*/  HMMA.16816.F32.BF16 R4, R104.reuse, R116, R4 ;  /* 0x000000746804723c */ /* 0x042ff00000041804 */
[C---:B------:R-:W-:Y:S01]  /*e890*/  HMMA.16816.F32.BF16 R8, R104.reuse, R118, R8 ;  /* 0x000000766808723c */ /* 0x040fe20000041808 */
[----:B------:R-:W1:Y:S07]  /*e8a0*/  LDSM.16.MT88.4 R116, [R101+0x5100] ;  /* 0x005100006574783b */ /* 0x000e6e0000004200 */
[C---:B------:R-:W-:Y:S08]  /*e8b0*/  HMMA.16816.F32.BF16 R12, R104.reuse, R120, R12 ;  /* 0x00000078680c723c */ /* 0x040ff0000004180c */
[C---:B------:R-:W-:Y:S01]  /*e8c0*/  HMMA.16816.F32.BF16 R16, R104.reuse, R122, R16 ;  /* 0x0000007a6810723c */ /* 0x040fe20000041810 */
[----:B------:R-:W3:Y:S07]  /*e8d0*/  LDSM.16.MT88.4 R120, [R103+UR4+0x8100] ;  /* 0x008100046778783b */ /* 0x000eee0008004200 */
        /* <DEDUP_REMOVED lines=9> */
[C---:B------:R-:W-:Y:S08]  /*e970*/  HMMA.16816.F32.BF16 R44, R104.reuse, R132, R44 ;  /* 0x00000084682c723c */ /* 0x040ff0000004182c */
[C---:B------:R-:W-:Y:S01]  /*e980*/  HMMA.16816.F32.BF16 R48, R104.reuse, R134, R48 ;  /* 0x000000866830723c */ /* 0x040fe20000041830 */
[----:B------:R-:W-:Y:S07]  /*e990*/  LDSM.16.MT88.4 R132, [R101+0x2900] ;  /* 0x002900006584783b */ /* 0x000fee0000004200 */
[C---:B----4-:R-:W-:Y:S07]  /*e9a0*/  HMMA.16816.F32.BF16 R52, R104.reuse, R112, R52 ;  /* 0x000000706834723c */ /* 0x050fee0000041834 */
[--C-:B------:R-:W-:Y:S01]  /*e9b0*/  FFMA.FTZ R112, R144, c[0x0][0x2d0], -R160.reuse ;  /* 0x0000b40090707a23 */ /* 0x100fe200000108a0 */
[C---:B------:R-:W-:Y:S03]  /*e9c0*/  HMMA.16816.F32.BF16 R56, R104.reuse, R114, R56 ;  /* 0x000000726838723c */ /* 0x040fe60000041838 */
[----:B------:R4:W-:Y:S01]  /*e9d0*/  MUFU.EX2 R175, R112 ;  /* 0x0000007000af7308 */ /* 0x0009e20000000800 */
[----:B------:R-:W-:Y:S04]  /*e9e0*/  MOV R144, R165 ;  /* 0x000000a500907202 */ /* 0x000fe80000000f00 */
[C---:B-1----:R-:W-:Y:S07]  /*e9f0*/  HMMA.16816.F32.BF16 R60, R104.reuse, R116, R60 ;  /* 0x00000074683c723c */ /* 0x042fee000004183c */
[--C-:B------:R-:W-:Y:S01]  /*ea00*/  FFMA.FTZ R116, R141, c[0x0][0x2d0], -R161.reuse ;  /* 0x0000b4008d747a23 */ /* 0x100fe200000108a1 */
[C---:B------:R-:W-:Y:S03]  /*ea10*/  HMMA.16816.F32.BF16 R64, R104.reuse, R118, R64 ;  /* 0x000000766840723c */ /* 0x040fe60000041840 */
[----:B------:R1:W-:Y:S05]  /*ea20*/  MUFU.EX2 R172, R116 ;  /* 0x0000007400ac7308 */ /* 0x0003ea0000000800 */
[C---:B---3--:R-:W-:Y:S04]  /*ea30*/  HMMA.16816.F32.BF16 R68, R104.reuse, R120, R68 ;  /* 0x000000786844723c */ /* 0x048fe80000041844 */
[--C-:B----4-:R-:W-:Y:S03]  /*ea40*/  FFMA.FTZ R112, R143, c[0x0][0x2d0], -R160.reuse ;  /* 0x0000b4008f707a23 */ /* 0x110fe600000108a0 */
[--C-:B------:R-:W-:Y:S01]  /*ea50*/  FFMA.FTZ R120, R140, c[0x0][0x2d0], -R160.reuse ;  /* 0x0000b4008c787a23 */ /* 0x100fe200000108a0 */
[C---:B------:R-:W-:Y:S01]  /*ea60*/  HMMA.16816.F32.BF16 R72, R104.reuse, R122, R72 ;  /* 0x0000007a6848723c */ /* 0x040fe20000041848 */
[----:B------:R3:W4:Y:S07]  /*ea70*/  MUFU.EX2 R174, R112 ;  /* 0x0000007000ae7308 */ /* 0x00072e0000000800 */
[C---:B--2---:R-:W-:Y:S03]  /*ea80*/  HMMA.16816.F32.BF16 R76, R104.reuse, R108, R76 ;  /* 0x0000006c684c723c */ /* 0x044fe6000004184c */
[----:B------:R2:W-:Y:S01]  /*ea90*/  MUFU.EX2 R171, R120 ;  /* 0x0000007800ab7308 */ /* 0x0005e20000000800 */
[----:B-1----:R-:W-:Y:S03]  /*eaa0*/  LDSM.16.MT88.4 R116, [R101+0x8100] ;  /* 0x008100006574783b */ /* 0x002fe60000004200 */
[--C-:B------:R-:W-:Y:S01]  /*eab0*/  FFMA.FTZ R108, R136, c[0x0][0x2d0], -R161.reuse ;  /* 0x0000b400886c7a23 */ /* 0x100fe200000108a1 */
[C---:B------:R-:W-:Y:S04]  /*eac0*/  HMMA.16816.F32.BF16 R80, R104.reuse, R110, R80 ;  /* 0x0000006e6850723c */ /* 0x040fe80000041850 */
[----:B------:R-:W-:Y:S01]  /*ead0*/  MOV R136, R168 ;  /* 0x000000a800887202 */ /* 0x000fe20000000f00 */
[----:B------:R1:W-:Y:S01]  /*eae0*/  MUFU.EX2 R169, R108 ;  /* 0x0000006c00a97308 */ /* 0x0003e20000000800 */
[--C-:B---3--:R-:W-:Y:S02]  /*eaf0*/  FFMA.FTZ R112, R142, c[0x0][0x2d0], -R161.reuse ;  /* 0x0000b4008e707a23 */ /* 0x108fe400000108a1 */
[----:B------:R-:W-:Y:S07]  /*eb00*/  LDSM.16.MT88.4 R140, [R103+UR4+0x5900] ;  /* 0x00590004678c783b */ /* 0x000fee0008004200 */
[----:B------:R3:W5:Y:S01]  /*eb10*/  MUFU.EX2 R173, R112 ;  /* 0x0000007000ad7308 */ /* 0x0007620000000800 */
[----:B--2---:R-:W-:Y:S01]  /*eb20*/  FFMA.FTZ R120, R139, c[0x0][0x2d0], -R160 ;  /* 0x0000b4008b787a23 */ /* 0x004fe200000108a0 */
[----:B----4-:R-:W-:Y:S02]  /*eb30*/  F2FP.BF16.PACK_AB R160, R174, R175 ;  /* 0x000000afaea0723e */ /* 0x010fe400000010ff */
[----:B------:R-:W-:Y:S06]  /*eb40*/  MOV R139, R164 ;  /* 0x000000a4008b7202 */ /* 0x000fec0000000f00 */
[----:B------:R2:W4:Y:S01]  /*eb50*/  MUFU.EX2 R170, R120 ;  /* 0x0000007800aa7308 */ /* 0x0005220000000800 */
[----:B-1----:R-:W-:Y:S02]  /*eb60*/  FFMA.FTZ R108, R167, c[0x0][0x2d0], -R161 ;  /* 0x0000b400a76c7a23 */ /* 0x002fe400000108a1 */
[----:B------:R-:W-:Y:S07]  /*eb70*/  LDSM.16.MT88.4 R164, [R236+UR4+0x5900] ;  /* 0x00590004eca4783b */ /* 0x000fee0008004200 */
[----:B------:R-:W1:Y:S01]  /*eb80*/  MUFU.EX2 R168, R108 ;  /* 0x0000006c00a87308 */ /* 0x000e620000000800 */
[----:B---3--:R-:W3:Y:S01]  /*eb90*/  LDSM.16.MT88.4 R112, [R236+UR4+0x8100] ;  /* 0x00810004ec70783b */ /* 0x008ee20008004200 */
[----:B-----5:R-:W-:Y:S07]  /*eba0*/  F2FP.BF16.PACK_AB R161, R172, R173 ;  /* 0x000000adaca1723e */ /* 0x020fee00000010ff */
[----:B--2---:R-:W2:Y:S01]  /*ebb0*/  LDSM.16.MT88.4 R120, [R103+UR4+0x2900] ;  /* 0x002900046778783b */ /* 0x004ea20008004200 */
[----:B----4-:R-:W-:Y:S02]  /*ebc0*/  F2FP.BF16.PACK_AB R162, R170, R171 ;  /* 0x000000abaaa2723e */ /* 0x010fe400000010ff */
[----:B-1----:R-:W-:Y:S01]  /*ebd0*/  F2FP.BF16.PACK_AB R163, R168, R169 ;  /* 0x000000a9a8a3723e */ /* 0x002fe200000010ff */
[C---:B---3--:R-:W-:Y:S08]  /*ebe0*/  HMMA.16816.F32.BF16 R84, R104.reuse, R112, R84 ;  /* 0x000000706854723c */ /* 0x048ff00000041854 */
[C---:B------:R-:W-:Y:S08]  /*ebf0*/  HMMA.16816.F32.BF16 R88, R104.reuse, R114, R88 ;  /* 0x000000726858723c */ /* 0x040ff00000041858 */
[C---:B------:R-:W-:Y:S08]  /*ec00*/  HMMA.16816.F32.BF16 R92, R104.reuse, R116, R92 ;  /* 0x00000074685c723c */ /* 0x040ff0000004185c */
[----:B------:R-:W-:Y:S08]  /*ec10*/  HMMA.16816.F32.BF16 R96, R104, R118, R96 ;  /* 0x000000766860723c */ /* 0x000ff00000041860 */
[C---:B--2---:R-:W-:Y:S01]  /*ec20*/  HMMA.16816.F32.BF16 R104, R160.reuse, R120, R4 ;  /* 0x00000078a068723c */ /* 0x044fe20000041804 */
[----:B------:R-:W1:Y:S07]  /*ec30*/  LDSM.16.MT88.4 R4, [R101+0x5900] ;  /* 0x005900006504783b */ /* 0x000e6e0000004200 */
[C---:B------:R-:W-:Y:S01]  /*ec40*/  HMMA.16816.F32.BF16 R108, R160.reuse, R122, R8 ;  /* 0x0000007aa06c723c */ /* 0x040fe20000041808 */
[----:B------:R-:W2:Y:S07]  /*ec50*/  LDSM.16.MT88.4 R8, [R103+UR4+0x8900] ;  /* 0x008900046708783b */ /* 0x000eae0008004200 */
[C---:B------:R-:W-:Y:S01]  /*ec60*/  HMMA.16816.F32.BF16 R112, R160.reuse, R124, R12 ;  /* 0x0000007ca070723c */ /* 0x040fe2000004180c */
[----:B------:R-:W3:Y:S06]  /*ec70*/  LDL.LU R12, [R1+0x10] ;  /* 0x00001000010c7983 */ /* 0x000eec0000300800 */
[----:B------:R-:W-:Y:S01]  /*ec80*/  MOV R15, R145 ;  /* 0x00000091000f7202 */ /* 0x000fe20000000f00 */
[C---:B------:R-:W-:Y:S01]  /*ec90*/  HMMA.16816.F32.BF16 R116, R160.reuse, R126, R16 ;  /* 0x0000007ea074723c */ /* 0x040fe20000041810 */
[----:B------:R-:W4:Y:S03]  /*eca0*/  LDL.64 R16, [R1+0x30] ;  /* 0x0000300001107983 */ /* 0x000f260000100a00 */
[----:B------:R-:W-:Y:S02]  /*ecb0*/  MOV R13, R147 ;  /* 0x00000093000d7202 */ /* 0x000fe40000000f00 */
[----:B------:R-:W-:Y:S02]  /*ecc0*/  MOV R14, R146 ;  /* 0x00000092000e7202 */ /* 0x000fe40000000f00 */
[C---:B------:R-:W-:Y:S01]  /*ecd0*/  HMMA.16816.F32.BF16 R120, R160.reuse, R128, R20 ;  /* 0x00000080a078723c */ /* 0x040fe20000041814 */
[----:B------:R-:W4:Y:S03]  /*ece0*/  LDL.64 R22, [R1+0x18] ;  /* 0x0000180001167983 */ /* 0x000f260000100a00 */
[----:B------:R-:W-:Y:S02]  /*ecf0*/  MOV R18, R144 ;  /* 0x0000009000127202 */ /* 0x000fe40000000f00 */
[----:B------:R-:W-:Y:S02]  /*ed00*/  MOV R19, R139 ;  /* 0x0000008b00137202 */ /* 0x000fe40000000f00 */
[C---:B------:R-:W-:Y:S01]  /*ed10*/  HMMA.16816.F32.BF16 R124, R160.reuse, R130, R24 ;  /* 0x00000082a07c723c */ /* 0x040fe20000041818 */
[----:B------:R-:W5:Y:S03]  /*ed20*/  LDL.LU R27, [R1+0xc] ;  /* 0x00000c00011b7983 */ /* 0x000f660000300800 */
[----:B------:R-:W-:Y:S02]  /*ed30*/  MOV R20, R138 ;  /* 0x0000008a00147202 */ /* 0x000fe40000000f00 */
[----:B------:R-:W-:Y:S02]  /*ed40*/  MOV R21, R137 ;  /* 0x0000008900157202 */ /* 0x000fe40000000f00 */
[C---:B------:R-:W-:Y:S04]  /*ed50*/  HMMA.16816.F32.BF16 R128, R160.reuse, R132, R28 ;  /* 0x00000084a080723c */ /* 0x040fe8000004181c */
[----:B------:R-:W-:Y:S04]  /*ed60*/  MOV R26, R136 ;  /* 0x00000088001a7202 */ /* 0x000fe80000000f00 */
        /* <DEDUP_REMOVED lines=10> */
[C---:B------:R-:W-:Y:S01]  /*ee10*/  HMMA.16816.F32.BF16 R72, R160.reuse, R10, R72 ;  /* 0x0000000aa048723c */ /* 0x040fe20000041848 */
[----:B------:R1:W-:Y:S03]  /*ee20*/  LDSM.16.MT88.4 R8, [R101+0x8900] ;  /* 0x008900006508783b */ /* 0x0003e60000004200 */
[----:B-1----:R-:W-:Y:S01]  /*ee30*/  MOV R101, R3 ;  /* 0x0000000300657202 */ /* 0x002fe20000000f00 */
[----:B---3--:R-:W-:Y:S01]  /*ee40*/  FFMA.FTZ R0, R0, R12, R20 ;  /* 0x0000000c00007223 */ /* 0x008fe20000010014 */
[----:B------:R-:W-:Y:S03]  /*ee50*/  MOV R12, UR30 ;  /* 0x0000001e000c7c02 */ /* 0x000fe60008000f00 */
[----:B------:R-:W-:Y:S03]  /*ee60*/  FADD.FTZ R14, R14, R0 ;  /* 0x000000000e0e7221 */ /* 0x000fe60000010000 */
[----:B----4-:R-:W-:Y:S05]  /*ee70*/  @P0 MOV R17, R23 ;  /* 0x0000001700110202 */ /* 0x010fea0000000f00 */
[----:B------:R-:W-:Y:S04]  /*ee80*/  @P0 IMAD.WIDE.U32 R16, R12, 0x60, R16 ;  /* 0x000000600c100825 */ /* 0x000fe800078e0010 */
[----:B-----5:R-:W-:Y:S04]  /*ee90*/  FFMA.FTZ R2, R2, R27, R26 ;  /* 0x0000001b02027223 */ /* 0x020fe8000001001a */
[----:B------:R-:W-:Y:S01]  /*eea0*/  FADD.FTZ R2, R13, R2 ;  /* 0x000000020d027221 */ /* 0x000fe20000010000 */
[----:B------:R-:W-:Y:S03]  /*eeb0*/  MOV R13, UR31 ;  /* 0x0000001f000d7c02 */ /* 0x000fe60008000f00 */
[----:B------:R-:W-:Y:S02]  /*eec0*/  FADD.FTZ R0, R21, R2 ;  /* 0x0000000215007221 */ /* 0x000fe40000010000 */
[----:B------:R-:W2:Y:S01]  /*eed0*/  LDL R21, [R1+0x38] ;  /* 0x0000380001157983 */ /* 0x000ea20000100800 */
[----:B------:R-:W-:Y:S02]  /*eee0*/  FADD.FTZ R2, R18, R14 ;  /* 0x0000000e12027221 */ /* 0x000fe40000010000 */
[----:B------:R-:W-:Y:S02]  /*eef0*/  FADD.FTZ R0, R15, R0 ;  /* 0x000000000f007221 */ /* 0x000fe40000010000 */
[----:B------:R-:W1:Y:S01]  /*ef00*/  LDSM.16.MT88.4 R12, [R102+0x8900] ;  /* 0x00890000660c783b */ /* 0x000e620000004200 */
[----:B------:R-:W-:Y:S02]  /*ef10*/  FADD.FTZ R18, R19, R2 ;  /* 0x0000000213127221 */ /* 0x000fe40000010000 */
[----:B------:R-:W-:Y:S02]  /*ef20*/  FADD.FTZ R2, R252, R0 ;  /* 0x00000000fc027221 */ /* 0x000fe40000010000 */
[----:B------:R-:W-:Y:S01]  /*ef30*/  FADD.FTZ R0, R248, R18 ;  /* 0x00000012f8007221 */ /* 0x000fe20000010000 */
[----:B------:R-:W-:Y:S01]  /*ef40*/  @P0 IADD3 R18, R17, UR15, RZ ;  /* 0x0000000f11120c10 */ /* 0x000fe2000fffe0ff */
[----:B------:R-:W-:Y:S01]  /*ef50*/  FADD.FTZ R4, R251, R2 ;  /* 0x00000002fb047221 */ /* 0x000fe20000010000 */
[----:B------:R-:W-:Y:S01]  /*ef60*/  MOV R17, UR12 ;  /* 0x0000000c00117c02 */ /* 0x000fe20008000f00 */
[----:B------:R-:W-:Y:S01]  /*ef70*/  FADD.FTZ R0, R247, R0 ;  /* 0x00000000f7007221 */ /* 0x000fe20000010000 */
[C---:B------:R-:W-:Y:S01]  /*ef80*/  @P0 SHF.L.U32 R2, R16.reuse, 0x1, RZ ;  /* 0x0000000110020819 */ /* 0x040fe200000006ff */
[----:B------:R-:W-:Y:S01]  /*ef90*/  UIADD3 UR15, UR5, 0x1, URZ ;  /* 0x00000001050f7890 */ /* 0x000fe2000fffe03f */
[----:B------:R-:W-:Y:S01]  /*efa0*/  @P0 SHF.L.U64.HI R18, R16, 0x1, R18 ;  /* 0x0000000110120819 */ /* 0x000fe20000010212 */
[----:B------:R-:W-:Y:S01]  /*efb0*/  FADD.FTZ R0, R246, R0 ;  /* 0x00000000f6007221 */ /* 0x000fe20000010000 */
[----:B------:R-:W-:Y:S01]  /*efc0*/  @P0 IADD3 R22, P6, R2, 0x80, RZ ;  /* 0x0000008002160810 */ /* 0x000fe20007fde0ff */
[----:B------:R-:W-:Y:S01]  /*efd0*/  FADD.FTZ R16, R250, R4 ;  /* 0x00000004fa107221 */ /* 0x000fe20000010000 */
[----:B------:R-:W-:Y:S01]  /*efe0*/  USEL UR5, UR15, URZ, !UP0 ;  /* 0x0000003f0f057287 */ /* 0x000fe2000c000000 */
[----:B------:R-:W3:Y:S01]  /*eff0*/  LDSM.16.MT88.4 R4, [R236+UR4+0x8900] ;  /* 0x00890004ec04783b */ /* 0x000ee20008004200 */
[----:B------:R-:W-:Y:S01]  /*f000*/  FADD.FTZ R19, R245, R0 ;  /* 0x00000000f5137221 */ /* 0x000fe20000010000 */
[----:B------:R-:W-:Y:S01]  /*f010*/  @P0 IADD3 R22, P5, R22, c[0x0][0x1c8], RZ ;  /* 0x0000720016160a10 */ /* 0x000fe20007fbe0ff */
[----:B------:R-:W-:Y:S01]  /*f020*/  FADD.FTZ R20, R249, R16 ;  /* 0x00000010f9147221 */ /* 0x000fe20000010000 */
[----:B------:R-:W-:Y:S02]  /*f030*/  @P0 IADD3 R16, P1, R2, c[0x0][0x1c8], RZ ;  /* 0x0000720002100a10 */ /* 0x000fe40007f3e0ff */
[----:B------:R-:W-:Y:S01]  /*f040*/  @P0 IADD3.X R23, RZ, c[0x0][0x1cc], R18, P5, P6 ;  /* 0x00007300ff170a10 */ /* 0x000fe20002fec412 */
[----:B------:R-:W-:Y:S01]  /*f050*/  FADD.FTZ R20, R242, R20 ;  /* 0x00000014f2147221 */ /* 0x000fe20000010000 */
[C---:B-1----:R-:W-:Y:S08]  /*f060*/  HMMA.16816.F32.BF16 R76, R160.reuse, R12, R76 ;  /* 0x0000000ca04c723c */ /* 0x042ff0000004184c */
[C---:B------:R-:W-:Y:S08]  /*f070*/  HMMA.16816.F32.BF16 R80, R160.reuse, R14, R80 ;  /* 0x0000000ea050723c */ /* 0x040ff00000041850 */
[C---:B---3--:R-:W-:Y:S08]  /*f080*/  HMMA.16816.F32.BF16 R84, R160.reuse, R4, R84 ;  /* 0x00000004a054723c */ /* 0x048ff00000041854 */
[C---:B------:R-:W-:Y:S08]  /*f090*/  HMMA.16816.F32.BF16 R88, R160.reuse, R6, R88 ;  /* 0x00000006a058723c */ /* 0x040ff00000041858 */
[C---:B------:R-:W-:Y:S08]  /*f0a0*/  HMMA.16816.F32.BF16 R92, R160.reuse, R8, R92 ;  /* 0x00000008a05c723c */ /* 0x040ff0000004185c */
[----:B------:R-:W-:Y:S04]  /*f0b0*/  HMMA.16816.F32.BF16 R96, R160, R10, R96 ;  /* 0x0000000aa060723c */ /* 0x000fe80000041860 */
[----:B--2---:R-:W-:Y:S01]  /*f0c0*/  @P0 IMAD R0, R17, 0x4800, R21 ;  /* 0x0000480011000824 */ /* 0x004fe200078e0215 */
[----:B------:R-:W-:Y:S01]  /*f0d0*/  @P0 IADD3.X R17, R18, c[0x0][0x1cc], RZ, P1, !PT ;  /* 0x0000730012110a10 */ /* 0x000fe20000ffe4ff */
[----:B------:R-:W-:Y:S01]  /*f0e0*/  FADD.FTZ R21, R233, R19 ;  /* 0x00000013e9157221 */ /* 0x000fe20000010000 */
[----:B------:R-:W-:Y:S01]  /*f0f0*/  @P0 IADD3 R2, P1, R2, 0x100, RZ ;  /* 0x0000010002020810 */ /* 0x000fe20007f3e0ff */
[----:B------:R-:W-:Y:S01]  /*f100*/  FADD.FTZ R19, R244, R20 ;  /* 0x00000014f4137221 */ /* 0x000fe20000010000 */
[----:B------:R-:W-:Y:S03]  /*f110*/  @P0 SHF.L.U32 R0, R0, 0x1, RZ ;  /* 0x0000000100000819 */ /* 0x000fe600000006ff */
[----:B------:R-:W-:Y:S01]  /*f120*/  FADD.FTZ R21, R235, R21 ;  /* 0x00000015eb157221 */ /* 0x000fe20000010000 */
[----:B------:R-:W-:Y:S01]  /*f130*/  @P0 IADD3 R20, P5, R2, c[0x0][0x1c8], RZ ;  /* 0x0000720002140a10 */ /* 0x000fe20007fbe0ff */
[----:B------:R-:W-:Y:S01]  /*f140*/  FADD.FTZ R19, R243, R19 ;  /* 0x00000013f3137221 */ /* 0x000fe20000010000 */
[----:B------:R-:W-:Y:S01]  /*f150*/  @!PT LDS RZ, [RZ] ;  /* 0x00000000fffff984 */ /* 0x000fe20000000800 */
[----:B------:R-:W-:Y:S01]  /*f160*/  @!PT LDS RZ, [RZ] ;  /* 0x00000000fffff984 */ /* 0x000fe20000000800 */
[----:B------:R-:W-:Y:S01]  /*f170*/  @!PT LDS RZ, [RZ] ;  /* 0x00000000fffff984 */ /* 0x000fe20000000800 */
[----:B------:R1:W-:Y:S01]  /*f180*/  @P0 LDGSTS.E.BYPASS.LTC128B.128 [R0+0x12100], [R16.64], !P4 ;  /* 0x1210000010000fae */ /* 0x0003e2000e101d58 */
[----:B------:R-:W-:Y:S01]  /*f190*/  FADD.FTZ R2, R234, R21 ;  /* 0x00000015ea027221 */ /* 0x000fe20000010000 */
[----:B------:R-:W-:Y:S01]  /*f1a0*/  @P0 IADD3.X R21, RZ, c[0x0][0x1cc], R18, P5, P1 ;  /* 0x00007300ff150a10 */ /* 0x000fe20002fe2412 */
[----:B------:R-:W-:Y:S01]  /*f1b0*/  FADD.FTZ R13, R241, R19 ;  /* 0x00000013f10d7221 */ /* 0x000fe20000010000 */
[----:B------:R-:W-:Y:S01]  /*f1c0*/  @P0 IADD3 R12, P5, R16, UR13, RZ ;  /* 0x0000000d100c0c10 */ /* 0x000fe2000ffbe0ff */
[----:B------:R-:W-:Y:S02]  /*f1d0*/  FADD.FTZ R2, R232, R2 ;  /* 0x00000002e8027221 */ /* 0x000fe40000010000 */
[----:B------:R-:W-:Y:S01]  /*f1e0*/  FADD.FTZ R15, R231, R13 ;  /* 0x0000000de70f7221 */ /* 0x000fe20000010000 */
[----:B------:R2:W-:Y:S01]  /*f1f0*/  @P0 LDGSTS.E.BYPASS.LTC128B.128 [R0+0x15100], [R22.64], !P3 ;  /* 0x1510000016000fae */ /* 0x0005e2000d901d58 */
[----:B------:R-:W-:Y:S01]  /*f200*/  @P0 IADD3.X R13, R17, UR14, RZ, P5, !PT ;  /* 0x0000000e110d0c10 */ /* 0x000fe2000affe4ff */
[----:B------:R-:W-:Y:S01]  /*f210*/  FADD.FTZ R2, R229, R2 ;  /* 0x00000002e5027221 */ /* 0x000fe20000010000 */
[C---:B------:R-:W-:Y:S02]  /*f220*/  @P0 IADD3 R14, P1, R12.reuse, UR13, RZ ;  /* 0x0000000d0c0e0c10 */ /* 0x040fe4000ff3e0ff */
[----:B------:R-:W-:Y:S01]  /*f230*/  @P0 IADD3 R6, P5, R12, UR17, RZ ;  /* 0x000000110c060c10 */ /* 0x000fe2000ffbe0ff */
[----:B------:R-:W-:Y:S02]  /*f240*/  FADD.FTZ R2, R228, R2 ;  /* 0x00000002e4027221 */ /* 0x000fe40000010000 */
[----:B------:R2:W-:Y:S01]  /*f250*/  @P0 LDGSTS.E.BYPASS.LTC128B.128 [R0+0x18100], [R20.64], !P2 ;  /* 0x1810000014000fae */ /* 0x0005e2000d101d58 */
[----:B------:R-:W-:Y:S01]  /*f260*/  @P0 IADD3.X R7, R13, UR16, RZ, P5, !PT ;  /* 0x000000100d070c10 */ /* 0x000fe2000affe4ff */
[----:B------:R-:W-:Y:S04]  /*f270*/  FADD.FTZ R2, R193, R2 ;  /* 0x00000002c1027221 */ /* 0x000fe80000010000 */
[----:B------:R-:W-:Y:S02]  /*f280*/  FADD.FTZ R2, R192, R2 ;  /* 0x00000002c0027221 */ /* 0x000fe40000010000 */
[----:B------:R3:W-:Y:S02]  /*f290*/  @P0 LDGSTS.E.BYPASS.LTC128B.128 [R0+0x13100], [R12.64], !P4 ;  /* 0x131000000c000fae */ /* 0x0007e4000e101d58 */
[----:B------:R-:W-:Y:S02]  /*f2a0*/  FADD.FTZ R2, R181, R2 ;  /* 0x00000002b5027221 */ /* 0x000fe40000010000 */
[----:B-1----:R-:W-:Y:S01]  /*f2b0*/  FADD.FTZ R16, R230, R15 ;  /* 0x0000000fe6107221 */ /* 0x002fe20000010000 */
[----:B------:R-:W-:Y:S01]  /*f2c0*/  @P0 IADD3.X R15, R13, UR14, RZ, P1, !PT ;  /* 0x0000000e0d0f0c10 */ /* 0x000fe20008ffe4ff */
[----:B------:R-:W-:Y:S02]  /*f2d0*/  FADD.FTZ R2, R180, R2 ;  /* 0x00000002b4027221 */ /* 0x000fe40000010000 */
[----:B------:R3:W-:Y:S01]  /*f2e0*/  @P0 LDGSTS.E.BYPASS.LTC128B.128 [R0+0x16100], [R12.64+0x80], !P3 ;  /* 0x161000800c000fae */ /* 0x0007e2000d901d58 */
[----:B------:R-:W-:Y:S02]  /*f2f0*/  FADD.FTZ R4, R195, R16 ;  /* 0x00000010c3047221 */ /* 0x000fe40000010000 */
[----:B------:R-:W-:Y:S02]  /*f300*/  FADD.FTZ R2, R177, R2 ;  /* 0x00000002b1027221 */ /* 0x000fe40000010000 */
[----:B------:R-:W-:Y:S02]  /*f310*/  FADD.FTZ R4, R194, R4 ;  /* 0x00000004c2047221 */ /* 0x000fe40000010000 */
[----:B------:R-:W-:Y:S01]  /*f320*/  FADD.FTZ R2, R176, R2 ;  /* 0x00000002b0027221 */ /* 0x000fe20000010000 */
[----:B------:R3:W-:Y:S01]  /*f330*/  @P0 LDGSTS.E.BYPASS.LTC128B.128 [R0+0x19100], [R12.64+0x100], !P2 ;  /* 0x191001000c000fae */ /* 0x0007e2000d101d58 */
[----:B------:R-:W-:Y:S01]  /*f340*/  FADD.FTZ R5, R183, R4 ;  /* 0x00000004b7057221 */ /* 0x000fe20000010000 */
[----:B------:R-:W-:Y:S06]  /*f350*/  @P0 IADD3 R4, P1, R12, UR19, RZ ;  /* 0x000000130c040c10 */ /* 0x000fec000ff3e0ff */
[----:B------:R2:W-:Y:S08]  /*f360*/  @P0 LDGSTS.E.BYPASS.LTC128B.128 [R0+0x14100], [R14.64], !P4 ;  /* 0x141000000e000fae */ /* 0x0005f0000e101d58 */
[----:B------:R1:W-:Y:S01]  /*f370*/  @P0 LDGSTS.E.BYPASS.LTC128B.128 [R0+0x17100], [R6.64], !P3 ;  /* 0x1710000006000fae */ /* 0x0003e2000d901d58 */
[----:B---3--:R-:W-:Y:S01]  /*f380*/  FADD.FTZ R12, R182, R5 ;  /* 0x00000005b60c7221 */ /* 0x008fe20000010000 */
[----:B------:R-:W-:Y:S06]  /*f390*/  @P0 IADD3.X R5, R13, UR18, RZ, P1, !PT ;  /* 0x000000120d050c10 */ /* 0x000fec0008ffe4ff */
[----:B------:R2:W-:Y:S01]  /*f3a0*/  @P0 LDGSTS.E.BYPASS.LTC128B.128 [R0+0x1a100], [R4.64], !P2 ;  /* 0x1a10000004000fae */ /* 0x0005e2000d101d58 */
[----:B------:R-:W-:Y:S01]  /*f3b0*/  ISETP.LT.AND P0, PT, RZ, UR28, PT ;  /* 0x0000001cff007c0c */ /* 0x000fe2000bf01270 */
[----:B------:R-:W-:Y:S06]  /*f3c0*/  UMOV UR28, UR27 ;  /* 0x0000001b001c7c82 */ /* 0x000fec0008000000 */
[----:B------:R-:W0:Y:S01]  /*f3d0*/  LDGDEPBAR ;  /* 0x00000000000079af */ /* 0x000e220000000000 */
[----:B-1----:R-:W-:Y:S04]  /*f3e0*/  FADD.FTZ R6, R179, R12 ;  /* 0x0000000cb3067221 */ /* 0x002fe80000010000 */
        /* <DEDUP_REMOVED lines=13> */
.L_x_1200:
        /* <DEDUP_REMOVED lines=125> */
.L_x_1194:
        /* <DEDUP_REMOVED lines=152> */
.L_x_1203:
        /* <DEDUP_REMOVED lines=139> */
.L_x_1205:
[----:B---3--:R-:W-:Y:S05]  /*10ec0*/  BSYNC B0 ;  /* 0x0000000000007941 */ /* 0x008fea0003800000 */
.L_x_1204:
        /* <DEDUP_REMOVED lines=23> */
.L_x_1207:
[----:B------:R-:W-:Y:S05]  /*11040*/  BSYNC B0 ;  /* 0x0000000000007941 */ /* 0x000fea0003800000 */
.L_x_1206:
        /* <DEDUP_REMOVED lines=23> */
.L_x_1209:
[----:B------:R-:W-:Y:S05]  /*111c0*/  BSYNC B0 ;  /* 0x0000000000007941 */ /* 0x000fea0003800000 */
.L_x_1208:
        /* <DEDUP_REMOVED lines=24> */
.L_x_1202:
        /* <DEDUP_REMOVED lines=19> */
.L_x_1210:
        /* <DEDUP_REMOVED lines=42> */
.L_x_1212:
[----:B------:R-:W-:Y:S05]  /*11720*/  BSYNC B0 ;  /* 0x0000000000007941 */ /* 0x000fea0003800000 */
.L_x_1211:
        /* <DEDUP_REMOVED lines=66> */
.L_x_1214:
[----:B------:R-:W-:Y:S05]  /*11b50*/  BSYNC B0 ;  /* 0x0000000000007941 */ /* 0x000fea0003800000 */
.L_x_1213:
        /* <DEDUP_REMOVED lines=21> */
.L_x_1216:
[----:B------:R-:W-:Y:S05]  /*11cb0*/  BSYNC B0 ;  /* 0x0000000000007941 */ /* 0x000fea0003800000 */
.L_x_1215:
        /* <DEDUP_REMOVED lines=21> */
.L_x_1218:
[----:B------:R-:W-:Y:S05]  /*11e10*/  BSYNC B0 ;  /* 0x0000000000007941 */ /* 0x000fea0003800000 */
.L_x_1217:
        /* <DEDUP_REMOVED lines=22> */
.L_x_1219:
        /* <DEDUP_REMOVED lines=16> */
.L_x_2637:


//--------------------- .text._ZN7cutlass13device_kernelIN5flash19enable_sm80_to_sm89INS1_16FlashAttnFwdSm80INS1_25CollectiveMainloopFwdSm80ILi8ELi2ELb0EN4cute5tupleIJNS5_1CILi128EEENS7_ILi64EEENS7_ILi192EEEEEELi192ENS_10bfloat16_tEfNS_4arch4Sm80ELb1ELb0ELb1ELb1ELb0ELb1ELb1ELb0EEENS1_21CollectiveEpilogueFwdINS6_IJS8_SA_S9_EEENS6_IJNS7_ILi1EEESI_SI_EEESC_SE_Li256ELb1ELb1ELb0ELb0EEENS1_19SingleTileSchedulerILb1ELb0ELb1ELi128EEEEEEEEEvNT_6ParamsE --------------------------
	.section	.text._ZN7cutlass13device_kernelIN5flash19enable_sm80_to_sm89INS1_16FlashAttnFwdSm80INS1_25CollectiveMainloopFwdSm80ILi8ELi2ELb0EN4cute5tupleIJNS5_1CILi128EEENS7_ILi64EEENS7_ILi192EEEEEELi192ENS_10bfloat16_tEfNS_4arch4Sm80ELb1ELb0ELb1ELb1ELb0ELb1ELb1ELb0EEENS1_21CollectiveEpilogueFwdINS6_IJS8_SA_S9_EEENS6_IJNS7_ILi1EEESI_SI_EEESC_SE_Li256ELb1ELb1ELb0ELb0EEENS1_19SingleTileSchedulerILb1ELb0ELb1ELi128EEEEEEEEEvNT_6ParamsE,"ax",@progbits
	.sectioninfo	@"SHI_REGISTERS=255"
	.align	128
.text._ZN7cutlass13device_kernelIN5flash19enable_sm80_to_sm89INS1_16FlashAttnFwdSm80INS1_25CollectiveMainloopFwdSm80ILi8ELi2ELb0EN4cute5tupleIJNS5_1CILi128EEENS7_ILi64EEENS7_ILi192EEEEEELi192ENS_10bfloat16_tEfNS_4arch4Sm80ELb1ELb0ELb1ELb1ELb0ELb1ELb1ELb0EEENS1_21CollectiveEpilogueFwdINS6_IJS8_SA_S9_EEENS6_IJNS7_ILi1EEESI_SI_EEESC_SE_Li256ELb1ELb1ELb0ELb0EEENS1_19SingleTileSchedulerILb1ELb0ELb1ELi128EEEEEEEEEvNT_6ParamsE:
        .type           _ZN7cutlass13device_kernelIN5flash19enable_sm80_to_sm89INS1_16FlashAttnFwdSm80INS1_25CollectiveMainloopFwdSm80ILi8ELi2ELb0EN4cute5tupleIJNS5_1CILi128EEENS7_ILi64EEENS7_ILi192EEEEEELi192ENS_10bfloat16_tEfNS_4arch4Sm80ELb1ELb0ELb1ELb1ELb0ELb1ELb1ELb0EEENS1_21CollectiveEpilogueFwdINS6_IJS8_SA_S9_EEENS6_IJNS7_ILi1EEESI_SI_EEESC_SE_Li256ELb1ELb1ELb0ELb0EEENS1_19SingleTileSchedulerILb1ELb0ELb1ELi128EEEEEEEEEvNT_6ParamsE,@function
        .size           _ZN7cutlass13device_kernelIN5flash19enable_sm80_to_sm89INS1_16FlashAttnFwdSm80INS1_25CollectiveMainloopFwdSm80ILi8ELi2ELb0EN4cute5tupleIJNS5_1CILi128EEENS7_ILi64EEENS7_ILi192EEEEEELi192ENS_10bfloat16_tEfNS_4arch4Sm80ELb1ELb0ELb1ELb1ELb0ELb1ELb1ELb0EEENS1_21CollectiveEpilogueFwdINS6_IJS8_SA_S9_EEENS6_IJNS7_ILi1EEESI_SI_EEESC_SE_Li256ELb1ELb1ELb0ELb0EEENS1_19SingleTileSchedulerILb1ELb0ELb1ELi128EEEEEEEEEvNT_6ParamsE,(.L_x_2638 - _ZN7cutlass13device_kernelIN5flash19enable_sm80_to_sm89INS1_16FlashAttnFwdSm80INS1_25CollectiveMainloopFwdSm80ILi8ELi2ELb0EN4cute5tupleIJNS5_1CILi128EEENS7_ILi64EEENS7_ILi192EEEEEELi192ENS_10bfloat16_tEfNS_4arch4Sm80ELb1ELb0ELb1ELb1ELb0ELb1ELb1ELb0EEENS1_21CollectiveEpilogueFwdINS6_IJS8_SA_S9_EEENS6_IJNS7_ILi1EEESI_SI_EEESC_SE_Li256ELb1ELb1ELb0ELb0EEENS1_19SingleTileSchedulerILb1ELb0ELb1ELi128EEEEEEEEEvNT_6ParamsE)
        .other          _ZN7cutlass13device_kernelIN5flash19enable_sm80_to_sm89INS1_16FlashAttnFwdSm80INS1_25CollectiveMainloopFwdSm80ILi8ELi2ELb0EN4cute5tupleIJNS5_1CILi128EEENS7_ILi64EEENS7_ILi192EEEEEELi192ENS_10bfloat16_tEfNS_4arch4Sm80ELb1ELb0ELb1ELb1ELb0ELb1ELb1ELb0EEENS1_21CollectiveEpilogueFwdINS6_IJS8_SA_S9_EEENS6_IJNS7_ILi1EEESI_SI_EEESC_SE_Li256ELb1ELb1ELb0ELb0EEENS1_19SingleTileSchedulerILb1ELb0ELb1ELi128EEEEEEEEEvNT_6ParamsE,@"STO_CUDA_ENTRY STV_DEFAULT"
_ZN7cutlass13device_kernelIN5flash19enable_sm80_to_sm89INS1_16FlashAttnFwdSm80INS1_25CollectiveMainloopFwdSm80ILi8ELi2ELb0EN4cute5tupleIJNS5_1CILi128EEENS7_ILi64EEENS7_ILi192EEEEEELi192ENS_10bfloat16_tEfNS_4arch4Sm80ELb1ELb0ELb1ELb1ELb0ELb1ELb1ELb0EEENS1_21CollectiveEpilogueFwdINS6_IJS8_SA_S9_EEENS6_IJNS7_ILi1EEESI_SI_EEESC_SE_Li256ELb1ELb1ELb0ELb0EEENS1_19SingleTileSchedulerILb1ELb0ELb1ELi128EEEEEEEEEvNT_6ParamsE:
        /* <DEDUP_REMOVED lines=16> */
.L_x_1221:
        /* <DEDUP_REMOVED lines=8> */
.L_x_1223:
[----:B------:R-:W-:-:S04]  /*0180*/  MOV R5, c[0x0][0x54c] ;  /* 0x0001530000057a02 */ /* 0x000fc80000000f00 */
.L_x_1222:
[----:B------:R-:W-:Y:S01]  /*0190*/  USHF.L.U32 UR4, UR4, 0x7, URZ ;  /* 0x0000000704047899 */ /* 0x000fe2000800063f */
[----:B-----5:R-:W-:-:S05]  /*01a0*/  IMAD R5, R5, c[0x0][0x548], RZ ;  /* 0x0001520005057a24 */ /* 0x020fca00078e02ff */
[----:B------:R-:W-:-:S04]  /*01b0*/  MOV R92, UR4 ;  /* 0x00000004005c7c02 */ /* 0x000fc80008000f00 */
[----:B------:R-:W-:-:S04]  /*01c0*/  ISETP.GE.AND P0, PT, R92, R5, PT ;  /* 0x000000055c00720c */ /* 0x000fc80003f06270 */
[----:B------:R-:W-:Y:S01]  /*01d0*/  SEL R196, R196, 0xffffffff, !P0 ;  /* 0xffffffffc4c47807 */ /* 0x000fe20004000000 */
[----:B------:R-:W-:Y:S05]  /*01e0*/  BRA `(.L_x_1224) ;  /* 0x0000013000007947 */ /* 0x000fea0003800000 */
.L_x_1220:
[----:B------:R-:W-:-:S04]  /*01f0*/  ISETP.NE.U32.AND P0, PT, RZ, c[0x0][0x568], PT ;  /* 0x00015a00ff007a0c */ /* 0x000fc80003f05070 */
[----:B------:R-:W-:-:S13]  /*0200*/  ISETP.NE.AND.EX P0, PT, RZ, c[0x0][0x56c], PT, P0 ;  /* 0x00015b00ff007a0c */ /* 0x000fda0003f05300 */
[----:B------:R-:W-:Y:S05]  /*0210*/  @!P0 BRA `(.L_x_1225) ;  /* 0x0000002000008947 */ /* 0x000fea0003800000 */
[----:B------:R1:W5:Y:S01]  /*0220*/  LDG.E R5, [R4.64] ;  /* 0x0000000604057981 */ /* 0x000362000c1e1900 */
[----:B------:R-:W-:Y:S05]  /*0230*/  BRA `(.L_x_1226) ;  /* 0x0000009000007947 */ /* 0x000fea0003800000 */
.L_x_1225:
        /* <DEDUP_REMOVED lines=8> */
.L_x_1227:
[----:B------:R-:W-:-:S04]  /*02c0*/  MOV R5, c[0x0][0x54c] ;  /* 0x0001530000057a02 */ /* 0x000fc80000000f00 */
.L_x_1226:
[----:B------:R-:W-:Y:S01]  /*02d0*/  USHF.L.U32 UR4, UR4, 0x7, URZ ;  /* 0x0000000704047899 */ /* 0x000fe2000800063f */
[----:B-----5:R-:W-:-:S05]  /*02e0*/  IMAD R5, R5, c[0x0][0x548], RZ ;  /* 0x0001520005057a24 */ /* 0x020fca00078e02ff */
[----:B------:R-:W-:-:S04]  /*02f0*/  MOV R92, UR4 ;  /* 0x00000004005c7c02 */ /* 0x000fc80008000f00 */
[----:B------:R-:W-:-:S04]  /*0300*/  ISETP.GE.AND P0, PT, R92, R5, PT ;  /* 0x000000055c00720c */ /* 0x000fc80003f06270 */
[----:B------:R-:W-:-:S04]  /*0310*/  SEL R196, R196, 0xffffffff, !P0 ;  /* 0xffffffffc4c47807 */ /* 0x000fc80004000000 */
.L_x_1224:
        /* <DEDUP_REMOVED lines=27> */
[----:B------:R-:W-:-:S02]  /*04d0*/  IMAD.MOV.U32 R5, RZ, RZ, c[0x0][0x1d0] ;  /* 0x00007400ff057624 */ /* 0x000fc400078e00ff */
[----:B------:R-:W-:Y:S01]  /*04e0*/  IMAD.MOV.U32 R99, RZ, RZ, c[0x0][0x228] ;  /* 0x00008a00ff637624 */ /* 0x000fe200078e00ff */
[----:B---3--:R-:W-:Y:S01]  /*04f0*/  SHF.R.S32.HI R91, RZ, 0x1f, R195 ;  /* 0x0000001fff5b7819 */ /* 0x008fe200000114c3 */
[----:B------:R-:W-:Y:S05]  /*0500*/  @P0 BRA `(.L_x_1228) ;  /* 0x0000004000000947 */ /* 0x000fea0003800000 */
[----:B--2---:R-:W-:Y:S05]  /*0510*/  @!P1 BRA `(.L_x_1228) ;  /* 0x0000003000009947 */ /* 0x004fea0003800000 */
[----:B-----5:R-:W2:Y:S04]  /*0520*/  LDG.E R218, [R12.64] ;  /* 0x000000060cda7981 */ /* 0x020ea8000c1e1900 */
[----:B------:R-:W2:Y:S02]  /*0530*/  LDG.E R7, [R12.64+0x4] ;  /* 0x000004060c077981 */ /* 0x000ea4000c1e1900 */
[----:B--2---:R-:W-:Y:S02]  /*0540*/  IADD3 R218, -R218, R7, RZ ;  /* 0x00000007dada7210 */ /* 0x004fe40007ffe1ff */
.L_x_1228:
[----:B--2---:R-:W-:-:S04]  /*0550*/  ISETP.NE.U32.AND P0, PT, RZ, c[0x0][0x368], PT ;  /* 0x0000da00ff007a0c */ /* 0x004fc80003f05070 */
[----:B------:R-:W-:-:S13]  /*0560*/  ISETP.NE.AND.EX P0, PT, RZ, c[0x0][0x36c], PT, P0 ;  /* 0x0000db00ff007a0c */ /* 0x000fda0003f05300 */
[----:B------:R-:W-:Y:S05]  /*0570*/  @!P0 BRA `(.L_x_1229) ;  /* 0x0000003000008947 */ /* 0x000fea0003800000 */
[----:B-1----:R-:W-:-:S06]  /*0580*/  IMAD.WIDE R4, R196, R3, c[0x0][0x368] ;  /* 0x0000da00c4047625 */ /* 0x002fcc00078e0203 */
[----:B------:R1:W5:Y:S01]  /*0590*/  LDG.E R5, [R4.64] ;  /* 0x0000000604057981 */ /* 0x000362000c1e1900 */
[----:B------:R-:W-:Y:S05]  /*05a0*/  BRA `(.L_x_1230) ;  /* 0x0000004000007947 */ /* 0x000fea0003800000 */
.L_x_1229:
[----:B------:R-:W-:Y:S05]  /*05b0*/  @!P5 BRA `(.L_x_1230) ;  /* 0x000000300000d947 */ /* 0x000fea0003800000 */
[----:B------:R-:W2:Y:S04]  /*05c0*/  LDG.E R5, [R8.64] ;  /* 0x0000000608057981 */ /* 0x000ea8000c1e1900 */
[----:B------:R-:W2:Y:S02]  /*05d0*/  LDG.E R0, [R8.64+0x4] ;  /* 0x0000040608007981 */ /* 0x000ea4000c1e1900 */
[----:B--2---:R-:W-:Y:S02]  /*05e0*/  IADD3 R5, -R5, R0, RZ ;  /* 0x0000000005057210 */ /* 0x004fe40007ffe1ff */
.L_x_1230:
[----:B------:R-:W2:Y:S04]  /*05f0*/  @P4 LDG.E R0, [R10.64] ;  /* 0x000000060a004981 */ /* 0x000ea8000c1e1900 */
[----:B------:R-:W2:Y:S01]  /*0600*/  @P4 LDG.E R7, [R10.64+0x4] ;  /* 0x000004060a074981 */ /* 0x000ea2000c1e1900 */
[----:B------:R-:W-:Y:S01]  /*0610*/  IMAD.MOV.U32 R216, RZ, RZ, c[0x0][0x2c4] ;  /* 0x0000b100ffd87624 */ /* 0x000fe200078e00ff */
[----:B------:R-:W-:Y:S01]  /*0620*/  ISETP.NE.U32.AND P0, PT, RZ, c[0x0][0x378], PT ;  /* 0x0000de00ff007a0c */ /* 0x000fe20003f05070 */
[----:B-----5:R-:W-:-:S03]  /*0630*/  IMAD.MOV.U32 R90, RZ, RZ, R5 ;  /* 0x000000ffff5a7224 */ /* 0x020fc600078e0005 */
[----:B------:R-:W-:Y:S02]  /*0640*/  ISETP.NE.AND P1, PT, R216, 0x1, PT ;  /* 0x00000001d800780c */ /* 0x000fe40003f25270 */
[----:B------:R-:W-:Y:S02]  /*0650*/  ISETP.NE.AND.EX P0, PT, RZ, c[0x0][0x37c], PT, P0 ;  /* 0x0000df00ff007a0c */ /* 0x000fe40003f05300 */
[----:B------:R-:W-:-:S09]  /*0660*/  IADD3 R2, R92, 0x7f, RZ ;  /* 0x0000007f5c027810 */ /* 0x000fd20007ffe0ff */
[----:B-1----:R-:W-:Y:S02]  /*0670*/  @P1 IADD3 R4, R92, 0x7f, RZ ;  /* 0x0000007f5c041810 */ /* 0x002fe40007ffe0ff */
[----:B------:R-:W-:-:S04]  /*0680*/  @P0 IMAD.WIDE R8, R196, R3, c[0x0][0x378] ;  /* 0x0000de00c4080625 */ /* 0x000fc800078e0203 */
[----:B------:R-:W-:Y:S01]  /*0690*/  @P1 IMAD.HI.U32 R4, R4, c[0x0][0x2c8], RZ ;  /* 0x0000b20004041a27 */ /* 0x000fe200078e00ff */
[----:B------:R1:W5:Y:S01]  /*06a0*/  @P0 LDG.E R90, [R8.64] ;  /* 0x00000006085a0981 */ /* 0x000362000c1e1900 */
[----:B------:R-:W-:-:S03]  /*06b0*/  LOP3.LUT R197, R197, 0xfffffff7, RZ, 0xc0, !PT ;  /* 0xfffffff7c5c57812 */ /* 0x000fc600078ec0ff */
[----:B------:R-:W-:Y:S02]  /*06c0*/  @P1 SHF.R.U32.HI R2, RZ, c[0x0][0x2cc], R4 ;  /* 0x0000b300ff021a19 */ /* 0x000fe40000011604 */
[----:B------:R-:W-:Y:S01]  /*06d0*/  @P1 LOP3.LUT R197, R197, 0x8, RZ, 0xfc, !PT ;  /* 0x00000008c5c51812 */ /* 0x000fe200078efcff */
[----:B--2---:R-:W-:Y:S02]  /*06e0*/  @P4 IMAD.IADD R99, R7, 0x1, -R0 ;  /* 0x0000000107634824 */ /* 0x004fe400078e0a00 */
[----:B------:R-:W-:-:S04]  /*06f0*/  IMAD.IADD R0, R5, 0x1, -R96 ;  /* 0x0000000105007824 */ /* 0x000fc800078e0a60 */
[----:B------:R-:W-:Y:S02]  /*0700*/  IMAD.IADD R215, R0, 0x1, R99 ;  /* 0x0000000100d77824 */ /* 0x000fe400078e0263 */
[----:B------:R-:W-:-:S03]  /*0710*/  IMAD.MOV R11, RZ, RZ, -R0 ;  /* 0x000000ffff0b7224 */ /* 0x000fc600078e0a00 */
[C---:B------:R-:W-:Y:S02]  /*0720*/  IADD3 R93, R215.reuse, 0x40, -R218 ;  /* 0x00000040d75d7810 */ /* 0x040fe40007ffe8da */
[----:B-1----:R-:W-:Y:S02]  /*0730*/  IADD3 R9, R215, 0x3f, RZ ;  /* 0x0000003fd7097810 */ /* 0x002fe40007ffe0ff */
[----:B------:R-:W-:Y:S01]  /*0740*/  IMNMX R11, RZ, R11, !PT ;  /* 0x0000000bff0b7217 */ /* 0x000fe20007800200 */
[----:B------:R-:W-:Y:S01]  /*0750*/  IMAD.IADD R7, R93, 0x1, R2 ;  /* 0x000000015d077824 */ /* 0x000fe200078e0202 */
[----:B------:R-:W-:-:S04]  /*0760*/  SHF.R.S32.HI R4, RZ, 0x1f, R9 ;  /* 0x0000001fff047819 */ /* 0x000fc80000011409 */
[----:B------:R-:W-:Y:S02]  /*0770*/  SHF.R.S32.HI R2, RZ, 0x1f, R7 ;  /* 0x0000001fff027819 */ /* 0x000fe40000011407 */
[----:B------:R-:W-:Y:S02]  /*0780*/  LEA.HI R4, R4, R9, RZ, 0x6 ;  /* 0x0000000904047211 */ /* 0x000fe400078f30ff */
[----:B------:R-:W-:Y:S02]  /*0790*/  LEA.HI R2, R2, R7, RZ, 0x6 ;  /* 0x0000000702027211 */ /* 0x000fe400078f30ff */
[----:B------:R-:W-:Y:S02]  /*07a0*/  SHF.R.S32.HI R94, RZ, 0x6, R4 ;  /* 0x00000006ff5e7819 */ /* 0x000fe40000011404 */
[----:B------:R-:W-:-:S04]  /*07b0*/  SHF.R.S32.HI R7, RZ, 0x6, R2 ;  /* 0x00000006ff077819 */ /* 0x000fc80000011402 */
[----:B------:R-:W-:-:S05]  /*07c0*/  IMNMX R7, R94, R7, PT ;  /* 0x000000075e077217 */ /* 0x000fca0003800200 */
[----:B------:R-:W-:-:S05]  /*07d0*/  IMAD R0, R7, 0x40, -R0 ;  /* 0x0000004007007824 */ /* 0x000fca00078e0a00 */
[----:B------:R-:W-:-:S04]  /*07e0*/  IMNMX R0, R0, R99, PT ;  /* 0x0000006300007217 */ /* 0x000fc80003800200 */
[----:B------:R-:W-:Y:S02]  /*07f0*/  ISETP.GT.AND P0, PT, R0, R11, PT ;  /* 0x0000000b0000720c */ /* 0x000fe40003f04270 */
[----:B------:R-:W-:-:S05]  /*0800*/  SHF.R.U32.HI R11, RZ, 0x6, R11 ;  /* 0x00000006ff0b7819 */ /* 0x000fca000001160b */
[----:B------:R-:W-:-:S06]  /*0810*/  IMAD.MOV.U32 R6, RZ, RZ, R11 ;  /* 0x000000ffff067224 */ /* 0x000fcc00078e000b */
        /* <DEDUP_REMOVED lines=8> */
[----:B------:R-:W-:-:S05]  /*08a0*/  @P3 IMAD.WIDE R16, R196, R3, c[0x0][0x340] ;  /* 0x0000d000c4103625 */ /* 0x000fca00078e0203 */
[----:B------:R1:W2:Y:S01]  /*08b0*/  @P3 LDG.E R0, [R16.64] ;  /* 0x0000000610003981 */ /* 0x0002a2000c1e1900 */
[----:B------:R-:W-:Y:S01]  /*08c0*/  SHF.R.S32.HI R2, RZ, 0x1f, R89 ;  /* 0x0000001fff027819 */ /* 0x000fe20000011459 */
[----:B------:R-:W-:Y:S01]  /*08d0*/  IMAD.MOV.U32 R102, RZ, RZ, c[0x0][0x238] ;  /* 0x00008e00ff667624 */ /* 0x000fe200078e00ff */
[----:B------:R-:W-:Y:S01]  /*08e0*/  SHF.R.S32.HI R3, RZ, 0x1f, R15 ;  /* 0x0000001fff037819 */ /* 0x000fe2000001140f */
[----:B------:R-:W-:Y:S01]  /*08f0*/  IMAD.MOV.U32 R135, RZ, RZ, 0x6 ;  /* 0x00000006ff877424 */ /* 0x000fe200078e00ff */
[----:B------:R-:W-:Y:S01]  /*0900*/  LEA.HI R8, R2, R89, RZ, 0x3 ;  /* 0x0000005902087211 */ /* 0x000fe200078f18ff */
[----:B------:R-:W-:Y:S01]  /*0910*/  IMAD.MOV.U32 R110, RZ, RZ, c[0x0][0x258] ;  /* 0x00009600ff6e7624 */ /* 0x000fe200078e00ff */
[----:B------:R-:W-:Y:S01]  /*0920*/  IADD3 R18, R6, -0x1, RZ ;  /* 0xffffffff06127810 */ /* 0x000fe20007ffe0ff */
[----:B------:R-:W-:Y:S01]  /*0930*/  IMAD R152, R91, c[0x0][0x240], RZ ;  /* 0x000090005b987a24 */ /* 0x000fe200078e02ff */
[----:B------:R-:W-:Y:S01]  /*0940*/  SHF.R.S32.HI R4, RZ, 0x3, R8 ;  /* 0x00000003ff047819 */ /* 0x000fe20000011408 */
[----:B------:R-:W-:Y:S01]  /*0950*/  IMAD.SHL.U32 R103, R102, 0x40, RZ ;  /* 0x0000004066677824 */ /* 0x000fe200078e00ff */
[----:B------:R-:W-:Y:S01]  /*0960*/  LOP3.LUT R8, R8, 0x1ffffff8, RZ, 0xc0, !PT ;  /* 0x1ffffff808087812 */ /* 0x000fe200078ec0ff */
[----:B------:R-:W-:Y:S01]  /*0970*/  IMAD R152, R195, c[0x0][0x244], R152 ;  /* 0x00009100c3987a24 */ /* 0x000fe200078e0298 */
[----:B------:R-:W-:Y:S01]  /*0980*/  IADD3 R15, P0, R4, R15, RZ ;  /* 0x0000000f040f7210 */ /* 0x000fe20007f1e0ff */
[----:B------:R-:W-:Y:S01]  /*0990*/  IMAD.SHL.U32 R100, R110, 0x40, RZ ;  /* 0x000000406e647824 */ /* 0x000fe200078e00ff */
[----:B------:R-:W-:Y:S01]  /*09a0*/  SHF.L.U64.HI R101, R102, R135, c[0x0][0x23c] ;  /* 0x00008f0066657619 */ /* 0x000fe20000010287 */
[----:B------:R-:W-:Y:S01]  /*09b0*/  IMAD.IADD R8, R89, 0x1, -R8 ;  /* 0x0000000159087824 */ /* 0x000fe200078e0a08 */
[----:B------:R-:W-:Y:S01]  /*09c0*/  LEA.HI.X.SX32 R20, R4, R3, 0x1, P0 ;  /* 0x0000000304147211 */ /* 0x000fe200000f0eff */
[----:B------:R-:W-:Y:S01]  /*09d0*/  IMAD.SHL.U32 R105, R102, 0x20, RZ ;  /* 0x0000002066697824 */ /* 0x000fe200078e00ff */
[----:B------:R-:W-:Y:S01]  /*09e0*/  SHF.L.U64.HI R98, R110, R135, c[0x0][0x25c] ;  /* 0x000097006e627619 */ /* 0x000fe20000010287 */
[----:B------:R-:W-:Y:S01]  /*09f0*/  IMAD.SHL.U32 R8, R8, 0x8, RZ ;  /* 0x0000000808087824 */ /* 0x000fe200078e00ff */
[----:B------:R-:W-:Y:S01]  /*0a00*/  SHF.R.S32.HI R7, RZ, 0x1f, R18 ;  /* 0x0000001fff077819 */ /* 0x000fe20000011412 */
[----:B------:R-:W-:Y:S01]  /*0a10*/  IMAD R12, R20, c[0x0][0x238], RZ ;  /* 0x00008e00140c7a24 */ /* 0x000fe200078e02ff */
[----:B------:R-:W-:Y:S01]  /*0a20*/  SEL R150, R196, RZ, !P4 ;  /* 0x000000ffc4967207 */ /* 0x000fe20006000000 */
[----:B------:R-:W-:Y:S01]  /*0a30*/  IMAD R20, R20, c[0x0][0x258], RZ ;  /* 0x0000960014147a24 */ /* 0x000fe200078e02ff */
[----:B------:R-:W-:Y:S01]  /*0a40*/  SHF.R.S32.HI R9, RZ, 0x1f, R8 ;  /* 0x0000001fff097819 */ /* 0x000fe20000011408 */
[C---:B------:R-:W-:Y:S01]  /*0a50*/  IMAD R12, R15.reuse, c[0x0][0x23c], R12 ;  /* 0x00008f000f0c7a24 */ /* 0x040fe200078e020c */
[----:B-----5:R-:W-:Y:S01]  /*0a60*/  SHF.R.S32.HI R121, RZ, 0x1f, R90 ;  /* 0x0000001fff797819 */ /* 0x020fe2000001145a */
[C---:B------:R-:W-:Y:S01]  /*0a70*/  IMAD R20, R15.reuse, c[0x0][0x25c], R20 ;  /* 0x000097000f147a24 */ /* 0x040fe200078e0214 */
[----:B------:R-:W-:Y:S01]  /*0a80*/  ULDC.U8 UR4, c[0x0][0x298] ;  /* 0x0000a60000047ab9 */ /* 0x000fe20000000000 */
[----:B-1----:R-:W-:-:S04]  /*0a90*/  IMAD.WIDE.U32 R16, R15, c[0x0][0x238], R8 ;  /* 0x00008e000f107a25 */ /* 0x002fc800078e0008 */
[----:B------:R-:W-:Y:S02]  /*0aa0*/  IMAD.IADD R13, R17, 0x1, R12 ;  /* 0x00000001110d7824 */ /* 0x000fe400078e020c */
[----:B------:R-:W-:-:S04]  /*0ab0*/  IMAD.WIDE.U32 R14, R15, c[0x0][0x258], R8 ;  /* 0x000096000f0e7a25 */ /* 0x000fc800078e0008 */
[----:B------:R-:W-:Y:S02]  /*0ac0*/  IMAD.MOV.U32 R12, RZ, RZ, R16 ;  /* 0x000000ffff0c7224 */ /* 0x000fe400078e0010 */
[----:B------:R-:W-:Y:S01]  /*0ad0*/  IMAD.IADD R21, R15, 0x1, R20 ;  /* 0x000000010f157824 */ /* 0x000fe200078e0214 */
[----:B------:R-:W-:Y:S01]  /*0ae0*/  SHF.R.S32.HI R15, RZ, 0x1f, R196 ;  /* 0x0000001fff0f7819 */ /* 0x000fe200000114c4 */
[----:B------:R-:W-:-:S03]  /*0af0*/  IMAD.WIDE.U32 R12, R195, c[0x0][0x240], R12 ;  /* 0x00009000c30c7a25 */ /* 0x000fc600078e000c */
[----:B------:R-:W-:Y:S01]  /*0b00*/  SEL R155, R15, RZ, !P4 ;  /* 0x000000ff0f9b7207 */ /* 0x000fe20006000000 */
[-C--:B------:R-:W-:Y:S02]  /*0b10*/  IMAD R10, R101, R18.reuse, RZ ;  /* 0x00000012650a7224 */ /* 0x080fe400078e02ff */
[----:B------:R-:W-:Y:S02]  /*0b20*/  IMAD R3, R98, R18, RZ ;  /* 0x0000001262037224 */ /* 0x000fe400078e02ff */
[----:B------:R-:W-:Y:S02]  /*0b30*/  IMAD.IADD R153, R13, 0x1, R152 ;  /* 0x000000010d997824 */ /* 0x000fe400078e0298 */
[----:B------:R-:W-:Y:S02]  /*0b40*/  IMAD.IADD R13, R99, 0x1, -R4 ;  /* 0x00000001630d7824 */ /* 0x000fe400078e0a04 */
[C---:B------:R-:W-:Y:S01]  /*0b50*/  IMAD R9, R7.reuse, R103, R10 ;  /* 0x0000006707097224 */ /* 0x040fe200078e020a */
[----:B------:R-:W-:Y:S01]  /*0b60*/  IADD3 R10, R8, 0x80, RZ ;  /* 0x00000080080a7810 */ /* 0x000fe20007ffe0ff */
[----:B------:R-:W-:-:S02]  /*0b70*/  IMAD R7, R7, R100, R3 ;  /* 0x0000006407077224 */ /* 0x000fc400078e0203 */
[----:B------:R-:W-:Y:S02]  /*0b80*/  IMAD.SHL.U32 R3, R4, 0x40, RZ ;  /* 0x0000004004037824 */ /* 0x000fe400078e00ff */
[----:B------:R-:W-:Y:S02]  /*0b90*/  IMAD R4, R18, -0x40, R13 ;  /* 0xffffffc012047824 */ /* 0x000fe400078e020d */
[----:B------:R-:W-:Y:S01]  /*0ba0*/  IMAD.MOV.U32 R152, RZ, RZ, R12 ;  /* 0x000000ffff987224 */ /* 0x000fe200078e000c */
[----:B------:R-:W-:Y:S01]  /*0bb0*/  LOP3.LUT R3, R3, 0x1c0, RZ, 0xc0, !PT ;  /* 0x000001c003037812 */ /* 0x000fe200078ec0ff */
[----:B------:R-:W-:Y:S01]  /*0bc0*/  IMAD R157, R155, c[0x0][0x248], RZ ;  /* 0x000092009b9d7a24 */ /* 0x000fe200078e02ff */
[----:B------:R-:W-:Y:S01]  /*0bd0*/  ISETP.GE.AND P2, PT, R4, 0x1, PT ;  /* 0x000000010400780c */ /* 0x000fe20003f46270 */
[----:B------:R-:W-:Y:S01]  /*0be0*/  IMAD.WIDE.U32 R152, R150, c[0x0][0x248], R152 ;  /* 0x0000920096987a25 */ /* 0x000fe200078e0098 */
[----:B------:R-:W-:Y:S02]  /*0bf0*/  ISETP.GE.AND P1, PT, R4, 0x21, PT ;  /* 0x000000210400780c */ /* 0x000fe40003f26270 */
[----:B------:R-:W-:Y:S01]  /*0c00*/  LOP3.LUT R4, R3, 0x38, R8, 0xf8, !PT ;  /* 0x0000003803047812 */ /* 0x000fe200078ef808 */
[----:B------:R-:W-:Y:S01]  /*0c10*/  IMAD R157, R150, c[0x0][0x24c], R157 ;  /* 0x00009300969d7a24 */ /* 0x000fe200078e029d */
[----:B------:R-:W-:Y:S01]  /*0c20*/  SHF.R.U32.HI R3, RZ, 0x3, R3 ;  /* 0x00000003ff037819 */ /* 0x000fe20000011603 */
[----:B------:R-:W-:Y:S01]  /*0c30*/  IMAD.MOV.U32 R20, RZ, RZ, R14 ;  /* 0x000000ffff147224 */ /* 0x000fe200078e000e */
[----:B------:R-:W-:Y:S01]  /*0c40*/  LEA.HI R14, R2, R89, RZ, 0x6 ;  /* 0x00000059020e7211 */ /* 0x000fe200078f30ff */
[----:B------:R-:W-:Y:S01]  /*0c50*/  IMAD R16, R91, c[0x0][0x260], RZ ;  /* 0x000098005b107a24 */ /* 0x000fe200078e02ff */
[----:B------:R-:W-:Y:S01]  /*0c60*/  LOP3.LUT R3, R4, R3, RZ, 0x3c, !PT ;  /* 0x0000000304037212 */ /* 0x000fe200078e3cff */
[----:B------:R-:W-:-:S02]  /*0c70*/  IMAD.IADD R157, R153, 0x1, R157 ;  /* 0x00000001999d7824 */ /* 0x000fc400078e029d */
[----:B------:R-:W-:Y:S02]  /*0c80*/  IMAD.MOV.U32 R156, RZ, RZ, R152 ;  /* 0x000000ffff9c7224 */ /* 0x000fe400078e0098 */
[C---:B------:R-:W-:Y:S02]  /*0c90*/  IMAD R16, R195.reuse, c[0x0][0x264], R16 ;  /* 0x00009900c3107a24 */ /* 0x040fe400078e0210 */
[----:B------:R-:W-:-:S04]  /*0ca0*/  IMAD.WIDE.U32 R20, R195, c[0x0][0x260], R20 ;  /* 0x00009800c3147a25 */ /* 0x000fc800078e0014 */
[----:B------:R-:W-:-:S04]  /*0cb0*/  IMAD.WIDE.U32 R12, R18, R103, R156 ;  /* 0x00000067120c7225 */ /* 0x000fc800078e009c */
[----:B------:R-:W-:Y:S02]  /*0cc0*/  IMAD.IADD R17, R21, 0x1, R16 ;  /* 0x0000000115117824 */ /* 0x000fe400078e0210 */
[----:B------:R-:W-:Y:S02]  /*0cd0*/  IMAD R155, R155, c[0x0][0x268], RZ ;  /* 0x00009a009b9b7a24 */ /* 0x000fe400078e02ff */
[----:B------:R-:W-:Y:S02]  /*0ce0*/  IMAD.MOV.U32 R109, RZ, RZ, 0x5 ;  /* 0x00000005ff6d7424 */ /* 0x000fe400078e00ff */
[----:B------:R-:W-:Y:S01]  /*0cf0*/  IMAD.MOV.U32 R16, RZ, RZ, R20 ;  /* 0x000000ffff107224 */ /* 0x000fe200078e0014 */
[----:B------:R-:W-:Y:S01]  /*0d00*/  @P2 LEA R20, P0, R12, c[0x0][0x220], 0x1 ;  /* 0x000088000c142a11 */ /* 0x000fe200078008ff */
[----:B------:R-:W-:Y:S01]  /*0d10*/  IMAD.IADD R9, R13, 0x1, R9 ;  /* 0x000000010d097824 */ /* 0x000fe200078e0209 */
[----:B------:R-:W-:Y:S01]  /*0d20*/  @P1 IADD3 R13, P4, R105, R12, RZ ;  /* 0x0000000c690d1210 */ /* 0x000fe20007f9e0ff */
[----:B------:R-:W-:Y:S01]  /*0d30*/  IMAD R155, R150, c[0x0][0x26c], R155 ;  /* 0x00009b00969b7a24 */ /* 0x000fe200078e029b */
[----:B------:R-:W-:Y:S01]  /*0d40*/  SHF.L.U64.HI R102, R102, R109, c[0x0][0x23c] ;  /* 0x00008f0066667619 */ /* 0x000fe2000001026d */
[----:B------:R-:W-:Y:S01]  /*0d50*/  IMAD.WIDE.U32 R150, R150, c[0x0][0x268], R16 ;  /* 0x00009a0096967a25 */ /* 0x000fe200078e0010 */
[----:B------:R-:W-:-:S02]  /*0d60*/  @P2 LEA.HI.X R21, R12, c[0x0][0x224], R9, 0x1, P0 ;  /* 0x000089000c152a11 */ /* 0x000fc400000f0c09 */
[----:B------:R-:W-:Y:S01]  /*0d70*/  IADD3 R12, R8, 0x40, RZ ;  /* 0x00000040080c7810 */ /* 0x000fe20007ffe0ff */
[----:B------:R-:W-:Y:S01]  /*0d80*/  IMAD.IADD R155, R151, 0x1, R155 ;  /* 0x00000001979b7824 */ /* 0x000fe200078e029b */
[----:B------:R-:W-:Y:S01]  /*0d90*/  @P1 LEA R16, P0, R13, c[0x0][0x220], 0x1 ;  /* 0x000088000d101a11 */ /* 0x000fe200078008ff */
[----:B------:R-:W-:Y:S01]  /*0da0*/  IMAD.MOV.U32 R154, RZ, RZ, R150 ;  /* 0x000000ffff9a7224 */ /* 0x000fe200078e0096 */
[C---:B------:R-:W-:Y:S01]  /*0db0*/  SHF.L.U64.HI R109, R110.reuse, R109, c[0x0][0x25c] ;  /* 0x000097006e6d7619 */ /* 0x040fe2000001026d */
[----:B------:R-:W-:Y:S02]  /*0dc0*/  IMAD.IADD R160, R95, 0x1, R5 ;  /* 0x000000015fa07824 */ /* 0x000fe400078e0205 */
[----:B------:R-:W-:Y:S02]  /*0dd0*/  IMAD.SHL.U32 R110, R110, 0x20, RZ ;  /* 0x000000206e6e7824 */ /* 0x000fe400078e00ff */
[----:B------:R-:W-:Y:S01]  /*0de0*/  IMAD.MOV.U32 R108, RZ, RZ, 0x1 ;  /* 0x00000001ff6c7424 */ /* 0x000fe200078e00ff */
[----:B------:R-:W-:Y:S01]  /*0df0*/  SHF.R.S32.HI R5, RZ, 0x1f, R160 ;  /* 0x0000001fff057819 */ /* 0x000fe200000114a0 */
[----:B------:R-:W-:-:S02]  /*0e00*/  IMAD R158, R91, c[0x0][0x1e8], RZ ;  /* 0x00007a005b9e7a24 */ /* 0x000fc400078e02ff */
[----:B------:R-:W-:Y:S02]  /*0e10*/  IMAD.MOV.U32 R67, RZ, RZ, 0x1 ;  /* 0x00000001ff437424 */ /* 0x000fe400078e00ff */
[----:B------:R-:W-:Y:S02]  /*0e20*/  IMAD R158, R195, c[0x0][0x1ec], R158 ;  /* 0x00007b00c39e7a24 */ /* 0x000fe400078e029e */
[----:B------:R-:W-:Y:S01]  /*0e30*/  IMAD.MOV.U32 R55, RZ, RZ, RZ ;  /* 0x000000ffff377224 */ /* 0x000fe200078e00ff */
[--C-:B--2---:R-:W-:Y:S01]  /*0e40*/  @P3 SHF.R.S32.HI R23, RZ, 0x1f, R0.reuse ;  /* 0x0000001fff173819 */ /* 0x104fe20000011400 */
[----:B------:R-:W-:Y:S02]  /*0e50*/  @P3 IMAD.MOV.U32 R22, RZ, RZ, R0 ;  /* 0x000000ffff163224 */ /* 0x000fe400078e0000 */
[----:B------:R-:W-:Y:S02]  /*0e60*/  @!P3 IMAD.MOV.U32 R22, RZ, RZ, R196 ;  /* 0x000000ffff16b224 */ /* 0x000fe400078e00c4 */
[----:B------:R-:W-:Y:S01]  /*0e70*/  @!P3 IMAD.MOV.U32 R23, RZ, RZ, R15 ;  /* 0x000000ffff17b224 */ /* 0x000fe200078e000f */
[----:B------:R-:W-:Y:S01]  /*0e80*/  ISETP.GE.AND P3, PT, R10, c[0x0][0x1d4], PT ;  /* 0x000075000a007a0c */ /* 0x000fe20003f66270 */
[----:B------:R-:W-:Y:S01]  /*0e90*/  IMAD.SHL.U32 R10, R14, 0x8, RZ ;  /* 0x000000080e0a7824 */ /* 0x000fe200078e00ff */
[----:B------:R-:W-:Y:S01]  /*0ea0*/  SEL R172, R22, RZ, !P5 ;  /* 0x000000ff16ac7207 */ /* 0x000fe20006800000 */
[----:B------:R-:W-:Y:S01]  /*0eb0*/  @P1 IMAD.X R0, R102, 0x1, R9, P4 ;  /* 0x0000000166001824 */ /* 0x000fe200020e0609 */
[----:B------:R-:W-:-:S02]  /*0ec0*/  SEL R4, R23, RZ, !P5 ;  /* 0x000000ff17047207 */ /* 0x000fc40006800000 */
[----:B------:R-:W-:Y:S01]  /*0ed0*/  ISETP.GE.AND P5, PT, R8, c[0x0][0x1d4], PT ;  /* 0x0000750008007a0c */ /* 0x000fe20003fa6270 */
[----:B------:R-:W-:Y:S01]  /*0ee0*/  IMAD.WIDE.U32 R8, R18, R100, R154 ;  /* 0x0000006412087225 */ /* 0x000fe200078e009a */
[----:B------:R-:W-:Y:S02]  /*0ef0*/  ISETP.GE.AND P4, PT, R12, c[0x0][0x1d4], PT ;  /* 0x000075000c007a0c */ /* 0x000fe40003f86270 */
[----:B------:R-:W-:Y:S01]  /*0f00*/  LOP3.LUT R10, R3, 0xfffffe00, R10, 0xf8, !PT ;  /* 0xfffffe00030a7812 */ /* 0x000fe200078ef80a */
[----:B------:R-:W-:Y:S01]  /*0f10*/  IMAD R107, R4, c[0x0][0x1f0], RZ ;  /* 0x00007c00046b7a24 */ /* 0x000fe200078e02ff */
[----:B------:R-:W-:Y:S01]  /*0f20*/  @P1 LEA.HI.X R17, R13, c[0x0][0x224], R0, 0x1, P0 ;  /* 0x000089000d111a11 */ /* 0x000fe200000f0c00 */
[----:B------:R-:W-:Y:S01]  /*0f30*/  IMAD.IADD R0, R9, 0x1, R7 ;  /* 0x0000000109007824 */ /* 0x000fe200078e0207 */
[----:B------:R-:W-:Y:S01]  /*0f40*/  @P2 LEA R12, P0, R8, c[0x0][0x250], 0x1 ;  /* 0x00009400080c2a11 */ /* 0x000fe200078008ff */
[C---:B------:R-:W-:Y:S02]  /*0f50*/  @P2 IMAD.SHL.U32 R7, R10.reuse, 0x2, RZ ;  /* 0x000000020a072824 */ /* 0x040fe400078e00ff */
[----:B------:R-:W-:Y:S01]  /*0f60*/  @P1 IMAD.SHL.U32 R3, R10, 0x2, RZ ;  /* 0x000000020a031824 */ /* 0x000fe200078e00ff */
[----:B------:R-:W-:Y:S01]  /*0f70*/  @P2 LEA.HI.X R13, R8, c[0x0][0x254], R0, 0x1, P0 ;  /* 0x00009500080d2a11 */ /* 0x000fe200000f0c00 */
[----:B------:R-:W-:Y:S01]  /*0f80*/  @P2 IMAD.SHL.U32 R9, R10, 0x2, RZ ;  /* 0x000000020a092824 */ /* 0x000fe200078e00ff */
[----:B------:R-:W-:Y:S01]  /*0f90*/  @!PT LDS RZ, [RZ] ;  /* 0x00000000fffff984 */ /* 0x000fe20000000800 */
[----:B------:R-:W-:Y:S01]  /*0fa0*/  @!PT LDS RZ, [RZ] ;  /* 0x00000000fffff984 */ /* 0x000fe20000000800 */
[----:B------:R-:W-:Y:S01]  /*0fb0*/  @!PT LDS RZ, [RZ] ;  /* 0x00000000fffff984 */ /* 0x000fe20000000800 */
[----:B------:R1:W-:Y:S01]  /*0fc0*/  @P2 LDGSTS.E.BYPASS.LTC128B.128 [R7+0xc100], [R20.64], !P5 ;  /* 0x0c10000014072fae */ /* 0x0003e2000e901d46 */
[----:B------:R-:W-:Y:S01]  /*0fd0*/  ISETP.GT.AND P0, PT, R18, R11, PT ;  /* 0x0000000b1200720c */ /* 0x000fe20003f04270 */
[----:B------:R-:W-:-:S02]  /*0fe0*/  IMAD R107, R172, c[0x0][0x1f4], R107 ;  /* 0x00007d00ac6b7a24 */ /* 0x000fc400078e026b */
[----:B------:R1:W-:Y:S01]  /*0ff0*/  @P2 LDGSTS.E.BYPASS.LTC128B.128 [R7+0xe100], [R20.64+0x80], !P4 ;  /* 0x0e10008014072fae */ /* 0x0003e2000e101d46 */
[----:B------:R-:W-:Y:S02]  /*1000*/  IMAD R125, R4, c[0x0][0x218], RZ ;  /* 0x00008600047d7a24 */ /* 0x000fe400078e02ff */
[----:B------:R-:W-:Y:S01]  /*1010*/  IMAD.MOV.U32 R4, RZ, RZ, c[0x0][0x280] ;  /* 0x0000a000ff047624 */ /* 0x000fe200078e00ff */
[----:B------:R1:W-:Y:S01]  /*1020*/  @P2 LDGSTS.E.BYPASS.LTC128B.128 [R7+0x10100], [R20.64+0x100], !P3 ;  /* 0x1010010014072fae */ /* 0x0003e2000d901d46 */
[----:B------:R-:W-:Y:S02]  /*1030*/  IMAD R125, R172, c[0x0][0x21c], R125 ;  /* 0x00008700ac7d7a24 */ /* 0x000fe400078e027d */
[C---:B------:R-:W-:Y:S01]  /*1040*/  IMAD.SHL.U32 R133, R4.reuse, 0x40, RZ ;  /* 0x0000004004857824 */ /* 0x040fe200078e00ff */
[----:B------:R2:W-:Y:S01]  /*1050*/  @P1 LDGSTS.E.BYPASS.LTC128B.128 [R3+0xd100], [R16.64], !P5 ;  /* 0x0d10000010031fae */ /* 0x0005e2000e901d46 */
[----:B------:R-:W-:Y:S02]  /*1060*/  SHF.L.U64.HI R131, R4, R135, c[0x0][0x284] ;  /* 0x0000a10004837619 */ /* 0x000fe40000010287 */
[----:B------:R-:W-:Y:S01]  /*1070*/  @P0 IADD3 R6, R6, -0x2, RZ ;  /* 0xfffffffe06060810 */ /* 0x000fe20007ffe0ff */
[----:B------:R2:W-:Y:S03]  /*1080*/  @P1 LDGSTS.E.BYPASS.LTC128B.128 [R3+0xf100], [R16.64+0x80], !P4 ;  /* 0x0f10008010031fae */ /* 0x0005e6000e101d46 */
[----:B------:R-:W-:Y:S01]  /*1090*/  @P0 SHF.R.S32.HI R15, RZ, 0x1f, R6 ;  /* 0x0000001fff0f0819 */ /* 0x000fe20000011406 */
[----:B------:R2:W-:Y:S01]  /*10a0*/  @P1 LDGSTS.E.BYPASS.LTC128B.128 [R3+0x11100], [R16.64+0x100], !P3 ;  /* 0x1110010010031fae */ /* 0x0005e2000d901d46 */
[----:B------:R-:W-:-:S02]  /*10b0*/  @P0 IMAD R14, R101, R6, RZ ;  /* 0x00000006650e0224 */ /* 0x000fc400078e02ff */
[-C--:B------:R-:W-:Y:S01]  /*10c0*/  @P0 IMAD.WIDE.U32 R22, R6, R103.reuse, R156 ;  /* 0x0000006706160225 */ /* 0x080fe200078e009c */
[----:B------:R-:W0:Y:S03]  /*10d0*/  LDGDEPBAR ;  /* 0x00000000000079af */ /* 0x000e260000000000 */
[----:B------:R-:W-:Y:S01]  /*10e0*/  @P0 IMAD R14, R15, R103, R14 ;  /* 0x000000670f0e0224 */ /* 0x000fe200078e020e */
[----:B------:R-:W-:Y:S01]  /*10f0*/  BAR.SYNC.DEFER_BLOCKING 0x0 ;  /* 0x0000000000007b1d */ /* 0x000fe20000010000 */
[----:B------:R-:W-:Y:S02]  /*1100*/  IMAD.MOV.U32 R6, RZ, RZ, c[0x0][0x27c] ;  /* 0x00009f00ff067624 */ /* 0x000fe400078e00ff */
[----:B------:R-:W-:Y:S02]  /*1110*/  @P0 IMAD.IADD R14, R23, 0x1, R14 ;  /* 0x00000001170e0824 */ /* 0x000fe400078e020e */
[----:B------:R-:W-:-:S02]  /*1120*/  IMAD.SHL.U32 R6, R6, 0x2, RZ ;  /* 0x0000000206067824 */ /* 0x000fc400078e00ff */
[----:B--2---:R-:W-:Y:S02]  /*1130*/  IMAD R3, R5, c[0x0][0x1e0], RZ ;  /* 0x0000780005037a24 */ /* 0x004fe400078e02ff */
[----:B------:R-:W-:Y:S01]  /*1140*/  IMAD.WIDE.U32 R16, R160, c[0x0][0x1e0], RZ ;  /* 0x00007800a0107a25 */ /* 0x000fe200078e00ff */
[----:B------:R-:W-:Y:S01]  /*1150*/  @!PT LDS RZ, [RZ] ;  /* 0x00000000fffff984 */ /* 0x000fe20000000800 */
[----:B------:R-:W-:Y:S01]  /*1160*/  @!PT LDS RZ, [RZ] ;  /* 0x00000000fffff984 */ /* 0x000fe20000000800 */
[----:B------:R-:W-:Y:S01]  /*1170*/  @!PT LDS RZ, [RZ] ;  /* 0x00000000fffff984 */ /* 0x000fe20000000800 */
[----:B------:R2:W-:Y:S04]  /*1180*/  @P2 LDGSTS.E.BYPASS.LTC128B.128 [R9+0x100], [R12.64], !P5 ;  /* 0x001000000c092fae */ /* 0x0005e8000e901d46 */
[----:B------:R2:W-:Y:S04]  /*1190*/  @P2 LDGSTS.E.BYPASS.LTC128B.128 [R9+0x2100], [R12.64+0x80], !P4 ;  /* 0x021000800c092fae */ /* 0x0005e8000e101d46 */
[----:B------:R2:W-:Y:S01]  /*11a0*/  @P2 LDGSTS.E.BYPASS.LTC128B.128 [R9+0x4100], [R12.64+0x100], !P3 ;  /* 0x041001000c092fae */ /* 0x0005e2000d901d46 */
[----:B------:R-:W-:-:S05]  /*11b0*/  @P1 IADD3 R8, P2, R110, R8, RZ ;  /* 0x000000086e081210 */ /* 0x000fca0007f5e0ff */
[----:B-1----:R-:W-:Y:S01]  /*11c0*/  @P1 IMAD.X R7, R109, 0x1, R0, P2 ;  /* 0x000000016d071824 */ /* 0x002fe200010e0600 */
[----:B------:R-:W-:Y:S01]  /*11d0*/  @P1 LEA R20, P2, R8, c[0x0][0x250], 0x1 ;  /* 0x0000940008141a11 */ /* 0x000fe200078408ff */
[----:B------:R-:W-:Y:S02]  /*11e0*/  IMAD R0, R160, c[0x0][0x1e4], R3 ;  /* 0x00007900a0007a24 */ /* 0x000fe400078e0203 */
[----:B------:R-:W-:Y:S01]  /*11f0*/  @P1 IMAD.SHL.U32 R3, R10, 0x2, RZ ;  /* 0x000000020a031824 */ /* 0x000fe200078e00ff */
[----:B------:R-:W-:Y:S01]  /*1200*/  @P1 LEA.HI.X R21, R8, c[0x0][0x254], R7, 0x1, P2 ;  /* 0x0000950008151a11 */ /* 0x000fe200010f0c07 */
[----:B------:R-:W-:Y:S01]  /*1210*/  @P0 IMAD.SHL.U32 R7, R10, 0x2, RZ ;  /* 0x000000020a070824 */ /* 0x000fe200078e00ff */
[----:B------:R-:W-:-:S03]  /*1220*/  @P0 LEA R24, P2, R22, c[0x0][0x220], 0x1 ;  /* 0x0000880016180a11 */ /* 0x000fc600078408ff */
[----:B------:R1:W-:Y:S01]  /*1230*/  @P1 LDGSTS.E.BYPASS.LTC128B.128 [R3+0x1100], [R20.64], !P5 ;  /* 0x0110000014031fae */ /* 0x0003e2000e901d46 */
[----:B------:R-:W-:-:S03]  /*1240*/  @P0 LEA.HI.X R25, R22, c[0x0][0x224], R14, 0x1, P2 ;  /* 0x0000890016190a11 */ /* 0x000fc600010f0c0e */
[----:B------:R1:W-:Y:S04]  /*1250*/  @P1 LDGSTS.E.BYPASS.LTC128B.128 [R3+0x3100], [R20.64+0x80], !P4 ;  /* 0x0310008014031fae */ /* 0x0003e8000e101d46 */
[----:B------:R1:W-:Y:S01]  /*1260*/  @P1 LDGSTS.E.BYPASS.LTC128B.128 [R3+0x5100], [R20.64+0x100], !P3 ;  /* 0x0510010014031fae */ /* 0x0003e2000d901d46 */
[----:B------:R-:W-:Y:S01]  /*1270*/  ISETP.LE.AND P1, PT, R108, c[0x0][0x27c], PT ;  /* 0x00009f006c007a0c */ /* 0x000fe20003f23270 */
[----:B--2---:R-:W-:Y:S01]  /*1280*/  IMAD.IADD R13, R17, 0x1, R0 ;  /* 0x00000001110d7824 */ /* 0x004fe200078e0200 */
[CC--:B------:R-:W-:Y:S01]  /*1290*/  LEA.HI R0, R2.reuse, R89.reuse, RZ, 0x2 ;  /* 0x0000005902007211 */ /* 0x0c0fe200078f10ff */
[----:B------:R-:W0:Y:S01]  /*12a0*/  LDGDEPBAR ;  /* 0x00000000000079af */ /* 0x000e220000000000 */
[----:B------:R-:W-:Y:S01]  /*12b0*/  IMAD.MOV.U32 R12, RZ, RZ, R16 ;  /* 0x000000ffff0c7224 */ /* 0x000fe200078e0010 */
[----:B------:R-:W-:-:S02]  /*12c0*/  LEA.HI R2, R2, R89, RZ, 0x5 ;  /* 0x0000005902027211 */ /* 0x000fc400078f28ff */
[----:B------:R-:W-:Y:S01]  /*12d0*/  LOP3.LUT R8, R0, 0xfffffffc, RZ, 0xc0, !PT ;  /* 0xfffffffc00087812 */ /* 0x000fe200078ec0ff */
[----:B------:R2:W-:Y:S01]  /*12e0*/  @P0 LDGSTS.E.BYPASS.LTC128B.128 [R7+0x12100], [R24.64], !P5 ;  /* 0x1210000018070fae */ /* 0x0005e2000e901d46 */
[--C-:B------:R-:W-:Y:S01]  /*12f0*/  SHF.R.S32.HI R117, RZ, 0x2, R0.reuse ;  /* 0x00000002ff757819 */ /* 0x100fe20000011400 */
[----:B------:R-:W-:Y:S01]  /*1300*/  IMAD.SHL.U32 R2, R2, 0x10, RZ ;  /* 0x0000001002027824 */ /* 0x000fe200078e00ff */
[----:B------:R-:W-:Y:S01]  /*1310*/  SHF.R.S32.HI R0, RZ, 0x1f, R0 ;  /* 0x0000001fff007819 */ /* 0x000fe20000011400 */
[----:B------:R2:W-:Y:S01]  /*1320*/  @P0 LDGSTS.E.BYPASS.LTC128B.128 [R7+0x14100], [R24.64+0x80], !P4 ;  /* 0x1410008018070fae */ /* 0x0005e2000e101d46 */
[----:B------:R-:W-:Y:S02]  /*1330*/  IMAD.WIDE.U32 R12, R195, c[0x0][0x1e8], R12 ;  /* 0x00007a00c30c7a25 */ /* 0x000fe400078e000c */
[----:B------:R-:W-:Y:S01]  /*1340*/  LEA.HI R0, R0, R117, RZ, 0x3 ;  /* 0x0000007500007211 */ /* 0x000fe200078f18ff */
[----:B------:R2:W-:Y:S01]  /*1350*/  @P0 LDGSTS.E.BYPASS.LTC128B.128 [R7+0x16100], [R24.64+0x100], !P3 ;  /* 0x1610010018070fae */ /* 0x0005e2000d901d46 */
[----:B------:R-:W-:Y:S01]  /*1360*/  LOP3.LUT R2, R2, 0xfffffe00, RZ, 0xc0, !PT ;  /* 0xfffffe0002027812 */ /* 0x000fe200078ec0ff */
[----:B------:R-:W-:Y:S01]  /*1370*/  IMAD.IADD R159, R13, 0x1, R158 ;  /* 0x000000010d9f7824 */ /* 0x000fe200078e029e */
[----:B------:R-:W-:Y:S01]  /*1380*/  LOP3.LUT R0, R0, 0xfffffff8, RZ, 0xc0, !PT ;  /* 0xfffffff800007812 */ /* 0x000fe200078ec0ff */
[----:B------:R-:W-:-:S02]  /*1390*/  IMAD.MOV.U32 R158, RZ, RZ, R12 ;  /* 0x000000ffff9e7224 */ /* 0x000fc400078e000c */
[----:B------:R-:W-:Y:S02]  /*13a0*/  IMAD R12, R91, c[0x0][0x210], RZ ;  /* 0x000084005b0c7a24 */ /* 0x000fe400078e02ff */
[----:B------:R-:W-:Y:S01]  /*13b0*/  IMAD.WIDE.U32 R162, R117, c[0x0][0x1e0], RZ ;  /* 0x0000780075a27a25 */ /* 0x000fe200078e00ff */
[----:B-1----:R-:W-:Y:S02]  /*13c0*/  P2R R3, PR, RZ, 0x2 ;  /* 0x00000002ff037803 */ /* 0x002fe40000000000 */
[----:B------:R-:W-:Y:S01]  /*13d0*/  @P0 LEA R14, P1, R105, R24, 0x1 ;  /* 0x00000018690e0211 */ /* 0x000fe200078208ff */
[----:B------:R-:W-:Y:S01]  /*13e0*/  IMAD.IADD R20, R89, 0x1, -R8 ;  /* 0x0000000159147824 */ /* 0x000fe200078e0a08 */
[----:B------:R-:W-:Y:S01]  /*13f0*/  IADD3 R3, -R6, c[0x0][0x1d4], RZ ;  /* 0x0000750006037a10 */ /* 0x000fe20007ffe1ff */
[----:B------:R-:W-:Y:S01]  /*1400*/  IMAD.WIDE.U32 R158, R172, c[0x0][0x1f0], R158 ;  /* 0x00007c00ac9e7a25 */ /* 0x000fe200078e009e */
[----:B------:R-:W-:-:S03]  /*1410*/  @P0 LEA.HI.X R15, R105, R25, R102, 0x1, P1 ;  /* 0x00000019690f0211 */ /* 0x000fc600008f0c66 */
[C---:B------:R-:W-:Y:S02]  /*1420*/  IMAD.SHL.U32 R22, R20.reuse, 0x8, RZ ;  /* 0x0000000814167824 */ /* 0x040fe400078e00ff */
[----:B------:R1:W-:Y:S01]  /*1430*/  @P0 LDGSTS.E.BYPASS.LTC128B.128 [R7+0x13100], [R14.64], !P5 ;  /* 0x131000000e070fae */ /* 0x0003e2000e901d46 */
[----:B------:R-:W-:Y:S02]  /*1440*/  IMAD.SHL.U32 R20, R20, 0x4, RZ ;  /* 0x0000000414147824 */ /* 0x000fe400078e00ff */
[----:B------:R-:W-:Y:S01]  /*1450*/  SHF.R.S32.HI R23, RZ, 0x1f, R22 ;  /* 0x0000001fff177819 */ /* 0x000fe20000011416 */
[----:B------:R1:W-:Y:S01]  /*1460*/  @P0 LDGSTS.E.BYPASS.LTC128B.128 [R7+0x15100], [R14.64+0x80], !P4 ;  /* 0x151000800e070fae */ /* 0x0003e2000e101d46 */
[----:B------:R-:W-:Y:S01]  /*1470*/  IMAD R12, R195, c[0x0][0x214], R12 ;  /* 0x00008500c30c7a24 */ /* 0x000fe200078e020c */
[----:B------:R-:W-:Y:S01]  /*1480*/  IADD3 R19, R20, 0x20, RZ ;  /* 0x0000002014137810 */ /* 0x000fe20007ffe0ff */
[----:B------:R-:W-:Y:S01]  /*1490*/  IMAD.IADD R107, R159, 0x1, R107 ;  /* 0x000000019f6b7824 */ /* 0x000fe200078e026b */
[----:B------:R1:W-:Y:S01]  /*14a0*/  @P0 LDGSTS.E.BYPASS.LTC128B.128 [R7+0x17100], [R14.64+0x100], !P3 ;  /* 0x171001000e070fae */ /* 0x0003e2000d901d46 */
[----:B------:R-:W-:Y:S01]  /*14b0*/  ISETP.GE.AND P0, PT, R22, c[0x0][0x27c], PT ;  /* 0x00009f0016007a0c */ /* 0x000fe20003f06270 */
[C-C-:B------:R-:W-:Y:S01]  /*14c0*/  IMAD.WIDE.U32 R168, R117.reuse, c[0x0][0x280], R22.reuse ;  /* 0x0000a00075a87a25 */ /* 0x140fe200078e0016 */
[----:B------:R-:W-:Y:S01]  /*14d0*/  IADD3 R17, R20, 0x40, RZ ;  /* 0x0000004014117810 */ /* 0x000fe20007ffe0ff */
[----:B------:R-:W0:Y:S01]  /*14e0*/  LDGDEPBAR ;  /* 0x00000000000079af */ /* 0x000e220000000000 */
[----:B------:R-:W-:Y:S01]  /*14f0*/  SEL R9, R6, R3, !P0 ;  /* 0x0000000306097207 */ /* 0x000fe20004000000 */
[----:B------:R-:W-:Y:S01]  /*1500*/  IMAD.WIDE.U32 R170, R117, c[0x0][0x290], R22 ;  /* 0x0000a40075aa7a25 */ /* 0x000fe200078e0016 */
[----:B------:R-:W-:-:S02]  /*1510*/  SHF.R.S32.HI R21, RZ, 0x1f, R20 ;  /* 0x0000001fff157819 */ /* 0x000fc40000011414 */
[----:B------:R-:W-:Y:S01]  /*1520*/  SHF.R.S32.HI R112, RZ, 0x1f, R9 ;  /* 0x0000001fff707819 */ /* 0x000fe20000011409 */
[----:B------:R-:W-:Y:S01]  /*1530*/  IMAD.IADD R16, R20, 0x1, R17 ;  /* 0x0000000114107824 */ /* 0x000fe200078e0211 */
[----:B------:R-:W-:Y:S01]  /*1540*/  IADD3 R144, R22, 0x60, RZ ;  /* 0x0000006016907810 */ /* 0x000fe20007ffe0ff */
[C-C-:B------:R-:W-:Y:S01]  /*1550*/  IMAD.WIDE.U32 R28, R117.reuse, c[0x0][0x290], R20.reuse ;  /* 0x0000a400751c7a25 */ /* 0x140fe200078e0014 */
[----:B------:R-:W-:Y:S02]  /*1560*/  LEA.HI R112, R112, R9, RZ, 0x4 ;  /* 0x0000000970707211 */ /* 0x000fe400078f20ff */
[C---:B------:R-:W-:Y:S01]  /*1570*/  IADD3 R143, R22.reuse, 0x80, RZ ;  /* 0x00000080168f7810 */ /* 0x040fe20007ffe0ff */
[----:B------:R-:W-:Y:S01]  /*1580*/  IMAD.WIDE.U32 R8, R117, c[0x0][0x280], R20 ;  /* 0x0000a00075087a25 */ /* 0x000fe200078e0014 */
[----:B------:R-:W-:Y:S02]  /*1590*/  SHF.R.S32.HI R112, RZ, 0x4, R112 ;  /* 0x00000004ff707819 */ /* 0x000fe40000011470 */
[----:B------:R-:W-:Y:S01]  /*15a0*/  IADD3 R142, R22, 0xa0, RZ ;  /* 0x000000a0168e7810 */ /* 0x000fe20007ffe0ff */
[----:B------:R-:W-:-:S04]  /*15b0*/  IMAD.WIDE.U32 R26, R195, c[0x0][0x210], R22 ;  /* 0x00008400c31a7a25 */ /* 0x000fc800078e0016 */
[----:B------:R-:W-:Y:S02]  /*15c0*/  IMAD.IADD R13, R27, 0x1, R12 ;  /* 0x000000011b0d7824 */ /* 0x000fe400078e020c */
[----:B------:R-:W-:Y:S01]  /*15d0*/  IMAD.MOV.U32 R12, RZ, RZ, R26 ;  /* 0x000000ffff0c7224 */ /* 0x000fe200078e001a */
[----:B-1----:R-:W-:Y:S01]  /*15e0*/  SHF.R.S32.HI R14, RZ, 0x1f, R117 ;  /* 0x0000001fff0e7819 */ /* 0x002fe20000011475 */
[----:B------:R-:W-:Y:S01]  /*15f0*/  IMAD.IADD R15, R20, 0x1, R19 ;  /* 0x00000001140f7824 */ /* 0x000fe200078e0213 */
[----:B--2---:R-:W-:Y:S01]  /*1600*/  SEL R7, RZ, c[0x0][0x27c], !P0 ;  /* 0x00009f00ff077a07 */ /* 0x004fe20004000000 */
[----:B------:R-:W-:Y:S01]  /*1610*/  IMAD.WIDE.U32 R172, R172, c[0x0][0x218], R12 ;  /* 0x00008600acac7a25 */ /* 0x000fe200078e000c */
[----:B------:R-:W-:Y:S02]  /*1620*/  ISETP.GE.AND P0, PT, R16, c[0x0][0x27c], PT ;  /* 0x00009f0010007a0c */ /* 0x000fe40003f06270 */
[----:B------:R-:W-:Y:S01]  /*1630*/  ISETP.GE.AND P1, PT, R15, c[0x0][0x27c], PT ;  /* 0x00009f000f007a0c */ /* 0x000fe20003f26270 */
[----:B------:R-:W-:Y:S01]  /*1640*/  IMAD R164, R14, c[0x0][0x280], RZ ;  /* 0x0000a0000ea47a24 */ /* 0x000fe200078e02ff */
[----:B------:R-:W-:Y:S01]  /*1650*/  IADD3 R13, R20, 0x30, RZ ;  /* 0x00000030140d7810 */ /* 0x000fe20007ffe0ff */
[----:B------:R-:W-:Y:S01]  /*1660*/  IMAD.IADD R7, R22, 0x1, R7 ;  /* 0x0000000116077824 */ /* 0x000fe200078e0207 */
[CC--:B------:R-:W-:Y:S01]  /*1670*/  SEL R24, R6.reuse, R3.reuse, !P1 ;  /* 0x0000000306187207 */ /* 0x0c0fe20004800000 */
[----:B------:R-:W-:Y:S01]  /*1680*/  IMAD R164, R117, c[0x0][0x284], R164 ;  /* 0x0000a10075a47a24 */ /* 0x000fe200078e02a4 */
[----:B------:R-:W-:Y:S01]  /*1690*/  SEL R3, R6, R3, !P0 ;  /* 0x0000000306037207 */ /* 0x000fe20004000000 */
[----:B------:R-:W-:Y:S01]  /*16a0*/  IMAD R166, R14, c[0x0][0x290], RZ ;  /* 0x0000a4000ea67a24 */ /* 0x000fe200078e02ff */
[----:B------:R-:W-:Y:S01]  /*16b0*/  SHF.R.S32.HI R6, RZ, 0x1f, R7 ;  /* 0x0000001fff067819 */ /* 0x000fe20000011407 */
[----:B------:R-:W-:Y:S01]  /*16c0*/  IMAD.IADD R169, R169, 0x1, R164 ;  /* 0x00000001a9a97824 */ /* 0x000fe200078e02a4 */
[----:B------:R-:W-:Y:S01]  /*16d0*/  SHF.R.S32.HI R116, RZ, 0x1f, R3 ;  /* 0x0000001fff747819 */ /* 0x000fe20000011403 */
[----:B------:R-:W-:Y:S01]  /*16e0*/  IMAD.IADD R165, R164, 0x1, R9 ;  /* 0x00000001a4a57824 */ /* 0x000fe200078e0209 */
[----:B------:R-:W-:Y:S01]  /*16f0*/  LEA.HI R141, R6, R7, RZ, 0x3 ;  /* 0x00000007068d7211 */ /* 0x000fe200078f18ff */
[----:B------:R-:W-:Y:S01]  /*1700*/  IMAD.MOV.U32 R164, RZ, RZ, R8 ;  /* 0x000000ffffa47224 */ /* 0x000fe200078e0008 */
[----:B------:R-:W-:Y:S01]  /*1710*/  SEL R8, RZ, c[0x0][0x27c], !P1 ;  /* 0x00009f00ff087a07 */ /* 0x000fe20004800000 */
[C---:B------:R-:W-:Y:S01]  /*1720*/  IMAD.IADD R9, R117.reuse, 0x1, -R0 ;  /* 0x0000000175097824 */ /* 0x040fe200078e0a00 */
[----:B------:R-:W-:Y:S01]  /*1730*/  IADD3 R160, P1, R160, R117, RZ ;  /* 0x00000075a0a07210 */ /* 0x000fe20007f3e0ff */
[----:B------:R-:W-:Y:S01]  /*1740*/  IMAD R166, R117, c[0x0][0x294], R166 ;  /* 0x0000a50075a67a24 */ /* 0x000fe200078e02a6 */
[----:B------:R-:W-:Y:S01]  /*1750*/  LEA.HI R116, R116, R3, RZ, 0x4 ;  /* 0x0000000374747211 */ /* 0x000fe200078f20ff */
[----:B------:R-:W-:Y:S01]  /*1760*/  IMAD.WIDE.U32 R168, R90, c[0x0][0x280], R168 ;  /* 0x0000a0005aa87a25 */ /* 0x000fe200078e00a8 */
[----:B------:R-:W-:-:S02]  /*1770*/  SEL R3, RZ, c[0x0][0x27c], !P0 ;  /* 0x00009f00ff037a07 */ /* 0x000fc40004000000 */
[----:B------:R-:W-:Y:S01]  /*1780*/  LOP3.LUT P6, RZ, R9, 0x4, RZ, 0xc0, !PT ;  /* 0x0000000409ff7812 */ /* 0x000fe200078cc0ff */
[----:B------:R-:W-:Y:S01]  /*1790*/  IMAD.X R161, R5, 0x1, R14, P1 ;  /* 0x0000000105a17824 */ /* 0x000fe200008e060e */
[----:B------:R-:W-:Y:S01]  /*17a0*/  LEA.HI R6, R6, R7, RZ, 0x6 ;  /* 0x0000000706067211 */ /* 0x000fe200078f30ff */
[----:B------:R-:W-:Y:S01]  /*17b0*/  IMAD.IADD R5, R8, 0x1, R15 ;  /* 0x0000000108057824 */ /* 0x000fe200078e020f */
[----:B------:R-:W-:Y:S01]  /*17c0*/  SHF.R.S32.HI R7, RZ, 0x1f, R24 ;  /* 0x0000001fff077819 */ /* 0x000fe20000011418 */
[----:B------:R-:W-:Y:S01]  /*17d0*/  IMAD.IADD R3, R3, 0x1, R16 ;  /* 0x0000000103037824 */ /* 0x000fe200078e0210 */
[----:B------:R-:W-:Y:S01]  /*17e0*/  LEA.HI.SX32 R112, R141, R112, 0x1d ;  /* 0x000000708d707211 */ /* 0x000fe200078feaff */
[----:B------:R-:W-:Y:S01]  /*17f0*/  IMAD.SHL.U32 R9, R9, 0x40, RZ ;  /* 0x0000004009097824 */ /* 0x000fe200078e00ff */
[----:B------:R-:W-:Y:S01]  /*1800*/  SHF.R.S32.HI R114, RZ, 0x1f, R5 ;  /* 0x0000001fff727819 */ /* 0x000fe20000011405 */
[----:B------:R-:W-:Y:S01]  /*1810*/  IMAD R14, R14, c[0x0][0x1e0], RZ ;  /* 0x000078000e0e7a24 */ /* 0x000fe200078e02ff */
[----:B------:R-:W-:Y:S01]  /*1820*/  SHF.R.S32.HI R0, RZ, 0x1f, R3 ;  /* 0x0000001fff007819 */ /* 0x000fe20000011403 */
[----:B------:R-:W-:Y:S01]  /*1830*/  IMAD.SHL.U32 R6, R6, 0x40, RZ ;  /* 0x0000004006067824 */ /* 0x000fe200078e00ff */
[CC--:B------:R-:W-:Y:S01]  /*1840*/  LEA.HI R140, R114.reuse, R5.reuse, RZ, 0x3 ;  /* 0x00000005728c7211 */ /* 0x0c0fe200078f18ff */
[----:B------:R-:W-:Y:S01]  /*1850*/  IMAD R111, R117, c[0x0][0x1e4], R14 ;  /* 0x00007900756f7a24 */ /* 0x000fe200078e020e */
[----:B------:R-:W-:Y:S01]  /*1860*/  LEA.HI R114, R114, R5, RZ, 0x6 ;  /* 0x0000000572727211 */ /* 0x000fe200078f30ff */
[----:B------:R-:W-:Y:S01]  /*1870*/  IMAD.IADD R171, R171, 0x1, R166 ;  /* 0x00000001abab7824 */ /* 0x000fe200078e02a6 */
[----:B------:R-:W-:Y:S01]  /*1880*/  LOP3.LUT R9, R9, 0x1c0, RZ, 0xc0, !PT ;  /* 0x000001c009097812 */ /* 0x000fe200078ec0ff */
[----:B------:R-:W-:Y:S01]  /*1890*/  IMAD.IADD R111, R163, 0x1, R111 ;  /* 0x00000001a36f7824 */ /* 0x000fe200078e026f */
[-C--:B------:R-:W-:Y:S01]  /*18a0*/  LEA.HI R139, R0, R3.reuse, RZ, 0x3 ;  /* 0x00000003008b7211 */ /* 0x080fe200078f18ff */
[----:B------:R-:W-:Y:S01]  /*18b0*/  IMAD.SHL.U32 R114, R114, 0x40, RZ ;  /* 0x0000004072727824 */ /* 0x000fe200078e00ff */
[----:B------:R-:W-:Y:S01]  /*18c0*/  LEA.HI R0, R0, R3, RZ, 0x6 ;  /* 0x0000000300007211 */ /* 0x000fe200078f30ff */
[----:B------:R-:W-:Y:S01]  /*18d0*/  IMAD.IADD R167, R166, 0x1, R29 ;  /* 0x00000001a6a77824 */ /* 0x000fe200078e021d */
[----:B------:R-:W-:Y:S01]  /*18e0*/  SHF.R.U32.HI R3, RZ, 0x3, R9 ;  /* 0x00000003ff037819 */ /* 0x000fe20000011609 */
[----:B------:R-:W-:Y:S01]  /*18f0*/  IMAD.MOV.U32 R166, RZ, RZ, R28 ;  /* 0x000000ffffa67224 */ /* 0x000fe200078e001c */
[----:B------:R-:W-:Y:S01]  /*1900*/  LOP3.LUT R14, R9, 0x38, R140, 0xf8, !PT ;  /* 0x00000038090e7812 */ /* 0x000fe200078ef88c */
[----:B------:R-:W-:Y:S01]  /*1910*/  IMAD.SHL.U32 R0, R0, 0x40, RZ ;  /* 0x0000004000007824 */ /* 0x000fe200078e00ff */
[----:B------:R-:W-:Y:S01]  /*1920*/  LEA.HI R7, R7, R24, RZ, 0x4 ;  /* 0x0000001807077211 */ /* 0x000fe200078f20ff */
[----:B------:R-:W-:Y:S01]  /*1930*/  IMAD.WIDE.U32 R170, R90, c[0x0][0x290], R170 ;  /* 0x0000a4005aaa7a25 */ /* 0x000fe200078e00aa */
[----:B------:R-:W-:-:S02]  /*1940*/  LOP3.LUT R114, R114, 0xfffff000, RZ, 0xc0, !PT ;  /* 0xfffff00072727812 */ /* 0x000fc400078ec0ff */
[----:B------:R-:W-:Y:S01]  /*1950*/  LOP3.LUT R5, R14, R3, RZ, 0x3c, !PT ;  /* 0x000000030e057212 */ /* 0x000fe200078e3cff */
[C---:B------:R-:W-:Y:S01]  /*1960*/  IMAD.WIDE.U32 R166, R90.reuse, c[0x0][0x290], R166 ;  /* 0x0000a4005aa67a25 */ /* 0x040fe200078e00a6 */
[----:B------:R-:W-:Y:S02]  /*1970*/  SHF.R.S32.HI R7, RZ, 0x4, R7 ;  /* 0x00000004ff077819 */ /* 0x000fe40000011407 */
[----:B------:R-:W-:Y:S01]  /*1980*/  SHF.R.S32.HI R116, RZ, 0x4, R116 ;  /* 0x00000004ff747819 */ /* 0x000fe20000011474 */
[----:B------:R-:W-:Y:S01]  /*1990*/  IMAD.WIDE.U32 R164, R90, c[0x0][0x280], R164 ;  /* 0x0000a0005aa47a25 */ /* 0x000fe200078e00a4 */
[----:B------:R-:W-:Y:S02]  /*19a0*/  IADD3 R114, R5, R114, R2 ;  /* 0x0000007205727210 */ /* 0x000fe40007ffe002 */
[----:B------:R-:W-:Y:S01]  /*19b0*/  SHF.R.S32.HI R5, RZ, 0x1f, R112 ;  /* 0x0000001fff057819 */ /* 0x000fe20000011470 */
[----:B------:R-:W-:Y:S01]  /*19c0*/  IMAD.IADD R125, R173, 0x1, R125 ;  /* 0x00000001ad7d7824 */ /* 0x000fe200078e027d */
[----:B------:R-:W-:-:S02]  /*19d0*/  LOP3.LUT R8, R9, 0x38, R141, 0xf8, !PT ;  /* 0x0000003809087812 */ /* 0x000fc400078ef88d */
[----:B------:R-:W-:Y:S02]  /*19e0*/  LEA.HI.SX32 R118, R140, R7, 0x1d ;  /* 0x000000078c767211 */ /* 0x000fe400078feaff */
[----:B------:R-:W-:Y:S02]  /*19f0*/  LEA.HI.SX32 R116, R139, R116, 0x1d ;  /* 0x000000748b747211 */ /* 0x000fe400078feaff */
[----:B------:R-:W-:Y:S01]  /*1a00*/  LEA.HI R120, R5, R112, RZ, 0x3 ;  /* 0x0000007005787211 */ /* 0x000fe200078f18ff */
[----:B------:R-:W-:Y:S01]  /*1a10*/  IMAD.SHL.U32 R112, R112, 0x8, RZ ;  /* 0x0000000870707824 */ /* 0x000fe200078e00ff */
[----:B------:R-:W-:Y:S02]  /*1a20*/  LOP3.LUT R115, R8, R3, RZ, 0x3c, !PT ;  /* 0x0000000308737212 */ /* 0x000fe400078e3cff */
[----:B------:R-:W-:Y:S01]  /*1a30*/  SHF.R.S32.HI R5, RZ, 0x1f, R118 ;  /* 0x0000001fff057819 */ /* 0x000fe20000011476 */
[----:B------:R-:W-:Y:S01]  /*1a40*/  IMAD.SHL.U32 R120, R120, 0x200, RZ ;  /* 0x0000020078787824 */ /* 0x000fe200078e00ff */
[----:B------:R-:W-:-:S02]  /*1a50*/  LOP3.LUT R6, R6, 0xfffff000, RZ, 0xc0, !PT ;  /* 0xfffff00006067812 */ /* 0x000fc400078ec0ff */
[----:B------:R-:W-:Y:S02]  /*1a60*/  LOP3.LUT R8, R9, 0x38, R139, 0xf8, !PT ;  /* 0x0000003809087812 */ /* 0x000fe400078ef88b */
[----:B------:R-:W-:Y:S02]  /*1a70*/  SHF.R.S32.HI R7, RZ, 0x1f, R116 ;  /* 0x0000001fff077819 */ /* 0x000fe40000011474 */
[----:B------:R-:W-:Y:S01]  /*1a80*/  LEA.HI R5, R5, R118, RZ, 0x3 ;  /* 0x0000007605057211 */ /* 0x000fe200078f18ff */
[----:B------:R-:W-:Y:S01]  /*1a90*/  IMAD.SHL.U32 R118, R118, 0x8, RZ ;  /* 0x0000000876767824 */ /* 0x000fe200078e00ff */
[----:B------:R-:W-:Y:S02]  /*1aa0*/  LOP3.LUT R0, R0, 0xfffff000, RZ, 0xc0, !PT ;  /* 0xfffff00000007812 */ /* 0x000fe400078ec0ff */
[----:B------:R-:W-:Y:S01]  /*1ab0*/  LOP3.LUT R113, R8, R3, RZ, 0x3c, !PT ;  /* 0x0000000308717212 */ /* 0x000fe200078e3cff */
[----:B------:R-:W-:Y:S01]  /*1ac0*/  IMAD.SHL.U32 R5, R5, 0x200, RZ ;  /* 0x0000020005057824 */ /* 0x000fe200078e00ff */
[----:B------:R-:W-:-:S02]  /*1ad0*/  IADD3 R115, R115, R6, R2 ;  /* 0x0000000673737210 */ /* 0x000fc40007ffe002 */
[----:B------:R-:W-:Y:S01]  /*1ae0*/  LEA.HI R138, R7, R116, RZ, 0x3 ;  /* 0x00000074078a7211 */ /* 0x000fe200078f18ff */
[----:B------:R-:W-:Y:S01]  /*1af0*/  IMAD.SHL.U32 R116, R116, 0x8, RZ ;  /* 0x0000000874747824 */ /* 0x000fe200078e00ff */
[----:B------:R-:W-:Y:S02]  /*1b00*/  LOP3.LUT R6, R9, 0x38, R112, 0xf8, !PT ;  /* 0x0000003809067812 */ /* 0x000fe400078ef870 */
[----:B------:R-:W-:Y:S01]  /*1b10*/  IADD3 R113, R113, R0, R2 ;  /* 0x0000000071717210 */ /* 0x000fe20007ffe002 */
[----:B------:R-:W-:Y:S01]  /*1b20*/  IMAD.SHL.U32 R138, R138, 0x200, RZ ;  /* 0x000002008a8a7824 */ /* 0x000fe200078e00ff */
[C---:B------:R-:W-:Y:S02]  /*1b30*/  LOP3.LUT R0, R9.reuse, 0x18, R22, 0xf8, !PT ;  /* 0x0000001809007812 */ /* 0x040fe400078ef816 */
[----:B------:R-:W-:Y:S02]  /*1b40*/  LOP3.LUT R8, R9, 0x38, R118, 0xf8, !PT ;  /* 0x0000003809087812 */ /* 0x000fe400078ef876 */
[----:B------:R-:W-:-:S02]  /*1b50*/  LOP3.LUT R7, R6, R3, RZ, 0x3c, !PT ;  /* 0x0000000306077212 */ /* 0x000fc400078e3cff */
[----:B------:R-:W-:Y:S02]  /*1b60*/  LOP3.LUT R6, R9, 0x38, R116, 0xf8, !PT ;  /* 0x0000003809067812 */ /* 0x000fe400078ef874 */
[----:B------:R-:W-:Y:S02]  /*1b70*/  LOP3.LUT R0, R2, R0, R3, 0xf6, !PT ;  /* 0x0000000002007212 */ /* 0x000fe400078ef603 */
[-C--:B------:R-:W-:Y:S02]  /*1b80*/  LOP3.LUT R119, R8, R3.reuse, RZ, 0x3c, !PT ;  /* 0x0000000308777212 */ /* 0x080fe400078e3cff */
[----:B------:R-:W-:Y:S01]  /*1b90*/  LOP3.LUT R3, R6, R3, RZ, 0x3c, !PT ;  /* 0x0000000306037212 */ /* 0x000fe200078e3cff */
[----:B------:R-:W-:Y:S01]  /*1ba0*/  IMAD.MOV.U32 R6, RZ, RZ, c[0x0][0x290] ;  /* 0x0000a400ff067624 */ /* 0x000fe200078e00ff */
[----:B------:R-:W-:Y:S02]  /*1bb0*/  LOP3.LUT R138, R138, 0xfffff000, RZ, 0xc0, !PT ;  /* 0xfffff0008a8a7812 */ /* 0x000fe400078ec0ff */
[----:B------:R-:W-:Y:S01]  /*1bc0*/  LOP3.LUT R120, R120, 0xfffff000, RZ, 0xc0, !PT ;  /* 0xfffff00078787812 */ /* 0x000fe200078ec0ff */
[----:B------:R-:W-:Y:S01]  /*1bd0*/  IMAD.SHL.U32 R129, R6, 0x40, RZ ;  /* 0x0000004006817824 */ /* 0x000fe200078e00ff */
[----:B------:R-:W-:Y:S01]  /*1be0*/  IADD3 R138, R3, R138, R2 ;  /* 0x0000008a038a7210 */ /* 0x000fe20007ffe002 */
[----:B------:R-:W-:Y:S01]  /*1bf0*/  IMAD R3, R121, c[0x0][0x290], RZ ;  /* 0x0000a40079037a24 */ /* 0x000fe200078e02ff */
[----:B------:R-:W-:Y:S01]  /*1c00*/  LOP3.LUT R5, R5, 0xfffff000, RZ, 0xc0, !PT ;  /* 0xfffff00005057812 */ /* 0x000fe200078ec0ff */
[----:B------:R-:W-:Y:S01]  /*1c10*/  IMAD R121, R121, c[0x0][0x280], RZ ;  /* 0x0000a00079797a24 */ /* 0x000fe200078e02ff */
[----:B------:R-:W-:Y:S01]  /*1c20*/  IADD3 R106, P1, P0, R158, R162, R22 ;  /* 0x000000a29e6a7210 */ /* 0x000fe2000783e016 */
[C---:B------:R-:W-:Y:S01]  /*1c30*/  IMAD R3, R90.reuse, c[0x0][0x294], R3 ;  /* 0x0000a5005a037a24 */ /* 0x040fe200078e0203 */
[--C-:B------:R-:W-:Y:S01]  /*1c40*/  IADD3 R120, R7, R120, R2.reuse ;  /* 0x0000007807787210 */ /* 0x100fe20007ffe002 */
[----:B------:R-:W-:Y:S01]  /*1c50*/  IMAD R121, R90, c[0x0][0x284], R121 ;  /* 0x0000a1005a797a24 */ /* 0x000fe200078e0279 */
[----:B------:R-:W-:Y:S01]  /*1c60*/  IADD3 R119, R119, R5, R2 ;  /* 0x0000000577777210 */ /* 0x000fe20007ffe002 */
[----:B------:R-:W-:Y:S01]  /*1c70*/  IMAD.MOV.U32 R2, RZ, RZ, c[0x0][0x1e0] ;  /* 0x00007800ff027624 */ /* 0x000fe200078e00ff */
[----:B------:R-:W-:Y:S01]  /*1c80*/  IADD3.X R104, R107, R111, R23, P1, P0 ;  /* 0x0000006f6b687210 */ /* 0x000fe20000fe0417 */
[----:B------:R-:W-:Y:S01]  /*1c90*/  IMAD.IADD R123, R169, 0x1, R121 ;  /* 0x00000001a97b7824 */ /* 0x000fe200078e0279 */
[----:B------:R-:W-:Y:S01]  /*1ca0*/  ISETP.NE.AND P0, PT, RZ, UR4, PT ;  /* 0x00000004ff007c0c */ /* 0x000fe2000bf05270 */
[----:B------:R-:W-:Y:S01]  /*1cb0*/  IMAD.SHL.U32 R137, R2, 0x40, RZ ;  /* 0x0000004002897824 */ /* 0x000fe200078e00ff */
[----:B------:R-:W-:Y:S01]  /*1cc0*/  LOP3.LUT R141, R141, 0xfffffff8, RZ, 0xc0, !PT ;  /* 0xfffffff88d8d7812 */ /* 0x000fe200078ec0ff */
[----:B------:R-:W-:Y:S01]  /*1cd0*/  IMAD.IADD R124, R171, 0x1, R3 ;  /* 0x00000001ab7c7824 */ /* 0x000fe200078e0203 */
[----:B------:R-:W-:Y:S01]  /*1ce0*/  LOP3.LUT R140, R140, 0xfffffff8, RZ, 0xc0, !PT ;  /* 0xfffffff88c8c7812 */ /* 0x000fe200078ec0ff */
[----:B------:R-:W-:Y:S01]  /*1cf0*/  IMAD.IADD R122, R3, 0x1, R167 ;  /* 0x00000001037a7824 */ /* 0x000fe200078e02a7 */
[----:B------:R-:W-:Y:S01]  /*1d00*/  LOP3.LUT R139, R139, 0xfffffff8, RZ, 0xc0, !PT ;  /* 0xfffffff88b8b7812 */ /* 0x000fe200078ec0ff */
[----:B------:R-:W-:Y:S01]  /*1d10*/  IMAD.IADD R121, R121, 0x1, R165 ;  /* 0x0000000179797824 */ /* 0x000fe200078e02a5 */
[----:B------:R-:W-:-:S02]  /*1d20*/  SHF.L.U64.HI R127, R6, R135, c[0x0][0x294] ;  /* 0x0000a500067f7619 */ /* 0x000fc40000010287 */
[----:B------:R-:W-:Y:S02]  /*1d30*/  SHF.L.U64.HI R135, R2, R135, c[0x0][0x1e4] ;  /* 0x0000790002877619 */ /* 0x000fe40000010287 */
[----:B------:R-:W-:Y:S02]  /*1d40*/  P2R R145, PR, RZ, 0x1 ;  /* 0x00000001ff917803 */ /* 0x000fe40000000000 */
[C---:B------:R-:W-:Y:S02]  /*1d50*/  IADD3 R14, R20.reuse, 0x10, RZ ;  /* 0x00000010140e7810 */ /* 0x040fe40007ffe0ff */
[----:B------:R-:W-:Y:S02]  /*1d60*/  IADD3 R12, R20, 0x50, RZ ;  /* 0x00000050140c7810 */ /* 0x000fe40007ffe0ff */
[----:B------:R-:W-:Y:S02]  /*1d70*/  SHF.R.S32.HI R136, RZ, 0x1f, R141 ;  /* 0x0000001fff887819 */ /* 0x000fe4000001148d */
[----:B------:R-:W-:-:S02]  /*1d80*/  SHF.R.S32.HI R130, RZ, 0x1f, R112 ;  /* 0x0000001fff827819 */ /* 0x000fc40000011470 */
[----:B------:R-:W-:Y:S02]  /*1d90*/  SHF.R.S32.HI R134, RZ, 0x1f, R140 ;  /* 0x0000001fff867819 */ /* 0x000fe4000001148c */
[----:B------:R-:W-:Y:S02]  /*1da0*/  SHF.R.S32.HI R132, RZ, 0x1f, R139 ;  /* 0x0000001fff847819 */ /* 0x000fe4000001148b */
[----:B------:R-:W-:Y:S02]  /*1db0*/  SHF.R.S32.HI R128, RZ, 0x1f, R118 ;  /* 0x0000001fff807819 */ /* 0x000fe40000011476 */
[----:B------:R-:W-:Y:S02]  /*1dc0*/  SHF.R.S32.HI R126, RZ, 0x1f, R116 ;  /* 0x0000001fff7e7819 */ /* 0x000fe40000011474 */
.L_x_1256:
        /* <DEDUP_REMOVED lines=20> */
[----:B------:R-:W-:Y:S01]  /*1f10*/  ISETP.NE.AND P1, PT, R145, RZ, PT ;  /* 0x000000ff9100720c */ /* 0x000fe20003f25270 */
        /* <DEDUP_REMOVED lines=69> */
.L_x_1236:
[----:B------:R-:W-:Y:S05]  /*2370*/  BSYNC B0 ;  /* 0x0000000000007941 */ /* 0x000fea0003800000 */
.L_x_1235:
        /* <DEDUP_REMOVED lines=99> */
.L_x_1239:
[----:B------:R-:W-:Y:S05]  /*29b0*/  BSYNC B0 ;  /* 0x0000000000007941 */ /* 0x000fea0003800000 */
.L_x_1238:
        /* <DEDUP_REMOVED lines=56> */
.L_x_1241:
[----:B------:R-:W-:Y:S05]  /*2d40*/  BSYNC B0 ;  /* 0x0000000000007941 */ /* 0x000fea0003800000 */
.L_x_1240:
        /* <DEDUP_REMOVED lines=56> */
.L_x_1243:
[----:B------:R-:W-:Y:S05]  /*30d0*/  BSYNC B0 ;  /* 0x0000000000007941 */ /* 0x000fea0003800000 */
.L_x_1242:
        /* <DEDUP_REMOVED lines=56> */
.L_x_1245:
[----:B------:R-:W-:Y:S05]  /*3460*/  BSYNC B0 ;  /* 0x0000000000007941 */ /* 0x000fea0003800000 */
.L_x_1244:
        /* <DEDUP_REMOVED lines=56> */
.L_x_1247:
[----:B------:R-:W-:Y:S05]  /*37f0*/  BSYNC B0 ;  /* 0x0000000000007941 */ /* 0x000fea0003800000 */
.L_x_1246:
        /* <DEDUP_REMOVED lines=56> */
.L_x_1234:
        /* <DEDUP_REMOVED lines=47> */
.L_x_1249:
[----:B------:R-:W-:Y:S05]  /*3e70*/  BSYNC B0 ;  /* 0x0000000000007941 */ /* 0x000fea0003800000 */
.L_x_1248:
        /* <DEDUP_REMOVED lines=44> */
[----:B------:R-:W-:Y:S01]  /*4140*/  IMAD.SHL.U32 R181, R183, 0x2, RZ ;  /* 0x00000002b7b57824 */ /* 0x000fe200078e00ff */
[C---:B------:R-:W-:Y:S01]  /*4150*/  IADD3.X R176, R107.reuse, R149, R136, P1, P0 ;  /* 0x000000956bb07210 */ /* 0x040fe20000fe0488 */
[----:B------:R-:W-:Y:S02]  /*4160*/  IMAD.MOV.U32 R52, RZ, RZ, R57 ;  /* 0x000000ffff347224 */ /* 0x000fe400078e0039 */
[----:B------:R-:W-:Y:S01]  /*4170*/  IMAD.MOV.U32 R50, RZ, RZ, R42 ;  /* 0x000000ffff327224 */ /* 0x000fe200078e002a */
[----:B------:R-:W1:Y:S01]  /*4180*/  LDS.128 R28, [R181+0xc100] ;  /* 0x00c10000b51c7984 */ /* 0x000e620000000c00 */
[----:B------:R-:W-:Y:S02]  /*4190*/  IMAD.MOV.U32 R54, RZ, RZ, R56 ;  /* 0x000000ffff367224 */ /* 0x000fe400078e0038 */
[----:B------:R-:W-:Y:S01]  /*41a0*/  @!P2 IADD3 R180, P1, P0, R158, R175, R112 ;  /* 0x000000af9eb4a210 */ /* 0x000fe2000783e070 */
[----:B------:R-:W-:Y:S02]  /*41b0*/  IMAD.MOV.U32 R49, RZ, RZ, R40 ;  /* 0x000000ffff317224 */ /* 0x000fe400078e0028 */
[----:B------:R-:W-:Y:S01]  /*41c0*/  IMAD.MOV.U32 R60, RZ, RZ, R58 ;  /* 0x000000ffff3c7224 */ /* 0x000fe200078e003a */
[----:B------:R-:W-:Y:S01]  /*41d0*/  @!P2 IADD3.X R177, R107, R149, R130, P1, P0 ;  /* 0x000000956bb1a210 */ /* 0x000fe20000fe0482 */
[----:B------:R-:W-:Y:S01]  /*41e0*/  IMAD.MOV.U32 R66, RZ, RZ, R59 ;  /* 0x000000ffff427224 */ /* 0x000fe200078e003b */
[C---:B------:R-:W-:Y:S04]  /*41f0*/  LEA R178, P0, R179.reuse, c[0x0][0x1c8], 0x1 ;  /* 0x00007200b3b27a11 */ /* 0x040fe800078008ff */
[----:B------:R-:W-:Y:S02]  /*4200*/  LEA.HI.X R179, R179, c[0x0][0x1cc], R176, 0x1, P0 ;  /* 0x00007300b3b37a11 */ /* 0x000fe400000f0cb0 */
[C---:B------:R-:W-:Y:S04]  /*4210*/  @!P2 LEA R176, P0, R180.reuse, c[0x0][0x1c8], 0x1 ;  /* 0x00007200b4b0aa11 */ /* 0x040fe800078008ff */
[----:B------:R-:W-:Y:S02]  /*4220*/  @!P2 LEA.HI.X R177, R180, c[0x0][0x1cc], R177, 0x1, P0 ;  /* 0x00007300b4b1aa11 */ /* 0x000fe400000f0cb1 */
[----:B------:R-:W-:Y:S02]  /*4230*/  SHF.L.U32 R180, R182, 0x1, RZ ;  /* 0x00000001b6b47819 */ /* 0x000fe400000006ff */
[----:B------:R-:W-:Y:S03]  /*4240*/  ISETP.GE.AND P0, PT, R22, c[0x0][0x27c], PT ;  /* 0x00009f0016007a0c */ /* 0x000fe60003f06270 */
[----:B------:R-:W2:Y:S10]  /*4250*/  LDS.128 R80, [R180+0xc100] ;  /* 0x00c10000b4507984 */ /* 0x000eb40000000c00 */
[----:B------:R-:W-:Y:S02]  /*4260*/  @!P0 SHF.R.U64 R61, R56, 0x10, R57 ;  /* 0x00000010383d8819 */ /* 0x000fe40000001239 */
[----:B------:R-:W-:Y:S02]  /*4270*/  @!P0 SHF.R.U64 R63, R58, 0x10, R59 ;  /* 0x000000103a3f8819 */ /* 0x000fe4000000123b */
[----:B------:R-:W-:Y:S02]  /*4280*/  @!P0 PRMT R58, R54, 0x5410, R61 ;  /* 0x00005410363a8816 */ /* 0x000fe4000000003d */
[----:B------:R-:W-:Y:S02]  /*4290*/  @!P0 SHF.R.U32.HI R51, RZ, 0x10, R41 ;  /* 0x00000010ff338819 */ /* 0x000fe40000011629 */
[----:B------:R-:W-:Y:S02]  /*42a0*/  @!P0 SHF.R.U32.HI R59, RZ, 0x10, R59 ;  /* 0x00000010ff3b8819 */ /* 0x000fe4000001163b */
[----:B------:R-:W-:Y:S01]  /*42b0*/  @!P0 PRMT R48, R48, 0x5410, R51 ;  /* 0x0000541030308816 */ /* 0x000fe20000000033 */
[----:B-1----:R-:W-:Y:S01]  /*42c0*/  @!P0 IMAD.U32 R51, R29, 0x10000, RZ ;  /* 0x000100001d338824 */ /* 0x002fe200078e00ff */
[----:B------:R-:W-:Y:S02]  /*42d0*/  @!P0 PRMT R66, R66, 0x5410, R59 ;  /* 0x0000541042428816 */ /* 0x000fe4000000003b */
[----:B------:R-:W-:Y:S02]  /*42e0*/  @!P0 PRMT R60, R60, 0x5410, R63 ;  /* 0x000054103c3c8816 */ /* 0x000fe4000000003f */
[----:B------:R-:W-:Y:S01]  /*42f0*/  @!P0 SHF.R.U32.HI R57, RZ, 0x10, R57 ;  /* 0x00000010ff398819 */ /* 0x000fe20000011639 */
[----:B------:R-:W-:Y:S01]  /*4300*/  @!P0 IMAD.U32 R64, R66, 0x10000, RZ ;  /* 0x0001000042408824 */ /* 0x000fe200078e00ff */
[----:B------:R-:W-:Y:S02]  /*4310*/  @!P0 SHF.R.U64 R53, R42, 0x10, R43 ;  /* 0x000000102a358819 */ /* 0x000fe4000000122b */
[----:B------:R-:W-:Y:S01]  /*4320*/  @!P0 PRMT R56, R52, 0x5410, R57 ;  /* 0x0000541034388816 */ /* 0x000fe20000000039 */
[----:B------:R-:W-:Y:S01]  /*4330*/  @!P0 IMAD.U32 R57, R58, 0x10000, RZ ;  /* 0x000100003a398824 */ /* 0x000fe200078e00ff */
[----:B------:R-:W-:Y:S02]  /*4340*/  @!P0 SHF.R.U32.HI R42, RZ, 0x10, R43 ;  /* 0x00000010ff2a8819 */ /* 0x000fe4000001162b */
[C---:B------:R-:W-:Y:S02]  /*4350*/  @!P0 SHF.L.U32 R54, R56.reuse, 0x10, RZ ;  /* 0x0000001038368819 */ /* 0x040fe400000006ff */
[----:B------:R-:W-:Y:S02]  /*4360*/  @!P0 LOP3.LUT R56, R56, 0xffff0000, RZ, 0xc0, !PT ;  /* 0xffff000038388812 */ /* 0x000fe400078ec0ff */
[----:B------:R-:W-:Y:S01]  /*4370*/  @!P0 LOP3.LUT R66, R66, 0xffff0000, RZ, 0xc0, !PT ;  /* 0xffff000042428812 */ /* 0x000fe200078ec0ff */
[----:B------:R-:W-:Y:S01]  /*4380*/  @!P0 FMUL.FTZ R181, R51, R54 ;  /* 0x0000003633b58220 */ /* 0x000fe20000410000 */
[C---:B--2---:R-:W-:Y:S01]  /*4390*/  @!P0 SHF.L.U32 R59, R81.reuse, 0x10, RZ ;  /* 0x00000010513b8819 */ /* 0x044fe200000006ff */
[----:B------:R-:W-:Y:S01]  /*43a0*/  @!P0 IMAD.U32 R52, R80, 0x10000, RZ ;  /* 0x0001000050348824 */ /* 0x000fe200078e00ff */
[----:B------:R-:W-:Y:S01]  /*43b0*/  @!P0 LOP3.LUT R61, R81, 0xffff0000, RZ, 0xc0, !PT ;  /* 0xffff0000513d8812 */ /* 0x000fe200078ec0ff */
[C---:B------:R-:W-:Y:S01]  /*43c0*/  @!P0 IMAD.U32 R63, R82.reuse, 0x10000, RZ ;  /* 0x00010000523f8824 */ /* 0x040fe200078e00ff */
[----:B------:R-:W-:Y:S01]  /*43d0*/  @!P0 LOP3.LUT R62, R82, 0xffff0000, RZ, 0xc0, !PT ;  /* 0xffff0000523e8812 */ /* 0x000fe200078ec0ff */
[C---:B------:R-:W-:Y:S01]  /*43e0*/  @!P0 IMAD.U32 R65, R83.reuse, 0x10000, RZ ;  /* 0x0001000053418824 */ /* 0x040fe200078e00ff */
[----:B------:R-:W-:Y:S02]  /*43f0*/  @!P0 SHF.R.U64 R40, R40, 0x10, R41 ;  /* 0x0000001028288819 */ /* 0x000fe40000001229 */
        /* <DEDUP_REMOVED lines=32> */
[----:B------:R-:W-:Y:S01]  /*4600*/  @!P0 FMUL.FTZ R186, R42, R60 ;  /* 0x0000003c2aba8220 */ /* 0x000fe20000410000 */
[----:B------:R-:W-:Y:S01]  /*4610*/  @!P0 F2FP.BF16.PACK_AB R181, R182, R181 ;  /* 0x000000b5b6b5823e */ /* 0x000fe200000010ff */
[----:B------:R-:W-:Y:S01]  /*4620*/  @!P0 FMUL.FTZ R185, R49, R58 ;  /* 0x0000003a31b98220 */ /* 0x000fe20000410000 */
[----:B------:R-:W-:Y:S01]  /*4630*/  @!P0 F2FP.BF16.PACK_AB R180, R183, R180 ;  /* 0x000000b4b7b4823e */ /* 0x000fe200000010ff */
[-C--:B------:R-:W-:Y:S01]  /*4640*/  @!P0 FMUL.FTZ R7, R42, R43.reuse ;  /* 0x0000002b2a078220 */ /* 0x080fe20000410000 */
[C---:B------:R-:W-:Y:S01]  /*4650*/  @!P0 LOP3.LUT R42, R31.reuse, 0xffff0000, RZ, 0xc0, !PT ;  /* 0xffff00001f2a8812 */ /* 0x040fe200078ec0ff */
[----:B------:R-:W-:Y:S01]  /*4660*/  @!P0 FFMA.FTZ R186, R62, R43, -R186 ;  /* 0x0000002b3eba8223 */ /* 0x000fe200000108ba */
[----:B------:R-:W-:Y:S01]  /*4670*/  @!P0 SHF.L.U32 R43, R31, 0x10, RZ ;  /* 0x000000101f2b8819 */ /* 0x000fe200000006ff */
[----:B------:R-:W-:Y:S01]  /*4680*/  @!P0 FMUL.FTZ R6, R49, R40 ;  /* 0x0000002831068220 */ /* 0x000fe20000410000 */
        /* <DEDUP_REMOVED lines=32> */
.L_x_1251:
[----:B------:R-:W-:Y:S05]  /*4890*/  BSYNC B0 ;  /* 0x0000000000007941 */ /* 0x000fea0003800000 */
.L_x_1250:
        /* <DEDUP_REMOVED lines=118> */
.L_x_1253:
[----:B------:R-:W-:Y:S05]  /*5000*/  BSYNC B0 ;  /* 0x0000000000007941 */ /* 0x000fea0003800000 */
.L_x_1252:
[----:B------:R-:W-:Y:S11]  /*5010*/  ISETP.GE.AND P0, PT, R16, c[0x0][0x1d4], PT ;  /* 0x0000750010007a0c */ /* 0x000ff60003f06270 */
[----:B------:R-:W-:Y:S02]  /*5020*/  @!UPT UIADD3 URZ, URZ, URZ, URZ ;  /* 0x0000003f3f3ff290 */ /* 0x000fe4000fffe03f */
[----:B------:R-:W-:-:S05]  /*5030*/  @P0 BRA `(.L_x_1237) ;  /* 0x0000092000000947 */ /* 0x000fca0003800000 */
[----:B------:R-:W-:Y:S04]  /*5040*/  IADD3 R54, P1, P0, R158, R175, R139 ;  /* 0x000000af9e367210 */ /* 0x000fe8000783e08b */
[----:B------:R-:W-:Y:S02]  /*5050*/  IADD3.X R53, R107, R149, R132, P1, P0 ;  /* 0x000000956b357210 */ /* 0x000fe40000fe0484 */
[C---:B------:R-:W-:Y:S04]  /*5060*/  LEA R52, P0, R54.reuse, c[0x0][0x1c8], 0x1 ;  /* 0x0000720036347a11 */ /* 0x040fe800078008ff */
[----:B------:R-:W-:Y:S01]  /*5070*/  LEA.HI.X R53, R54, c[0x0][0x1cc], R53, 0x1, P0 ;  /* 0x0000730036357a11 */ /* 0x000fe200000f0c35 */
[--C-:B------:R-:W-:Y:S01]  /*5080*/  IMAD.IADD R54, R138, 0x1, R174.reuse ;  /* 0x000000018a367824 */ /* 0x100fe200078e02ae */
[----:B------:R-:W-:Y:S01]  /*5090*/  ISETP.GE.AND P0, PT, R16, c[0x0][0x27c], PT ;  /* 0x00009f0010007a0c */ /* 0x000fe20003f06270 */
[----:B------:R-:W-:Y:S02]  /*50a0*/  IMAD.IADD R174, R113, 0x1, R174 ;  /* 0x0000000171ae7824 */ /* 0x000fe400078e02ae */
[----:B------:R-:W-:Y:S03]  /*50b0*/  IMAD.SHL.U32 R60, R54, 0x2, RZ ;  /* 0x00000002363c7824 */ /* 0x000fe600078e00ff */
[----:B------:R-:W-:Y:S02]  /*50c0*/  SHF.L.U32 R50, R174, 0x1, RZ ;  /* 0x00000001ae327819 */ /* 0x000fe400000006ff */
[----:B-1----:R-:W1:Y:S05]  /*50d0*/  LDS.128 R28, [R60+0xc100] ;  /* 0x00c100003c1c7984 */ /* 0x002e6a0000000c00 */
[----:B------:R-:W-:Y:S02]  /*50e0*/  @!P0 SHF.R.U32.HI R41, RZ, 0x10, R75 ;  /* 0x00000010ff298819 */ /* 0x000fe4000001164b */
[----:B------:R-:W-:Y:S01]  /*50f0*/  @!P0 SHF.R.U64 R24, R24, 0x10, R25 ;  /* 0x0000001018188819 */ /* 0x000fe20000001219 */
[----:B------:R2:W3:Y:S01]  /*5100*/  LDS.128 R56, [R50+0xc100] ;  /* 0x00c1000032387984 */ /* 0x0004e20000000c00 */
[----:B------:R-:W-:Y:S02]  /*5110*/  @!P0 PRMT R70, R70, 0x5410, R41 ;  /* 0x0000541046468816 */ /* 0x000fe40000000029 */
[----:B------:R-:W-:Y:S02]  /*5120*/  @!P0 SHF.R.U64 R35, R72, 0x10, R73 ;  /* 0x0000001048238819 */ /* 0x000fe40000001249 */
[----:B------:R-:W-:Y:S01]  /*5130*/  @!P0 PRMT R37, R37, 0x5410, R24 ;  /* 0x0000541025258816 */ /* 0x000fe20000000018 */
[----:B------:R-:W-:Y:S01]  /*5140*/  @!P0 IMAD.U32 R49, R70, 0x10000, RZ ;  /* 0x0001000046318824 */ /* 0x000fe200078e00ff */
[----:B------:R-:W-:Y:S02]  /*5150*/  @!P0 SHF.R.U32.HI R25, RZ, 0x10, R25 ;  /* 0x00000010ff198819 */ /* 0x000fe40000011619 */
[C---:B------:R-:W-:Y:S02]  /*5160*/  @!P0 LOP3.LUT R24, R37.reuse, 0xffff0000, RZ, 0xc0, !PT ;  /* 0xffff000025188812 */ /* 0x040fe400078ec0ff */
[----:B------:R-:W-:Y:S02]  /*5170*/  @!P0 PRMT R84, R84, 0x5410, R35 ;  /* 0x0000541054548816 */ /* 0x000fe40000000023 */
[----:B------:R-:W-:Y:S01]  /*5180*/  @!P0 PRMT R36, R36, 0x5410, R25 ;  /* 0x0000541024248816 */ /* 0x000fe20000000019 */
[----:B------:R-:W-:Y:S01]  /*5190*/  @!P0 IMAD.U32 R25, R37, 0x10000, RZ ;  /* 0x0001000025198824 */ /* 0x000fe200078e00ff */
[C---:B------:R-:W-:Y:S01]  /*51a0*/  @!P0 LOP3.LUT R34, R84.reuse, 0xffff0000, RZ, 0xc0, !PT ;  /* 0xffff000054228812 */ /* 0x040fe200078ec0ff */
[----:B------:R-:W-:Y:S01]  /*51b0*/  @!P0 IMAD.U32 R35, R84, 0x10000, RZ ;  /* 0x0001000054238824 */ /* 0x000fe200078e00ff */
[----:B------:R-:W-:Y:S02]  /*51c0*/  @!P0 LOP3.LUT R48, R70, 0xffff0000, RZ, 0xc0, !PT ;  /* 0xffff000046308812 */ /* 0x000fe400078ec0ff */
[--C-:B------:R-:W-:Y:S02]  /*51d0*/  @!P0 SHF.R.U64 R26, R26, 0x10, R27.reuse ;  /* 0x000000101a1a8819 */ /* 0x100fe4000000121b */
[----:B------:R-:W-:Y:S02]  /*51e0*/  @!P0 SHF.R.U32.HI R33, RZ, 0x10, R27 ;  /* 0x00000010ff218819 */ /* 0x000fe4000001161b */
[----:B------:R-:W-:Y:S02]  /*51f0*/  @!P0 PRMT R39, R39, 0x5410, R26 ;  /* 0x0000541027278816 */ /* 0x000fe4000000001a */
[----:B------:R-:W-:Y:S02]  /*5200*/  @!P0 PRMT R38, R38, 0x5410, R33 ;  /* 0x0000541026268816 */ /* 0x000fe40000000021 */
[----:B------:R-:W-:Y:S02]  /*5210*/  @!P0 SHF.R.U32.HI R72, RZ, 0x10, R73 ;  /* 0x00000010ff488819 */ /* 0x000fe40000011649 */
[----:B------:R-:W-:Y:S02]  /*5220*/  @!P0 SHF.R.U64 R74, R74, 0x10, R75 ;  /* 0x000000104a4a8819 */ /* 0x000fe4000000124b */
[----:B------:R-:W-:Y:S01]  /*5230*/  @!P0 PRMT R71, R71, 0x5410, R72 ;  /* 0x0000541047478816 */ /* 0x000fe20000000048 */
[C---:B-1----:R-:W-:Y:S01]  /*5240*/  @!P0 IMAD.U32 R26, R28.reuse, 0x10000, RZ ;  /* 0x000100001c1a8824 */ /* 0x042fe200078e00ff */
[----:B------:R-:W-:Y:S02]  /*5250*/  @!P0 LOP3.LUT R27, R28, 0xffff0000, RZ, 0xc0, !PT ;  /* 0xffff00001c1b8812 */ /* 0x000fe400078ec0ff */
[----:B------:R-:W-:Y:S01]  /*5260*/  @!P0 LOP3.LUT R40, R71, 0xffff0000, RZ, 0xc0, !PT ;  /* 0xffff000047288812 */ /* 0x000fe200078ec0ff */
[C---:B------:R-:W-:Y:S01]  /*5270*/  @!P0 FMUL.FTZ R2, R26.reuse, R25 ;  /* 0x000000191a028220 */ /* 0x040fe20000410000 */
[----:B------:R-:W-:Y:S01]  /*5280*/  @!P0 PRMT R69, R69, 0x5410, R74 ;  /* 0x0000541045458816 */ /* 0x000fe2000000004a */
[----:B--2---:R-:W-:Y:S02]  /*5290*/  @!P0 FMUL.FTZ R50, R26, R35 ;  /* 0x000000231a328220 */ /* 0x004fe40000410000 */
[C---:B------:R-:W-:Y:S01]  /*52a0*/  @!P0 FMUL.FTZ R61, R27.reuse, R34 ;  /* 0x000000221b3d8220 */ /* 0x040fe20000410000 */
[C---:B---3--:R-:W-:Y:S01]  /*52b0*/  @!P0 SHF.L.U32 R32, R56.reuse, 0x10, RZ ;  /* 0x0000001038208819 */ /* 0x048fe200000006ff */
[----:B------:R-:W-:Y:S01]  /*52c0*/  @!P0 FMUL.FTZ R3, R27, R24 ;  /* 0x000000181b038220 */ /* 0x000fe20000410000 */
[----:B------:R-:W-:Y:S01]  /*52d0*/  @!P0 LOP3.LUT R41, R56, 0xffff0000, RZ, 0xc0, !PT ;  /* 0xffff000038298812 */ /* 0x000fe200078ec0ff */
[----:B------:R-:W-:Y:S01]  /*52e0*/  @!P0 IMAD.U32 R26, R29, 0x10000, RZ ;  /* 0x000100001d1a8824 */ /* 0x000fe200078e00ff */
[----:B------:R-:W-:Y:S01]  /*52f0*/  @!P0 LOP3.LUT R43, R57, 0xffff0000, RZ, 0xc0, !PT ;  /* 0xffff0000392b8812 */ /* 0x000fe200078ec0ff */
[----:B------:R-:W-:Y:S01]  /*5300*/  @!P0 FFMA.FTZ R2, R35, R32, R2 ;  /* 0x0000002023028223 */ /* 0x000fe20000010002 */
[----:B------:R-:W-:Y:S01]  /*5310*/  @!P0 LOP3.LUT R51, R59, 0xffff0000, RZ, 0xc0, !PT ;  /* 0xffff00003b338812 */ /* 0x000fe200078ec0ff */
[----:B------:R-:W-:Y:S01]  /*5320*/  @!P0 IMAD.U32 R35, R71, 0x10000, RZ ;  /* 0x0001000047238824 */ /* 0x000fe200078e00ff */
[----:B------:R-:W-:Y:S01]  /*5330*/  @!P0 LOP3.LUT R47, R58, 0xffff0000, RZ, 0xc0, !PT ;  /* 0xffff00003a2f8812 */ /* 0x000fe200078ec0ff */
[----:B------:R-:W-:Y:S01]  /*5340*/  @!P0 FFMA.FTZ R50, R32, R25, -R50 ;  /* 0x0000001920328223 */ /* 0x000fe20000010832 */
[----:B------:R-:W-:Y:S01]  /*5350*/  @!P0 SHF.L.U32 R32, R57, 0x10, RZ ;  /* 0x0000001039208819 */ /* 0x000fe200000006ff */
[----:B------:R-:W-:Y:S01]  /*5360*/  @!P0 FFMA.FTZ R61, R41, R24, -R61 ;  /* 0x00000018293d8223 */ /* 0x000fe2000001083d */
[C---:B------:R-:W-:Y:S01]  /*5370*/  @!P0 LOP3.LUT R24, R36.reuse, 0xffff0000, RZ, 0xc0, !PT ;  /* 0xffff000024188812 */ /* 0x040fe200078ec0ff */
[----:B------:R-:W-:Y:S01]  /*5380*/  @!P0 IMAD.U32 R25, R36, 0x10000, RZ ;  /* 0x0001000024198824 */ /* 0x000fe200078e00ff */
[----:B------:R-:W-:Y:S01]  /*5390*/  @!P0 LOP3.LUT R27, R29, 0xffff0000, RZ, 0xc0, !PT ;  /* 0xffff00001d1b8812 */ /* 0x000fe200078ec0ff */
[C---:B------:R-:W-:Y:S01]  /*53a0*/  @!P0 FMUL.FTZ R54, R26.reuse, R35 ;  /* 0x000000231a368220 */ /* 0x040fe20000410000 */
[----:B------:R-:W-:Y:S01]  /*53b0*/  @!P0 F2FP.BF16.PACK_AB R50, R61, R50 ;  /* 0x000000323d32823e */ /* 0x000fe200000010ff */
[-C--:B------:R-:W-:Y:S01]  /*53c0*/  @!P0 FMUL.FTZ R4, R26, R25.reuse ;  /* 0x000000191a048220 */ /* 0x080fe20000410000 */
[----:B------:R-:W-:Y:S01]  /*53d0*/  @!P0 LOP3.LUT R44, R69, 0xffff0000, RZ, 0xc0, !PT ;  /* 0xffff0000452c8812 */ /* 0x000fe200078ec0ff */
[C---:B------:R-:W-:Y:S01]  /*53e0*/  @!P0 FMUL.FTZ R63, R27.reuse, R40 ;  /* 0x000000281b3f8220 */ /* 0x040fe20000410000 */
[----:B------:R-:W-:Y:S01]  /*53f0*/  @!P0 MOV R56, R50 ;  /* 0x0000003200388202 */ /* 0x000fe20000000f00 */
[----:B------:R-:W-:Y:S01]  /*5400*/  @!P0 FFMA.FTZ R54, R32, R25, -R54 ;  /* 0x0000001920368223 */ /* 0x000fe20000010836 */
[C---:B------:R-:W-:Y:S01]  /*5410*/  @!P0 SHF.L.U32 R25, R38.reuse, 0x10, RZ ;  /* 0x0000001026198819 */ /* 0x040fe200000006ff */
[-C--:B------:R-:W-:Y:S01]  /*5420*/  @!P0 FMUL.FTZ R5, R27, R24.reuse ;  /* 0x000000181b058220 */ /* 0x080fe20000410000 */
[----:B------:R-:W-:Y:S01]  /*5430*/  @!P0 LOP3.LUT R27, R31, 0xffff0000, RZ, 0xc0, !PT ;  /* 0xffff00001f1b8812 */ /* 0x000fe200078ec0ff */
[----:B------:R-:W-:Y:S01]  /*5440*/  @!P0 FFMA.FTZ R63, R43, R24, -R63 ;  /* 0x000000182b3f8223 */ /* 0x000fe2000001083f */
[----:B------:R-:W-:Y:S01]  /*5450*/  @!P0 LOP3.LUT R24, R38, 0xffff0000, RZ, 0xc0, !PT ;  /* 0xffff000026188812 */ /* 0x000fe200078ec0ff */
[----:B------:R-:W-:Y:S02]  /*5460*/  @!P0 IMAD.U32 R26, R31, 0x10000, RZ ;  /* 0x000100001f1a8824 */ /* 0x000fe400078e00ff */
[----:B------:R-:W-:Y:S01]  /*5470*/  @!P0 FMUL.FTZ R65, R27, R48 ;  /* 0x000000301b418220 */ /* 0x000fe20000410000 */
[----:B------:R-:W-:Y:S01]  /*5480*/  @!P0 F2FP.BF16.PACK_AB R63, R63, R54 ;  /* 0x000000363f3f823e */ /* 0x000fe200000010ff */
[C---:B------:R-:W-:Y:S02]  /*5490*/  @!P0 FMUL.FTZ R60, R26.reuse, R49 ;  /* 0x000000311a3c8220 */ /* 0x040fe40000410000 */
[-C--:B------:R-:W-:Y:S01]  /*54a0*/  @!P0 FMUL.FTZ R8, R26, R25.reuse ;  /* 0x000000191a088220 */ /* 0x080fe20000410000 */
[C---:B------:R-:W-:Y:S01]  /*54b0*/  @!P0 SHF.L.U32 R26, R30.reuse, 0x10, RZ ;  /* 0x000000101e1a8819 */ /* 0x040fe200000006ff */
[-C--:B------:R-:W-:Y:S01]  /*54c0*/  @!P0 FMUL.FTZ R9, R27, R24.reuse ;  /* 0x000000181b098220 */ /* 0x080fe20000410000 */
[----:B------:R-:W-:Y:S01]  /*54d0*/  @!P0 LOP3.LUT R27, R30, 0xffff0000, RZ, 0xc0, !PT ;  /* 0xffff00001e1b8812 */ /* 0x000fe200078ec0ff */
[----:B------:R-:W-:Y:S02]  /*54e0*/  @!P0 IMAD.U32 R46, R59, 0x10000, RZ ;  /* 0x000100003b2e8824 */ /* 0x000fe400078e00ff */
[----:B------:R-:W-:Y:S02]  /*54f0*/  @!P0 IMAD.U32 R45, R69, 0x10000, RZ ;  /* 0x00010000452d8824 */ /* 0x000fe400078e00ff */
[----:B------:R-:W-:Y:S01]  /*5500*/  @!P0 FFMA.FTZ R65, R51, R24, -R65 ;  /* 0x0000001833418223 */ /* 0x000fe20000010841 */
[C---:B------:R-:W-:Y:S01]  /*5510*/  @!P0 LOP3.LUT R24, R39.reuse, 0xffff0000, RZ, 0xc0, !PT ;  /* 0xffff000027188812 */ /* 0x040fe200078ec0ff */
[----:B------:R-:W-:Y:S02]  /*5520*/  @!P0 FFMA.FTZ R60, R46, R25, -R60 ;  /* 0x000000192e3c8223 */ /* 0x000fe4000001083c */
[----:B------:R-:W-:Y:S02]  /*5530*/  @!P0 IMAD.U32 R25, R39, 0x10000, RZ ;  /* 0x0001000027198824 */ /* 0x000fe400078e00ff */
[----:B------:R-:W-:Y:S01]  /*5540*/  @!P0 IMAD.U32 R42, R58, 0x10000, RZ ;  /* 0x000100003a2a8824 */ /* 0x000fe200078e00ff */
[----:B------:R-:W-:Y:S01]  /*5550*/  @!P0 F2FP.BF16.PACK_AB R60, R65, R60 ;  /* 0x0000003c413c823e */ /* 0x000fe200000010ff */
[----:B------:R-:W-:Y:S02]  /*5560*/  @!P0 FMUL.FTZ R62, R26, R45 ;  /* 0x0000002d1a3e8220 */ /* 0x000fe40000410000 */
[----:B------:R-:W-:Y:S01]  /*5570*/  @!P0 FMUL.FTZ R77, R27, R44 ;  /* 0x0000002c1b4d8220 */ /* 0x000fe20000410000 */
[----:B------:R-:W-:Y:S01]  /*5580*/  @!P0 MOV R59, R60 ;  /* 0x0000003c003b8202 */ /* 0x000fe20000000f00 */
[----:B------:R-:W-:Y:S02]  /*5590*/  @!P0 FFMA.FTZ R3, R34, R41, R3 ;  /* 0x0000002922038223 */ /* 0x000fe40000010003 */
        /* <DEDUP_REMOVED lines=31> */
.L_x_1233:
        /* <DEDUP_REMOVED lines=29> */
.L_x_1237:
[----:B------:R-:W-:Y:S05]  /*5960*/  BSYNC B1 ;  /* 0x0000000000017941 */ /* 0x000fea0003800000 */
.L_x_1232:
        /* <DEDUP_REMOVED lines=67> */
.L_x_1255:
[----:B-1----:R-:W-:Y:S05]  /*5da0*/  BSYNC B0 ;  /* 0x0000000000007941 */ /* 0x002fea0003800000 */
.L_x_1254:
[C---:B------:R-:W-:Y:S02]  /*5db0*/  ISETP.GE.AND P0, PT, R55.reuse, 0x1, PT ;  /* 0x000000013700780c */ /* 0x040fe40003f06270 */
[----:B------:R-:W-:Y:S02]  /*5dc0*/  IADD3 R2, R18, -0x2, RZ ;  /* 0xfffffffe12027810 */ /* 0x000fe40007ffe0ff */
[----:B------:R-:W-:Y:S04]  /*5dd0*/  IADD3 R4, R55, 0x1, RZ ;  /* 0x0000000137047810 */ /* 0x000fe80007ffe0ff */
[----:B------:R-:W-:Y:S02]  /*5de0*/  SEL R55, R4, RZ, !P0 ;  /* 0x000000ff04377207 */ /* 0x000fe40004000000 */
        /* <DEDUP_REMOVED lines=28> */
[----:B------:R-:W-:Y:S06]  /*5fb0*/  BAR.SYNC.DEFER_BLOCKING 0x0 ;  /* 0x0000000000007b1d */ /* 0x000fec0000010000 */
.L_x_1231:
[----:B------:R-:W-:Y:S01]  /*5fc0*/  ISETP.NE.AND P3, PT, R216, 0x1, PT ;  /* 0x00000001d800780c */ /* 0x000fe20003f65270 */
[----:B------:R-:W-:Y:S01]  /*5fd0*/  CS2R R98, SRZ ;  /* 0x0000000000627805 */ /* 0x000fe2000001ff00 */
[----:B------:R-:W-:Y:S01]  /*5fe0*/  IADD3 R2, R92, 0x7f, RZ ;  /* 0x0000007f5c027810 */ /* 0x000fe20007ffe0ff */
[----:B-1----:R-:W-:Y:S01]  /*5ff0*/  IMAD.MOV.U32 R5, RZ, RZ, RZ ;  /* 0x000000ffff057224 */ /* 0x002fe200078e00ff */
[----:B------:R-:W-:Y:S01]  /*6000*/  PLOP3.LUT P2, PT, PT, PT, PT, 0x80, 0x0 ;  /* 0x000000000000781c */ /* 0x000fe20003f4f070 */
[----:B------:R-:W-:Y:S01]  /*6010*/  IMAD.MOV.U32 R13, RZ, RZ, RZ ;  /* 0x000000ffff0d7224 */ /* 0x000fe200078e00ff */
[----:B------:R-:W-:Y:S01]  /*6020*/  CS2R R8, SRZ ;  /* 0x0000000000087805 */ /* 0x000fe2000001ff00 */
[----:B------:R-:W-:Y:S01]  /*6030*/  CS2R R10, SRZ ;  /* 0x00000000000a7805 */ /* 0x000fe2000001ff00 */
[----:B------:R-:W-:Y:S01]  /*6040*/  IMAD.MOV.U32 R7, RZ, RZ, RZ ;  /* 0x000000ffff077224 */ /* 0x000fe200078e00ff */
[----:B------:R-:W-:Y:S01]  /*6050*/  MOV R88, RZ ;  /* 0x000000ff00587202 */ /* 0x000fe20000000f00 */
[----:B------:R-:W-:Y:S01]  /*6060*/  CS2R R86, SRZ ;  /* 0x0000000000567805 */ /* 0x000fe2000001ff00 */
[----:B------:R-:W-:Y:S01]  /*6070*/  CS2R R84, SRZ ;  /* 0x0000000000547805 */ /* 0x000fe2000001ff00 */
[----:B------:R-:W-:Y:S01]  /*6080*/  CS2R R82, SRZ ;  /* 0x0000000000527805 */ /* 0x000fe2000001ff00 */
[----:B------:R-:W-:Y:S01]  /*6090*/  @P3 IMAD.HI.U32 R0, R2, c[0x0][0x2c8], RZ ;  /* 0x0000b20002003a27 */ /* 0x000fe200078e00ff */
[----:B------:R-:W-:Y:S01]  /*60a0*/  CS2R R80, SRZ ;  /* 0x0000000000507805 */ /* 0x000fe2000001ff00 */
[----:B-----5:R-:W-:Y:S01]  /*60b0*/  CS2R R78, SRZ ;  /* 0x00000000004e7805 */ /* 0x020fe2000001ff00 */
[----:B------:R-:W-:Y:S01]  /*60c0*/  CS2R R76, SRZ ;  /* 0x00000000004c7805 */ /* 0x000fe2000001ff00 */
[----:B------:R-:W-:Y:S01]  /*60d0*/  CS2R R74, SRZ ;  /* 0x00000000004a7805 */ /* 0x000fe2000001ff00 */
[----:B------:R-:W-:Y:S01]  /*60e0*/  @P3 SHF.R.U32.HI R2, RZ, c[0x0][0x2cc], R0 ;  /* 0x0000b300ff023a19 */ /* 0x000fe20000011600 */
[----:B------:R-:W-:Y:S01]  /*60f0*/  CS2R R72, SRZ ;  /* 0x0000000000487805 */ /* 0x000fe2000001ff00 */
[----:B------:R-:W-:Y:S01]  /*6100*/  CS2R R70, SRZ ;  /* 0x0000000000467805 */ /* 0x000fe2000001ff00 */
[----:B------:R-:W-:Y:S01]  /*6110*/  CS2R R68, SRZ ;  /* 0x0000000000447805 */ /* 0x000fe2000001ff00 */
[----:B------:R-:W-:Y:S01]  /*6120*/  CS2R R66, SRZ ;  /* 0x0000000000427805 */ /* 0x000fe2000001ff00 */
[----:B------:R-:W-:Y:S01]  /*6130*/  IMAD.IADD R93, R93, 0x1, R2 ;  /* 0x000000015d5d7824 */ /* 0x000fe200078e0202 */
[----:B------:R-:W-:Y:S01]  /*6140*/  CS2R R64, SRZ ;  /* 0x0000000000407805 */ /* 0x000fe2000001ff00 */
[----:B------:R-:W-:Y:S01]  /*6150*/  CS2R R62, SRZ ;  /* 0x00000000003e7805 */ /* 0x000fe2000001ff00 */
[----:B------:R-:W-:Y:S01]  /*6160*/  CS2R R60, SRZ ;  /* 0x00000000003c7805 */ /* 0x000fe2000001ff00 */
[----:B------:R-:W-:Y:S01]  /*6170*/  CS2R R58, SRZ ;  /* 0x00000000003a7805 */ /* 0x000fe2000001ff00 */
[----:B------:R-:W-:Y:S01]  /*6180*/  SHF.R.S32.HI R0, RZ, 0x1f, R93 ;  /* 0x0000001fff007819 */ /* 0x000fe2000001145d */
[----:B------:R-:W-:Y:S01]  /*6190*/  CS2R R56, SRZ ;  /* 0x0000000000387805 */ /* 0x000fe2000001ff00 */
[----:B------:R-:W-:Y:S01]  /*61a0*/  CS2R R54, SRZ ;  /* 0x0000000000367805 */ /* 0x000fe2000001ff00 */
[----:B------:R-:W-:Y:S01]  /*61b0*/  CS2R R52, SRZ ;  /* 0x0000000000347805 */ /* 0x000fe2000001ff00 */
[----:B------:R-:W-:Y:S01]  /*61c0*/  LEA.HI R0, R0, R93, RZ, 0x6 ;  /* 0x0000005d00007211 */ /* 0x000fe200078f30ff */
[----:B------:R-:W-:Y:S01]  /*61d0*/  IMAD.MOV.U32 R93, RZ, RZ, RZ ;  /* 0x000000ffff5d7224 */ /* 0x000fe200078e00ff */
[----:B------:R-:W-:Y:S01]  /*61e0*/  CS2R R50, SRZ ;  /* 0x0000000000327805 */ /* 0x000fe2000001ff00 */
[----:B------:R-:W-:Y:S01]  /*61f0*/  CS2R R48, SRZ ;  /* 0x0000000000307805 */ /* 0x000fe2000001ff00 */
[----:B------:R-:W-:Y:S01]  /*6200*/  SHF.R.S32.HI R3, RZ, 0x6, R0 ;  /* 0x00000006ff037819 */ /* 0x000fe20000011400 */
[----:B------:R-:W-:Y:S01]  /*6210*/  IMAD.IADD R0, R95, 0x1, R96 ;  /* 0x000000015f007824 */ /* 0x000fe200078e0260 */
[----:B------:R-:W-:Y:S01]  /*6220*/  CS2R R46, SRZ ;  /* 0x00000000002e7805 */ /* 0x000fe2000001ff00 */
[----:B------:R-:W-:Y:S01]  /*6230*/  IMAD.MOV.U32 R96, RZ, RZ, RZ ;  /* 0x000000ffff607224 */ /* 0x000fe200078e00ff */
[----:B------:R-:W-:Y:S01]  /*6240*/  IMNMX R95, R94, R3, PT ;  /* 0x000000035e5f7217 */ /* 0x000fe20003800200 */
[----:B------:R-:W-:Y:S01]  /*6250*/  CS2R R44, SRZ ;  /* 0x00000000002c7805 */ /* 0x000fe2000001ff00 */
[----:B------:R-:W-:Y:S01]  /*6260*/  MOV R94, RZ ;  /* 0x000000ff005e7202 */ /* 0x000fe20000000f00 */
[----:B------:R-:W-:Y:S01]  /*6270*/  CS2R R42, SRZ ;  /* 0x00000000002a7805 */ /* 0x000fe2000001ff00 */
[----:B------:R-:W-:Y:S01]  /*6280*/  ISETP.GE.AND P0, PT, R95, 0x1, PT ;  /* 0x000000015f00780c */ /* 0x000fe20003f06270 */
        /* <DEDUP_REMOVED lines=24> */
[----:B------:R-:W-:-:S06]  /*6410*/  @P0 IMAD.WIDE R8, R196, R9, c[0x0][0x340] ;  /* 0x0000d000c4080625 */ /* 0x000fcc00078e0209 */
[----:B------:R1:W2:Y:S01]  /*6420*/  @P0 LDG.E R8, [R8.64] ;  /* 0x0000000608080981 */ /* 0x0002a2000c1e1900 */
[----:B------:R-:W-:Y:S01]  /*6430*/  SHF.R.S32.HI R2, RZ, 0x1f, R97 ;  /* 0x0000001fff027819 */ /* 0x000fe20000011461 */
[C---:B------:R-:W-:Y:S01]  /*6440*/  IMAD.WIDE.U32 R16, R97.reuse, c[0x0][0x178], RZ ;  /* 0x00005e0061107a25 */ /* 0x040fe200078e00ff */
[----:B------:R-:W-:Y:S01]  /*6450*/  SHF.R.S32.HI R6, RZ, 0x1f, R89 ;  /* 0x0000001fff067819 */ /* 0x000fe20000011459 */
[----:B------:R-:W-:Y:S01]  /*6460*/  BSSY B0, `(.L_x_1258) ;  /* 0x00000a0000007945 */ /* 0x000fe20003800000 */
[----:B------:R-:W-:Y:S01]  /*6470*/  ISETP.NE.U32.AND P2, PT, RZ, c[0x0][0x348], PT ;  /* 0x0000d200ff007a0c */ /* 0x000fe20003f45070 */
[----:B------:R-:W-:Y:S01]  /*6480*/  IMAD R2, R2, c[0x0][0x178], RZ ;  /* 0x00005e0002027a24 */ /* 0x000fe200078e02ff */
[CC--:B------:R-:W-:Y:S02]  /*6490*/  LEA.HI R4, R6.reuse, R89.reuse, RZ, 0x3 ;  /* 0x0000005906047211 */ /* 0x0c0fe400078f18ff */
[----:B------:R-:W-:Y:S01]  /*64a0*/  LEA.HI R22, R6, R89, RZ, 0x4 ;  /* 0x0000005906167211 */ /* 0x000fe200078f20ff */
[----:B------:R-:W-:Y:S01]  /*64b0*/  IMAD R5, R97, c[0x0][0x17c], R2 ;  /* 0x00005f0061057a24 */ /* 0x000fe200078e0202 */
[----:B------:R-:W-:-:S02]  /*64c0*/  SHF.R.S32.HI R7, RZ, 0x3, R4 ;  /* 0x00000003ff077819 */ /* 0x000fc40000011404 */
[----:B------:R-:W-:Y:S01]  /*64d0*/  LOP3.LUT R2, R4, 0xfffffff8, RZ, 0xc0, !PT ;  /* 0xfffffff804027812 */ /* 0x000fe200078ec0ff */
[----:B------:R-:W-:Y:S01]  /*64e0*/  IMAD.IADD R17, R17, 0x1, R5 ;  /* 0x0000000111117824 */ /* 0x000fe200078e0205 */
[----:B------:R-:W-:Y:S01]  /*64f0*/  SHF.R.S32.HI R3, RZ, 0x4, R22 ;  /* 0x00000004ff037819 */ /* 0x000fe20000011416 */
[----:B------:R-:W-:Y:S01]  /*6500*/  IMAD.SHL.U32 R203, R7, 0x40, RZ ;  /* 0x0000004007cb7824 */ /* 0x000fe200078e00ff */
[----:B------:R-:W-:Y:S01]  /*6510*/  ISETP.NE.AND.EX P2, PT, RZ, c[0x0][0x34c], PT, P2 ;  /* 0x0000d300ff007a0c */ /* 0x000fe20003f45320 */
[----:B------:R-:W-:Y:S01]  /*6520*/  IMAD.IADD R219, R89, 0x1, -R2 ;  /* 0x0000000159db7824 */ /* 0x000fe200078e0a02 */
[----:B------:R-:W-:Y:S01]  /*6530*/  LEA.HI R2, R22, R3, RZ, 0x1 ;  /* 0x0000000316027211 */ /* 0x000fe200078f08ff */
[----:B------:R-:W-:Y:S01]  /*6540*/  IMAD.WIDE.U32 R16, R195, c[0x0][0x1b8], R16 ;  /* 0x00006e00c3107a25 */ /* 0x000fe200078e0010 */
[----:B------:R-:W-:Y:S02]  /*6550*/  LOP3.LUT R203, R203, 0x1c0, RZ, 0xc0, !PT ;  /* 0x000001c0cbcb7812 */ /* 0x000fe400078ec0ff */
[----:B------:R-:W-:Y:S01]  /*6560*/  LOP3.LUT R2, R2, 0xfffffffe, RZ, 0xc0, !PT ;  /* 0xfffffffe02027812 */ /* 0x000fe200078ec0ff */
[C---:B------:R-:W-:Y:S01]  /*6570*/  IMAD.SHL.U32 R20, R219.reuse, 0x8, RZ ;  /* 0x00000008db147824 */ /* 0x040fe200078e00ff */
[----:B-1----:R-:W-:Y:S01]  /*6580*/  SHF.R.S32.HI R9, RZ, 0x1f, R196 ;  /* 0x0000001fff097819 */ /* 0x002fe200000114c4 */
[----:B------:R-:W-:Y:S01]  /*6590*/  IMAD R11, R219, 0x20, R7 ;  /* 0x00000020db0b7824 */ /* 0x000fe200078e0207 */
[----:B------:R-:W-:Y:S01]  /*65a0*/  SEL R14, R196, RZ, !P2 ;  /* 0x000000ffc40e7207 */ /* 0x000fe20005000000 */
[----:B------:R-:W-:Y:S01]  /*65b0*/  IMAD.IADD R2, R3, 0x1, -R2 ;  /* 0x0000000103027824 */ /* 0x000fe200078e0a02 */
[----:B------:R-:W-:Y:S01]  /*65c0*/  LOP3.LUT R10, R203, 0x38, R20, 0xf8, !PT ;  /* 0x00000038cb0a7812 */ /* 0x000fe200078ef814 */
[----:B------:R-:W-:Y:S01]  /*65d0*/  IMAD.SHL.U32 R5, R219, 0x40, RZ ;  /* 0x00000040db057824 */ /* 0x000fe200078e00ff */
[----:B------:R-:W-:Y:S01]  /*65e0*/  SHF.R.U32.HI R203, RZ, 0x3, R203 ;  /* 0x00000003ffcb7819 */ /* 0x000fe200000116cb */
[----:B------:R-:W-:Y:S01]  /*65f0*/  IMAD.IADD R11, R92, 0x1, R11 ;  /* 0x000000015c0b7824 */ /* 0x000fe200078e020b */
[----:B------:R-:W-:-:S02]  /*6600*/  IADD3 R3, R20, 0x80, RZ ;  /* 0x0000008014037810 */ /* 0x000fc40007ffe0ff */
[----:B------:R-:W-:Y:S01]  /*6610*/  LOP3.LUT R203, R10, R203, RZ, 0x3c, !PT ;  /* 0x000000cb0acb7212 */ /* 0x000fe200078e3cff */
[----:B------:R-:W-:Y:S01]  /*6620*/  IMAD R10, R91, c[0x0][0x1b8], RZ ;  /* 0x00006e005b0a7a24 */ /* 0x000fe200078e02ff */
[C---:B------:R-:W-:Y:S01]  /*6630*/  ISETP.GE.AND P1, PT, R3.reuse, c[0x0][0x1d4], PT ;  /* 0x0000750003007a0c */ /* 0x040fe20003f26270 */
[----:B------:R-:W-:Y:S01]  /*6640*/  IMAD.MOV.U32 R24, RZ, RZ, R11 ;  /* 0x000000ffff187224 */ /* 0x000fe200078e000b */
[----:B------:R-:W-:Y:S01]  /*6650*/  ISETP.GE.AND P4, PT, R3, c[0x0][0x198], PT ;  /* 0x0000660003007a0c */ /* 0x000fe20003f86270 */
[----:B------:R-:W-:Y:S01]  /*6660*/  IMAD R3, R195, c[0x0][0x1bc], R10 ;  /* 0x00006f00c3037a24 */ /* 0x000fe200078e020a */
[----:B------:R-:W-:Y:S02]  /*6670*/  SEL R13, R9, RZ, !P2 ;  /* 0x000000ff090d7207 */ /* 0x000fe40005000000 */
[----:B------:R-:W-:Y:S01]  /*6680*/  LOP3.LUT R5, R5, 0x1c0, RZ, 0xc0, !PT ;  /* 0x000001c005057812 */ /* 0x000fe200078ec0ff */
[----:B------:R-:W-:Y:S01]  /*6690*/  IMAD.IADD R17, R17, 0x1, R3 ;  /* 0x0000000111117824 */ /* 0x000fe200078e0203 */
[----:B------:R-:W-:Y:S01]  /*66a0*/  LOP3.LUT R22, R22, 0xfffffff0, RZ, 0xc0, !PT ;  /* 0xfffffff016167812 */ /* 0x000fe200078ec0ff */
[----:B------:R-:W-:Y:S01]  /*66b0*/  @P3 IMAD.HI.U32 R3, R11, c[0x0][0x2c8], RZ ;  /* 0x0000b2000b033a27 */ /* 0x000fe200078e00ff */
[----:B------:R-:W-:-:S02]  /*66c0*/  LOP3.LUT R4, R5, 0x8, R4, 0xf8, !PT ;  /* 0x0000000805047812 */ /* 0x000fc400078ef804 */
[----:B------:R-:W-:Y:S01]  /*66d0*/  SHF.R.U32.HI R5, RZ, 0x3, R5 ;  /* 0x00000003ff057819 */ /* 0x000fe20000011605 */
[----:B------:R-:W-:Y:S01]  /*66e0*/  IMAD R13, R13, c[0x0][0x1c0], RZ ;  /* 0x000070000d0d7a24 */ /* 0x000fe200078e02ff */
[----:B------:R-:W-:Y:S01]  /*66f0*/  @P3 SHF.R.U32.HI R24, RZ, c[0x0][0x2cc], R3 ;  /* 0x0000b300ff183a19 */ /* 0x000fe20000011603 */
[----:B------:R-:W-:Y:S01]  /*6700*/  IMAD.IADD R22, R89, 0x1, -R22 ;  /* 0x0000000159167824 */ /* 0x000fe200078e0a16 */
[----:B------:R-:W-:Y:S01]  /*6710*/  LOP3.LUT R5, R4, R5, RZ, 0x3c, !PT ;  /* 0x0000000504057212 */ /* 0x000fe200078e3cff */
[C---:B------:R-:W-:Y:S01]  /*6720*/  IMAD R13, R14.reuse, c[0x0][0x1c4], R13 ;  /* 0x000071000e0d7a24 */ /* 0x040fe200078e020d */
[----:B------:R-:W-:Y:S01]  /*6730*/  SHF.R.S32.HI R4, RZ, 0x1f, R0 ;  /* 0x0000001fff047819 */ /* 0x000fe20000011400 */
[----:B------:R-:W-:Y:S01]  /*6740*/  IMAD.WIDE.U32 R14, R14, c[0x0][0x1c0], R16 ;  /* 0x000070000e0e7a25 */ /* 0x000fe200078e0010 */
[C---:B------:R-:W-:Y:S02]  /*6750*/  IADD3 R17, P2, R7.reuse, R0, RZ ;  /* 0x0000000007117210 */ /* 0x040fe40007f5e0ff */
[--C-:B------:R-:W-:Y:S01]  /*6760*/  SHF.R.S32.HI R3, RZ, 0x1f, R24.reuse ;  /* 0x0000001fff037819 */ /* 0x100fe20000011418 */
[----:B------:R-:W-:Y:S01]  /*6770*/  IMAD.MOV R12, RZ, RZ, -R24 ;  /* 0x000000ffff0c7224 */ /* 0x000fe200078e0a18 */
[----:B------:R-:W-:Y:S01]  /*6780*/  LEA.HI.X.SX32 R4, R7, R4, 0x1, P2 ;  /* 0x0000000407047211 */ /* 0x000fe200010f0eff */
[----:B------:R-:W-:Y:S01]  /*6790*/  IMAD.IADD R15, R15, 0x1, R13 ;  /* 0x000000010f0f7824 */ /* 0x000fe200078e020d */
[----:B------:R-:W-:Y:S01]  /*67a0*/  SHF.R.S32.HI R21, RZ, 0x1f, R20 ;  /* 0x0000001fff157819 */ /* 0x000fe20000011414 */
[----:B------:R-:W-:Y:S01]  /*67b0*/  IMAD R12, R12, c[0x0][0x2c4], R11 ;  /* 0x0000b1000c0c7a24 */ /* 0x000fe200078e020b */
[----:B------:R-:W-:Y:S01]  /*67c0*/  SHF.R.S32.HI R11, RZ, 0x1f, R22 ;  /* 0x0000001fff0b7819 */ /* 0x000fe20000011416 */
[----:B------:R-:W-:Y:S01]  /*67d0*/  IMAD R3, R3, c[0x0][0x1b0], RZ ;  /* 0x00006c0003037a24 */ /* 0x000fe200078e02ff */
[----:B------:R-:W-:Y:S01]  /*67e0*/  ISETP.NE.U32.AND P2, PT, RZ, c[0x0][0x350], PT ;  /* 0x0000d400ff007a0c */ /* 0x000fe20003f45070 */
[C---:B------:R-:W-:Y:S01]  /*67f0*/  IMAD R16, R4.reuse, c[0x0][0x1e0], RZ ;  /* 0x0000780004107a24 */ /* 0x040fe200078e02ff */
[----:B------:R-:W-:Y:S01]  /*6800*/  SHF.R.S32.HI R13, RZ, 0x1f, R12 ;  /* 0x0000001fff0d7819 */ /* 0x000fe2000001140c */
[----:B------:R-:W-:Y:S01]  /*6810*/  IMAD R0, R4, c[0x0][0x208], RZ ;  /* 0x0000820004007a24 */ /* 0x000fe200078e02ff */
[----:B------:R-:W-:Y:S01]  /*6820*/  LEA.HI R4, R11, R22, RZ, 0x3 ;  /* 0x000000160b047211 */ /* 0x000fe200078f18ff */
[C---:B------:R-:W-:Y:S01]  /*6830*/  IMAD R3, R24.reuse, c[0x0][0x1b4], R3 ;  /* 0x00006d0018037a24 */ /* 0x040fe200078e0203 */
[----:B------:R-:W-:Y:S01]  /*6840*/  ISETP.NE.AND.EX P2, PT, RZ, c[0x0][0x354], PT, P2 ;  /* 0x0000d500ff007a0c */ /* 0x000fe20003f45320 */
[----:B------:R-:W-:Y:S01]  /*6850*/  IMAD.WIDE.U32 R24, R24, c[0x0][0x1b0], R14 ;  /* 0x00006c0018187a25 */ /* 0x000fe200078e000e */
[----:B------:R-:W-:-:S02]  /*6860*/  LOP3.LUT R15, R4, 0xfffffff8, RZ, 0xc0, !PT ;  /* 0xfffffff8040f7812 */ /* 0x000fc400078ec0ff */
[-C--:B------:R-:W-:Y:S01]  /*6870*/  LEA.HI R14, R6, R89.reuse, RZ, 0x6 ;  /* 0x00000059060e7211 */ /* 0x080fe200078f30ff */
[----:B------:R-:W-:Y:S01]  /*6880*/  IMAD.IADD R25, R25, 0x1, R3 ;  /* 0x0000000119197824 */ /* 0x000fe200078e0203 */
[----:B------:R-:W-:Y:S01]  /*6890*/  LOP3.LUT P5, RZ, R219, 0x2, RZ, 0xc0, !PT ;  /* 0x00000002dbff7812 */ /* 0x000fe200078ac0ff */
[----:B------:R-:W-:Y:S01]  /*68a0*/  IMAD.IADD R3, R22, 0x1, -R15 ;  /* 0x0000000116037824 */ /* 0x000fe200078e0a0f */
[----:B------:R-:W-:Y:S01]  /*68b0*/  LOP3.LUT R197, R197, 0xfffffffe, RZ, 0xc0, !PT ;  /* 0xfffffffec5c57812 */ /* 0x000fe200078ec0ff */
[----:B------:R-:W-:Y:S01]  /*68c0*/  IMAD R13, R13, c[0x0][0x1a8], RZ ;  /* 0x00006a000d0d7a24 */ /* 0x000fe200078e02ff */
[----:B------:R-:W-:Y:S01]  /*68d0*/  LEA.HI R84, R6, R89, RZ, 0x5 ;  /* 0x0000005906547211 */ /* 0x000fe200078f28ff */
[----:B------:R-:W-:Y:S01]  /*68e0*/  IMAD.SHL.U32 R14, R14, 0x8, RZ ;  /* 0x000000080e0e7824 */ /* 0x000fe200078e00ff */
[----:B------:R-:W-:Y:S01]  /*68f0*/  @P1 LOP3.LUT R197, R197, 0x1, RZ, 0xfc, !PT ;  /* 0x00000001c5c51812 */ /* 0x000fe200078efcff */
[C---:B------:R-:W-:Y:S01]  /*6900*/  IMAD R13, R12.reuse, c[0x0][0x1ac], R13 ;  /* 0x00006b000c0d7a24 */ /* 0x040fe200078e020d */
[----:B------:R-:W-:Y:S01]  /*6910*/  P2R R10, PR, RZ, 0x10 ;  /* 0x00000010ff0a7803 */ /* 0x000fe20000000000 */
[----:B------:R-:W-:Y:S01]  /*6920*/  IMAD.WIDE.U32 R24, R12, c[0x0][0x1a8], R24 ;  /* 0x00006a000c187a25 */ /* 0x000fe200078e0018 */
[----:B------:R-:W-:-:S02]  /*6930*/  LOP3.LUT R203, R203, 0xfffffe00, R14, 0xf8, !PT ;  /* 0xfffffe00cbcb7812 */ /* 0x000fc400078ef80e */
[----:B------:R-:W-:Y:S01]  /*6940*/  LOP3.LUT R197, R197, 0xfffffffb, RZ, 0xc0, !PT ;  /* 0xfffffffbc5c57812 */ /* 0x000fe200078ec0ff */
[C---:B------:R-:W-:Y:S01]  /*6950*/  IMAD R5, R2.reuse, 0x200, R5 ;  /* 0x0000020002057824 */ /* 0x040fe200078e0205 */
[----:B------:R-:W-:Y:S01]  /*6960*/  LOP3.LUT P1, RZ, R219, 0x4, RZ, 0xc0, !PT ;  /* 0x00000004dbff7812 */ /* 0x000fe2000782c0ff */
[----:B------:R-:W-:Y:S01]  /*6970*/  IMAD.SHL.U32 R2, R2, 0x8, RZ ;  /* 0x0000000802027824 */ /* 0x000fe200078e00ff */
[----:B------:R-:W-:Y:S01]  /*6980*/  @P5 LOP3.LUT R197, R197, 0x4, RZ, 0xfc, !PT ;  /* 0x00000004c5c55812 */ /* 0x000fe200078efcff */
[C---:B------:R-:W-:Y:S01]  /*6990*/  IMAD R11, R17.reuse, c[0x0][0x1e4], R16 ;  /* 0x00007900110b7a24 */ /* 0x040fe200078e0210 */
[----:B------:R-:W-:Y:S01]  /*69a0*/  SHF.R.S32.HI R86, RZ, 0x5, R84 ;  /* 0x00000005ff567819 */ /* 0x000fe20000011454 */
[C---:B------:R-:W-:Y:S01]  /*69b0*/  IMAD R0, R17.reuse, c[0x0][0x20c], R0 ;  /* 0x0000830011007a24 */ /* 0x040fe200078e0200 */
[----:B------:R-:W-:Y:S01]  /*69c0*/  ISETP.GE.AND P6, PT, R20, c[0x0][0x1d4], PT ;  /* 0x0000750014007a0c */ /* 0x000fe20003fc6270 */
[----:B------:R-:W-:-:S04]  /*69d0*/  IMAD.WIDE.U32 R18, R17, c[0x0][0x1e0], R20 ;  /* 0x0000780011127a25 */ /* 0x000fc800078e0014 */
[----:B------:R-:W-:-:S04]  /*69e0*/  IMAD.WIDE.U32 R16, R17, c[0x0][0x208], R20 ;  /* 0x0000820011107a25 */ /* 0x000fc800078e0014 */
[----:B------:R-:W-:Y:S02]  /*69f0*/  IMAD.IADD R13, R25, 0x1, R13 ;  /* 0x00000001190d7824 */ /* 0x000fe400078e020d */
[----:B------:R-:W-:Y:S02]  /*6a00*/  IMAD.IADD R17, R17, 0x1, R0 ;  /* 0x0000000111117824 */ /* 0x000fe400078e0200 */
[----:B------:R-:W-:Y:S02]  /*6a10*/  IMAD R22, R91, c[0x0][0x210], RZ ;  /* 0x000084005b167a24 */ /* 0x000fe400078e02ff */
[----:B------:R-:W-:Y:S01]  /*6a20*/  IMAD.IADD R19, R19, 0x1, R11 ;  /* 0x0000000113137824 */ /* 0x000fe200078e020b */
[----:B------:R-:W-:Y:S01]  /*6a30*/  IADD3 R11, R20, 0x40, RZ ;  /* 0x00000040140b7810 */ /* 0x000fe20007ffe0ff */
[C---:B------:R-:W-:Y:S02]  /*6a40*/  IMAD R22, R195.reuse, c[0x0][0x214], R22 ;  /* 0x00008500c3167a24 */ /* 0x040fe400078e0216 */
[----:B------:R-:W-:Y:S01]  /*6a50*/  IMAD.WIDE.U32 R16, R195, c[0x0][0x210], R16 ;  /* 0x00008400c3107a25 */ /* 0x000fe200078e0010 */
[----:B------:R-:W-:-:S02]  /*6a60*/  ISETP.GE.AND P5, PT, R11, c[0x0][0x1d4], PT ;  /* 0x000075000b007a0c */ /* 0x000fc40003fa6270 */
[----:B------:R-:W-:Y:S01]  /*6a70*/  ISETP.GE.AND P3, PT, R11, c[0x0][0x198], PT ;  /* 0x000066000b007a0c */ /* 0x000fe20003f66270 */
[----:B------:R-:W-:-:S04]  /*6a80*/  IMAD.WIDE.U32 R206, R195, c[0x0][0x1e8], R18 ;  /* 0x00007a00c3ce7a25 */ /* 0x000fc800078e0012 */
[----:B------:R-:W-:Y:S02]  /*6a90*/  IMAD.IADD R23, R22, 0x1, R17 ;  /* 0x0000000116177824 */ /* 0x000fe400078e0211 */
[----:B------:R-:W-:Y:S02]  /*6aa0*/  IMAD.MOV.U32 R22, RZ, RZ, R16 ;  /* 0x000000ffff167224 */ /* 0x000fe400078e0010 */
[----:B------:R-:W-:Y:S01]  /*6ab0*/  IMAD.IADD R16, R92, 0x1, R7 ;  /* 0x000000015c107824 */ /* 0x000fe200078e0207 */
[--C-:B--2---:R-:W-:Y:S01]  /*6ac0*/  @P0 SHF.R.S32.HI R15, RZ, 0x1f, R8.reuse ;  /* 0x0000001fff0f0819 */ /* 0x104fe20000011408 */
[----:B------:R-:W-:Y:S02]  /*6ad0*/  @!P0 IMAD.MOV.U32 R15, RZ, RZ, R9 ;  /* 0x000000ffff0f8224 */ /* 0x000fe400078e0009 */
[----:B------:R-:W-:Y:S02]  /*6ae0*/  IMAD.SHL.U32 R9, R3, 0x40, RZ ;  /* 0x0000004003097824 */ /* 0x000fe400078e00ff */
[----:B------:R-:W-:Y:S01]  /*6af0*/  @P0 IMAD.MOV.U32 R14, RZ, RZ, R8 ;  /* 0x000000ffff0e0224 */ /* 0x000fe200078e0008 */
[----:B------:R-:W-:Y:S01]  /*6b00*/  @!P0 MOV R14, R196 ;  /* 0x000000c4000e8202 */ /* 0x000fe20000000f00 */
[----:B------:R-:W-:Y:S01]  /*6b10*/  IMAD R8, R91, c[0x0][0x1e8], RZ ;  /* 0x00007a005b087a24 */ /* 0x000fe200078e02ff */
[----:B------:R-:W-:-:S02]  /*6b20*/  LOP3.LUT R9, R9, 0x1c0, RZ, 0xc0, !PT ;  /* 0x000001c009097812 */ /* 0x000fc400078ec0ff */
[----:B------:R-:W-:Y:S01]  /*6b30*/  LEA R12, P0, R24, c[0x0][0x160], 0x1 ;  /* 0x00005800180c7a11 */ /* 0x000fe200078008ff */
[----:B------:R-:W-:Y:S01]  /*6b40*/  IMAD R8, R195, c[0x0][0x1ec], R8 ;  /* 0x00007b00c3087a24 */ /* 0x000fe200078e0208 */
[----:B------:R-:W-:Y:S02]  /*6b50*/  LOP3.LUT R2, R9, 0x8, R2, 0xf8, !PT ;  /* 0x0000000809027812 */ /* 0x000fe400078ef802 */
[----:B------:R-:W-:Y:S01]  /*6b60*/  SHF.R.U32.HI R9, RZ, 0x3, R9 ;  /* 0x00000003ff097819 */ /* 0x000fe20000011609 */
[----:B------:R-:W-:Y:S01]  /*6b70*/  IMAD.IADD R207, R8, 0x1, R207 ;  /* 0x0000000108cf7824 */ /* 0x000fe200078e02cf */
[----:B------:R-:W-:Y:S02]  /*6b80*/  SEL R204, R14, RZ, !P2 ;  /* 0x000000ff0ecc7207 */ /* 0x000fe40005000000 */
[----:B------:R-:W-:Y:S02]  /*6b90*/  LEA.HI.X R0, R24, c[0x0][0x164], R13, 0x1, P0 ;  /* 0x0000590018007a11 */ /* 0x000fe400000f0c0d */
[----:B------:R-:W-:Y:S01]  /*6ba0*/  SEL R14, R15, RZ, !P2 ;  /* 0x000000ff0f0e7207 */ /* 0x000fe20005000000 */
[----:B------:R-:W-:Y:S01]  /*6bb0*/  IMAD.WIDE.U32 R206, R204, c[0x0][0x1f0], R206 ;  /* 0x00007c00ccce7a25 */ /* 0x000fe200078e00ce */
[----:B------:R-:W-:-:S02]  /*6bc0*/  LOP3.LUT P2, RZ, R3, 0x4, RZ, 0xc0, !PT ;  /* 0x0000000403ff7812 */ /* 0x000fc4000784c0ff */
[----:B------:R-:W-:Y:S01]  /*6bd0*/  LOP3.LUT P0, RZ, R3, 0x2, RZ, 0xc0, !PT ;  /* 0x0000000203ff7812 */ /* 0x000fe2000780c0ff */
[----:B------:R-:W-:Y:S01]  /*6be0*/  IMAD R211, R14, c[0x0][0x1f0], RZ ;  /* 0x00007c000ed37a24 */ /* 0x000fe200078e02ff */
[----:B------:R-:W-:Y:S01]  /*6bf0*/  LOP3.LUT R2, R2, R9, RZ, 0x3c, !PT ;  /* 0x0000000902027212 */ /* 0x000fe200078e3cff */
[----:B------:R-:W-:Y:S01]  /*6c00*/  IMAD R9, R218, c[0x0][0x2c4], RZ ;  /* 0x0000b100da097a24 */ /* 0x000fe200078e02ff */
[----:B------:R-:W-:Y:S01]  /*6c10*/  SHF.L.U32 R3, R4, 0x6, RZ ;  /* 0x0000000604037819 */ /* 0x000fe200000006ff */
[----:B------:R-:W-:Y:S01]  /*6c20*/  IMAD R209, R14, c[0x0][0x218], RZ ;  /* 0x000086000ed17a24 */ /* 0x000fe200078e02ff */
[----:B------:R-:W-:Y:S01]  /*6c30*/  LEA.HI R8, R6, R89, RZ, 0x3 ;  /* 0x0000005906087211 */ /* 0x000fe200078f18ff */
[----:B------:R-:W-:Y:S01]  /*6c40*/  IMAD.MOV.U32 R4, RZ, RZ, 0x20 ;  /* 0x00000020ff047424 */ /* 0x000fe200078e00ff */
[----:B------:R-:W-:Y:S01]  /*6c50*/  LOP3.LUT R3, R2, 0xfffffe00, R3, 0xf8, !PT ;  /* 0xfffffe0002037812 */ /* 0x000fe200078ef803 */
[----:B------:R-:W-:Y:S01]  /*6c60*/  IMAD.MOV.U32 R2, RZ, RZ, 0x10 ;  /* 0x00000010ff027424 */ /* 0x000fe200078e00ff */
[----:B------:R-:W-:Y:S01]  /*6c70*/  LOP3.LUT R8, R8, 0xfffffff8, RZ, 0xc0, !PT ;  /* 0xfffffff808087812 */ /* 0x000fe200078ec0ff */
[----:B------:R-:W-:Y:S01]  /*6c80*/  IMAD R211, R204, c[0x0][0x1f4], R211 ;  /* 0x00007d00ccd37a24 */ /* 0x000fe200078e02d3 */
[----:B------:R-:W-:Y:S01]  /*6c90*/  SEL R4, R4, 0xffffffe0, !P2 ;  /* 0xffffffe004047807 */ /* 0x000fe20005000000 */
[----:B------:R-:W-:Y:S01]  /*6ca0*/  IMAD R209, R204, c[0x0][0x21c], R209 ;  /* 0x00008700ccd17a24 */ /* 0x000fe200078e02d1 */
[----:B------:R-:W-:Y:S01]  /*6cb0*/  SEL R2, R2, 0xfffffff0, !P0 ;  /* 0xfffffff002027807 */ /* 0x000fe20004000000 */
[----:B------:R-:W-:Y:S01]  /*6cc0*/  IMAD.IADD R8, R89, 0x1, -R8 ;  /* 0x0000000159087824 */ /* 0x000fe200078e0a08 */
[----:B------:R-:W-:Y:S01]  /*6cd0*/  ISETP.GE.AND P0, PT, R16, R9, PT ;  /* 0x000000091000720c */ /* 0x000fe20003f06270 */
[----:B------:R-:W-:-:S02]  /*6ce0*/  IMAD.WIDE.U32 R204, R204, c[0x0][0x218], R22 ;  /* 0x00008600cccc7a25 */ /* 0x000fc400078e0016 */
[----:B------:R1:W2:Y:S02]  /*6cf0*/  SHFL.IDX PT, R22, R12, RZ, 0x181f ;  /* 0x00181fff0c167589 */ /* 0x0002a400000e0000 */
[----:B------:R-:W-:Y:S02]  /*6d00*/  IMAD.SHL.U32 R8, R8, 0x8, RZ ;  /* 0x0000000808087824 */ /* 0x000fe400078e00ff */
[----:B------:R1:W3:Y:S01]  /*6d10*/  SHFL.IDX PT, R23, R0, RZ, 0x181f ;  /* 0x00181fff00177589 */ /* 0x0002e200000e0000 */
[----:B------:R-:W-:Y:S02]  /*6d20*/  IMAD.IADD R211, R207, 0x1, R211 ;  /* 0x00000001cfd37824 */ /* 0x000fe400078e02d3 */
[----:B------:R-:W-:Y:S01]  /*6d30*/  IMAD.IADD R209, R205, 0x1, R209 ;  /* 0x00000001cdd17824 */ /* 0x000fe200078e02d1 */
[----:B------:R-:W-:Y:S02]  /*6d40*/  ISETP.GE.AND P2, PT, R8, c[0x0][0x198], PT ;  /* 0x0000660008007a0c */ /* 0x000fe40003f46270 */
[----:B------:R-:W-:Y:S06]  /*6d50*/  @P0 BRA `(.L_x_1259) ;  /* 0x0000010000000947 */ /* 0x000fec0003800000 */
[----:B------:R-:W-:Y:S02]  /*6d60*/  IADD3 R13, R8, 0x80, RZ ;  /* 0x00000080080d7810 */ /* 0x000fe40007ffe0ff */
[----:B------:R-:W-:-:S02]  /*6d70*/  SHF.R.S32.HI R18, RZ, 0x1f, R11 ;  /* 0x0000001fff127819 */ /* 0x000fc4000001140b */
[----:B------:R-:W-:Y:S02]  /*6d80*/  SHF.R.S32.HI R14, RZ, 0x1f, R13 ;  /* 0x0000001fff0e7819 */ /* 0x000fe4000001140d */
[----:B------:R-:W-:Y:S02]  /*6d90*/  LEA.HI R15, R18, R11, RZ, 0x3 ;  /* 0x0000000b120f7211 */ /* 0x000fe400078f18ff */
[----:B------:R-:W-:Y:S01]  /*6da0*/  LEA.HI R14, R14, R13, RZ, 0x3 ;  /* 0x0000000d0e0e7211 */ /* 0x000fe200078f18ff */
[----:B------:R-:W-:Y:S01]  /*6db0*/  IMAD.SHL.U32 R13, R203, 0x2, RZ ;  /* 0x00000002cb0d7824 */ /* 0x000fe200078e00ff */
[----:B--2---:R-:W-:Y:S02]  /*6dc0*/  LEA R24, P0, R8, R22, 0x1 ;  /* 0x0000001608187211 */ /* 0x004fe400078008ff */
[----:B------:R-:W-:Y:S02]  /*6dd0*/  LOP3.LUT R15, R15, 0xfffffff8, RZ, 0xc0, !PT ;  /* 0xfffffff80f0f7812 */ /* 0x000fe400078ec0ff */
[----:B------:R-:W-:-:S02]  /*6de0*/  LOP3.LUT R14, R14, 0xfffffff8, RZ, 0xc0, !PT ;  /* 0xfffffff80e0e7812 */ /* 0x000fc400078ec0ff */
[----:B---3--:R-:W-:Y:S01]  /*6df0*/  LEA.HI.X R25, R8, R23, R21, 0x1, P0 ;  /* 0x0000001708197211 */ /* 0x008fe200000f0c15 */
[----:B------:R-:W-:-:S04]  /*6e00*/  IMAD.WIDE R18, R15, 0x2, R22 ;  /* 0x000000020f127825 */ /* 0x000fc800078e0216 */
[----:B------:R-:W-:Y:S01]  /*6e10*/  IMAD.WIDE R14, R14, 0x2, R22 ;  /* 0x000000020e0e7825 */ /* 0x000fe200078e0216 */
[----:B------:R-:W-:Y:S01]  /*6e20*/  @!PT LDS RZ, [RZ] ;  /* 0x00000000fffff984 */ /* 0x000fe20000000800 */
[----:B------:R2:W-:Y:S04]  /*6e30*/  LDGSTS.E.BYPASS.LTC128B.128 [R13+0x18100], [R24.64], !P2 ;  /* 0x18100000180d7fae */ /* 0x0005e8000d101d46 */
[----:B------:R2:W-:Y:S04]  /*6e40*/  LDGSTS.E.BYPASS.LTC128B.128 [R13+0x1c100], [R18.64], !P3 ;  /* 0x1c100000120d7fae */ /* 0x0005e8000d901d46 */
[----:B------:R2:W-:Y:S02]  /*6e50*/  LDGSTS.E.BYPASS.LTC128B.128 [R13+0x20100], [R14.64], !P4 ;  /* 0x201000000e0d7fae */ /* 0x0005e4000e101d46 */
.L_x_1259:
[----:B------:R-:W-:Y:S05]  /*6e60*/  BSYNC B0 ;  /* 0x0000000000007941 */ /* 0x000fea0003800000 */
.L_x_1258:
        /* <DEDUP_REMOVED lines=22> */
.L_x_1261:
[----:B------:R-:W-:Y:S05]  /*6fd0*/  BSYNC B0 ;  /* 0x0000000000007941 */ /* 0x000fea0003800000 */
.L_x_1260:
        /* <DEDUP_REMOVED lines=22> */
.L_x_1263:
[----:B------:R-:W-:Y:S05]  /*7140*/  BSYNC B0 ;  /* 0x0000000000007941 */ /* 0x000fea0003800000 */
.L_x_1262:
[----:B-1----:R-:W1:Y:S01]  /*7150*/  SHFL.IDX PT, R14, R12, 0x3, 0x181f ;  /* 0x00781f000c0e7f89 */ /* 0x002e6200000e0000 */
[----:B------:R-:W-:Y:S01]  /*7160*/  IADD3 R16, R16, 0x60, RZ ;  /* 0x0000006010107810 */ /* 0x000fe20007ffe0ff */
[----:B------:R-:W-:-:S02]  /*7170*/  IMAD.SHL.U32 R132, R203, 0x2, RZ ;  /* 0x00000002cb847824 */ /* 0x000fc400078e00ff */
[----:B------:R5:W2:Y:S01]  /*7180*/  SHFL.IDX PT, R15, R0, 0x3, 0x181f ;  /* 0x00781f00000f7f89 */ /* 0x000aa200000e0000 */
[----:B------:R-:W-:Y:S01]  /*7190*/  ISETP.GE.AND P0, PT, R16, R9, PT ;  /* 0x000000091000720c */ /* 0x000fe20003f06270 */
[----:B------:R-:W-:Y:S01]  /*71a0*/  IMAD.MOV.U32 R26, RZ, RZ, 0x6 ;  /* 0x00000006ff1a7424 */ /* 0x000fe200078e00ff */
[----:B------:R-:W-:Y:S01]  /*71b0*/  IADD3 R202, R132, 0x100, RZ ;  /* 0x0000010084ca7810 */ /* 0x000fe20007ffe0ff */
[----:B------:R-:W-:Y:S02]  /*71c0*/  IMAD.MOV.U32 R210, RZ, RZ, R206 ;  /* 0x000000ffffd27224 */ /* 0x000fe400078e00ce */
[----:B------:R-:W-:Y:S02]  /*71d0*/  IMAD.MOV.U32 R200, RZ, RZ, 0x5 ;  /* 0x00000005ffc87424 */ /* 0x000fe400078e00ff */
[----:B------:R-:W-:-:S06]  /*71e0*/  IMAD.MOV.U32 R208, RZ, RZ, R204 ;  /* 0x000000ffffd07224 */ /* 0x000fcc00078e00cc */
[C---:B-1----:R-:W-:Y:S02]  /*71f0*/  @!P0 LEA R16, P4, R8.reuse, R14, 0x1 ;  /* 0x0000000e08108211 */ /* 0x042fe400078808ff */
[C---:B--23-5:R-:W-:Y:S02]  /*7200*/  IADD3 R0, R8.reuse, 0x80, RZ ;  /* 0x0000008008007810 */ /* 0x06cfe40007ffe0ff */
[----:B------:R-:W-:Y:S02]  /*7210*/  @!P0 LEA.HI.X R17, R8, R15, R21, 0x1, P4 ;  /* 0x0000000f08118211 */ /* 0x000fe400020f0c15 */
[----:B------:R-:W-:-:S03]  /*7220*/  LOP3.LUT P4, RZ, R197, 0x1, RZ, 0xc0, !PT ;  /* 0x00000001c5ff7812 */ /* 0x000fc6000788c0ff */
[----:B------:R-:W-:Y:S01]  /*7230*/  @!PT LDS RZ, [RZ] ;  /* 0x00000000fffff984 */ /* 0x000fe20000000800 */
[----:B------:R1:W-:Y:S01]  /*7240*/  @!P0 LDGSTS.E.BYPASS.LTC128B.128 [R132+0x1b100], [R16.64], !P2 ;  /* 0x1b10000010848fae */ /* 0x0003e2000d101d46 */
[----:B------:R-:W-:Y:S02]  /*7250*/  ISETP.NE.AND P2, PT, R10, RZ, PT ;  /* 0x000000ff0a00720c */ /* 0x000fe40003f45270 */
[----:B------:R-:W-:-:S04]  /*7260*/  @!P0 SHF.R.S32.HI R10, RZ, 0x1f, R11 ;  /* 0x0000001fff0a8819 */ /* 0x000fc8000001140b */
[----:B------:R-:W-:-:S04]  /*7270*/  @!P0 LEA.HI R13, R10, R11, RZ, 0x3 ;  /* 0x0000000b0a0d8211 */ /* 0x000fc800078f18ff */
[----:B------:R-:W-:-:S05]  /*7280*/  @!P0 LOP3.LUT R13, R13, 0xfffffff8, RZ, 0xc0, !PT ;  /* 0xfffffff80d0d8812 */ /* 0x000fca00078ec0ff */
[----:B------:R-:W-:Y:S01]  /*7290*/  @!P0 IMAD.WIDE R20, R13, 0x2, R14 ;  /* 0x000000020d148825 */ /* 0x000fe200078e020e */
[----:B------:R-:W-:-:S04]  /*72a0*/  @!P0 SHF.R.S32.HI R13, RZ, 0x1f, R0 ;  /* 0x0000001fff0d8819 */ /* 0x000fc80000011400 */
[----:B------:R-:W-:Y:S01]  /*72b0*/  @!P0 LEA.HI R10, R13, R0, RZ, 0x3 ;  /* 0x000000000d0a8211 */ /* 0x000fe200078f18ff */
[----:B------:R2:W-:Y:S03]  /*72c0*/  @!P0 LDGSTS.E.BYPASS.LTC128B.128 [R132+0x1f100], [R20.64], !P3 ;  /* 0x1f10000014848fae */ /* 0x0005e6000d901d46 */
[----:B------:R-:W-:-:S05]  /*72d0*/  @!P0 LOP3.LUT R10, R10, 0xfffffff8, RZ, 0xc0, !PT ;  /* 0xfffffff80a0a8812 */ /* 0x000fca00078ec0ff */
[----:B------:R-:W-:-:S04]  /*72e0*/  @!P0 IMAD.WIDE R18, R10, 0x2, R14 ;  /* 0x000000020a128825 */ /* 0x000fc800078e020e */
[----:B------:R-:W-:Y:S01]  /*72f0*/  IMAD.IADD R10, R215, 0x1, -R7 ;  /* 0x00000001d70a7824 */ /* 0x000fe200078e0a07 */
[----:B------:R-:W-:Y:S01]  /*7300*/  IADD3 R7, R95, -0x1, RZ ;  /* 0xffffffff5f077810 */ /* 0x000fe20007ffe0ff */
[----:B------:R-:W-:Y:S01]  /*7310*/  IMAD.MOV.U32 R15, RZ, RZ, c[0x0][0x1e0] ;  /* 0x00007800ff0f7624 */ /* 0x000fe200078e00ff */
[----:B------:R3:W-:Y:S02]  /*7320*/  @!P0 LDGSTS.E.BYPASS.LTC128B.128 [R132+0x23100], [R18.64], !P2 ;  /* 0x2310000012848fae */ /* 0x0007e4000d101d46 */
[----:B------:R-:W-:Y:S01]  /*7330*/  SHF.R.S32.HI R12, RZ, 0x1f, R7 ;  /* 0x0000001fff0c7819 */ /* 0x000fe20000011407 */
[----:B------:R-:W-:Y:S01]  /*7340*/  IMAD R10, R7, -0x40, R10 ;  /* 0xffffffc0070a7824 */ /* 0x000fe200078e020a */
[C---:B------:R-:W-:Y:S01]  /*7350*/  SHF.L.U64.HI R94, R15.reuse, R26, c[0x0][0x1e4] ;  /* 0x000079000f5e7619 */ /* 0x040fe2000001021a */
[C---:B------:R-:W-:Y:S01]  /*7360*/  IMAD.SHL.U32 R93, R15.reuse, 0x40, RZ ;  /* 0x000000400f5d7824 */ /* 0x040fe200078e00ff */
[----:B------:R-:W0:Y:S01]  /*7370*/  LDGDEPBAR ;  /* 0x00000000000079af */ /* 0x000e220000000000 */
[----:B------:R-:W-:-:S03]  /*7380*/  IMAD.SHL.U32 R199, R15, 0x20, RZ ;  /* 0x000000200fc77824 */ /* 0x000fc600078e00ff */
[----:B------:R-:W-:Y:S01]  /*7390*/  BAR.SYNC.DEFER_BLOCKING 0x0 ;  /* 0x0000000000007b1d */ /* 0x000fe20000010000 */
[----:B------:R-:W-:Y:S01]  /*73a0*/  ISETP.GE.AND P2, PT, R10, 0x1, PT ;  /* 0x000000010a00780c */ /* 0x000fe20003f46270 */
[----:B------:R-:W-:Y:S01]  /*73b0*/  IMAD R13, R94, R7, RZ ;  /* 0x000000075e0d7224 */ /* 0x000fe200078e02ff */
[----:B------:R-:W-:Y:S01]  /*73c0*/  SHF.L.U64.HI R198, R15, R200, c[0x0][0x1e4] ;  /* 0x000079000fc67619 */ /* 0x000fe200000102c8 */
[----:B-1----:R-:W-:-:S04]  /*73d0*/  IMAD.WIDE.U32 R16, R7, R93, R210 ;  /* 0x0000005d07107225 */ /* 0x002fc800078e00d2 */
[----:B------:R-:W-:-:S04]  /*73e0*/  IMAD R13, R12, R93, R13 ;  /* 0x0000005d0c0d7224 */ /* 0x000fc800078e020d */
[----:B------:R-:W-:Y:S02]  /*73f0*/  IMAD.IADD R13, R17, 0x1, R13 ;  /* 0x00000001110d7824 */ /* 0x000fe400078e020d */
[----:B--2---:R-:W-:-:S04]  /*7400*/  @P2 LEA R20, P0, R16, c[0x0][0x1c8], 0x1 ;  /* 0x0000720010142a11 */ /* 0x004fc800078008ff */
[----:B------:R-:W-:Y:S02]  /*7410*/  @P2 LEA.HI.X R21, R16, c[0x0][0x1cc], R13, 0x1, P0 ;  /* 0x0000730010152a11 */ /* 0x000fe400000f0c0d */
[----:B------:R-:W-:-:S03]  /*7420*/  ISETP.GT.AND P0, PT, R10, 0x20, PT ;  /* 0x000000200a00780c */ /* 0x000fc60003f04270 */
[----:B------:R-:W-:Y:S01]  /*7430*/  @!PT LDS RZ, [RZ] ;  /* 0x00000000fffff984 */ /* 0x000fe20000000800 */
[----:B------:R-:W-:Y:S01]  /*7440*/  @!PT LDS RZ, [RZ] ;  /* 0x00000000fffff984 */ /* 0x000fe20000000800 */
[----:B------:R-:W-:Y:S01]  /*7450*/  @!PT LDS RZ, [RZ] ;  /* 0x00000000fffff984 */ /* 0x000fe20000000800 */
[----:B------:R1:W-:Y:S04]  /*7460*/  @P2 LDGSTS.E.BYPASS.LTC128B.128 [R132+0xc100], [R20.64], !P6 ;  /* 0x0c10000014842fae */ /* 0x0003e8000f101d46 */
[----:B------:R1:W-:Y:S04]  /*7470*/  @P2 LDGSTS.E.BYPASS.LTC128B.128 [R132+0xe100], [R20.64+0x80], !P5 ;  /* 0x0e10008014842fae */ /* 0x0003e8000e901d46 */
[----:B------:R1:W-:Y:S02]  /*7480*/  @P2 LDGSTS.E.BYPASS.LTC128B.128 [R132+0x10100], [R20.64+0x100], !P4 ;  /* 0x1010010014842fae */ /* 0x0003e4000e101d46 */
[----:B------:R-:W-:-:S02]  /*7490*/  @P0 IADD3 R14, P3, R199, R16, RZ ;  /* 0x00000010c70e0210 */ /* 0x000fc40007f7e0ff */
[----:B------:R-:W-:-:S03]  /*74a0*/  ISETP.GE.AND P2, PT, R11, c[0x0][0x1d4], PT ;  /* 0x000075000b007a0c */ /* 0x000fc60003f46270 */
[----:B------:R-:W-:Y:S01]  /*74b0*/  @P0 IMAD.X R13, R198, 0x1, R13, P3 ;  /* 0x00000001c60d0824 */ /* 0x000fe200018e060d */
[----:B---3--:R-:W-:-:S04]  /*74c0*/  @P0 LEA R18, P3, R14, c[0x0][0x1c8], 0x1 ;  /* 0x000072000e120a11 */ /* 0x008fc800078608ff */
[----:B------:R-:W-:Y:S01]  /*74d0*/  @P0 LEA.HI.X R19, R14, c[0x0][0x1cc], R13, 0x1, P3 ;  /* 0x000073000e130a11 */ /* 0x000fe200018f0c0d */
[----:B------:R-:W-:Y:S01]  /*74e0*/  IMAD.MOV.U32 R13, RZ, RZ, c[0x0][0x208] ;  /* 0x00008200ff0d7624 */ /* 0x000fe200078e00ff */
[----:B------:R-:W-:-:S03]  /*74f0*/  ISETP.GE.AND P3, PT, R8, c[0x0][0x1d4], PT ;  /* 0x0000750008007a0c */ /* 0x000fc60003f66270 */
[C---:B------:R-:W-:Y:S01]  /*7500*/  IMAD.SHL.U32 R27, R13.reuse, 0x40, RZ ;  /* 0x000000400d1b7824 */ /* 0x040fe200078e00ff */
[C---:B------:R-:W-:Y:S01]  /*7510*/  SHF.L.U64.HI R26, R13.reuse, R26, c[0x0][0x20c] ;  /* 0x000083000d1a7619 */ /* 0x040fe2000001021a */
[----:B------:R-:W-:Y:S01]  /*7520*/  IMAD.SHL.U32 R201, R13, 0x20, RZ ;  /* 0x000000200dc97824 */ /* 0x000fe200078e00ff */
[----:B------:R1:W-:Y:S01]  /*7530*/  @P0 LDGSTS.E.BYPASS.LTC128B.128 [R132+0xd100], [R18.64], !P6 ;  /* 0x0d10000012840fae */ /* 0x0003e2000f101d46 */
[----:B------:R-:W-:Y:S01]  /*7540*/  IMAD.WIDE.U32 R16, R7, R27, R208 ;  /* 0x0000001b07107225 */ /* 0x000fe200078e00d0 */
[----:B------:R-:W-:Y:S02]  /*7550*/  SHF.L.U64.HI R200, R13, R200, c[0x0][0x20c] ;  /* 0x000083000dc87619 */ /* 0x000fe400000102c8 */
[----:B------:R1:W-:Y:S01]  /*7560*/  @P0 LDGSTS.E.BYPASS.LTC128B.128 [R132+0xf100], [R18.64+0x80], !P5 ;  /* 0x0f10008012840fae */ /* 0x0003e2000e901d46 */
[----:B------:R-:W-:Y:S01]  /*7570*/  IMAD R14, R26, R7, RZ ;  /* 0x000000071a0e7224 */ /* 0x000fe200078e02ff */
[C---:B------:R-:W-:Y:S01]  /*7580*/  SHF.L.U64.HI R24, R201.reuse, 0x1, R200 ;  /* 0x00000001c9187819 */ /* 0x040fe200000102c8 */
[----:B------:R-:W-:Y:S01]  /*7590*/  IMAD.SHL.U32 R25, R201, 0x2, RZ ;  /* 0x00000002c9197824 */ /* 0x000fe200078e00ff */
[----:B------:R1:W-:Y:S01]  /*75a0*/  @P0 LDGSTS.E.BYPASS.LTC128B.128 [R132+0x11100], [R18.64+0x100], !P4 ;  /* 0x1110010012840fae */ /* 0x0003e2000e101d46 */
[----:B------:R-:W-:Y:S01]  /*75b0*/  IMAD R12, R12, R27, R14 ;  /* 0x0000001b0c0c7224 */ /* 0x000fe200078e020e */
[----:B------:R-:W-:-:S02]  /*75c0*/  LEA R14, P0, R16, c[0x0][0x1f8], 0x1 ;  /* 0x00007e00100e7a11 */ /* 0x000fc400078008ff */
[----:B------:R-:W0:Y:S01]  /*75d0*/  LDGDEPBAR ;  /* 0x00000000000079af */ /* 0x000e220000000000 */
[----:B------:R-:W-:-:S05]  /*75e0*/  IMAD.IADD R12, R17, 0x1, R12 ;  /* 0x00000001110c7824 */ /* 0x000fca00078e020c */
[----:B------:R-:W-:Y:S02]  /*75f0*/  LEA.HI.X R15, R16, c[0x0][0x1fc], R12, 0x1, P0 ;  /* 0x00007f00100f7a11 */ /* 0x000fe400000f0c0c */
[----:B------:R-:W-:-:S05]  /*7600*/  IADD3 R12, P0, R25, R14, RZ ;  /* 0x0000000e190c7210 */ /* 0x000fca0007f1e0ff */
[----:B------:R-:W-:Y:S01]  /*7610*/  IMAD.X R13, R24, 0x1, R15, P0 ;  /* 0x00000001180d7824 */ /* 0x000fe200000e060f */
[C---:B------:R-:W-:Y:S02]  /*7620*/  ISETP.LT.OR P0, PT, R10.reuse, 0x1, P3 ;  /* 0x000000010a00780c */ /* 0x040fe40001f01670 */
[----:B------:R-:W-:-:S11]  /*7630*/  ISETP.LT.OR P3, PT, R10, 0x21, P3 ;  /* 0x000000210a00780c */ /* 0x000fd60001f61670 */
[----:B------:R1:W-:Y:S01]  /*7640*/  LDGSTS.E.BYPASS.LTC128B.128 [R132+0x100], [R14.64], !P0 ;  /* 0x001000000e847fae */ /* 0x0003e2000c101d46 */
[C---:B------:R-:W-:Y:S02]  /*7650*/  ISETP.LT.OR P0, PT, R10.reuse, 0x1, P2 ;  /* 0x000000010a00780c */ /* 0x040fe40001701670 */
[----:B------:R-:W-:-:S11]  /*7660*/  ISETP.LT.OR P2, PT, R10, 0x21, P2 ;  /* 0x000000210a00780c */ /* 0x000fd60001741670 */
[----:B------:R1:W-:Y:S01]  /*7670*/  LDGSTS.E.BYPASS.LTC128B.128 [R132+0x2100], [R14.64+0x80], !P0 ;  /* 0x021000800e847fae */ /* 0x0003e2000c101d46 */
[----:B------:R-:W-:-:S04]  /*7680*/  ISETP.GE.AND P0, PT, R0, c[0x0][0x1d4], PT ;  /* 0x0000750000007a0c */ /* 0x000fc80003f06270 */
[C---:B------:R-:W-:Y:S02]  /*7690*/  ISETP.LT.OR P4, PT, R10.reuse, 0x1, P0 ;  /* 0x000000010a00780c */ /* 0x040fe40000781670 */
[----:B------:R-:W-:-:S11]  /*76a0*/  ISETP.LT.OR P0, PT, R10, 0x21, P0 ;  /* 0x000000210a00780c */ /* 0x000fd60000701670 */
[----:B------:R1:W-:Y:S01]  /*76b0*/  LDGSTS.E.BYPASS.LTC128B.128 [R132+0x4100], [R14.64+0x100], !P4 ;  /* 0x041001000e847fae */ /* 0x0003e2000e101d46 */
[----:B------:R-:W-:-:S03]  /*76c0*/  LOP3.LUT P4, RZ, R197, 0x1, RZ, 0xc0, !PT ;  /* 0x00000001c5ff7812 */ /* 0x000fc6000788c0ff */
[----:B------:R1:W-:Y:S04]  /*76d0*/  LDGSTS.E.BYPASS.LTC128B.128 [R132+0x1100], [R12.64], !P3 ;  /* 0x011000000c847fae */ /* 0x0003e8000d901d46 */
[----:B------:R1:W-:Y:S01]  /*76e0*/  LDGSTS.E.BYPASS.LTC128B.128 [R132+0x3100], [R12.64+0x80], !P2 ;  /* 0x031000800c847fae */ /* 0x0003e2000d101d46 */
[----:B------:R-:W-:-:S03]  /*76f0*/  ISETP.GE.AND P2, PT, R95, 0x2, PT ;  /* 0x000000025f00780c */ /* 0x000fc60003f46270 */
[----:B------:R1:W-:Y:S04]  /*7700*/  LDGSTS.E.BYPASS.LTC128B.128 [R132+0x5100], [R12.64+0x100], !P0 ;  /* 0x051001000c847fae */ /* 0x0003e8000c101d46 */
[----:B------:R-:W0:Y:S06]  /*7710*/  LDGDEPBAR ;  /* 0x00000000000079af */ /* 0x000e2c0000000000 */
[----:B------:R-:W-:Y:S05]  /*7720*/  @!P2 BRA `(.L_x_1264) ;  /* 0x000001000000a947 */ /* 0x000fea0003800000 */
[----:B------:R-:W-:-:S04]  /*7730*/  IADD3 R11, R95, -0x2, RZ ;  /* 0xfffffffe5f0b7810 */ /* 0x000fc80007ffe0ff */
[----:B------:R-:W-:Y:S01]  /*7740*/  SHF.R.S32.HI R8, RZ, 0x1f, R11 ;  /* 0x0000001fff087819 */ /* 0x000fe2000001140b */
[----:B------:R-:W-:Y:S02]  /*7750*/  IMAD R0, R94, R11, RZ ;  /* 0x0000000b5e007224 */ /* 0x000fe400078e02ff */
[----:B------:R-:W-:-:S04]  /*7760*/  IMAD.WIDE.U32 R10, R11, R93, R210 ;  /* 0x0000005d0b0a7225 */ /* 0x000fc800078e00d2 */
[----:B------:R-:W-:Y:S01]  /*7770*/  IMAD R0, R8, R93, R0 ;  /* 0x0000005d08007224 */ /* 0x000fe200078e0200 */
[----:B-1----:R-:W-:-:S03]  /*7780*/  LEA R12, P0, R10, c[0x0][0x1c8], 0x1 ;  /* 0x000072000a0c7a11 */ /* 0x002fc600078008ff */
        /* <DEDUP_REMOVED lines=10> */
.L_x_1264:
[----:B------:R-:W-:Y:S01]  /*7830*/  ISETP.LT.AND P0, PT, RZ, c[0x0][0x27c], PT ;  /* 0x00009f00ff007a0c */ /* 0x000fe20003f01270 */
[----:B------:R-:W0:Y:S01]  /*7840*/  LDGDEPBAR ;  /* 0x00000000000079af */ /* 0x000e220000000000 */
[----:B------:R-:W-:Y:S01]  /*7850*/  IMAD R0, R86, 0x400, R3 ;  /* 0x0000040056007824 */ /* 0x000fe200078e0203 */
[----:B------:R-:W-:-:S10]  /*7860*/  ISETP.NE.AND P3, PT, R216, 0x1, PT ;  /* 0x00000001d800780c */ /* 0x000fd40003f65270 */
[----:B------:R-:W-:Y:S05]  /*7870*/  @P0 BRA `(.L_x_1265) ;  /* 0x0000002000000947 */ /* 0x000fea0003800000 */
[----:B------:R-:W-:-:S04]  /*7880*/  DEPBAR.LE SB0, 0x3 ;  /* 0x000080c00000791a */ /* 0x000fc80000000000 */
[----:B------:R-:W-:Y:S05]  /*7890*/  BRA `(.L_x_1266) ;  /* 0x0000763000007947 */ /* 0x000fea0003800000 */
.L_x_1265:
[----:B------:R-:W-:Y:S01]  /*78a0*/  ULDC.U8 UR4, c[0x0][0x298] ;  /* 0x0000a60000047ab9 */ /* 0x000fe20000000000 */
[----:B-1----:R-:W-:Y:S01]  /*78b0*/  SHF.R.S32.HI R13, RZ, 0x1f, R90 ;  /* 0x0000001fff0d7819 */ /* 0x002fe2000001145a */
        /* <DEDUP_REMOVED lines=21> */
[----:B------:R-:W-:Y:S01]  /*7a10*/  CS2R R42, SRZ ;  /* 0x00000000002a7805 */ /* 0x000fe2000001ff00 */
[----:B------:R-:W-:Y:S01]  /*7a20*/  IMAD.MOV.U32 R12, RZ, RZ, R90 ;  /* 0x000000ffff0c7224 */ /* 0x000fe200078e005a */
        /* <DEDUP_REMOVED lines=13> */
[C---:B------:R-:W-:Y:S01]  /*7b00*/  IMAD R15, R10.reuse, c[0x0][0x284], R15 ;  /* 0x0000a1000a0f7a24 */ /* 0x040fe200078e020f */
[----:B------:R-:W-:Y:S01]  /*7b10*/  CS2R R102, SRZ ;  /* 0x0000000000667805 */ /* 0x000fe2000001ff00 */
[C---:B------:R-:W-:Y:S01]  /*7b20*/  IMAD.WIDE.U32 R12, R10.reuse, c[0x0][0x290], R12 ;  /* 0x0000a4000a0c7a25 */ /* 0x040fe200078e000c */
[----:B----4-:R1:W2:Y:S01]  /*7b30*/  SHFL.IDX PT, R22, R18, RZ, 0x1c1f ;  /* 0x001c1fff12167589 */ /* 0x0102a200000e0000 */
[----:B------:R-:W-:Y:S01]  /*7b40*/  CS2R R114, SRZ ;  /* 0x0000000000727805 */ /* 0x000fe2000001ff00 */
[----:B------:R-:W-:Y:S01]  /*7b50*/  IADD3 R21, R17, R15, RZ ;  /* 0x0000000f11157210 */ /* 0x000fe20007ffe0ff */
[----:B------:R-:W-:Y:S01]  /*7b60*/  IMAD R11, R10, c[0x0][0x294], R11 ;  /* 0x0000a5000a0b7a24 */ /* 0x000fe200078e020b */
[----:B------:R-:W-:Y:S01]  /*7b70*/  CS2R R120, SRZ ;  /* 0x0000000000787805 */ /* 0x000fe2000001ff00 */
[----:B------:R-:W-:Y:S01]  /*7b80*/  CS2R R124, SRZ ;  /* 0x00000000007c7805 */ /* 0x000fe2000001ff00 */
[----:B------:R-:W-:Y:S01]  /*7b90*/  LEA.HI.X R21, R16, c[0x0][0x274], R21, 0x1, P0 ;  /* 0x00009d0010157a11 */ /* 0x000fe200000f0c15 */
[----:B------:R-:W-:Y:S01]  /*7ba0*/  CS2R R112, SRZ ;  /* 0x0000000000707805 */ /* 0x000fe2000001ff00 */
[----:B------:R-:W-:Y:S01]  /*7bb0*/  IADD3 R20, R13, R11, RZ ;  /* 0x0000000b0d147210 */ /* 0x000fe20007ffe0ff */
[----:B------:R-:W-:Y:S01]  /*7bc0*/  IMAD.SHL.U32 R13, R101, 0x4, RZ ;  /* 0x00000004650d7824 */ /* 0x000fe200078e00ff */
[C---:B------:R-:W-:Y:S01]  /*7bd0*/  LEA R15, P0, R12.reuse, c[0x0][0x288], 0x1 ;  /* 0x0000a2000c0f7a11 */ /* 0x040fe200078008ff */
[----:B------:R1:W3:Y:S03]  /*7be0*/  SHFL.IDX PT, R23, R21, RZ, 0x1c1f ;  /* 0x001c1fff15177589 */ /* 0x0002e600000e0000 */
[----:B------:R-:W-:Y:S01]  /*7bf0*/  LEA.HI.X R20, R12, c[0x0][0x28c], R20, 0x1, P0 ;  /* 0x0000a3000c147a11 */ /* 0x000fe200000f0c14 */
[----:B------:R1:W4:Y:S01]  /*7c00*/  SHFL.IDX PT, R16, R15, RZ, 0x1c1f ;  /* 0x001c1fff0f107589 */ /* 0x00032200000e0000 */
[----:B------:R-:W-:-:S03]  /*7c10*/  ISETP.GE.AND P0, PT, R8, R9, PT ;  /* 0x000000090800720c */ /* 0x000fc60003f06270 */
[----:B------:R1:W1:Y:S10]  /*7c20*/  SHFL.IDX PT, R17, R20, RZ, 0x1c1f ;  /* 0x001c1fff14117589 */ /* 0x00027400000e0000 */
[----:B------:R-:W-:Y:S05]  /*7c30*/  @P0 BRA `(.L_x_1269) ;  /* 0x000003e000000947 */ /* 0x000fea0003800000 */
[C---:B--2---:R-:W-:Y:S01]  /*7c40*/  ISETP.GE.AND P0, PT, R13.reuse, c[0x0][0x27c], PT ;  /* 0x00009f000d007a0c */ /* 0x044fe20003f06270 */
[----:B------:R-:W-:Y:S01]  /*7c50*/  CS2R R108, SRZ ;  /* 0x00000000006c7805 */ /* 0x000fe2000001ff00 */
[----:B------:R-:W-:Y:S01]  /*7c60*/  CS2R R112, SRZ ;  /* 0x0000000000707805 */ /* 0x000fe2000001ff00 */
[----:B------:R-:W-:-:S10]  /*7c70*/  IADD3 R10, R13, 0x10, RZ ;  /* 0x000000100d0a7810 */ /* 0x000fd40007ffe0ff */
[----:B---3--:R-:W-:-:S04]  /*7c80*/  @!P0 IMAD.WIDE R30, R13, 0x2, R22 ;  /* 0x000000020d1e8825 */ /* 0x008fc800078e0216 */
[----:B-1--4-:R-:W-:Y:S01]  /*7c90*/  @!P0 IMAD.WIDE R28, R13, 0x2, R16 ;  /* 0x000000020d1c8825 */ /* 0x012fe200078e0210 */
        /* <DEDUP_REMOVED lines=20> */
[----:B--2---:R-:W-:-:S04]  /*7de0*/  @!P0 IMAD.WIDE R28, R11, 0x2, R22 ;  /* 0x000000020b1c8825 */ /* 0x004fc800078e0216 */
[----:B-1----:R-:W-:Y:S01]  /*7df0*/  @!P0 IMAD.WIDE R30, R11, 0x2, R16 ;  /* 0x000000020b1e8825 */ /* 0x002fe200078e0210 */
[----:B------:R1:W5:Y:S04]  /*7e00*/  @!P0 LD.E.64 R122, [R28.64] ;  /* 0x000000061c7a8980 */ /* 0x000368000c101b00 */
[----:B------:R2:W5:Y:S01]  /*7e10*/  @!P0 LD.E.64 R120, [R30.64] ;  /* 0x000000061e788980 */ /* 0x000562000c101b00 */
[----:B------:R-:W-:Y:S01]  /*7e20*/  ISETP.GE.AND P0, PT, R10, c[0x0][0x27c], PT ;  /* 0x00009f000a007a0c */ /* 0x000fe20003f06270 */
[----:B------:R-:W-:Y:S01]  /*7e30*/  CS2R R118, SRZ ;  /* 0x0000000000767805 */ /* 0x000fe2000001ff00 */
[----:B------:R-:W-:-:S11]  /*7e40*/  CS2R R114, SRZ ;  /* 0x0000000000727805 */ /* 0x000fd6000001ff00 */
[----:B------:R-:W-:-:S04]  /*7e50*/  @!P0 SHF.R.S32.HI R11, RZ, 0x1f, R10 ;  /* 0x0000001fff0b8819 */ /* 0x000fc8000001140a */
[----:B------:R-:W-:-:S04]  /*7e60*/  @!P0 LEA.HI R10, R11, R10, RZ, 0x2 ;  /* 0x0000000a0b0a8211 */ /* 0x000fc800078f10ff */
[----:B------:R-:W-:-:S05]  /*7e70*/  @!P0 LOP3.LUT R10, R10, 0xfffffffc, RZ, 0xc0, !PT ;  /* 0xfffffffc0a0a8812 */ /* 0x000fca00078ec0ff */
[----:B---3--:R-:W-:-:S04]  /*7e80*/  @!P0 IMAD.WIDE R32, R10, 0x2, R22 ;  /* 0x000000020a208825 */ /* 0x008fc800078e0216 */
[----:B----4-:R-:W-:Y:S01]  /*7e90*/  @!P0 IMAD.WIDE R34, R10, 0x2, R16 ;  /* 0x000000020a228825 */ /* 0x010fe200078e0210 */
[----:B------:R-:W-:Y:S01]  /*7ea0*/  IADD3 R10, R13, 0x40, RZ ;  /* 0x000000400d0a7810 */ /* 0x000fe20007ffe0ff */
        /* <DEDUP_REMOVED lines=23> */
.L_x_1269:
[----:B--2---:R-:W-:Y:S05]  /*8020*/  BSYNC B0 ;  /* 0x0000000000007941 */ /* 0x004fea0003800000 */
.L_x_1268:
[----:B---3-5:R-:W-:Y:S01]  /*8030*/  IMAD.MOV.U32 R11, RZ, RZ, R96 ;  /* 0x000000ffff0b7224 */ /* 0x028fe200078e0060 */
[----:B------:R-:W-:Y:S01]  /*8040*/  IADD3 R8, R8, 0x40, RZ ;  /* 0x0000004008087810 */ /* 0x000fe20007ffe0ff */
[----:B------:R-:W-:Y:S01]  /*8050*/  IMAD.MOV.U32 R10, RZ, RZ, R97 ;  /* 0x000000ffff0a7224 */ /* 0x000fe200078e0061 */
[----:B------:R2:W3:Y:S01]  /*8060*/  SHFL.IDX PT, R19, R21, 0x1, 0x1c1f ;  /* 0x003c1f0015137f89 */ /* 0x0004e200000e0000 */
        /* <DEDUP_REMOVED lines=25> */
[----:B------:R-:W-:Y:S01]  /*8200*/  ISETP.GE.AND P0, PT, R8, R9, PT ;  /* 0x000000090800720c */ /* 0x000fe20003f06270 */
        /* <DEDUP_REMOVED lines=18> */
[----:B------:R-:W-:Y:S01]  /*8330*/  BSSY B0, `(.L_x_1270) ;  /* 0x0000051000007945 */ /* 0x000fe20003800000 */
[----:B------:R-:W-:Y:S01]  /*8340*/  PRMT R98, R14, 0x7610, R98 ;  /* 0x000076100e627816 */ /* 0x000fe20000000062 */
[----:B------:R-:W-:Y:S01]  /*8350*/  CS2R R54, SRZ ;  /* 0x0000000000367805 */ /* 0x000fe2000001ff00 */
[----:B------:R2:W4:Y:S01]  /*8360*/  SHFL.IDX PT, R17, R20, 0x1, 0x1c1f ;  /* 0x003c1f0014117f89 */ /* 0x00052200000e0000 */
[----:B------:R-:W-:Y:S01]  /*8370*/  PRMT R88, R12, 0x7610, R88 ;  /* 0x000076100c587816 */ /* 0x000fe20000000058 */
[----:B------:R-:W-:Y:S01]  /*8380*/  CS2R R60, SRZ ;  /* 0x00000000003c7805 */ /* 0x000fe2000001ff00 */
[----:B------:R-:W-:Y:S01]  /*8390*/  PRMT R101, R11, 0x7610, R101 ;  /* 0x000076100b657816 */ /* 0x000fe20000000065 */
[----:B----4-:R2:W4:Y:S01]  /*83a0*/  SHFL.IDX PT, R16, R15, 0x1, 0x1c1f ;  /* 0x003c1f000f107f89 */ /* 0x01052200000e0000 */
[----:B------:R-:W-:Y:S01]  /*83b0*/  PRMT R14, R14, 0x5410, R10 ;  /* 0x000054100e0e7816 */ /* 0x000fe2000000000a */
        /* <DEDUP_REMOVED lines=10> */
[C---:B---3--:R-:W-:Y:S01]  /*8460*/  ISETP.GE.AND P0, PT, R13.reuse, c[0x0][0x27c], PT ;  /* 0x00009f000d007a0c */ /* 0x048fe20003f06270 */
[----:B------:R-:W-:Y:S01]  /*8470*/  CS2R R82, SRZ ;  /* 0x0000000000527805 */ /* 0x000fe2000001ff00 */
[----:B------:R-:W-:Y:S01]  /*8480*/  CS2R R80, SRZ ;  /* 0x0000000000507805 */ /* 0x000fe2000001ff00 */
[----:B------:R-:W-:-:S10]  /*8490*/  IADD3 R11, R13, 0x10, RZ ;  /* 0x000000100d0b7810 */ /* 0x000fd40007ffe0ff */
[----:B-1----:R-:W-:-:S04]  /*84a0*/  @!P0 IMAD.WIDE R22, R13, 0x2, R18 ;  /* 0x000000020d168825 */ /* 0x002fc800078e0212 */
[----:B--2-4-:R-:W-:Y:S01]  /*84b0*/  @!P0 IMAD.WIDE R20, R13, 0x2, R16 ;  /* 0x000000020d148825 */ /* 0x014fe200078e0210 */
        /* <DEDUP_REMOVED lines=31> */
[----:B---3--:R-:W-:-:S04]  /*86b0*/  @!P0 IMAD.WIDE R28, R8, 0x2, R18 ;  /* 0x00000002081c8825 */ /* 0x008fc800078e0212 */
[----:B----4-:R-:W-:Y:S01]  /*86c0*/  @!P0 IMAD.WIDE R30, R8, 0x2, R16 ;  /* 0x00000002081e8825 */ /* 0x010fe200078e0210 */
        /* <DEDUP_REMOVED lines=9> */
[----:B-1----:R-:W-:-:S04]  /*8760*/  @!P0 IMAD.WIDE R20, R8, 0x2, R18 ;  /* 0x0000000208148825 */ /* 0x002fc800078e0212 */
[----:B--2---:R-:W-:Y:S01]  /*8770*/  @!P0 IMAD.WIDE R22, R8, 0x2, R16 ;  /* 0x0000000208168825 */ /* 0x004fe200078e0210 */
        /* <DEDUP_REMOVED lines=12> */
.L_x_1271:
[----:B---3--:R-:W-:Y:S05]  /*8840*/  BSYNC B0 ;  /* 0x0000000000007941 */ /* 0x008fea0003800000 */
.L_x_1270:
[----:B------:R-:W-:Y:S01]  /*8850*/  SHF.R.S32.HI R8, RZ, 0x1f, R53 ;  /* 0x0000001fff087819 */ /* 0x000fe20000011435 */
[----:B--2--5:R-:W-:Y:S01]  /*8860*/  IMAD.MOV.U32 R15, RZ, RZ, R43 ;  /* 0x000000ffff0f7224 */ /* 0x024fe200078e002b */
[----:B------:R-:W-:-:S04]  /*8870*/  DEPBAR.LE SB0, 0x3 ;  /* 0x000080c00000791a */ /* 0x000fc80000000000 */
[----:B------:R-:W-:Y:S01]  /*8880*/  LEA.HI R8, R8, R53, RZ, 0x3 ;  /* 0x0000003508087211 */ /* 0x000fe200078f18ff */
[----:B------:R-:W-:Y:S01]  /*8890*/  IMAD.MOV.U32 R11, RZ, RZ, R54 ;  /* 0x000000ffff0b7224 */ /* 0x000fe200078e0036 */
[----:B----4-:R-:W-:Y:S01]  /*88a0*/  PRMT R16, R15, 0x7610, R16 ;  /* 0x000076100f107816 */ /* 0x010fe20000000010 */
[----:B------:R-:W-:Y:S01]  /*88b0*/  IMAD.MOV.U32 R15, RZ, RZ, R61 ;  /* 0x000000ffff0f7224 */ /* 0x000fe200078e003d */
[----:B------:R-:W-:Y:S01]  /*88c0*/  LOP3.LUT R8, R8, 0xfffffff8, RZ, 0xc0, !PT ;  /* 0xfffffff808087812 */ /* 0x000fe200078ec0ff */
[----:B------:R-:W-:Y:S01]  /*88d0*/  IMAD.IADD R50, R9, 0x1, -R92 ;  /* 0x0000000109327824 */ /* 0x000fe200078e0a5c */
[----:B------:R-:W-:Y:S01]  /*88e0*/  PRMT R22, R11, 0x7610, R22 ;  /* 0x000076100b167816 */ /* 0x000fe20000000016 */
[----:B------:R-:W-:Y:S01]  /*88f0*/  IMAD.MOV.U32 R11, RZ, RZ, R68 ;  /* 0x000000ffff0b7224 */ /* 0x000fe200078e0044 */
[----:B------:R-:W-:Y:S01]  /*8900*/  PRMT R29, R15, 0x7610, R29 ;  /* 0x000076100f1d7816 */ /* 0x000fe2000000001d */
[----:B------:R-:W-:Y:S01]  /*8910*/  IMAD.IADD R8, R53, 0x1, -R8 ;  /* 0x0000000135087824 */ /* 0x000fe200078e0a08 */
[----:B------:R-:W-:Y:S01]  /*8920*/  IMNMX R50, R50, 0x80, PT ;  /* 0x0000008032327817 */ /* 0x000fe20003800200 */
[----:B------:R-:W-:Y:S01]  /*8930*/  IMAD.MOV.U32 R15, RZ, RZ, R79 ;  /* 0x000000ffff0f7224 */ /* 0x000fe200078e004f */
[----:B------:R-:W-:Y:S01]  /*8940*/  PRMT R34, R11, 0x7610, R34 ;  /* 0x000076100b227816 */ /* 0x000fe20000000022 */
[C---:B------:R-:W-:Y:S01]  /*8950*/  IMAD.SHL.U32 R10, R8.reuse, 0x40, RZ ;  /* 0x00000040080a7824 */ /* 0x040fe200078e00ff */
[----:B------:R-:W-:Y:S01]  /*8960*/  BAR.SYNC.DEFER_BLOCKING 0x0 ;  /* 0x0000000000007b1d */ /* 0x000fe20000010000 */
[----:B------:R-:W-:Y:S01]  /*8970*/  LOP3.LUT P0, RZ, R8, 0x4, RZ, 0xc0, !PT ;  /* 0x0000000408ff7812 */ /* 0x000fe2000780c0ff */
[----:B------:R-:W-:Y:S01]  /*8980*/  IMAD.MOV.U32 R8, RZ, RZ, R42 ;  /* 0x000000ffff087224 */ /* 0x000fe200078e002a */
[----:B------:R-:W-:Y:S01]  /*8990*/  PRMT R36, R15, 0x7610, R36 ;  /* 0x000076100f247816 */ /* 0x000fe20000000024 */
[----:B------:R-:W-:Y:S01]  /*89a0*/  IMAD.MOV.U32 R11, RZ, RZ, R82 ;  /* 0x000000ffff0b7224 */ /* 0x000fe200078e0052 */
[----:B------:R-:W-:Y:S01]  /*89b0*/  LOP3.LUT R10, R10, 0x1c0, RZ, 0xc0, !PT ;  /* 0x000001c00a0a7812 */ /* 0x000fe200078ec0ff */
[----:B------:R-:W-:Y:S01]  /*89c0*/  IMAD.MOV.U32 R19, RZ, RZ, R41 ;  /* 0x000000ffff137224 */ /* 0x000fe200078e0029 */
[----:B------:R-:W-:Y:S01]  /*89d0*/  PRMT R17, R8, 0x7610, R17 ;  /* 0x0000761008117816 */ /* 0x000fe20000000011 */
[----:B------:R-:W-:Y:S01]  /*89e0*/  IMAD.MOV.U32 R8, RZ, RZ, R60 ;  /* 0x000000ffff087224 */ /* 0x000fe200078e003c */
[----:B------:R-:W-:Y:S01]  /*89f0*/  LOP3.LUT R77, R10, 0x18, R77, 0xf8, !PT ;  /* 0x000000180a4d7812 */ /* 0x000fe200078ef84d */
[----:B------:R-:W-:Y:S01]  /*8a00*/  BSSY B1, `(.L_x_1272) ;  /* 0x0000159000017945 */ /* 0x000fe20003800000 */
[----:B------:R-:W-:Y:S01]  /*8a10*/  SHF.R.U32.HI R10, RZ, 0x3, R10 ;  /* 0x00000003ff0a7819 */ /* 0x000fe2000001160a */
[----:B------:R-:W-:Y:S01]  /*8a20*/  IMAD.MOV.U32 R23, RZ, RZ, R59 ;  /* 0x000000ffff177224 */ /* 0x000fe200078e003b */
[----:B------:R-:W-:Y:S01]  /*8a30*/  PRMT R30, R8, 0x7610, R30 ;  /* 0x00007610081e7816 */ /* 0x000fe2000000001e */
[----:B------:R-:W-:Y:S01]  /*8a40*/  IMAD.MOV.U32 R8, RZ, RZ, R78 ;  /* 0x000000ffff087224 */ /* 0x000fe200078e004e */
[----:B------:R-:W-:Y:S01]  /*8a50*/  LOP3.LUT R77, R77, R10, RZ, 0x3c, !PT ;  /* 0x0000000a4d4d7212 */ /* 0x000fe200078e3cff */
        /* <DEDUP_REMOVED lines=8> */
[----:B-1----:R-:W-:Y:S01]  /*8ae0*/  IMAD R18, R86, 0x200, R77 ;  /* 0x0000020056127824 */ /* 0x002fe200078e024d */
[----:B------:R-:W-:Y:S01]  /*8af0*/  PRMT R15, R8, 0x7610, R15 ;  /* 0x00007610080f7816 */ /* 0x000fe2000000000f */
[----:B------:R-:W-:Y:S01]  /*8b00*/  IMAD.MOV.U32 R8, RZ, RZ, R58 ;  /* 0x000000ffff087224 */ /* 0x000fe200078e003a */
[----:B------:R-:W-:Y:S01]  /*8b10*/  PRMT R33, R10, 0x7610, R33 ;  /* 0x000076100a217816 */ /* 0x000fe20000000021 */
[----:B------:R-:W-:Y:S01]  /*8b20*/  IMAD.MOV.U32 R10, RZ, RZ, R83 ;  /* 0x000000ffff0a7224 */ /* 0x000fe200078e0053 */
[----:B------:R-:W-:-:S02]  /*8b30*/  IADD3 R12, R18, 0x20, RZ ;  /* 0x00000020120c7810 */ /* 0x000fc40007ffe0ff */
[----:B------:R-:W-:Y:S02]  /*8b40*/  @P0 IADD3 R12, R18, -0x20, RZ ;  /* 0xffffffe0120c0810 */ /* 0x000fe40007ffe0ff */
[----:B------:R-:W-:Y:S01]  /*8b50*/  PRMT R39, R10, 0x7610, R39 ;  /* 0x000076100a277816 */ /* 0x000fe20000000027 */
[----:B------:R-:W-:Y:S01]  /*8b60*/  IMAD.MOV.U32 R10, RZ, RZ, R49 ;  /* 0x000000ffff0a7224 */ /* 0x000fe200078e0031 */
[----:B------:R-:W-:Y:S02]  /*8b70*/  ISETP.GE.AND P0, PT, R53, R50, PT ;  /* 0x000000323500720c */ /* 0x000fe40003f06270 */
        /* <DEDUP_REMOVED lines=29> */
[----:B------:R-:W-:Y:S02]  /*8d50*/  PRMT R107, R107, 0x5410, R110 ;  /* 0x000054106b6b7816 */ /* 0x000fe4000000006e */
[----:B------:R-:W-:Y:S01]  /*8d60*/  LOP3.LUT R117, R106, 0xffff0000, RZ, 0xc0, !PT ;  /* 0xffff00006a757812 */ /* 0x000fe200078ec0ff */
[C---:B-1----:R-:W-:Y:S01]  /*8d70*/  IMAD.U32 R109, R10.reuse, 0x10000, RZ ;  /* 0x000100000a6d7824 */ /* 0x042fe200078e00ff */
[----:B------:R-:W-:Y:S01]  /*8d80*/  LOP3.LUT R108, R10, 0xffff0000, RZ, 0xc0, !PT ;  /* 0xffff00000a6c7812 */ /* 0x000fe200078ec0ff */
[----:B------:R-:W-:Y:S01]  /*8d90*/  IMAD.U32 R10, R11, 0x10000, RZ ;  /* 0x000100000b0a7824 */ /* 0x000fe200078e00ff */
[C---:B------:R-:W-:Y:S02]  /*8da0*/  SHF.L.U32 R113, R8.reuse, 0x10, RZ ;  /* 0x0000001008717819 */ /* 0x040fe400000006ff */
[----:B------:R-:W-:Y:S01]  /*8db0*/  LOP3.LUT R112, R8, 0xffff0000, RZ, 0xc0, !PT ;  /* 0xffff000008707812 */ /* 0x000fe200078ec0ff */
[----:B------:R-:W-:Y:S01]  /*8dc0*/  IMAD.U32 R8, R77, 0x10000, RZ ;  /* 0x000100004d087824 */ /* 0x000fe200078e00ff */
[----:B------:R-:W-:Y:S01]  /*8dd0*/  LOP3.LUT R110, R11, 0xffff0000, RZ, 0xc0, !PT ;  /* 0xffff00000b6e7812 */ /* 0x000fe200078ec0ff */
[----:B------:R-:W-:Y:S01]  /*8de0*/  IMAD.U32 R11, R106, 0x10000, RZ ;  /* 0x000100006a0b7824 */ /* 0x000fe200078e00ff */
[----:B------:R-:W-:Y:S01]  /*8df0*/  LOP3.LUT R77, R77, 0xffff0000, RZ, 0xc0, !PT ;  /* 0xffff00004d4d7812 */ /* 0x000fe200078ec0ff */
[CC--:B------:R-:W-:Y:S01]  /*8e00*/  FMUL.FTZ R106, R108.reuse, R8.reuse ;  /* 0x000000086c6a7220 */ /* 0x0c0fe20000410000 */
[C---:B------:R-:W-:Y:S01]  /*8e10*/  SHF.L.U32 R111, R9.reuse, 0x10, RZ ;  /* 0x00000010096f7819 */ /* 0x040fe200000006ff */
[-C--:B------:R-:W-:Y:S01]  /*8e20*/  FMUL.FTZ R108, R108, R11.reuse ;  /* 0x0000000b6c6c7220 */ /* 0x080fe20000410000 */
[----:B------:R-:W-:Y:S01]  /*8e30*/  LOP3.LUT R116, R9, 0xffff0000, RZ, 0xc0, !PT ;  /* 0xffff000009747812 */ /* 0x000fe200078ec0ff */
[----:B------:R-:W-:Y:S01]  /*8e40*/  FFMA.FTZ R106, R109, R11, -R106 ;  /* 0x0000000b6d6a7223 */ /* 0x000fe2000001086a */
[----:B------:R-:W-:Y:S01]  /*8e50*/  SHF.L.U32 R11, R107, 0x10, RZ ;  /* 0x000000106b0b7819 */ /* 0x000fe200000006ff */
[----:B------:R-:W-:Y:S01]  /*8e60*/  FFMA.FTZ R109, R109, R8, R108 ;  /* 0x000000086d6d7223 */ /* 0x000fe2000001006c */
[----:B------:R-:W-:Y:S01]  /*8e70*/  LOP3.LUT R107, R107, 0xffff0000, RZ, 0xc0, !PT ;  /* 0xffff00006b6b7812 */ /* 0x000fe200078ec0ff */
[----:B------:R-:W-:-:S02]  /*8e80*/  FMUL.FTZ R9, R110, R77 ;  /* 0x0000004d6e097220 */ /* 0x000fc40000410000 */
[C---:B------:R-:W-:Y:S01]  /*8e90*/  IMAD.U32 R8, R101.reuse, 0x10000, RZ ;  /* 0x0001000065087824 */ /* 0x040fe200078e00ff */
[----:B------:R-:W-:Y:S01]  /*8ea0*/  LOP3.LUT R101, R101, 0xffff0000, RZ, 0xc0, !PT ;  /* 0xffff000065657812 */ /* 0x000fe200078ec0ff */
[-C--:B------:R-:W-:Y:S02]  /*8eb0*/  FMUL.FTZ R110, R110, R117.reuse ;  /* 0x000000756e6e7220 */ /* 0x080fe40000410000 */
[C---:B------:R-:W-:Y:S02]  /*8ec0*/  FFMA.FTZ R9, R10.reuse, R117, -R9 ;  /* 0x000000750a097223 */ /* 0x040fe40000010809 */
[----:B------:R-:W-:Y:S02]  /*8ed0*/  FFMA.FTZ R110, R10, R77, R110 ;  /* 0x0000004d0a6e7223 */ /* 0x000fe4000001006e */
[----:B------:R-:W-:Y:S02]  /*8ee0*/  FMUL.FTZ R10, R112, R8 ;  /* 0x00000008700a7220 */ /* 0x000fe40000410000 */
[----:B------:R-:W-:-:S02]  /*8ef0*/  FMUL.FTZ R108, R116, R101 ;  /* 0x00000065746c7220 */ /* 0x000fc40000410000 */
[----:B------:R-:W-:Y:S02]  /*8f00*/  FMUL.FTZ R112, R112, R11 ;  /* 0x0000000b70707220 */ /* 0x000fe40000410000 */
        /* <DEDUP_REMOVED lines=10> */
.L_x_1275:
[----:B------:R-:W-:Y:S05]  /*8fb0*/  BSYNC B0 ;  /* 0x0000000000007941 */ /* 0x000fea0003800000 */
.L_x_1274:
        /* <DEDUP_REMOVED lines=15> */
[C---:B-1----:R-:W-:Y:S01]  /*90b0*/  LOP3.LUT R77, R10.reuse, 0xffff0000, RZ, 0xc0, !PT ;  /* 0xffff00000a4d7812 */ /* 0x042fe200078ec0ff */
[----:B------:R-:W-:Y:S01]  /*90c0*/  IMAD.U32 R101, R10, 0x10000, RZ ;  /* 0x000100000a657824 */ /* 0x000fe200078e00ff */
[C---:B------:R-:W-:Y:S01]  /*90d0*/  SHF.L.U32 R109, R8.reuse, 0x10, RZ ;  /* 0x00000010086d7819 */ /* 0x040fe200000006ff */
[C---:B------:R-:W-:Y:S01]  /*90e0*/  IMAD.U32 R10, R11.reuse, 0x10000, RZ ;  /* 0x000100000b0a7824 */ /* 0x040fe200078e00ff */
        /* <DEDUP_REMOVED lines=30> */
[----:B------:R1:W-:Y:S02]  /*92d0*/  STS.128 [R12], R8 ;  /* 0x000000080c007388 */ /* 0x0003e40000000c00 */
.L_x_1277:
[----:B------:R-:W-:Y:S05]  /*92e0*/  BSYNC B0 ;  /* 0x0000000000007941 */ /* 0x000fea0003800000 */
.L_x_1276:
        /* <DEDUP_REMOVED lines=30> */
[C---:B------:R-:W-:Y:S01]  /*94d0*/  SHF.L.U32 R77, R87.reuse, 0x10, RZ ;  /* 0x00000010574d7819 */ /* 0x040fe200000006ff */
[C---:B------:R-:W-:Y:S01]  /*94e0*/  IMAD.U32 R11, R76.reuse, 0x10000, RZ ;  /* 0x000100004c0b7824 */ /* 0x040fe200078e00ff */
[----:B------:R-:W-:Y:S01]  /*94f0*/  LOP3.LUT R76, R76, 0xffff0000, RZ, 0xc0, !PT ;  /* 0xffff00004c4c7812 */ /* 0x000fe200078ec0ff */
[-C--:B------:R-:W-:Y:S01]  /*9500*/  FMUL.FTZ R98, R98, R107.reuse ;  /* 0x0000006b62627220 */ /* 0x080fe20000410000 */
[----:B------:R-:W-:Y:S01]  /*9510*/  LOP3.LUT R87, R87, 0xffff0000, RZ, 0xc0, !PT ;  /* 0xffff000057577812 */ /* 0x000fe200078ec0ff */
[C---:B------:R-:W-:Y:S02]  /*9520*/  FFMA.FTZ R9, R10.reuse, R107, -R9 ;  /* 0x0000006b0a097223 */ /* 0x040fe40000010809 */
[----:B------:R-:W-:-:S02]  /*9530*/  FFMA.FTZ R98, R10, R75, R98 ;  /* 0x0000004b0a627223 */ /* 0x000fc40000010062 */
[----:B------:R-:W-:Y:S02]  /*9540*/  FMUL.FTZ R10, R100, R11 ;  /* 0x0000000b640a7220 */ /* 0x000fe40000410000 */
[-C--:B------:R-:W-:Y:S02]  /*9550*/  FMUL.FTZ R88, R106, R76.reuse ;  /* 0x0000004c6a587220 */ /* 0x080fe40000410000 */
[----:B------:R-:W-:Y:S02]  /*9560*/  FMUL.FTZ R100, R100, R77 ;  /* 0x0000004d64647220 */ /* 0x000fe40000410000 */
[-C--:B------:R-:W-:Y:S02]  /*9570*/  FMUL.FTZ R106, R106, R87.reuse ;  /* 0x000000576a6a7220 */ /* 0x080fe40000410000 */
[----:B------:R-:W-:Y:S02]  /*9580*/  FFMA.FTZ R88, R99, R87, -R88 ;  /* 0x0000005763587223 */ /* 0x000fe40000010858 */
[C---:B------:R-:W-:Y:S01]  /*9590*/  FFMA.FTZ R77, R101.reuse, R77, -R10 ;  /* 0x0000004d654d7223 */ /* 0x040fe2000001080a */
[----:B------:R-:W-:Y:S01]  /*95a0*/  F2FP.BF16.PACK_AB R10, R8, R85 ;  /* 0x00000055080a723e */ /* 0x000fe200000010ff */
[----:B------:R-:W-:Y:S01]  /*95b0*/  FFMA.FTZ R100, R101, R11, R100 ;  /* 0x0000000b65647223 */ /* 0x000fe20000010064 */
[----:B------:R-:W-:Y:S01]  /*95c0*/  F2FP.BF16.PACK_AB R11, R98, R9 ;  /* 0x00000009620b723e */ /* 0x000fe200000010ff */
[----:B------:R-:W-:-:S03]  /*95d0*/  FFMA.FTZ R99, R99, R76, R106 ;  /* 0x0000004c63637223 */ /* 0x000fc6000001006a */
[----:B------:R-:W-:Y:S02]  /*95e0*/  F2FP.BF16.PACK_AB R8, R100, R77 ;  /* 0x0000004d6408723e */ /* 0x000fe400000010ff */
[----:B------:R-:W-:-:S05]  /*95f0*/  F2FP.BF16.PACK_AB R9, R99, R88 ;  /* 0x000000586309723e */ /* 0x000fca00000010ff */
[----:B------:R1:W-:Y:S02]  /*9600*/  STS.128 [R18+0x4000], R8 ;  /* 0x0040000812007388 */ /* 0x0003e40000000c00 */
.L_x_1279:
[----:B------:R-:W-:Y:S05]  /*9610*/  BSYNC B0 ;  /* 0x0000000000007941 */ /* 0x000fea0003800000 */
.L_x_1278:
        /* <DEDUP_REMOVED lines=28> */
[CC--:B------:R-:W-:Y:S02]  /*97e0*/  FMUL.FTZ R9, R77.reuse, R65.reuse ;  /* 0x000000414d097220 */ /* 0x0c0fe40000410000 */
        /* <DEDUP_REMOVED lines=8> */
[----:B------:R-:W-:Y:S02]  /*9870*/  FMUL.FTZ R10, R87, R11 ;  /* 0x0000000b570a7220 */ /* 0x000fe40000410000 */
[----:B------:R-:W-:Y:S02]  /*9880*/  FMUL.FTZ R65, R99, R72 ;  /* 0x0000004863417220 */ /* 0x000fe40000410000 */
[-C--:B------:R-:W-:Y:S02]  /*9890*/  FMUL.FTZ R87, R87, R75.reuse ;  /* 0x0000004b57577220 */ /* 0x080fe40000410000 */
[-C--:B------:R-:W-:Y:S02]  /*98a0*/  FMUL.FTZ R99, R99, R74.reuse ;  /* 0x0000004a63637220 */ /* 0x080fe40000410000 */
        /* <DEDUP_REMOVED lines=9> */
.L_x_1281:
[----:B------:R-:W-:Y:S05]  /*9940*/  BSYNC B0 ;  /* 0x0000000000007941 */ /* 0x000fea0003800000 */
.L_x_1280:
        /* <DEDUP_REMOVED lines=28> */
[C---:B------:R-:W-:Y:S02]  /*9b10*/  FMUL.FTZ R9, R73.reuse, R57 ;  /* 0x0000003949097220 */ /* 0x040fe40000410000 */
        /* <DEDUP_REMOVED lines=21> */
.L_x_1283:
[----:B------:R-:W-:Y:S05]  /*9c70*/  BSYNC B0 ;  /* 0x0000000000007941 */ /* 0x000fea0003800000 */
.L_x_1282:
[----:B-1----:R-:W-:-:S04]  /*9c80*/  IADD3 R8, R13, 0x50, RZ ;  /* 0x000000500d087810 */ /* 0x002fc80007ffe0ff */
        /* <DEDUP_REMOVED lines=27> */
[C---:B------:R-:W-:Y:S01]  /*9e40*/  IMAD.U32 R8, R51.reuse, 0x10000, RZ ;  /* 0x0001000033087824 */ /* 0x040fe200078e00ff */
[----:B------:R-:W-:Y:S01]  /*9e50*/  LOP3.LUT R51, R51, 0xffff0000, RZ, 0xc0, !PT ;  /* 0xffff000033337812 */ /* 0x000fe200078ec0ff */
[----:B------:R-:W-:Y:S01]  /*9e60*/  FFMA.FTZ R52, R62, R11, -R52 ;  /* 0x0000000b3e347223 */ /* 0x000fe20000010834 */
[----:B------:R-:W-:Y:S01]  /*9e70*/  SHF.L.U32 R11, R56, 0x10, RZ ;  /* 0x00000010380b7819 */ /* 0x000fe200000006ff */
[-C--:B------:R-:W-:Y:S02]  /*9e80*/  FMUL.FTZ R63, R63, R73.reuse ;  /* 0x000000493f3f7220 */ /* 0x080fe40000410000 */
[----:B------:R-:W-:Y:S01]  /*9e90*/  FFMA.FTZ R9, R10, R73, -R9 ;  /* 0x000000490a097223 */ /* 0x000fe20000010809 */
[----:B------:R-:W-:Y:S01]  /*9ea0*/  LOP3.LUT R73, R56, 0xffff0000, RZ, 0xc0, !PT ;  /* 0xffff000038497812 */ /* 0x000fe200078ec0ff */
        /* <DEDUP_REMOVED lines=14> */
.L_x_1273:
[----:B------:R-:W-:Y:S05]  /*9f90*/  BSYNC B1 ;  /* 0x0000000000017941 */ /* 0x000fea0003800000 */
.L_x_1272:
[----:B------:R-:W-:-:S04]  /*9fa0*/  IADD3 R53, R53, 0x40, RZ ;  /* 0x0000004035357810 */ /* 0x000fc80007ffe0ff */
[----:B------:R-:W-:-:S13]  /*9fb0*/  ISETP.GE.AND P0, PT, R53, R50, PT ;  /* 0x000000323500720c */ /* 0x000fda0003f06270 */
        /* <DEDUP_REMOVED lines=50> */
.L_x_1286:
[----:B------:R-:W-:Y:S05]  /*a2e0*/  BSYNC B0 ;  /* 0x0000000000007941 */ /* 0x000fea0003800000 */
.L_x_1285:
        /* <DEDUP_REMOVED lines=50> */
.L_x_1288:
[----:B------:R-:W-:Y:S05]  /*a610*/  BSYNC B0 ;  /* 0x0000000000007941 */ /* 0x000fea0003800000 */
.L_x_1287:
        /* <DEDUP_REMOVED lines=50> */
.L_x_1290:
[----:B------:R-:W-:Y:S05]  /*a940*/  BSYNC B0 ;  /* 0x0000000000007941 */ /* 0x000fea0003800000 */
.L_x_1289:
        /* <DEDUP_REMOVED lines=50> */
.L_x_1292:
[----:B------:R-:W-:Y:S05]  /*ac70*/  BSYNC B0 ;  /* 0x0000000000007941 */ /* 0x000fea0003800000 */
.L_x_1291:
        /* <DEDUP_REMOVED lines=50> */
.L_x_1294:
[----:B------:R-:W-:Y:S05]  /*afa0*/  BSYNC B0 ;  /* 0x0000000000007941 */ /* 0x000fea0003800000 */
.L_x_1293:
        /* <DEDUP_REMOVED lines=48> */
[----:B------:R1:W-:Y:S01]  /*b2b0*/  STS.128 [R12+0xa000], R8 ;  /* 0x00a000080c007388 */ /* 0x0003e20000000c00 */
[----:B------:R-:W-:Y:S05]  /*b2c0*/  BRA `(.L_x_1284) ;  /* 0x00003bf000007947 */ /* 0x000fea0003800000 */
.L_x_1267:
[----:B------:R-:W-:Y:S01]  /*b2d0*/  @P3 IMAD.HI.U32 R11, R10, c[0x0][0x2c8], RZ ;  /* 0x0000b2000a0b3a27 */ /* 0x000fe200078e00ff */
[----:B------:R-:W-:Y:S01]  /*b2e0*/  MOV R16, R14 ;  /* 0x0000000e00107202 */ /* 0x000fe20000000f00 */
[----:B------:R-:W-:Y:S01]  /*b2f0*/  BSSY B0, `(.L_x_1295) ;  /* 0x0000047000007945 */ /* 0x000fe20003800000 */
[----:B----4-:R-:W-:Y:S01]  /*b300*/  CS2R R22, SRZ ;  /* 0x0000000000167805 */ /* 0x010fe2000001ff00 */
[----:B------:R-:W-:Y:S01]  /*b310*/  CS2R R50, SRZ ;  /* 0x0000000000327805 */ /* 0x000fe2000001ff00 */
        /* <DEDUP_REMOVED lines=15> */
[----:B------:R-:W-:Y:S01]  /*b410*/  IMAD R11, R10, c[0x0][0x294], R11 ;  /* 0x0000a5000a0b7a24 */ /* 0x000fe200078e020b */
[----:B------:R1:W2:Y:S01]  /*b420*/  SHFL.IDX PT, R20, R14, RZ, 0x1c1f ;  /* 0x001c1fff0e147589 */ /* 0x0002a200000e0000 */
[----:B------:R-:W-:Y:S01]  /*b430*/  CS2R R56, SRZ ;  /* 0x0000000000387805 */ /* 0x000fe2000001ff00 */
[----:B------:R-:W-:Y:S01]  /*b440*/  IADD3 R19, R17, R19, RZ ;  /* 0x0000001311137210 */ /* 0x000fe20007ffe0ff */
[----:B------:R-:W-:Y:S01]  /*b450*/  CS2R R70, SRZ ;  /* 0x0000000000467805 */ /* 0x000fe2000001ff00 */
[----:B------:R-:W-:Y:S01]  /*b460*/  MOV R17, R13 ;  /* 0x0000000d00117202 */ /* 0x000fe20000000f00 */
[----:B------:R-:W-:Y:S01]  /*b470*/  CS2R R68, SRZ ;  /* 0x0000000000447805 */ /* 0x000fe2000001ff00 */
[----:B------:R-:W-:Y:S01]  /*b480*/  LEA.HI.X R19, R16, c[0x0][0x274], R19, 0x1, P0 ;  /* 0x00009d0010137a11 */ /* 0x000fe200000f0c13 */
[----:B------:R-:W-:-:S04]  /*b490*/  IMAD.MOV.U32 R16, RZ, RZ, R90 ;  /* 0x000000ffff107224 */ /* 0x000fc800078e005a */
[----:B------:R-:W-:Y:S01]  /*b4a0*/  IMAD.WIDE.U32 R16, R10, c[0x0][0x290], R16 ;  /* 0x0000a4000a107a25 */ /* 0x000fe200078e0010 */
[----:B------:R1:W3:Y:S03]  /*b4b0*/  SHFL.IDX PT, R21, R19, RZ, 0x1c1f ;  /* 0x001c1fff13157589 */ /* 0x0002e600000e0000 */
[----:B------:R-:W-:Y:S01]  /*b4c0*/  IMAD.IADD R18, R17, 0x1, R11 ;  /* 0x0000000111127824 */ /* 0x000fe200078e020b */
[----:B------:R-:W-:-:S04]  /*b4d0*/  LEA R12, P0, R16, c[0x0][0x288], 0x1 ;  /* 0x0000a200100c7a11 */ /* 0x000fc800078008ff */
[----:B------:R-:W-:Y:S02]  /*b4e0*/  LEA.HI.X R18, R16, c[0x0][0x28c], R18, 0x1, P0 ;  /* 0x0000a30010127a11 */ /* 0x000fe400000f0c12 */
[----:B------:R-:W-:Y:S01]  /*b4f0*/  ISETP.GE.AND P0, PT, R8, R9, PT ;  /* 0x000000090800720c */ /* 0x000fe20003f06270 */
[----:B------:R1:W4:Y:S04]  /*b500*/  SHFL.IDX PT, R16, R12, RZ, 0x1c1f ;  /* 0x001c1fff0c107589 */ /* 0x00032800000e0000 */
[----:B------:R1:W1:Y:S08]  /*b510*/  SHFL.IDX PT, R17, R18, RZ, 0x1c1f ;  /* 0x001c1fff12117589 */ /* 0x00027000000e0000 */
[----:B------:R-:W-:Y:S05]  /*b520*/  @P0 BRA `(.L_x_1296) ;  /* 0x0000023000000947 */ /* 0x000fea0003800000 */
[C---:B--2---:R-:W-:Y:S01]  /*b530*/  ISETP.GE.AND P0, PT, R77.reuse, c[0x0][0x27c], PT ;  /* 0x00009f004d007a0c */ /* 0x044fe20003f06270 */
[----:B------:R-:W-:Y:S01]  /*b540*/  CS2R R74, SRZ ;  /* 0x00000000004a7805 */ /* 0x000fe2000001ff00 */
[----:B------:R-:W-:Y:S01]  /*b550*/  CS2R R72, SRZ ;  /* 0x0000000000487805 */ /* 0x000fe2000001ff00 */
[----:B------:R-:W-:Y:S01]  /*b560*/  CS2R R70, SRZ ;  /* 0x0000000000467805 */ /* 0x000fe2000001ff00 */
[----:B------:R-:W-:Y:S01]  /*b570*/  CS2R R68, SRZ ;  /* 0x0000000000447805 */ /* 0x000fe2000001ff00 */
[----:B------:R-:W-:-:S08]  /*b580*/  IADD3 R11, R77, 0x20, RZ ;  /* 0x000000204d0b7810 */ /* 0x000fd00007ffe0ff */
[----:B---3--:R-:W-:-:S04]  /*b590*/  @!P0 IMAD.WIDE R28, R77, 0x2, R20 ;  /* 0x000000024d1c8825 */ /* 0x008fc800078e0214 */
[----:B-1--4-:R-:W-:Y:S01]  /*b5a0*/  @!P0 IMAD.WIDE R30, R77, 0x2, R16 ;  /* 0x000000024d1e8825 */ /* 0x012fe200078e0210 */
[----:B------:R1:W5:Y:S04]  /*b5b0*/  @!P0 LD.E.128 R72, [R28.64] ;  /* 0x000000061c488980 */ /* 0x000368000c101d00 */
[----:B------:R2:W5:Y:S01]  /*b5c0*/  @!P0 LD.E.128 R68, [R30.64] ;  /* 0x000000061e448980 */ /* 0x000562000c101d00 */
[----:B------:R-:W-:Y:S01]  /*b5d0*/  ISETP.GE.AND P0, PT, R11, c[0x0][0x27c], PT ;  /* 0x00009f000b007a0c */ /* 0x000fe20003f06270 */
[----:B------:R-:W-:Y:S01]  /*b5e0*/  CS2R R62, SRZ ;  /* 0x00000000003e7805 */ /* 0x000fe2000001ff00 */
[----:B------:R-:W-:Y:S01]  /*b5f0*/  CS2R R60, SRZ ;  /* 0x00000000003c7805 */ /* 0x000fe2000001ff00 */
[----:B------:R-:W-:Y:S01]  /*b600*/  CS2R R58, SRZ ;  /* 0x00000000003a7805 */ /* 0x000fe2000001ff00 */
[----:B------:R-:W-:-:S09]  /*b610*/  CS2R R56, SRZ ;  /* 0x0000000000387805 */ /* 0x000fd2000001ff00 */
[----:B------:R-:W-:-:S04]  /*b620*/  @!P0 SHF.R.S32.HI R10, RZ, 0x1f, R11 ;  /* 0x0000001fff0a8819 */ /* 0x000fc8000001140b */
[----:B------:R-:W-:-:S04]  /*b630*/  @!P0 LEA.HI R10, R10, R11, RZ, 0x3 ;  /* 0x0000000b0a0a8211 */ /* 0x000fc800078f18ff */
[----:B------:R-:W-:Y:S02]  /*b640*/  @!P0 LOP3.LUT R10, R10, 0xfffffff8, RZ, 0xc0, !PT ;  /* 0xfffffff80a0a8812 */ /* 0x000fe400078ec0ff */
[----:B------:R-:W-:-:S03]  /*b650*/  IADD3 R11, R77, 0x40, RZ ;  /* 0x000000404d0b7810 */ /* 0x000fc60007ffe0ff */
[----:B-1----:R-:W-:-:S04]  /*b660*/  @!P0 IMAD.WIDE R28, R10, 0x2, R20 ;  /* 0x000000020a1c8825 */ /* 0x002fc800078e0214 */
[----:B--2---:R-:W-:Y:S01]  /*b670*/  @!P0 IMAD.WIDE R30, R10, 0x2, R16 ;  /* 0x000000020a1e8825 */ /* 0x004fe200078e0210 */
        /* <DEDUP_REMOVED lines=14> */
.L_x_1296:
[----:B--2---:R-:W-:Y:S05]  /*b760*/  BSYNC B0 ;  /* 0x0000000000007941 */ /* 0x004fea0003800000 */
.L_x_1295:
[----:B-1---5:R-:W-:Y:S01]  /*b770*/  IMAD.MOV.U32 R11, RZ, RZ, R50 ;  /* 0x000000ffff0b7224 */ /* 0x022fe200078e0032 */
[----:B------:R-:W-:Y:S01]  /*b780*/  IADD3 R8, R8, 0x40, RZ ;  /* 0x0000004008087810 */ /* 0x000fe20007ffe0ff */
[----:B------:R-:W-:Y:S01]  /*b790*/  IMAD.MOV.U32 R10, RZ, RZ, R51 ;  /* 0x000000ffff0a7224 */ /* 0x000fe200078e0033 */
[----:B------:R-:W1:Y:S01]  /*b7a0*/  SHFL.IDX PT, R14, R14, 0x1, 0x1c1f ;  /* 0x003c1f000e0e7f89 */ /* 0x000e6200000e0000 */
        /* <DEDUP_REMOVED lines=38> */
[----:B----4-:R-:W-:Y:S01]  /*ba10*/  IMAD.MOV.U32 R16, RZ, RZ, R71 ;  /* 0x000000ffff107224 */ /* 0x010fe200078e0047 */
[----:B------:R-:W-:Y:S01]  /*ba20*/  PRMT R104, R15, 0x7610, R104 ;  /* 0x000076100f687816 */ /* 0x000fe20000000068 */
[----:B------:R-:W-:Y:S01]  /*ba30*/  IMAD.MOV.U32 R11, RZ, RZ, R68 ;  /* 0x000000ffff0b7224 */ /* 0x000fe200078e0044 */
[----:B------:R-:W-:Y:S01]  /*ba40*/  PRMT R103, R13, 0x7610, R103 ;  /* 0x000076100d677816 */ /* 0x000fe20000000067 */
[----:B------:R-:W-:Y:S01]  /*ba50*/  IMAD.MOV.U32 R10, RZ, RZ, R69 ;  /* 0x000000ffff0a7224 */ /* 0x000fe200078e0045 */
[----:B------:R-:W2:Y:S01]  /*ba60*/  SHFL.IDX PT, R15, R19, 0x1, 0x1c1f ;  /* 0x003c1f00130f7f89 */ /* 0x000ea200000e0000 */
[----:B------:R-:W-:Y:S01]  /*ba70*/  BSSY B0, `(.L_x_1297) ;  /* 0x0000036000007945 */ /* 0x000fe20003800000 */
[----:B------:R-:W-:Y:S01]  /*ba80*/  PRMT R124, R17, 0x7610, R124 ;  /* 0x00007610117c7816 */ /* 0x000fe2000000007c */
[----:B---3--:R-:W-:Y:S01]  /*ba90*/  CS2R R20, SRZ ;  /* 0x0000000000147805 */ /* 0x008fe2000001ff00 */
[----:B------:R3:W4:Y:S01]  /*baa0*/  SHFL.IDX PT, R13, R18, 0x1, 0x1c1f ;  /* 0x003c1f00120d7f89 */ /* 0x00072200000e0000 */
        /* <DEDUP_REMOVED lines=13> */
[----:B---3--:R-:W-:Y:S01]  /*bb80*/  CS2R R18, SRZ ;  /* 0x0000000000127805 */ /* 0x008fe2000001ff00 */
[----:B------:R-:W-:Y:S05]  /*bb90*/  @P0 BRA `(.L_x_1298) ;  /* 0x0000023000000947 */ /* 0x000fea0003800000 */
[C---:B--2-4-:R-:W-:Y:S01]  /*bba0*/  ISETP.GE.AND P0, PT, R77.reuse, c[0x0][0x27c], PT ;  /* 0x00009f004d007a0c */ /* 0x054fe20003f06270 */
[----:B------:R-:W-:Y:S01]  /*bbb0*/  CS2R R42, SRZ ;  /* 0x00000000002a7805 */ /* 0x000fe2000001ff00 */
[----:B------:R-:W-:Y:S01]  /*bbc0*/  CS2R R40, SRZ ;  /* 0x0000000000287805 */ /* 0x000fe2000001ff00 */
[----:B------:R-:W-:Y:S01]  /*bbd0*/  CS2R R38, SRZ ;  /* 0x0000000000267805 */ /* 0x000fe2000001ff00 */
[----:B------:R-:W-:Y:S01]  /*bbe0*/  CS2R R36, SRZ ;  /* 0x0000000000247805 */ /* 0x000fe2000001ff00 */
[----:B------:R-:W-:-:S08]  /*bbf0*/  IADD3 R11, R77, 0x20, RZ ;  /* 0x000000204d0b7810 */ /* 0x000fd00007ffe0ff */
[----:B-1----:R-:W-:-:S04]  /*bc00*/  @!P0 IMAD.WIDE R16, R77, 0x2, R14 ;  /* 0x000000024d108825 */ /* 0x002fc800078e020e */
[----:B------:R-:W-:Y:S01]  /*bc10*/  @!P0 IMAD.WIDE R18, R77, 0x2, R12 ;  /* 0x000000024d128825 */ /* 0x000fe200078e020c */
        /* <DEDUP_REMOVED lines=12> */
[----:B------:R-:W-:Y:S01]  /*bce0*/  @!P0 IMAD.WIDE R54, R8, 0x2, R12 ;  /* 0x0000000208368825 */ /* 0x000fe200078e020c */
[----:B------:R1:W5:Y:S04]  /*bcf0*/  @!P0 LD.E.128 R32, [R16.64] ;  /* 0x0000000610208980 */ /* 0x000368000c101d00 */
[----:B------:R3:W5:Y:S01]  /*bd00*/  @!P0 LD.E.128 R28, [R54.64] ;  /* 0x00000006361c8980 */ /* 0x000762000c101d00 */
[----:B------:R-:W-:Y:S01]  /*bd10*/  ISETP.GE.AND P0, PT, R11, c[0x0][0x27c], PT ;  /* 0x00009f000b007a0c */ /* 0x000fe20003f06270 */
[----:B------:R-:W-:Y:S01]  /*bd20*/  CS2R R22, SRZ ;  /* 0x0000000000167805 */ /* 0x000fe2000001ff00 */
[----:B------:R-:W-:Y:S01]  /*bd30*/  CS2R R20, SRZ ;  /* 0x0000000000147805 */ /* 0x000fe2000001ff00 */
[----:B--2---:R-:W-:-:S10]  /*bd40*/  CS2R R18, SRZ ;  /* 0x0000000000127805 */ /* 0x004fd4000001ff00 */
[----:B------:R-:W-:-:S04]  /*bd50*/  @!P0 SHF.R.S32.HI R8, RZ, 0x1f, R11 ;  /* 0x0000001fff088819 */ /* 0x000fc8000001140b */
[----:B------:R-:W-:Y:S01]  /*bd60*/  @!P0 LEA.HI R8, R8, R11, RZ, 0x3 ;  /* 0x0000000b08088211 */ /* 0x000fe200078f18ff */
[----:B-1----:R-:W-:-:S03]  /*bd70*/  CS2R R16, SRZ ;  /* 0x0000000000107805 */ /* 0x002fc6000001ff00 */
[----:B------:R-:W-:-:S05]  /*bd80*/  @!P0 LOP3.LUT R8, R8, 0xfffffff8, RZ, 0xc0, !PT ;  /* 0xfffffff808088812 */ /* 0x000fca00078ec0ff */
[----:B------:R-:W-:-:S04]  /*bd90*/  @!P0 IMAD.WIDE R14, R8, 0x2, R14 ;  /* 0x00000002080e8825 */ /* 0x000fc800078e020e */
[----:B------:R-:W-:Y:S01]  /*bda0*/  @!P0 IMAD.WIDE R12, R8, 0x2, R12 ;  /* 0x00000002080c8825 */ /* 0x000fe200078e020c */
[----:B------:R3:W5:Y:S04]  /*bdb0*/  @!P0 LD.E.128 R20, [R14.64] ;  /* 0x000000060e148980 */ /* 0x000768000c101d00 */
[----:B------:R3:W5:Y:S02]  /*bdc0*/  @!P0 LD.E.128 R16, [R12.64] ;  /* 0x000000060c108980 */ /* 0x000764000c101d00 */
.L_x_1298:
[----:B--2-4-:R-:W-:Y:S05]  /*bdd0*/  BSYNC B0 ;  /* 0x0000000000007941 */ /* 0x014fea0003800000 */
.L_x_1297:
[----:B-----5:R-:W-:Y:S01]  /*bde0*/  IMAD.MOV.U32 R10, RZ, RZ, R23 ;  /* 0x000000ffff0a7224 */ /* 0x020fe200078e0017 */
[----:B------:R-:W-:-:S04]  /*bdf0*/  DEPBAR.LE SB0, 0x3 ;  /* 0x000080c00000791a */ /* 0x000fc80000000000 */
        /* <DEDUP_REMOVED lines=10> */
[----:B------:R-:W-:Y:S01]  /*bea0*/  IMAD.IADD R102, R9, 0x1, -R92 ;  /* 0x0000000109667824 */ /* 0x000fe200078e0a5c */
[----:B------:R-:W-:Y:S01]  /*beb0*/  PRMT R83, R8, 0x7610, R83 ;  /* 0x0000761008537816 */ /* 0x000fe20000000053 */
[----:B------:R-:W-:Y:S01]  /*bec0*/  IMAD.MOV.U32 R8, RZ, RZ, R40 ;  /* 0x000000ffff087224 */ /* 0x000fe200078e0028 */
[----:B------:R-:W-:Y:S01]  /*bed0*/  PRMT R99, R10, 0x7610, R99 ;  /* 0x000076100a637816 */ /* 0x000fe20000000063 */
[----:B-1-3--:R-:W-:Y:S01]  /*bee0*/  IMAD.MOV.U32 R12, RZ, RZ, R21 ;  /* 0x000000ffff0c7224 */ /* 0x00afe200078e0015 */
[----:B------:R-:W-:Y:S01]  /*bef0*/  IMNMX R102, R102, 0x80, PT ;  /* 0x0000008066667817 */ /* 0x000fe20003800200 */
        /* <DEDUP_REMOVED lines=49> */
[----:B------:R-:W-:-:S02]  /*c210*/  SHF.R.U32.HI R11, RZ, 0x3, R14 ;  /* 0x00000003ff0b7819 */ /* 0x000fc4000001160e */
[----:B------:R-:W-:Y:S02]  /*c220*/  LEA.HI R9, R9, R12, RZ, 0x3 ;  /* 0x0000000c09097211 */ /* 0x000fe400078f18ff */
[C---:B------:R-:W-:Y:S02]  /*c230*/  LOP3.LUT R10, R14.reuse, 0x38, R10, 0xf8, !PT ;  /* 0x000000380e0a7812 */ /* 0x040fe400078ef80a */
[----:B------:R-:W-:Y:S01]  /*c240*/  LOP3.LUT R13, R14, 0x38, R77, 0xf8, !PT ;  /* 0x000000380e0d7812 */ /* 0x000fe200078ef84d */
[----:B------:R-:W-:Y:S01]  /*c250*/  IMAD.SHL.U32 R9, R9, 0x400, RZ ;  /* 0x0000040009097824 */ /* 0x000fe200078e00ff */
[----:B------:R-:W-:Y:S02]  /*c260*/  LOP3.LUT R119, R10, R11, RZ, 0x3c, !PT ;  /* 0x0000000b0a777212 */ /* 0x000fe400078e3cff */
[----:B------:R-:W-:Y:S02]  /*c270*/  LOP3.LUT R13, R8, R13, R11, 0xf6, !PT ;  /* 0x0000000d080d7212 */ /* 0x000fe400078ef60b */
[----:B------:R-:W-:-:S02]  /*c280*/  LOP3.LUT R9, R9, 0x7fffe000, RZ, 0xc0, !PT ;  /* 0x7fffe00009097812 */ /* 0x000fc400078ec0ff */
[--C-:B------:R-:W-:Y:S01]  /*c290*/  SHF.R.U64 R73, R74, 0x10, R75.reuse ;  /* 0x000000104a497819 */ /* 0x100fe2000000124b */
[----:B------:R-:W-:Y:S01]  /*c2a0*/  IMAD.SHL.U32 R120, R13, 0x2, RZ ;  /* 0x000000020d787824 */ /* 0x000fe200078e00ff */
[----:B------:R-:W-:Y:S02]  /*c2b0*/  IADD3 R119, R119, R9, R8 ;  /* 0x0000000977777210 */ /* 0x000fe40007ffe008 */
[----:B------:R-:W-:Y:S02]  /*c2c0*/  SHF.R.U32.HI R74, RZ, 0x10, R75 ;  /* 0x00000010ff4a7819 */ /* 0x000fe4000001164b */
[----:B------:R-:W1:Y:S01]  /*c2d0*/  LDS.128 R12, [R120+0x18100] ;  /* 0x01810000780c7984 */ /* 0x000e620000000c00 */
[----:B------:R-:W-:Y:S01]  /*c2e0*/  IMAD.SHL.U32 R119, R119, 0x2, RZ ;  /* 0x0000000277777824 */ /* 0x000fe200078e00ff */
[--C-:B------:R-:W-:Y:S02]  /*c2f0*/  SHF.R.U64 R75, R68, 0x10, R69.reuse ;  /* 0x00000010444b7819 */ /* 0x100fe40000001245 */
[----:B------:R-:W-:-:S02]  /*c300*/  SHF.R.U32.HI R68, RZ, 0x10, R69 ;  /* 0x00000010ff447819 */ /* 0x000fc40000011645 */
[----:B------:R-:W2:Y:S01]  /*c310*/  LDS.128 R8, [R119+0x18100] ;  /* 0x0181000077087984 */ /* 0x000ea20000000c00 */
        /* <DEDUP_REMOVED lines=12> */
[----:B------:R-:W-:Y:S02]  /*c3e0*/  PRMT R127, R127, 0x5410, R74 ;  /* 0x000054107f7f7816 */ /* 0x000fe4000000004a */
        /* <DEDUP_REMOVED lines=20> */
[----:B------:R-:W-:Y:S02]  /*c530*/  FFMA.FTZ R10, R69, R75, -R10 ;  /* 0x0000004b450a7223 */ /* 0x000fe4000001080a */
[----:B------:R-:W-:Y:S02]  /*c540*/  FMUL.FTZ R75, R15, R122 ;  /* 0x0000007a0f4b7220 */ /* 0x000fe40000410000 */
[----:B------:R-:W-:Y:S02]  /*c550*/  FFMA.FTZ R72, R69, R9, R72 ;  /* 0x0000000945487223 */ /* 0x000fe40000010048 */
[----:B------:R-:W-:-:S02]  /*c560*/  IMAD.U32 R9, R125, 0x10000, RZ ;  /* 0x000100007d097824 */ /* 0x000fc400078e00ff */
[-C--:B------:R-:W-:Y:S02]  /*c570*/  FMUL.FTZ R15, R15, R126.reuse ;  /* 0x0000007e0f0f7220 */ /* 0x080fe40000410000 */
[----:B------:R-:W-:Y:S01]  /*c580*/  FFMA.FTZ R75, R68, R126, -R75 ;  /* 0x0000007e444b7223 */ /* 0x000fe2000001084b */
[----:B------:R-:W-:Y:S01]  /*c590*/  SHF.L.U32 R126, R123, 0x10, RZ ;  /* 0x000000107b7e7819 */ /* 0x000fe200000006ff */
[C---:B------:R-:W-:Y:S02]  /*c5a0*/  FMUL.FTZ R69, R8.reuse, R133 ;  /* 0x0000008508457220 */ /* 0x040fe40000410000 */
[-C--:B------:R-:W-:Y:S02]  /*c5b0*/  FMUL.FTZ R8, R8, R9.reuse ;  /* 0x0000000908087220 */ /* 0x080fe40000410000 */
[----:B------:R-:W-:Y:S01]  /*c5c0*/  FFMA.FTZ R15, R68, R122, R15 ;  /* 0x0000007a440f7223 */ /* 0x000fe2000001000f */
[----:B------:R-:W-:Y:S01]  /*c5d0*/  LOP3.LUT R122, R121, 0xffff0000, RZ, 0xc0, !PT ;  /* 0xffff0000797a7812 */ /* 0x000fe200078ec0ff */
[----:B------:R-:W-:-:S02]  /*c5e0*/  FFMA.FTZ R69, R12, R9, -R69 ;  /* 0x000000090c457223 */ /* 0x000fc40000010845 */
[----:B------:R-:W-:Y:S02]  /*c5f0*/  IMAD.U32 R68, R127, 0x10000, RZ ;  /* 0x000100007f447824 */ /* 0x000fe400078e00ff */
[----:B------:R-:W-:Y:S01]  /*c600*/  FFMA.FTZ R9, R12, R133, R8 ;  /* 0x000000850c097223 */ /* 0x000fe20000010008 */
[----:B------:R-:W-:Y:S01]  /*c610*/  LOP3.LUT R8, R125, 0xffff0000, RZ, 0xc0, !PT ;  /* 0xffff00007d087812 */ /* 0x000fe200078ec0ff */
[C---:B------:R-:W-:Y:S02]  /*c620*/  FMUL.FTZ R12, R74.reuse, R126 ;  /* 0x0000007e4a0c7220 */ /* 0x040fe40000410000 */
[-C--:B------:R-:W-:Y:S02]  /*c630*/  FMUL.FTZ R74, R74, R68.reuse ;  /* 0x000000444a4a7220 */ /* 0x080fe40000410000 */
[----:B------:R-:W-:Y:S02]  /*c640*/  FFMA.FTZ R68, R13, R68, -R12 ;  /* 0x000000440d447223 */ /* 0x000fe4000001080c */
[C---:B------:R-:W-:Y:S01]  /*c650*/  IMAD.U32 R121, R124.reuse, 0x10000, RZ ;  /* 0x000100007c797824 */ /* 0x040fe200078e00ff */
[----:B------:R-:W-:Y:S01]  /*c660*/  LOP3.LUT R124, R124, 0xffff0000, RZ, 0xc0, !PT ;  /* 0xffff00007c7c7812 */ /* 0x000fe200078ec0ff */
[----:B------:R-:W-:-:S02]  /*c670*/  FMUL.FTZ R12, R131, R122 ;  /* 0x0000007a830c7220 */ /* 0x000fc40000410000 */
[C---:B------:R-:W-:Y:S01]  /*c680*/  IMAD.U32 R125, R128.reuse, 0x10000, RZ ;  /* 0x00010000807d7824 */ /* 0x040fe200078e00ff */
[----:B------:R-:W-:Y:S01]  /*c690*/  LOP3.LUT R128, R128, 0xffff0000, RZ, 0xc0, !PT ;  /* 0xffff000080807812 */ /* 0x000fe200078ec0ff */
[----:B------:R-:W-:Y:S02]  /*c6a0*/  FFMA.FTZ R126, R13, R126, R74 ;  /* 0x0000007e0d7e7223 */ /* 0x000fe4000001004a */
[-C--:B------:R-:W-:Y:S02]  /*c6b0*/  FMUL.FTZ R131, R131, R8.reuse ;  /* 0x0000000883837220 */ /* 0x080fe40000410000 */
[C---:B------:R-:W-:Y:S02]  /*c6c0*/  FMUL.FTZ R13, R130.reuse, R121 ;  /* 0x00000079820d7220 */ /* 0x040fe40000410000 */
[----:B------:R-:W-:Y:S01]  /*c6d0*/  FFMA.FTZ R74, R71, R8, -R12 ;  /* 0x00000008474a7223 */ /* 0x000fe2000001080c */
[----:B------:R-:W-:Y:S01]  /*c6e0*/  LOP3.LUT R8, R123, 0xffff0000, RZ, 0xc0, !PT ;  /* 0xffff00007b087812 */ /* 0x000fe200078ec0ff */
[-C--:B------:R-:W-:Y:S01]  /*c6f0*/  FMUL.FTZ R130, R130, R125.reuse ;  /* 0x0000007d82827220 */ /* 0x080fe20000410000 */
[----:B------:R-:W-:Y:S01]  /*c700*/  LOP3.LUT R12, R127, 0xffff0000, RZ, 0xc0, !PT ;  /* 0xffff00007f0c7812 */ /* 0x000fe200078ec0ff */
[----:B------:R-:W-:-:S02]  /*c710*/  FFMA.FTZ R125, R70, R125, -R13 ;  /* 0x0000007d467d7223 */ /* 0x000fc4000001080d */
[----:B------:R-:W-:Y:S02]  /*c720*/  FFMA.FTZ R130, R70, R121, R130 ;  /* 0x0000007946827223 */ /* 0x000fe40000010082 */
[----:B------:R-:W-:Y:S02]  /*c730*/  FFMA.FTZ R122, R71, R122, R131 ;  /* 0x0000007a477a7223 */ /* 0x000fe40000010083 */
[----:B------:R-:W-:Y:S02]  /*c740*/  FMUL.FTZ R121, R129, R124 ;  /* 0x0000007c81797220 */ /* 0x000fe40000410000 */
[----:B------:R-:W-:Y:S01]  /*c750*/  FMUL.FTZ R70, R11, R8 ;  /* 0x000000080b467220 */ /* 0x000fe20000410000 */
[----:B------:R-:W-:Y:S01]  /*c760*/  F2FP.BF16.PACK_AB R9, R122, R9 ;  /* 0x000000097a09723e */ /* 0x000fe200000010ff */
[----:B------:R-:W-:Y:S02]  /*c770*/  FMUL.FTZ R71, R129, R128 ;  /* 0x0000008081477220 */ /* 0x000fe40000410000 */
[----:B------:R-:W-:-:S02]  /*c780*/  FMUL.FTZ R13, R11, R12 ;  /* 0x0000000c0b0d7220 */ /* 0x000fc40000410000 */
[C---:B------:R-:W-:Y:S02]  /*c790*/  FFMA.FTZ R128, R14.reuse, R128, -R121 ;  /* 0x000000800e807223 */ /* 0x040fe40000010879 */
        /* <DEDUP_REMOVED lines=12> */
.L_x_1302:
[----:B------:R-:W-:Y:S05]  /*c860*/  BSYNC B0 ;  /* 0x0000000000007941 */ /* 0x000fea0003800000 */
.L_x_1301:
        /* <DEDUP_REMOVED lines=30> */
[----:B------:R-:W-:Y:S01]  /*ca50*/  SHF.R.U32.HI R62, RZ, 0x10, R63 ;  /* 0x00000010ff3e7819 */ /* 0x000fe2000001163f */
[----:B------:R-:W-:Y:S01]  /*ca60*/  IMAD.SHL.U32 R69, R12, 0x2, RZ ;  /* 0x000000020c457824 */ /* 0x000fe200078e00ff */
[----:B------:R-:W-:Y:S02]  /*ca70*/  SHF.R.U64 R63, R56, 0x10, R57 ;  /* 0x00000010383f7819 */ /* 0x000fe40000001239 */
[----:B------:R-:W-:-:S02]  /*ca80*/  IADD3 R68, R68, R9, RZ ;  /* 0x0000000944447210 */ /* 0x000fc40007ffe0ff */
[----:B------:R-:W1:Y:S01]  /*ca90*/  LDS.128 R12, [R69+0x18100] ;  /* 0x01810000450c7984 */ /* 0x000e620000000c00 */
[----:B------:R-:W-:Y:S02]  /*caa0*/  SHF.R.U32.HI R56, RZ, 0x10, R57 ;  /* 0x00000010ff387819 */ /* 0x000fe40000011639 */
[----:B------:R-:W-:Y:S01]  /*cab0*/  IMAD.SHL.U32 R68, R68, 0x2, RZ ;  /* 0x0000000244447824 */ /* 0x000fe200078e00ff */
[----:B------:R-:W-:Y:S02]  /*cac0*/  SHF.R.U64 R57, R58, 0x10, R59 ;  /* 0x000000103a397819 */ /* 0x000fe4000000123b */
[----:B------:R-:W-:Y:S02]  /*cad0*/  PRMT R111, R111, 0x5410, R56 ;  /* 0x000054106f6f7816 */ /* 0x000fe40000000038 */
[----:B------:R-:W2:Y:S01]  /*cae0*/  LDS.128 R8, [R68+0x18100] ;  /* 0x0181000044087984 */ /* 0x000ea20000000c00 */
[----:B------:R-:W-:Y:S02]  /*caf0*/  PRMT R114, R114, 0x5410, R57 ;  /* 0x0000541072727816 */ /* 0x000fe40000000039 */
[----:B------:R-:W-:Y:S01]  /*cb00*/  SHF.R.U32.HI R58, RZ, 0x10, R59 ;  /* 0x00000010ff3a7819 */ /* 0x000fe2000001163b */
[----:B------:R-:W-:Y:S01]  /*cb10*/  IMAD.U32 R73, R111, 0x10000, RZ ;  /* 0x000100006f497824 */ /* 0x000fe200078e00ff */
[----:B------:R-:W-:-:S02]  /*cb20*/  PRMT R112, R112, 0x5410, R63 ;  /* 0x0000541070707816 */ /* 0x000fc4000000003f */
        /* <DEDUP_REMOVED lines=8> */
[----:B------:R-:W-:Y:S02]  /*cbb0*/  IMAD.U32 R74, R113, 0x10000, RZ ;  /* 0x00010000714a7824 */ /* 0x000fe400078e00ff */
        /* <DEDUP_REMOVED lines=22> */
[----:B------:R-:W-:Y:S01]  /*cd20*/  SHF.L.U32 R9, R115, 0x10, RZ ;  /* 0x0000001073097819 */ /* 0x000fe200000006ff */
[----:B------:R-:W-:Y:S01]  /*cd30*/  FMUL.FTZ R63, R15, R112 ;  /* 0x000000700f3f7220 */ /* 0x000fe20000410000 */
[----:B------:R-:W-:Y:S01]  /*cd40*/  LOP3.LUT R115, R115, 0xffff0000, RZ, 0xc0, !PT ;  /* 0xffff000073737812 */ /* 0x000fe200078ec0ff */
[----:B------:R-:W-:-:S02]  /*cd50*/  FMUL.FTZ R15, R15, R116 ;  /* 0x000000740f0f7220 */ /* 0x000fc40000410000 */
[C---:B------:R-:W-:Y:S02]  /*cd60*/  FMUL.FTZ R57, R8.reuse, R73 ;  /* 0x0000004908397220 */ /* 0x040fe40000410000 */
[-C--:B------:R-:W-:Y:S02]  /*cd70*/  FMUL.FTZ R8, R8, R9.reuse ;  /* 0x0000000908087220 */ /* 0x080fe40000410000 */
[C---:B------:R-:W-:Y:S02]  /*cd80*/  FFMA.FTZ R63, R56.reuse, R116, -R63 ;  /* 0x00000074383f7223 */ /* 0x040fe4000001083f */
[----:B------:R-:W-:Y:S01]  /*cd90*/  FFMA.FTZ R15, R56, R112, R15 ;  /* 0x00000070380f7223 */ /* 0x000fe2000001000f */
[C---:B------:R-:W-:Y:S01]  /*cda0*/  LOP3.LUT R112, R117.reuse, 0xffff0000, RZ, 0xc0, !PT ;  /* 0xffff000075707812 */ /* 0x040fe200078ec0ff */
[----:B------:R-:W-:Y:S02]  /*cdb0*/  IMAD.U32 R56, R117, 0x10000, RZ ;  /* 0x0001000075387824 */ /* 0x000fe400078e00ff */
[----:B------:R-:W-:-:S02]  /*cdc0*/  FFMA.FTZ R57, R12, R9, -R57 ;  /* 0x000000090c397223 */ /* 0x000fc40000010839 */
[----:B------:R-:W-:Y:S02]  /*cdd0*/  FFMA.FTZ R9, R12, R73, R8 ;  /* 0x000000490c097223 */ /* 0x000fe40000010008 */
[C---:B------:R-:W-:Y:S02]  /*cde0*/  FMUL.FTZ R8, R62.reuse, R74 ;  /* 0x0000004a3e087220 */ /* 0x040fe40000410000 */
[-C--:B------:R-:W-:Y:S02]  /*cdf0*/  FMUL.FTZ R62, R62, R56.reuse ;  /* 0x000000383e3e7220 */ /* 0x080fe40000410000 */
[----:B------:R-:W-:Y:S02]  /*ce00*/  IMAD.U32 R12, R114, 0x10000, RZ ;  /* 0x00010000720c7824 */ /* 0x000fe400078e00ff */
[----:B------:R-:W-:Y:S02]  /*ce10*/  FFMA.FTZ R56, R13, R56, -R8 ;  /* 0x000000380d387223 */ /* 0x000fe40000010808 */
[----:B------:R-:W-:-:S02]  /*ce20*/  IMAD.U32 R73, R118, 0x10000, RZ ;  /* 0x0001000076497824 */ /* 0x000fc400078e00ff */
[----:B------:R-:W-:Y:S02]  /*ce30*/  FFMA.FTZ R74, R13, R74, R62 ;  /* 0x0000004a0d4a7223 */ /* 0x000fe4000001003e */
[C---:B------:R-:W-:Y:S02]  /*ce40*/  FMUL.FTZ R8, R72.reuse, R111 ;  /* 0x0000006f48087220 */ /* 0x040fe40000410000 */
[CC--:B------:R-:W-:Y:S02]  /*ce50*/  FMUL.FTZ R13, R71.reuse, R12.reuse ;  /* 0x0000000c470d7220 */ /* 0x0c0fe40000410000 */
[----:B------:R-:W-:Y:S02]  /*ce60*/  FMUL.FTZ R72, R72, R115 ;  /* 0x0000007348487220 */ /* 0x000fe40000410000 */
[----:B------:R-:W-:Y:S02]  /*ce70*/  FMUL.FTZ R71, R71, R73 ;  /* 0x0000004947477220 */ /* 0x000fe40000410000 */
[----:B------:R-:W-:Y:S01]  /*ce80*/  FFMA.FTZ R62, R59, R115, -R8 ;  /* 0x000000733b3e7223 */ /* 0x000fe20000010808 */
[----:B------:R-:W-:Y:S01]  /*ce90*/  LOP3.LUT R8, R113, 0xffff0000, RZ, 0xc0, !PT ;  /* 0xffff000071087812 */ /* 0x000fe200078ec0ff */
[----:B------:R-:W-:Y:S01]  /*cea0*/  FFMA.FTZ R73, R58, R73, -R13 ;  /* 0x000000493a497223 */ /* 0x000fe2000001080d */
[----:B------:R-:W-:Y:S01]  /*ceb0*/  LOP3.LUT R13, R114, 0xffff0000, RZ, 0xc0, !PT ;  /* 0xffff0000720d7812 */ /* 0x000fe200078ec0ff */
[----:B------:R-:W-:Y:S01]  /*cec0*/  FFMA.FTZ R72, R59, R111, R72 ;  /* 0x0000006f3b487223 */ /* 0x000fe20000010048 */
[----:B------:R-:W-:Y:S01]  /*ced0*/  LOP3.LUT R59, R118, 0xffff0000, RZ, 0xc0, !PT ;  /* 0xffff0000763b7812 */ /* 0x000fe200078ec0ff */
[----:B------:R-:W-:-:S02]  /*cee0*/  FFMA.FTZ R71, R58, R12, R71 ;  /* 0x0000000c3a477223 */ /* 0x000fc40000010047 */
[----:B------:R-:W-:Y:S01]  /*cef0*/  FMUL.FTZ R58, R70, R13 ;  /* 0x0000000d463a7220 */ /* 0x000fe20000410000 */
[----:B------:R-:W-:Y:S01]  /*cf00*/  F2FP.BF16.PACK_AB R9, R72, R9 ;  /* 0x000000094809723e */ /* 0x000fe200000010ff */
[C---:B------:R-:W-:Y:S02]  /*cf10*/  FMUL.FTZ R75, R11.reuse, R8 ;  /* 0x000000080b4b7220 */ /* 0x040fe40000410000 */
[-C--:B------:R-:W-:Y:S02]  /*cf20*/  FMUL.FTZ R70, R70, R59.reuse ;  /* 0x0000003b46467220 */ /* 0x080fe40000410000 */
[-C--:B------:R-:W-:Y:S02]  /*cf30*/  FMUL.FTZ R12, R11, R112.reuse ;  /* 0x000000700b0c7220 */ /* 0x080fe40000410000 */
[----:B------:R-:W-:Y:S02]  /*cf40*/  FFMA.FTZ R58, R14, R59, -R58 ;  /* 0x0000003b0e3a7223 */ /* 0x000fe4000001083a */
[----:B------:R-:W-:-:S02]  /*cf50*/  FFMA.FTZ R11, R61, R112, -R75 ;  /* 0x000000703d0b7223 */ /* 0x000fc4000001084b */
[----:B------:R-:W-:Y:S01]  /*cf60*/  FFMA.FTZ R70, R14, R13, R70 ;  /* 0x0000000d0e467223 */ /* 0x000fe20000010046 */
[----:B------:R-:W-:Y:S01]  /*cf70*/  F2FP.BF16.PACK_AB R13, R62, R57 ;  /* 0x000000393e0d723e */ /* 0x000fe200000010ff */
[----:B------:R-:W-:Y:S01]  /*cf80*/  FFMA.FTZ R61, R61, R8, R12 ;  /* 0x000000083d3d7223 */ /* 0x000fe2000001000c */
[----:B------:R-:W-:Y:S02]  /*cf90*/  F2FP.BF16.PACK_AB R8, R15, R60 ;  /* 0x0000003c0f08723e */ /* 0x000fe400000010ff */
[----:B------:R-:W-:Y:S02]  /*cfa0*/  F2FP.BF16.PACK_AB R12, R63, R10 ;  /* 0x0000000a3f0c723e */ /* 0x000fe400000010ff */
[----:B------:R-:W-:Y:S02]  /*cfb0*/  F2FP.BF16.PACK_AB R14, R58, R73 ;  /* 0x000000493a0e723e */ /* 0x000fe400000010ff */
[----:B------:R-:W-:Y:S02]  /*cfc0*/  F2FP.BF16.PACK_AB R15, R11, R56 ;  /* 0x000000380b0f723e */ /* 0x000fe400000010ff */
[----:B------:R-:W-:-:S02]  /*cfd0*/  F2FP.BF16.PACK_AB R10, R70, R71 ;  /* 0x00000047460a723e */ /* 0x000fc400000010ff */
[----:B------:R-:W-:Y:S01]  /*cfe0*/  F2FP.BF16.PACK_AB R11, R61, R74 ;  /* 0x0000004a3d0b723e */ /* 0x000fe200000010ff */
[----:B------:R1:W-:Y:S04]  /*cff0*/  STS.128 [R69+0x18100], R12 ;  /* 0x0181000c45007388 */ /* 0x0003e80000000c00 */
[----:B------:R1:W-:Y:S02]  /*d000*/  STS.128 [R68+0x18100], R8 ;  /* 0x0181000844007388 */ /* 0x0003e40000000c00 */
.L_x_1304:
[----:B------:R-:W-:Y:S05]  /*d010*/  BSYNC B0 ;  /* 0x0000000000007941 */ /* 0x000fea0003800000 */
.L_x_1303:
        /* <DEDUP_REMOVED lines=82> */
[----:B------:R-:W-:Y:S02]  /*d540*/  FFMA.FTZ R15, R44, R104, R15 ;  /* 0x000000682c0f7223 */ /* 0x000fe4000001000f */
        /* <DEDUP_REMOVED lines=38> */
.L_x_1300:
[----:B------:R-:W-:Y:S05]  /*d7b0*/  BSYNC B1 ;  /* 0x0000000000017941 */ /* 0x000fea0003800000 */
.L_x_1299:
        /* <DEDUP_REMOVED lines=17> */
[----:B------:R-:W-:Y:S02]  /*d8d0*/  LOP3.LUT R14, R10, 0x38, R77, 0xf8, !PT ;  /* 0x000000380a0e7812 */ /* 0x000fe400078ef84d */
[----:B------:R-:W-:Y:S01]  /*d8e0*/  SHF.R.U32.HI R13, RZ, 0x3, R10 ;  /* 0x00000003ff0d7819 */ /* 0x000fe2000001160a */
[----:B------:R-:W-:Y:S01]  /*d8f0*/  IMAD.SHL.U32 R9, R9, 0x400, RZ ;  /* 0x0000040009097824 */ /* 0x000fe200078e00ff */
[----:B------:R-:W-:Y:S02]  /*d900*/  LOP3.LUT R8, R8, 0xfffffe00, RZ, 0xc0, !PT ;  /* 0xfffffe0008087812 */ /* 0x000fe400078ec0ff */
[----:B------:R-:W-:Y:S02]  /*d910*/  LOP3.LUT R10, R10, 0x38, R11, 0xf8, !PT ;  /* 0x000000380a0a7812 */ /* 0x000fe400078ef80b */
[----:B------:R-:W-:Y:S02]  /*d920*/  LOP3.LUT R14, R8, R14, R13, 0xf6, !PT ;  /* 0x0000000e080e7212 */ /* 0x000fe400078ef60d */
[----:B------:R-:W-:-:S02]  /*d930*/  LOP3.LUT R13, R10, R13, RZ, 0x3c, !PT ;  /* 0x0000000d0a0d7212 */ /* 0x000fc400078e3cff */
[----:B------:R-:W-:Y:S01]  /*d940*/  LOP3.LUT R9, R9, 0x7fffe000, RZ, 0xc0, !PT ;  /* 0x7fffe00009097812 */ /* 0x000fe200078ec0ff */
[----:B------:R-:W-:Y:S01]  /*d950*/  IMAD.SHL.U32 R45, R14, 0x2, RZ ;  /* 0x000000020e2d7824 */ /* 0x000fe200078e00ff */
[----:B------:R-:W-:Y:S02]  /*d960*/  SHF.R.U32.HI R40, RZ, 0x10, R41 ;  /* 0x00000010ff287819 */ /* 0x000fe40000011629 */
[----:B------:R-:W-:Y:S02]  /*d970*/  IADD3 R44, R13, R9, R8 ;  /* 0x000000090d2c7210 */ /* 0x000fe40007ffe008 */
[----:B------:R-:W1:Y:S01]  /*d980*/  LDS.128 R12, [R45+0x18100] ;  /* 0x018100002d0c7984 */ /* 0x000e620000000c00 */
[--C-:B------:R-:W-:Y:S02]  /*d990*/  SHF.R.U64 R41, R42, 0x10, R43.reuse ;  /* 0x000000102a297819 */ /* 0x100fe4000000122b */
[----:B------:R-:W-:Y:S01]  /*d9a0*/  IMAD.SHL.U32 R44, R44, 0x2, RZ ;  /* 0x000000022c2c7824 */ /* 0x000fe200078e00ff */
[----:B------:R-:W-:-:S02]  /*d9b0*/  SHF.R.U32.HI R42, RZ, 0x10, R43 ;  /* 0x00000010ff2a7819 */ /* 0x000fc4000001162b */
[--C-:B------:R-:W-:Y:S02]  /*d9c0*/  SHF.R.U64 R43, R36, 0x10, R37.reuse ;  /* 0x00000010242b7819 */ /* 0x100fe40000001225 */
[----:B------:R-:W2:Y:S01]  /*d9d0*/  LDS.128 R8, [R44+0x18100] ;  /* 0x018100002c087984 */ /* 0x000ea20000000c00 */
[----:B------:R-:W-:Y:S02]  /*d9e0*/  SHF.R.U32.HI R37, RZ, 0x10, R37 ;  /* 0x00000010ff257819 */ /* 0x000fe40000011625 */
[----:B------:R-:W-:Y:S02]  /*d9f0*/  SHF.R.U64 R49, R38, 0x10, R39 ;  /* 0x0000001026317819 */ /* 0x000fe40000001227 */
[----:B------:R-:W-:Y:S02]  /*da00*/  PRMT R88, R88, 0x5410, R37 ;  /* 0x0000541058587816 */ /* 0x000fe40000000025 */
[----:B------:R-:W-:Y:S02]  /*da10*/  SHF.R.U32.HI R38, RZ, 0x10, R39 ;  /* 0x00000010ff267819 */ /* 0x000fe40000011627 */
[----:B------:R-:W-:-:S02]  /*da20*/  PRMT R90, R90, 0x5410, R43 ;  /* 0x000054105a5a7816 */ /* 0x000fc4000000002b */
[----:B------:R-:W-:Y:S02]  /*da30*/  PRMT R98, R98, 0x5410, R47 ;  /* 0x0000541062627816 */ /* 0x000fe4000000002f */
[----:B------:R-:W-:Y:S02]  /*da40*/  PRMT R100, R100, 0x5410, R41 ;  /* 0x0000541064647816 */ /* 0x000fe40000000029 */
[----:B------:R-:W-:Y:S01]  /*da50*/  PRMT R97, R97, 0x5410, R40 ;  /* 0x0000541061617816 */ /* 0x000fe20000000028 */
[C---:B------:R-:W-:Y:S01]  /*da60*/  IMAD.U32 R43, R98.reuse, 0x10000, RZ ;  /* 0x00010000622b7824 */ /* 0x040fe200078e00ff */
[----:B------:R-:W-:Y:S02]  /*da70*/  LOP3.LUT R98, R98, 0xffff0000, RZ, 0xc0, !PT ;  /* 0xffff000062627812 */ /* 0x000fe400078ec0ff */
[----:B------:R-:W-:Y:S01]  /*da80*/  PRMT R96, R96, 0x5410, R49 ;  /* 0x0000541060607816 */ /* 0x000fe20000000031 */
[----:B------:R-:W-:Y:S01]  /*da90*/  IMAD.U32 R49, R88, 0x10000, RZ ;  /* 0x0001000058317824 */ /* 0x000fe200078e00ff */
[----:B------:R-:W-:-:S02]  /*daa0*/  PRMT R91, R91, 0x5410, R38 ;  /* 0x000054105b5b7816 */ /* 0x000fc40000000026 */
        /* <DEDUP_REMOVED lines=44> */
[C---:B------:R-:W-:Y:S02]  /*dd70*/  FMUL.FTZ R13, R47.reuse, R12 ;  /* 0x0000000c2f0d7220 */ /* 0x040fe40000410000 */
        /* <DEDUP_REMOVED lines=27> */
.L_x_1306:
[----:B------:R-:W-:Y:S05]  /*df30*/  BSYNC B0 ;  /* 0x0000000000007941 */ /* 0x000fea0003800000 */
.L_x_1305:
        /* <DEDUP_REMOVED lines=42> */
[----:B------:R-:W-:Y:S02]  /*e1e0*/  PRMT R80, R80, 0x5410, R31 ;  /* 0x0000541050507816 */ /* 0x000fe4000000001f */
[----:B------:R-:W-:Y:S01]  /*e1f0*/  PRMT R83, R83, 0x5410, R32 ;  /* 0x0000541053537816 */ /* 0x000fe20000000020 */
[----:B------:R-:W-:Y:S01]  /*e200*/  IMAD.U32 R41, R78, 0x10000, RZ ;  /* 0x000100004e297824 */ /* 0x000fe200078e00ff */
[----:B------:R-:W-:Y:S02]  /*e210*/  PRMT R82, R82, 0x5410, R33 ;  /* 0x0000541052527816 */ /* 0x000fe40000000021 */
[----:B------:R-:W-:-:S02]  /*e220*/  SHF.R.U32.HI R38, RZ, 0x10, R35 ;  /* 0x00000010ff267819 */ /* 0x000fc40000011623 */
[----:B------:R-:W-:Y:S01]  /*e230*/  SHF.R.U64 R34, R34, 0x10, R35 ;  /* 0x0000001022227819 */ /* 0x000fe20000001223 */
[----:B------:R-:W-:Y:S01]  /*e240*/  IMAD.U32 R35, R83, 0x10000, RZ ;  /* 0x0001000053237824 */ /* 0x000fe200078e00ff */
[----:B------:R-:W-:Y:S02]  /*e250*/  PRMT R85, R85, 0x5410, R38 ;  /* 0x0000541055557816 */ /* 0x000fe40000000026 */
        /* <DEDUP_REMOVED lines=34> */
[C---:B------:R-:W-:Y:S02]  /*e480*/  FFMA.FTZ R29, R12.reuse, R9, -R29 ;  /* 0x000000090c1d7223 */ /* 0x040fe4000001081d */
[----:B------:R-:W-:Y:S02]  /*e490*/  IMAD.U32 R28, R85, 0x10000, RZ ;  /* 0x00010000551c7824 */ /* 0x000fe400078e00ff */
[----:B------:R-:W-:Y:S02]  /*e4a0*/  FFMA.FTZ R9, R12, R41, R8 ;  /* 0x000000290c097223 */ /* 0x000fe40000010008 */
[C---:B------:R-:W-:Y:S02]  /*e4b0*/  FMUL.FTZ R8, R34.reuse, R42 ;  /* 0x0000002a22087220 */ /* 0x040fe40000410000 */
[-C--:B------:R-:W-:Y:S02]  /*e4c0*/  FMUL.FTZ R34, R34, R28.reuse ;  /* 0x0000001c22227220 */ /* 0x080fe40000410000 */
[----:B------:R-:W-:-:S02]  /*e4d0*/  FFMA.FTZ R28, R13, R28, -R8 ;  /* 0x0000001c0d1c7223 */ /* 0x000fc40000010808 */
[C---:B------:R-:W-:Y:S01]  /*e4e0*/  IMAD.U32 R12, R81.reuse, 0x10000, RZ ;  /* 0x00010000510c7824 */ /* 0x040fe200078e00ff */
[----:B------:R-:W-:Y:S01]  /*e4f0*/  LOP3.LUT R81, R81, 0xffff0000, RZ, 0xc0, !PT ;  /* 0xffff000051517812 */ /* 0x000fe200078ec0ff */
[C---:B------:R-:W-:Y:S01]  /*e500*/  IMAD.U32 R41, R87.reuse, 0x10000, RZ ;  /* 0x0001000057297824 */ /* 0x040fe200078e00ff */
[----:B------:R-:W-:Y:S01]  /*e510*/  LOP3.LUT R87, R87, 0xffff0000, RZ, 0xc0, !PT ;  /* 0xffff000057577812 */ /* 0x000fe200078ec0ff */
[C---:B------:R-:W-:Y:S02]  /*e520*/  FMUL.FTZ R8, R40.reuse, R78 ;  /* 0x0000004e28087220 */ /* 0x040fe40000410000 */
[----:B------:R-:W-:Y:S02]  /*e530*/  FFMA.FTZ R42, R13, R42, R34 ;  /* 0x0000002a0d2a7223 */ /* 0x000fe40000010022 */
[----:B------:R-:W-:Y:S02]  /*e540*/  FMUL.FTZ R40, R40, R82 ;  /* 0x0000005228287220 */ /* 0x000fe40000410000 */
[----:B------:R-:W-:-:S02]  /*e550*/  FMUL.FTZ R13, R39, R12 ;  /* 0x0000000c270d7220 */ /* 0x000fc40000410000 */
[C---:B------:R-:W-:Y:S01]  /*e560*/  IMAD.U32 R30, R14.reuse, 0x10000, RZ ;  /* 0x000100000e1e7824 */ /* 0x040fe200078e00ff */
[----:B------:R-:W-:Y:S01]  /*e570*/  LOP3.LUT R14, R14, 0xffff0000, RZ, 0xc0, !PT ;  /* 0xffff00000e0e7812 */ /* 0x000fe200078ec0ff */
[----:B------:R-:W-:Y:S01]  /*e580*/  FFMA.FTZ R82, R31, R82, -R8 ;  /* 0x000000521f527223 */ /* 0x000fe20000010808 */
[----:B------:R-:W-:Y:S01]  /*e590*/  LOP3.LUT R8, R85, 0xffff0000, RZ, 0xc0, !PT ;  /* 0xffff000055087812 */ /* 0x000fe200078ec0ff */
[-C--:B------:R-:W-:Y:S02]  /*e5a0*/  FMUL.FTZ R39, R39, R41.reuse ;  /* 0x0000002927277220 */ /* 0x080fe40000410000 */
[C---:B------:R-:W-:Y:S02]  /*e5b0*/  FFMA.FTZ R41, R30.reuse, R41, -R13 ;  /* 0x000000291e297223 */ /* 0x040fe4000001080d */
[----:B------:R-:W-:Y:S02]  /*e5c0*/  FFMA.FTZ R39, R30, R12, R39 ;  /* 0x0000000c1e277223 */ /* 0x000fe40000010027 */
[----:B------:R-:W-:-:S02]  /*e5d0*/  FMUL.FTZ R30, R38, R81 ;  /* 0x00000051261e7220 */ /* 0x000fc40000410000 */
[C---:B------:R-:W-:Y:S02]  /*e5e0*/  FMUL.FTZ R13, R11.reuse, R80 ;  /* 0x000000500b0d7220 */ /* 0x040fe40000410000 */
[-C--:B------:R-:W-:Y:S02]  /*e5f0*/  FMUL.FTZ R34, R38, R87.reuse ;  /* 0x0000005726227220 */ /* 0x080fe40000410000 */
[-C--:B------:R-:W-:Y:S02]  /*e600*/  FMUL.FTZ R12, R11, R8.reuse ;  /* 0x000000080b0c7220 */ /* 0x080fe40000410000 */
        /* <DEDUP_REMOVED lines=15> */
.L_x_1308:
[----:B------:R-:W-:Y:S05]  /*e700*/  BSYNC B0 ;  /* 0x0000000000007941 */ /* 0x000fea0003800000 */
.L_x_1307:
[----:B------:R-:W-:-:S04]  /*e710*/  IADD3 R77, R77, 0x40, RZ ;  /* 0x000000404d4d7810 */ /* 0x000fc80007ffe0ff */
[----:B------:R-:W-:-:S13]  /*e720*/  ISETP.GE.AND P0, PT, R77, c[0x0][0x27c], PT ;  /* 0x00009f004d007a0c */ /* 0x000fda0003f06270 */
[----:B------:R-:W-:Y:S05]  /*e730*/  @P0 BRA `(.L_x_1284) ;  /* 0x0000078000000947 */ /* 0x000fea0003800000 */
[----:B-1----:R-:W-:Y:S01]  /*e740*/  SHF.R.S32.HI R12, RZ, 0x1f, R77 ;  /* 0x0000001fff0c7819 */ /* 0x002fe2000001144d */
        /* <DEDUP_REMOVED lines=37> */
[----:B------:R-:W-:Y:S02]  /*e9a0*/  SHF.R.U32.HI R18, RZ, 0x10, R19 ;  /* 0x00000010ff127819 */ /* 0x000fe40000011613 */
[----:B------:R-:W-:Y:S02]  /*e9b0*/  PRMT R54, R54, 0x5410, R23 ;  /* 0x0000541036367816 */ /* 0x000fe40000000017 */
[----:B------:R-:W-:Y:S02]  /*e9c0*/  PRMT R66, R66, 0x5410, R31 ;  /* 0x0000541042427816 */ /* 0x000fe4000000001f */
[----:B------:R-:W-:-:S02]  /*e9d0*/  PRMT R76, R76, 0x5410, R21 ;  /* 0x000054104c4c7816 */ /* 0x000fc40000000015 */
[----:B------:R-:W-:Y:S01]  /*e9e0*/  PRMT R65, R65, 0x5410, R20 ;  /* 0x0000541041417816 */ /* 0x000fe20000000014 */
[C---:B------:R-:W-:Y:S01]  /*e9f0*/  IMAD.U32 R23, R66.reuse, 0x10000, RZ ;  /* 0x0001000042177824 */ /* 0x040fe200078e00ff */
[----:B------:R-:W-:Y:S02]  /*ea00*/  LOP3.LUT R66, R66, 0xffff0000, RZ, 0xc0, !PT ;  /* 0xffff000042427812 */ /* 0x000fe400078ec0ff */
[----:B------:R-:W-:Y:S01]  /*ea10*/  PRMT R64, R64, 0x5410, R33 ;  /* 0x0000541040407816 */ /* 0x000fe20000000021 */
[C---:B------:R-:W-:Y:S01]  /*ea20*/  IMAD.U32 R33, R52.reuse, 0x10000, RZ ;  /* 0x0001000034217824 */ /* 0x040fe200078e00ff */
        /* <DEDUP_REMOVED lines=73> */
.L_x_1284:
[----:B------:R-:W-:Y:S05]  /*eec0*/  BSYNC B2 ;  /* 0x0000000000027941 */ /* 0x000fea0003800000 */
.L_x_1266:
[----:B------:R-:W-:-:S04]  /*eed0*/  DEPBAR.LE SB0, 0x2 ;  /* 0x000080800000791a */ /* 0x000fc80000000000 */
[----:B------:R-:W-:Y:S01]  /*eee0*/  IADD3 R217, R95, -0x2, RZ ;  /* 0xfffffffe5fd97810 */ /* 0x000fe20007ffe0ff */
[----:B-1----:R-:W-:Y:S01]  /*eef0*/  IMAD.SHL.U32 R36, R0, 0x2, RZ ;  /* 0x0000000200247824 */ /* 0x002fe200078e00ff */
[----:B------:R-:W-:Y:S01]  /*ef00*/  BAR.SYNC.DEFER_BLOCKING 0x0 ;  /* 0x0000000000007b1d */ /* 0x000fe20000010000 */
[----:B------:R-:W-:Y:S01]  /*ef10*/  IMAD.SHL.U32 R187, R5, 0x2, RZ ;  /* 0x0000000205bb7824 */ /* 0x000fe200078e00ff */
[----:B------:R-:W-:Y:S01]  /*ef20*/  @P2 SHF.R.S32.HI R8, RZ, 0x1f, R217 ;  /* 0x0000001fff082819 */ /* 0x000fe200000114d9 */
[----:B------:R-:W-:Y:S01]  /*ef30*/  @P2 IMAD R26, R26, R217, RZ ;  /* 0x000000d91a1a2224 */ /* 0x000fe200078e02ff */
[----:B------:R-:W-:Y:S01]  /*ef40*/  LEA R189, R0, 0x18100, 0x1 ;  /* 0x0001810000bd7811 */ /* 0x000fe200078e08ff */
[----:B------:R-:W-:Y:S01]  /*ef50*/  @P2 IMAD.WIDE.U32 R10, R217, R27, R208 ;  /* 0x0000001bd90a2225 */ /* 0x000fe200078e00d0 */
[----:B------:R-:W-:Y:S01]  /*ef60*/  LEA.HI R6, R6, R89, RZ, 0x2 ;  /* 0x0000005906067211 */ /* 0x000fe200078f10ff */
[----:B------:R-:W-:Y:S01]  /*ef70*/  UMOV UR5, 0x1 ;  /* 0x0000000100057882 */ /* 0x000fe20000000000 */
[----:B------:R-:W-:Y:S01]  /*ef80*/  LOP3.LUT R84, R84, 0xffffffe0, RZ, 0xc0, !PT ;  /* 0xffffffe054547812 */ /* 0x000fe200078ec0ff */
[----:B------:R-:W-:Y:S01]  /*ef90*/  @P2 IMAD R8, R8, R27, R26 ;  /* 0x0000001b08082224 */ /* 0x000fe200078e021a */
[----:B------:R-:W-:Y:S01]  /*efa0*/  @P2 LEA R34, P0, R10, c[0x0][0x1f8], 0x1 ;  /* 0x00007e000a222a11 */ /* 0x000fe200078008ff */
[----:B------:R-:W-:-:S02]  /*efb0*/  IMAD.MOV.U32 R188, RZ, RZ, 0x20 ;  /* 0x00000020ffbc7424 */ /* 0x000fc400078e00ff */
[----:B------:R-:W-:Y:S02]  /*efc0*/  @P2 IMAD.IADD R8, R11, 0x1, R8 ;  /* 0x000000010b082824 */ /* 0x000fe400078e0208 */
[----:B------:R-:W-:Y:S02]  /*efd0*/  IMAD.SHL.U32 R186, R2, 0x2, RZ ;  /* 0x0000000202ba7824 */ /* 0x000fe400078e00ff */
[----:B------:R-:W-:Y:S01]  /*efe0*/  IMAD.MOV.U32 R0, RZ, RZ, 0x40 ;  /* 0x00000040ff007424 */ /* 0x000fe200078e00ff */
[----:B------:R-:W-:Y:S01]  /*eff0*/  @P2 LEA.HI.X R35, R10, c[0x0][0x1fc], R8, 0x1, P0 ;  /* 0x00007f000a232a11 */ /* 0x000fe200000f0c08 */
[----:B------:R-:W-:Y:S01]  /*f000*/  IMAD.IADD R5, R189, 0x1, R186 ;  /* 0x00000001bd057824 */ /* 0x000fe200078e02ba */
[----:B------:R-:W-:Y:S01]  /*f010*/  @P2 IADD3 R32, P0, R25, R34, RZ ;  /* 0x0000002219202210 */ /* 0x000fe20007f1e0ff */
[----:B------:R-:W-:Y:S01]  /*f020*/  IMAD R185, R4, 0x2, R189 ;  /* 0x0000000204b97824 */ /* 0x000fe200078e02bd */
[----:B------:R-:W-:Y:S01]  /*f030*/  SEL R191, R0, 0xffffffc0, !P1 ;  /* 0xffffffc000bf7807 */ /* 0x000fe20004800000 */
[----:B------:R-:W-:Y:S01]  /*f040*/  IMAD R184, R4, 0x2, R5 ;  /* 0x0000000204b87824 */ /* 0x000fe200078e0205 */
[----:B------:R-:W-:Y:S01]  /*f050*/  LDSM.16.M88.4 R36, [R36+0x18100] ;  /* 0x018100002424783b */ /* 0x000fe20000000200 */
[----:B------:R-:W-:Y:S01]  /*f060*/  @P2 IMAD.X R33, R24, 0x1, R35, P0 ;  /* 0x0000000118212824 */ /* 0x000fe200000e0623 */
[----:B------:R-:W-:Y:S01]  /*f070*/  LOP3.LUT P0, RZ, R219, 0x2, RZ, 0xc0, !PT ;  /* 0x00000002dbff7812 */ /* 0x000fe2000780c0ff */
[----:B------:R-:W-:Y:S01]  /*f080*/  IMAD.IADD R85, R187, 0x1, R191 ;  /* 0x00000001bb557824 */ /* 0x000fe200078e02bf */
[----:B------:R-:W1:Y:S01]  /*f090*/  LDSM.16.M88.4 R16, [R187+0xc100] ;  /* 0x00c10000bb10783b */ /* 0x000e620000000200 */
[----:B------:R-:W-:Y:S01]  /*f0a0*/  IMAD.SHL.U32 R135, R3, 0x2, RZ ;  /* 0x0000000203877824 */ /* 0x000fe200078e00ff */
[----:B------:R-:W-:-:S02]  /*f0b0*/  SEL R188, R188, 0xffffffe0, !P0 ;  /* 0xffffffe0bcbc7807 */ /* 0x000fc40004000000 */
[----:B------:R-:W2:Y:S01]  /*f0c0*/  LDSM.16.M88.4 R60, [R187+0xc900] ;  /* 0x00c90000bb3c783b */ /* 0x000ea20000000200 */
[--C-:B------:R-:W-:Y:S02]  /*f0d0*/  IMAD R134, R4, 0x2, R135.reuse ;  /* 0x0000000204867824 */ /* 0x100fe400078e0287 */
[----:B------:R-:W-:Y:S01]  /*f0e0*/  IMAD.IADD R2, R187, 0x1, R188 ;  /* 0x00000001bb027824 */ /* 0x000fe200078e02bc */
[----:B------:R-:W-:Y:S01]  /*f0f0*/  LDSM.16.M88.4 R44, [R5] ;  /* 0x00000000052c783b */ /* 0x000fe20000000200 */
[C---:B------:R-:W-:Y:S02]  /*f100*/  IMAD.IADD R165, R186.reuse, 0x1, R134 ;  /* 0x00000001baa57824 */ /* 0x040fe400078e0286 */
[----:B------:R-:W-:Y:S01]  /*f110*/  IMAD.IADD R0, R191, 0x1, R2 ;  /* 0x00000001bf007824 */ /* 0x000fe200078e0202 */
[----:B------:R-:W3:Y:S01]  /*f120*/  LDSM.16.M88.4 R8, [R2+0xc100] ;  /* 0x00c100000208783b */ /* 0x000ee20000000200 */
[----:B------:R-:W-:-:S03]  /*f130*/  IMAD.IADD R173, R186, 0x1, R135 ;  /* 0x00000001baad7824 */ /* 0x000fc600078e0287 */
[----:B------:R-:W5:Y:S01]  /*f140*/  LDSM.16.M88.4 R52, [R187+0xd100] ;  /* 0x00d10000bb34783b */ /* 0x000f620000000200 */
[----:B------:R-:W-:-:S03]  /*f150*/  IMAD R4, R4, 0x2, R173 ;  /* 0x0000000204047824 */ /* 0x000fc600078e02ad */
[----:B------:R-:W4:Y:S04]  /*f160*/  LDSM.16.M88.4 R28, [R187+0xd900] ;  /* 0x00d90000bb1c783b */ /* 0x000f280000000200 */
[----:B------:R-:W-:Y:S04]  /*f170*/  LDSM.16.M88.4 R76, [R2+0xc900] ;  /* 0x00c90000024c783b */ /* 0x000fe80000000200 */
[----:B------:R-:W-:Y:S04]  /*f180*/  LDSM.16.M88.4 R72, [R2+0xd100] ;  /* 0x00d100000248783b */ /* 0x000fe80000000200 */
[----:B------:R-:W-:Y:S04]  /*f190*/  LDSM.16.M88.4 R68, [R2+0xd900] ;  /* 0x00d900000244783b */ /* 0x000fe80000000200 */
[----:B------:R-:W-:Y:S01]  /*f1a0*/  @!PT LDS RZ, [RZ] ;  /* 0x00000000fffff984 */ /* 0x000fe20000000800 */
[----:B------:R-:W-:Y:S01]  /*f1b0*/  @!PT LDS RZ, [RZ] ;  /* 0x00000000fffff984 */ /* 0x000fe20000000800 */
[----:B------:R-:W-:Y:S01]  /*f1c0*/  @!PT LDS RZ, [RZ] ;  /* 0x00000000fffff984 */ /* 0x000fe20000000800 */
[----:B------:R3:W-:Y:S01]  /*f1d0*/  @P2 LDGSTS.E.BYPASS.LTC128B.128 [R132+0x6100], [R34.64], !P6 ;  /* 0x0610000022842fae */ /* 0x0007e2000f101d46 */
[C---:B-1--4-:R-:W-:Y:S03]  /*f1e0*/  HMMA.16816.F32.BF16 R20, R36.reuse, R16, RZ ;  /* 0x000000102414723c */ /* 0x052fe600000418ff */
[----:B------:R1:W-:Y:S04]  /*f1f0*/  @P2 LDGSTS.E.BYPASS.LTC128B.128 [R132+0x8100], [R34.64+0x80], !P5 ;  /* 0x0810008022842fae */ /* 0x0003e8000e901d46 */
[----:B------:R1:W-:Y:S01]  /*f200*/  @P2 LDGSTS.E.BYPASS.LTC128B.128 [R132+0xa100], [R34.64+0x100], !P4 ;  /* 0x0a10010022842fae */ /* 0x0003e2000e101d46 */
[C---:B------:R-:W-:Y:S03]  /*f210*/  HMMA.16816.F32.BF16 R16, R36.reuse, R18, RZ ;  /* 0x000000122410723c */ /* 0x040fe600000418ff */
[----:B------:R1:W-:Y:S04]  /*f220*/  @P2 LDGSTS.E.BYPASS.LTC128B.128 [R132+0x7100], [R32.64], !P6 ;  /* 0x0710000020842fae */ /* 0x0003e8000f101d46 */
[----:B------:R1:W-:Y:S01]  /*f230*/  @P2 LDGSTS.E.BYPASS.LTC128B.128 [R132+0x9100], [R32.64+0x80], !P5 ;  /* 0x0910008020842fae */ /* 0x0003e2000e901d46 */
[----:B--2---:R-:W-:Y:S03]  /*f240*/  HMMA.16816.F32.BF16 R64, R36, R60, RZ ;  /* 0x0000003c2440723c */ /* 0x004fe600000418ff */
[----:B------:R1:W-:Y:S04]  /*f250*/  @P2 LDGSTS.E.BYPASS.LTC128B.128 [R132+0xb100], [R32.64+0x100], !P4 ;  /* 0x0b10010020842fae */ /* 0x0003e8000e101d46 */
[----:B------:R-:W-:Y:S01]  /*f260*/  LDSM.16.M88.4 R24, [R185] ;  /* 0x00000000b918783b */ /* 0x000fe20000000200 */
[----:B---3--:R-:W-:Y:S03]  /*f270*/  HMMA.16816.F32.BF16 R20, R44, R8, R20 ;  /* 0x000000082c14723c */ /* 0x008fe60000041814 */
[----:B------:R-:W2:Y:S04]  /*f280*/  LDSM.16.M88.4 R12, [R85+0xc100] ;  /* 0x00c10000550c783b */ /* 0x000ea80000000200 */
[----:B------:R-:W-:Y:S01]  /*f290*/  LDSM.16.M88.4 R40, [R184] ;  /* 0x00000000b828783b */ /* 0x000fe20000000200 */
[----:B------:R-:W-:Y:S03]  /*f2a0*/  HMMA.16816.F32.BF16 R60, R36, R62, RZ ;  /* 0x0000003e243c723c */ /* 0x000fe600000418ff */
[----:B------:R-:W-:Y:S04]  /*f2b0*/  LDSM.16.M88.4 R80, [R85+0xc900] ;  /* 0x00c900005550783b */ /* 0x000fe80000000200 */
[----:B------:R-:W0:Y:S01]  /*f2c0*/  LDGDEPBAR ;  /* 0x00000000000079af */ /* 0x000e220000000000 */
[----:B------:R-:W-:Y:S03]  /*f2d0*/  HMMA.16816.F32.BF16 R16, R44, R10, R16 ;  /* 0x0000000a2c10723c */ /* 0x000fe60000041810 */
[----:B------:R-:W3:Y:S04]  /*f2e0*/  LDSM.16.M88.4 R8, [R0+0xc100] ;  /* 0x00c100000008783b */ /* 0x000ee80000000200 */
[----:B-1----:R-:W1:Y:S01]  /*f2f0*/  LDSM.16.M88.4 R32, [R85+0xd100] ;  /* 0x00d100005520783b */ /* 0x002e620000000200 */
[C---:B-----5:R-:W-:Y:S08]  /*f300*/  HMMA.16816.F32.BF16 R56, R36.reuse, R52, RZ ;  /* 0x000000342438723c */ /* 0x060ff000000418ff */
[C---:B------:R-:W-:Y:S08]  /*f310*/  HMMA.16816.F32.BF16 R52, R36.reuse, R54, RZ ;  /* 0x000000362434723c */ /* 0x040ff000000418ff */
[C---:B------:R-:W-:Y:S08]  /*f320*/  HMMA.16816.F32.BF16 R48, R36.reuse, R28, RZ ;  /* 0x0000001c2430723c */ /* 0x040ff000000418ff */
[----:B------:R-:W-:Y:S01]  /*f330*/  HMMA.16816.F32.BF16 R36, R36, R30, RZ ;  /* 0x0000001e2424723c */ /* 0x000fe200000418ff */
[----:B------:R-:W4:Y:S07]  /*f340*/  LDSM.16.M88.4 R28, [R85+0xd900] ;  /* 0x00d90000551c783b */ /* 0x000f2e0000000200 */
[----:B--2---:R-:W-:Y:S08]  /*f350*/  HMMA.16816.F32.BF16 R20, R24, R12, R20 ;  /* 0x0000000c1814723c */ /* 0x004ff00000041814 */
[C---:B------:R-:W-:Y:S08]  /*f360*/  HMMA.16816.F32.BF16 R64, R44.reuse, R76, R64 ;  /* 0x0000004c2c40723c */ /* 0x040ff00000041840 */
[----:B------:R-:W-:Y:S01]  /*f370*/  HMMA.16816.F32.BF16 R60, R44, R78, R60 ;  /* 0x0000004e2c3c723c */ /* 0x000fe2000004183c */
        /* <DEDUP_REMOVED lines=8> */
[----:B------:R-:W2:Y:S04]  /*f400*/  LDSM.16.M88.4 R36, [R187+0xe100] ;  /* 0x00e10000bb24783b */ /* 0x000ea80000000200 */
[----:B------:R-:W5:Y:S03]  /*f410*/  LDSM.16.M88.4 R68, [R0+0xd900] ;  /* 0x00d900000044783b */ /* 0x000f660000000200 */
[----:B---3--:R-:W-:Y:S08]  /*f420*/  HMMA.16816.F32.BF16 R20, R40, R8, R20 ;  /* 0x000000082814723c */ /* 0x008ff00000041814 */
[C---:B------:R-:W-:Y:S08]  /*f430*/  HMMA.16816.F32.BF16 R64, R24.reuse, R80, R64 ;  /* 0x000000501840723c */ /* 0x040ff00000041840 */
[----:B------:R-:W-:Y:S01]  /*f440*/  HMMA.16816.F32.BF16 R60, R24, R82, R60 ;  /* 0x00000052183c723c */ /* 0x000fe2000004183c */
[----:B------:R-:W-:Y:S07]  /*f450*/  LDSM.16.M88.4 R80, [R5+0x4000] ;  /* 0x004000000550783b */ /* 0x000fee0000000200 */
[----:B------:R-:W-:Y:S01]  /*f460*/  HMMA.16816.F32.BF16 R16, R40, R10, R16 ;  /* 0x0000000a2810723c */ /* 0x000fe20000041810 */
[----:B------:R-:W3:Y:S07]  /*f470*/  LDSM.16.M88.4 R8, [R2+0xe100] ;  /* 0x00e100000208783b */ /* 0x000eee0000000200 */
[C---:B-1----:R-:W-:Y:S08]  /*f480*/  HMMA.16816.F32.BF16 R56, R24.reuse, R32, R56 ;  /* 0x000000201838723c */ /* 0x042ff00000041838 */
[C---:B------:R-:W-:Y:S01]  /*f490*/  HMMA.16816.F32.BF16 R52, R24.reuse, R34, R52 ;  /* 0x000000221834723c */ /* 0x040fe20000041834 */
[----:B------:R-:W1:Y:S07]  /*f4a0*/  LDSM.16.M88.4 R32, [R187+0xe900] ;  /* 0x00e90000bb20783b */ /* 0x000e6e0000000200 */
[C---:B----4-:R-:W-:Y:S08]  /*f4b0*/  HMMA.16816.F32.BF16 R48, R24.reuse, R28, R48 ;  /* 0x0000001c1830723c */ /* 0x050ff00000041830 */
[----:B------:R-:W-:Y:S01]  /*f4c0*/  HMMA.16816.F32.BF16 R44, R24, R30, R44 ;  /* 0x0000001e182c723c */ /* 0x000fe2000004182c */
[----:B------:R-:W4:Y:S04]  /*f4d0*/  LDSM.16.M88.4 R28, [R187+0xf100] ;  /* 0x00f10000bb1c783b */ /* 0x000f280000000200 */
[----:B------:R-:W1:Y:S03]  /*f4e0*/  LDSM.16.M88.4 R24, [R187+0xf900] ;  /* 0x00f90000bb18783b */ /* 0x000e660000000200 */
        /* <DEDUP_REMOVED lines=9> */
[C---:B-----5:R-:W-:Y:S08]  /*f580*/  HMMA.16816.F32.BF16 R48, R40.reuse, R68, R48 ;  /* 0x000000442830723c */ /* 0x060ff00000041830 */
[----:B------:R-:W-:Y:S01]  /*f590*/  HMMA.16816.F32.BF16 R44, R40, R70, R44 ;  /* 0x00000046282c723c */ /* 0x000fe2000004182c */
[----:B------:R-:W2:Y:S04]  /*f5a0*/  LDSM.16.M88.4 R40, [R185+0x4000] ;  /* 0x00400000b928783b */ /* 0x000ea80000000200 */
[----:B------:R-:W5:Y:S03]  /*f5b0*/  LDSM.16.M88.4 R68, [R2+0xf900] ;  /* 0x00f900000244783b */ /* 0x000f660000000200 */
[----:B---3--:R-:W-:Y:S08]  /*f5c0*/  HMMA.16816.F32.BF16 R20, R80, R8, R20 ;  /* 0x000000085014723c */ /* 0x008ff00000041814 */
[C---:B-1----:R-:W-:Y:S08]  /*f5d0*/  HMMA.16816.F32.BF16 R64, R12.reuse, R32, R64 ;  /* 0x000000200c40723c */ /* 0x042ff00000041840 */
[----:B------:R-:W-:Y:S01]  /*f5e0*/  HMMA.16816.F32.BF16 R60, R12, R34, R60 ;  /* 0x000000220c3c723c */ /* 0x000fe2000004183c */
[----:B------:R-:W-:Y:S07]  /*f5f0*/  LDSM.16.M88.4 R32, [R85+0xe900] ;  /* 0x00e900005520783b */ /* 0x000fee0000000200 */
[----:B------:R-:W-:Y:S01]  /*f600*/  HMMA.16816.F32.BF16 R16, R80, R10, R16 ;  /* 0x0000000a5010723c */ /* 0x000fe20000041810 */
[----:B------:R-:W-:Y:S07]  /*f610*/  LDSM.16.M88.4 R8, [R0+0xe100] ;  /* 0x00e100000008783b */ /* 0x000fee0000000200 */
[C---:B----4-:R-:W-:Y:S08]  /*f620*/  HMMA.16816.F32.BF16 R56, R12.reuse, R28, R56 ;  /* 0x0000001c0c38723c */ /* 0x050ff00000041838 */
[C---:B------:R-:W-:Y:S01]  /*f630*/  HMMA.16816.F32.BF16 R52, R12.reuse, R30, R52 ;  /* 0x0000001e0c34723c */ /* 0x040fe20000041834 */
[----:B------:R-:W-:Y:S07]  /*f640*/  LDSM.16.M88.4 R28, [R85+0xf100] ;  /* 0x00f10000551c783b */ /* 0x000fee0000000200 */
[C---:B------:R-:W-:Y:S08]  /*f650*/  HMMA.16816.F32.BF16 R48, R12.reuse, R24, R48 ;  /* 0x000000180c30723c */ /* 0x040ff00000041830 */
[----:B------:R-:W-:Y:S01]  /*f660*/  HMMA.16816.F32.BF16 R44, R12, R26, R44 ;  /* 0x0000001a0c2c723c */ /* 0x000fe2000004182c */
[----:B------:R-:W1:Y:S04]  /*f670*/  LDSM.16.M88.4 R12, [R184+0x4000] ;  /* 0x00400000b80c783b */ /* 0x000e680000000200 */
[----:B------:R-:W3:Y:S03]  /*f680*/  LDSM.16.M88.4 R24, [R85+0xf900] ;  /* 0x00f900005518783b */ /* 0x000ee60000000200 */
[----:B--2---:R-:W-:Y:S08]  /*f690*/  HMMA.16816.F32.BF16 R20, R40, R36, R20 ;  /* 0x000000242814723c */ /* 0x004ff00000041814 */
[C---:B------:R-:W-:Y:S08]  /*f6a0*/  HMMA.16816.F32.BF16 R64, R80.reuse, R76, R64 ;  /* 0x0000004c5040723c */ /* 0x040ff00000041840 */
[----:B------:R-:W-:Y:S08]  /*f6b0*/  HMMA.16816.F32.BF16 R60, R80, R78, R60 ;  /* 0x0000004e503c723c */ /* 0x000ff0000004183c */
[----:B------:R-:W-:Y:S01]  /*f6c0*/  HMMA.16816.F32.BF16 R76, R40, R38, R16 ;  /* 0x00000026284c723c */ /* 0x000fe20000041810 */
[----:B------:R-:W-:Y:S04]  /*f6d0*/  LDSM.16.M88.4 R36, [R189+0x8000] ;  /* 0x00800000bd24783b */ /* 0x000fe80000000200 */
[----:B------:R-:W2:Y:S03]  /*f6e0*/  LDSM.16.M88.4 R16, [R187+0x10100] ;  /* 0x01010000bb10783b */ /* 0x000ea60000000200 */
[C---:B------:R-:W-:Y:S08]  /*f6f0*/  HMMA.16816.F32.BF16 R56, R80.reuse, R72, R56 ;  /* 0x000000485038723c */ /* 0x040ff00000041838 */
[C---:B------:R-:W-:Y:S01]  /*f700*/  HMMA.16816.F32.BF16 R52, R80.reuse, R74, R52 ;  /* 0x0000004a5034723c */ /* 0x040fe20000041834 */
[----:B------:R-:W4:Y:S07]  /*f710*/  LDSM.16.M88.4 R72, [R0+0xe900] ;  /* 0x00e900000048783b */ /* 0x000f2e0000000200 */
[C---:B-----5:R-:W-:Y:S08]  /*f720*/  HMMA.16816.F32.BF16 R48, R80.reuse, R68, R48 ;  /* 0x000000445030723c */ /* 0x060ff00000041830 */
[----:B------:R-:W-:Y:S01]  /*f730*/  HMMA.16816.F32.BF16 R44, R80, R70, R44 ;  /* 0x00000046502c723c */ /* 0x000fe2000004182c */
[----:B------:R-:W5:Y:S07]  /*f740*/  LDSM.16.M88.4 R68, [R0+0xf100] ;  /* 0x00f100000044783b */ /* 0x000f6e0000000200 */
[----:B-1----:R-:W-:Y:S08]  /*f750*/  HMMA.16816.F32.BF16 R20, R12, R8, R20 ;  /* 0x000000080c14723c */ /* 0x002ff00000041814 */
        /* <DEDUP_REMOVED lines=8> */
[C---:B---3--:R-:W-:Y:S08]  /*f7e0*/  HMMA.16816.F32.BF16 R48, R40.reuse, R24, R48 ;  /* 0x000000182830723c */ /* 0x048ff00000041830 */
[----:B------:R-:W-:Y:S01]  /*f7f0*/  HMMA.16816.F32.BF16 R44, R40, R26, R44 ;  /* 0x0000001a282c723c */ /* 0x000fe2000004182c */
[----:B------:R-:W1:Y:S04]  /*f800*/  LDSM.16.M88.4 R24, [R2+0x10100] ;  /* 0x010100000218783b */ /* 0x000e680000000200 */
[----:B------:R-:W-:Y:S03]  /*f810*/  LDSM.16.M88.4 R40, [R185+0x8000] ;  /* 0x00800000b928783b */ /* 0x000fe60000000200 */
[----:B--2---:R-:W-:Y:S08]  /*f820*/  HMMA.16816.F32.BF16 R20, R36, R16, R20 ;  /* 0x000000102414723c */ /* 0x004ff00000041814 */
[C---:B----4-:R-:W-:Y:S08]  /*f830*/  HMMA.16816.F32.BF16 R64, R12.reuse, R72, R64 ;  /* 0x000000480c40723c */ /* 0x050ff00000041840 */
[----:B------:R-:W-:Y:S01]  /*f840*/  HMMA.16816.F32.BF16 R60, R12, R74, R60 ;  /* 0x0000004a0c3c723c */ /* 0x000fe2000004183c */
[----:B------:R-:W-:Y:S07]  /*f850*/  LDSM.16.M88.4 R72, [R187+0x11100] ;  /* 0x01110000bb48783b */ /* 0x000fee0000000200 */
[----:B------:R-:W-:Y:S01]  /*f860*/  HMMA.16816.F32.BF16 R76, R36, R18, R76 ;  /* 0x00000012244c723c */ /* 0x000fe2000004184c */
[----:B------:R-:W-:Y:S07]  /*f870*/  LDSM.16.M88.4 R16, [R2+0x10900] ;  /* 0x010900000210783b */ /* 0x000fee0000000200 */
[C---:B-----5:R-:W-:Y:S08]  /*f880*/  HMMA.16816.F32.BF16 R56, R12.reuse, R68, R56 ;  /* 0x000000440c38723c */ /* 0x060ff00000041838 */
[----:B------:R-:W-:Y:S01]  /*f890*/  HMMA.16816.F32.BF16 R68, R12, R70, R52 ;  /* 0x000000460c44723c */ /* 0x000fe20000041834 */
[----:B------:R-:W2:Y:S07]  /*f8a0*/  LDSM.16.M88.4 R52, [R85+0x10100] ;  /* 0x010100005534783b */ /* 0x000eae0000000200 */
[----:B-1----:R-:W-:Y:S08]  /*f8b0*/  HMMA.16816.F32.BF16 R20, R32, R24, R20 ;  /* 0x000000182014723c */ /* 0x002ff00000041814 */
[C---:B------:R-:W-:Y:S08]  /*f8c0*/  HMMA.16816.F32.BF16 R64, R36.reuse, R8, R64 ;  /* 0x000000082440723c */ /* 0x040ff00000041840 */
[----:B------:R-:W-:Y:S01]  /*f8d0*/  HMMA.16816.F32.BF16 R60, R36, R10, R60 ;  /* 0x0000000a243c723c */ /* 0x000fe2000004183c */
[----:B------:R-:W-:Y:S07]  /*f8e0*/  LDSM.16.M88.4 R8, [R85+0x10900] ;  /* 0x010900005508783b */ /* 0x000fee0000000200 */
[----:B------:R-:W-:Y:S01]  /*f8f0*/  HMMA.16816.F32.BF16 R76, R32, R26, R76 ;  /* 0x0000001a204c723c */ /* 0x000fe2000004184c */
[----:B------:R-:W-:Y:S07]  /*f900*/  LDSM.16.M88.4 R24, [R187+0x11900] ;  /* 0x01190000bb18783b */ /* 0x000fee0000000200 */
[C---:B------:R-:W-:Y:S08]  /*f910*/  HMMA.16816.F32.BF16 R48, R12.reuse, R28, R48 ;  /* 0x0000001c0c30723c */ /* 0x040ff00000041830 */
[----:B------:R-:W-:Y:S01]  /*f920*/  HMMA.16816.F32.BF16 R44, R12, R30, R44 ;  /* 0x0000001e0c2c723c */ /* 0x000fe2000004182c */
[----:B------:R-:W-:Y:S04]  /*f930*/  LDSM.16.M88.4 R12, [R184+0x8000] ;  /* 0x00800000b80c783b */ /* 0x000fe80000000200 */
[----:B------:R-:W1:Y:S03]  /*f940*/  LDSM.16.M88.4 R28, [R0+0x10100] ;  /* 0x01010000001c783b */ /* 0x000e660000000200 */
[----:B--2---:R-:W-:Y:S08]  /*f950*/  HMMA.16816.F32.BF16 R20, R40, R52, R20 ;  /* 0x000000342814723c */ /* 0x004ff00000041814 */
[C---:B------:R-:W-:Y:S08]  /*f960*/  HMMA.16816.F32.BF16 R64, R32.reuse, R16, R64 ;  /* 0x000000102040723c */ /* 0x040ff00000041840 */
[----:B------:R-:W-:Y:S01]  /*f970*/  HMMA.16816.F32.BF16 R60, R32, R18, R60 ;  /* 0x00000012203c723c */ /* 0x000fe2000004183c */
[----:B------:R-:W2:Y:S07]  /*f980*/  LDSM.16.M88.4 R16, [R2+0x11100] ;  /* 0x011100000210783b */ /* 0x000eae0000000200 */
[----:B------:R-:W-:Y:S01]  /*f990*/  HMMA.16816.F32.BF16 R76, R40, R54, R76 ;  /* 0x00000036284c723c */ /* 0x000fe2000004184c */
[----:B------:R-:W-:Y:S07]  /*f9a0*/  LDSM.16.M88.4 R52, [R0+0x10900] ;  /* 0x010900000034783b */ /* 0x000fee0000000200 */
[----:B------:R-:W-:Y:S08]  /*f9b0*/  HMMA.16816.F32.BF16 R56, R36, R72, R56 ;  /* 0x000000482438723c */ /* 0x000ff00000041838 */
[----:B-1----:R-:W-:Y:S08]  /*f9c0*/  HMMA.16816.F32.BF16 R20, R12, R28, R20 ;  /* 0x0000001c0c14723c */ /* 0x002ff00000041814 */
[C---:B------:R-:W-:Y:S08]  /*f9d0*/  HMMA.16816.F32.BF16 R64, R40.reuse, R8, R64 ;  /* 0x000000082840723c */ /* 0x040ff00000041840 */
[----:B------:R-:W-:Y:S01]  /*f9e0*/  HMMA.16816.F32.BF16 R60, R40, R10, R60 ;  /* 0x0000000a283c723c */ /* 0x000fe2000004183c */
[----:B------:R-:W1:Y:S07]  /*f9f0*/  LDSM.16.M88.4 R8, [R85+0x11100] ;  /* 0x011100005508783b */ /* 0x000e6e0000000200 */
[----:B------:R-:W-:Y:S01]  /*fa00*/  HMMA.16816.F32.BF16 R76, R12, R30, R76 ;  /* 0x0000001e0c4c723c */ /* 0x000fe2000004184c */
[----:B------:R3:W4:Y:S01]  /*fa10*/  LDSM.16.M88.4 R28, [R2+0x11900] ;  /* 0x01190000021c783b */ /* 0x0007220000000200 */
[----:B------:R-:W-:-:S02]  /*fa20*/  FMUL.FTZ R21, R21, c[0x0][0x320] ;  /* 0x0000c80015157a20 */ /* 0x000fc40000410000 */
[----:B------:R-:W-:Y:S02]  /*fa30*/  FMUL.FTZ R22, R22, c[0x0][0x320] ;  /* 0x0000c80016167a20 */ /* 0x000fe40000410000 */
[----:B------:R-:W-:Y:S02]  /*fa40*/  FMUL.FTZ R5, R20, c[0x0][0x320] ;  /* 0x0000c80014057a20 */ /* 0x000fe40000410000 */
[----:B------:R-:W-:Y:S04]  /*fa50*/  HMMA.16816.F32.BF16 R68, R36, R74, R68 ;  /* 0x0000004a2444723c */ /* 0x000fe80000041844 */
[----:B------:R-:W5:Y:S04]  /*fa60*/  MUFU.TANH R5, R5 ;  /* 0x0000000500057308 */ /* 0x000f680000002400 */
[----:B--2---:R-:W-:Y:S08]  /*fa70*/  HMMA.16816.F32.BF16 R56, R32, R16, R56 ;  /* 0x000000102038723c */ /* 0x004ff00000041838 */
[----:B------:R-:W-:Y:S01]  /*fa80*/  HMMA.16816.F32.BF16 R48, R36, R24, R48 ;  /* 0x000000182430723c */ /* 0x000fe20000041830 */
[----:B------:R-:W2:Y:S01]  /*fa90*/  MUFU.TANH R25, R21 ;  /* 0x0000001500197308 */ /* 0x000ea20000002400 */
[----:B---3--:R-:W-:-:S06]  /*faa0*/  FMUL.FTZ R2, R78, c[0x0][0x320] ;  /* 0x0000c8004e027a20 */ /* 0x008fcc0000410000 */
[----:B------:R-:W-:Y:S01]  /*fab0*/  HMMA.16816.F32.BF16 R44, R36, R26, R44 ;  /* 0x0000001a242c723c */ /* 0x000fe2000004182c */
[----:B------:R3:W-:Y:S06]  /*fac0*/  MUFU.TANH R24, R22 ;  /* 0x0000001600187308 */ /* 0x0007ec0000002400 */
[----:B------:R-:W-:Y:S01]  /*fad0*/  FMUL.FTZ R37, R23, c[0x0][0x320] ;  /* 0x0000c80017257a20 */ /* 0x000fe20000410000 */
[----:B------:R-:W-:Y:S01]  /*fae0*/  HMMA.16816.F32.BF16 R68, R32, R18, R68 ;  /* 0x000000122044723c */ /* 0x000fe20000041844 */
[----:B------:R-:W2:Y:S01]  /*faf0*/  LDSM.16.M88.4 R16, [R0+0x11100] ;  /* 0x011100000010783b */ /* 0x000ea20000000200 */
[----:B------:R-:W-:Y:S01]  /*fb00*/  FMUL.FTZ R26, R76, c[0x0][0x320] ;  /* 0x0000c8004c1a7a20 */ /* 0x000fe20000410000 */
[----:B------:R-:W-:Y:S01]  /*fb10*/  MUFU.TANH R2, R2 ;  /* 0x0000000200027308 */ /* 0x000fe20000002400 */
[----:B------:R-:W-:-:S02]  /*fb20*/  FMUL.FTZ R27, R77, c[0x0][0x320] ;  /* 0x0000c8004d1b7a20 */ /* 0x000fc40000410000 */
[----:B------:R-:W-:Y:S02]  /*fb30*/  FMUL.FTZ R36, R79, c[0x0][0x320] ;  /* 0x0000c8004f247a20 */ /* 0x000fe40000410000 */
[----:B-1----:R-:W-:Y:S01]  /*fb40*/  HMMA.16816.F32.BF16 R56, R40, R8, R56 ;  /* 0x000000082838723c */ /* 0x002fe20000041838 */
[----:B---3--:R-:W1:Y:S02]  /*fb50*/  LDSM.16.M88.4 R20, [R85+0x11900] ;  /* 0x011900005514783b */ /* 0x008e640000000200 */
[----:B------:R-:W3:Y:S04]  /*fb60*/  MUFU.TANH R26, R26 ;  /* 0x0000001a001a7308 */ /* 0x000ee80000002400 */
[----:B------:R-:W-:Y:S01]  /*fb70*/  LOP3.LUT R8, R6, 0xfffffffc, RZ, 0xc0, !PT ;  /* 0xfffffffc06087812 */ /* 0x000fe200078ec0ff */
[----:B----4-:R-:W-:Y:S01]  /*fb80*/  HMMA.16816.F32.BF16 R48, R32, R28, R48 ;  /* 0x0000001c2030723c */ /* 0x010fe20000041830 */
[----:B------:R-:W-:-:S02]  /*fb90*/  IMAD.IADD R6, R89, 0x1, -R84 ;  /* 0x0000000159067824 */ /* 0x000fc400078e0a54 */
[----:B------:R-:W4:Y:S01]  /*fba0*/  MUFU.TANH R27, R27 ;  /* 0x0000001b001b7308 */ /* 0x000f220000002400 */
[----:B------:R-:W-:-:S04]  /*fbb0*/  IMAD.IADD R89, R89, 0x1, -R8 ;  /* 0x0000000159597824 */ /* 0x000fc800078e0a08 */
[----:B------:R-:W-:Y:S01]  /*fbc0*/  HMMA.16816.F32.BF16 R44, R32, R30, R44 ;  /* 0x0000001e202c723c */ /* 0x000fe2000004182c */
[----:B------:R-:W-:Y:S02]  /*fbd0*/  LEA.HI R38, R89, R89, RZ, 0x1 ;  /* 0x0000005959267211 */ /* 0x000fe400078f08ff */
[----:B------:R-:W-:Y:S02]  /*fbe0*/  MUFU.TANH R37, R37 ;  /* 0x0000002500257308 */ /* 0x000fe40000002400 */
[----:B------:R-:W-:Y:S02]  /*fbf0*/  LOP3.LUT R38, R38, 0x1ffffffe, RZ, 0xc0, !PT ;  /* 0x1ffffffe26267812 */ /* 0x000fe400078ec0ff */
[----:B------:R-:W-:Y:S01]  /*fc00*/  SHF.R.S32.HI R35, RZ, 0x1f, R86 ;  /* 0x0000001fff237819 */ /* 0x000fe20000011456 */
[----:B------:R-:W-:Y:S01]  /*fc10*/  HMMA.16816.F32.BF16 R68, R40, R10, R68 ;  /* 0x0000000a2844723c */ /* 0x000fe20000041844 */
[----:B------:R-:W-:Y:S01]  /*fc20*/  SHF.R.S32.HI R33, RZ, 0x1f, R6 ;  /* 0x0000001fff217819 */ /* 0x000fe20000011406 */
[----:B------:R-:W3:Y:S01]  /*fc30*/  LDSM.16.M88.4 R8, [R0+0x11900] ;  /* 0x011900000008783b */ /* 0x000ee20000000200 */
[----:B------:R-:W-:Y:S01]  /*fc40*/  LEA.HI R35, R35, R86, RZ, 0x3 ;  /* 0x0000005623237211 */ /* 0x000fe200078f18ff */
[----:B------:R-:W-:Y:S01]  /*fc50*/  IMAD.IADD R89, R89, 0x1, -R38 ;  /* 0x0000000159597824 */ /* 0x000fe200078e0a26 */
[----:B------:R-:W-:Y:S01]  /*fc60*/  LEA.HI R33, R33, R6, RZ, 0x2 ;  /* 0x0000000621217211 */ /* 0x000fe200078f10ff */
[----:B------:R-:W-:Y:S01]  /*fc70*/  MUFU.TANH R36, R36 ;  /* 0x0000002400247308 */ /* 0x000fe20000002400 */
[----:B------:R-:W-:Y:S01]  /*fc80*/  LOP3.LUT R35, R35, 0xffffff8, RZ, 0xc0, !PT ;  /* 0x0ffffff823237812 */ /* 0x000fe200078ec0ff */
[----:B------:R-:W-:Y:S01]  /*fc90*/  HMMA.16816.F32.BF16 R64, R12, R52, R64 ;  /* 0x000000340c40723c */ /* 0x000fe20000041840 */
[----:B------:R-:W-:Y:S01]  /*fca0*/  LEA.HI.SX32 R34, R33, R92, 0x1e ;  /* 0x0000005c21227211 */ /* 0x000fe200078ff2ff */
[----:B------:R-:W-:-:S04]  /*fcb0*/  DEPBAR.LE SB0, 0x2 ;  /* 0x000080800000791a */ /* 0x000fc80000000000 */
[----:B------:R-:W-:Y:S01]  /*fcc0*/  IMAD.IADD R35, R86, 0x1, -R35 ;  /* 0x0000000156237824 */ /* 0x000fe200078e0a23 */
[----:B------:R-:W-:Y:S01]  /*fcd0*/  LOP3.LUT R33, R33, 0x7ffffffc, RZ, 0xc0, !PT ;  /* 0x7ffffffc21217812 */ /* 0x000fe200078ec0ff */
[----:B--2---:R-:W-:Y:S01]  /*fce0*/  HMMA.16816.F32.BF16 R56, R12, R16, R56 ;  /* 0x000000100c38723c */ /* 0x004fe20000041838 */
[----:B------:R-:W-:Y:S01]  /*fcf0*/  BAR.SYNC.DEFER_BLOCKING 0x0 ;  /* 0x0000000000007b1d */ /* 0x000fe20000010000 */
[----:B------:R-:W-:Y:S02]  /*fd00*/  IMAD R34, R35, 0x10, R34 ;  /* 0x0000001023227824 */ /* 0x000fe400078e0222 */
[----:B------:R-:W-:Y:S02]  /*fd10*/  IMAD.IADD R222, R6, 0x1, -R33 ;  /* 0x0000000106de7824 */ /* 0x000fe400078e0a21 */
[----:B------:R-:W-:Y:S02]  /*fd20*/  IMAD R220, R89, 0x8, R34 ;  /* 0x0000000859dc7824 */ /* 0x000fe400078e0222 */
[----:B-1----:R-:W-:Y:S01]  /*fd30*/  HMMA.16816.F32.BF16 R48, R40, R20, R48 ;  /* 0x000000142830723c */ /* 0x002fe20000041830 */
[----:B------:R-:W-:-:S02]  /*fd40*/  IMAD.SHL.U32 R222, R222, 0x2, RZ ;  /* 0x00000002dede7824 */ /* 0x000fc400078e00ff */
[----:B------:R-:W-:-:S04]  /*fd50*/  @P3 IMAD.HI.U32 R17, R220, c[0x0][0x2c8], RZ ;  /* 0x0000b200dc113a27 */ /* 0x000fc800078e00ff */
[----:B------:R-:W-:Y:S01]  /*fd60*/  IMAD.MOV.U32 R20, RZ, RZ, R220 ;  /* 0x000000ffff147224 */ /* 0x000fe200078e00dc */
[----:B------:R-:W-:Y:S01]  /*fd70*/  @P3 SHF.R.U32.HI R20, RZ, c[0x0][0x2cc], R17 ;  /* 0x0000b300ff143a19 */ /* 0x000fe20000011611 */
[----:B------:R-:W-:Y:S01]  /*fd80*/  HMMA.16816.F32.BF16 R68, R12, R18, R68 ;  /* 0x000000120c44723c */ /* 0x000fe20000041844 */
[----:B------:R-:W-:Y:S02]  /*fd90*/  FMUL.FTZ R28, R64, c[0x0][0x320] ;  /* 0x0000c800401c7a20 */ /* 0x000fe40000410000 */
[----:B------:R-:W-:Y:S01]  /*fda0*/  FMUL.FTZ R29, R65, c[0x0][0x320] ;  /* 0x0000c800411d7a20 */ /* 0x000fe20000410000 */
[----:B------:R-:W1:Y:S01]  /*fdb0*/  SHFL.IDX PT, R18, R20, RZ, 0x1c1f ;  /* 0x001c1fff14127589 */ /* 0x000e6200000e0000 */
[----:B------:R-:W-:Y:S02]  /*fdc0*/  FMUL.FTZ R16, R66, c[0x0][0x320] ;  /* 0x0000c80042107a20 */ /* 0x000fe40000410000 */
[----:B------:R-:W2:Y:S01]  /*fdd0*/  MUFU.TANH R28, R28 ;  /* 0x0000001c001c7308 */ /* 0x000ea20000002400 */
[----:B------:R-:W-:Y:S01]  /*fde0*/  HMMA.16816.F32.BF16 R44, R40, R22, R44 ;  /* 0x00000016282c723c */ /* 0x000fe2000004182c */
[----:B------:R-:W1:Y:S01]  /*fdf0*/  SHFL.IDX PT, R19, R20, 0x1, 0x1c1f ;  /* 0x003c1f0014137f89 */ /* 0x000e6200000e0000 */
[----:B------:R-:W-:-:S02]  /*fe00*/  FMUL.FTZ R56, R56, c[0x0][0x320] ;  /* 0x0000c80038387a20 */ /* 0x000fc40000410000 */
[----:B------:R-:W-:Y:S01]  /*fe10*/  FMUL.FTZ R57, R57, c[0x0][0x320] ;  /* 0x0000c80039397a20 */ /* 0x000fe20000410000 */
[----:B------:R-:W-:Y:S01]  /*fe20*/  LDSM.16.MT88.4 R124, [R135+0x100] ;  /* 0x00010000877c783b */ /* 0x000fe20000004200 */
[----:B------:R-:W-:Y:S01]  /*fe30*/  FMUL.FTZ R17, R67, c[0x0][0x320] ;  /* 0x0000c80043117a20 */ /* 0x000fe20000410000 */
[----:B------:R-:W1:Y:S01]  /*fe40*/  MUFU.TANH R29, R29 ;  /* 0x0000001d001d7308 */ /* 0x000e620000002400 */
[C---:B------:R-:W-:Y:S01]  /*fe50*/  HMMA.16816.F32.BF16 R60, R12.reuse, R54, R60 ;  /* 0x000000360c3c723c */ /* 0x040fe2000004183c */
[----:B------:R-:W-:Y:S01]  /*fe60*/  IMAD.MOV.U32 R22, RZ, RZ, -0x40 ;  /* 0xffffffc0ff167424 */ /* 0x000fe200078e00ff */
[----:B------:R-:W-:Y:S01]  /*fe70*/  LDSM.16.MT88.4 R64, [R165+0x2100] ;  /* 0x00210000a540783b */ /* 0x000fe20000004200 */
[----:B------:R-:W-:Y:S02]  /*fe80*/  FMUL.FTZ R58, R58, c[0x0][0x320] ;  /* 0x0000c8003a3a7a20 */ /* 0x000fe40000410000 */
[C---:B------:R-:W-:Y:S01]  /*fe90*/  IMAD R22, R7.reuse, R22, 0x1 ;  /* 0x0000000107167424 */ /* 0x040fe200078e0216 */
[----:B------:R-:W-:Y:S01]  /*fea0*/  LDSM.16.MT88.4 R116, [R173+0x100] ;  /* 0x00010000ad74783b */ /* 0x000fe20000004200 */
[----:B------:R-:W-:Y:S01]  /*feb0*/  IMAD R7, R7, -0x40, R215 ;  /* 0xffffffc007077824 */ /* 0x000fe200078e02d7 */
[----:B---3--:R-:W-:Y:S01]  /*fec0*/  HMMA.16816.F32.BF16 R48, R12, R8, R48 ;  /* 0x000000080c30723c */ /* 0x008fe20000041830 */
[----:B------:R-:W-:Y:S01]  /*fed0*/  MUFU.TANH R224, R56 ;  /* 0x0000003800e07308 */ /* 0x000fe20000002400 */
[----:B------:R-:W-:Y:S01]  /*fee0*/  FMUL.FTZ R68, R68, c[0x0][0x320] ;  /* 0x0000c80044447a20 */ /* 0x000fe20000410000 */
[----:B------:R-:W-:Y:S01]  /*fef0*/  LDSM.16.MT88.4 R108, [R134+0x100] ;  /* 0x00010000866c783b */ /* 0x000fe20000004200 */
[----:B------:R-:W-:-:S02]  /*ff00*/  IMAD.IADD R7, R7, 0x1, -R222 ;  /* 0x0000000107077824 */ /* 0x000fc400078e0ade */
[----:B------:R-:W-:Y:S01]  /*ff10*/  FMUL.FTZ R69, R69, c[0x0][0x320] ;  /* 0x0000c80045457a20 */ /* 0x000fe20000410000 */
[----:B------:R-:W-:Y:S01]  /*ff20*/  IADD3 R9, -R222, R22, R215 ;  /* 0x00000016de097210 */ /* 0x000fe20007ffe1d7 */
[----:B------:R-:W-:Y:S01]  /*ff30*/  HMMA.16816.F32.BF16 R44, R12, R10, R44 ;  /* 0x0000000a0c2c723c */ /* 0x000fe2000004182c */
[----:B------:R-:W-:Y:S01]  /*ff40*/  MUFU.TANH R168, R57 ;  /* 0x0000003900a87308 */ /* 0x000fe20000002400 */
[----:B------:R-:W-:Y:S01]  /*ff50*/  FMUL.FTZ R59, R59, c[0x0][0x320] ;  /* 0x0000c8003b3b7a20 */ /* 0x000fe20000410000 */
[----:B------:R-:W-:Y:S01]  /*ff60*/  LDSM.16.MT88.4 R100, [R4+0x100] ;  /* 0x000100000464783b */ /* 0x000fe20000004200 */
[----:B------:R-:W-:Y:S02]  /*ff70*/  IMAD.IADD R6, R9, 0x1, -R218 ;  /* 0x0000000109067824 */ /* 0x000fe400078e0ada */
[----:B------:R-:W-:Y:S01]  /*ff80*/  FMUL.FTZ R70, R70, c[0x0][0x320] ;  /* 0x0000c80046467a20 */ /* 0x000fe20000410000 */
[----:B------:R-:W-:Y:S01]  /*ff90*/  LDSM.16.MT88.4 R40, [R135+0x2100] ;  /* 0x002100008728783b */ /* 0x000fe20000004200 */
[----:B-1----:R-:W-:Y:S01]  /*ffa0*/  IMAD.IADD R8, R6, 0x1, R18 ;  /* 0x0000000106087824 */ /* 0x002fe200078e0212 */
[----:B------:R-:W-:Y:S01]  /*ffb0*/  MUFU.TANH R170, R68 ;  /* 0x0000004400aa7308 */ /* 0x000fe20000002400 */
[----:B------:R-:W-:Y:S01]  /*ffc0*/  FMUL.FTZ R31, R60, c[0x0][0x320] ;  /* 0x0000c8003c1f7a20 */ /* 0x000fe20000410000 */
[----:B------:R-:W-:Y:S01]  /*ffd0*/  LDSM.16.MT88.4 R72, [R135+0x4100] ;  /* 0x004100008748783b */ /* 0x000fe20000004200 */
[----:B------:R-:W-:Y:S01]  /*ffe0*/  FMUL.FTZ R32, R61, c[0x0][0x320] ;  /* 0x0000c8003d207a20 */ /* 0x000fe20000410000 */
[----:B------:R-:W-:Y:S01]  /*fff0*/  IMNMX R8, R7, R8, PT ;  /* 0x0000000807087217 */ /* 0x000fe20003800200 */
[----:B------:R-:W-:Y:S01]  /*10000*/  IMAD.IADD R6, R6, 0x1, R19 ;  /* 0x0000000106067824 */ /* 0x000fe200078e0213 */
[----:B------:R-:W-:Y:S01]  /*10010*/  LDSM.16.MT88.4 R80, [R173+0x4100] ;  /* 0x00410000ad50783b */ /* 0x000fe20000004200 */
[----:B------:R-:W-:Y:S01]  /*10020*/  FMUL.FTZ R48, R48, c[0x0][0x320] ;  /* 0x0000c80030307a20 */ /* 0x000fe20000410000 */
[C---:B------:R-:W-:Y:S01]  /*10030*/  ISETP.GT.AND P0, PT, R8.reuse, RZ, PT ;  /* 0x000000ff0800720c */ /* 0x040fe20003f04270 */
[----:B------:R-:W1:Y:S01]  /*10040*/  MUFU.TANH R31, R31 ;  /* 0x0000001f001f7308 */ /* 0x000e620000002400 */
[----:B------:R-:W-:Y:S01]  /*10050*/  ISETP.GT.AND P1, PT, R8, 0x1, PT ;  /* 0x000000010800780c */ /* 0x000fe20003f24270 */
[----:B------:R-:W-:Y:S01]  /*10060*/  FMUL.FTZ R49, R49, c[0x0][0x320] ;  /* 0x0000c80031317a20 */ /* 0x000fe20000410000 */
[----:B-----5:R-:W-:Y:S01]  /*10070*/  FSEL R5, R5, -INF , P0 ;  /* 0xff80000005057808 */ /* 0x020fe20000000000 */
[----:B------:R-:W-:Y:S01]  /*10080*/  FMUL.FTZ R30, R62, c[0x0][0x320] ;  /* 0x0000c8003e1e7a20 */ /* 0x000fe20000410000 */
[----:B------:R-:W-:Y:S01]  /*10090*/  ISETP.GT.AND P0, PT, R8, 0x8, PT ;  /* 0x000000080800780c */ /* 0x000fe20003f04270 */
[----:B------:R-:W-:Y:S01]  /*100a0*/  FMUL.FTZ R44, R44, c[0x0][0x320] ;  /* 0x0000c8002c2c7a20 */ /* 0x000fe20000410000 */
[----:B------:R-:W-:Y:S01]  /*100b0*/  FSEL R34, R25, -INF , P1 ;  /* 0xff80000019227808 */ /* 0x000fe20000800000 */
[----:B------:R-:W3:Y:S01]  /*100c0*/  MUFU.TANH R32, R32 ;  /* 0x0000002000207308 */ /* 0x000ee20000002400 */
[----:B------:R-:W-:Y:S01]  /*100d0*/  ISETP.GT.AND P1, PT, R8, 0x9, PT ;  /* 0x000000090800780c */ /* 0x000fe20003f24270 */
[----:B------:R-:W-:Y:S01]  /*100e0*/  FMUL.FTZ R45, R45, c[0x0][0x320] ;  /* 0x0000c8002d2d7a20 */ /* 0x000fe20000410000 */
[----:B------:R-:W-:Y:S01]  /*100f0*/  FSEL R26, R26, -INF , P0 ;  /* 0xff8000001a1a7808 */ /* 0x000fe20000000000 */
[----:B------:R-:W-:Y:S01]  /*10100*/  FMUL.FTZ R0, R63, c[0x0][0x320] ;  /* 0x0000c8003f007a20 */ /* 0x000fe20000410000 */
[C---:B------:R-:W-:Y:S01]  /*10110*/  ISETP.GT.AND P0, PT, R8.reuse, 0x10, PT ;  /* 0x000000100800780c */ /* 0x040fe20003f04270 */
[----:B------:R-:W-:Y:S01]  /*10120*/  FMUL.FTZ R71, R71, c[0x0][0x320] ;  /* 0x0000c80047477a20 */ /* 0x000fe20000410000 */
[----:B----4-:R-:W-:Y:S01]  /*10130*/  FSEL R22, R27, -INF , P1 ;  /* 0xff8000001b167808 */ /* 0x010fe20000800000 */
[----:B------:R-:W4:Y:S01]  /*10140*/  MUFU.TANH R214, R69 ;  /* 0x0000004500d67308 */ /* 0x000f220000002400 */
[----:B------:R-:W-:Y:S01]  /*10150*/  ISETP.GT.AND P1, PT, R8, 0x11, PT ;  /* 0x000000110800780c */ /* 0x000fe20003f24270 */
[----:B------:R-:W-:Y:S01]  /*10160*/  FMUL.FTZ R50, R50, c[0x0][0x320] ;  /* 0x0000c80032327a20 */ /* 0x000fe20000410000 */
[----:B------:R-:W-:Y:S01]  /*10170*/  IMNMX R7, R7, R6, PT ;  /* 0x0000000607077217 */ /* 0x000fe20003800200 */
[----:B------:R-:W-:Y:S01]  /*10180*/  FMUL.FTZ R51, R51, c[0x0][0x320] ;  /* 0x0000c80033337a20 */ /* 0x000fe20000410000 */
[----:B--2---:R-:W-:Y:S01]  /*10190*/  FSEL R20, R28, -INF , P0 ;  /* 0xff8000001c147808 */ /* 0x004fe20000000000 */
[----:B------:R-:W-:Y:S01]  /*101a0*/  FMUL.FTZ R46, R46, c[0x0][0x320] ;  /* 0x0000c8002e2e7a20 */ /* 0x000fe20000410000 */
[C---:B------:R-:W-:Y:S01]  /*101b0*/  ISETP.GT.AND P0, PT, R8.reuse, 0x18, PT ;  /* 0x000000180800780c */ /* 0x040fe20003f04270 */
[----:B------:R-:W2:Y:S01]  /*101c0*/  MUFU.TANH R192, R48 ;  /* 0x0000003000c07308 */ /* 0x000ea20000002400 */
[----:B------:R-:W-:Y:S01]  /*101d0*/  FSEL R6, R29, -INF , P1 ;  /* 0xff8000001d067808 */ /* 0x000fe20000800000 */
[----:B------:R-:W-:Y:S01]  /*101e0*/  FMUL.FTZ R47, R47, c[0x0][0x320] ;  /* 0x0000c8002f2f7a20 */ /* 0x000fe20000410000 */
[----:B------:R-:W-:Y:S01]  /*101f0*/  ISETP.GT.AND P1, PT, R8, 0x19, PT ;  /* 0x000000190800780c */ /* 0x000fe20003f24270 */
[----:B------:R-:W-:Y:S01]  /*10200*/  LDSM.16.MT88.4 R88, [R134+0x4100] ;  /* 0x004100008658783b */ /* 0x000fe20000004200 */
[----:B-1----:R-:W-:-:S02]  /*10210*/  FSEL R18, R31, -INF , P0 ;  /* 0xff8000001f127808 */ /* 0x002fc40000000000 */
[----:B------:R-:W-:Y:S01]  /*10220*/  ISETP.GT.AND P0, PT, R8, 0x20, PT ;  /* 0x000000200800780c */ /* 0x000fe20003f04270 */
[----:B------:R-:W1:Y:S01]  /*10230*/  MUFU.TANH R190, R49 ;  /* 0x0000003100be7308 */ /* 0x000e620000002400 */
[----:B---3--:R-:W-:Y:S01]  /*10240*/  FSEL R14, R32, -INF , P1 ;  /* 0xff800000200e7808 */ /* 0x008fe20000800000 */
[----:B------:R-:W-:Y:S01]  /*10250*/  LDSM.16.MT88.4 R144, [R135+0x900] ;  /* 0x000900008790783b */ /* 0x000fe20000004200 */
[----:B------:R-:W-:Y:S02]  /*10260*/  ISETP.GT.AND P1, PT, R8, 0x21, PT ;  /* 0x000000210800780c */ /* 0x000fe40003f24270 */
[----:B------:R-:W-:Y:S01]  /*10270*/  FSEL R224, R224, -INF , P0 ;  /* 0xff800000e0e07808 */ /* 0x000fe20000000000 */
[----:B------:R-:W-:Y:S01]  /*10280*/  LDSM.16.MT88.4 R140, [R173+0x900] ;  /* 0x00090000ad8c783b */ /* 0x000fe20000004200 */
[----:B------:R-:W-:Y:S01]  /*10290*/  ISETP.GT.AND P0, PT, R8, 0x28, PT ;  /* 0x000000280800780c */ /* 0x000fe20003f04270 */
[----:B------:R-:W3:Y:S01]  /*102a0*/  MUFU.TANH R182, R44 ;  /* 0x0000002c00b67308 */ /* 0x000ee20000002400 */
[----:B------:R-:W-:Y:S01]  /*102b0*/  FSEL R168, R168, -INF , P1 ;  /* 0xff800000a8a87808 */ /* 0x000fe20000800000 */
[----:B------:R-:W-:Y:S01]  /*102c0*/  LDSM.16.MT88.4 R136, [R134+0x900] ;  /* 0x000900008688783b */ /* 0x000fe20000004200 */
[----:B------:R-:W-:-:S02]  /*102d0*/  ISETP.GT.AND P1, PT, R8, 0x29, PT ;  /* 0x000000290800780c */ /* 0x000fc40003f24270 */
[----:B------:R-:W-:Y:S02]  /*102e0*/  FSEL R170, R170, -INF , P0 ;  /* 0xff800000aaaa7808 */ /* 0x000fe40000000000 */
[----:B------:R-:W-:Y:S01]  /*102f0*/  ISETP.GT.AND P0, PT, R8, 0x30, PT ;  /* 0x000000300800780c */ /* 0x000fe20003f04270 */
[----:B------:R-:W5:Y:S01]  /*10300*/  MUFU.TANH R180, R45 ;  /* 0x0000002d00b47308 */ /* 0x000f620000002400 */
[----:B----4-:R-:W-:Y:S02]  /*10310*/  FSEL R214, R214, -INF , P1 ;  /* 0xff800000d6d67808 */ /* 0x010fe40000800000 */
[----:B------:R-:W-:Y:S02]  /*10320*/  ISETP.GT.AND P1, PT, R8, 0x31, PT ;  /* 0x000000310800780c */ /* 0x000fe40003f24270 */
[----:B--2---:R-:W-:Y:S02]  /*10330*/  FSEL R192, R192, -INF , P0 ;  /* 0xff800000c0c07808 */ /* 0x004fe40000000000 */
[----:B------:R-:W-:Y:S01]  /*10340*/  ISETP.GT.AND P0, PT, R8, 0x38, PT ;  /* 0x000000380800780c */ /* 0x000fe20003f04270 */
[----:B------:R-:W2:Y:S01]  /*10350*/  MUFU.TANH R16, R16 ;  /* 0x0000001000107308 */ /* 0x000ea20000002400 */
[----:B-1----:R-:W-:-:S02]  /*10360*/  FSEL R190, R190, -INF , P1 ;  /* 0xff800000bebe7808 */ /* 0x002fc40000800000 */
[----:B------:R-:W-:Y:S02]  /*10370*/  ISETP.GT.AND P1, PT, R8, 0x39, PT ;  /* 0x000000390800780c */ /* 0x000fe40003f24270 */
[----:B---3--:R-:W-:Y:S02]  /*10380*/  FSEL R182, R182, -INF , P0 ;  /* 0xff800000b6b67808 */ /* 0x008fe40000000000 */
[C---:B------:R-:W-:Y:S01]  /*10390*/  ISETP.GT.AND P0, PT, R7.reuse, RZ, PT ;  /* 0x000000ff0700720c */ /* 0x040fe20003f04270 */
[----:B------:R-:W1:Y:S01]  /*103a0*/  MUFU.TANH R17, R17 ;  /* 0x0000001100117308 */ /* 0x000e620000002400 */
[----:B-----5:R-:W-:Y:S02]  /*103b0*/  FSEL R180, R180, -INF , P1 ;  /* 0xff800000b4b47808 */ /* 0x020fe40000800000 */
[----:B------:R-:W-:Y:S02]  /*103c0*/  ISETP.GT.AND P1, PT, R7, 0x1, PT ;  /* 0x000000010700780c */ /* 0x000fe40003f24270 */
[----:B------:R-:W-:-:S02]  /*103d0*/  FMNMX.FTZ R11, R5, R34, !PT ;  /* 0x00000022050b7209 */ /* 0x000fc40007810000 */
[----:B------:R-:W-:Y:S01]  /*103e0*/  FSEL R9, R24, -INF , P0 ;  /* 0xff80000018097808 */ /* 0x000fe20000000000 */
[----:B------:R-:W3:Y:S01]  /*103f0*/  MUFU.TANH R30, R30 ;  /* 0x0000001e001e7308 */ /* 0x000ee20000002400 */
[----:B------:R-:W-:Y:S02]  /*10400*/  ISETP.GT.AND P0, PT, R7, 0x8, PT ;  /* 0x000000080700780c */ /* 0x000fe40003f04270 */
[----:B------:R-:W-:Y:S02]  /*10410*/  FSEL R28, R37, -INF , P1 ;  /* 0xff800000251c7808 */ /* 0x000fe40000800000 */
[----:B------:R-:W-:Y:S02]  /*10420*/  FMNMX.FTZ R11, R26, R11, !PT ;  /* 0x0000000b1a0b7209 */ /* 0x000fe40007810000 */
[----:B------:R-:W-:Y:S01]  /*10430*/  ISETP.GT.AND P1, PT, R7, 0x9, PT ;  /* 0x000000090700780c */ /* 0x000fe20003f24270 */
[----:B------:R-:W4:Y:S01]  /*10440*/  MUFU.TANH R0, R0 ;  /* 0x0000000000007308 */ /* 0x000f220000002400 */
[----:B------:R-:W-:-:S02]  /*10450*/  FSEL R24, R2, -INF , P0 ;  /* 0xff80000002187808 */ /* 0x000fc40000000000 */
[----:B------:R-:W-:Y:S02]  /*10460*/  FMNMX.FTZ R13, R9, R28, !PT ;  /* 0x0000001c090d7209 */ /* 0x000fe40007810000 */
[----:B------:R-:W-:Y:S02]  /*10470*/  FMNMX.FTZ R11, R22, R11, !PT ;  /* 0x0000000b160b7209 */ /* 0x000fe40007810000 */
[----:B------:R-:W-:Y:S01]  /*10480*/  ISETP.GT.AND P0, PT, R7, 0x10, PT ;  /* 0x000000100700780c */ /* 0x000fe20003f04270 */
[----:B------:R-:W5:Y:S01]  /*10490*/  MUFU.TANH R174, R58 ;  /* 0x0000003a00ae7308 */ /* 0x000f620000002400 */
[----:B------:R-:W-:Y:S02]  /*104a0*/  FSEL R36, R36, -INF , P1 ;  /* 0xff80000024247808 */ /* 0x000fe40000800000 */
[----:B------:R-:W-:Y:S02]  /*104b0*/  FMNMX.FTZ R13, R24, R13, !PT ;  /* 0x0000000d180d7209 */ /* 0x000fe40007810000 */
[----:B------:R-:W-:-:S02]  /*104c0*/  FMNMX.FTZ R11, R20, R11, !PT ;  /* 0x0000000b140b7209 */ /* 0x000fc40007810000 */
[C---:B------:R-:W-:Y:S01]  /*104d0*/  ISETP.GT.AND P1, PT, R7.reuse, 0x11, PT ;  /* 0x000000110700780c */ /* 0x040fe20003f24270 */
[----:B------:R3:W3:Y:S01]  /*104e0*/  MUFU.TANH R212, R59 ;  /* 0x0000003b00d47308 */ /* 0x0006e20000002400 */
[----:B--2---:R-:W-:Y:S02]  /*104f0*/  FSEL R16, R16, -INF , P0 ;  /* 0xff80000010107808 */ /* 0x004fe40000000000 */
[----:B------:R-:W-:Y:S02]  /*10500*/  FMNMX.FTZ R13, R36, R13, !PT ;  /* 0x0000000d240d7209 */ /* 0x000fe40007810000 */
[----:B------:R-:W-:Y:S02]  /*10510*/  FMNMX.FTZ R11, R6, R11, !PT ;  /* 0x0000000b060b7209 */ /* 0x000fe40007810000 */
[----:B------:R-:W-:Y:S01]  /*10520*/  ISETP.GT.AND P0, PT, R7, 0x18, PT ;  /* 0x000000180700780c */ /* 0x000fe20003f04270 */
[----:B------:R-:W2:Y:S01]  /*10530*/  MUFU.TANH R194, R70 ;  /* 0x0000004600c27308 */ /* 0x000ea20000002400 */
[----:B-1----:R-:W-:-:S02]  /*10540*/  FSEL R12, R17, -INF , P1 ;  /* 0xff800000110c7808 */ /* 0x002fc40000800000 */
[----:B------:R-:W-:Y:S02]  /*10550*/  FMNMX.FTZ R13, R16, R13, !PT ;  /* 0x0000000d100d7209 */ /* 0x000fe40007810000 */
[----:B------:R-:W-:Y:S02]  /*10560*/  FMNMX.FTZ R11, R18, R11, !PT ;  /* 0x0000000b120b7209 */ /* 0x000fe40007810000 */
[----:B------:R-:W-:Y:S01]  /*10570*/  ISETP.GT.AND P1, PT, R7, 0x19, PT ;  /* 0x000000190700780c */ /* 0x000fe20003f24270 */
[----:B------:R-:W1:Y:S01]  /*10580*/  MUFU.TANH R71, R71 ;  /* 0x0000004700477308 */ /* 0x000e620000002400 */
[----:B---3--:R-:W-:Y:S01]  /*10590*/  FSEL R10, R30, -INF , P0 ;  /* 0xff8000001e0a7808 */ /* 0x008fe20000000000 */
[----:B------:R-:W-:Y:S01]  /*105a0*/  LDSM.16.MT88.4 R56, [R134+0x2100] ;  /* 0x002100008638783b */ /* 0x000fe20000004200 */
[----:B------:R-:W-:Y:S02]  /*105b0*/  FMNMX.FTZ R13, R12, R13, !PT ;  /* 0x0000000d0c0d7209 */ /* 0x000fe40007810000 */
[----:B------:R-:W-:-:S02]  /*105c0*/  FMNMX.FTZ R11, R14, R11, !PT ;  /* 0x0000000b0e0b7209 */ /* 0x000fc40007810000 */
[C---:B------:R-:W-:Y:S01]  /*105d0*/  ISETP.GT.AND P0, PT, R7.reuse, 0x20, PT ;  /* 0x000000200700780c */ /* 0x040fe20003f04270 */
[----:B------:R-:W3:Y:S01]  /*105e0*/  MUFU.TANH R50, R50 ;  /* 0x0000003200327308 */ /* 0x000ee20000002400 */
[----:B----4-:R-:W-:Y:S02]  /*105f0*/  FSEL R8, R0, -INF , P1 ;  /* 0xff80000000087808 */ /* 0x010fe40000800000 */
[----:B------:R-:W-:Y:S02]  /*10600*/  FMNMX.FTZ R13, R10, R13, !PT ;  /* 0x0000000d0a0d7209 */ /* 0x000fe40007810000 */
[----:B------:R-:W-:Y:S02]  /*10610*/  FMNMX.FTZ R11, R224, R11, !PT ;  /* 0x0000000be00b7209 */ /* 0x000fe40007810000 */
[----:B------:R-:W-:Y:S01]  /*10620*/  ISETP.GT.AND P1, PT, R7, 0x21, PT ;  /* 0x000000210700780c */ /* 0x000fe20003f24270 */
[----:B------:R-:W4:Y:S01]  /*10630*/  MUFU.TANH R51, R51 ;  /* 0x0000003300337308 */ /* 0x000f220000002400 */
[----:B-----5:R-:W-:-:S02]  /*10640*/  FSEL R174, R174, -INF , P0 ;  /* 0xff800000aeae7808 */ /* 0x020fc40000000000 */
        /* <DEDUP_REMOVED lines=8> */
[----:B------:R-:W3:Y:S01]  /*106d0*/  MUFU.TANH R47, R47 ;  /* 0x0000002f002f7308 */ /* 0x000ee20000002400 */
[----:B--2---:R-:W-:Y:S02]  /*106e0*/  FSEL R194, R194, -INF , P0 ;  /* 0xff800000c2c27808 */ /* 0x004fe40000000000 */
[----:B------:R-:W-:Y:S02]  /*106f0*/  FMNMX.FTZ R13, R212, R13, !PT ;  /* 0x0000000dd40d7209 */ /* 0x000fe40007810000 */
[----:B------:R-:W-:Y:S02]  /*10700*/  FMNMX.FTZ R11, R214, R11, !PT ;  /* 0x0000000bd60b7209 */ /* 0x000fe40007810000 */
[----:B------:R-:W-:Y:S02]  /*10710*/  ISETP.GT.AND P0, PT, R7, 0x30, PT ;  /* 0x000000300700780c */ /* 0x000fe40003f04270 */
[----:B-1----:R-:W-:-:S02]  /*10720*/  FSEL R178, R71, -INF , P1 ;  /* 0xff80000047b27808 */ /* 0x002fc40000800000 */
[----:B------:R-:W-:Y:S02]  /*10730*/  FMNMX.FTZ R13, R194, R13, !PT ;  /* 0x0000000dc20d7209 */ /* 0x000fe40007810000 */
[----:B------:R-:W-:Y:S02]  /*10740*/  FMNMX.FTZ R11, R192, R11, !PT ;  /* 0x0000000bc00b7209 */ /* 0x000fe40007810000 */
[----:B------:R-:W-:Y:S02]  /*10750*/  ISETP.GT.AND P2, PT, R7, 0x31, PT ;  /* 0x000000310700780c */ /* 0x000fe40003f44270 */
[----:B---3--:R-:W-:Y:S02]  /*10760*/  FSEL R150, R50, -INF , P0 ;  /* 0xff80000032967808 */ /* 0x008fe40000000000 */
[----:B------:R-:W-:Y:S02]  /*10770*/  FMNMX.FTZ R13, R178, R13, !PT ;  /* 0x0000000db20d7209 */ /* 0x000fe40007810000 */
[----:B------:R-:W-:-:S02]  /*10780*/  FMNMX.FTZ R11, R190, R11, !PT ;  /* 0x0000000bbe0b7209 */ /* 0x000fc40007810000 */
[----:B------:R-:W-:Y:S02]  /*10790*/  ISETP.GT.AND P1, PT, R7, 0x38, PT ;  /* 0x000000380700780c */ /* 0x000fe40003f24270 */
[----:B----4-:R-:W-:Y:S02]  /*107a0*/  FSEL R148, R51, -INF , P2 ;  /* 0xff80000033947808 */ /* 0x010fe40001000000 */
[----:B------:R-:W-:Y:S01]  /*107b0*/  FMNMX.FTZ R13, R150, R13, !PT ;  /* 0x0000000d960d7209 */ /* 0x000fe20007810000 */
[----:B------:R-:W-:Y:S01]  /*107c0*/  LDSM.16.MT88.4 R48, [R173+0x2100] ;  /* 0x00210000ad30783b */ /* 0x000fe20000004200 */
[----:B------:R-:W-:Y:S02]  /*107d0*/  FMNMX.FTZ R11, R182, R11, !PT ;  /* 0x0000000bb60b7209 */ /* 0x000fe40007810000 */
[----:B------:R-:W-:Y:S02]  /*107e0*/  ISETP.GT.AND P0, PT, R7, 0x39, PT ;  /* 0x000000390700780c */ /* 0x000fe40003f04270 */
[----:B-----5:R-:W-:-:S02]  /*107f0*/  FSEL R176, R46, -INF , P1 ;  /* 0xff8000002eb07808 */ /* 0x020fc40000800000 */
[----:B------:R-:W-:Y:S02]  /*10800*/  FMNMX.FTZ R13, R148, R13, !PT ;  /* 0x0000000d940d7209 */ /* 0x000fe40007810000 */
[----:B------:R-:W-:Y:S02]  /*10810*/  FMNMX.FTZ R0, R180, R11, !PT ;  /* 0x0000000bb4007209 */ /* 0x000fe40007810000 */
[----:B------:R-:W-:Y:S02]  /*10820*/  FSEL R172, R47, -INF , P0 ;  /* 0xff8000002fac7808 */ /* 0x000fe40000000000 */
        /* <DEDUP_REMOVED lines=19> */
[----:B------:R-:W-:Y:S01]  /*10960*/  LDSM.16.MT88.4 R32, [R165+0x900] ;  /* 0x00090000a520783b */ /* 0x000fe20000004200 */
[----:B------:R-:W-:Y:S01]  /*10970*/  FFMA.FTZ R157, R22, c[0x0][0x2d0], -R149 ;  /* 0x0000b400169d7a23 */ /* 0x000fe20000010895 */
[----:B------:R-:W-:Y:S01]  /*10980*/  MUFU.EX2 R164, R164 ;  /* 0x000000a400a47308 */ /* 0x000fe20000000800 */
[--C-:B------:R-:W-:Y:S01]  /*10990*/  FFMA.FTZ R166, R9, c[0x0][0x2d0], -R171.reuse ;  /* 0x0000b40009a67a23 */ /* 0x100fe200000108ab */
[----:B------:R-:W-:Y:S01]  /*109a0*/  ISETP.GE.AND P0, PT, R95, 0x3, PT ;  /* 0x000000035f00780c */ /* 0x000fe20003f06270 */
[----:B------:R-:W-:-:S02]  /*109b0*/  FFMA.FTZ R163, R28, c[0x0][0x2d0], -R171 ;  /* 0x0000b4001ca37a23 */ /* 0x000fc400000108ab */
[--C-:B------:R-:W-:Y:S01]  /*109c0*/  FFMA.FTZ R158, R24, c[0x0][0x2d0], -R171.reuse ;  /* 0x0000b400189e7a23 */ /* 0x100fe200000108ab */
[----:B------:R-:W-:Y:S01]  /*109d0*/  LDSM.16.MT88.4 R28, [R173+0x2900] ;  /* 0x00290000ad1c783b */ /* 0x000fe20000004200 */
[----:B------:R-:W-:Y:S01]  /*109e0*/  FFMA.FTZ R159, R36, c[0x0][0x2d0], -R171 ;  /* 0x0000b400249f7a23 */ /* 0x000fe200000108ab */
[----:B------:R-:W1:Y:S01]  /*109f0*/  MUFU.EX2 R161, R161 ;  /* 0x000000a100a17308 */ /* 0x000e620000000800 */
[--C-:B------:R-:W-:Y:S01]  /*10a00*/  FFMA.FTZ R155, R6, c[0x0][0x2d0], -R149.reuse ;  /* 0x0000b400069b7a23 */ /* 0x100fe20000010895 */
[----:B------:R-:W-:Y:S01]  /*10a10*/  LDSM.16.MT88.4 R24, [R134+0x2900] ;  /* 0x002900008618783b */ /* 0x000fe20000004200 */
[----:B------:R-:W-:Y:S02]  /*10a20*/  FFMA.FTZ R3, R14, c[0x0][0x2d0], -R149 ;  /* 0x0000b4000e037a23 */ /* 0x000fe40000010895 */
[----:B------:R-:W-:Y:S01]  /*10a30*/  FFMA.FTZ R153, R12, c[0x0][0x2d0], -R171 ;  /* 0x0000b4000c997a23 */ /* 0x000fe200000108ab */
[----:B------:R-:W2:Y:S01]  /*10a40*/  LDSM.16.MT88.4 R4, [R4+0x4100] ;  /* 0x004100000404783b */ /* 0x000ea20000004200 */
[--C-:B------:R-:W-:Y:S01]  /*10a50*/  FFMA.FTZ R160, R20, c[0x0][0x2d0], -R149.reuse ;  /* 0x0000b40014a07a23 */ /* 0x100fe20000010895 */
[----:B------:R-:W-:Y:S01]  /*10a60*/  MUFU.EX2 R162, R162 ;  /* 0x000000a200a27308 */ /* 0x000fe20000000800 */
[----:B------:R-:W-:Y:S01]  /*10a70*/  FFMA.FTZ R152, R18, c[0x0][0x2d0], -R149 ;  /* 0x0000b40012987a23 */ /* 0x000fe20000010895 */
[----:B------:R-:W3:Y:S01]  /*10a80*/  LDSM.16.MT88.4 R12, [R165+0x2900] ;  /* 0x00290000a50c783b */ /* 0x000ee20000004200 */
[--C-:B------:R-:W-:Y:S01]  /*10a90*/  FFMA.FTZ R156, R16, c[0x0][0x2d0], -R171.reuse ;  /* 0x0000b400109c7a23 */ /* 0x100fe200000108ab */
[----:B------:R-:W-:Y:S01]  /*10aa0*/  @P0 IADD3 R95, R95, -0x3, RZ ;  /* 0xfffffffd5f5f0810 */ /* 0x000fe20007ffe0ff */
[--C-:B------:R-:W-:Y:S01]  /*10ab0*/  FFMA.FTZ R133, R10, c[0x0][0x2d0], -R171.reuse ;  /* 0x0000b4000a857a23 */ /* 0x100fe200000108ab */
[----:B------:R-:W4:Y:S01]  /*10ac0*/  LDSM.16.MT88.4 R20, [R135+0x2900] ;  /* 0x002900008714783b */ /* 0x000f220000004200 */
[----:B------:R-:W-:Y:S01]  /*10ad0*/  FFMA.FTZ R154, R8, c[0x0][0x2d0], -R171 ;  /* 0x0000b400089a7a23 */ /* 0x000fe200000108ab */
[----:B------:R-:W5:Y:S01]  /*10ae0*/  MUFU.EX2 R157, R157 ;  /* 0x0000009d009d7308 */ /* 0x000f620000000800 */
[----:B-1----:R-:W-:Y:S01]  /*10af0*/  F2FP.BF16.PACK_AB R96, R161, R164 ;  /* 0x000000a4a160723e */ /* 0x002fe200000010ff */
[----:B------:R-:W1:Y:S01]  /*10b00*/  LDSM.16.MT88.4 R16, [R135+0x4900] ;  /* 0x004900008710783b */ /* 0x000e620000004200 */
[----:B------:R-:W-:-:S02]  /*10b10*/  FFMA.FTZ R167, R224, c[0x0][0x2d0], -R149 ;  /* 0x0000b400e0a77a23 */ /* 0x000fc40000010895 */
[--C-:B------:R-:W-:Y:S02]  /*10b20*/  FFMA.FTZ R168, R168, c[0x0][0x2d0], -R149.reuse ;  /* 0x0000b400a8a87a23 */ /* 0x100fe40000010895 */
[--C-:B------:R-:W-:Y:S01]  /*10b30*/  FFMA.FTZ R170, R170, c[0x0][0x2d0], -R149.reuse ;  /* 0x0000b400aaaa7a23 */ /* 0x100fe20000010895 */
[----:B------:R-:W-:Y:S01]  /*10b40*/  MUFU.EX2 R166, R166 ;  /* 0x000000a600a67308 */ /* 0x000fe20000000800 */
[----:B------:R-:W-:Y:S02]  /*10b50*/  FFMA.FTZ R169, R214, c[0x0][0x2d0], -R149 ;  /* 0x0000b400d6a97a23 */ /* 0x000fe40000010895 */
[--C-:B------:R-:W-:Y:S02]  /*10b60*/  FFMA.FTZ R174, R174, c[0x0][0x2d0], -R171.reuse ;  /* 0x0000b400aeae7a23 */ /* 0x100fe400000108ab */
[--C-:B------:R-:W-:Y:S02]  /*10b70*/  FFMA.FTZ R175, R212, c[0x0][0x2d0], -R171.reuse ;  /* 0x0000b400d4af7a23 */ /* 0x100fe400000108ab */
[--C-:B------:R-:W-:Y:S01]  /*10b80*/  FFMA.FTZ R177, R194, c[0x0][0x2d0], -R171.reuse ;  /* 0x0000b400c2b17a23 */ /* 0x100fe200000108ab */
[----:B------:R-:W2:Y:S01]  /*10b90*/  MUFU.EX2 R163, R163 ;  /* 0x000000a300a37308 */ /* 0x000ea20000000800 */
[----:B-----5:R-:W-:Y:S01]  /*10ba0*/  F2FP.BF16.PACK_AB R98, R157, R162 ;  /* 0x000000a29d62723e */ /* 0x020fe200000010ff */
[----:B------:R-:W-:-:S02]  /*10bb0*/  FFMA.FTZ R178, R178, c[0x0][0x2d0], -R171 ;  /* 0x0000b400b2b27a23 */ /* 0x000fc400000108ab */
[----:B------:R-:W-:Y:S02]  /*10bc0*/  FFMA.FTZ R181, R182, c[0x0][0x2d0], -R149 ;  /* 0x0000b400b6b57a23 */ /* 0x000fe40000010895 */
[--C-:B------:R-:W-:Y:S02]  /*10bd0*/  FFMA.FTZ R182, R150, c[0x0][0x2d0], -R171.reuse ;  /* 0x0000b40096b67a23 */ /* 0x100fe400000108ab */
[----:B------:R-:W-:Y:S01]  /*10be0*/  MUFU.EX2 R158, R158 ;  /* 0x0000009e009e7308 */ /* 0x000fe20000000800 */
[--C-:B------:R-:W-:Y:S02]  /*10bf0*/  FFMA.FTZ R183, R148, c[0x0][0x2d0], -R171.reuse ;  /* 0x0000b40094b77a23 */ /* 0x100fe400000108ab */
[----:B------:R-:W-:Y:S02]  /*10c00*/  FFMA.FTZ R176, R176, c[0x0][0x2d0], -R171 ;  /* 0x0000b400b0b07a23 */ /* 0x000fe400000108ab */
[--C-:B------:R-:W-:Y:S02]  /*10c10*/  FFMA.FTZ R179, R192, c[0x0][0x2d0], -R149.reuse ;  /* 0x0000b400c0b37a23 */ /* 0x100fe40000010895 */
[--C-:B------:R-:W-:Y:S01]  /*10c20*/  FFMA.FTZ R190, R190, c[0x0][0x2d0], -R149.reuse ;  /* 0x0000b400bebe7a23 */ /* 0x100fe20000010895 */
[----:B------:R-:W5:Y:S01]  /*10c30*/  MUFU.EX2 R159, R159 ;  /* 0x0000009f009f7308 */ /* 0x000f620000000800 */
[----:B--2---:R-:W-:Y:S01]  /*10c40*/  F2FP.BF16.PACK_AB R97, R163, R166 ;  /* 0x000000a6a361723e */ /* 0x004fe200000010ff */
[----:B------:R-:W-:-:S02]  /*10c50*/  FFMA.FTZ R180, R180, c[0x0][0x2d0], -R149 ;  /* 0x0000b400b4b47a23 */ /* 0x000fc40000010895 */
[----:B------:R-:W-:Y:S01]  /*10c60*/  FFMA.FTZ R171, R172, c[0x0][0x2d0], -R171 ;  /* 0x0000b400acab7a23 */ /* 0x000fe200000108ab */
[----:B------:R-:W-:Y:S01]  /*10c70*/  LDSM.16.MT88.4 R148, [R173+0x3900] ;  /* 0x00390000ad94783b */ /* 0x000fe20000004200 */
[----:B------:R-:W-:Y:S02]  /*10c80*/  FADD.FTZ R161, R164, R161 ;  /* 0x000000a1a4a17221 */ /* 0x000fe40000010000 */
[----:B------:R-:W-:Y:S01]  /*10c90*/  MUFU.EX2 R160, R160 ;  /* 0x000000a000a07308 */ /* 0x000fe20000000800 */
[----:B------:R-:W-:Y:S02]  /*10ca0*/  FADD.FTZ R163, R166, R163 ;  /* 0x000000a3a6a37221 */ /* 0x000fe40000010000 */
[----:B------:R-:W-:Y:S02]  /*10cb0*/  FADD.FTZ R162, R162, R161 ;  /* 0x000000a1a2a27221 */ /* 0x000fe40000010000 */
[----:B------:R-:W-:Y:S02]  /*10cc0*/  @P0 IMAD R94, R94, R95, RZ ;  /* 0x0000005f5e5e0224 */ /* 0x000fe400078e02ff */
[----:B------:R-:W-:Y:S01]  /*10cd0*/  FADD.FTZ R157, R157, R162 ;  /* 0x000000a29d9d7221 */ /* 0x000fe20000010000 */
[----:B-----5:R-:W-:Y:S01]  /*10ce0*/  F2FP.BF16.PACK_AB R99, R159, R158 ;  /* 0x0000009e9f63723e */ /* 0x020fe200000010ff */
[----:B------:R-:W2:Y:S01]  /*10cf0*/  MUFU.EX2 R155, R155 ;  /* 0x0000009b009b7308 */ /* 0x000ea20000000800 */
[----:B------:R-:W-:-:S02]  /*10d00*/  FADD.FTZ R158, R158, R163 ;  /* 0x000000a39e9e7221 */ /* 0x000fc40000010000 */
[----:B------:R-:W-:Y:S02]  /*10d10*/  IMAD.MOV.U32 R212, RZ, RZ, RZ ;  /* 0x000000ffffd47224 */ /* 0x000fe400078e00ff */
        /* <DEDUP_REMOVED lines=62> */
[C---:B----4-:R-:W-:Y:S08]  /*11100*/  HMMA.16816.F32.BF16 R36, R4.reuse, R20, R36 ;  /* 0x000000140424723c */ /* 0x050ff00000041824 */
[C---:B------:R-:W-:Y:S01]  /*11110*/  HMMA.16816.F32.BF16 R40, R4.reuse, R22, R40 ;  /* 0x000000160428723c */ /* 0x040fe20000041828 */
[----:B------:R-:W2:Y:S07]  /*11120*/  LDSM.16.MT88.4 R20, [R173+0x4900] ;  /* 0x00490000ad14783b */ /* 0x000eae0000004200 */
[C---:B------:R-:W-:Y:S08]  /*11130*/  HMMA.16816.F32.BF16 R68, R4.reuse, R16, R68 ;  /* 0x000000100444723c */ /* 0x040ff00000041844 */
        /* <DEDUP_REMOVED lines=25> */
[----:B------:R-:W4:Y:S07]  /*112d0*/  LDSM.16.MT88.4 R24, [R173+0x1100] ;  /* 0x00110000ad18783b */ /* 0x000f2e0000004200 */
[C---:B---3--:R-:W-:Y:S08]  /*112e0*/  HMMA.16816.F32.BF16 R8, R4.reuse, R16, R8 ;  /* 0x000000100408723c */ /* 0x048ff00000041808 */
[----:B------:R-:W-:Y:S01]  /*112f0*/  HMMA.16816.F32.BF16 R96, R4, R18, R96 ;  /* 0x000000120460723c */ /* 0x000fe20000041860 */
[----:B------:R-:W3:Y:S06]  /*11300*/  LDSM.16.MT88.4 R16, [R165+0x3100] ;  /* 0x00310000a510783b */ /* 0x000eec0000004200 */
[----:B------:R-:W-:Y:S01]  /*11310*/  F2FP.BF16.PACK_AB R4, R168, R167 ;  /* 0x000000a7a804723e */ /* 0x000fe200000010ff */
[----:B------:R-:W-:Y:S01]  /*11320*/  FADD.FTZ R167, R167, R152 ;  /* 0x00000098a7a77221 */ /* 0x000fe20000010000 */
[----:B------:R-:W-:Y:S01]  /*11330*/  F2FP.BF16.PACK_AB R5, R175, R174 ;  /* 0x000000aeaf05723e */ /* 0x000fe200000010ff */
[----:B------:R-:W-:Y:S01]  /*11340*/  FADD.FTZ R174, R174, R133 ;  /* 0x00000085aeae7221 */ /* 0x000fe20000010000 */
[----:B------:R-:W-:Y:S01]  /*11350*/  F2FP.BF16.PACK_AB R6, R169, R170 ;  /* 0x000000aaa906723e */ /* 0x000fe200000010ff */
[----:B------:R-:W-:Y:S01]  /*11360*/  FADD.FTZ R167, R168, R167 ;  /* 0x000000a7a8a77221 */ /* 0x000fe20000010000 */
[----:B------:R-:W-:Y:S01]  /*11370*/  F2FP.BF16.PACK_AB R7, R178, R177 ;  /* 0x000000b1b207723e */ /* 0x000fe200000010ff */
[----:B------:R-:W-:-:S02]  /*11380*/  FADD.FTZ R174, R175, R174 ;  /* 0x000000aeafae7221 */ /* 0x000fc40000010000 */
[----:B------:R-:W-:Y:S02]  /*11390*/  FADD.FTZ R170, R170, R167 ;  /* 0x000000a7aaaa7221 */ /* 0x000fe40000010000 */
[----:B------:R-:W-:Y:S02]  /*113a0*/  FADD.FTZ R177, R177, R174 ;  /* 0x000000aeb1b17221 */ /* 0x000fe40000010000 */
[----:B-1----:R-:W-:Y:S01]  /*113b0*/  HMMA.16816.F32.BF16 R36, R4, R12, R36 ;  /* 0x0000000c0424723c */ /* 0x002fe20000041824 */
[----:B------:R-:W-:Y:S02]  /*113c0*/  FADD.FTZ R170, R169, R170 ;  /* 0x000000aaa9aa7221 */ /* 0x000fe40000010000 */
[----:B------:R-:W-:-:S05]  /*113d0*/  FADD.FTZ R177, R178, R177 ;  /* 0x000000b1b2b17221 */ /* 0x000fca0000010000 */
        /* <DEDUP_REMOVED lines=53> */
[C---:B---3--:R-:W-:Y:S07]  /*11730*/  HMMA.16816.F32.BF16 R68, R4.reuse, R16, R68 ;  /* 0x000000100444723c */ /* 0x048fee0000041844 */
[-C--:B------:R-:W-:Y:S01]  /*11740*/  @P0 IMAD.WIDE.U32 R16, R95, R93.reuse, R210 ;  /* 0x0000005d5f100225 */ /* 0x080fe200078e00d2 */
[C---:B------:R-:W-:Y:S07]  /*11750*/  HMMA.16816.F32.BF16 R72, R4.reuse, R18, R72 ;  /* 0x000000120448723c */ /* 0x040fee0000041848 */
[----:B------:R-:W-:Y:S01]  /*11760*/  @P0 LEA R18, P1, R16, c[0x0][0x1c8], 0x1 ;  /* 0x0000720010120a11 */ /* 0x000fe200078208ff */
[C---:B------:R-:W-:Y:S08]  /*11770*/  HMMA.16816.F32.BF16 R44, R4.reuse, R148, R44 ;  /* 0x00000094042c723c */ /* 0x040ff0000004182c */
[C---:B-1----:R-:W-:Y:S07]  /*11780*/  HMMA.16816.F32.BF16 R84, R4.reuse, R12, R84 ;  /* 0x0000000c0454723c */ /* 0x042fee0000041854 */
[----:B------:R-:W-:Y:S01]  /*11790*/  @P3 IMAD.HI.U32 R13, R92, c[0x0][0x2c8], RZ ;  /* 0x0000b2005c0d3a27 */ /* 0x000fe200078e00ff */
[----:B------:R-:W-:Y:S01]  /*117a0*/  @P0 SHF.R.S32.HI R12, RZ, 0x1f, R95 ;  /* 0x0000001fff0c0819 */ /* 0x000fe2000001145f */
[----:B------:R-:W-:Y:S03]  /*117b0*/  HMMA.16816.F32.BF16 R88, R4, R14, R88 ;  /* 0x0000000e0458723c */ /* 0x000fe60000041858 */
[----:B------:R-:W-:Y:S01]  /*117c0*/  @P3 SHF.R.U32.HI R92, RZ, c[0x0][0x2cc], R13 ;  /* 0x0000b300ff5c3a19 */ /* 0x000fe2000001160d */
[----:B------:R-:W-:-:S03]  /*117d0*/  @P0 IMAD R12, R12, R93, R94 ;  /* 0x0000005d0c0c0224 */ /* 0x000fc600078e025e */
[----:B------:R-:W-:Y:S01]  /*117e0*/  IADD3 R92, R92, R215, -R218 ;  /* 0x000000d75c5c7210 */ /* 0x000fe20007ffe8da */
[----:B------:R-:W-:Y:S01]  /*117f0*/  @P0 IMAD.IADD R13, R17, 0x1, R12 ;  /* 0x00000001110d0824 */ /* 0x000fe200078e020c */
[C---:B------:R-:W-:Y:S02]  /*11800*/  HMMA.16816.F32.BF16 R48, R4.reuse, R150, R48 ;  /* 0x000000960430723c */ /* 0x040fe40000041830 */
[----:B------:R-:W-:Y:S02]  /*11810*/  SHF.R.S32.HI R15, RZ, 0x1f, R92 ;  /* 0x0000001fff0f7819 */ /* 0x000fe4000001145c */
[----:B------:R-:W-:Y:S02]  /*11820*/  @P0 LEA.HI.X R19, R16, c[0x0][0x1cc], R13, 0x1, P1 ;  /* 0x0000730010130a11 */ /* 0x000fe400008f0c0d */
[----:B------:R-:W-:Y:S02]  /*11830*/  LEA.HI R3, R15, R92, RZ, 0x6 ;  /* 0x0000005c0f037211 */ /* 0x000fe400078f30ff */
[----:B--2---:R-:W-:Y:S01]  /*11840*/  HMMA.16816.F32.BF16 R92, R4, R20, R8 ;  /* 0x00000014045c723c */ /* 0x004fe20000041808 */
[----:B------:R-:W-:Y:S01]  /*11850*/  @!PT LDS RZ, [RZ] ;  /* 0x00000000fffff984 */ /* 0x000fe20000000800 */
[----:B------:R-:W-:Y:S01]  /*11860*/  @!PT LDS RZ, [RZ] ;  /* 0x00000000fffff984 */ /* 0x000fe20000000800 */
[----:B------:R-:W-:Y:S01]  /*11870*/  @!PT LDS RZ, [RZ] ;  /* 0x00000000fffff984 */ /* 0x000fe20000000800 */
[----:B------:R1:W-:Y:S01]  /*11880*/  @P0 LDGSTS.E.BYPASS.LTC128B.128 [R132+0xc100], [R18.64], !P6 ;  /* 0x0c10000012840fae */ /* 0x0003e2000f101d46 */
[----:B------:R-:W-:-:S03]  /*11890*/  SHF.R.S32.HI R3, RZ, 0x6, R3 ;  /* 0x00000006ff037819 */ /* 0x000fc60000011403 */
[----:B------:R1:W-:Y:S01]  /*118a0*/  @P0 LDGSTS.E.BYPASS.LTC128B.128 [R132+0xe100], [R18.64+0x80], !P5 ;  /* 0x0e10008012840fae */ /* 0x0003e2000e901d46 */
[----:B------:R-:W-:Y:S02]  /*118b0*/  IMNMX R234, RZ, R3, !PT ;  /* 0x00000003ffea7217 */ /* 0x000fe40007800200 */
[C---:B------:R-:W-:Y:S01]  /*118c0*/  @P0 LEA R8, P1, R199.reuse, R18, 0x1 ;  /* 0x00000012c7080211 */ /* 0x040fe200078208ff */
[----:B------:R1:W-:Y:S01]  /*118d0*/  @P0 LDGSTS.E.BYPASS.LTC128B.128 [R132+0x10100], [R18.64+0x100], !P4 ;  /* 0x1010010012840fae */ /* 0x0003e2000e101d46 */
[----:B------:R-:W-:Y:S02]  /*118e0*/  HMMA.16816.F32.BF16 R76, R4, R144, R76 ;  /* 0x00000090044c723c */ /* 0x000fe4000004184c */
[----:B------:R-:W-:-:S05]  /*118f0*/  @P0 LEA.HI.X R9, R199, R19, R198, 0x1, P1 ;  /* 0x00000013c7090211 */ /* 0x000fca00008f0cc6 */
[----:B------:R1:W-:Y:S01]  /*11900*/  @P0 LDGSTS.E.BYPASS.LTC128B.128 [R132+0xd100], [R8.64], !P6 ;  /* 0x0d10000008840fae */ /* 0x0003e2000f101d46 */
[C---:B------:R-:W-:Y:S03]  /*11910*/  HMMA.16816.F32.BF16 R80, R4.reuse, R146, R80 ;  /* 0x000000920450723c */ /* 0x040fe60000041850 */
[----:B------:R1:W-:Y:S04]  /*11920*/  @P0 LDGSTS.E.BYPASS.LTC128B.128 [R132+0xf100], [R8.64+0x80], !P5 ;  /* 0x0f10008008840fae */ /* 0x0003e8000e901d46 */
[----:B------:R1:W-:Y:S01]  /*11930*/  @P0 LDGSTS.E.BYPASS.LTC128B.128 [R132+0x11100], [R8.64+0x100], !P4 ;  /* 0x1110010008840fae */ /* 0x0003e2000e101d46 */
[----:B------:R-:W-:Y:S01]  /*11940*/  ISETP.GE.AND P0, PT, R217, R234, PT ;  /* 0x000000ead900720c */ /* 0x000fe20003f06270 */
[C---:B------:R-:W-:Y:S02]  /*11950*/  HMMA.16816.F32.BF16 R128, R4.reuse, R140, R128 ;  /* 0x0000008c0480723c */ /* 0x040fe40000041880 */
[----:B------:R-:W0:Y:S06]  /*11960*/  LDGDEPBAR ;  /* 0x00000000000079af */ /* 0x000e2c0000000000 */
        /* <DEDUP_REMOVED lines=11> */
[C---:B-1----:R-:W-:Y:S01]  /*11a20*/  IADD3 RZ, P1, R206.reuse, 0x40, RZ ;  /* 0x00000040ceff7810 */ /* 0x042fe20007f3e0ff */
[----:B------:R-:W-:Y:S01]  /*11a30*/  IMAD.MOV.U32 R132, RZ, RZ, R0 ;  /* 0x000000ffff847224 */ /* 0x000fe200078e0000 */
[----:B------:R-:W-:Y:S01]  /*11a40*/  IADD3 RZ, P0, R206, 0x80, RZ ;  /* 0x00000080ceff7810 */ /* 0x000fe20007f1e0ff */
[----:B------:R-:W-:Y:S01]  /*11a50*/  IMAD.MOV.U32 R3, RZ, RZ, R2 ;  /* 0x000000ffff037224 */ /* 0x000fe200078e0002 */
[----:B------:R-:W-:Y:S01]  /*11a60*/  IADD3.X R232, RZ, R211, RZ, P1, !PT ;  /* 0x000000d3ffe87210 */ /* 0x000fe20000ffe4ff */
[----:B------:R-:W-:Y:S01]  /*11a70*/  IMAD.MOV.U32 R212, RZ, RZ, RZ ;  /* 0x000000ffffd47224 */ /* 0x000fe200078e00ff */
[C---:B------:R-:W-:Y:S01]  /*11a80*/  IADD3 R227, P1, R204.reuse, 0x80, RZ ;  /* 0x00000080cce37810 */ /* 0x040fe20007f3e0ff */
[----:B------:R-:W-:Y:S01]  /*11a90*/  IMAD.X R231, RZ, RZ, R211, P0 ;  /* 0x000000ffffe77224 */ /* 0x000fe200000e06d3 */
[----:B------:R-:W-:Y:S01]  /*11aa0*/  IADD3 R225, P0, R204, 0x40, RZ ;  /* 0x00000040cce17810 */ /* 0x000fe20007f1e0ff */
[----:B------:R-:W-:Y:S01]  /*11ab0*/  IMAD.IADD R133, R189, 0x1, R186 ;  /* 0x00000001bd857824 */ /* 0x000fe200078e02ba */
[----:B------:R-:W-:Y:S01]  /*11ac0*/  IADD3 R190, R187, 0xc100, RZ ;  /* 0x0000c100bbbe7810 */ /* 0x000fe20007ffe0ff */
[----:B------:R-:W-:Y:S01]  /*11ad0*/  @P3 IMAD.HI.U32 R229, R220, c[0x0][0x2c8], RZ ;  /* 0x0000b200dce53a27 */ /* 0x000fe200078e00ff */
[----:B------:R-:W-:Y:S01]  /*11ae0*/  MOV R230, 0x20 ;  /* 0x0000002000e67802 */ /* 0x000fe20000000f00 */
[----:B------:R-:W-:Y:S01]  /*11af0*/  UMOV UR5, 0x1 ;  /* 0x0000000100057882 */ /* 0x000fe20000000000 */
[C---:B------:R-:W-:Y:S01]  /*11b00*/  IADD3 R223, R206.reuse, 0x40, RZ ;  /* 0x00000040cedf7810 */ /* 0x040fe20007ffe0ff */
[----:B------:R-:W-:Y:S01]  /*11b10*/  IMAD.MOV.U32 R228, RZ, RZ, -0x40 ;  /* 0xffffffc0ffe47424 */ /* 0x000fe200078e00ff */
[----:B------:R-:W-:Y:S01]  /*11b20*/  IADD3 R221, R206, 0x80, RZ ;  /* 0x00000080cedd7810 */ /* 0x000fe20007ffe0ff */
[----:B------:R-:W-:Y:S01]  /*11b30*/  IMAD.X R226, RZ, RZ, R209, P1 ;  /* 0x000000ffffe27224 */ /* 0x000fe200008e06d1 */
[----:B------:R-:W-:-:S02]  /*11b40*/  IADD3.X R224, RZ, R209, RZ, P0, !PT ;  /* 0x000000d1ffe07210 */ /* 0x000fc400007fe4ff */
.L_x_1310:
[----:B------:R-:W-:Y:S04]  /*11b50*/  DEPBAR.LE SB0, 0x2 ;  /* 0x000080800000791a */ /* 0x000fe80000000000 */
[----:B------:R-:W-:Y:S01]  /*11b60*/  BAR.SYNC.DEFER_BLOCKING 0x0 ;  /* 0x0000000000007b1d */ /* 0x000fe20000010000 */
[----:B------:R-:W-:Y:S01]  /*11b70*/  MOV R193, UR5 ;  /* 0x0000000500c17c02 */ /* 0x000fe20008000f00 */
[----:B------:R-:W-:Y:S01]  /*11b80*/  UIMAD UR4, UR5, 0x6000, URZ ;  /* 0x00006000050478a4 */ /* 0x000fe2000f8e023f */
[C---:B------:R-:W-:Y:S01]  /*11b90*/  ISETP.GE.AND P0, PT, R217.reuse, 0x1, PT ;  /* 0x00000001d900780c */ /* 0x040fe20003f06270 */
[----:B------:R-:W-:Y:S01]  /*11ba0*/  UIADD3 UR8, UR5, 0x1, URZ ;  /* 0x0000000105087890 */ /* 0x000fe2000fffe03f */
[----:B------:R-:W-:Y:S01]  /*11bb0*/  IADD3 R8, R217, -0x1, RZ ;  /* 0xffffffffd9087810 */ /* 0x000fe20007ffe0ff */
[----:B------:R-:W-:Y:S01]  /*11bc0*/  IMAD R152, R193, 0x6000, R187 ;  /* 0x00006000c1987824 */ /* 0x000fe200078e02bb */
[----:B------:R-:W-:Y:S01]  /*11bd0*/  LOP3.LUT P2, RZ, R219, 0x2, RZ, 0xc0, !PT ;  /* 0x00000002dbff7812 */ /* 0x000fe2000784c0ff */
[----:B------:R-:W-:Y:S01]  /*11be0*/  IMAD R193, R193, 0x6000, R190 ;  /* 0x00006000c1c17824 */ /* 0x000fe200078e02be */
[----:B------:R-:W-:Y:S01]  /*11bf0*/  LOP3.LUT P3, RZ, R197, 0x1, RZ, 0xc0, !PT ;  /* 0x00000001c5ff7812 */ /* 0x000fe2000786c0ff */
[----:B------:R-:W-:Y:S01]  /*11c00*/  UISETP.GE.AND UP0, UPT, UR5, 0x1, UPT ;  /* 0x000000010500788c */ /* 0x000fe2000bf06270 */
[----:B------:R-:W-:Y:S02]  /*11c10*/  SEL R188, R230, 0xffffffe0, !P2 ;  /* 0xffffffe0e6bc7807 */ /* 0x000fe40005000000 */
[----:B------:R-:W-:Y:S01]  /*11c20*/  ISETP.NE.AND P2, PT, R216, 0x1, PT ;  /* 0x00000001d800780c */ /* 0x000fe20003f45270 */
[----:B------:R-:W-:Y:S01]  /*11c30*/  USEL UR5, UR8, URZ, !UP0 ;  /* 0x0000003f08057287 */ /* 0x000fe2000c000000 */
[-C--:B------:R-:W-:Y:S01]  /*11c40*/  IADD3 R192, R188, R193.reuse, RZ ;  /* 0x000000c1bcc07210 */ /* 0x080fe20007ffe0ff */
[----:B------:R-:W-:Y:S01]  /*11c50*/  @P0 IMAD R171, R212, 0x6000, R202 ;  /* 0x00006000d4ab0824 */ /* 0x000fe200078e02ca */
[----:B------:R-:W-:Y:S02]  /*11c60*/  @P0 SHF.R.S32.HI R29, RZ, 0x1f, R8 ;  /* 0x0000001fff1d0819 */ /* 0x000fe40000011408 */
[----:B------:R-:W-:Y:S03]  /*11c70*/  IADD3 R194, R188, R193, R191 ;  /* 0x000000c1bcc27210 */ /* 0x000fe60007ffe0bf */
[----:B------:R-:W-:Y:S01]  /*11c80*/  @P0 IMAD R29, R29, c[0x0][0x208], RZ ;  /* 0x000082001d1d0a24 */ /* 0x000fe200078e02ff */
[----:B------:R-:W-:Y:S03]  /*11c90*/  LDSM.16.M88.4 R136, [R189] ;  /* 0x00000000bd88783b */ /* 0x000fe60000000200 */
[C---:B------:R-:W-:Y:S02]  /*11ca0*/  @P0 IMAD R29, R8.reuse, c[0x0][0x20c], R29 ;  /* 0x00008300081d0a24 */ /* 0x040fe400078e021d */
[----:B------:R-:W-:Y:S03]  /*11cb0*/  @P0 IMAD.WIDE.U32 R8, R8, c[0x0][0x208], RZ ;  /* 0x0000820008080a25 */ /* 0x000fe600078e00ff */
[----:B------:R-:W1:Y:S02]  /*11cc0*/  LDSM.16.M88.4 R140, [R152+0xc100] ;  /* 0x00c10000988c783b */ /* 0x000e640000000200 */
[----:B------:R-:W-:Y:S02]  /*11cd0*/  @P0 SHF.L.U32 R0, R8, 0x6, RZ ;  /* 0x0000000608000819 */ /* 0x000fe400000006ff */
[----:B------:R-:W-:Y:S02]  /*11ce0*/  @P0 IADD3 R29, R9, R29, RZ ;  /* 0x0000001d091d0210 */ /* 0x000fe40007ffe0ff */
[----:B------:R-:W-:Y:S02]  /*11cf0*/  @P0 IADD3 R9, P1, R0, R204, RZ ;  /* 0x000000cc00090210 */ /* 0x000fe40007f3e0ff */
[----:B------:R-:W-:Y:S01]  /*11d00*/  @P0 SHF.L.U64.HI R29, R8, 0x6, R29 ;  /* 0x00000006081d0819 */ /* 0x000fe2000001021d */
[----:B------:R-:W2:Y:S03]  /*11d10*/  LDSM.16.M88.4 R144, [R152+0xc900] ;  /* 0x00c900009890783b */ /* 0x000ea60000000200 */
[----:B------:R-:W-:Y:S02]  /*11d20*/  @P0 IADD3.X R2, R29, R209, RZ, P1, !PT ;  /* 0x000000d11d020210 */ /* 0x000fe40000ffe4ff */
[C---:B------:R-:W-:Y:S03]  /*11d30*/  @P0 LEA R168, P1, R9.reuse, c[0x0][0x1f8], 0x1 ;  /* 0x00007e0009a80a11 */ /* 0x040fe600078208ff */
[----:B------:R-:W3:Y:S01]  /*11d40*/  LDSM.16.M88.4 R148, [R152+0xd100] ;  /* 0x00d100009894783b */ /* 0x000ee20000000200 */
[----:B------:R-:W-:Y:S02]  /*11d50*/  @P0 LEA.HI.X R169, R9, c[0x0][0x1fc], R2, 0x1, P1 ;  /* 0x00007f0009a90a11 */ /* 0x000fe400008f0c02 */
[C---:B------:R-:W-:Y:S04]  /*11d60*/  @P0 IADD3 R9, P1, R0.reuse, R225, RZ ;  /* 0x000000e100090210 */ /* 0x040fe80007f3e0ff */
[----:B------:R-:W-:Y:S01]  /*11d70*/  @P0 IADD3.X R2, R29, R224, RZ, P1, !PT ;  /* 0x000000e01d020210 */ /* 0x000fe20000ffe4ff */
[----:B------:R-:W4:Y:S01]  /*11d80*/  LDSM.16.M88.4 R32, [R152+0xd900] ;  /* 0x00d900009820783b */ /* 0x000f220000000200 */
[C---:B------:R-:W-:Y:S04]  /*11d90*/  @P0 LEA R164, P1, R9.reuse, c[0x0][0x1f8], 0x1 ;  /* 0x00007e0009a40a11 */ /* 0x040fe800078208ff */
[----:B------:R-:W-:Y:S02]  /*11da0*/  @P0 LEA.HI.X R165, R9, c[0x0][0x1fc], R2, 0x1, P1 ;  /* 0x00007f0009a50a11 */ /* 0x000fe400008f0c02 */
[----:B------:R-:W-:Y:S01]  /*11db0*/  @P0 IADD3 R2, P1, R0, R227, RZ ;  /* 0x000000e300020210 */ /* 0x000fe20007f3e0ff */
[----:B------:R-:W-:Y:S03]  /*11dc0*/  LDSM.16.M88.4 R152, [R192+0x800] ;  /* 0x00080000c098783b */ /* 0x000fe60000000200 */
[----:B------:R-:W-:Y:S02]  /*11dd0*/  @P0 IADD3.X R13, R29, R226, RZ, P1, !PT ;  /* 0x000000e21d0d0210 */ /* 0x000fe40000ffe4ff */
[C---:B------:R-:W-:Y:S01]  /*11de0*/  @P0 LEA R166, P1, R2.reuse, c[0x0][0x1f8], 0x1 ;  /* 0x00007e0002a60a11 */ /* 0x040fe200078208ff */
[C---:B-1----:R-:W-:Y:S03]  /*11df0*/  HMMA.16816.F32.BF16 R4, R136.reuse, R140, RZ ;  /* 0x0000008c8804723c */ /* 0x042fe600000418ff */
[----:B------:R-:W-:Y:S02]  /*11e00*/  @P0 LEA.HI.X R167, R2, c[0x0][0x1fc], R13, 0x1, P1 ;  /* 0x00007f0002a70a11 */ /* 0x000fe400008f0c0d */
[----:B------:R-:W-:Y:S03]  /*11e10*/  @P0 IADD3 R0, P1, R201, R0, RZ ;  /* 0x00000000c9000210 */ /* 0x000fe60007f3e0ff */
[C---:B------:R-:W-:Y:S01]  /*11e20*/  HMMA.16816.F32.BF16 R8, R136.reuse, R142, RZ ;  /* 0x0000008e8808723c */ /* 0x040fe200000418ff */
[----:B------:R-:W-:Y:S01]  /*11e30*/  @P0 IADD3.X R29, R200, R29, RZ, P1, !PT ;  /* 0x0000001dc81d0210 */ /* 0x000fe20000ffe4ff */
[----:B------:R-:W-:Y:S02]  /*11e40*/  LDSM.16.M88.4 R140, [R133] ;  /* 0x00000000858c783b */ /* 0x000fe40000000200 */
[----:B------:R-:W-:Y:S04]  /*11e50*/  @P0 IADD3 R2, P1, R0, R204, RZ ;  /* 0x000000cc00020210 */ /* 0x000fe80007f3e0ff */
[C---:B--2---:R-:W-:Y:S01]  /*11e60*/  HMMA.16816.F32.BF16 R12, R136.reuse, R144, RZ ;  /* 0x00000090880c723c */ /* 0x044fe200000418ff */
[C---:B------:R-:W-:Y:S03]  /*11e70*/  @P0 IADD3.X R21, R29.reuse, R209, RZ, P1, !PT ;  /* 0x000000d11d150210 */ /* 0x040fe60000ffe4ff */
[C---:B------:R-:W-:Y:S04]  /*11e80*/  @P0 LEA R172, P1, R2.reuse, c[0x0][0x1f8], 0x1 ;  /* 0x00007e0002ac0a11 */ /* 0x040fe800078208ff */
[C---:B------:R-:W-:Y:S01]  /*11e90*/  HMMA.16816.F32.BF16 R16, R136.reuse, R146, RZ ;  /* 0x000000928810723c */ /* 0x040fe200000418ff */
[----:B------:R-:W-:Y:S01]  /*11ea0*/  @P0 LEA.HI.X R173, R2, c[0x0][0x1fc], R21, 0x1, P1 ;  /* 0x00007f0002ad0a11 */ /* 0x000fe200008f0c15 */
[----:B------:R-:W1:Y:S02]  /*11eb0*/  LDSM.16.M88.4 R144, [R192] ;  /* 0x00000000c090783b */ /* 0x000e640000000200 */
[----:B------:R-:W-:Y:S04]  /*11ec0*/  @P0 IADD3 R2, P1, R0, R225, RZ ;  /* 0x000000e100020210 */ /* 0x000fe80007f3e0ff */
[C---:B---3--:R-:W-:Y:S01]  /*11ed0*/  HMMA.16816.F32.BF16 R20, R136.reuse, R148, RZ ;  /* 0x000000948814723c */ /* 0x048fe200000418ff */
[----:B------:R-:W-:Y:S03]  /*11ee0*/  @P0 IADD3.X R31, R29, R224, RZ, P1, !PT ;  /* 0x000000e01d1f0210 */ /* 0x000fe60000ffe4ff */
[C---:B------:R-:W-:Y:S04]  /*11ef0*/  @P0 LEA R174, P1, R2.reuse, c[0x0][0x1f8], 0x1 ;  /* 0x00007e0002ae0a11 */ /* 0x040fe800078208ff */
[C---:B------:R-:W-:Y:S01]  /*11f00*/  HMMA.16816.F32.BF16 R24, R136.reuse, R150, RZ ;  /* 0x000000968818723c */ /* 0x040fe200000418ff */
[----:B------:R-:W-:Y:S01]  /*11f10*/  @P0 LEA.HI.X R175, R2, c[0x0][0x1fc], R31, 0x1, P1 ;  /* 0x00007f0002af0a11 */ /* 0x000fe200008f0c1f */
[----:B------:R-:W2:Y:S02]  /*11f20*/  LDSM.16.M88.4 R148, [R192+0x1000] ;  /* 0x00100000c094783b */ /* 0x000ea40000000200 */
[----:B------:R-:W-:Y:S02]  /*11f30*/  @P0 IADD3 R157, P1, R0, R227, RZ ;  /* 0x000000e3009d0210 */ /* 0x000fe40007f3e0ff */
[----:B------:R-:W-:Y:S02]  /*11f40*/  IADD3 R2, R191, R192, RZ ;  /* 0x000000c0bf027210 */ /* 0x000fe40007ffe0ff */
[----:B------:R-:W-:Y:S02]  /*11f50*/  @P0 IADD3.X R0, R29, R226, RZ, P1, !PT ;  /* 0x000000e21d000210 */ /* 0x000fe40000ffe4ff */
[C---:B----4-:R-:W-:Y:S02]  /*11f60*/  HMMA.16816.F32.BF16 R28, R136.reuse, R32, RZ ;  /* 0x00000020881c723c */ /* 0x050fe400000418ff */
[C---:B------:R-:W-:Y:S04]  /*11f70*/  @P0 LEA R176, P1, R157.reuse, c[0x0][0x1f8], 0x1 ;  /* 0x00007e009db00a11 */ /* 0x040fe800078208ff */
[----:B------:R-:W-:Y:S02]  /*11f80*/  @P0 LEA.HI.X R177, R157, c[0x0][0x1fc], R0, 0x1, P1 ;  /* 0x00007f009db10a11 */ /* 0x000fe400008f0c00 */
[----:B------:R-:W-:Y:S01]  /*11f90*/  HMMA.16816.F32.BF16 R32, R136, R34, RZ ;  /* 0x000000228820723c */ /* 0x000fe200000418ff */
[----:B------:R-:W3:Y:S03]  /*11fa0*/  LDSM.16.M88.4 R156, [R192+0x1800] ;  /* 0x00180000c09c783b */ /* 0x000ee60000000200 */
[----:B------:R-:W-:Y:S04]  /*11fb0*/  IADD3 R0, R191, R193, RZ ;  /* 0x000000c1bf007210 */ /* 0x000fe80007ffe0ff */
[C---:B-1----:R-:W-:Y:S01]  /*11fc0*/  HMMA.16816.F32.BF16 R4, R140.reuse, R144, R4 ;  /* 0x000000908c04723c */ /* 0x042fe20000041804 */
[----:B------:R-:W-:Y:S01]  /*11fd0*/  @!PT LDS RZ, [RZ] ;  /* 0x00000000fffff984 */ /* 0x000fe20000000800 */
[----:B------:R-:W-:Y:S01]  /*11fe0*/  @!PT LDS RZ, [RZ] ;  /* 0x00000000fffff984 */ /* 0x000fe20000000800 */
[----:B------:R-:W-:Y:S01]  /*11ff0*/  @!PT LDS RZ, [RZ] ;  /* 0x00000000fffff984 */ /* 0x000fe20000000800 */
[----:B------:R1:W-:Y:S07]  /*12000*/  @P0 LDGSTS.E.BYPASS.LTC128B.128 [R171], [R168.64], !P6 ;  /* 0x00000000a8ab0fae */ /* 0x0003ee000f101d46 */
[C---:B------:R-:W-:Y:S01]  /*12010*/  HMMA.16816.F32.BF16 R8, R140.reuse, R146, R8 ;  /* 0x000000928c08723c */ /* 0x040fe20000041808 */
[----:B------:R4:W-:Y:S07]  /*12020*/  @P0 LDGSTS.E.BYPASS.LTC128B.128 [R171+0x2000], [R164.64], !P5 ;  /* 0x02000000a4ab0fae */ /* 0x0009ee000e901d46 */
[C---:B------:R-:W-:Y:S01]  /*12030*/  HMMA.16816.F32.BF16 R12, R140.reuse, R152, R12 ;  /* 0x000000988c0c723c */ /* 0x040fe2000004180c */
[----:B------:R4:W-:Y:S07]  /*12040*/  @P0 LDGSTS.E.BYPASS.LTC128B.128 [R171+0x4000], [R166.64], !P3 ;  /* 0x04000000a6ab0fae */ /* 0x0009ee000d901d46 */
[C---:B------:R-:W-:Y:S01]  /*12050*/  HMMA.16816.F32.BF16 R16, R140.reuse, R154, R16 ;  /* 0x0000009a8c10723c */ /* 0x040fe20000041810 */
[----:B------:R1:W-:Y:S07]  /*12060*/  @P0 LDGSTS.E.BYPASS.LTC128B.128 [R171+0x1000], [R172.64], !P6 ;  /* 0x01000000acab0fae */ /* 0x0003ee000f101d46 */
[C---:B--2---:R-:W-:Y:S01]  /*12070*/  HMMA.16816.F32.BF16 R20, R140.reuse, R148, R20 ;  /* 0x000000948c14723c */ /* 0x044fe20000041814 */
[----:B------:R1:W-:Y:S07]  /*12080*/  @P0 LDGSTS.E.BYPASS.LTC128B.128 [R171+0x3000], [R174.64], !P5 ;  /* 0x03000000aeab0fae */ /* 0x0003ee000e901d46 */
[C---:B------:R-:W-:Y:S01]  /*12090*/  HMMA.16816.F32.BF16 R24, R140.reuse, R150, R24 ;  /* 0x000000968c18723c */ /* 0x040fe20000041818 */
[----:B------:R1:W-:Y:S07]  /*120a0*/  @P0 LDGSTS.E.BYPASS.LTC128B.128 [R171+0x5000], [R176.64], !P3 ;  /* 0x05000000b0ab0fae */ /* 0x0003ee000d901d46 */
[C---:B---3--:R-:W-:Y:S01]  /*120b0*/  HMMA.16816.F32.BF16 R28, R140.reuse, R156, R28 ;  /* 0x0000009c8c1c723c */ /* 0x048fe2000004181c */
[----:B------:R-:W-:Y:S07]  /*120c0*/  LDSM.16.M88.4 R136, [R185] ;  /* 0x00000000b988783b */ /* 0x000fee0000000200 */
[----:B------:R-:W-:Y:S01]  /*120d0*/  HMMA.16816.F32.BF16 R32, R140, R158, R32 ;  /* 0x0000009e8c20723c */ /* 0x000fe20000041820 */
[----:B------:R-:W2:Y:S08]  /*120e0*/  LDSM.16.M88.4 R160, [R0] ;  /* 0x0000000000a0783b */ /* 0x000eb00000000200 */
[----:B------:R-:W3:Y:S08]  /*120f0*/  LDSM.16.M88.4 R144, [R0+0x800] ;  /* 0x000800000090783b */ /* 0x000ef00000000200 */
[----:B------:R-:W5:Y:S08]  /*12100*/  LDSM.16.M88.4 R152, [R0+0x1000] ;  /* 0x001000000098783b */ /* 0x000f700000000200 */
[----:B------:R-:W0:Y:S08]  /*12110*/  LDGDEPBAR ;  /* 0x00000000000079af */ /* 0x000e300000000000 */
[----:B------:R-:W5:Y:S01]  /*12120*/  LDSM.16.M88.4 R148, [R0+0x1800] ;  /* 0x001800000094783b */ /* 0x000f620000000200 */
[C---:B--2---:R-:W-:Y:S07]  /*12130*/  HMMA.16816.F32.BF16 R4, R136.reuse, R160, R4 ;  /* 0x000000a08804723c */ /* 0x044fee0000041804 */
[----:B----4-:R-:W-:Y:S01]  /*12140*/  LDSM.16.M88.4 R164, [R184] ;  /* 0x00000000b8a4783b */ /* 0x010fe20000000200 */
[C---:B------:R-:W-:Y:S07]  /*12150*/  HMMA.16816.F32.BF16 R8, R136.reuse, R162, R8 ;  /* 0x000000a28808723c */ /* 0x040fee0000041808 */
[----:B-1----:R-:W1:Y:S01]  /*12160*/  LDSM.16.M88.4 R168, [R2] ;  /* 0x0000000002a8783b */ /* 0x002e620000000200 */
[C---:B---3--:R-:W-:Y:S07]  /*12170*/  HMMA.16816.F32.BF16 R12, R136.reuse, R144, R12 ;  /* 0x00000090880c723c */ /* 0x048fee000004180c */
[----:B------:R-:W2:Y:S01]  /*12180*/  LDSM.16.M88.4 R140, [R2+0x800] ;  /* 0x00080000028c783b */ /* 0x000ea20000000200 */
[C---:B------:R-:W-:Y:S07]  /*12190*/  HMMA.16816.F32.BF16 R16, R136.reuse, R146, R16 ;  /* 0x000000928810723c */ /* 0x040fee0000041810 */
[----:B------:R-:W3:Y:S01]  /*121a0*/  LDSM.16.M88.4 R156, [R2+0x1000] ;  /* 0x00100000029c783b */ /* 0x000ee20000000200 */
[C---:B-----5:R-:W-:Y:S07]  /*121b0*/  HMMA.16816.F32.BF16 R20, R136.reuse, R152, R20 ;  /* 0x000000988814723c */ /* 0x060fee0000041814 */
[----:B------:R-:W4:Y:S01]  /*121c0*/  LDSM.16.M88.4 R144, [R2+0x1800] ;  /* 0x001800000290783b */ /* 0x000f220000000200 */
[C---:B------:R-:W-:Y:S07]  /*121d0*/  HMMA.16816.F32.BF16 R24, R136.reuse, R154, R24 ;  /* 0x0000009a8818723c */ /* 0x040fee0000041818 */
[----:B------:R-:W-:Y:S01]  /*121e0*/  LDSM.16.M88.4 R152, [R193+0x2800] ;  /* 0x00280000c198783b */ /* 0x000fe20000000200 */
[C---:B------:R-:W-:Y:S07]  /*121f0*/  HMMA.16816.F32.BF16 R28, R136.reuse, R148, R28 ;  /* 0x00000094881c723c */ /* 0x040fee000004181c */
[----:B------:R-:W-:Y:S01]  /*12200*/  LDSM.16.M88.4 R160, [R193+0x3800] ;  /* 0x00380000c1a0783b */ /* 0x000fe20000000200 */
[----:B------:R-:W-:Y:S07]  /*12210*/  HMMA.16816.F32.BF16 R32, R136, R150, R32 ;  /* 0x000000968820723c */ /* 0x000fee0000041820 */
[----:B------:R-:W-:Y:S01]  /*12220*/  LDSM.16.M88.4 R136, [R189+0x4000] ;  /* 0x00400000bd88783b */ /* 0x000fe20000000200 */
[C---:B-1----:R-:W-:Y:S07]  /*12230*/  HMMA.16816.F32.BF16 R4, R164.reuse, R168, R4 ;  /* 0x000000a8a404723c */ /* 0x042fee0000041804 */
[----:B------:R-:W1:Y:S01]  /*12240*/  LDSM.16.M88.4 R148, [R193+0x2000] ;  /* 0x00200000c194783b */ /* 0x000e620000000200 */
[C---:B------:R-:W-:Y:S07]  /*12250*/  HMMA.16816.F32.BF16 R8, R164.reuse, R170, R8 ;  /* 0x000000aaa408723c */ /* 0x040fee0000041808 */
[----:B------:R-:W-:Y:S01]  /*12260*/  LDSM.16.M88.4 R168, [R192+0x2000] ;  /* 0x00200000c0a8783b */ /* 0x000fe20000000200 */
[C---:B--2---:R-:W-:Y:S07]  /*12270*/  HMMA.16816.F32.BF16 R12, R164.reuse, R140, R12 ;  /* 0x0000008ca40c723c */ /* 0x044fee000004180c */
[----:B------:R-:W-:Y:S01]  /*12280*/  LDSM.16.M88.4 R172, [R192+0x2800] ;  /* 0x00280000c0ac783b */ /* 0x000fe20000000200 */
[C---:B------:R-:W-:Y:S07]  /*12290*/  HMMA.16816.F32.BF16 R16, R164.reuse, R142, R16 ;  /* 0x0000008ea410723c */ /* 0x040fee0000041810 */
[----:B------:R-:W2:Y:S01]  /*122a0*/  LDSM.16.M88.4 R140, [R193+0x3000] ;  /* 0x00300000c18c783b */ /* 0x000ea20000000200 */
[C---:B---3--:R-:W-:Y:S07]  /*122b0*/  HMMA.16816.F32.BF16 R20, R164.reuse, R156, R20 ;  /* 0x0000009ca414723c */ /* 0x048fee0000041814 */
[----:B------:R-:W-:Y:S01]  /*122c0*/  LDSM.16.M88.4 R176, [R0+0x2000] ;  /* 0x0020000000b0783b */ /* 0x000fe20000000200 */
[C---:B------:R-:W-:Y:S07]  /*122d0*/  HMMA.16816.F32.BF16 R24, R164.reuse, R158, R24 ;  /* 0x0000009ea418723c */ /* 0x040fee0000041818 */
[----:B------:R-:W3:Y:S01]  /*122e0*/  LDSM.16.M88.4 R156, [R133+0x4000] ;  /* 0x00400000859c783b */ /* 0x000ee20000000200 */
[C---:B----4-:R-:W-:Y:S07]  /*122f0*/  HMMA.16816.F32.BF16 R28, R164.reuse, R144, R28 ;  /* 0x00000090a41c723c */ /* 0x050fee000004181c */
[----:B------:R-:W-:Y:S01]  /*12300*/  LDSM.16.M88.4 R180, [R193+0x4000] ;  /* 0x00400000c1b4783b */ /* 0x000fe20000000200 */
[----:B------:R-:W-:Y:S07]  /*12310*/  HMMA.16816.F32.BF16 R32, R164, R146, R32 ;  /* 0x00000092a420723c */ /* 0x000fee0000041820 */
[----:B------:R-:W4:Y:S01]  /*12320*/  LDSM.16.M88.4 R144, [R192+0x3000] ;  /* 0x00300000c090783b */ /* 0x000f220000000200 */
        /* <DEDUP_REMOVED lines=22> */
[----:B------:R-:W4:Y:S07]  /*12490*/  LDSM.16.M88.4 R144, [R194+0x2800] ;  /* 0x00280000c290783b */ /* 0x000f2e0000000200 */
        /* <DEDUP_REMOVED lines=44> */
[C---:B------:R-:W-:Y:S08]  /*12760*/  HMMA.16816.F32.BF16 R8, R164.reuse, R178, R8 ;  /* 0x000000b2a408723c */ /* 0x040ff00000041808 */
[C---:B----4-:R-:W-:Y:S08]  /*12770*/  HMMA.16816.F32.BF16 R12, R164.reuse, R144, R12 ;  /* 0x00000090a40c723c */ /* 0x050ff0000004180c */
        /* <DEDUP_REMOVED lines=33> */
[----:B------:R-:W-:Y:S01]  /*12990*/  FMUL.FTZ R252, R16, c[0x0][0x320] ;  /* 0x0000c80010fc7a20 */ /* 0x000fe20000410000 */
[----:B------:R-:W-:Y:S01]  /*129a0*/  MOV R16, R220 ;  /* 0x000000dc00107202 */ /* 0x000fe20000000f00 */
[----:B------:R-:W-:Y:S01]  /*129b0*/  FMUL.FTZ R163, R12, c[0x0][0x320] ;  /* 0x0000c8000ca37a20 */ /* 0x000fe20000410000 */
[----:B------:R-:W-:Y:S01]  /*129c0*/  @P2 SHF.R.U32.HI R16, RZ, c[0x0][0x2cc], R229 ;  /* 0x0000b300ff102a19 */ /* 0x000fe200000116e5 */
[----:B------:R-:W-:Y:S02]  /*129d0*/  FMUL.FTZ R154, R7, c[0x0][0x320] ;  /* 0x0000c800079a7a20 */ /* 0x000fe40000410000 */
[----:B------:R-:W-:Y:S02]  /*129e0*/  FMUL.FTZ R2, R5, c[0x0][0x320] ;  /* 0x0000c80005027a20 */ /* 0x000fe40000410000 */
[----:B------:R-:W-:Y:S01]  /*129f0*/  SHFL.IDX PT, R12, R16, 0x1, 0x1c1f ;  /* 0x003c1f00100c7f89 */ /* 0x000fe200000e0000 */
[----:B------:R2:W-:Y:S01]  /*12a00*/  MUFU.TANH R158, R11 ;  /* 0x0000000b009e7308 */ /* 0x0005e20000002400 */
[----:B------:R-:W-:Y:S02]  /*12a10*/  FMUL.FTZ R17, R17, c[0x0][0x320] ;  /* 0x0000c80011117a20 */ /* 0x000fe40000410000 */
[----:B------:R-:W-:Y:S02]  /*12a20*/  FMUL.FTZ R18, R18, c[0x0][0x320] ;  /* 0x0000c80012127a20 */ /* 0x000fe40000410000 */
        /* <DEDUP_REMOVED lines=9> */
[----:B------:R4:W-:Y:S01]  /*12ac0*/  MUFU.TANH R168, R13 ;  /* 0x0000000d00a87308 */ /* 0x0009e20000002400 */
[----:B------:R-:W-:Y:S01]  /*12ad0*/  FMUL.FTZ R27, R27, c[0x0][0x320] ;  /* 0x0000c8001b1b7a20 */ /* 0x000fe20000410000 */
[----:B--2---:R-:W-:Y:S01]  /*12ae0*/  LDSM.16.M88.4 R8, [R194+0x5800] ;  /* 0x00580000c208783b */ /* 0x004fe20000000200 */
[----:B------:R-:W-:Y:S07]  /*12af0*/  DEPBAR.LE SB0, 0x2 ;  /* 0x000080800000791a */ /* 0x000fee0000000000 */
[----:B------:R2:W-:Y:S01]  /*12b00*/  MUFU.TANH R170, R15 ;  /* 0x0000000f00aa7308 */ /* 0x0005e20000002400 */
[----:B---3--:R-:W3:Y:S09]  /*12b10*/  SHFL.IDX PT, R14, R16, RZ, 0x1c1f ;  /* 0x001c1fff100e7589 */ /* 0x008ef200000e0000 */
[----:B------:R-:W5:Y:S01]  /*12b20*/  MUFU.TANH R154, R154 ;  /* 0x0000009a009a7308 */ /* 0x000f620000002400 */
[----:B------:R-:W-:Y:S01]  /*12b30*/  BAR.SYNC.DEFER_BLOCKING 0x0 ;  /* 0x0000000000007b1d */ /* 0x000fe20000010000 */
[----:B----4-:R-:W-:Y:S05]  /*12b40*/  IMAD R13, R217, R228, 0x1 ;  /* 0x00000001d90d7424 */ /* 0x010fea00078e02e4 */
[----:B------:R-:W-:Y:S05]  /*12b50*/  IADD3 R13, R215, R13, -R222 ;  /* 0x0000000dd70d7210 */ /* 0x000fea0007ffe8de */
[----:B--2---:R-:W-:Y:S05]  /*12b60*/  IMAD.IADD R15, R13, 0x1, -R218 ;  /* 0x000000010d0f7824 */ /* 0x004fea00078e0ada */
[----:B---3--:R-:W-:Y:S04]  /*12b70*/  IADD3 R13, R15, R14, RZ ;  /* 0x0000000e0f0d7210 */ /* 0x008fe80007ffe0ff */
[C---:B------:R-:W-:Y:S01]  /*12b80*/  ISETP.GT.AND P0, PT, R13.reuse, RZ, PT ;  /* 0x000000ff0d00720c */ /* 0x040fe20003f04270 */
[C---:B------:R-:W-:Y:S05]  /*12b90*/  HMMA.16816.F32.BF16 R28, R172.reuse, R8, R28 ;  /* 0x00000008ac1c723c */ /* 0x040fea000004181c */
[----:B------:R-:W-:Y:S01]  /*12ba0*/  ISETP.GT.AND P2, PT, R13, 0x1, PT ;  /* 0x000000010d00780c */ /* 0x000fe20003f44270 */
[----:B------:R-:W2:Y:S01]  /*12bb0*/  MUFU.TANH R153, R153 ;  /* 0x0000009900997308 */ /* 0x000ea20000002400 */
[----:B------:R-:W-:Y:S01]  /*12bc0*/  IADD3 R9, R15, R12, RZ ;  /* 0x0000000c0f097210 */ /* 0x000fe20007ffe0ff */
[----:B------:R-:W-:Y:S01]  /*12bd0*/  HMMA.16816.F32.BF16 R32, R172, R10, R32 ;  /* 0x0000000aac20723c */ /* 0x000fe20000041820 */
[----:B------:R-:W-:Y:S02]  /*12be0*/  LDSM.16.MT88.4 R140, [R134+UR4+0x1900] ;  /* 0x00190004868c783b */ /* 0x000fe40008004200 */
[C---:B------:R-:W-:Y:S02]  /*12bf0*/  ISETP.GT.AND P1, PT, R9.reuse, RZ, PT ;  /* 0x000000ff0900720c */ /* 0x040fe40003f24270 */
[----:B-1----:R-:W-:Y:S02]  /*12c00*/  FSEL R8, R0, -INF , P0 ;  /* 0xff80000000087808 */ /* 0x002fe40000000000 */
[----:B------:R-:W-:Y:S01]  /*12c10*/  ISETP.GT.AND P0, PT, R9, 0x1, PT ;  /* 0x000000010900780c */ /* 0x000fe20003f04270 */
[----:B------:R-:W1:Y:S01]  /*12c20*/  MUFU.TANH R2, R2 ;  /* 0x0000000200027308 */ /* 0x000e620000002400 */
[----:B------:R-:W-:Y:S03]  /*12c30*/  FMNMX.FTZ R11, R8, R3, !PT ;  /* 0x00000003080b7209 */ /* 0x000fe60007810000 */
[----:B-----5:R-:W-:Y:S02]  /*12c40*/  FSEL R154, R154, -INF , P0 ;  /* 0xff8000009a9a7808 */ /* 0x020fe40000000000 */
[----:B------:R-:W-:Y:S02]  /*12c50*/  ISETP.GT.AND P0, PT, R13, 0x9, PT ;  /* 0x000000090d00780c */ /* 0x000fe40003f04270 */
[----:B------:R-:W-:Y:S02]  /*12c60*/  FMUL.FTZ R28, R28, c[0x0][0x320] ;  /* 0x0000c8001c1c7a20 */ /* 0x000fe40000410000 */
[----:B------:R-:W3:Y:S01]  /*12c70*/  MUFU.TANH R155, R155 ;  /* 0x0000009b009b7308 */ /* 0x000ee20000002400 */
[----:B------:R-:W-:Y:S01]  /*12c80*/  FSEL R156, R156, -INF , P0 ;  /* 0xff8000009c9c7808 */ /* 0x000fe20000000000 */
[----:B------:R-:W-:Y:S01]  /*12c90*/  FMUL.FTZ R29, R29, c[0x0][0x320] ;  /* 0x0000c8001d1d7a20 */ /* 0x000fe20000410000 */
[----:B------:R-:W-:Y:S01]  /*12ca0*/  ISETP.GT.AND P0, PT, R9, 0x9, PT ;  /* 0x000000090900780c */ /* 0x000fe20003f04270 */
[----:B------:R-:W-:Y:S01]  /*12cb0*/  FMUL.FTZ R30, R30, c[0x0][0x320] ;  /* 0x0000c8001e1e7a20 */ /* 0x000fe20000410000 */
[----:B--2---:R-:W-:Y:S01]  /*12cc0*/  FSEL R153, R153, -INF , P1 ;  /* 0xff80000099997808 */ /* 0x004fe20000800000 */
[----:B------:R-:W-:Y:S01]  /*12cd0*/  FMUL.FTZ R32, R32, c[0x0][0x320] ;  /* 0x0000c80020207a20 */ /* 0x000fe20000410000 */
[----:B------:R-:W-:Y:S01]  /*12ce0*/  ISETP.GT.AND P1, PT, R13, 0x8, PT ;  /* 0x000000080d00780c */ /* 0x000fe20003f24270 */
[----:B------:R-:W-:Y:S01]  /*12cf0*/  FMUL.FTZ R33, R33, c[0x0][0x320] ;  /* 0x0000c80021217a20 */ /* 0x000fe20000410000 */
[----:B------:R-:W-:Y:S01]  /*12d00*/  FSEL R10, R158, -INF , P0 ;  /* 0xff8000009e0a7808 */ /* 0x000fe20000000000 */
[----:B------:R-:W2:Y:S01]  /*12d10*/  MUFU.TANH R163, R163 ;  /* 0x000000a300a37308 */ /* 0x000ea20000002400 */
[----:B------:R-:W-:Y:S01]  /*12d20*/  ISETP.GT.AND P0, PT, R13, 0x11, PT ;  /* 0x000000110d00780c */ /* 0x000fe20003f04270 */
[----:B------:R-:W-:Y:S01]  /*12d30*/  FMUL.FTZ R31, R31, c[0x0][0x320] ;  /* 0x0000c8001f1f7a20 */ /* 0x000fe20000410000 */
[----:B------:R-:W-:Y:S01]  /*12d40*/  FMNMX.FTZ R15, R153, R132, !PT ;  /* 0x00000084990f7209 */ /* 0x000fe20007810000 */
[----:B------:R-:W-:Y:S01]  /*12d50*/  FMUL.FTZ R34, R34, c[0x0][0x320] ;  /* 0x0000c80022227a20 */ /* 0x000fe20000410000 */
[----:B-1----:R-:W-:Y:S01]  /*12d60*/  FSEL R0, R2, -INF , P2 ;  /* 0xff80000002007808 */ /* 0x002fe20001000000 */
[----:B------:R-:W-:Y:S01]  /*12d70*/  FMUL.FTZ R35, R35, c[0x0][0x320] ;  /* 0x0000c80023237a20 */ /* 0x000fe20000410000 */
[----:B------:R-:W-:Y:S02]  /*12d80*/  FSEL R168, R168, -INF , P0 ;  /* 0xff800000a8a87808 */ /* 0x000fe40000000000 */
[----:B------:R-:W-:Y:S01]  /*12d90*/  FMNMX.FTZ R11, R0, R11, !PT ;  /* 0x0000000b000b7209 */ /* 0x000fe20007810000 */
[----:B------:R-:W1:Y:S01]  /*12da0*/  MUFU.TANH R176, R17 ;  /* 0x0000001100b07308 */ /* 0x000e620000002400 */
[----:B------:R-:W-:Y:S02]  /*12db0*/  ISETP.GT.AND P0, PT, R9, 0x11, PT ;  /* 0x000000110900780c */ /* 0x000fe40003f04270 */
[----:B------:R-:W-:Y:S02]  /*12dc0*/  FMNMX.FTZ R15, R154, R15, !PT ;  /* 0x0000000f9a0f7209 */ /* 0x000fe40007810000 */
[----:B---3--:R-:W-:Y:S02]  /*12dd0*/  FSEL R12, R155, -INF , P1 ;  /* 0xff8000009b0c7808 */ /* 0x008fe40000800000 */
[----:B------:R-:W-:Y:S02]  /*12de0*/  ISETP.GT.AND P1, PT, R9, 0x8, PT ;  /* 0x000000080900780c */ /* 0x000fe40003f24270 */
[----:B------:R-:W-:Y:S01]  /*12df0*/  FMNMX.FTZ R11, R12, R11, !PT ;  /* 0x0000000b0c0b7209 */ /* 0x000fe20007810000 */
[----:B------:R-:W3:Y:S01]  /*12e00*/  MUFU.TANH R252, R252 ;  /* 0x000000fc00fc7308 */ /* 0x000ee20000002400 */
[----:B------:R-:W-:Y:S02]  /*12e10*/  FSEL R14, R157, -INF , P1 ;  /* 0xff8000009d0e7808 */ /* 0x000fe40000800000 */
[----:B------:R-:W-:Y:S02]  /*12e20*/  ISETP.GT.AND P1, PT, R13, 0x10, PT ;  /* 0x000000100d00780c */ /* 0x000fe40003f24270 */
[----:B------:R-:W-:Y:S02]  /*12e30*/  FMNMX.FTZ R2, R156, R11, !PT ;  /* 0x0000000b9c027209 */ /* 0x000fe40007810000 */
[----:B--2---:R-:W-:Y:S02]  /*12e40*/  FSEL R163, R163, -INF , P1 ;  /* 0xff800000a3a37808 */ /* 0x004fe40000800000 */
[----:B------:R-:W-:Y:S01]  /*12e50*/  ISETP.GT.AND P1, PT, R9, 0x10, PT ;  /* 0x000000100900780c */ /* 0x000fe20003f24270 */
[----:B------:R-:W2:Y:S01]  /*12e60*/  MUFU.TANH R250, R18 ;  /* 0x0000001200fa7308 */ /* 0x000ea20000002400 */
[----:B------:R-:W-:Y:S02]  /*12e70*/  FSEL R170, R170, -INF , P0 ;  /* 0xff800000aaaa7808 */ /* 0x000fe40000000000 */
[----:B------:R-:W-:Y:S02]  /*12e80*/  ISETP.GT.AND P0, PT, R13, 0x19, PT ;  /* 0x000000190d00780c */ /* 0x000fe40003f04270 */
[----:B------:R-:W-:Y:S02]  /*12e90*/  FSEL R167, R167, -INF , P1 ;  /* 0xff800000a7a77808 */ /* 0x000fe40000800000 */
[----:B------:R-:W-:Y:S02]  /*12ea0*/  ISETP.GT.AND P1, PT, R13, 0x18, PT ;  /* 0x000000180d00780c */ /* 0x000fe40003f24270 */
[----:B------:R-:W-:Y:S01]  /*12eb0*/  FMNMX.FTZ R11, R163, R2, !PT ;  /* 0x00000002a30b7209 */ /* 0x000fe20007810000 */
[----:B------:R-:W4:Y:S01]  /*12ec0*/  MUFU.TANH R182, R19 ;  /* 0x0000001300b67308 */ /* 0x000f220000002400 */
[----:B-1----:R-:W-:Y:S02]  /*12ed0*/  FSEL R176, R176, -INF , P0 ;  /* 0xff800000b0b07808 */ /* 0x002fe40000000000 */
[C---:B------:R-:W-:Y:S02]  /*12ee0*/  ISETP.GT.AND P0, PT, R9.reuse, 0x19, PT ;  /* 0x000000190900780c */ /* 0x040fe40003f04270 */
[----:B---3--:R-:W-:Y:S02]  /*12ef0*/  FSEL R252, R252, -INF , P1 ;  /* 0xff800000fcfc7808 */ /* 0x008fe40000800000 */
[----:B------:R-:W-:Y:S02]  /*12f00*/  ISETP.GT.AND P1, PT, R9, 0x18, PT ;  /* 0x000000180900780c */ /* 0x000fe40003f24270 */
[----:B------:R-:W-:Y:S01]  /*12f10*/  FMNMX.FTZ R11, R168, R11, !PT ;  /* 0x0000000ba80b7209 */ /* 0x000fe20007810000 */
[----:B------:R-:W1:Y:S01]  /*12f20*/  MUFU.TANH R236, R21 ;  /* 0x0000001500ec7308 */ /* 0x000e620000002400 */
[----:B------:R-:W-:Y:S02]  /*12f30*/  FMNMX.FTZ R15, R14, R15, !PT ;  /* 0x0000000f0e0f7209 */ /* 0x000fe40007810000 */
[----:B------:R-:W-:Y:S02]  /*12f40*/  FMNMX.FTZ R11, R252, R11, !PT ;  /* 0x0000000bfc0b7209 */ /* 0x000fe40007810000 */
[----:B--2---:R-:W-:Y:S02]  /*12f50*/  FSEL R250, R250, -INF , P1 ;  /* 0xff800000fafa7808 */ /* 0x004fe40000800000 */
[----:B------:R-:W-:Y:S02]  /*12f60*/  ISETP.GT.AND P1, PT, R13, 0x20, PT ;  /* 0x000000200d00780c */ /* 0x000fe40003f24270 */
[----:B------:R-:W-:Y:S01]  /*12f70*/  FMNMX.FTZ R2, R10, R15, !PT ;  /* 0x0000000f0a027209 */ /* 0x000fe20007810000 */
[----:B------:R-:W2:Y:S01]  /*12f80*/  MUFU.TANH R248, R248 ;  /* 0x000000f800f87308 */ /* 0x000ea20000002400 */
[----:B------:R-:W-:Y:S02]  /*12f90*/  FMNMX.FTZ R11, R176, R11, !PT ;  /* 0x0000000bb00b7209 */ /* 0x000fe40007810000 */
[----:B------:R-:W-:Y:S02]  /*12fa0*/  FMNMX.FTZ R15, R167, R2, !PT ;  /* 0x00000002a70f7209 */ /* 0x000fe40007810000 */
[----:B----4-:R-:W-:Y:S02]  /*12fb0*/  FSEL R182, R182, -INF , P0 ;  /* 0xff800000b6b67808 */ /* 0x010fe40000000000 */
[----:B------:R-:W-:Y:S02]  /*12fc0*/  ISETP.GT.AND P0, PT, R13, 0x21, PT ;  /* 0x000000210d00780c */ /* 0x000fe40003f04270 */
[----:B------:R-:W-:Y:S01]  /*12fd0*/  FMNMX.FTZ R15, R170, R15, !PT ;  /* 0x0000000faa0f7209 */ /* 0x000fe20007810000 */
[----:B------:R-:W3:Y:S01]  /*12fe0*/  MUFU.TANH R246, R22 ;  /* 0x0000001600f67308 */ /* 0x000ee20000002400 */
[----:B------:R-:W-:Y:S02]  /*12ff0*/  IADD3 R17, R134, UR4, RZ ;  /* 0x0000000486117c10 */ /* 0x000fe4000fffe0ff */
[----:B-1----:R-:W-:Y:S02]  /*13000*/  FSEL R236, R236, -INF , P0 ;  /* 0xff800000ecec7808 */ /* 0x002fe40000000000 */
[C---:B------:R-:W-:Y:S02]  /*13010*/  ISETP.GT.AND P0, PT, R9.reuse, 0x21, PT ;  /* 0x000000210900780c */ /* 0x040fe40003f04270 */
[----:B------:R-:W-:Y:S03]  /*13020*/  IADD3 R149, R186, R17, RZ ;  /* 0x00000011ba957210 */ /* 0x000fe60007ffe0ff */
[----:B------:R-:W1:Y:S02]  /*13030*/  MUFU.TANH R242, R23 ;  /* 0x0000001700f27308 */ /* 0x000e640000002400 */
[----:B------:R-:W-:Y:S01]  /*13040*/  LDSM.16.MT88.4 R144, [R149+0x1900] ;  /* 0x001900009590783b */ /* 0x000fe20000004200 */
[----:B--2---:R-:W-:Y:S02]  /*13050*/  FSEL R248, R248, -INF , P1 ;  /* 0xff800000f8f87808 */ /* 0x004fe40000800000 */
[----:B------:R-:W-:Y:S02]  /*13060*/  ISETP.GT.AND P1, PT, R9, 0x20, PT ;  /* 0x000000200900780c */ /* 0x000fe40003f24270 */
[----:B------:R-:W-:Y:S03]  /*13070*/  FMNMX.FTZ R11, R248, R11, !PT ;  /* 0x0000000bf80b7209 */ /* 0x000fe60007810000 */
[----:B------:R-:W2:Y:S01]  /*13080*/  MUFU.TANH R244, R24 ;  /* 0x0000001800f47308 */ /* 0x000ea20000002400 */
[----:B------:R-:W-:Y:S02]  /*13090*/  FMNMX.FTZ R11, R236, R11, !PT ;  /* 0x0000000bec0b7209 */ /* 0x000fe40007810000 */
[----:B---3--:R-:W-:Y:S02]  /*130a0*/  FSEL R246, R246, -INF , P1 ;  /* 0xff800000f6f67808 */ /* 0x008fe40000800000 */
[C---:B------:R-:W-:Y:S05]  /*130b0*/  ISETP.GT.AND P1, PT, R13.reuse, 0x28, PT ;  /* 0x000000280d00780c */ /* 0x040fea0003f24270 */
[----:B------:R-:W3:Y:S01]  /*130c0*/  MUFU.TANH R240, R25 ;  /* 0x0000001900f07308 */ /* 0x000ee20000002400 */
[----:B-1----:R-:W-:Y:S02]  /*130d0*/  FSEL R242, R242, -INF , P0 ;  /* 0xff800000f2f27808 */ /* 0x002fe40000000000 */
[C---:B------:R-:W-:Y:S07]  /*130e0*/  ISETP.GT.AND P0, PT, R13.reuse, 0x29, PT ;  /* 0x000000290d00780c */ /* 0x040fee0003f04270 */
[----:B------:R-:W1:Y:S01]  /*130f0*/  MUFU.TANH R192, R28 ;  /* 0x0000001c00c07308 */ /* 0x000e620000002400 */
[----:B--2---:R-:W-:Y:S02]  /*13100*/  FSEL R244, R244, -INF , P1 ;  /* 0xff800000f4f47808 */ /* 0x004fe40000800000 */
[C---:B------:R-:W-:Y:S02]  /*13110*/  ISETP.GT.AND P1, PT, R13.reuse, 0x30, PT ;  /* 0x000000300d00780c */ /* 0x040fe40003f24270 */
[----:B------:R-:W-:Y:S05]  /*13120*/  FMNMX.FTZ R11, R244, R11, !PT ;  /* 0x0000000bf40b7209 */ /* 0x000fea0007810000 */
[----:B------:R-:W2:Y:S01]  /*13130*/  MUFU.TANH R180, R29 ;  /* 0x0000001d00b47308 */ /* 0x000ea20000002400 */
[----:B---3--:R-:W-:Y:S02]  /*13140*/  FSEL R240, R240, -INF , P0 ;  /* 0xff800000f0f07808 */ /* 0x008fe40000000000 */
[C---:B------:R-:W-:Y:S02]  /*13150*/  ISETP.GT.AND P0, PT, R13.reuse, 0x31, PT ;  /* 0x000000310d00780c */ /* 0x040fe40003f04270 */
[----:B------:R-:W-:Y:S05]  /*13160*/  FMNMX.FTZ R11, R240, R11, !PT ;  /* 0x0000000bf00b7209 */ /* 0x000fea0007810000 */
[----:B------:R-:W3:Y:S01]  /*13170*/  MUFU.TANH R172, R32 ;  /* 0x0000002000ac7308 */ /* 0x000ee20000002400 */
[----:B-1----:R-:W-:Y:S02]  /*13180*/  FSEL R192, R192, -INF , P1 ;  /* 0xff800000c0c07808 */ /* 0x002fe40000800000 */
[C---:B------:R-:W-:Y:S02]  /*13190*/  ISETP.GT.AND P1, PT, R13.reuse, 0x38, PT ;  /* 0x000000380d00780c */ /* 0x040fe40003f24270 */
[----:B------:R-:W-:Y:S05]  /*131a0*/  FMNMX.FTZ R11, R192, R11, !PT ;  /* 0x0000000bc00b7209 */ /* 0x000fea0007810000 */
[----:B------:R-:W1:Y:S01]  /*131b0*/  MUFU.TANH R238, R26 ;  /* 0x0000001a00ee7308 */ /* 0x000e620000002400 */
[----:B--2---:R-:W-:Y:S02]  /*131c0*/  FSEL R180, R180, -INF , P0 ;  /* 0xff800000b4b47808 */ /* 0x004fe40000000000 */
[----:B------:R-:W-:Y:S02]  /*131d0*/  ISETP.GT.AND P0, PT, R13, 0x39, PT ;  /* 0x000000390d00780c */ /* 0x000fe40003f04270 */
[----:B------:R-:W-:Y:S05]  /*131e0*/  FMNMX.FTZ R13, R250, R15, !PT ;  /* 0x0000000ffa0d7209 */ /* 0x000fea0007810000 */
[----:B------:R-:W2:Y:S01]  /*131f0*/  MUFU.TANH R166, R33 ;  /* 0x0000002100a67308 */ /* 0x000ea20000002400 */
[----:B------:R-:W-:Y:S02]  /*13200*/  FMNMX.FTZ R11, R180, R11, !PT ;  /* 0x0000000bb40b7209 */ /* 0x000fe40007810000 */
[----:B------:R-:W-:Y:S02]  /*13210*/  FMNMX.FTZ R13, R182, R13, !PT ;  /* 0x0000000db60d7209 */ /* 0x000fe40007810000 */
[----:B---3--:R-:W-:Y:S02]  /*13220*/  FSEL R172, R172, -INF , P1 ;  /* 0xff800000acac7808 */ /* 0x008fe40000800000 */
[C---:B------:R-:W-:Y:S02]  /*13230*/  ISETP.GT.AND P1, PT, R9.reuse, 0x28, PT ;  /* 0x000000280900780c */ /* 0x040fe40003f24270 */
[----:B------:R-:W-:Y:S01]  /*13240*/  FMNMX.FTZ R13, R246, R13, !PT ;  /* 0x0000000df60d7209 */ /* 0x000fe20007810000 */
[----:B------:R-:W3:Y:S01]  /*13250*/  MUFU.TANH R194, R27 ;  /* 0x0000001b00c27308 */ /* 0x000ee20000002400 */
[----:B------:R-:W-:Y:S02]  /*13260*/  FMNMX.FTZ R11, R172, R11, !PT ;  /* 0x0000000bac0b7209 */ /* 0x000fe40007810000 */
[----:B------:R-:W-:Y:S02]  /*13270*/  FMNMX.FTZ R13, R242, R13, !PT ;  /* 0x0000000df20d7209 */ /* 0x000fe40007810000 */
[----:B-1----:R-:W-:Y:S02]  /*13280*/  FSEL R238, R238, -INF , P1 ;  /* 0xff800000eeee7808 */ /* 0x002fe40000800000 */
[C---:B------:R-:W-:Y:S02]  /*13290*/  ISETP.GT.AND P1, PT, R9.reuse, 0x30, PT ;  /* 0x000000300900780c */ /* 0x040fe40003f24270 */
[----:B------:R-:W-:Y:S01]  /*132a0*/  FMNMX.FTZ R13, R238, R13, !PT ;  /* 0x0000000dee0d7209 */ /* 0x000fe20007810000 */
[----:B------:R-:W1:Y:S01]  /*132b0*/  MUFU.TANH R178, R30 ;  /* 0x0000001e00b27308 */ /* 0x000e620000002400 */
[----:B--2---:R-:W-:Y:S02]  /*132c0*/  FSEL R166, R166, -INF , P0 ;  /* 0xff800000a6a67808 */ /* 0x004fe40000000000 */
[C---:B------:R-:W-:Y:S02]  /*132d0*/  ISETP.GT.AND P0, PT, R9.reuse, 0x29, PT ;  /* 0x000000290900780c */ /* 0x040fe40003f04270 */
[----:B------:R-:W-:Y:S05]  /*132e0*/  FMNMX.FTZ R2, R166, R11, !PT ;  /* 0x0000000ba6027209 */ /* 0x000fea0007810000 */
[----:B------:R-:W2:Y:S01]  /*132f0*/  MUFU.TANH R31, R31 ;  /* 0x0000001f001f7308 */ /* 0x000ea20000002400 */
[----:B------:R-:W4:Y:S01]  /*13300*/  SHFL.BFLY PT, R11, R2, 0x2, 0x1f ;  /* 0x0c401f00020b7f89 */ /* 0x000f2200000e0000 */
[----:B---3--:R-:W-:Y:S02]  /*13310*/  FSEL R194, R194, -INF , P0 ;  /* 0xff800000c2c27808 */ /* 0x008fe40000000000 */
[C---:B------:R-:W-:Y:S02]  /*13320*/  ISETP.GT.AND P0, PT, R9.reuse, 0x31, PT ;  /* 0x000000310900780c */ /* 0x040fe40003f04270 */
[----:B------:R-:W-:Y:S04]  /*13330*/  FMNMX.FTZ R13, R194, R13, !PT ;  /* 0x0000000dc20d7209 */ /* 0x000fe80007810000 */
[----:B------:R-:W3:Y:S01]  /*13340*/  MUFU.TANH R164, R34 ;  /* 0x0000002200a47308 */ /* 0x000ee20000002400 */
[----:B-1----:R-:W-:Y:S02]  /*13350*/  FSEL R178, R178, -INF , P1 ;  /* 0xff800000b2b27808 */ /* 0x002fe40000800000 */
[----:B------:R-:W-:Y:S02]  /*13360*/  ISETP.GT.AND P1, PT, R9, 0x38, PT ;  /* 0x000000380900780c */ /* 0x000fe40003f24270 */
[----:B------:R-:W-:Y:S05]  /*13370*/  FMNMX.FTZ R13, R178, R13, !PT ;  /* 0x0000000db20d7209 */ /* 0x000fea0007810000 */
[----:B------:R-:W1:Y:S01]  /*13380*/  MUFU.TANH R162, R35 ;  /* 0x0000002300a27308 */ /* 0x000e620000002400 */
[----:B--2---:R-:W-:Y:S02]  /*13390*/  FSEL R174, R31, -INF , P0 ;  /* 0xff8000001fae7808 */ /* 0x004fe40000000000 */
[----:B------:R-:W-:Y:S01]  /*133a0*/  ISETP.GT.AND P0, PT, R9, 0x39, PT ;  /* 0x000000390900780c */ /* 0x000fe20003f04270 */
[----:B------:R-:W-:Y:S01]  /*133b0*/  LDSM.16.MT88.4 R28, [R134+UR4+0x100] ;  /* 0x00010004861c783b */ /* 0x000fe20008004200 */
[----:B------:R-:W-:Y:S02]  /*133c0*/  FMNMX.FTZ R13, R174, R13, !PT ;  /* 0x0000000dae0d7209 */ /* 0x000fe40007810000 */
[----:B----4-:R-:W-:Y:S02]  /*133d0*/  FMNMX.FTZ R11, R2, R11, !PT ;  /* 0x0000000b020b7209 */ /* 0x010fe40007810000 */
[----:B---3--:R-:W-:Y:S03]  /*133e0*/  FSEL R164, R164, -INF , P1 ;  /* 0xff800000a4a47808 */ /* 0x008fe60000800000 */
[----:B------:R-:W2:Y:S01]  /*133f0*/  SHFL.BFLY PT, R2, R11, 0x1, 0x1f ;  /* 0x0c201f000b027f89 */ /* 0x000ea200000e0000 */
[----:B------:R-:W-:Y:S02]  /*13400*/  FMNMX.FTZ R13, R164, R13, !PT ;  /* 0x0000000da40d7209 */ /* 0x000fe40007810000 */
[----:B-1----:R-:W-:Y:S04]  /*13410*/  FSEL R162, R162, -INF , P0 ;  /* 0xff800000a2a27808 */ /* 0x002fe80000000000 */
[----:B------:R-:W-:Y:S05]  /*13420*/  FMNMX.FTZ R15, R162, R13, !PT ;  /* 0x0000000da20f7209 */ /* 0x000fea0007810000 */
[----:B------:R-:W1:Y:S01]  /*13430*/  SHFL.BFLY PT, R18, R15, 0x2, 0x1f ;  /* 0x0c401f000f127f89 */ /* 0x000e6200000e0000 */
[----:B--2---:R-:W-:Y:S04]  /*13440*/  FMNMX.FTZ R2, R11, R2, !PT ;  /* 0x000000020b027209 */ /* 0x004fe80007810000 */
[C---:B------:R-:W-:Y:S01]  /*13450*/  FSETP.NEU.FTZ.AND P1, PT, R2.reuse, -INF , PT ;  /* 0xff8000000200780b */ /* 0x040fe20003f3d000 */
[C---:B------:R-:W-:Y:S03]  /*13460*/  FMUL.FTZ R165, R2.reuse, c[0x0][0x2d0] ;  /* 0x0000b40002a57a20 */ /* 0x040fe60000410000 */
[----:B------:R-:W-:Y:S02]  /*13470*/  FSEL R4, R2, RZ, P1 ;  /* 0x000000ff02047208 */ /* 0x000fe40000800000 */
[----:B------:R-:W-:Y:S03]  /*13480*/  FSEL R165, R165, RZ, P1 ;  /* 0x000000ffa5a57208 */ /* 0x000fe60000800000 */
[----:B------:R-:W-:Y:S02]  /*13490*/  FADD.FTZ R4, -R4, R3 ;  /* 0x0000000304047221 */ /* 0x000fe40000010100 */
[--C-:B------:R-:W-:Y:S02]  /*134a0*/  FFMA.FTZ R159, R0, c[0x0][0x2d0], -R165.reuse ;  /* 0x0000b400009f7a23 */ /* 0x100fe400000108a5 */
[--C-:B------:R-:W-:Y:S01]  /*134b0*/  FFMA.FTZ R158, R12, c[0x0][0x2d0], -R165.reuse ;  /* 0x0000b4000c9e7a23 */ /* 0x100fe200000108a5 */
[----:B-1----:R-:W-:Y:S01]  /*134c0*/  FMNMX.FTZ R16, R15, R18, !PT ;  /* 0x000000120f107209 */ /* 0x002fe20007810000 */
[--C-:B------:R-:W-:Y:S02]  /*134d0*/  FFMA.FTZ R155, R156, c[0x0][0x2d0], -R165.reuse ;  /* 0x0000b4009c9b7a23 */ /* 0x100fe400000108a5 */
[--C-:B------:R-:W-:Y:S01]  /*134e0*/  FFMA.FTZ R160, R8, c[0x0][0x2d0], -R165.reuse ;  /* 0x0000b40008a07a23 */ /* 0x100fe200000108a5 */
[----:B------:R-:W-:Y:S01]  /*134f0*/  MUFU.EX2 R159, R159 ;  /* 0x0000009f009f7308 */ /* 0x000fe20000000800 */
[----:B------:R-:W1:Y:S01]  /*13500*/  SHFL.BFLY PT, R9, R16, 0x1, 0x1f ;  /* 0x0c201f0010097f89 */ /* 0x000e6200000e0000 */
[--C-:B------:R-:W-:Y:S02]  /*13510*/  FFMA.FTZ R163, R163, c[0x0][0x2d0], -R165.reuse ;  /* 0x0000b400a3a37a23 */ /* 0x100fe400000108a5 */
[--C-:B------:R-:W-:Y:S02]  /*13520*/  FFMA.FTZ R168, R168, c[0x0][0x2d0], -R165.reuse ;  /* 0x0000b400a8a87a23 */ /* 0x100fe400000108a5 */
[--C-:B------:R-:W-:Y:S02]  /*13530*/  FFMA.FTZ R169, R252, c[0x0][0x2d0], -R165.reuse ;  /* 0x0000b400fca97a23 */ /* 0x100fe400000108a5 */
[--C-:B------:R-:W-:Y:S02]  /*13540*/  FFMA.FTZ R176, R176, c[0x0][0x2d0], -R165.reuse ;  /* 0x0000b400b0b07a23 */ /* 0x100fe400000108a5 */
[----:B------:R-:W2:Y:S01]  /*13550*/  MUFU.EX2 R160, R160 ;  /* 0x000000a000a07308 */ /* 0x000ea20000000800 */
[--C-:B------:R-:W-:Y:S02]  /*13560*/  FFMA.FTZ R173, R248, c[0x0][0x2d0], -R165.reuse ;  /* 0x0000b400f8ad7a23 */ /* 0x100fe400000108a5 */
[--C-:B------:R-:W-:Y:S02]  /*13570*/  FFMA.FTZ R236, R236, c[0x0][0x2d0], -R165.reuse ;  /* 0x0000b400ecec7a23 */ /* 0x100fe400000108a5 */
[--C-:B------:R-:W-:Y:S02]  /*13580*/  FFMA.FTZ R177, R244, c[0x0][0x2d0], -R165.reuse ;  /* 0x0000b400f4b17a23 */ /* 0x100fe400000108a5 */
[--C-:B------:R-:W-:Y:S02]  /*13590*/  FFMA.FTZ R240, R240, c[0x0][0x2d0], -R165.reuse ;  /* 0x0000b400f0f07a23 */ /* 0x100fe400000108a5 */
[--C-:B------:R-:W-:Y:S01]  /*135a0*/  FFMA.FTZ R181, R192, c[0x0][0x2d0], -R165.reuse ;  /* 0x0000b400c0b57a23 */ /* 0x100fe200000108a5 */
[----:B------:R-:W-:Y:S01]  /*135b0*/  MUFU.EX2 R158, R158 ;  /* 0x0000009e009e7308 */ /* 0x000fe20000000800 */
[--C-:B------:R-:W-:Y:S02]  /*135c0*/  FFMA.FTZ R180, R180, c[0x0][0x2d0], -R165.reuse ;  /* 0x0000b400b4b47a23 */ /* 0x100fe400000108a5 */
[--C-:B------:R-:W-:Y:S01]  /*135d0*/  FFMA.FTZ R172, R172, c[0x0][0x2d0], -R165.reuse ;  /* 0x0000b400acac7a23 */ /* 0x100fe200000108a5 */
[----:B-1----:R-:W-:Y:S01]  /*135e0*/  FMNMX.FTZ R0, R16, R9, !PT ;  /* 0x0000000910007209 */ /* 0x002fe20007810000 */
[----:B------:R-:W-:Y:S01]  /*135f0*/  FFMA.FTZ R165, R166, c[0x0][0x2d0], -R165 ;  /* 0x0000b400a6a57a23 */ /* 0x000fe200000108a5 */
[----:B------:R-:W-:Y:S02]  /*13600*/  IADD3 R9, R135, UR4, RZ ;  /* 0x0000000487097c10 */ /* 0x000fe4000fffe0ff */
[C---:B------:R-:W-:Y:S01]  /*13610*/  FSETP.NEU.FTZ.AND P0, PT, R0.reuse, -INF , PT ;  /* 0xff8000000000780b */ /* 0x040fe20003f1d000 */
[----:B------:R-:W-:Y:S01]  /*13620*/  FMUL.FTZ R161, R0, c[0x0][0x2d0] ;  /* 0x0000b40000a17a20 */ /* 0x000fe20000410000 */
[----:B------:R-:W1:Y:S01]  /*13630*/  MUFU.EX2 R155, R155 ;  /* 0x0000009b009b7308 */ /* 0x000e620000000800 */
[----:B------:R-:W-:Y:S02]  /*13640*/  IADD3 R148, R186, R9, RZ ;  /* 0x00000009ba947210 */ /* 0x000fe40007ffe0ff */
[----:B------:R-:W-:Y:S02]  /*13650*/  FSEL R5, R0, RZ, P0 ;  /* 0x000000ff00057208 */ /* 0x000fe40000000000 */
[----:B------:R-:W-:Y:S01]  /*13660*/  FSEL R161, R161, RZ, P0 ;  /* 0x000000ffa1a17208 */ /* 0x000fe20000000000 */
[----:B------:R-:W-:Y:S01]  /*13670*/  LDSM.16.MT88.4 R20, [R148+0x100] ;  /* 0x000100009414783b */ /* 0x000fe20000004200 */
[----:B--2---:R-:W-:Y:S01]  /*13680*/  F2FP.BF16.PACK_AB R136, R159, R160 ;  /* 0x000000a09f88723e */ /* 0x004fe200000010ff */
[----:B------:R-:W-:Y:S01]  /*13690*/  FADD.FTZ R3, -R5, R132 ;  /* 0x0000008405037221 */ /* 0x000fe20000010100 */
[----:B------:R-:W-:Y:S01]  /*136a0*/  ISETP.GE.AND P0, PT, R217, 0x2, PT ;  /* 0x00000002d900780c */ /* 0x000fe20003f06270 */
[--C-:B------:R-:W-:Y:S01]  /*136b0*/  FFMA.FTZ R156, R154, c[0x0][0x2d0], -R161.reuse ;  /* 0x0000b4009a9c7a23 */ /* 0x100fe200000108a1 */
[----:B------:R-:W-:Y:S01]  /*136c0*/  MUFU.EX2 R163, R163 ;  /* 0x000000a300a37308 */ /* 0x000fe20000000800 */
[--C-:B------:R-:W-:Y:S02]  /*136d0*/  FFMA.FTZ R154, R14, c[0x0][0x2d0], -R161.reuse ;  /* 0x0000b4000e9a7a23 */ /* 0x100fe400000108a1 */
[----:B------:R-:W2:Y:S01]  /*136e0*/  LDSM.16.MT88.4 R12, [R135+UR4+0x100] ;  /* 0x00010004870c783b */ /* 0x000ea20008004200 */
[----:B------:R-:W-:Y:S02]  /*136f0*/  FMUL.FTZ R132, R4, c[0x0][0x2d0] ;  /* 0x0000b40004847a20 */ /* 0x000fe40000410000 */
[--C-:B------:R-:W-:Y:S02]  /*13700*/  FFMA.FTZ R157, R153, c[0x0][0x2d0], -R161.reuse ;  /* 0x0000b400999d7a23 */ /* 0x100fe400000108a1 */
[--C-:B------:R-:W-:Y:S02]  /*13710*/  FFMA.FTZ R153, R10, c[0x0][0x2d0], -R161.reuse ;  /* 0x0000b4000a997a23 */ /* 0x100fe400000108a1 */
[----:B------:R-:W-:Y:S01]  /*13720*/  FMUL.FTZ R7, R3, c[0x0][0x2d0] ;  /* 0x0000b40003077a20 */ /* 0x000fe20000410000 */
[----:B------:R-:W3:Y:S01]  /*13730*/  MUFU.EX2 R132, R132 ;  /* 0x0000008400847308 */ /* 0x000ee20000000800 */
[--C-:B------:R-:W-:Y:S01]  /*13740*/  FFMA.FTZ R167, R167, c[0x0][0x2d0], -R161.reuse ;  /* 0x0000b400a7a77a23 */ /* 0x100fe200000108a1 */
[----:B-1----:R-:W-:Y:S01]  /*13750*/  F2FP.BF16.PACK_AB R138, R155, R158 ;  /* 0x0000009e9b8a723e */ /* 0x002fe200000010ff */
[--C-:B------:R-:W-:Y:S02]  /*13760*/  FFMA.FTZ R170, R170, c[0x0][0x2d0], -R161.reuse ;  /* 0x0000b400aaaa7a23 */ /* 0x100fe400000108a1 */
[--C-:B------:R-:W-:Y:S02]  /*13770*/  FFMA.FTZ R171, R250, c[0x0][0x2d0], -R161.reuse ;  /* 0x0000b400faab7a23 */ /* 0x100fe400000108a1 */
[--C-:B------:R-:W-:Y:S02]  /*13780*/  FFMA.FTZ R182, R182, c[0x0][0x2d0], -R161.reuse ;  /* 0x0000b400b6b67a23 */ /* 0x100fe400000108a1 */
[--C-:B------:R-:W-:Y:S01]  /*13790*/  FFMA.FTZ R175, R246, c[0x0][0x2d0], -R161.reuse ;  /* 0x0000b400f6af7a23 */ /* 0x100fe200000108a1 */
[----:B------:R-:W1:Y:S01]  /*137a0*/  MUFU.EX2 R3, R7 ;  /* 0x0000000700037308 */ /* 0x000e620000000800 */
[--C-:B------:R-:W-:Y:S02]  /*137b0*/  FFMA.FTZ R242, R242, c[0x0][0x2d0], -R161.reuse ;  /* 0x0000b400f2f27a23 */ /* 0x100fe400000108a1 */
[--C-:B------:R-:W-:Y:S02]  /*137c0*/  FFMA.FTZ R179, R238, c[0x0][0x2d0], -R161.reuse ;  /* 0x0000b400eeb37a23 */ /* 0x100fe400000108a1 */
[--C-:B------:R-:W-:Y:S02]  /*137d0*/  FFMA.FTZ R194, R194, c[0x0][0x2d0], -R161.reuse ;  /* 0x0000b400c2c27a23 */ /* 0x100fe400000108a1 */
[--C-:B------:R-:W-:Y:S02]  /*137e0*/  FFMA.FTZ R178, R178, c[0x0][0x2d0], -R161.reuse ;  /* 0x0000b400b2b27a23 */ /* 0x100fe400000108a1 */
[--C-:B------:R-:W-:Y:S01]  /*137f0*/  FFMA.FTZ R183, R174, c[0x0][0x2d0], -R161.reuse ;  /* 0x0000b400aeb77a23 */ /* 0x100fe200000108a1 */
[----:B------:R-:W-:Y:S01]  /*13800*/  MUFU.EX2 R156, R156 ;  /* 0x0000009c009c7308 */ /* 0x000fe20000000800 */
[--C-:B------:R-:W-:Y:S02]  /*13810*/  FFMA.FTZ R164, R164, c[0x0][0x2d0], -R161.reuse ;  /* 0x0000b400a4a47a23 */ /* 0x100fe400000108a1 */
[----:B------:R-:W-:Y:S02]  /*13820*/  FFMA.FTZ R161, R162, c[0x0][0x2d0], -R161 ;  /* 0x0000b400a2a17a23 */ /* 0x000fe400000108a1 */
[C---:B---3--:R-:W-:Y:S02]  /*13830*/  FMUL.FTZ R4, R132.reuse, R128 ;  /* 0x0000008084047220 */ /* 0x048fe40000410000 */
[C---:B------:R-:W-:Y:S02]  /*13840*/  FMUL.FTZ R5, R132.reuse, R129 ;  /* 0x0000008184057220 */ /* 0x040fe40000410000 */
[C---:B------:R-:W-:Y:S01]  /*13850*/  FMUL.FTZ R8, R132.reuse, R124 ;  /* 0x0000007c84087220 */ /* 0x040fe20000410000 */
[----:B------:R-:W3:Y:S01]  /*13860*/  MUFU.EX2 R157, R157 ;  /* 0x0000009d009d7308 */ /* 0x000ee20000000800 */
[C---:B------:R-:W-:Y:S02]  /*13870*/  FMUL.FTZ R9, R132.reuse, R125 ;  /* 0x0000007d84097220 */ /* 0x040fe40000410000 */
[C---:B------:R-:W-:Y:S02]  /*13880*/  FMUL.FTZ R16, R132.reuse, R116 ;  /* 0x0000007484107220 */ /* 0x040fe40000410000 */
[C---:B-1----:R-:W-:Y:S02]  /*13890*/  FMUL.FTZ R6, R3.reuse, R130 ;  /* 0x0000008203067220 */ /* 0x042fe40000410000 */
[C---:B------:R-:W-:Y:S02]  /*138a0*/  FMUL.FTZ R7, R3.reuse, R131 ;  /* 0x0000008303077220 */ /* 0x040fe40000410000 */
[C---:B------:R-:W-:Y:S01]  /*138b0*/  FMUL.FTZ R10, R3.reuse, R126 ;  /* 0x0000007e030a7220 */ /* 0x040fe20000410000 */
[----:B------:R-:W-:Y:S01]  /*138c0*/  MUFU.EX2 R154, R154 ;  /* 0x0000009a009a7308 */ /* 0x000fe20000000800 */
[C---:B------:R-:W-:Y:S01]  /*138d0*/  FMUL.FTZ R11, R3.reuse, R127 ;  /* 0x0000007f030b7220 */ /* 0x040fe20000410000 */
[----:B------:R-:W-:Y:S01]  /*138e0*/  LDSM.16.MT88.4 R128, [R134+UR4+0x1100] ;  /* 0x001100048680783b */ /* 0x000fe20008004200 */
[C---:B------:R-:W-:Y:S02]  /*138f0*/  FMUL.FTZ R17, R132.reuse, R117 ;  /* 0x0000007584117220 */ /* 0x040fe40000410000 */
[C---:B------:R-:W-:Y:S02]  /*13900*/  FMUL.FTZ R18, R3.reuse, R118 ;  /* 0x0000007603127220 */ /* 0x040fe40000410000 */
[C---:B------:R-:W-:Y:S02]  /*13910*/  FMUL.FTZ R19, R3.reuse, R119 ;  /* 0x0000007703137220 */ /* 0x040fe40000410000 */
[C---:B------:R-:W-:Y:S01]  /*13920*/  FMUL.FTZ R24, R132.reuse, R108 ;  /* 0x0000006c84187220 */ /* 0x040fe20000410000 */
[----:B------:R-:W1:Y:S01]  /*13930*/  MUFU.EX2 R153, R153 ;  /* 0x0000009900997308 */ /* 0x000e620000000800 */
[----:B------:R-:W-:Y:S01]  /*13940*/  FMUL.FTZ R25, R132, R109 ;  /* 0x0000006d84197220 */ /* 0x000fe20000410000 */
[----:B------:R-:W-:Y:S01]  /*13950*/  LDSM.16.MT88.4 R116, [R134+UR4+0x900] ;  /* 0x000900048674783b */ /* 0x000fe20008004200 */
[C---:B------:R-:W-:Y:S01]  /*13960*/  FMUL.FTZ R26, R3.reuse, R110 ;  /* 0x0000006e031a7220 */ /* 0x040fe20000410000 */
[----:B---3--:R-:W-:Y:S01]  /*13970*/  F2FP.BF16.PACK_AB R137, R156, R157 ;  /* 0x0000009d9c89723e */ /* 0x008fe200000010ff */
[C---:B------:R-:W-:Y:S02]  /*13980*/  FMUL.FTZ R27, R3.reuse, R111 ;  /* 0x0000006f031b7220 */ /* 0x040fe40000410000 */
[C---:B------:R-:W-:Y:S02]  /*13990*/  FMUL.FTZ R32, R132.reuse, R100 ;  /* 0x0000006484207220 */ /* 0x040fe40000410000 */
[C---:B------:R-:W-:Y:S01]  /*139a0*/  FMUL.FTZ R33, R132.reuse, R101 ;  /* 0x0000006584217220 */ /* 0x040fe20000410000 */
[----:B------:R-:W-:Y:S01]  /*139b0*/  LDSM.16.MT88.4 R108, [R149+0x2100] ;  /* 0x00210000956c783b */ /* 0x000fe20000004200 */
[C---:B------:R-:W-:Y:S01]  /*139c0*/  FMUL.FTZ R34, R3.reuse, R102 ;  /* 0x0000006603227220 */ /* 0x040fe20000410000 */
[----:B------:R-:W3:Y:S01]  /*139d0*/  MUFU.EX2 R168, R168 ;  /* 0x000000a800a87308 */ /* 0x000ee20000000800 */
[C---:B------:R-:W-:Y:S02]  /*139e0*/  FMUL.FTZ R35, R3.reuse, R103 ;  /* 0x0000006703237220 */ /* 0x040fe40000410000 */
[C---:B------:R-:W-:Y:S02]  /*139f0*/  FMUL.FTZ R38, R3.reuse, R38 ;  /* 0x0000002603267220 */ /* 0x040fe40000410000 */
[C---:B------:R-:W-:Y:S01]  /*13a00*/  FMUL.FTZ R36, R132.reuse, R36 ;  /* 0x0000002484247220 */ /* 0x040fe20000410000 */
[----:B------:R-:W-:Y:S01]  /*13a10*/  LDSM.16.MT88.4 R100, [R134+UR4+0x2100] ;  /* 0x002100048664783b */ /* 0x000fe20008004200 */
[C---:B------:R-:W-:Y:S02]  /*13a20*/  FMUL.FTZ R39, R3.reuse, R39 ;  /* 0x0000002703277220 */ /* 0x040fe40000410000 */
[C---:B------:R-:W-:Y:S01]  /*13a30*/  FMUL.FTZ R37, R132.reuse, R37 ;  /* 0x0000002584257220 */ /* 0x040fe20000410000 */
[----:B------:R-:W-:Y:S01]  /*13a40*/  MUFU.EX2 R167, R167 ;  /* 0x000000a700a77308 */ /* 0x000fe20000000800 */
[----:B------:R-:W-:Y:S01]  /*13a50*/  FMUL.FTZ R42, R3, R42 ;  /* 0x0000002a032a7220 */ /* 0x000fe20000410000 */
[----:B-1----:R-:W-:Y:S01]  /*13a60*/  F2FP.BF16.PACK_AB R139, R153, R154 ;  /* 0x0000009a998b723e */ /* 0x002fe200000010ff */
[C---:B------:R-:W-:Y:S01]  /*13a70*/  FMUL.FTZ R40, R132.reuse, R40 ;  /* 0x0000002884287220 */ /* 0x040fe20000410000 */
[----:B------:R-:W-:Y:S01]  /*13a80*/  LDSM.16.MT88.4 R124, [R135+UR4+0x2900] ;  /* 0x00290004877c783b */ /* 0x000fe20008004200 */
[C---:B------:R-:W-:Y:S02]  /*13a90*/  FMUL.FTZ R43, R3.reuse, R43 ;  /* 0x0000002b032b7220 */ /* 0x040fe40000410000 */
[C---:B------:R-:W-:Y:S02]  /*13aa0*/  FMUL.FTZ R41, R132.reuse, R41 ;  /* 0x0000002984297220 */ /* 0x040fe40000410000 */
[C---:B--2---:R-:W-:Y:S01]  /*13ab0*/  HMMA.16816.F32.BF16 R4, R136.reuse, R12, R4 ;  /* 0x0000000c8804723c */ /* 0x044fe20000041804 */
        /* <DEDUP_REMOVED lines=9> */
[----:B------:R-:W2:Y:S01]  /*13b50*/  MUFU.EX2 R176, R176 ;  /* 0x000000b000b07308 */ /* 0x000ea20000000800 */
[----:B------:R-:W4:Y:S01]  /*13b60*/  LDSM.16.MT88.4 R120, [R149+0x100] ;  /* 0x000100009578783b */ /* 0x000f220000004200 */
        /* <DEDUP_REMOVED lines=10> */
[----:B------:R-:W5:Y:S01]  /*13c10*/  MUFU.EX2 R182, R182 ;  /* 0x000000b600b67308 */ /* 0x000f620000000800 */
        /* <DEDUP_REMOVED lines=57> */
[----:B------:R-:W4:Y:S01]  /*13fb0*/  MUFU.EX2 R180, R180 ;  /* 0x000000b400b47308 */ /* 0x000f220000000800 */
        /* <DEDUP_REMOVED lines=11> */
[----:B------:R-:W1:Y:S01]  /*14070*/  MUFU.EX2 R183, R183 ;  /* 0x000000b700b77308 */ /* 0x000e620000000800 */
[C---:B------:R-:W-:Y:S02]  /*14080*/  FMUL.FTZ R89, R132.reuse, R89 ;  /* 0x0000005984597220 */ /* 0x040fe40000410000 */
[C---:B------:R-:W-:Y:S01]  /*14090*/  FMUL.FTZ R86, R3.reuse, R86 ;  /* 0x0000005603567220 */ /* 0x040fe20000410000 */
[C---:B------:R-:W-:Y:S01]  /*140a0*/  HMMA.16816.F32.BF16 R72, R136.reuse, R106, R72 ;  /* 0x0000006a8848723c */ /* 0x040fe20000041848 */
[----:B------:R-:W1:Y:S03]  /*140b0*/  LDSM.16.MT88.4 R104, [R149+0x4100] ;  /* 0x004100009568783b */ /* 0x000e660000004200 */
[C---:B------:R-:W-:Y:S02]  /*140c0*/  FMUL.FTZ R76, R132.reuse, R76 ;  /* 0x0000004c844c7220 */ /* 0x040fe40000410000 */
[C---:B------:R-:W-:Y:S01]  /*140d0*/  FMUL.FTZ R77, R132.reuse, R77 ;  /* 0x0000004d844d7220 */ /* 0x040fe20000410000 */
[----:B------:R-:W-:Y:S01]  /*140e0*/  MUFU.EX2 R172, R172 ;  /* 0x000000ac00ac7308 */ /* 0x000fe20000000800 */
[C---:B------:R-:W-:Y:S04]  /*140f0*/  FMUL.FTZ R87, R3.reuse, R87 ;  /* 0x0000005703577220 */ /* 0x040fe80000410000 */
[C---:B------:R-:W-:Y:S01]  /*14100*/  FMUL.FTZ R92, R132.reuse, R92 ;  /* 0x0000005c845c7220 */ /* 0x040fe20000410000 */
[C---:B--2---:R-:W-:Y:S03]  /*14110*/  HMMA.16816.F32.BF16 R76, R136.reuse, R100, R76 ;  /* 0x00000064884c723c */ /* 0x044fe6000004184c */
[C---:B------:R-:W-:Y:S01]  /*14120*/  FMUL.FTZ R80, R132.reuse, R80 ;  /* 0x0000005084507220 */ /* 0x040fe20000410000 */
[----:B------:R-:W2:Y:S01]  /*14130*/  MUFU.EX2 R165, R165 ;  /* 0x000000a500a57308 */ /* 0x000ea20000000800 */
[----:B------:R-:W-:Y:S02]  /*14140*/  FMUL.FTZ R81, R132, R81 ;  /* 0x0000005184517220 */ /* 0x000fe40000410000 */
[C---:B------:R-:W-:Y:S01]  /*14150*/  FMUL.FTZ R90, R3.reuse, R90 ;  /* 0x0000005a035a7220 */ /* 0x040fe20000410000 */
[----:B---3--:R-:W-:Y:S01]  /*14160*/  F2FP.BF16.PACK_AB R100, R168, R163 ;  /* 0x000000a3a864723e */ /* 0x008fe200000010ff */
[----:B------:R-:W-:Y:S03]  /*14170*/  FMUL.FTZ R93, R132, R93 ;  /* 0x0000005d845d7220 */ /* 0x000fe60000410000 */
[C---:B------:R-:W-:Y:S02]  /*14180*/  HMMA.16816.F32.BF16 R80, R136.reuse, R102, R80 ;  /* 0x000000668850723c */ /* 0x040fe40000041850 */
[----:B------:R-:W-:Y:S01]  /*14190*/  MUFU.EX2 R164, R164 ;  /* 0x000000a400a47308 */ /* 0x000fe20000000800 */
[C---:B------:R-:W-:Y:S01]  /*141a0*/  FMUL.FTZ R91, R3.reuse, R91 ;  /* 0x0000005b035b7220 */ /* 0x040fe20000410000 */
[----:B------:R-:W-:Y:S01]  /*141b0*/  F2FP.BF16.PACK_AB R101, R170, R167 ;  /* 0x000000a7aa65723e */ /* 0x000fe200000010ff */
[C---:B------:R-:W-:Y:S02]  /*141c0*/  FMUL.FTZ R96, R132.reuse, R96 ;  /* 0x0000006084607220 */ /* 0x040fe40000410000 */
[C---:B------:R-:W-:Y:S01]  /*141d0*/  FMUL.FTZ R94, R3.reuse, R94 ;  /* 0x0000005e035e7220 */ /* 0x040fe20000410000 */
[C---:B----4-:R-:W-:Y:S04]  /*141e0*/  HMMA.16816.F32.BF16 R84, R136.reuse, R108, R84 ;  /* 0x0000006c8854723c */ /* 0x050fe80000041854 */
[----:B------:R-:W-:Y:S01]  /*141f0*/  FMUL.FTZ R97, R132, R97 ;  /* 0x0000006184617220 */ /* 0x000fe20000410000 */
[----:B------:R-:W-:Y:S01]  /*14200*/  F2FP.BF16.PACK_AB R102, R176, R169 ;  /* 0x000000a9b066723e */ /* 0x000fe200000010ff */
[C---:B------:R-:W-:Y:S01]  /*14210*/  FMUL.FTZ R95, R3.reuse, R95 ;  /* 0x0000005f035f7220 */ /* 0x040fe20000410000 */
[----:B-----5:R-:W-:Y:S01]  /*14220*/  F2FP.BF16.PACK_AB R103, R182, R171 ;  /* 0x000000abb667723e */ /* 0x020fe200000010ff */
[C---:B------:R-:W-:Y:S01]  /*14230*/  HMMA.16816.F32.BF16 R88, R136.reuse, R110, R88 ;  /* 0x0000006e8858723c */ /* 0x040fe20000041858 */
[----:B------:R-:W3:Y:S01]  /*14240*/  LDSM.16.MT88.4 R108, [R148+0x900] ;  /* 0x00090000946c783b */ /* 0x000ee20000004200 */
[----:B------:R-:W4:Y:S02]  /*14250*/  MUFU.EX2 R161, R161 ;  /* 0x000000a100a17308 */ /* 0x000f240000000800 */
[C---:B------:R-:W-:Y:S02]  /*14260*/  FMUL.FTZ R98, R3.reuse, R98 ;  /* 0x0000006203627220 */ /* 0x040fe40000410000 */
[C---:B------:R-:W-:Y:S02]  /*14270*/  FMUL.FTZ R99, R3.reuse, R99 ;  /* 0x0000006303637220 */ /* 0x040fe40000410000 */
[C---:B-1----:R-:W-:Y:S04]  /*14280*/  HMMA.16816.F32.BF16 R92, R136.reuse, R104, R92 ;  /* 0x00000068885c723c */ /* 0x042fe8000004185c */
[----:B------:R-:W-:Y:S02]  /*14290*/  FFMA.FTZ R157, R3, R214, R157 ;  /* 0x000000d6039d7223 */ /* 0x000fe4000001009d */
[----:B------:R-:W-:Y:S01]  /*142a0*/  FFMA.FTZ R160, R132, R213, R160 ;  /* 0x000000d584a07223 */ /* 0x000fe200000100a0 */
[----:B------:R-:W-:Y:S01]  /*142b0*/  MOV R132, R0 ;  /* 0x0000000000847202 */ /* 0x000fe20000000f00 */
[----:B------:R-:W-:Y:S01]  /*142c0*/  HMMA.16816.F32.BF16 R96, R136, R106, R96 ;  /* 0x0000006a8860723c */ /* 0x000fe20000041860 */
[----:B------:R-:W1:Y:S03]  /*142d0*/  LDSM.16.MT88.4 R104, [R148+0x2900] ;  /* 0x002900009468783b */ /* 0x000e660000004200 */
[----:B------:R-:W-:Y:S02]  /*142e0*/  FADD.FTZ R159, R159, R160 ;  /* 0x000000a09f9f7221 */ /* 0x000fe40000010000 */
[----:B------:R-:W-:Y:S01]  /*142f0*/  FADD.FTZ R157, R156, R157 ;  /* 0x0000009d9c9d7221 */ /* 0x000fe20000010000 */
[----:B------:R-:W-:Y:S01]  /*14300*/  F2FP.BF16.PACK_AB R136, R180, R181 ;  /* 0x000000b5b488723e */ /* 0x000fe200000010ff */
[C---:B------:R-:W-:Y:S05]  /*14310*/  HMMA.16816.F32.BF16 R4, R100.reuse, R112, R4 ;  /* 0x000000706404723c */ /* 0x040fea0000041804 */
[----:B------:R-:W-:Y:S01]  /*14320*/  F2FP.BF16.PACK_AB R137, R183, R178 ;  /* 0x000000b2b789723e */ /* 0x000fe200000010ff */
[----:B------:R-:W-:Y:S01]  /*14330*/  FADD.FTZ R158, R158, R159 ;  /* 0x0000009f9e9e7221 */ /* 0x000fe20000010000 */
[----:B--2---:R-:W-:Y:S01]  /*14340*/  F2FP.BF16.PACK_AB R138, R165, R172 ;  /* 0x000000aca58a723e */ /* 0x004fe200000010ff */
[C---:B------:R-:W-:Y:S01]  /*14350*/  HMMA.16816.F32.BF16 R8, R100.reuse, R114, R8 ;  /* 0x000000726408723c */ /* 0x040fe20000041808 */
[----:B------:R-:W2:Y:S03]  /*14360*/  LDSM.16.MT88.4 R112, [R134+UR4+0x2900] ;  /* 0x002900048670783b */ /* 0x000ea60008004200 */
[----:B----4-:R-:W-:Y:S01]  /*14370*/  F2FP.BF16.PACK_AB R139, R161, R164 ;  /* 0x000000a4a18b723e */ /* 0x010fe200000010ff */
[----:B------:R-:W-:Y:S03]  /*14380*/  FADD.FTZ R158, R155, R158 ;  /* 0x0000009e9b9e7221 */ /* 0x000fe60000010000 */
[C---:B---3--:R-:W-:Y:S04]  /*14390*/  HMMA.16816.F32.BF16 R12, R100.reuse, R108, R12 ;  /* 0x0000006c640c723c */ /* 0x048fe8000004180c */
[----:B------:R-:W-:Y:S04]  /*143a0*/  FADD.FTZ R163, R163, R158 ;  /* 0x0000009ea3a37221 */ /* 0x000fe80000010000 */
[----:B------:R-:W-:Y:S01]  /*143b0*/  FADD.FTZ R168, R168, R163 ;  /* 0x000000a3a8a87221 */ /* 0x000fe20000010000 */
[C---:B------:R-:W-:Y:S01]  /*143c0*/  HMMA.16816.F32.BF16 R16, R100.reuse, R110, R16 ;  /* 0x0000006e6410723c */ /* 0x040fe20000041810 */
[----:B------:R-:W3:Y:S02]  /*143d0*/  LDSM.16.MT88.4 R108, [R149+0x2900] ;  /* 0x00290000956c783b */ /* 0x000ee40000004200 */
[----:B------:R-:W-:Y:S05]  /*143e0*/  FADD.FTZ R169, R169, R168 ;  /* 0x000000a8a9a97221 */ /* 0x000fea0000010000 */
[C---:B------:R-:W-:Y:S04]  /*143f0*/  HMMA.16816.F32.BF16 R20, R100.reuse, R116, R20 ;  /* 0x000000746414723c */ /* 0x040fe80000041814 */
[----:B------:R-:W-:Y:S04]  /*14400*/  FADD.FTZ R176, R176, R169 ;  /* 0x000000a9b0b07221 */ /* 0x000fe80000010000 */
[C---:B------:R-:W-:Y:S01]  /*14410*/  HMMA.16816.F32.BF16 R24, R100.reuse, R118, R24 ;  /* 0x000000766418723c */ /* 0x040fe20000041818 */
[----:B------:R-:W4:Y:S07]  /*14420*/  LDSM.16.MT88.4 R116, [R135+UR4+0x4900] ;  /* 0x004900048774783b */ /* 0x000f2e0008004200 */
        /* <DEDUP_REMOVED lines=10> */
[C---:B------:R-:W-:Y:S01]  /*144d0*/  HMMA.16816.F32.BF16 R56, R100.reuse, R114, R56 ;  /* 0x000000726438723c */ /* 0x040fe20000041838 */
[----:B------:R-:W2:Y:S07]  /*144e0*/  LDSM.16.MT88.4 R112, [R134+UR4+0x4900] ;  /* 0x004900048670783b */ /* 0x000eae0008004200 */
[C---:B---3--:R-:W-:Y:S08]  /*144f0*/  HMMA.16816.F32.BF16 R60, R100.reuse, R108, R60 ;  /* 0x0000006c643c723c */ /* 0x048ff0000004183c */
[C---:B------:R-:W-:Y:S01]  /*14500*/  HMMA.16816.F32.BF16 R64, R100.reuse, R110, R64 ;  /* 0x0000006e6440723c */ /* 0x040fe20000041840 */
[----:B------:R-:W3:Y:S07]  /*14510*/  LDSM.16.MT88.4 R108, [R135+UR4+0x1100] ;  /* 0x00110004876c783b */ /* 0x000eee0008004200 */
[C---:B----4-:R-:W-:Y:S08]  /*14520*/  HMMA.16816.F32.BF16 R68, R100.reuse, R116, R68 ;  /* 0x000000746444723c */ /* 0x050ff00000041844 */
[C---:B------:R-:W-:Y:S01]  /*14530*/  HMMA.16816.F32.BF16 R72, R100.reuse, R118, R72 ;  /* 0x000000766448723c */ /* 0x040fe20000041848 */
[----:B------:R-:W4:Y:S07]  /*14540*/  LDSM.16.MT88.4 R116, [R149+0x1100] ;  /* 0x001100009574783b */ /* 0x000f2e0000004200 */
[C---:B-1----:R-:W-:Y:S08]  /*14550*/  HMMA.16816.F32.BF16 R76, R100.reuse, R104, R76 ;  /* 0x00000068644c723c */ /* 0x042ff0000004184c */
[C---:B------:R-:W-:Y:S01]  /*14560*/  HMMA.16816.F32.BF16 R80, R100.reuse, R106, R80 ;  /* 0x0000006a6450723c */ /* 0x040fe20000041850 */
[----:B------:R-:W1:Y:S07]  /*14570*/  LDSM.16.MT88.4 R104, [R135+UR4+0x3100] ;  /* 0x003100048768783b */ /* 0x000e6e0008004200 */
[C---:B--2---:R-:W-:Y:S08]  /*14580*/  HMMA.16816.F32.BF16 R84, R100.reuse, R112, R84 ;  /* 0x000000706454723c */ /* 0x044ff00000041854 */
        /* <DEDUP_REMOVED lines=12> */
[C---:B---3--:R-:W-:Y:S03]  /*14650*/  HMMA.16816.F32.BF16 R4, R100.reuse, R108, R4 ;  /* 0x0000006c6404723c */ /* 0x048fe60000041804 */
[----:B------:R-:W-:Y:S04]  /*14660*/  FADD.FTZ R240, R240, R177 ;  /* 0x000000b1f0f07221 */ /* 0x000fe80000010000 */
[----:B------:R-:W-:Y:S01]  /*14670*/  FADD.FTZ R181, R181, R240 ;  /* 0x000000f0b5b57221 */ /* 0x000fe20000010000 */
[C---:B------:R-:W-:Y:S01]  /*14680*/  HMMA.16816.F32.BF16 R8, R100.reuse, R110, R8 ;  /* 0x0000006e6408723c */ /* 0x040fe20000041808 */
[----:B------:R-:W2:Y:S03]  /*14690*/  LDSM.16.MT88.4 R108, [R148+0x3100] ;  /* 0x00310000946c783b */ /* 0x000ea60000004200 */
        /* <DEDUP_REMOVED lines=9> */
[C---:B----4-:R-:W-:Y:S08]  /*14730*/  HMMA.16816.F32.BF16 R28, R100.reuse, R116, R28 ;  /* 0x00000074641c723c */ /* 0x050ff0000004181c */
[C---:B------:R-:W-:Y:S01]  /*14740*/  HMMA.16816.F32.BF16 R32, R100.reuse, R118, R32 ;  /* 0x000000766420723c */ /* 0x040fe20000041820 */
[----:B------:R-:W3:Y:S07]  /*14750*/  LDSM.16.MT88.4 R116, [R149+0x3100] ;  /* 0x003100009574783b */ /* 0x000eee0000004200 */
[C---:B-1----:R-:W-:Y:S08]  /*14760*/  HMMA.16816.F32.BF16 R36, R100.reuse, R104, R36 ;  /* 0x000000686424723c */ /* 0x042ff00000041824 */
[C---:B------:R-:W-:Y:S01]  /*14770*/  HMMA.16816.F32.BF16 R40, R100.reuse, R106, R40 ;  /* 0x0000006a6428723c */ /* 0x040fe20000041828 */
[----:B------:R-:W1:Y:S07]  /*14780*/  LDSM.16.MT88.4 R104, [R135+UR4+0x5100] ;  /* 0x005100048768783b */ /* 0x000e6e0008004200 */
[C---:B--2---:R-:W-:Y:S08]  /*14790*/  HMMA.16816.F32.BF16 R44, R100.reuse, R108, R44 ;  /* 0x0000006c642c723c */ /* 0x044ff0000004182c */
[C---:B------:R-:W-:Y:S01]  /*147a0*/  HMMA.16816.F32.BF16 R48, R100.reuse, R110, R48 ;  /* 0x0000006e6430723c */ /* 0x040fe20000041830 */
[----:B------:R-:W2:Y:S07]  /*147b0*/  LDSM.16.MT88.4 R108, [R135+UR4+0x1900] ;  /* 0x00190004876c783b */ /* 0x000eae0008004200 */
[C---:B------:R-:W-:Y:S08]  /*147c0*/  HMMA.16816.F32.BF16 R52, R100.reuse, R112, R52 ;  /* 0x000000706434723c */ /* 0x040ff00000041834 */
[C---:B------:R-:W-:Y:S01]  /*147d0*/  HMMA.16816.F32.BF16 R56, R100.reuse, R114, R56 ;  /* 0x000000726438723c */ /* 0x040fe20000041838 */
[----:B------:R-:W4:Y:S07]  /*147e0*/  LDSM.16.MT88.4 R112, [R148+0x1900] ;  /* 0x001900009470783b */ /* 0x000f2e0000004200 */
[C---:B---3--:R-:W-:Y:S08]  /*147f0*/  HMMA.16816.F32.BF16 R60, R100.reuse, R116, R60 ;  /* 0x00000074643c723c */ /* 0x048ff0000004183c */
        /* <DEDUP_REMOVED lines=10> */
[C---:B------:R-:W-:Y:S01]  /*148a0*/  HMMA.16816.F32.BF16 R124, R136.reuse, R110, R8 ;  /* 0x0000006e887c723c */ /* 0x040fe20000041808 */
[----:B------:R-:W1:Y:S07]  /*148b0*/  LDSM.16.MT88.4 R8, [R135+UR4+0x3900] ;  /* 0x003900048708783b */ /* 0x000e6e0008004200 */
[C---:B----4-:R-:W-:Y:S01]  /*148c0*/  HMMA.16816.F32.BF16 R120, R136.reuse, R112, R12 ;  /* 0x000000708878723c */ /* 0x050fe2000004180c */
[----:B------:R-:W2:Y:S07]  /*148d0*/  LDSM.16.MT88.4 R12, [R148+0x3900] ;  /* 0x00390000940c783b */ /* 0x000eae0000004200 */
[C---:B------:R-:W-:Y:S01]  /*148e0*/  HMMA.16816.F32.BF16 R116, R136.reuse, R114, R16 ;  /* 0x000000728874723c */ /* 0x040fe20000041810 */
[----:B------:R-:W3:Y:S07]  /*148f0*/  LDSM.16.MT88.4 R16, [R134+UR4+0x3900] ;  /* 0x003900048610783b */ /* 0x000eee0008004200 */
[C---:B------:R-:W-:Y:S08]  /*14900*/  HMMA.16816.F32.BF16 R112, R136.reuse, R140, R20 ;  /* 0x0000008c8870723c */ /* 0x040ff00000041814 */
[C---:B------:R-:W-:Y:S07]  /*14910*/  HMMA.16816.F32.BF16 R108, R136.reuse, R142, R24 ;  /* 0x0000008e886c723c */ /* 0x040fee0000041818 */
[----:B------:R-:W-:Y:S01]  /*14920*/  @P0 IADD3 R24, R217, -0x2, RZ ;  /* 0xfffffffed9180810 */ /* 0x000fe20007ffe0ff */
[C---:B------:R-:W-:Y:S04]  /*14930*/  HMMA.16816.F32.BF16 R104, R136.reuse, R144, R28 ;  /* 0x000000908868723c */ /* 0x040fe8000004181c */
[----:B------:R-:W-:Y:S04]  /*14940*/  @P0 SHF.R.S32.HI R20, RZ, 0x1f, R24 ;  /* 0x0000001fff140819 */ /* 0x000fe80000011418 */
[C---:B------:R-:W-:Y:S08]  /*14950*/  HMMA.16816.F32.BF16 R100, R136.reuse, R146, R32 ;  /* 0x000000928864723c */ /* 0x040ff00000041820 */
        /* <DEDUP_REMOVED lines=12> */
[----:B------:R-:W-:Y:S01]  /*14a20*/  @P0 IADD3 R12, P1, R28, R206, RZ ;  /* 0x000000ce1c0c0210 */ /* 0x000fe20007f3e0ff */
[C---:B---3--:R-:W-:Y:S04]  /*14a30*/  HMMA.16816.F32.BF16 R52, R136.reuse, R16, R52 ;  /* 0x000000108834723c */ /* 0x048fe80000041834 */
[C---:B------:R-:W-:Y:S02]  /*14a40*/  @P0 IADD3.X R13, R29.reuse, R211, RZ, P1, !PT ;  /* 0x000000d31d0d0210 */ /* 0x040fe40000ffe4ff */
[C---:B------:R-:W-:Y:S02]  /*14a50*/  @P0 LEA R24, P1, R12.reuse, c[0x0][0x1c8], 0x1 ;  /* 0x000072000c180a11 */ /* 0x040fe400078208ff */
[C---:B------:R-:W-:Y:S04]  /*14a60*/  HMMA.16816.F32.BF16 R56, R136.reuse, R18, R56 ;  /* 0x000000128838723c */ /* 0x040fe80000041838 */
[----:B------:R-:W-:Y:S02]  /*14a70*/  @P0 LEA.HI.X R25, R12, c[0x0][0x1cc], R13, 0x1, P1 ;  /* 0x000073000c190a11 */ /* 0x000fe400008f0c0d */
[C---:B------:R-:W-:Y:S02]  /*14a80*/  @P0 IADD3 R13, P1, R28.reuse, R223, RZ ;  /* 0x000000df1c0d0210 */ /* 0x040fe40007f3e0ff */
[C---:B-1----:R-:W-:Y:S04]  /*14a90*/  HMMA.16816.F32.BF16 R60, R136.reuse, R20, R60 ;  /* 0x00000014883c723c */ /* 0x042fe8000004183c */
[----:B------:R-:W-:Y:S01]  /*14aa0*/  @P0 IMAD.X R12, R29, 0x1, R232, P1 ;  /* 0x000000011d0c0824 */ /* 0x000fe200008e06e8 */
[C---:B------:R-:W-:Y:S04]  /*14ab0*/  @P0 LEA R26, P1, R13.reuse, c[0x0][0x1c8], 0x1 ;  /* 0x000072000d1a0a11 */ /* 0x040fe800078208ff */
[----:B------:R-:W-:Y:S01]  /*14ac0*/  @P0 LEA.HI.X R27, R13, c[0x0][0x1cc], R12, 0x1, P1 ;  /* 0x000073000d1b0a11 */ /* 0x000fe200008f0c0c */
[C---:B------:R-:W-:Y:S01]  /*14ad0*/  HMMA.16816.F32.BF16 R64, R136.reuse, R22, R64 ;  /* 0x000000168840723c */ /* 0x040fe20000041840 */
[----:B------:R-:W1:Y:S02]  /*14ae0*/  LDSM.16.MT88.4 R12, [R148+0x5900] ;  /* 0x00590000940c783b */ /* 0x000e640000004200 */
[----:B------:R-:W-:Y:S04]  /*14af0*/  @P0 IADD3 R16, P1, R28, R221, RZ ;  /* 0x000000dd1c100210 */ /* 0x000fe80007f3e0ff */
[----:B------:R-:W-:Y:S02]  /*14b00*/  @P0 IADD3.X R17, R29, R231, RZ, P1, !PT ;  /* 0x000000e71d110210 */ /* 0x000fe40000ffe4ff */
[C---:B------:R-:W-:Y:S01]  /*14b10*/  @P0 LEA R20, P1, R16.reuse, c[0x0][0x1c8], 0x1 ;  /* 0x0000720010140a11 */ /* 0x040fe200078208ff */
[C---:B--2---:R-:W-:Y:S03]  /*14b20*/  HMMA.16816.F32.BF16 R68, R136.reuse, R8, R68 ;  /* 0x000000088844723c */ /* 0x044fe60000041844 */
[----:B------:R-:W-:Y:S02]  /*14b30*/  @P0 LEA.HI.X R21, R16, c[0x0][0x1cc], R17, 0x1, P1 ;  /* 0x0000730010150a11 */ /* 0x000fe400008f0c11 */
[----:B------:R-:W2:Y:S01]  /*14b40*/  LDSM.16.MT88.4 R16, [R134+UR4+0x5900] ;  /* 0x005900048610783b */ /* 0x000ea20008004200 */
[----:B------:R-:W-:Y:S02]  /*14b50*/  @P0 IADD3 R28, P1, R199, R28, RZ ;  /* 0x0000001cc71c0210 */ /* 0x000fe40007f3e0ff */
[C---:B------:R-:W-:Y:S04]  /*14b60*/  HMMA.16816.F32.BF16 R72, R136.reuse, R10, R72 ;  /* 0x0000000a8848723c */ /* 0x040fe80000041848 */
[----:B------:R-:W-:Y:S02]  /*14b70*/  @P0 IADD3.X R29, R198, R29, RZ, P1, !PT ;  /* 0x0000001dc61d0210 */ /* 0x000fe40000ffe4ff */
[C---:B------:R-:W-:Y:S06]  /*14b80*/  @P0 IADD3 R23, P1, R28.reuse, R206, RZ ;  /* 0x000000ce1c170210 */ /* 0x040fec0007f3e0ff */
[----:B------:R-:W-:Y:S02]  /*14b90*/  @P0 IADD3.X R8, R29, R211, RZ, P1, !PT ;  /* 0x000000d31d080210 */ /* 0x000fe40000ffe4ff */
[C---:B------:R-:W-:Y:S04]  /*14ba0*/  @P0 LEA R22, P1, R23.reuse, c[0x0][0x1c8], 0x1 ;  /* 0x0000720017160a11 */ /* 0x040fe800078208ff */
[----:B------:R-:W-:Y:S02]  /*14bb0*/  @P0 LEA.HI.X R23, R23, c[0x0][0x1cc], R8, 0x1, P1 ;  /* 0x0000730017170a11 */ /* 0x000fe400008f0c08 */
[----:B------:R-:W-:Y:S01]  /*14bc0*/  @P0 IADD3 R8, P1, R28, R223, RZ ;  /* 0x000000df1c080210 */ /* 0x000fe20007f3e0ff */
[C---:B-1----:R-:W-:Y:S03]  /*14bd0*/  HMMA.16816.F32.BF16 R76, R136.reuse, R12, R76 ;  /* 0x0000000c884c723c */ /* 0x042fe6000004184c */
        /* <DEDUP_REMOVED lines=41> */
[C---:B------:R-:W-:Y:S02]  /*14e70*/  ISETP.GT.AND P0, PT, R217.reuse, R234, PT ;  /* 0x000000ead900720c */ /* 0x040fe40003f04270 */
[----:B------:R-:W-:Y:S05]  /*14e80*/  IADD3 R217, R217, -0x1, RZ ;  /* 0xffffffffd9d97810 */ /* 0x000fea0007ffe0ff */
[----:B------:R-:W0:Y:S01]  /*14e90*/  LDGDEPBAR ;  /* 0x00000000000079af */ /* 0x000e220000000000 */
[----:B--2---:R-:W-:Y:S05]  /*14ea0*/  MOV R3, R2 ;  /* 0x0000000200037202 */ /* 0x004fea0000000f00 */
[----:B------:R-:W-:-:S05]  /*14eb0*/  @P0 BRA `(.L_x_1310) ;  /* 0xffffcc9000000947 */ /* 0x000fca000383ffff */
.L_x_1309:
[----:B-1----:R-:W-:-:S13]  /*14ec0*/  ISETP.GE.AND P0, PT, R217, RZ, PT ;  /* 0x000000ffd900720c */ /* 0x002fda0003f06270 */
[----:B------:R-:W-:Y:S05]  /*14ed0*/  @!P0 BRA `(.L_x_1311) ;  /* 0x00002fa000008947 */ /* 0x000fea0003800000 */
[----:B------:R-:W1:Y:S01]  /*14ee0*/  S2R R3, SR_TID.X ;  /* 0x0000000000037919 */ /* 0x000e620000002100 */
[C---:B------:R-:W-:Y:S01]  /*14ef0*/  IADD3 RZ, P1, R204.reuse, 0x40, RZ ;  /* 0x00000040ccff7810 */ /* 0x040fe20007f3e0ff */
[----:B------:R-:W-:Y:S01]  /*14f00*/  IMAD.MOV.U32 R192, RZ, RZ, 0x40 ;  /* 0x00000040ffc07424 */ /* 0x000fe200078e00ff */
[----:B------:R-:W-:Y:S01]  /*14f10*/  IADD3 R219, P3, R204, 0x80, RZ ;  /* 0x00000080ccdb7810 */ /* 0x000fe20007f7e0ff */
[----:B------:R-:W-:Y:S01]  /*14f20*/  IMAD.MOV.U32 R133, RZ, RZ, R2 ;  /* 0x000000ffff857224 */ /* 0x000fe200078e0002 */
[C---:B------:R-:W-:Y:S01]  /*14f30*/  IADD3 R216, P2, R206.reuse, 0x40, RZ ;  /* 0x00000040ced87810 */ /* 0x040fe20007f5e0ff */
[--C-:B------:R-:W-:Y:S01]  /*14f40*/  IMAD.X R220, RZ, RZ, R209.reuse, P1 ;  /* 0x000000ffffdc7224 */ /* 0x100fe200008e06d1 */
[----:B------:R-:W-:Y:S01]  /*14f50*/  IADD3 R194, P1, R206, 0x80, RZ ;  /* 0x00000080cec27810 */ /* 0x000fe20007f3e0ff */
[----:B------:R-:W-:Y:S01]  /*14f60*/  IMAD.X R218, RZ, RZ, R209, P3 ;  /* 0x000000ffffda7224 */ /* 0x000fe200018e06d1 */
[----:B------:R-:W-:Y:S01]  /*14f70*/  IADD3 R221, R204, 0x40, RZ ;  /* 0x00000040ccdd7810 */ /* 0x000fe20007ffe0ff */
[----:B------:R-:W-:-:S02]  /*14f80*/  IMAD.X R215, RZ, RZ, R211, P2 ;  /* 0x000000ffffd77224 */ /* 0x000fc400010e06d3 */
[----:B------:R-:W-:Y:S02]  /*14f90*/  IMAD.X R193, RZ, RZ, R211, P1 ;  /* 0x000000ffffc17224 */ /* 0x000fe400008e06d3 */
[----:B------:R-:W-:Y:S01]  /*14fa0*/  IMAD.IADD R190, R189, 0x1, R186 ;  /* 0x00000001bdbe7824 */ /* 0x000fe200078e02ba */
[----:B-1----:R-:W-:-:S04]  /*14fb0*/  SHF.R.S32.HI R4, RZ, 0x1f, R3 ;  /* 0x0000001fff047819 */ /* 0x002fc80000011403 */
[----:B------:R-:W-:-:S04]  /*14fc0*/  LEA.HI R4, R4, R3, RZ, 0x3 ;  /* 0x0000000304047211 */ /* 0x000fc800078f18ff */
[----:B------:R-:W-:-:S05]  /*14fd0*/  LOP3.LUT R4, R4, 0xfffffff8, RZ, 0xc0, !PT ;  /* 0xfffffff804047812 */ /* 0x000fca00078ec0ff */
[----:B------:R-:W-:Y:S02]  /*14fe0*/  IMAD.IADD R4, R3, 0x1, -R4 ;  /* 0x0000000103047824 */ /* 0x000fe400078e0a04 */
[----:B------:R-:W-:-:S03]  /*14ff0*/  IMAD.MOV.U32 R3, RZ, RZ, R0 ;  /* 0x000000ffff037224 */ /* 0x000fc600078e0000 */
[----:B------:R-:W-:-:S04]  /*15000*/  LOP3.LUT P0, RZ, R4, 0x4, RZ, 0xc0, !PT ;  /* 0x0000000404ff7812 */ /* 0x000fc8000780c0ff */
[----:B------:R-:W-:Y:S02]  /*15010*/  SEL R192, R192, 0xffffffc0, !P0 ;  /* 0xffffffc0c0c07807 */ /* 0x000fe40004000000 */
.L_x_1312:
        /* <DEDUP_REMOVED lines=14> */
[----:B------:R-:W-:Y:S01]  /*15100*/  @P0 IMAD R175, R212, 0x6000, R202 ;  /* 0x00006000d4af0824 */ /* 0x000fe200078e02ca */
[----:B------:R-:W-:Y:S01]  /*15110*/  LDSM.16.M88.4 R32, [R189] ;  /* 0x00000000bd20783b */ /* 0x000fe20000000200 */
[----:B------:R-:W-:Y:S01]  /*15120*/  @P0 IMAD R155, R222, c[0x0][0x20c], R155 ;  /* 0x00008300de9b0a24 */ /* 0x000fe200078e029b */
[C---:B------:R-:W-:Y:S02]  /*15130*/  @P0 IADD3 R149, P2, R132.reuse, R221, RZ ;  /* 0x000000dd84950210 */ /* 0x040fe40007f5e0ff */
[----:B------:R-:W-:Y:S02]  /*15140*/  @P0 IADD3 R0, P1, R132, R204, RZ ;  /* 0x000000cc84000210 */ /* 0x000fe40007f3e0ff */
[----:B------:R-:W-:Y:S02]  /*15150*/  @P0 IADD3 R155, R21, R155, RZ ;  /* 0x0000009b159b0210 */ /* 0x000fe40007ffe0ff */
[----:B------:R-:W1:Y:S01]  /*15160*/  LDSM.16.M88.4 R8, [R187+UR4+0xc100] ;  /* 0x00c10004bb08783b */ /* 0x000e620008000200 */
        /* <DEDUP_REMOVED lines=10> */
[----:B------:R-:W-:Y:S02]  /*15210*/  @P0 LEA R168, P3, R29, c[0x0][0x1f8], 0x1 ;  /* 0x00007e001da80a11 */ /* 0x000fe400078608ff */
[----:B------:R-:W-:Y:S02]  /*15220*/  @P0 IADD3.X R0, R155, R218, RZ, P2, !PT ;  /* 0x000000da9b000210 */ /* 0x000fe400017fe4ff */
[----:B------:R-:W-:Y:S01]  /*15230*/  @P0 IADD3 R132, P1, R201, R132, RZ ;  /* 0x00000084c9840210 */ /* 0x000fe20007f3e0ff */
[----:B------:R-:W4:Y:S01]  /*15240*/  LDSM.16.M88.4 R136, [R187+UR4+0xd900] ;  /* 0x00d90004bb88783b */ /* 0x000f220008000200 */
[----:B------:R-:W-:Y:S02]  /*15250*/  @P0 LEA.HI.X R169, R29, c[0x0][0x1fc], R0, 0x1, P3 ;  /* 0x00007f001da90a11 */ /* 0x000fe400018f0c00 */
[----:B------:R-:W-:Y:S02]  /*15260*/  @P0 IADD3 R159, P2, R132, R204, RZ ;  /* 0x000000cc849f0210 */ /* 0x000fe40007f5e0ff */
[----:B------:R-:W-:Y:S02]  /*15270*/  @P0 IADD3.X R155, R200, R155, RZ, P1, !PT ;  /* 0x0000009bc89b0210 */ /* 0x000fe40000ffe4ff */
[----:B------:R-:W-:Y:S01]  /*15280*/  @P0 LEA R172, P4, R159, c[0x0][0x1f8], 0x1 ;  /* 0x00007e009fac0a11 */ /* 0x000fe200078808ff */
[----:B------:R-:W-:Y:S01]  /*15290*/  LDSM.16.M88.4 R140, [R190] ;  /* 0x00000000be8c783b */ /* 0x000fe20000000200 */
[----:B------:R-:W-:Y:S02]  /*152a0*/  @P0 IADD3.X R0, R155, R209, RZ, P2, !PT ;  /* 0x000000d19b000210 */ /* 0x000fe400017fe4ff */
[C---:B------:R-:W-:Y:S02]  /*152b0*/  @P0 IADD3 R153, P2, R132.reuse, R219, RZ ;  /* 0x000000db84990210 */ /* 0x040fe40007f5e0ff */
[----:B------:R-:W-:Y:S02]  /*152c0*/  @P0 LEA.HI.X R173, R159, c[0x0][0x1fc], R0, 0x1, P4 ;  /* 0x00007f009fad0a11 */ /* 0x000fe400020f0c00 */
[----:B------:R-:W-:Y:S01]  /*152d0*/  @P0 IADD3.X R0, R155, R218, RZ, P2, !PT ;  /* 0x000000da9b000210 */ /* 0x000fe200017fe4ff */
[C---:B-1----:R-:W-:Y:S01]  /*152e0*/  HMMA.16816.F32.BF16 R4, R32.reuse, R8, RZ ;  /* 0x000000082004723c */ /* 0x042fe200000418ff */
[----:B------:R-:W1:Y:S02]  /*152f0*/  LDSM.16.M88.4 R144, [R191+0xc100] ;  /* 0x00c10000bf90783b */ /* 0x000e640000000200 */
[----:B------:R-:W-:Y:S02]  /*15300*/  LOP3.LUT P4, RZ, R197, 0x1, RZ, 0xc0, !PT ;  /* 0x00000001c5ff7812 */ /* 0x000fe4000788c0ff */
[----:B------:R-:W-:Y:S03]  /*15310*/  @P0 IADD3 R2, P1, R132, R221, RZ ;  /* 0x000000dd84020210 */ /* 0x000fe60007f3e0ff */
[C---:B------:R-:W-:Y:S01]  /*15320*/  HMMA.16816.F32.BF16 R8, R32.reuse, R10, RZ ;  /* 0x0000000a2008723c */ /* 0x040fe200000418ff */
[----:B------:R-:W5:Y:S03]  /*15330*/  LDSM.16.M88.4 R148, [R191+0xc900] ;  /* 0x00c90000bf94783b */ /* 0x000f660000000200 */
[C---:B------:R-:W-:Y:S04]  /*15340*/  @P0 LEA R170, P3, R2.reuse, c[0x0][0x1f8], 0x1 ;  /* 0x00007e0002aa0a11 */ /* 0x040fe800078608ff */
[C---:B--2---:R-:W-:Y:S08]  /*15350*/  HMMA.16816.F32.BF16 R12, R32.reuse, R16, RZ ;  /* 0x00000010200c723c */ /* 0x044ff000000418ff */
[C---:B------:R-:W-:Y:S08]  /*15360*/  HMMA.16816.F32.BF16 R16, R32.reuse, R18, RZ ;  /* 0x000000122010723c */ /* 0x040ff000000418ff */
[C---:B---3--:R-:W-:Y:S08]  /*15370*/  HMMA.16816.F32.BF16 R20, R32.reuse, R24, RZ ;  /* 0x000000182014723c */ /* 0x048ff000000418ff */
[C---:B------:R-:W-:Y:S08]  /*15380*/  HMMA.16816.F32.BF16 R24, R32.reuse, R26, RZ ;  /* 0x0000001a2018723c */ /* 0x040ff000000418ff */
[C---:B----4-:R-:W-:Y:S07]  /*15390*/  HMMA.16816.F32.BF16 R28, R32.reuse, R136, RZ ;  /* 0x00000088201c723c */ /* 0x050fee00000418ff */
[----:B------:R-:W-:Y:S01]  /*153a0*/  @P0 IADD3.X R137, R155, R220, RZ, P1, !PT ;  /* 0x000000dc9b890210 */ /* 0x000fe20000ffe4ff */
[----:B------:R-:W-:Y:S01]  /*153b0*/  HMMA.16816.F32.BF16 R32, R32, R138, RZ ;  /* 0x0000008a2020723c */ /* 0x000fe200000418ff */
[C---:B------:R-:W-:Y:S03]  /*153c0*/  @P0 LEA R180, P1, R153.reuse, c[0x0][0x1f8], 0x1 ;  /* 0x00007e0099b40a11 */ /* 0x040fe600078208ff */
[----:B------:R-:W-:Y:S02]  /*153d0*/  @P0 LEA.HI.X R171, R2, c[0x0][0x1fc], R137, 0x1, P3 ;  /* 0x00007f0002ab0a11 */ /* 0x000fe400018f0c89 */
[----:B------:R-:W-:Y:S01]  /*153e0*/  @P0 LEA.HI.X R181, R153, c[0x0][0x1fc], R0, 0x1, P1 ;  /* 0x00007f0099b50a11 */ /* 0x000fe200008f0c00 */
[----:B------:R-:W2:Y:S01]  /*153f0*/  LDSM.16.M88.4 R136, [R191+0xd100] ;  /* 0x00d10000bf88783b */ /* 0x000ea20000000200 */
[C---:B-1----:R-:W-:Y:S05]  /*15400*/  HMMA.16816.F32.BF16 R4, R140.reuse, R144, R4 ;  /* 0x000000908c04723c */ /* 0x042fea0000041804 */
[C---:B------:R-:W-:Y:S02]  /*15410*/  IADD3 R0, R192.reuse, R157, RZ ;  /* 0x0000009dc0007210 */ /* 0x040fe40007ffe0ff */
[----:B------:R-:W1:Y:S01]  /*15420*/  LDSM.16.M88.4 R152, [R191+0xd900] ;  /* 0x00d90000bf98783b */ /* 0x000e620000000200 */
[C---:B------:R-:W-:Y:S04]  /*15430*/  HMMA.16816.F32.BF16 R8, R140.reuse, R146, R8 ;  /* 0x000000928c08723c */ /* 0x040fe80000041808 */
[C---:B------:R-:W-:Y:S03]  /*15440*/  IADD3 R2, R192.reuse, R191, RZ ;  /* 0x000000bfc0027210 */ /* 0x040fe60007ffe0ff */
[----:B------:R-:W-:Y:S01]  /*15450*/  @!PT LDS RZ, [RZ] ;  /* 0x00000000fffff984 */ /* 0x000fe20000000800 */
[----:B------:R-:W-:Y:S01]  /*15460*/  @!PT LDS RZ, [RZ] ;  /* 0x00000000fffff984 */ /* 0x000fe20000000800 */
[----:B------:R-:W-:Y:S01]  /*15470*/  @!PT LDS RZ, [RZ] ;  /* 0x00000000fffff984 */ /* 0x000fe20000000800 */
[----:B------:R3:W-:Y:S01]  /*15480*/  @P0 LDGSTS.E.BYPASS.LTC128B.128 [R175], [R178.64], !P6 ;  /* 0x00000000b2af0fae */ /* 0x0007e2000f101d46 */
[C---:B-----5:R-:W-:Y:S07]  /*15490*/  HMMA.16816.F32.BF16 R12, R140.reuse, R148, R12 ;  /* 0x000000948c0c723c */ /* 0x060fee000004180c */
[----:B------:R3:W-:Y:S01]  /*154a0*/  @P0 LDGSTS.E.BYPASS.LTC128B.128 [R175+0x2000], [R176.64], !P5 ;  /* 0x02000000b0af0fae */ /* 0x0007e2000e901d46 */
[C---:B------:R-:W-:Y:S07]  /*154b0*/  HMMA.16816.F32.BF16 R16, R140.reuse, R150, R16 ;  /* 0x000000968c10723c */ /* 0x040fee0000041810 */
[----:B------:R4:W-:Y:S01]  /*154c0*/  @P0 LDGSTS.E.BYPASS.LTC128B.128 [R175+0x4000], [R168.64], !P4 ;  /* 0x04000000a8af0fae */ /* 0x0009e2000e101d46 */
[C---:B--2---:R-:W-:Y:S07]  /*154d0*/  HMMA.16816.F32.BF16 R20, R140.reuse, R136, R20 ;  /* 0x000000888c14723c */ /* 0x044fee0000041814 */
[----:B------:R3:W-:Y:S01]  /*154e0*/  @P0 LDGSTS.E.BYPASS.LTC128B.128 [R175+0x1000], [R172.64], !P6 ;  /* 0x01000000acaf0fae */ /* 0x0007e2000f101d46 */
[C---:B------:R-:W-:Y:S07]  /*154f0*/  HMMA.16816.F32.BF16 R24, R140.reuse, R138, R24 ;  /* 0x0000008a8c18723c */ /* 0x040fee0000041818 */
[----:B------:R4:W-:Y:S01]  /*15500*/  @P0 LDGSTS.E.BYPASS.LTC128B.128 [R175+0x3000], [R170.64], !P5 ;  /* 0x03000000aaaf0fae */ /* 0x0009e2000e901d46 */
[C---:B-1----:R-:W-:Y:S07]  /*15510*/  HMMA.16816.F32.BF16 R28, R140.reuse, R152, R28 ;  /* 0x000000988c1c723c */ /* 0x042fee000004181c */
[----:B------:R3:W-:Y:S01]  /*15520*/  @P0 LDGSTS.E.BYPASS.LTC128B.128 [R175+0x5000], [R180.64], !P4 ;  /* 0x05000000b4af0fae */ /* 0x0007e2000e101d46 */
[----:B------:R-:W-:Y:S01]  /*15530*/  ISETP.GE.AND P0, PT, R217, 0x2, PT ;  /* 0x00000002d900780c */ /* 0x000fe20003f06270 */
[----:B------:R-:W-:Y:S06]  /*15540*/  HMMA.16816.F32.BF16 R32, R140, R154, R32 ;  /* 0x0000009a8c20723c */ /* 0x000fec0000041820 */
[----:B------:R-:W-:Y:S08]  /*15550*/  LDSM.16.M88.4 R156, [R185] ;  /* 0x00000000b99c783b */ /* 0x000ff00000000200 */
[----:B------:R-:W1:Y:S08]  /*15560*/  LDSM.16.M88.4 R160, [R0+0xc100] ;  /* 0x00c1000000a0783b */ /* 0x000e700000000200 */
[----:B------:R-:W2:Y:S08]  /*15570*/  LDSM.16.M88.4 R164, [R0+0xc900] ;  /* 0x00c9000000a4783b */ /* 0x000eb00000000200 */
[----:B------:R-:W5:Y:S08]  /*15580*/  LDSM.16.M88.4 R144, [R0+0xd100] ;  /* 0x00d100000090783b */ /* 0x000f700000000200 */
[----:B------:R-:W0:Y:S08]  /*15590*/  LDGDEPBAR ;  /* 0x00000000000079af */ /* 0x000e300000000000 */
[----:B------:R-:W3:Y:S01]  /*155a0*/  LDSM.16.M88.4 R148, [R0+0xd900] ;  /* 0x00d900000094783b */ /* 0x000ee20000000200 */
[C---:B-1----:R-:W-:Y:S07]  /*155b0*/  HMMA.16816.F32.BF16 R4, R156.reuse, R160, R4 ;  /* 0x000000a09c04723c */ /* 0x042fee0000041804 */
[----:B------:R-:W-:Y:S01]  /*155c0*/  LDSM.16.M88.4 R136, [R184] ;  /* 0x00000000b888783b */ /* 0x000fe20000000200 */
[C---:B------:R-:W-:Y:S07]  /*155d0*/  HMMA.16816.F32.BF16 R8, R156.reuse, R162, R8 ;  /* 0x000000a29c08723c */ /* 0x040fee0000041808 */
[----:B----4-:R-:W1:Y:S01]  /*155e0*/  LDSM.16.M88.4 R168, [R2+0xc100] ;  /* 0x00c1000002a8783b */ /* 0x010e620000000200 */
[C---:B--2---:R-:W-:Y:S07]  /*155f0*/  HMMA.16816.F32.BF16 R12, R156.reuse, R164, R12 ;  /* 0x000000a49c0c723c */ /* 0x044fee000004180c */
[----:B------:R-:W2:Y:S01]  /*15600*/  LDSM.16.M88.4 R140, [R2+0xc900] ;  /* 0x00c90000028c783b */ /* 0x000ea20000000200 */
[C---:B------:R-:W-:Y:S07]  /*15610*/  HMMA.16816.F32.BF16 R16, R156.reuse, R166, R16 ;  /* 0x000000a69c10723c */ /* 0x040fee0000041810 */
[----:B------:R-:W4:Y:S01]  /*15620*/  LDSM.16.M88.4 R152, [R2+0xd100] ;  /* 0x00d100000298783b */ /* 0x000f220000000200 */
[C---:B-----5:R-:W-:Y:S07]  /*15630*/  HMMA.16816.F32.BF16 R20, R156.reuse, R144, R20 ;  /* 0x000000909c14723c */ /* 0x060fee0000041814 */
[----:B------:R-:W5:Y:S01]  /*15640*/  LDSM.16.M88.4 R160, [R2+0xd900] ;  /* 0x00d9000002a0783b */ /* 0x000f620000000200 */
[C---:B------:R-:W-:Y:S07]  /*15650*/  HMMA.16816.F32.BF16 R24, R156.reuse, R146, R24 ;  /* 0x000000929c18723c */ /* 0x040fee0000041818 */
[----:B------:R-:W-:Y:S01]  /*15660*/  LDSM.16.M88.4 R144, [R189+0x4000] ;  /* 0x00400000bd90783b */ /* 0x000fe20000000200 */
[C---:B---3--:R-:W-:Y:S07]  /*15670*/  HMMA.16816.F32.BF16 R28, R156.reuse, R148, R28 ;  /* 0x000000949c1c723c */ /* 0x048fee000004181c */
[----:B------:R-:W3:Y:S01]  /*15680*/  LDSM.16.M88.4 R164, [R187+UR4+0xe100] ;  /* 0x00e10004bba4783b */ /* 0x000ee20008000200 */
[----:B------:R-:W-:Y:S07]  /*15690*/  HMMA.16816.F32.BF16 R32, R156, R150, R32 ;  /* 0x000000969c20723c */ /* 0x000fee0000041820 */
[----:B------:R-:W3:Y:S01]  /*156a0*/  LDSM.16.M88.4 R148, [R187+UR4+0xe900] ;  /* 0x00e90004bb94783b */ /* 0x000ee20008000200 */
[C---:B-1----:R-:W-:Y:S07]  /*156b0*/  HMMA.16816.F32.BF16 R4, R136.reuse, R168, R4 ;  /* 0x000000a88804723c */ /* 0x042fee0000041804 */
[----:B------:R-:W1:Y:S01]  /*156c0*/  LDSM.16.M88.4 R156, [R187+UR4+0xf100] ;  /* 0x00f10004bb9c783b */ /* 0x000e620008000200 */
[C---:B------:R-:W-:Y:S07]  /*156d0*/  HMMA.16816.F32.BF16 R8, R136.reuse, R170, R8 ;  /* 0x000000aa8808723c */ /* 0x040fee0000041808 */
[----:B------:R-:W1:Y:S01]  /*156e0*/  LDSM.16.M88.4 R168, [R187+UR4+0xf900] ;  /* 0x00f90004bba8783b */ /* 0x000e620008000200 */
[C---:B--2---:R-:W-:Y:S07]  /*156f0*/  HMMA.16816.F32.BF16 R12, R136.reuse, R140, R12 ;  /* 0x0000008c880c723c */ /* 0x044fee000004180c */
[----:B------:R-:W-:Y:S01]  /*15700*/  LDSM.16.M88.4 R172, [R191+0xf900] ;  /* 0x00f90000bfac783b */ /* 0x000fe20000000200 */
[C---:B------:R-:W-:Y:S07]  /*15710*/  HMMA.16816.F32.BF16 R16, R136.reuse, R142, R16 ;  /* 0x0000008e8810723c */ /* 0x040fee0000041810 */
[----:B------:R-:W-:Y:S01]  /*15720*/  LDSM.16.M88.4 R140, [R191+0xe100] ;  /* 0x00e10000bf8c783b */ /* 0x000fe20000000200 */
[C---:B----4-:R-:W-:Y:S07]  /*15730*/  HMMA.16816.F32.BF16 R20, R136.reuse, R152, R20 ;  /* 0x000000988814723c */ /* 0x050fee0000041814 */
[----:B------:R-:W-:Y:S01]  /*15740*/  LDSM.16.M88.4 R176, [R189+0x8000] ;  /* 0x00800000bdb0783b */ /* 0x000fe20000000200 */
[C---:B------:R-:W-:Y:S07]  /*15750*/  HMMA.16816.F32.BF16 R24, R136.reuse, R154, R24 ;  /* 0x0000009a8818723c */ /* 0x040fee0000041818 */
[----:B------:R-:W-:Y:S01]  /*15760*/  LDSM.16.M88.4 R152, [R191+0xe900] ;  /* 0x00e90000bf98783b */ /* 0x000fe20000000200 */
[C---:B-----5:R-:W-:Y:S07]  /*15770*/  HMMA.16816.F32.BF16 R28, R136.reuse, R160, R28 ;  /* 0x000000a0881c723c */ /* 0x060fee000004181c */
[----:B------:R-:W-:Y:S01]  /*15780*/  LDSM.16.M88.4 R180, [R187+UR4+0x10100] ;  /* 0x01010004bbb4783b */ /* 0x000fe20008000200 */
[----:B------:R-:W-:Y:S07]  /*15790*/  HMMA.16816.F32.BF16 R32, R136, R162, R32 ;  /* 0x000000a28820723c */ /* 0x000fee0000041820 */
[----:B------:R-:W2:Y:S01]  /*157a0*/  LDSM.16.M88.4 R136, [R190+0x4000] ;  /* 0x00400000be88783b */ /* 0x000ea20000000200 */
[C---:B---3--:R-:W-:Y:S07]  /*157b0*/  HMMA.16816.F32.BF16 R4, R144.reuse, R164, R4 ;  /* 0x000000a49004723c */ /* 0x048fee0000041804 */
[----:B------:R-:W3:Y:S01]  /*157c0*/  LDSM.16.M88.4 R160, [R191+0xf100] ;  /* 0x00f10000bfa0783b */ /* 0x000ee20000000200 */
[C---:B------:R-:W-:Y:S07]  /*157d0*/  HMMA.16816.F32.BF16 R8, R144.reuse, R166, R8 ;  /* 0x000000a69008723c */ /* 0x040fee0000041808 */
[----:B------:R-:W-:Y:S01]  /*157e0*/  LDSM.16.M88.4 R164, [R2+0xe100] ;  /* 0x00e1000002a4783b */ /* 0x000fe20000000200 */
        /* <DEDUP_REMOVED lines=15> */
[C---:B---3--:R-:W-:Y:S08]  /*158e0*/  HMMA.16816.F32.BF16 R20, R136.reuse, R160, R20 ;  /* 0x000000a08814723c */ /* 0x048ff00000041814 */
[C---:B------:R-:W-:Y:S01]  /*158f0*/  HMMA.16816.F32.BF16 R24, R136.reuse, R162, R24 ;  /* 0x000000a28818723c */ /* 0x040fe20000041818 */
[----:B------:R-:W3:Y:S07]  /*15900*/  LDSM.16.M88.4 R160, [R184+0x4000] ;  /* 0x00400000b8a0783b */ /* 0x000eee0000000200 */
[C---:B------:R-:W-:Y:S08]  /*15910*/  HMMA.16816.F32.BF16 R28, R136.reuse, R172, R28 ;  /* 0x000000ac881c723c */ /* 0x040ff0000004181c */
[----:B------:R-:W-:Y:S07]  /*15920*/  HMMA.16816.F32.BF16 R32, R136, R174, R32 ;  /* 0x000000ae8820723c */ /* 0x000fee0000041820 */
[----:B------:R-:W-:Y:S01]  /*15930*/  IADD3 R137, R192, UR4, R187 ;  /* 0x00000004c0897c10 */ /* 0x000fe2000fffe0bb */
[C---:B-1----:R-:W-:Y:S05]  /*15940*/  HMMA.16816.F32.BF16 R4, R148.reuse, R156, R4 ;  /* 0x0000009c9404723c */ /* 0x042fea0000041804 */
[----:B------:R-:W-:Y:S03]  /*15950*/  IADD3 R132, R188, R137, RZ ;  /* 0x00000089bc847210 */ /* 0x000fe60007ffe0ff */
[C---:B------:R-:W-:Y:S01]  /*15960*/  HMMA.16816.F32.BF16 R8, R148.reuse, R158, R8 ;  /* 0x0000009e9408723c */ /* 0x040fe20000041808 */
[----:B------:R-:W-:Y:S07]  /*15970*/  LDSM.16.M88.4 R156, [R191+0x10100] ;  /* 0x01010000bf9c783b */ /* 0x000fee0000000200 */
[C---:B--2---:R-:W-:Y:S01]  /*15980*/  HMMA.16816.F32.BF16 R12, R148.reuse, R140, R12 ;  /* 0x0000008c940c723c */ /* 0x044fe2000004180c */
[----:B------:R-:W1:Y:S07]  /*15990*/  LDSM.16.M88.4 R136, [R132+0xe900] ;  /* 0x00e900008488783b */ /* 0x000e6e0000000200 */
[C---:B------:R-:W-:Y:S01]  /*159a0*/  HMMA.16816.F32.BF16 R16, R148.reuse, R142, R16 ;  /* 0x0000008e9410723c */ /* 0x040fe20000041810 */
[----:B------:R-:W2:Y:S07]  /*159b0*/  LDSM.16.M88.4 R168, [R132+0xf100] ;  /* 0x00f1000084a8783b */ /* 0x000eae0000000200 */
[C---:B------:R-:W-:Y:S01]  /*159c0*/  HMMA.16816.F32.BF16 R20, R148.reuse, R144, R20 ;  /* 0x000000909414723c */ /* 0x040fe20000041814 */
[----:B------:R-:W5:Y:S07]  /*159d0*/  LDSM.16.M88.4 R172, [R132+0xf900] ;  /* 0x00f9000084ac783b */ /* 0x000f6e0000000200 */
[C---:B------:R-:W-:Y:S01]  /*159e0*/  HMMA.16816.F32.BF16 R24, R148.reuse, R146, R24 ;  /* 0x000000929418723c */ /* 0x040fe20000041818 */
[----:B------:R-:W2:Y:S07]  /*159f0*/  LDSM.16.M88.4 R140, [R187+UR4+0x10900] ;  /* 0x01090004bb8c783b */ /* 0x000eae0008000200 */
[C---:B----4-:R-:W-:Y:S01]  /*15a00*/  HMMA.16816.F32.BF16 R28, R148.reuse, R152, R28 ;  /* 0x00000098941c723c */ /* 0x050fe2000004181c */
[----:B------:R-:W4:Y:S07]  /*15a10*/  LDSM.16.M88.4 R144, [R187+UR4+0x11100] ;  /* 0x01110004bb90783b */ /* 0x000f2e0008000200 */
[----:B------:R-:W-:Y:S01]  /*15a20*/  HMMA.16816.F32.BF16 R32, R148, R154, R32 ;  /* 0x0000009a9420723c */ /* 0x000fe20000041820 */
[----:B------:R-:W4:Y:S07]  /*15a30*/  LDSM.16.M88.4 R148, [R187+UR4+0x11900] ;  /* 0x01190004bb94783b */ /* 0x000f2e0008000200 */
[C---:B---3--:R-:W-:Y:S01]  /*15a40*/  HMMA.16816.F32.BF16 R4, R160.reuse, R164, R4 ;  /* 0x000000a4a004723c */ /* 0x048fe20000041804 */
[----:B------:R-:W3:Y:S07]  /*15a50*/  LDSM.16.M88.4 R152, [R190+0x8000] ;  /* 0x00800000be98783b */ /* 0x000eee0000000200 */
[C---:B------:R-:W-:Y:S01]  /*15a60*/  HMMA.16816.F32.BF16 R8, R160.reuse, R166, R8 ;  /* 0x000000a6a008723c */ /* 0x040fe20000041808 */
[----:B------:R-:W-:Y:S07]  /*15a70*/  LDSM.16.M88.4 R164, [R191+0x11900] ;  /* 0x01190000bfa4783b */ /* 0x000fee0000000200 */
[C---:B-1----:R-:W-:Y:S08]  /*15a80*/  HMMA.16816.F32.BF16 R12, R160.reuse, R136, R12 ;  /* 0x00000088a00c723c */ /* 0x042ff0000004180c */
[C---:B------:R-:W-:Y:S01]  /*15a90*/  HMMA.16816.F32.BF16 R16, R160.reuse, R138, R16 ;  /* 0x0000008aa010723c */ /* 0x040fe20000041810 */
[----:B------:R-:W1:Y:S07]  /*15aa0*/  LDSM.16.M88.4 R136, [R191+0x10900] ;  /* 0x01090000bf88783b */ /* 0x000e6e0000000200 */
[C---:B--2---:R-:W-:Y:S08]  /*15ab0*/  HMMA.16816.F32.BF16 R20, R160.reuse, R168, R20 ;  /* 0x000000a8a014723c */ /* 0x044ff00000041814 */
[C---:B------:R-:W-:Y:S01]  /*15ac0*/  HMMA.16816.F32.BF16 R24, R160.reuse, R170, R24 ;  /* 0x000000aaa018723c */ /* 0x040fe20000041818 */
[----:B------:R-:W-:Y:S07]  /*15ad0*/  LDSM.16.M88.4 R168, [R185+0x8000] ;  /* 0x00800000b9a8783b */ /* 0x000fee0000000200 */
[C---:B-----5:R-:W-:Y:S08]  /*15ae0*/  HMMA.16816.F32.BF16 R28, R160.reuse, R172, R28 ;  /* 0x000000aca01c723c */ /* 0x060ff0000004181c */
[----:B------:R-:W-:Y:S01]  /*15af0*/  HMMA.16816.F32.BF16 R32, R160, R174, R32 ;  /* 0x000000aea020723c */ /* 0x000fe20000041820 */
[----:B------:R-:W2:Y:S07]  /*15b00*/  LDSM.16.M88.4 R160, [R191+0x11100] ;  /* 0x01110000bfa0783b */ /* 0x000eae0000000200 */
        /* <DEDUP_REMOVED lines=12> */
[----:B------:R-:W4:Y:S07]  /*15bd0*/  LDSM.16.M88.4 R148, [R0+0x11900] ;  /* 0x011900000094783b */ /* 0x000f2e0000000200 */
[C---:B---3--:R-:W-:Y:S01]  /*15be0*/  HMMA.16816.F32.BF16 R4, R152.reuse, R156, R4 ;  /* 0x0000009c9804723c */ /* 0x048fe20000041804 */
[----:B------:R-:W3:Y:S07]  /*15bf0*/  LDSM.16.M88.4 R176, [R184+0x8000] ;  /* 0x00800000b8b0783b */ /* 0x000eee0000000200 */
        /* <DEDUP_REMOVED lines=86> */
[----:B-1----:R-:W-:Y:S09]  /*16160*/  FMNMX.FTZ R13, R138, R13, !PT ;  /* 0x0000000d8a0d7209 */ /* 0x002ff20007810000 */
[----:B------:R-:W1:Y:S01]  /*16170*/  MUFU.TANH R140, R18 ;  /* 0x00000012008c7308 */ /* 0x000e620000002400 */
[----:B---3--:R-:W-:Y:S09]  /*16180*/  FMNMX.FTZ R0, R139, R0, !PT ;  /* 0x000000008b007209 */ /* 0x008ff20007810000 */
[----:B------:R-:W3:Y:S01]  /*16190*/  MUFU.TANH R136, R19 ;  /* 0x0000001300887308 */ /* 0x000ee20000002400 */
[----:B--2---:R-:W-:Y:S02]  /*161a0*/  FMNMX.FTZ R0, R137, R0, !PT ;  /* 0x0000000089007209 */ /* 0x004fe40007810000 */
[----:B------:R-:W-:Y:S07]  /*161b0*/  IADD3 R17, R134, UR4, RZ ;  /* 0x0000000486117c10 */ /* 0x000fee000fffe0ff */
        /* <DEDUP_REMOVED lines=53> */
[--C-:B------:R-:W-:Y:S01]  /*16510*/  FFMA.FTZ R167, R139, c[0x0][0x2d0], -R152.reuse ;  /* 0x0000b4008ba77a23 */ /* 0x100fe20000010898 */
[----:B------:R-:W-:Y:S01]  /*16520*/  IADD3 R5, R135, UR4, RZ ;  /* 0x0000000487057c10 */ /* 0x000fe2000fffe0ff */
[--C-:B------:R-:W-:Y:S02]  /*16530*/  FFMA.FTZ R177, R155, c[0x0][0x2d0], -R152.reuse ;  /* 0x0000b4009bb17a23 */ /* 0x100fe40000010898 */
        /* <DEDUP_REMOVED lines=8> */
[----:B------:R-:W1:Y:S01]  /*165c0*/  LDSM.16.MT88.4 R20, [R133+0x100] ;  /* 0x000100008514783b */ /* 0x000e620000004200 */
[--C-:B------:R-:W-:Y:S01]  /*165d0*/  FFMA.FTZ R157, R166, c[0x0][0x2d0], -R145.reuse ;  /* 0x0000b400a69d7a23 */ /* 0x100fe20000010891 */
[----:B------:R-:W3:Y:S01]  /*165e0*/  MUFU.EX2 R163, R163 ;  /* 0x000000a300a37308 */ /* 0x000ee20000000800 */
[----:B------:R-:W-:Y:S02]  /*165f0*/  FMUL.FTZ R3, R4, c[0x0][0x2d0] ;  /* 0x0000b40004037a20 */ /* 0x000fe40000410000 */
[C---:B--2---:R-:W-:Y:S02]  /*16600*/  FMUL.FTZ R4, R132.reuse, R128 ;  /* 0x0000008084047220 */ /* 0x044fe40000410000 */
[C---:B------:R-:W-:Y:S02]  /*16610*/  FMUL.FTZ R5, R132.reuse, R129 ;  /* 0x0000008184057220 */ /* 0x040fe40000410000 */
[C---:B------:R-:W-:Y:S02]  /*16620*/  FMUL.FTZ R8, R132.reuse, R124 ;  /* 0x0000007c84087220 */ /* 0x040fe40000410000 */
[C---:B------:R-:W-:Y:S01]  /*16630*/  FMUL.FTZ R9, R132.reuse, R125 ;  /* 0x0000007d84097220 */ /* 0x040fe20000410000 */
[----:B------:R-:W2:Y:S01]  /*16640*/  MUFU.EX2 R3, R3 ;  /* 0x0000000300037308 */ /* 0x000ea20000000800 */
[C---:B------:R-:W-:Y:S02]  /*16650*/  FMUL.FTZ R16, R132.reuse, R116 ;  /* 0x0000007484107220 */ /* 0x040fe40000410000 */
[C---:B------:R-:W-:Y:S02]  /*16660*/  FMUL.FTZ R17, R132.reuse, R117 ;  /* 0x0000007584117220 */ /* 0x040fe40000410000 */
[C---:B------:R-:W-:Y:S02]  /*16670*/  FMUL.FTZ R24, R132.reuse, R108 ;  /* 0x0000006c84187220 */ /* 0x040fe40000410000 */
[C---:B------:R-:W-:Y:S02]  /*16680*/  FMUL.FTZ R25, R132.reuse, R109 ;  /* 0x0000006d84197220 */ /* 0x040fe40000410000 */
[C---:B------:R-:W-:Y:S01]  /*16690*/  FMUL.FTZ R32, R132.reuse, R100 ;  /* 0x0000006484207220 */ /* 0x040fe20000410000 */
[----:B------:R-:W-:Y:S01]  /*166a0*/  MUFU.EX2 R162, R162 ;  /* 0x000000a200a27308 */ /* 0x000fe20000000800 */
[----:B------:R-:W-:Y:S02]  /*166b0*/  FMUL.FTZ R33, R132, R101 ;  /* 0x0000006584217220 */ /* 0x000fe40000410000 */
[--C-:B------:R-:W-:Y:S01]  /*166c0*/  FFMA.FTZ R166, R141, c[0x0][0x2d0], -R152.reuse ;  /* 0x0000b4008da67a23 */ /* 0x100fe20000010898 */
[----:B---3--:R-:W-:Y:S01]  /*166d0*/  F2FP.BF16.PACK_AB R128, R163, R164 ;  /* 0x000000a4a380723e */ /* 0x008fe200000010ff */
[--C-:B------:R-:W-:Y:S02]  /*166e0*/  FFMA.FTZ R168, R137, c[0x0][0x2d0], -R152.reuse ;  /* 0x0000b40089a87a23 */ /* 0x100fe40000010898 */
[--C-:B------:R-:W-:Y:S02]  /*166f0*/  FFMA.FTZ R169, R142, c[0x0][0x2d0], -R145.reuse ;  /* 0x0000b4008ea97a23 */ /* 0x100fe40000010891 */
[--C-:B------:R-:W-:Y:S01]  /*16700*/  FFMA.FTZ R170, R138, c[0x0][0x2d0], -R145.reuse ;  /* 0x0000b4008aaa7a23 */ /* 0x100fe20000010891 */
        /* <DEDUP_REMOVED lines=16> */
[----:B------:R-:W-:Y:S01]  /*16810*/  FMUL.FTZ R35, R3, R103 ;  /* 0x0000006703237220 */ /* 0x000fe20000410000 */
[----:B---3--:R-:W-:Y:S01]  /*16820*/  F2FP.BF16.PACK_AB R130, R159, R162 ;  /* 0x000000a29f82723e */ /* 0x008fe200000010ff */
        /* <DEDUP_REMOVED lines=8> */
[----:B------:R-:W-:Y:S01]  /*168b0*/  FMUL.FTZ R37, R132, R37 ;  /* 0x0000002584257220 */ /* 0x000fe20000410000 */
[----:B------:R-:W-:Y:S01]  /*168c0*/  LDSM.16.MT88.4 R116, [R133+0x900] ;  /* 0x000900008574783b */ /* 0x000fe20000004200 */
[----:B------:R-:W3:Y:S01]  /*168d0*/  MUFU.EX2 R157, R157 ;  /* 0x0000009d009d7308 */ /* 0x000ee20000000800 */
[C---:B------:R-:W-:Y:S02]  /*168e0*/  FMUL.FTZ R38, R3.reuse, R38 ;  /* 0x0000002603267220 */ /* 0x040fe40000410000 */
[C---:B------:R-:W-:Y:S01]  /*168f0*/  FMUL.FTZ R39, R3.reuse, R39 ;  /* 0x0000002703277220 */ /* 0x040fe20000410000 */
[----:B--2---:R-:W-:Y:S01]  /*16900*/  F2FP.BF16.PACK_AB R129, R160, R161 ;  /* 0x000000a1a081723e */ /* 0x004fe200000010ff */
[C---:B------:R-:W-:Y:S02]  /*16910*/  FMUL.FTZ R40, R132.reuse, R40 ;  /* 0x0000002884287220 */ /* 0x040fe40000410000 */
        /* <DEDUP_REMOVED lines=8> */
[----:B------:R-:W-:Y:S01]  /*169a0*/  FMUL.FTZ R47, R3, R47 ;  /* 0x0000002f032f7220 */ /* 0x000fe20000410000 */
[----:B------:R-:W2:Y:S01]  /*169b0*/  MUFU.EX2 R166, R166 ;  /* 0x000000a600a67308 */ /* 0x000ea20000000800 */
[C---:B------:R-:W-:Y:S01]  /*169c0*/  FMUL.FTZ R48, R132.reuse, R48 ;  /* 0x0000003084307220 */ /* 0x040fe20000410000 */
[----:B---3--:R-:W-:Y:S01]  /*169d0*/  F2FP.BF16.PACK_AB R131, R157, R158 ;  /* 0x0000009e9d83723e */ /* 0x008fe200000010ff */
[C---:B------:R-:W-:Y:S02]  /*169e0*/  FMUL.FTZ R49, R132.reuse, R49 ;  /* 0x0000003184317220 */ /* 0x040fe40000410000 */
[C---:B------:R-:W-:Y:S02]  /*169f0*/  FMUL.FTZ R50, R3.reuse, R50 ;  /* 0x0000003203327220 */ /* 0x040fe40000410000 */
[C---:B------:R-:W-:Y:S02]  /*16a00*/  FMUL.FTZ R51, R3.reuse, R51 ;  /* 0x0000003303337220 */ /* 0x040fe40000410000 */
[C---:B------:R-:W-:Y:S01]  /*16a10*/  HMMA.16816.F32.BF16 R4, R128.reuse, R12, R4 ;  /* 0x0000000c8004723c */ /* 0x040fe20000041804 */
        /* <DEDUP_REMOVED lines=13> */
[C---:B-1----:R-:W-:Y:S03]  /*16af0*/  HMMA.16816.F32.BF16 R12, R128.reuse, R20, R12 ;  /* 0x00000014800c723c */ /* 0x042fe6000004180c */
[C---:B------:R-:W-:Y:S01]  /*16b00*/  FMUL.FTZ R56, R132.reuse, R56 ;  /* 0x0000003884387220 */ /* 0x040fe20000410000 */
[----:B------:R-:W1:Y:S01]  /*16b10*/  MUFU.EX2 R170, R170 ;  /* 0x000000aa00aa7308 */ /* 0x000e620000000800 */
        /* <DEDUP_REMOVED lines=8> */
[----:B------:R-:W4:Y:S01]  /*16ba0*/  LDSM.16.MT88.4 R112, [R135+UR4+0x2100] ;  /* 0x002100048770783b */ /* 0x000f220008004200 */
[C---:B------:R-:W-:Y:S02]  /*16bb0*/  FMUL.FTZ R59, R3.reuse, R59 ;  /* 0x0000003b033b7220 */ /* 0x040fe40000410000 */
[C---:B------:R-:W-:Y:S01]  /*16bc0*/  FMUL.FTZ R60, R132.reuse, R60 ;  /* 0x0000003c843c7220 */ /* 0x040fe20000410000 */
[----:B------:R-:W5:Y:S01]  /*16bd0*/  MUFU.EX2 R172, R172 ;  /* 0x000000ac00ac7308 */ /* 0x000f620000000800 */
        /* <DEDUP_REMOVED lines=24> */
[C---:B----4-:R-:W-:Y:S04]  /*16d60*/  HMMA.16816.F32.BF16 R36, R128.reuse, R112, R36 ;  /* 0x000000708024723c */ /* 0x050fe80000041824 */
        /* <DEDUP_REMOVED lines=13> */
[----:B------:R-:W1:Y:S03]  /*16e40*/  LDSM.16.MT88.4 R104, [R135+UR4+0x4100] ;  /* 0x004100048768783b */ /* 0x000e660008004200 */
        /* <DEDUP_REMOVED lines=9> */
[C---:B------:R-:W-:Y:S04]  /*16ee0*/  HMMA.16816.F32.BF16 R60, R128.reuse, R108, R60 ;  /* 0x0000006c803c723c */ /* 0x040fe8000004183c */
[C---:B------:R-:W-:Y:S02]  /*16ef0*/  FMUL.FTZ R93, R132.reuse, R93 ;  /* 0x0000005d845d7220 */ /* 0x040fe40000410000 */
[C---:B------:R-:W-:Y:S02]  /*16f00*/  FMUL.FTZ R94, R3.reuse, R94 ;  /* 0x0000005e035e7220 */ /* 0x040fe40000410000 */
[C---:B------:R-:W-:Y:S01]  /*16f10*/  HMMA.16816.F32.BF16 R64, R128.reuse, R110, R64 ;  /* 0x0000006e8040723c */ /* 0x040fe20000041840 */
[----:B------:R-:W4:Y:S03]  /*16f20*/  LDSM.16.MT88.4 R108, [R134+UR4+0x4100] ;  /* 0x00410004866c783b */ /* 0x000f260008004200 */
        /* <DEDUP_REMOVED lines=9> */
[C---:B------:R-:W-:Y:S01]  /*16fc0*/  FMUL.FTZ R78, R3.reuse, R78 ;  /* 0x0000004e034e7220 */ /* 0x040fe20000410000 */
[----:B------:R-:W-:Y:S01]  /*16fd0*/  MUFU.EX2 R176, R176 ;  /* 0x000000b000b07308 */ /* 0x000fe20000000800 */
[C---:B------:R-:W-:Y:S02]  /*16fe0*/  FMUL.FTZ R76, R132.reuse, R76 ;  /* 0x0000004c844c7220 */ /* 0x040fe40000410000 */
[----:B------:R-:W-:Y:S04]  /*16ff0*/  FMUL.FTZ R79, R3, R79 ;  /* 0x0000004f034f7220 */ /* 0x000fe80000410000 */
[C---:B------:R-:W-:Y:S02]  /*17000*/  FMUL.FTZ R77, R132.reuse, R77 ;  /* 0x0000004d844d7220 */ /* 0x040fe40000410000 */
[--C-:B------:R-:W-:Y:S02]  /*17010*/  FFMA.FTZ R181, R153, c[0x0][0x2d0], -R152.reuse ;  /* 0x0000b40099b57a23 */ /* 0x100fe40000010898 */
[--C-:B------:R-:W-:Y:S02]  /*17020*/  FFMA.FTZ R175, R175, c[0x0][0x2d0], -R152.reuse ;  /* 0x0000b400afaf7a23 */ /* 0x100fe40000010898 */
[--C-:B------:R-:W-:Y:S01]  /*17030*/  FFMA.FTZ R178, R173, c[0x0][0x2d0], -R152.reuse ;  /* 0x0000b400adb27a23 */ /* 0x100fe20000010898 */
[C---:B---3--:R-:W-:Y:S01]  /*17040*/  HMMA.16816.F32.BF16 R76, R128.reuse, R100, R76 ;  /* 0x00000064804c723c */ /* 0x048fe2000004184c */
[----:B------:R-:W-:Y:S02]  /*17050*/  MUFU.EX2 R181, R181 ;  /* 0x000000b500b57308 */ /* 0x000fe40000000800 */
[C---:B------:R-:W-:Y:S02]  /*17060*/  FMUL.FTZ R82, R3.reuse, R82 ;  /* 0x0000005203527220 */ /* 0x040fe40000410000 */
[----:B------:R-:W-:Y:S02]  /*17070*/  FMUL.FTZ R80, R132, R80 ;  /* 0x0000005084507220 */ /* 0x000fe40000410000 */
[----:B------:R-:W-:Y:S01]  /*17080*/  FMUL.FTZ R83, R3, R83 ;  /* 0x0000005303537220 */ /* 0x000fe20000410000 */
[----:B--2---:R-:W-:Y:S01]  /*17090*/  F2FP.BF16.PACK_AB R100, R166, R165 ;  /* 0x000000a5a664723e */ /* 0x004fe200000010ff */
[----:B------:R-:W-:Y:S02]  /*170a0*/  FMUL.FTZ R81, R132, R81 ;  /* 0x0000005184517220 */ /* 0x000fe40000410000 */
[----:B------:R-:W-:Y:S01]  /*170b0*/  MUFU.EX2 R175, R175 ;  /* 0x000000af00af7308 */ /* 0x000fe20000000800 */
[----:B------:R-:W-:Y:S01]  /*170c0*/  F2FP.BF16.PACK_AB R101, R170, R169 ;  /* 0x000000a9aa65723e */ /* 0x000fe200000010ff */
[--C-:B------:R-:W-:Y:S02]  /*170d0*/  FFMA.FTZ R173, R180, c[0x0][0x2d0], -R145.reuse ;  /* 0x0000b400b4ad7a23 */ /* 0x100fe40000010891 */
[--C-:B------:R-:W-:Y:S01]  /*170e0*/  FFMA.FTZ R180, R154, c[0x0][0x2d0], -R145.reuse ;  /* 0x0000b4009ab47a23 */ /* 0x100fe20000010891 */
[C---:B------:R-:W-:Y:S03]  /*170f0*/  HMMA.16816.F32.BF16 R80, R128.reuse, R102, R80 ;  /* 0x000000668050723c */ /* 0x040fe60000041850 */
[--C-:B------:R-:W-:Y:S02]  /*17100*/  FFMA.FTZ R174, R174, c[0x0][0x2d0], -R145.reuse ;  /* 0x0000b400aeae7a23 */ /* 0x100fe40000010891 */
[--C-:B------:R-:W-:Y:S01]  /*17110*/  FFMA.FTZ R179, R182, c[0x0][0x2d0], -R145.reuse ;  /* 0x0000b400b6b37a23 */ /* 0x100fe20000010891 */
[----:B------:R-:W-:Y:S01]  /*17120*/  MUFU.EX2 R178, R178 ;  /* 0x000000b200b27308 */ /* 0x000fe20000000800 */
[--C-:B------:R-:W-:Y:S01]  /*17130*/  FFMA.FTZ R182, R151, c[0x0][0x2d0], -R152.reuse ;  /* 0x0000b40097b67a23 */ /* 0x100fe20000010898 */
[C---:B----4-:R-:W-:Y:S01]  /*17140*/  HMMA.16816.F32.BF16 R84, R128.reuse, R108, R84 ;  /* 0x0000006c8054723c */ /* 0x050fe20000041854 */
[----:B------:R-:W-:Y:S03]  /*17150*/  LDSM.16.MT88.4 R148, [R135+UR4+0x3900] ;  /* 0x003900048794783b */ /* 0x000fe60008004200 */
[----:B------:R-:W-:Y:S01]  /*17160*/  FFMA.FTZ R152, R147, c[0x0][0x2d0], -R152 ;  /* 0x0000b40093987a23 */ /* 0x000fe20000010898 */
[----:B------:R-:W-:Y:S01]  /*17170*/  F2FP.BF16.PACK_AB R102, R168, R167 ;  /* 0x000000a7a866723e */ /* 0x000fe200000010ff */
[----:B------:R-:W-:Y:S01]  /*17180*/  FFMA.FTZ R145, R144, c[0x0][0x2d0], -R145 ;  /* 0x0000b40090917a23 */ /* 0x000fe20000010891 */
[----:B-----5:R-:W-:Y:S01]  /*17190*/  F2FP.BF16.PACK_AB R103, R172, R171 ;  /* 0x000000abac67723e */ /* 0x020fe200000010ff */
[C---:B------:R-:W-:Y:S01]  /*171a0*/  HMMA.16816.F32.BF16 R88, R128.reuse, R110, R88 ;  /* 0x0000006e8058723c */ /* 0x040fe20000041858 */
[----:B------:R-:W2:Y:S01]  /*171b0*/  LDSM.16.MT88.4 R108, [R134+UR4+0x900] ;  /* 0x00090004866c783b */ /* 0x000ea20008004200 */
[----:B------:R3:W-:Y:S02]  /*171c0*/  MUFU.EX2 R224, R152 ;  /* 0x0000009800e07308 */ /* 0x0007e40000000800 */
[----:B------:R-:W-:Y:S02]  /*171d0*/  FFMA.FTZ R161, R3, R214, R161 ;  /* 0x000000d603a17223 */ /* 0x000fe400000100a1 */
[----:B------:R-:W-:Y:S02]  /*171e0*/  FFMA.FTZ R164, R132, R213, R164 ;  /* 0x000000d584a47223 */ /* 0x000fe400000100a4 */
[C---:B-1----:R-:W-:Y:S04]  /*171f0*/  HMMA.16816.F32.BF16 R92, R128.reuse, R104, R92 ;  /* 0x00000068805c723c */ /* 0x042fe8000004185c */
[----:B------:R1:W-:Y:S01]  /*17200*/  MUFU.EX2 R228, R145 ;  /* 0x0000009100e47308 */ /* 0x0003e20000000800 */
[----:B------:R-:W-:Y:S02]  /*17210*/  FADD.FTZ R163, R163, R164 ;  /* 0x000000a4a3a37221 */ /* 0x000fe40000010000 */
[----:B------:R-:W-:Y:S01]  /*17220*/  FADD.FTZ R161, R160, R161 ;  /* 0x000000a1a0a17221 */ /* 0x000fe20000010000 */
[----:B------:R-:W-:Y:S01]  /*17230*/  HMMA.16816.F32.BF16 R96, R128, R106, R96 ;  /* 0x0000006a8060723c */ /* 0x000fe20000041860 */
[----:B------:R-:W4:Y:S03]  /*17240*/  LDSM.16.MT88.4 R104, [R156+0x2900] ;  /* 0x002900009c68783b */ /* 0x000f260000004200 */
[----:B------:R-:W-:Y:S02]  /*17250*/  FADD.FTZ R162, R162, R163 ;  /* 0x000000a3a2a27221 */ /* 0x000fe40000010000 */
[----:B------:R-:W-:Y:S02]  /*17260*/  MUFU.EX2 R173, R173 ;  /* 0x000000ad00ad7308 */ /* 0x000fe40000000800 */
[C---:B------:R-:W-:Y:S01]  /*17270*/  HMMA.16816.F32.BF16 R4, R100.reuse, R112, R4 ;  /* 0x000000706404723c */ /* 0x040fe20000041804 */
[----:B---3--:R-:W-:Y:S04]  /*17280*/  LDSM.16.MT88.4 R152, [R133+0x3900] ;  /* 0x003900008598783b */ /* 0x008fe80000004200 */
[----:B------:R-:W-:Y:S03]  /*17290*/  FADD.FTZ R162, R159, R162 ;  /* 0x000000a29fa27221 */ /* 0x000fe60000010000 */
[C---:B------:R-:W-:Y:S01]  /*172a0*/  HMMA.16816.F32.BF16 R8, R100.reuse, R114, R8 ;  /* 0x000000726408723c */ /* 0x040fe20000041808 */
[----:B------:R-:W-:Y:S01]  /*172b0*/  MUFU.EX2 R174, R174 ;  /* 0x000000ae00ae7308 */ /* 0x000fe20000000800 */
[----:B------:R-:W-:Y:S02]  /*172c0*/  LDSM.16.MT88.4 R112, [R133+0x4900] ;  /* 0x004900008570783b */ /* 0x000fe40000004200 */
[----:B------:R-:W-:Y:S04]  /*172d0*/  FADD.FTZ R165, R165, R162 ;  /* 0x000000a2a5a57221 */ /* 0x000fe80000010000 */
[C---:B------:R-:W-:Y:S02]  /*172e0*/  HMMA.16816.F32.BF16 R12, R100.reuse, R116, R12 ;  /* 0x00000074640c723c */ /* 0x040fe4000004180c */
[----:B-1----:R-:W-:Y:S01]  /*172f0*/  LDSM.16.MT88.4 R144, [R156+0x1900] ;  /* 0x001900009c90783b */ /* 0x002fe20000004200 */
[----:B------:R-:W-:Y:S01]  /*17300*/  MUFU.EX2 R179, R179 ;  /* 0x000000b300b37308 */ /* 0x000fe20000000800 */
[----:B------:R-:W-:Y:S04]  /*17310*/  FADD.FTZ R166, R166, R165 ;  /* 0x000000a5a6a67221 */ /* 0x000fe80000010000 */
[C---:B------:R-:W-:Y:S02]  /*17320*/  HMMA.16816.F32.BF16 R16, R100.reuse, R118, R16 ;  /* 0x000000766410723c */ /* 0x040fe40000041810 */
[----:B------:R-:W-:Y:S02]  /*17330*/  LDSM.16.MT88.4 R116, [R134+UR4+0x4900] ;  /* 0x004900048674783b */ /* 0x000fe40008004200 */
[----:B------:R-:W-:Y:S01]  /*17340*/  FADD.FTZ R167, R167, R166 ;  /* 0x000000a6a7a77221 */ /* 0x000fe20000010000 */
[----:B------:R-:W-:Y:S03]  /*17350*/  MUFU.EX2 R180, R180 ;  /* 0x000000b400b47308 */ /* 0x000fe60000000800 */
[C---:B--2---:R-:W-:Y:S04]  /*17360*/  HMMA.16816.F32.BF16 R20, R100.reuse, R108, R20 ;  /* 0x0000006c6414723c */ /* 0x044fe80000041814 */
[----:B------:R-:W-:Y:S03]  /*17370*/  FADD.FTZ R167, R168, R167 ;  /* 0x000000a7a8a77221 */ /* 0x000fe60000010000 */
[----:B------:R-:W1:Y:S01]  /*17380*/  MUFU.EX2 R182, R182 ;  /* 0x000000b600b67308 */ /* 0x000e620000000800 */
[C---:B------:R-:W-:Y:S01]  /*17390*/  HMMA.16816.F32.BF16 R24, R100.reuse, R110, R24 ;  /* 0x0000006e6418723c */ /* 0x040fe20000041818 */
[----:B------:R-:W2:Y:S07]  /*173a0*/  LDSM.16.MT88.4 R108, [R135+UR4+0x4900] ;  /* 0x00490004876c783b */ /* 0x000eae0008004200 */
[C---:B------:R-:W-:Y:S08]  /*173b0*/  HMMA.16816.F32.BF16 R28, R100.reuse, R120, R28 ;  /* 0x00000078641c723c */ /* 0x040ff0000004181c */
[C---:B------:R-:W-:Y:S01]  /*173c0*/  HMMA.16816.F32.BF16 R32, R100.reuse, R122, R32 ;  /* 0x0000007a6420723c */ /* 0x040fe20000041820 */
[----:B------:R-:W-:Y:S07]  /*173d0*/  LDSM.16.MT88.4 R120, [R156+0x1100] ;  /* 0x001100009c78783b */ /* 0x000fee0000004200 */
[C---:B------:R-:W-:Y:S08]  /*173e0*/  HMMA.16816.F32.BF16 R36, R100.reuse, R124, R36 ;  /* 0x0000007c6424723c */ /* 0x040ff00000041824 */
[C---:B------:R-:W-:Y:S01]  /*173f0*/  HMMA.16816.F32.BF16 R40, R100.reuse, R126, R40 ;  /* 0x0000007e6428723c */ /* 0x040fe20000041828 */
[----:B------:R-:W-:Y:S07]  /*17400*/  LDSM.16.MT88.4 R124, [R135+UR4+0x3100] ;  /* 0x00310004877c783b */ /* 0x000fee0008004200 */
[C---:B------:R-:W-:Y:S07]  /*17410*/  HMMA.16816.F32.BF16 R44, R100.reuse, R136, R44 ;  /* 0x00000088642c723c */ /* 0x040fee000004182c */
[----:B-1----:R-:W-:Y:S01]  /*17420*/  F2FP.BF16.PACK_AB R136, R182, R181 ;  /* 0x000000b5b688723e */ /* 0x002fe200000010ff */
[C---:B------:R-:W-:Y:S04]  /*17430*/  HMMA.16816.F32.BF16 R48, R100.reuse, R138, R48 ;  /* 0x0000008a6430723c */ /* 0x040fe80000041830 */
[----:B------:R-:W-:Y:S03]  /*17440*/  F2FP.BF16.PACK_AB R137, R226, R191 ;  /* 0x000000bfe289723e */ /* 0x000fe600000010ff */
[----:B------:R-:W-:Y:S01]  /*17450*/  F2FP.BF16.PACK_AB R138, R224, R183 ;  /* 0x000000b7e08a723e */ /* 0x000fe200000010ff */
[C---:B------:R-:W-:Y:S04]  /*17460*/  HMMA.16816.F32.BF16 R52, R100.reuse, R140, R52 ;  /* 0x0000008c6434723c */ /* 0x040fe80000041834 */
[----:B------:R-:W-:Y:S04]  /*17470*/  F2FP.BF16.PACK_AB R139, R228, R223 ;  /* 0x000000dfe48b723e */ /* 0x000fe800000010ff */
[C---:B------:R-:W-:Y:S01]  /*17480*/  HMMA.16816.F32.BF16 R56, R100.reuse, R142, R56 ;  /* 0x0000008e6438723c */ /* 0x040fe20000041838 */
[----:B------:R-:W-:Y:S07]  /*17490*/  LDSM.16.MT88.4 R140, [R134+UR4+0x1900] ;  /* 0x00190004868c783b */ /* 0x000fee0008004200 */
[C---:B----4-:R-:W-:Y:S08]  /*174a0*/  HMMA.16816.F32.BF16 R60, R100.reuse, R104, R60 ;  /* 0x00000068643c723c */ /* 0x050ff0000004183c */
        /* <DEDUP_REMOVED lines=14> */
[C---:B------:R-:W-:Y:S01]  /*17590*/  F2FP.BF16.PACK_AB R100, R177.reuse, R176 ;  /* 0x000000b0b164723e */ /* 0x040fe200000010ff */
        /* <DEDUP_REMOVED lines=43> */
[C---:B------:R-:W-:Y:S01]  /*17850*/  HMMA.16816.F32.BF16 R128, R136.reuse, R124, R4 ;  /* 0x0000007c8880723c */ /* 0x040fe20000041804 */
[----:B------:R-:W1:Y:S07]  /*17860*/  LDSM.16.MT88.4 R4, [R134+UR4+0x3900] ;  /* 0x003900048604783b */ /* 0x000e6e0008004200 */
[C---:B------:R-:W-:Y:S01]  /*17870*/  HMMA.16816.F32.BF16 R124, R136.reuse, R126, R8 ;  /* 0x0000007e887c723c */ /* 0x040fe20000041808 */
[----:B------:R-:W2:Y:S07]  /*17880*/  LDSM.16.MT88.4 R8, [R156+0x3900] ;  /* 0x003900009c08783b */ /* 0x000eae0000004200 */
[C---:B---3--:R-:W-:Y:S01]  /*17890*/  HMMA.16816.F32.BF16 R120, R136.reuse, R116, R12 ;  /* 0x000000748878723c */ /* 0x048fe2000004180c */
[----:B------:R-:W3:Y:S07]  /*178a0*/  LDSM.16.MT88.4 R12, [R135+UR4+0x5900] ;  /* 0x00590004870c783b */ /* 0x000eee0008004200 */
[C---:B------:R-:W-:Y:S07]  /*178b0*/  HMMA.16816.F32.BF16 R116, R136.reuse, R118, R16 ;  /* 0x000000768874723c */ /* 0x040fee0000041810 */
[----:B------:R-:W-:Y:S01]  /*178c0*/  @P0 IADD3 R16, R217, -0x2, RZ ;  /* 0xfffffffed9100810 */ /* 0x000fe20007ffe0ff */
[C---:B------:R-:W-:Y:S04]  /*178d0*/  HMMA.16816.F32.BF16 R112, R136.reuse, R140, R20 ;  /* 0x0000008c8870723c */ /* 0x040fe80000041814 */
[----:B------:R-:W-:Y:S03]  /*178e0*/  @P0 SHF.R.S32.HI R17, RZ, 0x1f, R16 ;  /* 0x0000001fff110819 */ /* 0x000fe60000011410 */
[----:B------:R-:W-:Y:S01]  /*178f0*/  @P0 IMAD.WIDE.U32 R20, R16, c[0x0][0x1e0], RZ ;  /* 0x0000780010140a25 */ /* 0x000fe200078e00ff */
[C---:B------:R-:W-:Y:S04]  /*17900*/  HMMA.16816.F32.BF16 R108, R136.reuse, R142, R24 ;  /* 0x0000008e886c723c */ /* 0x040fe80000041818 */
[----:B------:R-:W-:Y:S01]  /*17910*/  @P0 SHF.L.U32 R23, R20, 0x6, RZ ;  /* 0x0000000614170819 */ /* 0x000fe200000006ff */
[----:B------:R-:W-:Y:S03]  /*17920*/  @P0 IMAD R17, R17, c[0x0][0x1e0], RZ ;  /* 0x0000780011110a24 */ /* 0x000fe600078e02ff */
        /* <DEDUP_REMOVED lines=9> */
[C---:B-1----:R-:W-:Y:S08]  /*179c0*/  HMMA.16816.F32.BF16 R52, R136.reuse, R4, R52 ;  /* 0x000000048834723c */ /* 0x042ff00000041834 */
[C---:B------:R-:W-:Y:S01]  /*179d0*/  HMMA.16816.F32.BF16 R56, R136.reuse, R6, R56 ;  /* 0x000000068838723c */ /* 0x040fe20000041838 */
[----:B------:R-:W1:Y:S07]  /*179e0*/  LDSM.16.MT88.4 R4, [R133+0x5900] ;  /* 0x005900008504783b */ /* 0x000e6e0000004200 */
[C---:B--2---:R-:W-:Y:S07]  /*179f0*/  HMMA.16816.F32.BF16 R60, R136.reuse, R8, R60 ;  /* 0x00000008883c723c */ /* 0x044fee000004183c */
[C---:B------:R-:W-:Y:S01]  /*17a00*/  @P0 IADD3 R8, P1, R23.reuse, R206, RZ ;  /* 0x000000ce17080210 */ /* 0x040fe20007f3e0ff */
[C---:B------:R-:W-:Y:S04]  /*17a10*/  HMMA.16816.F32.BF16 R64, R136.reuse, R10, R64 ;  /* 0x0000000a8840723c */ /* 0x040fe80000041840 */
[----:B------:R-:W-:Y:S02]  /*17a20*/  @P0 IADD3.X R9, R20, R211, RZ, P1, !PT ;  /* 0x000000d314090210 */ /* 0x000fe40000ffe4ff */
[----:B------:R-:W-:Y:S02]  /*17a30*/  @P0 LEA R18, P3, R8, c[0x0][0x1c8], 0x1 ;  /* 0x0000720008120a11 */ /* 0x000fe400078608ff */
[----:B------:R-:W-:Y:S01]  /*17a40*/  @P0 IADD3 R11, P2, R23, R216, RZ ;  /* 0x000000d8170b0210 */ /* 0x000fe20007f5e0ff */
[C---:B---3--:R-:W-:Y:S03]  /*17a50*/  HMMA.16816.F32.BF16 R68, R136.reuse, R12, R68 ;  /* 0x0000000c8844723c */ /* 0x048fe60000041844 */
[C---:B------:R-:W-:Y:S02]  /*17a60*/  @P0 LEA R16, P1, R11.reuse, c[0x0][0x1c8], 0x1 ;  /* 0x000072000b100a11 */ /* 0x040fe400078208ff */
[----:B------:R-:W-:Y:S02]  /*17a70*/  @P0 IADD3.X R10, R20, R215, RZ, P2, !PT ;  /* 0x000000d7140a0210 */ /* 0x000fe400017fe4ff */
[----:B------:R-:W-:Y:S01]  /*17a80*/  @P0 LEA.HI.X R19, R8, c[0x0][0x1cc], R9, 0x1, P3 ;  /* 0x0000730008130a11 */ /* 0x000fe200018f0c09 */
[C---:B------:R-:W-:Y:S04]  /*17a90*/  HMMA.16816.F32.BF16 R72, R136.reuse, R14, R72 ;  /* 0x0000000e8848723c */ /* 0x040fe80000041848 */
[----:B------:R-:W-:Y:S02]  /*17aa0*/  @P0 LEA.HI.X R17, R11, c[0x0][0x1cc], R10, 0x1, P1 ;  /* 0x000073000b110a11 */ /* 0x000fe400008f0c0a */
[----:B------:R-:W2:Y:S01]  /*17ab0*/  LDSM.16.MT88.4 R8, [R134+UR4+0x5900] ;  /* 0x005900048608783b */ /* 0x000ea20008004200 */
[----:B------:R-:W-:Y:S01]  /*17ac0*/  @P0 IADD3 R21, P1, R199, R23, RZ ;  /* 0x00000017c7150210 */ /* 0x000fe20007f3e0ff */
[C---:B-1----:R-:W-:Y:S04]  /*17ad0*/  HMMA.16816.F32.BF16 R76, R136.reuse, R4, R76 ;  /* 0x00000004884c723c */ /* 0x042fe8000004184c */
[----:B------:R-:W-:Y:S02]  /*17ae0*/  @P0 IADD3 R12, P4, R21, R206, RZ ;  /* 0x000000ce150c0210 */ /* 0x000fe40007f9e0ff */
[----:B------:R-:W-:Y:S01]  /*17af0*/  @P0 IADD3.X R24, R198, R20, RZ, P1, !PT ;  /* 0x00000014c6180210 */ /* 0x000fe20000ffe4ff */
[----:B------:R-:W-:Y:S01]  /*17b00*/  FADD.FTZ R4, R158, R161 ;  /* 0x000000a19e047221 */ /* 0x000fe20000010000 */
[----:B------:R-:W-:Y:S01]  /*17b10*/  @P0 LEA R26, P1, R12, c[0x0][0x1c8], 0x1 ;  /* 0x000072000c1a0a11 */ /* 0x000fe200078208ff */
[C---:B------:R-:W-:Y:S03]  /*17b20*/  HMMA.16816.F32.BF16 R80, R136.reuse, R6, R80 ;  /* 0x000000068850723c */ /* 0x040fe60000041850 */
[----:B------:R-:W-:Y:S01]  /*17b30*/  @P0 IADD3.X R13, R24, R211, RZ, P4, !PT ;  /* 0x000000d3180d0210 */ /* 0x000fe200027fe4ff */
[----:B------:R-:W-:Y:S01]  /*17b40*/  FADD.FTZ R4, R157, R4 ;  /* 0x000000049d047221 */ /* 0x000fe20000010000 */
[----:B------:R-:W-:Y:S02]  /*17b50*/  @P0 IADD3 R23, P3, R23, R194, RZ ;  /* 0x000000c217170210 */ /* 0x000fe40007f7e0ff */
[----:B------:R-:W-:Y:S01]  /*17b60*/  @P0 LEA.HI.X R27, R12, c[0x0][0x1cc], R13, 0x1, P1 ;  /* 0x000073000c1b0a11 */ /* 0x000fe200008f0c0d */
[----:B------:R-:W-:Y:S01]  /*17b70*/  FADD.FTZ R169, R169, R4 ;  /* 0x00000004a9a97221 */ /* 0x000fe20000010000 */
[----:B------:R-:W1:Y:S01]  /*17b80*/  LDSM.16.MT88.4 R12, [R156+0x5900] ;  /* 0x005900009c0c783b */ /* 0x000e620000004200 */
[C---:B------:R-:W-:Y:S02]  /*17b90*/  ISETP.GE.AND P1, PT, R212.reuse, 0x1, PT ;  /* 0x00000001d400780c */ /* 0x040fe40003f26270 */
[----:B------:R-:W-:Y:S01]  /*17ba0*/  IADD3 R212, R212, 0x1, RZ ;  /* 0x00000001d4d47810 */ /* 0x000fe20007ffe0ff */
[----:B------:R-:W-:Y:S01]  /*17bb0*/  FADD.FTZ R170, R170, R169 ;  /* 0x000000a9aaaa7221 */ /* 0x000fe20000010000 */
[----:B------:R-:W-:Y:S02]  /*17bc0*/  @P0 LEA R22, P2, R23, c[0x0][0x1c8], 0x1 ;  /* 0x0000720017160a11 */ /* 0x000fe400078408ff */
[----:B------:R-:W-:Y:S01]  /*17bd0*/  SEL R212, R212, RZ, !P1 ;  /* 0x000000ffd4d47207 */ /* 0x000fe20004800000 */
[----:B------:R-:W-:Y:S01]  /*17be0*/  FADD.FTZ R171, R171, R170 ;  /* 0x000000aaabab7221 */ /* 0x000fe20000010000 */
[----:B------:R-:W-:Y:S02]  /*17bf0*/  @P0 IADD3.X R20, R20, R193, RZ, P3, !PT ;  /* 0x000000c114140210 */ /* 0x000fe40001ffe4ff */
[----:B------:R-:W-:Y:S01]  /*17c00*/  @P0 IADD3 R3, P4, R21, R216, RZ ;  /* 0x000000d815030210 */ /* 0x000fe20007f9e0ff */
[----:B------:R-:W-:Y:S01]  /*17c10*/  @P0 IMAD R5, R212, 0x3000, R203 ;  /* 0x00003000d4050824 */ /* 0x000fe200078e02cb */
[----:B------:R-:W-:Y:S01]  /*17c20*/  @P0 LEA.HI.X R23, R23, c[0x0][0x1cc], R20, 0x1, P2 ;  /* 0x0000730017170a11 */ /* 0x000fe200010f0c14 */
[----:B------:R-:W-:Y:S01]  /*17c30*/  FADD.FTZ R172, R172, R171 ;  /* 0x000000abacac7221 */ /* 0x000fe20000010000 */
[----:B------:R-:W-:Y:S02]  /*17c40*/  @P0 LEA R20, P3, R3, c[0x0][0x1c8], 0x1 ;  /* 0x0000720003140a11 */ /* 0x000fe400078608ff */
[----:B------:R-:W-:Y:S01]  /*17c50*/  @P0 IADD3.X R28, R24, R215, RZ, P4, !PT ;  /* 0x000000d7181c0210 */ /* 0x000fe200027fe4ff */
[----:B------:R-:W-:Y:S01]  /*17c60*/  FADD.FTZ R173, R173, R172 ;  /* 0x000000acadad7221 */ /* 0x000fe20000010000 */
[----:B------:R-:W-:Y:S01]  /*17c70*/  @P0 IADD3 R7, P2, R21, R194, RZ ;  /* 0x000000c215070210 */ /* 0x000fe20007f5e0ff */
[C---:B--2---:R-:W-:Y:S03]  /*17c80*/  HMMA.16816.F32.BF16 R84, R136.reuse, R8, R84 ;  /* 0x000000088854723c */ /* 0x044fe60000041854 */
[----:B------:R-:W-:Y:S01]  /*17c90*/  @P0 LEA.HI.X R21, R3, c[0x0][0x1cc], R28, 0x1, P3 ;  /* 0x0000730003150a11 */ /* 0x000fe200018f0c1c */
[----:B------:R-:W-:Y:S01]  /*17ca0*/  FADD.FTZ R174, R174, R173 ;  /* 0x000000adaeae7221 */ /* 0x000fe20000010000 */
[----:B------:R-:W-:Y:S02]  /*17cb0*/  @P0 SHF.L.U32 R3, R5, 0x1, RZ ;  /* 0x0000000105030819 */ /* 0x000fe400000006ff */
[----:B------:R-:W-:Y:S01]  /*17cc0*/  LOP3.LUT P4, RZ, R197, 0x1, RZ, 0xc0, !PT ;  /* 0x00000001c5ff7812 */ /* 0x000fe2000788c0ff */
[C---:B------:R-:W-:Y:S02]  /*17cd0*/  HMMA.16816.F32.BF16 R88, R136.reuse, R10, R88 ;  /* 0x0000000a8858723c */ /* 0x040fe40000041858 */
[----:B------:R-:W-:Y:S01]  /*17ce0*/  @!PT LDS RZ, [RZ] ;  /* 0x00000000fffff984 */ /* 0x000fe20000000800 */
[----:B------:R-:W-:Y:S01]  /*17cf0*/  @!PT LDS RZ, [RZ] ;  /* 0x00000000fffff984 */ /* 0x000fe20000000800 */
[----:B------:R-:W-:Y:S01]  /*17d00*/  @!PT LDS RZ, [RZ] ;  /* 0x00000000fffff984 */ /* 0x000fe20000000800 */
[----:B------:R2:W-:Y:S02]  /*17d10*/  @P0 LDGSTS.E.BYPASS.LTC128B.128 [R3+0xc100], [R18.64], !P6 ;  /* 0x0c10000012030fae */ /* 0x0005e4000f101d46 */
[----:B------:R-:W-:Y:S01]  /*17d20*/  @P0 LEA R6, P1, R7, c[0x0][0x1c8], 0x1 ;  /* 0x0000720007060a11 */ /* 0x000fe200078208ff */
[----:B------:R-:W-:Y:S01]  /*17d30*/  FADD.FTZ R179, R179, R174 ;  /* 0x000000aeb3b37221 */ /* 0x000fe20000010000 */
[----:B------:R-:W-:Y:S02]  /*17d40*/  @P0 IADD3.X R24, R24, R193, RZ, P2, !PT ;  /* 0x000000c118180210 */ /* 0x000fe400017fe4ff */
[----:B------:R-:W-:Y:S01]  /*17d50*/  MOV R133, R2 ;  /* 0x0000000200857202 */ /* 0x000fe20000000f00 */
[----:B------:R-:W-:Y:S01]  /*17d60*/  FADD.FTZ R180, R180, R179 ;  /* 0x000000b3b4b47221 */ /* 0x000fe20000010000 */
[----:B------:R2:W-:Y:S02]  /*17d70*/  @P0 LDGSTS.E.BYPASS.LTC128B.128 [R3+0xe100], [R16.64], !P5 ;  /* 0x0e10000010030fae */ /* 0x0005e4000e901d46 */
[----:B------:R-:W-:Y:S01]  /*17d80*/  @P0 LEA.HI.X R7, R7, c[0x0][0x1cc], R24, 0x1, P1 ;  /* 0x0000730007070a11 */ /* 0x000fe200008f0c18 */
[C---:B-1----:R-:W-:Y:S03]  /*17d90*/  HMMA.16816.F32.BF16 R92, R136.reuse, R12, R92 ;  /* 0x0000000c885c723c */ /* 0x042fe6000004185c */
[----:B------:R-:W-:Y:S02]  /*17da0*/  FADD.FTZ R191, R191, R180 ;  /* 0x000000b4bfbf7221 */ /* 0x000fe40000010000 */
[----:B------:R2:W-:Y:S02]  /*17db0*/  @P0 LDGSTS.E.BYPASS.LTC128B.128 [R3+0x10100], [R22.64], !P4 ;  /* 0x1010000016030fae */ /* 0x0005e4000e101d46 */
[----:B------:R-:W-:Y:S01]  /*17dc0*/  FADD.FTZ R226, R226, R191 ;  /* 0x000000bfe2e27221 */ /* 0x000fe20000010000 */
[----:B------:R-:W-:Y:S04]  /*17dd0*/  HMMA.16816.F32.BF16 R96, R136, R14, R96 ;  /* 0x0000000e8860723c */ /* 0x000fe80000041860 */
[----:B------:R-:W-:Y:S01]  /*17de0*/  FADD.FTZ R223, R223, R226 ;  /* 0x000000e2dfdf7221 */ /* 0x000fe20000010000 */
[----:B------:R2:W-:Y:S03]  /*17df0*/  @P0 LDGSTS.E.BYPASS.LTC128B.128 [R3+0xd100], [R26.64], !P6 ;  /* 0x0d1000001a030fae */ /* 0x0005e6000f101d46 */
[----:B------:R-:W-:Y:S05]  /*17e00*/  FADD.FTZ R214, R228, R223 ;  /* 0x000000dfe4d67221 */ /* 0x000fea0000010000 */
[----:B------:R2:W-:Y:S08]  /*17e10*/  @P0 LDGSTS.E.BYPASS.LTC128B.128 [R3+0xf100], [R20.64], !P5 ;  /* 0x0f10000014030fae */ /* 0x0005f0000e901d46 */
[----:B------:R2:W-:Y:S01]  /*17e20*/  @P0 LDGSTS.E.BYPASS.LTC128B.128 [R3+0x11100], [R6.64], !P4 ;  /* 0x1110000006030fae */ /* 0x0005e2000e101d46 */
[----:B------:R-:W-:Y:S02]  /*17e30*/  ISETP.GT.AND P0, PT, R217, RZ, PT ;  /* 0x000000ffd900720c */ /* 0x000fe40003f04270 */
[----:B------:R-:W-:Y:S05]  /*17e40*/  MOV R217, R222 ;  /* 0x000000de00d97202 */ /* 0x000fea0000000f00 */
[----:B------:R-:W0:Y:S01]  /*17e50*/  LDGDEPBAR ;  /* 0x00000000000079af */ /* 0x000e220000000000 */
[----:B--2---:R-:W-:Y:S05]  /*17e60*/  MOV R3, R0 ;  /* 0x0000000000037202 */ /* 0x004fea0000000f00 */
[----:B------:R-:W-:-:S05]  /*17e70*/  @P0 BRA `(.L_x_1312) ;  /* 0xffffd1a000000947 */ /* 0x000fca000383ffff */
.L_x_1311:
        /* <DEDUP_REMOVED lines=122> */
.L_x_1257:
        /* <DEDUP_REMOVED lines=38> */
[----:B------:R-:W-:Y:S01]  /*18880*/  LEA.HI R21, R12, R12, RZ, 0x1d ;  /* 0x0000000c0c157211 */ /* 0x000fe200078fe8ff */
[----:B------:R-:W-:Y:S01]  /*18890*/  IMAD.MOV.U32 R12, RZ, RZ, 0x20 ;  /* 0x00000020ff0c7424 */ /* 0x000fe200078e00ff */
        /* <DEDUP_REMOVED lines=102> */
[----:B---3--:R-:W2:Y:S04]  /*18f00*/  @P0 LDG.E R23, [R32.64] ;  /* 0x0000000620170981 */ /* 0x008ea8000c1e1900 */
        /* <DEDUP_REMOVED lines=9> */
.L_x_1314:
[----:B-1----:R-:W-:Y:S01]  /*18fa0*/  LOP3.LUT R7, R6, 0xffffffe0, RZ, 0xc0, !PT ;  /* 0xffffffe006077812 */ /* 0x002fe200078ec0ff */
[----:B------:R-:W1:Y:S01]  /*18fb0*/  S2R R57, SR_CTAID.X ;  /* 0x0000000000397919 */ /* 0x000e620000002500 */
[----:B------:R-:W-:Y:S01]  /*18fc0*/  SHF.R.S32.HI R13, RZ, 0x1f, R4 ;  /* 0x0000001fff0d7819 */ /* 0x000fe20000011404 */
[----:B------:R-:W-:Y:S01]  /*18fd0*/  IMAD.MOV.U32 R9, RZ, RZ, c[0x0][0x4e8] ;  /* 0x00013a00ff097624 */ /* 0x000fe200078e00ff */
[----:B------:R-:W-:Y:S01]  /*18fe0*/  LEA.HI R6, R19, R19, RZ, 0x1 ;  /* 0x0000001313067211 */ /* 0x000fe200078f08ff */
[----:B------:R-:W-:Y:S01]  /*18ff0*/  IMAD.IADD R8, R2, 0x1, -R7 ;  /* 0x0000000102087824 */ /* 0x000fe200078e0a07 */
[----:B------:R-:W-:Y:S01]  /*19000*/  LEA.HI R13, R13, R4, RZ, 0x3 ;  /* 0x000000040d0d7211 */ /* 0x000fe200078f18ff */
[----:B------:R-:W-:Y:S01]  /*19010*/  BSSY B0, `(.L_x_1315) ;  /* 0x0000082000007945 */ /* 0x000fe20003800000 */
[----:B------:R-:W-:-:S02]  /*19020*/  LOP3.LUT R6, R6, 0x1ffffffe, RZ, 0xc0, !PT ;  /* 0x1ffffffe06067812 */ /* 0x000fc400078ec0ff */
[----:B------:R-:W-:Y:S02]  /*19030*/  SHF.R.S32.HI R7, RZ, 0x1f, R8 ;  /* 0x0000001fff077819 */ /* 0x000fe40000011408 */
[----:B------:R-:W-:Y:S02]  /*19040*/  LOP3.LUT R13, R13, 0xffffff8, RZ, 0xc0, !PT ;  /* 0x0ffffff80d0d7812 */ /* 0x000fe400078ec0ff */
[----:B------:R-:W-:Y:S02]  /*19050*/  LEA.HI R7, R7, R8, RZ, 0x2 ;  /* 0x0000000807077211 */ /* 0x000fe400078f10ff */
[----:B------:R-:W-:Y:S01]  /*19060*/  IADD3 R4, R4, -R13, RZ ;  /* 0x8000000d04047210 */ /* 0x000fe20007ffe0ff */
[----:B------:R-:W-:Y:S01]  /*19070*/  IMAD.WIDE.U32 R12, R16, c[0x0][0x3a0], RZ ;  /* 0x0000e800100c7a25 */ /* 0x000fe200078e00ff */
[----:B------:R-:W-:Y:S02]  /*19080*/  SHF.R.S32.HI R7, RZ, 0x2, R7 ;  /* 0x00000002ff077819 */ /* 0x000fe40000011407 */
[----:B------:R-:W-:Y:S01]  /*19090*/  ISETP.NE.AND P1, PT, R9, 0x1, PT ;  /* 0x000000010900780c */ /* 0x000fe20003f25270 */
[----:B------:R-:W-:Y:S01]  /*190a0*/  IMAD.IADD R9, R19, 0x1, -R6 ;  /* 0x0000000113097824 */ /* 0x000fe200078e0a06 */
[----:B------:R-:W-:Y:S01]  /*190b0*/  LOP3.LUT P2, RZ, R8, 0x3, RZ, 0xc0, !PT ;  /* 0x0000000308ff7812 */ /* 0x000fe2000784c0ff */
[----:B------:R-:W-:Y:S01]  /*190c0*/  IMAD R6, R0, c[0x0][0x490], RZ ;  /* 0x0001240000067a24 */ /* 0x000fe200078e02ff */
[----:B------:R-:W-:Y:S01]  /*190d0*/  LEA.HI R8, R15, R2, RZ, 0x3 ;  /* 0x000000020f087211 */ /* 0x000fe200078f18ff */
[----:B------:R-:W-:Y:S01]  /*190e0*/  IMAD R4, R4, 0x10, R7 ;  /* 0x0000001004047824 */ /* 0x000fe200078e0207 */
[----:B------:R-:W-:Y:S01]  /*190f0*/  MOV R18, R16 ;  /* 0x0000001000127202 */ /* 0x000fe20000000f00 */
[----:B------:R-:W-:Y:S01]  /*19100*/  IMAD R21, R195, c[0x0][0x494], R6 ;  /* 0x00012500c3157a24 */ /* 0x000fe200078e0206 */
[----:B------:R-:W-:Y:S01]  /*19110*/  LEA.HI R15, R15, R2, RZ, 0x6 ;  /* 0x000000020f0f7211 */ /* 0x000fe200078f30ff */
[----:B------:R-:W-:-:S02]  /*19120*/  IMAD R6, R9, 0x8, R4 ;  /* 0x0000000809067824 */ /* 0x000fc400078e0204 */
[----:B------:R-:W-:Y:S02]  /*19130*/  IMAD R7, R17, c[0x0][0x3a0], RZ ;  /* 0x0000e80011077a24 */ /* 0x000fe400078e02ff */
[----:B------:R-:W-:Y:S01]  /*19140*/  IMAD.MOV.U32 R19, RZ, RZ, R17 ;  /* 0x000000ffff137224 */ /* 0x000fe200078e0011 */
[----:B-1----:R-:W-:Y:S01]  /*19150*/  LEA R9, R57, R6, 0x7 ;  /* 0x0000000639097211 */ /* 0x002fe200078e38ff */
[----:B------:R-:W-:Y:S01]  /*19160*/  IMAD R17, R16, c[0x0][0x3a4], R7 ;  /* 0x0000e90010117a24 */ /* 0x000fe200078e0207 */
[----:B------:R-:W-:Y:S01]  /*19170*/  LOP3.LUT R7, R8, 0xfffffff8, RZ, 0xc0, !PT ;  /* 0xfffffff808077812 */ /* 0x000fe200078ec0ff */
[----:B------:R-:W-:Y:S01]  /*19180*/  IMAD.WIDE.U32 R18, R195, c[0x0][0x490], R18 ;  /* 0x00012400c3127a25 */ /* 0x000fe200078e0012 */
[----:B------:R-:W-:Y:S02]  /*19190*/  SHF.R.S32.HI R8, RZ, 0x3, R8 ;  /* 0x00000003ff087819 */ /* 0x000fe40000011408 */
[----:B------:R-:W-:Y:S01]  /*191a0*/  IADD3 R13, R13, R17, RZ ;  /* 0x000000110d0d7210 */ /* 0x000fe20007ffe0ff */
[----:B------:R-:W-:-:S04]  /*191b0*/  @P1 IMAD.HI.U32 R10, R9, c[0x0][0x4ec], RZ ;  /* 0x00013b00090a1a27 */ /* 0x000fc800078e00ff */
[----:B------:R-:W-:Y:S01]  /*191c0*/  IMAD.IADD R7, R2, 0x1, -R7 ;  /* 0x0000000102077824 */ /* 0x000fe200078e0a07 */
[----:B------:R-:W-:Y:S01]  /*191d0*/  SHF.R.S32.HI R2, RZ, 0x1f, R196 ;  /* 0x0000001fff027819 */ /* 0x000fe200000114c4 */
[----:B------:R-:W-:Y:S01]  /*191e0*/  IMAD.MOV.U32 R6, RZ, RZ, R9 ;  /* 0x000000ffff067224 */ /* 0x000fe200078e0009 */
[----:B------:R-:W-:Y:S01]  /*191f0*/  @P1 SHF.R.U32.HI R6, RZ, c[0x0][0x4f0], R10 ;  /* 0x00013c00ff061a19 */ /* 0x000fe2000001160a */
[----:B------:R-:W-:Y:S01]  /*19200*/  IMAD.IADD R19, R19, 0x1, R21 ;  /* 0x0000000113137824 */ /* 0x000fe200078e0215 */
[----:B------:R-:W-:Y:S01]  /*19210*/  SEL R196, R196, RZ, !P0 ;  /* 0x000000ffc4c47207 */ /* 0x000fe20004000000 */
[----:B------:R-:W-:Y:S01]  /*19220*/  IMAD R0, R0, c[0x0][0x3e8], RZ ;  /* 0x0000fa0000007a24 */ /* 0x000fe200078e02ff */
[----:B------:R-:W-:Y:S01]  /*19230*/  SEL R2, R2, RZ, !P0 ;  /* 0x000000ff02027207 */ /* 0x000fe20004000000 */
[----:B------:R-:W-:Y:S02]  /*19240*/  IMAD.MOV R10, RZ, RZ, -R6 ;  /* 0x000000ffff0a7224 */ /* 0x000fe400078e0a06 */
[----:B------:R-:W-:Y:S01]  /*19250*/  IMAD R17, R195, c[0x0][0x3ec], R0 ;  /* 0x0000fb00c3117a24 */ /* 0x000fe200078e0200 */
[----:B------:R-:W-:Y:S01]  /*19260*/  LEA R0, R7, R8, 0x5 ;  /* 0x0000000807007211 */ /* 0x000fe200078e28ff */
[----:B------:R-:W-:-:S04]  /*19270*/  IMAD.WIDE.U32 R12, R195, c[0x0][0x3e8], R12 ;  /* 0x0000fa00c30c7a25 */ /* 0x000fc800078e000c */
[----:B------:R-:W-:Y:S01]  /*19280*/  IMAD.WIDE.U32 R18, R196, c[0x0][0x498], R18 ;  /* 0x00012600c4127a25 */ /* 0x000fe200078e0012 */
[----:B------:R-:W-:Y:S02]  /*19290*/  IADD3 R13, R13, R17, RZ ;  /* 0x000000110d0d7210 */ /* 0x000fe40007ffe0ff */
[----:B------:R-:W-:Y:S01]  /*192a0*/  SHF.R.S32.HI R17, RZ, 0x1f, R6 ;  /* 0x0000001fff117819 */ /* 0x000fe20000011406 */
[----:B------:R-:W-:Y:S01]  /*192b0*/  IMAD R10, R10, c[0x0][0x4e8], R9 ;  /* 0x00013a000a0a7a24 */ /* 0x000fe200078e0209 */
[----:B------:R-:W-:Y:S01]  /*192c0*/  IADD3 R20, P0, R6, R18, RZ ;  /* 0x0000001206147210 */ /* 0x000fe20007f1e0ff */
[----:B------:R-:W-:Y:S02]  /*192d0*/  IMAD R21, R2, c[0x0][0x498], RZ ;  /* 0x0001260002157a24 */ /* 0x000fe400078e02ff */
[----:B------:R-:W-:Y:S01]  /*192e0*/  IMAD R9, R57, 0x80, R0 ;  /* 0x0000008039097824 */ /* 0x000fe200078e0200 */
[----:B------:R-:W-:Y:S01]  /*192f0*/  SHF.R.S32.HI R18, RZ, 0x1f, R10 ;  /* 0x0000001fff127819 */ /* 0x000fe2000001140a */
[----:B------:R-:W-:-:S02]  /*19300*/  IMAD R14, R196, c[0x0][0x49c], R21 ;  /* 0x00012700c40e7a24 */ /* 0x000fc400078e0215 */
[----:B------:R-:W-:Y:S02]  /*19310*/  IMAD.SHL.U32 R0, R8, 0x40, RZ ;  /* 0x0000004008007824 */ /* 0x000fe400078e00ff */
[----:B------:R-:W-:Y:S01]  /*19320*/  @P1 IMAD.HI.U32 R16, R9, c[0x0][0x4ec], RZ ;  /* 0x00013b0009101a27 */ /* 0x000fe200078e00ff */
[----:B------:R-:W-:Y:S02]  /*19330*/  IADD3.X R21, R17, R19, R14, P0, !PT ;  /* 0x0000001311157210 */ /* 0x000fe400007fe40e */
[----:B------:R-:W-:Y:S01]  /*19340*/  LOP3.LUT R17, R0, 0x1c0, RZ, 0xc0, !PT ;  /* 0x000001c000117812 */ /* 0x000fe200078ec0ff */
[----:B------:R-:W-:Y:S02]  /*19350*/  IMAD R19, R18, c[0x0][0x488], RZ ;  /* 0x0001220012137a24 */ /* 0x000fe400078e02ff */
[----:B------:R-:W-:-:S04]  /*19360*/  IMAD.WIDE.U32 R20, R10, c[0x0][0x488], R20 ;  /* 0x000122000a147a25 */ /* 0x000fc800078e0014 */
[----:B------:R-:W-:Y:S01]  /*19370*/  IMAD R19, R10, c[0x0][0x48c], R19 ;  /* 0x000123000a137a24 */ /* 0x000fe200078e0213 */
[----:B------:R-:W-:Y:S01]  /*19380*/  LEA R10, P0, R20, c[0x0][0x450], 0x2 ;  /* 0x00011400140a7a11 */ /* 0x000fe200078010ff */
[----:B------:R-:W-:Y:S02]  /*19390*/  IMAD.SHL.U32 R0, R7, 0x8, RZ ;  /* 0x0000000807007824 */ /* 0x000fe400078e00ff */
[----:B------:R-:W-:Y:S01]  /*193a0*/  IMAD R7, R2, c[0x0][0x3f0], RZ ;  /* 0x0000fc0002077a24 */ /* 0x000fe200078e02ff */
[----:B------:R-:W-:Y:S01]  /*193b0*/  IADD3 R19, R21, R19, RZ ;  /* 0x0000001315137210 */ /* 0x000fe20007ffe0ff */
[----:B------:R-:W-:Y:S01]  /*193c0*/  IMAD.MOV.U32 R6, RZ, RZ, R9 ;  /* 0x000000ffff067224 */ /* 0x000fe200078e0009 */
[----:B------:R-:W-:Y:S01]  /*193d0*/  SHF.R.U32.HI R2, RZ, 0x3, R17 ;  /* 0x00000003ff027819 */ /* 0x000fe20000011611 */
[----:B------:R-:W-:Y:S01]  /*193e0*/  IMAD R7, R196, c[0x0][0x3f4], R7 ;  /* 0x0000fd00c4077a24 */ /* 0x000fe200078e0207 */
[----:B------:R-:W-:Y:S01]  /*193f0*/  LEA.HI.X R19, R20, c[0x0][0x454], R19, 0x2, P0 ;  /* 0x0001150014137a11 */ /* 0x000fe200000f1413 */
[----:B------:R-:W-:Y:S01]  /*19400*/  IMAD.WIDE.U32 R12, R196, c[0x0][0x3f0], R12 ;  /* 0x0000fc00c40c7a25 */ /* 0x000fe200078e000c */
[----:B------:R-:W-:Y:S01]  /*19410*/  @P1 SHF.R.U32.HI R6, RZ, c[0x0][0x4f0], R16 ;  /* 0x00013c00ff061a19 */ /* 0x000fe20000011610 */
[----:B------:R-:W-:Y:S01]  /*19420*/  SHFL.IDX PT, R34, R10, RZ, 0x1c1f ;  /* 0x001c1fff0a227589 */ /* 0x000fe200000e0000 */
[----:B------:R-:W-:-:S02]  /*19430*/  LOP3.LUT R17, R17, 0x38, R0, 0xf8, !PT ;  /* 0x0000003811117812 */ /* 0x000fc400078ef800 */
[----:B------:R-:W-:Y:S01]  /*19440*/  IADD3 R13, R13, R7, RZ ;  /* 0x000000070d0d7210 */ /* 0x000fe20007ffe0ff */
[----:B------:R-:W1:Y:S01]  /*19450*/  SHFL.IDX PT, R35, R19, RZ, 0x1c1f ;  /* 0x001c1fff13237589 */ /* 0x000e6200000e0000 */
[----:B------:R-:W-:Y:S01]  /*19460*/  LOP3.LUT R17, R17, R2, RZ, 0x3c, !PT ;  /* 0x0000000211117212 */ /* 0x000fe200078e3cff */
[--C-:B------:R-:W-:Y:S01]  /*19470*/  IMAD.MOV R2, RZ, RZ, -R6.reuse ;  /* 0x000000ffff027224 */ /* 0x100fe200078e0a06 */
[----:B------:R-:W-:Y:S01]  /*19480*/  SHF.R.S32.HI R14, RZ, 0x1f, R6 ;  /* 0x0000001fff0e7819 */ /* 0x000fe20000011406 */
[----:B------:R-:W-:Y:S01]  /*19490*/  SHFL.IDX PT, R48, R10, 0x1, 0x1c1f ;  /* 0x003c1f000a307f89 */ /* 0x000fe200000e0000 */
[C---:B------:R-:W-:Y:S01]  /*194a0*/  IMAD R7, R57.reuse, 0x80, R4 ;  /* 0x0000008039077824 */ /* 0x040fe200078e0204 */
[----:B------:R-:W-:Y:S01]  /*194b0*/  LEA R57, R57, R8, 0x7 ;  /* 0x0000000839397211 */ /* 0x000fe200078e38ff */
[----:B------:R-:W-:Y:S01]  /*194c0*/  IMAD R32, R2, c[0x0][0x4e8], R9 ;  /* 0x00013a0002207a24 */ /* 0x000fe200078e0209 */
[----:B------:R-:W2:Y:S01]  /*194d0*/  SHFL.IDX PT, R49, R19, 0x1, 0x1c1f ;  /* 0x003c1f0013317f89 */ /* 0x000ea200000e0000 */
[----:B-----5:R-:W-:Y:S01]  /*194e0*/  IMAD R2, R5, c[0x0][0x4e8], RZ ;  /* 0x00013a0005027a24 */ /* 0x020fe200078e02ff */
[C---:B------:R-:W-:Y:S01]  /*194f0*/  IADD3 R5, R7.reuse, 0x8, RZ ;  /* 0x0000000807057810 */ /* 0x040fe20007ffe0ff */
[----:B------:R-:W-:Y:S01]  /*19500*/  IMAD R9, R14, c[0x0][0x3e0], RZ ;  /* 0x0000f8000e097a24 */ /* 0x000fe200078e02ff */
[----:B------:R-:W-:Y:S01]  /*19510*/  SHF.R.S32.HI R4, RZ, 0x1f, R32 ;  /* 0x0000001fff047819 */ /* 0x000fe20000011420 */
[----:B------:R-:W-:Y:S01]  /*19520*/  IMAD.WIDE.U32 R12, R6, c[0x0][0x3e0], R12 ;  /* 0x0000f800060c7a25 */ /* 0x000fe200078e000c */
[----:B------:R-:W-:-:S02]  /*19530*/  ISETP.GE.OR P1, PT, R7, R2, P2 ;  /* 0x000000020700720c */ /* 0x000fc40001726670 */
[----:B------:R-:W-:Y:S01]  /*19540*/  ISETP.GE.OR P0, PT, R5, R2, P2 ;  /* 0x000000020500720c */ /* 0x000fe20001706670 */
[----:B------:R-:W-:Y:S01]  /*19550*/  IMAD R9, R6, c[0x0][0x3e4], R9 ;  /* 0x0000f90006097a24 */ /* 0x000fe200078e0209 */
[----:B------:R-:W-:-:S03]  /*19560*/  SHF.L.U32 R6, R15, 0x3, RZ ;  /* 0x000000030f067819 */ /* 0x000fc600000006ff */
[----:B------:R-:W-:Y:S01]  /*19570*/  IMAD.IADD R13, R13, 0x1, R9 ;  /* 0x000000010d0d7824 */ /* 0x000fe200078e0209 */
[----:B------:R-:W-:Y:S01]  /*19580*/  LOP3.LUT R6, R17, 0x7ffffe00, R6, 0xf8, !PT ;  /* 0x7ffffe0011067812 */ /* 0x000fe200078ef806 */
[----:B------:R-:W-:-:S03]  /*19590*/  IMAD R9, R4, c[0x0][0x3d8], RZ ;  /* 0x0000f60004097a24 */ /* 0x000fc600078e02ff */
[----:B------:R-:W-:Y:S01]  /*195a0*/  SHF.L.U32 R58, R6, 0x1, RZ ;  /* 0x00000001063a7819 */ /* 0x000fe200000006ff */
        /* <DEDUP_REMOVED lines=40> */
.L_x_1316:
[----:B--2---:R-:W-:Y:S05]  /*19830*/  BSYNC B0 ;  /* 0x0000000000007941 */ /* 0x004fea0003800000 */
.L_x_1315:
        /* <DEDUP_REMOVED lines=23> */
.L_x_1318:
[----:B------:R-:W-:Y:S05]  /*199b0*/  BSYNC B0 ;  /* 0x0000000000007941 */ /* 0x000fea0003800000 */
.L_x_1317:
        /* <DEDUP_REMOVED lines=23> */
.L_x_1320:
[----:B------:R-:W-:Y:S05]  /*19b30*/  BSYNC B0 ;  /* 0x0000000000007941 */ /* 0x000fea0003800000 */
.L_x_1319:
        /* <DEDUP_REMOVED lines=24> */
.L_x_1313:
        /* <DEDUP_REMOVED lines=18> */
.L_x_1321:
        /* <DEDUP_REMOVED lines=41> */
.L_x_1323:
[----:B------:R-:W-:Y:S05]  /*1a070*/  BSYNC B0 ;  /* 0x0000000000007941 */ /* 0x000fea0003800000 */
.L_x_1322:
        /* <DEDUP_REMOVED lines=64> */
.L_x_1325:
[----:B------:R-:W-:Y:S05]  /*1a480*/  BSYNC B0 ;  /* 0x0000000000007941 */ /* 0x000fea0003800000 */
.L_x_1324:
        /* <DEDUP_REMOVED lines=21> */
.L_x_1327:
[----:B------:R-:W-:Y:S05]  /*1a5e0*/  BSYNC B0 ;  /* 0x0000000000007941 */ /* 0x000fea0003800000 */
.L_x_1326:
        /* <DEDUP_REMOVED lines=21> */
.L_x_1329:
[----:B------:R-:W-:Y:S05]  /*1a740*/  BSYNC B0 ;  /* 0x0000000000007941 */ /* 0x000fea0003800000 */
.L_x_1328:
        /* <DEDUP_REMOVED lines=22> */
.L_x_1330:
        /* <DEDUP_REMOVED lines=13> */
.L_x_2638:


//--------------------- .text._ZN7cutlass13device_kernelIN5flash19enable_sm80_to_sm89INS1_16FlashAttnFwdSm80INS1_25CollectiveMainloopFwdSm80ILi8ELi1ELb1EN4cute5tupleIJNS5_1CILi128EEENS7_ILi96EEENS7_ILi192EEEEEELi192ENS_10bfloat16_tEfNS_4arch4Sm80ELb0ELb0ELb0ELb0ELb0ELb0ELb1ELb0EEENS1_21CollectiveEpilogueFwdINS6_IJS8_SA_S9_EEENS6_IJNS7_ILi1EEESI_SI_EEESC_SE_Li256ELb0ELb1ELb0ELb0EEENS1_19SingleTileSchedulerILb0ELb0ELb1ELi128EEEEEEEEEvNT_6ParamsE --------------------------
	.section	.text._ZN7cutlass13device_kernelIN5flash19enable_sm80_to_sm89INS1_16FlashAttnFwdSm80INS1_25CollectiveMainloopFwdSm80ILi8ELi1ELb1EN4cute5tupleIJNS5_1CILi128EEENS7_ILi96EEENS7_ILi192EEEEEELi192ENS_10bfloat16_tEfNS_4arch4Sm80ELb0ELb0ELb0ELb0ELb0ELb0ELb1ELb0EEENS1_21CollectiveEpilogueFwdINS6_IJS8_SA_S9_EEENS6_IJNS7_ILi1EEESI_SI_EEESC_SE_Li256ELb0ELb1ELb0ELb0EEENS1_19SingleTileSchedulerILb0ELb0ELb1ELi128EEEEEEEEEvNT_6ParamsE,"ax",@progbits
	.sectioninfo	@"SHI_REGISTERS=255"
	.align	128
.text._ZN7cutlass13device_kernelIN5flash19enable_sm80_to_sm89INS1_16FlashAttnFwdSm80INS1_25CollectiveMainloopFwdSm80ILi8ELi1ELb1EN4cute5tupleIJNS5_1CILi128EEENS7_ILi96EEENS7_ILi192EEEEEELi192ENS_10bfloat16_tEfNS_4arch4Sm80ELb0ELb0ELb0ELb0ELb0ELb0ELb1ELb0EEENS1_21CollectiveEpilogueFwdINS6_IJS8_SA_S9_EEENS6_IJNS7_ILi1EEESI_SI_EEESC_SE_Li256ELb0ELb1ELb0ELb0EEENS1_19SingleTileSchedulerILb0ELb0ELb1ELi128EEEEEEEEEvNT_6ParamsE:
        .type           _ZN7cutlass13device_kernelIN5flash19enable_sm80_to_sm89INS1_16FlashAttnFwdSm80INS1_25CollectiveMainloopFwdSm80ILi8ELi1ELb1EN4cute5tupleIJNS5_1CILi128EEENS7_ILi96EEENS7_ILi192EEEEEELi192ENS_10bfloat16_tEfNS_4arch4Sm80ELb0ELb0ELb0ELb0ELb0ELb0ELb1ELb0EEENS1_21CollectiveEpilogueFwdINS6_IJS8_SA_S9_EEENS6_IJNS7_ILi1EEESI_SI_EEESC_SE_Li256ELb0ELb1ELb0ELb0EEENS1_19SingleTileSchedulerILb0ELb0ELb1ELi128EEEEEEEEEvNT_6ParamsE,@function
        .size           _ZN7cutlass13device_kernelIN5flash19enable_sm80_to_sm89INS1_16FlashAttnFwdSm80INS1_25CollectiveMainloopFwdSm80ILi8ELi1ELb1EN4cute5tupleIJNS5_1CILi128EEENS7_ILi96EEENS7_ILi192EEEEEELi192ENS_10bfloat16_tEfNS_4arch4Sm80ELb0ELb0ELb0ELb0ELb0ELb0ELb1ELb0EEENS1_21CollectiveEpilogueFwdINS6_IJS8_SA_S9_EEENS6_IJNS7_ILi1EEESI_SI_EEESC_SE_Li256ELb0ELb1ELb0ELb0EEENS1_19SingleTileSchedulerILb0ELb0ELb1ELi128EEEEEEEEEvNT_6ParamsE,(.L_x_2639 - _ZN7cutlass13device_kernelIN5flash19enable_sm80_to_sm89INS1_16FlashAttnFwdSm80INS1_25CollectiveMainloopFwdSm80ILi8ELi1ELb1EN4cute5tupleIJNS5_1CILi128EEENS7_ILi96EEENS7_ILi192EEEEEELi192ENS_10bfloat16_tEfNS_4arch4Sm80ELb0ELb0ELb0ELb0ELb0ELb0ELb1ELb0EEENS1_21CollectiveEpilogueFwdINS6_IJS8_SA_S9_EEENS6_IJNS7_ILi1EEESI_SI_EEESC_SE_Li256ELb0ELb1ELb0ELb0EEENS1_19SingleTileSchedulerILb0ELb0ELb1ELi128EEEEEEEEEvNT_6ParamsE)
        .other          _ZN7cutlass13device_kernelIN5flash19enable_sm80_to_sm89INS1_16FlashAttnFwdSm80INS1_25CollectiveMainloopFwdSm80ILi8ELi1ELb1EN4cute5tupleIJNS5_1CILi128EEENS7_ILi96EEENS7_ILi192EEEEEELi192ENS_10bfloat16_tEfNS_4arch4Sm80ELb0ELb0ELb0ELb0ELb0ELb0ELb1ELb0EEENS1_21CollectiveEpilogueFwdINS6_IJS8_SA_S9_EEENS6_IJNS7_ILi1EEESI_SI_EEESC_SE_Li256ELb0ELb1ELb0ELb0EEENS1_19SingleTileSchedulerILb0ELb0ELb1ELi128EEEEEEEEEvNT_6ParamsE,@"STO_CUDA_ENTRY STV_DEFAULT"
_ZN7cutlass13device_kernelIN5flash19enable_sm80_to_sm89INS1_16FlashAttnFwdSm80INS1_25CollectiveMainloopFwdSm80ILi8ELi1ELb1EN4cute5tupleIJNS5_1CILi128EEENS7_ILi96EEENS7_ILi192EEEEEELi192ENS_10bfloat16_tEfNS_4arch4Sm80ELb0ELb0ELb0ELb0ELb0ELb0ELb1ELb0EEENS1_21CollectiveEpilogueFwdINS6_IJS8_SA_S9_EEENS6_IJNS7_ILi1EEESI_SI_EEESC_SE_Li256ELb0ELb1ELb0ELb0EEENS1_19SingleTileSchedulerILb0ELb0ELb1ELi128EEEEEEEEEvNT_6ParamsE:
        /* <DEDUP_REMOVED lines=26> */
[----:B----4-:R-:W-:Y:S01]  /*01a0*/  IMAD.WIDE.U32 R4, R40, c[0x0][0x1b8], RZ ;  /* 0x00006e0028047a25 */ /* 0x010fe200078e00ff */
        /* <DEDUP_REMOVED lines=71> */
[----:B------:R-:W-:Y:S01]  /*0620*/  @!P1 SHF.R.S32.HI R7, RZ, 0x1f, R36 ;  /* 0x0000001fff079819 */ /* 0x000fe20000011424 */
        /* <DEDUP_REMOVED lines=170> */
[----:B------:R-:W-:Y:S01]  /*10d0*/  IMAD R6, R24, c[0x0][0x20c], R2 ;  /* 0x0000830018067a24 */ /* 0x000fe200078e0202 */
[----:B------:R-:W-:Y:S01]  /*10e0*/  IADD3 R247, R230, 0x800, RZ ;  /* 0x00000800e6f77810 */ /* 0x000fe20007ffe0ff */
[----:B------:R-:W-:Y:S01]  /*10f0*/  IMAD.WIDE.U32 R2, R24, c[0x0][0x208], R42 ;  /* 0x0000820018027a25 */ /* 0x000fe200078e002a */
[C---:B------:R-:W-:Y:S02]  /*1100*/  IADD3 R246, R230.reuse, 0x1000, RZ ;  /* 0x00001000e6f67810 */ /* 0x040fe40007ffe0ff */
[C---:B------:R-:W-:Y:S01]  /*1110*/  IADD3 R245, R230.reuse, 0x1800, RZ ;  /* 0x00001800e6f57810 */ /* 0x040fe20007ffe0ff */
        /* <DEDUP_REMOVED lines=91> */
.L_x_1331:
[----:B-1-34-:R-:W-:Y:S01]  /*16d0*/  HMMA.16816.F32.BF16 R32, R152, R16, RZ ;  /* 0x000000109820723c */ /* 0x01afe200000418ff */
[----:B------:R-:W-:Y:S01]  /*16e0*/  LOP3.LUT P0, RZ, R30, 0x4, RZ, 0xc0, !PT ;  /* 0x000000041eff7812 */ /* 0x000fe2000780c0ff */
[----:B------:R-:W0:Y:S01]  /*16f0*/  LDGDEPBAR ;  /* 0x00000000000079af */ /* 0x000e220000000000 */
[----:B------:R-:W-:-:S02]  /*1700*/  ISETP.GE.AND P3, PT, R123, 0x61, PT ;  /* 0x000000617b00780c */ /* 0x000fc40003f66270 */
[----:B------:R-:W-:Y:S02]  /*1710*/  SEL R2, R28, 0xffffffc0, !P0 ;  /* 0xffffffc01c027807 */ /* 0x000fe40004000000 */
[C---:B------:R-:W-:Y:S01]  /*1720*/  IADD3 R242, R230.reuse, 0x3000, RZ ;  /* 0x00003000e6f27810 */ /* 0x040fe20007ffe0ff */
[C---:B------:R-:W-:Y:S01]  /*1730*/  HMMA.16816.F32.BF16 R24, R152.reuse, R18, RZ ;  /* 0x000000129818723c */ /* 0x040fe200000418ff */
[C---:B------:R-:W-:Y:S01]  /*1740*/  IADD3 R241, R230.reuse, 0x3800, RZ ;  /* 0x00003800e6f17810 */ /* 0x040fe20007ffe0ff */
[--C-:B------:R-:W-:Y:S01]  /*1750*/  IMAD.IADD R229, R135, 0x1, R2.reuse ;  /* 0x0000000187e57824 */ /* 0x100fe200078e0202 */
[C---:B------:R-:W-:Y:S01]  /*1760*/  IADD3 R240, R230.reuse, 0x4000, RZ ;  /* 0x00004000e6f07810 */ /* 0x040fe20007ffe0ff */
[C---:B------:R-:W-:Y:S01]  /*1770*/  IMAD.IADD R226, R230.reuse, 0x1, R2 ;  /* 0x00000001e6e27824 */ /* 0x040fe200078e0202 */
[C---:B------:R-:W-:Y:S02]  /*1780*/  IADD3 R239, R230.reuse, 0x4800, RZ ;  /* 0x00004800e6ef7810 */ /* 0x040fe40007ffe0ff */
[C---:B------:R-:W-:Y:S01]  /*1790*/  IADD3 R238, R230.reuse, 0x5000, RZ ;  /* 0x00005000e6ee7810 */ /* 0x040fe20007ffe0ff */
[----:B------:R-:W-:Y:S01]  /*17a0*/  HMMA.16816.F32.BF16 R20, R152, R44, RZ ;  /* 0x0000002c9814723c */ /* 0x000fe200000418ff */
[----:B------:R-:W-:Y:S01]  /*17b0*/  LDSM.16.M88.4 R28, [R226] ;  /* 0x00000000e21c783b */ /* 0x000fe20000000200 */
[----:B------:R-:W-:-:S02]  /*17c0*/  IADD3 R237, R230, 0x5800, RZ ;  /* 0x00005800e6ed7810 */ /* 0x000fc40007ffe0ff */
[C---:B------:R-:W-:Y:S01]  /*17d0*/  IADD3 R236, R230.reuse, 0x6000, RZ ;  /* 0x00006000e6ec7810 */ /* 0x040fe20007ffe0ff */
[----:B------:R-:W-:Y:S01]  /*17e0*/  LDSM.16.M88.4 R112, [R226+0x5000] ;  /* 0x00500000e270783b */ /* 0x000fe20000000200 */
[C---:B------:R-:W-:Y:S02]  /*17f0*/  IADD3 R235, R230.reuse, 0x6800, RZ ;  /* 0x00006800e6eb7810 */ /* 0x040fe40007ffe0ff */
[----:B------:R-:W-:Y:S01]  /*1800*/  HMMA.16816.F32.BF16 R16, R152, R46, RZ ;  /* 0x0000002e9810723c */ /* 0x000fe200000418ff */
[----:B------:R-:W-:Y:S01]  /*1810*/  LDSM.16.M88.4 R44, [R229+0xc900] ;  /* 0x00c90000e52c783b */ /* 0x000fe20000000200 */
[C---:B------:R-:W-:Y:S02]  /*1820*/  IADD3 R234, R230.reuse, 0x7000, RZ ;  /* 0x00007000e6ea7810 */ /* 0x040fe40007ffe0ff */
[C---:B------:R-:W-:Y:S02]  /*1830*/  IADD3 R233, R230.reuse, 0x7800, RZ ;  /* 0x00007800e6e97810 */ /* 0x040fe40007ffe0ff */
[----:B------:R-:W-:-:S02]  /*1840*/  IADD3 R232, R230, 0x8000, RZ ;  /* 0x00008000e6e87810 */ /* 0x000fc40007ffe0ff */
[----:B------:R-:W-:Y:S01]  /*1850*/  HMMA.16816.F32.BF16 R12, R152, R48, RZ ;  /* 0x00000030980c723c */ /* 0x000fe200000418ff */
[----:B------:R-:W-:-:S07]  /*1860*/  IADD3 R231, R230, 0x8800, RZ ;  /* 0x00008800e6e77810 */ /* 0x000fce0007ffe0ff */
[C---:B--2---:R-:W-:Y:S08]  /*1870*/  HMMA.16816.F32.BF16 R8, R152.reuse, R50, RZ ;  /* 0x000000329808723c */ /* 0x044ff000000418ff */
[C---:B------:R-:W-:Y:S08]  /*1880*/  HMMA.16816.F32.BF16 R40, R152.reuse, R36, RZ ;  /* 0x000000249828723c */ /* 0x040ff000000418ff */
[----:B------:R-:W-:Y:S08]  /*1890*/  HMMA.16816.F32.BF16 R36, R152, R38, RZ ;  /* 0x000000269824723c */ /* 0x000ff000000418ff */
[C---:B------:R-:W-:Y:S01]  /*18a0*/  HMMA.16816.F32.BF16 R96, R156.reuse, R64, R32 ;  /* 0x000000409c60723c */ /* 0x040fe20000041820 */
[----:B------:R-:W1:Y:S07]  /*18b0*/  LDSM.16.M88.4 R32, [R229+0xc100] ;  /* 0x00c10000e520783b */ /* 0x000e6e0000000200 */
[C---:B------:R-:W-:Y:S08]  /*18c0*/  HMMA.16816.F32.BF16 R88, R156.reuse, R60, R20 ;  /* 0x0000003c9c58723c */ /* 0x040ff00000041814 */
[----:B------:R-:W-:Y:S01]  /*18d0*/  HMMA.16816.F32.BF16 R84, R156, R62, R16 ;  /* 0x0000003e9c54723c */ /* 0x000fe20000041810 */
[----:B------:R-:W2:Y:S07]  /*18e0*/  LDSM.16.M88.4 R60, [R229+0xd100] ;  /* 0x00d10000e53c783b */ /* 0x000eae0000000200 */
[----:B------:R-:W-:Y:S08]  /*18f0*/  HMMA.16816.F32.BF16 R20, R152, R68, RZ ;  /* 0x000000449814723c */ /* 0x000ff000000418ff */
[C---:B------:R-:W-:Y:S08]  /*1900*/  HMMA.16816.F32.BF16 R80, R156.reuse, R76, R12 ;  /* 0x0000004c9c50723c */ /* 0x040ff0000004180c */
[----:B------:R-:W-:Y:S08]  /*1910*/  HMMA.16816.F32.BF16 R76, R156, R78, R8 ;  /* 0x0000004e9c4c723c */ /* 0x000ff00000041808 */
[C---:B------:R-:W-:Y:S01]  /*1920*/  HMMA.16816.F32.BF16 R16, R152.reuse, R70, RZ ;  /* 0x000000469810723c */ /* 0x040fe200000418ff */
[----:B------:R-:W3:Y:S07]  /*1930*/  LDSM.16.M88.4 R68, [R229+0xd900] ;  /* 0x00d90000e544783b */ /* 0x000eee0000000200 */
[C---:B------:R-:W-:Y:S08]  /*1940*/  HMMA.16816.F32.BF16 R12, R152.reuse, R72, RZ ;  /* 0x00000048980c723c */ /* 0x040ff000000418ff */
[----:B------:R-:W-:Y:S08]  /*1950*/  HMMA.16816.F32.BF16 R8, R152, R74, RZ ;  /* 0x0000004a9808723c */ /* 0x000ff000000418ff */
[C---:B------:R-:W-:Y:S01]  /*1960*/  HMMA.16816.F32.BF16 R100, R156.reuse, R54, R36 ;  /* 0x000000369c64723c */ /* 0x040fe20000041824 */
[----:B------:R-:W-:Y:S07]  /*1970*/  LDSM.16.M88.4 R36, [R229+0xe900] ;  /* 0x00e90000e524783b */ /* 0x000fee0000000200 */
[C---:B------:R-:W-:Y:S01]  /*1980*/  HMMA.16816.F32.BF16 R92, R156.reuse, R66, R24 ;  /* 0x000000429c5c723c */ /* 0x040fe20000041818 */
[----:B------:R-:W-:Y:S07]  /*1990*/  LDSM.16.M88.4 R24, [R226+0x800] ;  /* 0x00080000e218783b */ /* 0x000fee0000000200 */
[C---:B------:R-:W-:Y:S01]  /*19a0*/  HMMA.16816.F32.BF16 R56, R156.reuse, R52, R40 ;  /* 0x000000349c38723c */ /* 0x040fe20000041828 */
[----:B------:R-:W4:Y:S07]  /*19b0*/  LDSM.16.M88.4 R52, [R229+0xe100] ;  /* 0x00e10000e534783b */ /* 0x000f2e0000000200 */
[C---:B------:R-:W-:Y:S08]  /*19c0*/  HMMA.16816.F32.BF16 R72, R156.reuse, R104, R20 ;  /* 0x000000689c48723c */ /* 0x040ff00000041814 */
[C---:B------:R-:W-:Y:S01]  /*19d0*/  HMMA.16816.F32.BF16 R64, R156.reuse, R106, R16 ;  /* 0x0000006a9c40723c */ /* 0x040fe20000041810 */
[----:B------:R-:W-:Y:S07]  /*19e0*/  LDSM.16.M88.4 R104, [R226+0x1000] ;  /* 0x00100000e268783b */ /* 0x000fee0000000200 */
[C---:B------:R-:W-:Y:S08]  /*19f0*/  HMMA.16816.F32.BF16 R48, R156.reuse, R108, R12 ;  /* 0x0000006c9c30723c */ /* 0x040ff0000004180c */
[----:B------:R-:W-:Y:S01]  /*1a00*/  HMMA.16816.F32.BF16 R40, R156, R110, R8 ;  /* 0x0000006e9c28723c */ /* 0x000fe20000041808 */
[----:B------:R-:W-:Y:S07]  /*1a10*/  LDSM.16.M88.4 R108, [R135+0x13900] ;  /* 0x01390000876c783b */ /* 0x000fee0000000200 */
[C---:B-1----:R-:W-:Y:S01]  /*1a20*/  HMMA.16816.F32.BF16 R16, R184.reuse, R34, R100 ;  /* 0x00000022b810723c */ /* 0x042fe20000041864 */
[----:B------:R-:W1:Y:S07]  /*1a30*/  LDSM.16.M88.4 R100, [R226+0x1800] ;  /* 0x00180000e264783b */ /* 0x000e6e0000000200 */
[C---:B------:R-:W-:Y:S01]  /*1a40*/  HMMA.16816.F32.BF16 R12, R184.reuse, R44, R96 ;  /* 0x0000002cb80c723c */ /* 0x040fe20000041860 */
[----:B------:R-:W-:Y:S07]  /*1a50*/  LDSM.16.M88.4 R96, [R230+0x3800] ;  /* 0x00380000e660783b */ /* 0x000fee0000000200 */
[C---:B------:R-:W-:Y:S01]  /*1a60*/  HMMA.16816.F32.BF16 R8, R184.reuse, R46, R92 ;  /* 0x0000002eb808723c */ /* 0x040fe2000004185c */
[----:B------:R-:W-:Y:S07]  /*1a70*/  LDSM.16.M88.4 R92, [R226+0x2800] ;  /* 0x00280000e25c783b */ /* 0x000fee0000000200 */
[C---:B------:R-:W-:Y:S08]  /*1a80*/  HMMA.16816.F32.BF16 R20, R184.reuse, R32, R56 ;  /* 0x00000020b814723c */ /* 0x040ff00000041838 */
[C---:B--2---:R-:W-:Y:S01]  /*1a90*/  HMMA.16816.F32.BF16 R44, R184.reuse, R60, R88 ;  /* 0x0000003cb82c723c */ /* 0x044fe20000041858 */
[----:B------:R-:W2:Y:S07]  /*1aa0*/  LDSM.16.M88.4 R88, [R226+0x2000] ;  /* 0x00200000e258783b */ /* 0x000eae0000000200 */
[C---:B------:R-:W-:Y:S08]  /*1ab0*/  HMMA.16816.F32.BF16 R56, R184.reuse, R62, R84 ;  /* 0x0000003eb838723c */ /* 0x040ff00000041854 */
[C---:B---3--:R-:W-:Y:S08]  /*1ac0*/  HMMA.16816.F32.BF16 R60, R184.reuse, R68, R80 ;  /* 0x00000044b83c723c */ /* 0x048ff00000041850 */
[C---:B----4-:R-:W-:Y:S08]  /*1ad0*/  HMMA.16816.F32.BF16 R72, R184.reuse, R52, R72 ;  /* 0x00000034b848723c */ /* 0x050ff00000041848 */
[----:B------:R-:W-:Y:S08]  /*1ae0*/  HMMA.16816.F32.BF16 R84, R184, R54, R64 ;  /* 0x00000036b854723c */ /* 0x000ff00000041840 */
[C---:B------:R-:W-:Y:S01]  /*1af0*/  HMMA.16816.F32.BF16 R64, R188.reuse, R28, R20 ;  /* 0x0000001cbc40723c */ /* 0x040fe20000041814 */
[----:B------:R-:W-:Y:S07]  /*1b00*/  LDSM.16.M88.4 R20, [R135+0x10100] ;  /* 0x010100008714783b */ /* 0x000fee0000000200 */
[----:B------:R-:W-:Y:S01]  /*1b10*/  HMMA.16816.F32.BF16 R52, R188, R30, R16 ;  /* 0x0000001ebc34723c */ /* 0x000fe20000041810 */
[----:B------:R-:W3:Y:S07]  /*1b20*/  LDSM.16.M88.4 R28, [R135+0xf100] ;  /* 0x00f10000871c783b */ /* 0x000eee0000000200 */
[----:B------:R-:W-:Y:S08]  /*1b30*/  HMMA.16816.F32.BF16 R80, R184, R70, R76 ;  /* 0x00000046b850723c */ /* 0x000ff0000004184c */
[C---:B------:R-:W-:Y:S08]  /*1b40*/  HMMA.16816.F32.BF16 R32, R188.reuse, R24, R12 ;  /* 0x00000018bc20723c */ /* 0x040ff0000004180c */
[----:B------:R-:W-:Y:S01]  /*1b50*/  HMMA.16816.F32.BF16 R16, R188, R26, R8 ;  /* 0x0000001abc10723c */ /* 0x000fe20000041808 */
[----:B------:R-:W4:Y:S07]  /*1b60*/  LDSM.16.M88.4 R24, [R135+0xf900] ;  /* 0x00f900008718783b */ /* 0x000f2e0000000200 */
[C---:B------:R-:W-:Y:S08]  /*1b70*/  HMMA.16816.F32.BF16 R76, R184.reuse, R36, R48 ;  /* 0x00000024b84c723c */ /* 0x040ff00000041830 */
[----:B------:R-:W-:Y:S01]  /*1b80*/  HMMA.16816.F32.BF16 R68, R184, R38, R40 ;  /* 0x00000026b844723c */ /* 0x000fe20000041828 */
[----:B------:R-:W5:Y:S07]  /*1b90*/  LDSM.16.M88.4 R40, [R135+0x10900] ;  /* 0x010900008728783b */ /* 0x000f6e0000000200 */
[C---:B-1----:R-:W-:Y:S08]  /*1ba0*/  HMMA.16816.F32.BF16 R36, R188.reuse, R100, R60 ;  /* 0x00000064bc24723c */ /* 0x042ff0000004183c */
[C---:B--2---:R-:W-:Y:S01]  /*1bb0*/  HMMA.16816.F32.BF16 R60, R188.reuse, R88, R72 ;  /* 0x00000058bc3c723c */ /* 0x044fe20000041848 */
[----:B------:R-:W1:Y:S07]  /*1bc0*/  LDSM.16.M88.4 R72, [R135+0x11100] ;  /* 0x011100008748783b */ /* 0x000e6e0000000200 */
[C---:B------:R-:W-:Y:S08]  /*1bd0*/  HMMA.16816.F32.BF16 R12, R188.reuse, R104, R44 ;  /* 0x00000068bc0c723c */ /* 0x040ff0000004182c */
[C---:B------:R-:W-:Y:S01]  /*1be0*/  HMMA.16816.F32.BF16 R8, R188.reuse, R106, R56 ;  /* 0x0000006abc08723c */ /* 0x040fe20000041838 */
[----:B------:R-:W-:Y:S07]  /*1bf0*/  LDSM.16.M88.4 R104, [R230+0x4800] ;  /* 0x00480000e668783b */ /* 0x000fee0000000200 */
[C---:B------:R-:W-:Y:S01]  /*1c00*/  HMMA.16816.F32.BF16 R48, R188.reuse, R102, R80 ;  /* 0x00000066bc30723c */ /* 0x040fe20000041850 */
[----:B------:R-:W-:Y:S07]  /*1c10*/  LDSM.16.M88.4 R100, [R230+0x4000] ;  /* 0x00400000e664783b */ /* 0x000fee0000000200 */
[----:B------:R-:W-:Y:S01]  /*1c20*/  HMMA.16816.F32.BF16 R80, R188, R90, R84 ;  /* 0x0000005abc50723c */ /* 0x000fe20000041854 */
[----:B------:R-:W2:Y:S04]  /*1c30*/  LDSM.16.M88.4 R84, [R135+0x11900] ;  /* 0x011900008754783b */ /* 0x000ea80000000200 */
[----:B------:R-:W1:Y:S03]  /*1c40*/  LDSM.16.M88.4 R88, [R230+0x3000] ;  /* 0x00300000e658783b */ /* 0x000e660000000200 */
[C---:B---3--:R-:W-:Y:S08]  /*1c50*/  HMMA.16816.F32.BF16 R64, R192.reuse, R28, R64 ;  /* 0x0000001cc040723c */ /* 0x048ff00000041840 */
[----:B------:R-:W-:Y:S01]  /*1c60*/  HMMA.16816.F32.BF16 R56, R192, R30, R52 ;  /* 0x0000001ec038723c */ /* 0x000fe20000041834 */
[----:B------:R-:W3:Y:S07]  /*1c70*/  LDSM.16.M88.4 R28, [R230+0x5000] ;  /* 0x00500000e61c783b */ /* 0x000eee0000000200 */
[C---:B------:R-:W-:Y:S08]  /*1c80*/  HMMA.16816.F32.BF16 R76, R188.reuse, R92, R76 ;  /* 0x0000005cbc4c723c */ /* 0x040ff0000004184c */
[----:B------:R-:W-:Y:S01]  /*1c90*/  HMMA.16816.F32.BF16 R68, R188, R94, R68 ;  /* 0x0000005ebc44723c */ /* 0x000fe20000041844 */
[----:B------:R-:W1:Y:S07]  /*1ca0*/  LDSM.16.M88.4 R92, [R230+0x5800] ;  /* 0x00580000e65c783b */ /* 0x000e6e0000000200 */
[C---:B----4-:R-:W-:Y:S08]  /*1cb0*/  HMMA.16816.F32.BF16 R52, R192.reuse, R24, R32 ;  /* 0x00000018c034723c */ /* 0x050ff00000041820 */
[C---:B------:R-:W-:Y:S08]  /*1cc0*/  HMMA.16816.F32.BF16 R44, R192.reuse, R26, R16 ;  /* 0x0000001ac02c723c */ /* 0x040ff00000041810 */
[C---:B------:R-:W-:Y:S08]  /*1cd0*/  HMMA.16816.F32.BF16 R32, R192.reuse, R20, R12 ;  /* 0x00000014c020723c */ /* 0x040ff0000004180c */
[C---:B------:R-:W-:Y:S08]  /*1ce0*/  HMMA.16816.F32.BF16 R24, R192.reuse, R22, R8 ;  /* 0x00000016c018723c */ /* 0x040ff00000041808 */
[C---:B-----5:R-:W-:Y:S08]  /*1cf0*/  HMMA.16816.F32.BF16 R16, R192.reuse, R42, R48 ;  /* 0x0000002ac010723c */ /* 0x060ff00000041830 */
[C---:B-1----:R-:W-:Y:S08]  /*1d00*/  HMMA.16816.F32.BF16 R12, R192.reuse, R72, R60 ;  /* 0x00000048c00c723c */ /* 0x042ff0000004183c */
[C---:B------:R-:W-:Y:S08]  /*1d10*/  HMMA.16816.F32.BF16 R8, R192.reuse, R74, R80 ;  /* 0x0000004ac008723c */ /* 0x040ff00000041850 */
[C---:B------:R-:W-:Y:S08]  /*1d20*/  HMMA.16816.F32.BF16 R20, R192.reuse, R40, R36 ;  /* 0x00000028c014723c */ /* 0x040ff00000041824 */
[C---:B--2---:R-:W-:Y:S08]  /*1d30*/  HMMA.16816.F32.BF16 R72, R192.reuse, R84, R76 ;  /* 0x00000054c048723c */ /* 0x044ff0000004184c */
[----:B------:R-:W-:Y:S08]  /*1d40*/  HMMA.16816.F32.BF16 R84, R192, R86, R68 ;  /* 0x00000056c054723c */ /* 0x000ff00000041844 */
[C---:B------:R-:W-:Y:S01]  /*1d50*/  HMMA.16816.F32.BF16 R68, R196.reuse, R96, R52 ;  /* 0x00000060c444723c */ /* 0x040fe20000041834 */
[----:B------:R-:W1:Y:S07]  /*1d60*/  LDSM.16.M88.4 R52, [R229+0xf100] ;  /* 0x00f10000e534783b */ /* 0x000e6e0000000200 */
[C---:B------:R-:W-:Y:S08]  /*1d70*/  HMMA.16816.F32.BF16 R80, R196.reuse, R88, R64 ;  /* 0x00000058c450723c */ /* 0x040ff00000041840 */
[C---:B------:R-:W-:Y:S01]  /*1d80*/  HMMA.16816.F32.BF16 R64, R196.reuse, R98, R44 ;  /* 0x00000062c440723c */ /* 0x040fe2000004182c */
[----:B------:R-:W2:Y:S04]  /*1d90*/  LDSM.16.M88.4 R44, [R229+0xf900] ;  /* 0x00f90000e52c783b */ /* 0x000ea80000000200 */
[----:B------:R-:W-:Y:S03]  /*1da0*/  LDSM.16.M88.4 R96, [R135+0x13100] ;  /* 0x013100008760783b */ /* 0x000fe60000000200 */
[C---:B------:R-:W-:Y:S01]  /*1db0*/  HMMA.16816.F32.BF16 R60, R196.reuse, R100, R32 ;  /* 0x00000064c43c723c */ /* 0x040fe20000041820 */
[----:B------:R-:W4:Y:S07]  /*1dc0*/  LDSM.16.M88.4 R32, [R229+0x10100] ;  /* 0x01010000e520783b */ /* 0x000f2e0000000200 */
[C---:B------:R-:W-:Y:S08]  /*1dd0*/  HMMA.16816.F32.BF16 R40, R196.reuse, R106, R16 ;  /* 0x0000006ac428723c */ /* 0x040ff00000041810 */
[C---:B---3--:R-:W-:Y:S08]  /*1de0*/  HMMA.16816.F32.BF16 R36, R196.reuse, R28, R12 ;  /* 0x0000001cc424723c */ /* 0x048ff0000004180c */
[C---:B------:R-:W-:Y:S01]  /*1df0*/  HMMA.16816.F32.BF16 R16, R196.reuse, R30, R8 ;  /* 0x0000001ec410723c */ /* 0x040fe20000041808 */
[----:B------:R-:W3:Y:S07]  /*1e00*/  LDSM.16.M88.4 R28, [R229+0x10900] ;  /* 0x01090000e51c783b */ /* 0x000eee0000000200 */
[C---:B------:R-:W-:Y:S01]  /*1e10*/  HMMA.16816.F32.BF16 R76, R196.reuse, R90, R56 ;  /* 0x0000005ac44c723c */ /* 0x040fe20000041838 */
[----:B------:R-:W-:Y:S07]  /*1e20*/  LDSM.16.M88.4 R88, [R226+0x3800] ;  /* 0x00380000e258783b */ /* 0x000fee0000000200 */
[C---:B------:R-:W-:Y:S01]  /*1e30*/  HMMA.16816.F32.BF16 R56, R196.reuse, R102, R24 ;  /* 0x00000066c438723c */ /* 0x040fe20000041818 */
[----:B------:R-:W5:Y:S04]  /*1e40*/  LDSM.16.M88.4 R24, [R229+0x11100] ;  /* 0x01110000e518783b */ /* 0x000f680000000200 */
[----:B------:R-:W-:Y:S03]  /*1e50*/  LDSM.16.M88.4 R100, [R226+0x4000] ;  /* 0x00400000e264783b */ /* 0x000fe60000000200 */
[C---:B------:R-:W-:Y:S01]  /*1e60*/  HMMA.16816.F32.BF16 R48, R196.reuse, R104, R20 ;  /* 0x00000068c430723c */ /* 0x040fe20000041814 */
[----:B------:R-:W3:Y:S04]  /*1e70*/  LDSM.16.M88.4 R20, [R229+0x11900] ;  /* 0x01190000e514783b */ /* 0x000ee80000000200 */
[----:B------:R-:W-:Y:S03]  /*1e80*/  LDSM.16.M88.4 R104, [R226+0x4800] ;  /* 0x00480000e268783b */ /* 0x000fe60000000200 */
[C---:B------:R-:W-:Y:S08]  /*1e90*/  HMMA.16816.F32.BF16 R12, R196.reuse, R92, R72 ;  /* 0x0000005cc40c723c */ /* 0x040ff00000041848 */
[----:B------:R-:W-:Y:S01]  /*1ea0*/  HMMA.16816.F32.BF16 R8, R196, R94, R84 ;  /* 0x0000005ec408723c */ /* 0x000fe20000041854 */
[----:B------:R-:W3:Y:S07]  /*1eb0*/  LDSM.16.M88.4 R92, [R226+0x3000] ;  /* 0x00300000e25c783b */ /* 0x000eee0000000200 */
[C---:B-1----:R-:W-:Y:S08]  /*1ec0*/  HMMA.16816.F32.BF16 R84, R200.reuse, R52, R80 ;  /* 0x00000034c854723c */ /* 0x042ff00000041850 */
[C---:B------:R-:W-:Y:S08]  /*1ed0*/  HMMA.16816.F32.BF16 R80, R200.reuse, R54, R76 ;  /* 0x00000036c850723c */ /* 0x040ff0000004184c */
[C---:B--2---:R-:W-:Y:S08]  /*1ee0*/  HMMA.16816.F32.BF16 R76, R200.reuse, R44, R68 ;  /* 0x0000002cc84c723c */ /* 0x044ff00000041844 */
[C---:B------:R-:W-:Y:S08]  /*1ef0*/  HMMA.16816.F32.BF16 R72, R200.reuse, R46, R64 ;  /* 0x0000002ec848723c */ /* 0x040ff00000041840 */
[C---:B----4-:R-:W-:Y:S08]  /*1f00*/  HMMA.16816.F32.BF16 R44, R200.reuse, R32, R60 ;  /* 0x00000020c82c723c */ /* 0x050ff0000004183c */
[C---:B---3--:R-:W-:Y:S08]  /*1f10*/  HMMA.16816.F32.BF16 R64, R200.reuse, R28, R48 ;  /* 0x0000001cc840723c */ /* 0x048ff00000041830 */
[C---:B------:R-:W-:Y:S01]  /*1f20*/  HMMA.16816.F32.BF16 R68, R200.reuse, R34, R56 ;  /* 0x00000022c844723c */ /* 0x040fe20000041838 */
[----:B------:R-:W-:Y:S07]  /*1f30*/  LDSM.16.M88.4 R32, [R135+0x12900] ;  /* 0x012900008720783b */ /* 0x000fee0000000200 */
[C---:B------:R-:W-:Y:S01]  /*1f40*/  HMMA.16816.F32.BF16 R60, R200.reuse, R30, R40 ;  /* 0x0000001ec83c723c */ /* 0x040fe20000041828 */
[----:B------:R-:W1:Y:S07]  /*1f50*/  LDSM.16.M88.4 R28, [R226+0x5800] ;  /* 0x00580000e21c783b */ /* 0x000e6e0000000200 */
[C---:B-----5:R-:W-:Y:S08]  /*1f60*/  HMMA.16816.F32.BF16 R56, R200.reuse, R24, R36 ;  /* 0x00000018c838723c */ /* 0x060ff00000041824 */
[C---:B------:R-:W-:Y:S08]  /*1f70*/  HMMA.16816.F32.BF16 R52, R200.reuse, R26, R16 ;  /* 0x0000001ac834723c */ /* 0x040ff00000041810 */
[C---:B------:R-:W-:Y:S08]  /*1f80*/  HMMA.16816.F32.BF16 R40, R200.reuse, R20, R12 ;  /* 0x00000014c828723c */ /* 0x040ff0000004180c */
[----:B------:R-:W-:Y:S01]  /*1f90*/  HMMA.16816.F32.BF16 R24, R200, R22, R8 ;  /* 0x00000016c818723c */ /* 0x000fe20000041808 */
[----:B------:R-:W2:Y:S07]  /*1fa0*/  LDSM.16.M88.4 R20, [R135+0x12100] ;  /* 0x012100008714783b */ /* 0x000eae0000000200 */
[C---:B------:R-:W-:Y:S01]  /*1fb0*/  HMMA.16816.F32.BF16 R16, R204.reuse, R92, R84 ;  /* 0x0000005ccc10723c */ /* 0x040fe20000041854 */
[----:B------:R-:W3:Y:S07]  /*1fc0*/  LDSM.16.M88.4 R84, [R135+0x14100] ;  /* 0x014100008754783b */ /* 0x000eee0000000200 */
[C---:B------:R-:W-:Y:S01]  /*1fd0*/  HMMA.16816.F32.BF16 R12, R204.reuse, R94, R80 ;  /* 0x0000005ecc0c723c */ /* 0x040fe20000041850 */
[----:B------:R-:W-:Y:S07]  /*1fe0*/  LDSM.16.M88.4 R92, [R230+0x6000] ;  /* 0x00600000e65c783b */ /* 0x000fee0000000200 */
[C---:B------:R-:W-:Y:S08]  /*1ff0*/  HMMA.16816.F32.BF16 R8, R204.reuse, R88, R76 ;  /* 0x00000058cc08723c */ /* 0x040ff0000004184c */
[C---:B------:R-:W-:Y:S01]  /*2000*/  HMMA.16816.F32.BF16 R36, R204.reuse, R90, R72 ;  /* 0x0000005acc24723c */ /* 0x040fe20000041848 */
[----:B------:R-:W4:Y:S07]  /*2010*/  LDSM.16.M88.4 R88, [R135+0x14900] ;  /* 0x014900008758783b */ /* 0x000f2e0000000200 */
[C---:B------:R-:W-:Y:S08]  /*2020*/  HMMA.16816.F32.BF16 R44, R204.reuse, R100, R44 ;  /* 0x00000064cc2c723c */ /* 0x040ff0000004182c */
[C---:B------:R-:W-:Y:S08]  /*2030*/  HMMA.16816.F32.BF16 R64, R204.reuse, R104, R64 ;  /* 0x00000068cc40723c */ /* 0x040ff00000041840 */
[C---:B------:R-:W-:Y:S01]  /*2040*/  HMMA.16816.F32.BF16 R48, R204.reuse, R102, R68 ;  /* 0x00000066cc30723c */ /* 0x040fe20000041844 */
[----:B------:R-:W-:Y:S07]  /*2050*/  LDSM.16.M88.4 R100, [R230+0x6800] ;  /* 0x00680000e664783b */ /* 0x000fee0000000200 */
[C---:B------:R-:W-:Y:S01]  /*2060*/  HMMA.16816.F32.BF16 R80, R204.reuse, R106, R60 ;  /* 0x0000006acc50723c */ /* 0x040fe2000004183c */
[----:B------:R-:W5:Y:S07]  /*2070*/  LDSM.16.M88.4 R104, [R230+0x7000] ;  /* 0x00700000e668783b */ /* 0x000f6e0000000200 */
[C---:B------:R-:W-:Y:S08]  /*2080*/  HMMA.16816.F32.BF16 R76, R204.reuse, R112, R56 ;  /* 0x00000070cc4c723c */ /* 0x040ff00000041838 */
[C---:B------:R-:W-:Y:S01]  /*2090*/  HMMA.16816.F32.BF16 R72, R204.reuse, R114, R52 ;  /* 0x00000072cc48723c */ /* 0x040fe20000041834 */
[----:B------:R-:W-:Y:S07]  /*20a0*/  LDSM.16.M88.4 R112, [R229+0x12100] ;  /* 0x01210000e570783b */ /* 0x000fee0000000200 */
[C---:B-1----:R-:W-:Y:S08]  /*20b0*/  HMMA.16816.F32.BF16 R68, R204.reuse, R28, R40 ;  /* 0x0000001ccc44723c */ /* 0x042ff00000041828 */
[----:B------:R-:W-:Y:S08]  /*20c0*/  HMMA.16816.F32.BF16 R56, R204, R30, R24 ;  /* 0x0000001ecc38723c */ /* 0x000ff00000041818 */
[C---:B--2---:R-:W-:Y:S08]  /*20d0*/  HMMA.16816.F32.BF16 R60, R208.reuse, R20, R16 ;  /* 0x00000014d03c723c */ /* 0x044ff00000041810 */
[C---:B------:R-:W-:Y:S08]  /*20e0*/  HMMA.16816.F32.BF16 R52, R208.reuse, R22, R12 ;  /* 0x00000016d034723c */ /* 0x040ff0000004180c */
[C---:B------:R-:W-:Y:S08]  /*20f0*/  HMMA.16816.F32.BF16 R28, R208.reuse, R32, R8 ;  /* 0x00000020d01c723c */ /* 0x040ff00000041808 */
[C---:B------:R-:W-:Y:S01]  /*2100*/  HMMA.16816.F32.BF16 R24, R208.reuse, R34, R36 ;  /* 0x00000022d018723c */ /* 0x040fe20000041824 */
[----:B------:R-:W1:Y:S07]  /*2110*/  LDSM.16.M88.4 R32, [R230+0x7800] ;  /* 0x00780000e620783b */ /* 0x000e6e0000000200 */
[C---:B------:R-:W-:Y:S08]  /*2120*/  HMMA.16816.F32.BF16 R20, R208.reuse, R96, R44 ;  /* 0x00000060d014723c */ /* 0x040ff0000004182c */
[C---:B------:R-:W-:Y:S01]  /*2130*/  HMMA.16816.F32.BF16 R12, R208.reuse, R108, R64 ;  /* 0x0000006cd00c723c */ /* 0x040fe20000041840 */
[----:B------:R-:W2:Y:S07]  /*2140*/  LDSM.16.M88.4 R64, [R230+0x8000] ;  /* 0x00800000e640783b */ /* 0x000eae0000000200 */
[C---:B------:R-:W-:Y:S01]  /*2150*/  HMMA.16816.F32.BF16 R16, R208.reuse, R98, R48 ;  /* 0x00000062d010723c */ /* 0x040fe20000041830 */
[----:B------:R-:W1:Y:S07]  /*2160*/  LDSM.16.M88.4 R96, [R230+0x8800] ;  /* 0x00880000e660783b */ /* 0x000e6e0000000200 */
[C---:B------:R-:W-:Y:S01]  /*2170*/  HMMA.16816.F32.BF16 R8, R208.reuse, R110, R80 ;  /* 0x0000006ed008723c */ /* 0x040fe20000041850 */
[----:B------:R-:W-:Y:S07]  /*2180*/  LDSM.16.M88.4 R108, [R229+0x14900] ;  /* 0x01490000e56c783b */ /* 0x000fee0000000200 */
[C---:B---3--:R-:W-:Y:S08]  /*2190*/  HMMA.16816.F32.BF16 R36, R208.reuse, R84, R76 ;  /* 0x00000054d024723c */ /* 0x048ff0000004184c */
[C---:B------:R-:W-:Y:S01]  /*21a0*/  HMMA.16816.F32.BF16 R40, R208.reuse, R86, R72 ;  /* 0x00000056d028723c */ /* 0x040fe20000041848 */
[----:B------:R-:W-:Y:S07]  /*21b0*/  LDSM.16.M88.4 R84, [R229+0x13100] ;  /* 0x01310000e554783b */ /* 0x000fee0000000200 */
[C---:B----4-:R-:W-:Y:S01]  /*21c0*/  HMMA.16816.F32.BF16 R44, R208.reuse, R88, R68 ;  /* 0x00000058d02c723c */ /* 0x050fe20000041844 */
[----:B------:R-:W-:Y:S07]  /*21d0*/  LDSM.16.M88.4 R68, [R226+0x6000] ;  /* 0x00600000e244783b */ /* 0x000fee0000000200 */
[----:B------:R-:W-:Y:S01]  /*21e0*/  HMMA.16816.F32.BF16 R48, R208, R90, R56 ;  /* 0x0000005ad030723c */ /* 0x000fe20000041838 */
[----:B------:R-:W-:Y:S07]  /*21f0*/  LDSM.16.M88.4 R88, [R226+0x7000] ;  /* 0x00700000e258783b */ /* 0x000fee0000000200 */
[C---:B------:R-:W-:Y:S08]  /*2200*/  HMMA.16816.F32.BF16 R60, R212.reuse, R92, R60 ;  /* 0x0000005cd43c723c */ /* 0x040ff0000004183c */
[C---:B------:R-:W-:Y:S01]  /*2210*/  HMMA.16816.F32.BF16 R56, R212.reuse, R94, R52 ;  /* 0x0000005ed438723c */ /* 0x040fe20000041834 */
[----:B------:R-:W-:Y:S07]  /*2220*/  LDSM.16.M88.4 R92, [R229+0x13900] ;  /* 0x01390000e55c783b */ /* 0x000fee0000000200 */
[C---:B-----5:R-:W-:Y:S01]  /*2230*/  HMMA.16816.F32.BF16 R76, R212.reuse, R104, R20 ;  /* 0x00000068d44c723c */ /* 0x060fe20000041814 */
[----:B------:R-:W3:Y:S07]  /*2240*/  LDSM.16.M88.4 R20, [R229+0x12900] ;  /* 0x01290000e514783b */ /* 0x000eee0000000200 */
[C---:B------:R-:W-:Y:S08]  /*2250*/  HMMA.16816.F32.BF16 R52, R212.reuse, R100, R28 ;  /* 0x00000064d434723c */ /* 0x040ff0000004181c */
[C---:B------:R-:W-:Y:S01]  /*2260*/  HMMA.16816.F32.BF16 R80, R212.reuse, R102, R24 ;  /* 0x00000066d450723c */ /* 0x040fe20000041818 */
[----:B------:R-:W4:Y:S07]  /*2270*/  LDSM.16.M88.4 R100, [R229+0x14100] ;  /* 0x01410000e564783b */ /* 0x000f2e0000000200 */
[C---:B------:R-:W-:Y:S01]  /*2280*/  HMMA.16816.F32.BF16 R72, R212.reuse, R106, R16 ;  /* 0x0000006ad448723c */ /* 0x040fe20000041810 */
[----:B------:R-:W-:Y:S07]  /*2290*/  LDSM.16.M88.4 R104, [R226+0x8000] ;  /* 0x00800000e268783b */ /* 0x000fee0000000200 */
[C---:B-1----:R-:W-:Y:S08]  /*22a0*/  HMMA.16816.F32.BF16 R28, R212.reuse, R32, R12 ;  /* 0x00000020d41c723c */ /* 0x042ff0000004180c */
[C---:B------:R-:W-:Y:S08]  /*22b0*/  HMMA.16816.F32.BF16 R16, R212.reuse, R34, R8 ;  /* 0x00000022d410723c */ /* 0x040ff00000041808 */
[C---:B--2---:R-:W-:Y:S08]  /*22c0*/  HMMA.16816.F32.BF16 R12, R212.reuse, R64, R36 ;  /* 0x00000040d40c723c */ /* 0x044ff00000041824 */
[C---:B------:R-:W-:Y:S01]  /*22d0*/  HMMA.16816.F32.BF16 R8, R212.reuse, R66, R40 ;  /* 0x00000042d408723c */ /* 0x040fe20000041828 */
[----:B------:R-:W1:Y:S07]  /*22e0*/  LDSM.16.M88.4 R64, [R226+0x6800] ;  /* 0x00680000e240783b */ /* 0x000e6e0000000200 */
[C---:B------:R-:W-:Y:S08]  /*22f0*/  HMMA.16816.F32.BF16 R24, R212.reuse, R96, R44 ;  /* 0x00000060d418723c */ /* 0x040ff0000004182c */
[----:B------:R-:W-:Y:S01]  /*2300*/  HMMA.16816.F32.BF16 R48, R212, R98, R48 ;  /* 0x00000062d430723c */ /* 0x000fe20000041830 */
[----:B------:R-:W2:Y:S07]  /*2310*/  LDSM.16.M88.4 R96, [R226+0x7800] ;  /* 0x00780000e260783b */ /* 0x000eae0000000200 */
[C---:B------:R-:W-:Y:S08]  /*2320*/  HMMA.16816.F32.BF16 R60, R216.reuse, R112, R60 ;  /* 0x00000070d83c723c */ /* 0x040ff0000004183c */
[----:B------:R-:W-:Y:S01]  /*2330*/  HMMA.16816.F32.BF16 R56, R216, R114, R56 ;  /* 0x00000072d838723c */ /* 0x000fe20000041838 */
[----:B------:R-:W5:Y:S01]  /*2340*/  LDSM.16.M88.4 R112, [R226+0x8800] ;  /* 0x00880000e270783b */ /* 0x000f620000000200 */
[----:B------:R-:W-:-:S06]  /*2350*/  DEPBAR.LE SB0, 0x0 ;  /* 0x000080000000791a */ /* 0x000fcc0000000000 */
[C---:B---3--:R-:W-:Y:S08]  /*2360*/  HMMA.16816.F32.BF16 R52, R216.reuse, R20, R52 ;  /* 0x00000014d834723c */ /* 0x048ff00000041834 */
[C---:B------:R-:W-:Y:S08]  /*2370*/  HMMA.16816.F32.BF16 R32, R216.reuse, R92, R28 ;  /* 0x0000005cd820723c */ /* 0x040ff0000004181c */
[C---:B------:R-:W-:Y:S08]  /*2380*/  HMMA.16816.F32.BF16 R44, R216.reuse, R22, R80 ;  /* 0x00000016d82c723c */ /* 0x040ff00000041850 */
        /* <DEDUP_REMOVED lines=8> */
[C---:B-1----:R-:W-:Y:S08]  /*2410*/  HMMA.16816.F32.BF16 R52, R220.reuse, R64, R52 ;  /* 0x00000040dc34723c */ /* 0x042ff00000041834 */
        /* <DEDUP_REMOVED lines=8> */
[C---:B-----5:R-:W-:Y:S08]  /*24a0*/  HMMA.16816.F32.BF16 R60, R220.reuse, R112, R12 ;  /* 0x00000070dc3c723c */ /* 0x060ff0000004180c */
[----:B------:R-:W-:Y:S01]  /*24b0*/  HMMA.16816.F32.BF16 R72, R220, R114, R8 ;  /* 0x00000072dc48723c */ /* 0x000fe20000041808 */
[----:B------:R-:W-:Y:S06]  /*24c0*/  BAR.SYNC.DEFER_BLOCKING 0x0 ;  /* 0x0000000000007b1d */ /* 0x000fec0000010000 */
[----:B------:R-:W-:Y:S05]  /*24d0*/  @!P3 BRA `(.L_x_1332) ;  /* 0x000001f00000b947 */ /* 0x000fea0003800000 */
[----:B------:R-:W-:Y:S01]  /*24e0*/  IADD3 R6, R125, -0x2, RZ ;  /* 0xfffffffe7d067810 */ /* 0x000fe20007ffe0ff */
[C---:B------:R-:W-:Y:S01]  /*24f0*/  IMAD.SHL.U32 R8, R119.reuse, 0x40, RZ ;  /* 0x0000004077087824 */ /* 0x040fe200078e00ff */
        /* <DEDUP_REMOVED lines=29> */
.L_x_1332:
[----:B------:R-:W-:Y:S01]  /*26d0*/  STL [R1+0x88], R185 ;  /* 0x000088b901007387 */ /* 0x000fe20000100800 */
[----:B-1----:R-:W-:-:S02]  /*26e0*/  SHF.R.S32.HI R2, RZ, 0x1f, R116 ;  /* 0x0000001fff027819 */ /* 0x002fc40000011474 */
[----:B------:R-:W-:Y:S01]  /*26f0*/  SHF.L.U32 R224, R5, 0x1, RZ ;  /* 0x0000000105e07819 */ /* 0x000fe200000006ff */
[----:B------:R-:W-:Y:S01]  /*2700*/  STL [R1+0x84], R184 ;  /* 0x000084b801007387 */ /* 0x000fe20000100800 */
[----:B------:R-:W-:-:S03]  /*2710*/  LEA.HI R3, R2, R116, RZ, 0x2 ;  /* 0x0000007402037211 */ /* 0x000fc600078f10ff */
[----:B------:R-:W-:Y:S01]  /*2720*/  STL [R1+0x80], R159 ;  /* 0x0000809f01007387 */ /* 0x000fe20000100800 */
[----:B------:R-:W-:Y:S01]  /*2730*/  LOP3.LUT R2, R3, 0x7ffffffc, RZ, 0xc0, !PT ;  /* 0x7ffffffc03027812 */ /* 0x000fe200078ec0ff */
[--C-:B------:R-:W-:Y:S02]  /*2740*/  IMAD R225, R4, 0x2, R224.reuse ;  /* 0x0000000204e17824 */ /* 0x100fe400078e02e0 */
[----:B------:R-:W-:Y:S01]  /*2750*/  STL [R1+0x7c], R158 ;  /* 0x00007c9e01007387 */ /* 0x000fe20000100800 */
[----:B------:R-:W-:Y:S02]  /*2760*/  IMAD R228, R0, 0x2, R224 ;  /* 0x0000000200e47824 */ /* 0x000fe400078e02e0 */
[----:B------:R-:W-:Y:S01]  /*2770*/  IMAD.IADD R2, R116, 0x1, -R2 ;  /* 0x0000000174027824 */ /* 0x000fe200078e0a02 */
[----:B------:R-:W-:Y:S01]  /*2780*/  STL [R1+0x78], R157 ;  /* 0x0000789d01007387 */ /* 0x000fe20000100800 */
[----:B------:R-:W-:-:S03]  /*2790*/  LEA R227, R0, R225, 0x1 ;  /* 0x000000e100e37211 */ /* 0x000fc600078e08ff */
        /* <DEDUP_REMOVED lines=29> */
[C---:B------:R-:W-:Y:S01]  /*2970*/  ISETP.GT.AND P0, PT, R2.reuse, 0x18, PT ;  /* 0x000000180200780c */ /* 0x040fe20003f04270 */
        /* <DEDUP_REMOVED lines=8> */
[----:B------:R-:W-:Y:S01]  /*2a00*/  FSEL R15, R65, -INF , P1 ;  /* 0xff800000410f7808 */ /* 0x000fe20000800000 */
[----:B------:R-:W-:Y:S01]  /*2a10*/  LDSM.16.MT88.4 R52, [R225+0x900] ;  /* 0x00090000e134783b */ /* 0x000fe20000004200 */
[----:B------:R-:W-:Y:S02]  /*2a20*/  ISETP.GT.AND P2, PT, R2, 0x20, PT ;  /* 0x000000200200780c */ /* 0x000fe40003f44270 */
        /* <DEDUP_REMOVED lines=14> */
[----:B------:R-:W-:-:S02]  /*2b10*/  FSEL R90, R58, -INF , P2 ;  /* 0xff8000003a5a7808 */ /* 0x000fc40001000000 */
[----:B------:R-:W-:Y:S01]  /*2b20*/  FSEL R80, R49, -INF , P1 ;  /* 0xff80000031507808 */ /* 0x000fe20000800000 */
[----:B------:R-:W-:Y:S01]  /*2b30*/  LDSM.16.MT88.4 R56, [R225+0x3100] ;  /* 0x00310000e138783b */ /* 0x000fe20000004200 */
[C---:B------:R-:W-:Y:S02]  /*2b40*/  ISETP.GT.AND P2, PT, R2.reuse, 0x30, PT ;  /* 0x000000300200780c */ /* 0x040fe40003f44270 */
        /* <DEDUP_REMOVED lines=17> */
[----:B------:R-:W-:Y:S02]  /*2c60*/  FSEL R133, R33, -INF , P1 ;  /* 0xff80000021857808 */ /* 0x000fe40000800000 */
[----:B------:R-:W-:Y:S02]  /*2c70*/  ISETP.GT.AND P1, PT, R2, 0x40, PT ;  /* 0x000000400200780c */ /* 0x000fe40003f24270 */
        /* <DEDUP_REMOVED lines=9> */
[----:B------:R-:W-:Y:S02]  /*2d10*/  FSEL R96, R37, -INF , P0 ;  /* 0xff80000025607808 */ /* 0x000fe40000000000 */
[----:B------:R-:W-:Y:S02]  /*2d20*/  ISETP.GT.AND P1, PT, R2, 0x48, PT ;  /* 0x000000480200780c */ /* 0x000fe40003f24270 */
        /* <DEDUP_REMOVED lines=9> */
[----:B------:R-:W-:Y:S02]  /*2dc0*/  FSEL R97, R41, -INF , P0 ;  /* 0xff80000029617808 */ /* 0x000fe40000000000 */
[----:B------:R-:W-:Y:S02]  /*2dd0*/  ISETP.GT.AND P0, PT, R2, 0x50, PT ;  /* 0x000000500200780c */ /* 0x000fe40003f04270 */
        /* <DEDUP_REMOVED lines=20> */
[----:B------:R-:W-:Y:S02]  /*2f20*/  FMNMX.FTZ R2, R91, R2, !PT ;  /* 0x000000025b027209 */ /* 0x000fe40007810000 */
[----:B------:R-:W-:Y:S02]  /*2f30*/  FMNMX.FTZ R132, R155, R132, !PT ;  /* 0x000000849b847209 */ /* 0x000fe40007810000 */
[----:B------:R-:W-:Y:S02]  /*2f40*/  FMNMX.FTZ R2, R111, R2, !PT ;  /* 0x000000026f027209 */ /* 0x000fe40007810000 */
[----:B------:R-:W-:-:S02]  /*2f50*/  FMNMX.FTZ R132, R154, R132, !PT ;  /* 0x000000849a847209 */ /* 0x000fc40007810000 */
[----:B------:R-:W-:Y:S02]  /*2f60*/  FMNMX.FTZ R2, R87, R2, !PT ;  /* 0x0000000257027209 */ /* 0x000fe40007810000 */
[----:B------:R-:W-:Y:S01]  /*2f70*/  FSEL R152, R63, -INF , P2 ;  /* 0xff8000003f987808 */ /* 0x000fe20001000000 */
[----:B------:R-:W1:Y:S01]  /*2f80*/  SHFL.BFLY PT, R3, R132, 0x2, 0x1f ;  /* 0x0c401f0084037f89 */ /* 0x000e6200000e0000 */
[----:B------:R-:W-:Y:S02]  /*2f90*/  FMNMX.FTZ R2, R107, R2, !PT ;  /* 0x000000026b027209 */ /* 0x000fe40007810000 */
[----:B------:R-:W-:Y:S01]  /*2fa0*/  FSEL R135, R74, -INF , P1 ;  /* 0xff8000004a877808 */ /* 0x000fe20000800000 */
[----:B------:R-:W-:Y:S01]  /*2fb0*/  LDSM.16.MT88.4 R60, [R225+0x3900] ;  /* 0x00390000e13c783b */ /* 0x000fe20000004200 */
[----:B------:R-:W-:Y:S02]  /*2fc0*/  FMNMX.FTZ R2, R99, R2, !PT ;  /* 0x0000000263027209 */ /* 0x000fe40007810000 */
[----:B------:R-:W-:-:S02]  /*2fd0*/  FSEL R101, R75, -INF , P0 ;  /* 0xff8000004b657808 */ /* 0x000fc40000000000 */
[----:B------:R-:W-:Y:S01]  /*2fe0*/  FMNMX.FTZ R2, R159, R2, !PT ;  /* 0x000000029f027209 */ /* 0x000fe20007810000 */
[----:B------:R-:W-:Y:S03]  /*2ff0*/  LDSM.16.MT88.4 R72, [R228+0x3100] ;  /* 0x00310000e448783b */ /* 0x000fe60000004200 */
        /* <DEDUP_REMOVED lines=15> */
[----:B------:R-:W-:-:S04]  /*30f0*/  FFMA.FTZ R2, R7, c[0x0][0x2d0], -R12 ;  /* 0x0000b40007027a23 */ /* 0x000fc8000001080c */
[----:B------:R1:W-:Y:S01]  /*3100*/  MUFU.EX2 R112, R2 ;  /* 0x0000000200707308 */ /* 0x0003e20000000800 */
[----:B------:R-:W2:Y:S01]  /*3110*/  SHFL.BFLY PT, R6, R3, 0x1, 0x1f ;  /* 0x0c201f0003067f89 */ /* 0x000ea200000e0000 */
[----:B-1----:R-:W-:-:S06]  /*3120*/  FFMA.FTZ R2, R8, c[0x0][0x2d0], -R12 ;  /* 0x0000b40008027a23 */ /* 0x002fcc000001080c */
[----:B------:R1:W3:Y:S01]  /*3130*/  MUFU.EX2 R85, R2 ;  /* 0x0000000200557308 */ /* 0x0002e20000000800 */
[----:B--2---:R-:W-:Y:S01]  /*3140*/  FMNMX.FTZ R3, R3, R6, !PT ;  /* 0x0000000603037209 */ /* 0x004fe20007810000 */
[----:B------:R-:W-:-:S03]  /*3150*/  FFMA.FTZ R6, R14, c[0x0][0x2d0], -R12 ;  /* 0x0000b4000e067a23 */ /* 0x000fc6000001080c */
[----:B------:R-:W-:-:S03]  /*3160*/  FSETP.NEU.FTZ.AND P0, PT, R3, -INF , PT ;  /* 0xff8000000300780b */ /* 0x000fc60003f1d000 */
[----:B------:R2:W-:Y:S01]  /*3170*/  MUFU.EX2 R86, R6 ;  /* 0x0000000600567308 */ /* 0x0005e20000000800 */
[----:B-1----:R-:W-:Y:S01]  /*3180*/  FFMA.FTZ R2, R9, c[0x0][0x2d0], -R12 ;  /* 0x0000b40009027a23 */ /* 0x002fe2000001080c */
[----:B---3--:R-:W-:-:S06]  /*3190*/  F2FP.BF16.PACK_AB R8, R85, R112 ;  /* 0x000000705508723e */ /* 0x008fcc00000010ff */
[----:B------:R1:W-:Y:S01]  /*31a0*/  MUFU.EX2 R109, R2 ;  /* 0x00000002006d7308 */ /* 0x0003e20000000800 */
[----:B--2---:R-:W-:-:S07]  /*31b0*/  FFMA.FTZ R6, R15, c[0x0][0x2d0], -R12 ;  /* 0x0000b4000f067a23 */ /* 0x004fce000001080c */
[----:B------:R-:W2:Y:S01]  /*31c0*/  MUFU.EX2 R184, R6 ;  /* 0x0000000600b87308 */ /* 0x000ea20000000800 */
[----:B-1----:R-:W-:-:S07]  /*31d0*/  FFMA.FTZ R2, R10, c[0x0][0x2d0], -R12 ;  /* 0x0000b4000a027a23 */ /* 0x002fce000001080c */
[----:B------:R1:W3:Y:S01]  /*31e0*/  MUFU.EX2 R104, R2 ;  /* 0x0000000200687308 */ /* 0x0002e20000000800 */
[----:B--2---:R-:W-:Y:S01]  /*31f0*/  F2FP.BF16.PACK_AB R6, R184, R86 ;  /* 0x00000056b806723e */ /* 0x004fe200000010ff */
[----:B-1----:R-:W-:Y:S01]  /*3200*/  FFMA.FTZ R2, R11, c[0x0][0x2d0], -R12 ;  /* 0x0000b4000b027a23 */ /* 0x002fe2000001080c */
[----:B---3--:R-:W-:-:S05]  /*3210*/  F2FP.BF16.PACK_AB R10, R104, R109 ;  /* 0x0000006d680a723e */ /* 0x008fca00000010ff */
[----:B------:R1:W-:Y:S02]  /*3220*/  MUFU.EX2 R103, R2 ;  /* 0x0000000200677308 */ /* 0x0003e40000000800 */
[----:B-1----:R-:W-:-:S06]  /*3230*/  FFMA.FTZ R2, R13, c[0x0][0x2d0], -R12 ;  /* 0x0000b4000d027a23 */ /* 0x002fcc000001080c */
[----:B------:R1:W2:Y:S02]  /*3240*/  MUFU.EX2 R17, R2 ;  /* 0x0000000200117308 */ /* 0x0002a40000000800 */
[----:B-1----:R-:W-:Y:S02]  /*3250*/  FMUL.FTZ R2, R3, c[0x0][0x2d0] ;  /* 0x0000b40003027a20 */ /* 0x002fe40000410000 */
[----:B--2---:R-:W-:-:S03]  /*3260*/  IMAD.MOV.U32 R15, RZ, RZ, R17 ;  /* 0x000000ffff0f7224 */ /* 0x004fc600078e0011 */
        /* <DEDUP_REMOVED lines=12> */
[----:B------:R-:W-:Y:S01]  /*3330*/  F2FP.BF16.PACK_AB R9, R113, R105 ;  /* 0x000000697109723e */ /* 0x000fe200000010ff */
[----:B------:R-:W-:-:S05]  /*3340*/  IMAD.MOV.U32 R0, RZ, RZ, R113 ;  /* 0x000000ffff007224 */ /* 0x000fca00078e0071 */
        /* <DEDUP_REMOVED lines=17> */
[C---:B------:R-:W-:Y:S08]  /*3460*/  HMMA.16816.F32.BF16 R20, R8.reuse, R44, RZ ;  /* 0x0000002c0814723c */ /* 0x040ff000000418ff */
[----:B------:R-:W-:Y:S08]  /*3470*/  HMMA.16816.F32.BF16 R16, R8, R46, RZ ;  /* 0x0000002e0810723c */ /* 0x000ff000000418ff */
[C---:B------:R-:W-:Y:S08]  /*3480*/  HMMA.16816.F32.BF16 R176, R4.reuse, R54, R24 ;  /* 0x0000003604b0723c */ /* 0x040ff00000041818 */
[----:B------:R-:W-:Y:S01]  /*3490*/  HMMA.16816.F32.BF16 R164, R4, R52, R28 ;  /* 0x0000003404a4723c */ /* 0x000fe2000004181c */
[----:B------:R-:W1:Y:S07]  /*34a0*/  LDSM.16.MT88.4 R52, [R227+0x3100] ;  /* 0x00310000e334783b */ /* 0x000e6e0000004200 */
[----:B------:R-:W-:Y:S08]  /*34b0*/  HMMA.16816.F32.BF16 R24, R8, R56, RZ ;  /* 0x000000380818723c */ /* 0x000ff000000418ff */
[C---:B------:R-:W-:Y:S08]  /*34c0*/  HMMA.16816.F32.BF16 R172, R4.reuse, R32, R20 ;  /* 0x0000002004ac723c */ /* 0x040ff00000041814 */
[----:B------:R-:W-:Y:S08]  /*34d0*/  HMMA.16816.F32.BF16 R168, R4, R34, R16 ;  /* 0x0000002204a8723c */ /* 0x000ff00000041810 */
[C---:B------:R-:W-:Y:S08]  /*34e0*/  HMMA.16816.F32.BF16 R40, R8.reuse, R36, RZ ;  /* 0x000000240828723c */ /* 0x040ff000000418ff */
[C---:B------:R-:W-:Y:S08]  /*34f0*/  HMMA.16816.F32.BF16 R36, R8.reuse, R38, RZ ;  /* 0x000000260824723c */ /* 0x040ff000000418ff */
[C---:B------:R-:W-:Y:S08]  /*3500*/  HMMA.16816.F32.BF16 R32, R8.reuse, R48, RZ ;  /* 0x000000300820723c */ /* 0x040ff000000418ff */
[C---:B------:R-:W-:Y:S08]  /*3510*/  HMMA.16816.F32.BF16 R28, R8.reuse, R50, RZ ;  /* 0x00000032081c723c */ /* 0x040ff000000418ff */
[C---:B------:R-:W-:Y:S01]  /*3520*/  HMMA.16816.F32.BF16 R20, R8.reuse, R58, RZ ;  /* 0x0000003a0814723c */ /* 0x040fe200000418ff */
[----:B------:R-:W2:Y:S07]  /*3530*/  LDSM.16.MT88.4 R56, [R224+0x6100] ;  /* 0x00610000e038783b */ /* 0x000eae0000004200 */
[C---:B------:R-:W-:Y:S08]  /*3540*/  HMMA.16816.F32.BF16 R16, R8.reuse, R72, RZ ;  /* 0x000000480810723c */ /* 0x040ff000000418ff */
[----:B------:R-:W-:Y:S01]  /*3550*/  HMMA.16816.F32.BF16 R44, R8, R74, RZ ;  /* 0x0000004a082c723c */ /* 0x000fe200000418ff */
[----:B------:R-:W3:Y:S07]  /*3560*/  LDSM.16.MT88.4 R72, [R225+0x6100] ;  /* 0x00610000e148783b */ /* 0x000eee0000004200 */
[C---:B------:R-:W-:Y:S01]  /*3570*/  HMMA.16816.F32.BF16 R92, R4.reuse, R60, R24 ;  /* 0x0000003c045c723c */ /* 0x040fe20000041818 */
[----:B------:R-:W4:Y:S07]  /*3580*/  LDSM.16.MT88.4 R24, [R227+0x3900] ;  /* 0x00390000e318783b */ /* 0x000f2e0000004200 */
[C---:B------:R-:W-:Y:S08]  /*3590*/  HMMA.16816.F32.BF16 R124, R4.reuse, R68, R40 ;  /* 0x00000044047c723c */ /* 0x040ff00000041828 */
[C---:B------:R-:W-:Y:S01]  /*35a0*/  HMMA.16816.F32.BF16 R160, R4.reuse, R70, R36 ;  /* 0x0000004604a0723c */ /* 0x040fe20000041824 */
[----:B------:R-:W3:Y:S07]  /*35b0*/  LDSM.16.MT88.4 R68, [R224+0x6900] ;  /* 0x00690000e044783b */ /* 0x000eee0000004200 */
[C---:B------:R-:W-:Y:S08]  /*35c0*/  HMMA.16816.F32.BF16 R144, R4.reuse, R64, R32 ;  /* 0x000000400490723c */ /* 0x040ff00000041820 */
[C---:B------:R-:W-:Y:S01]  /*35d0*/  HMMA.16816.F32.BF16 R136, R4.reuse, R66, R28 ;  /* 0x000000420488723c */ /* 0x040fe2000004181c */
[----:B------:R-:W4:Y:S07]  /*35e0*/  LDSM.16.MT88.4 R64, [R225+0x6900] ;  /* 0x00690000e140783b */ /* 0x000f2e0000004200 */
[----:B------:R-:W-:Y:S07]  /*35f0*/  HMMA.16816.F32.BF16 R140, R4, R76, R16 ;  /* 0x0000004c048c723c */ /* 0x000fee0000041810 */
[----:B------:R-:W-:Y:S01]  /*3600*/  IMAD.MOV.U32 R77, RZ, RZ, R114 ;  /* 0x000000ffff4d7224 */ /* 0x000fe200078e0072 */
[----:B-1----:R-:W-:Y:S01]  /*3610*/  HMMA.16816.F32.BF16 R16, R8, R52, RZ ;  /* 0x000000340810723c */ /* 0x002fe200000418ff */
[----:B------:R-:W-:-:S07]  /*3620*/  MOV R76, R112 ;  /* 0x00000070004c7202 */ /* 0x000fce0000000f00 */
[C---:B--2---:R-:W-:Y:S08]  /*3630*/  HMMA.16816.F32.BF16 R48, R8.reuse, R56, RZ ;  /* 0x000000380830723c */ /* 0x044ff000000418ff */
[----:B---3--:R-:W-:Y:S07]  /*3640*/  HMMA.16816.F32.BF16 R40, R8, R72, RZ ;  /* 0x000000480828723c */ /* 0x008fee00000418ff */
[----:B------:R-:W-:Y:S01]  /*3650*/  MOV R73, R97 ;  /* 0x0000006100497202 */ /* 0x000fe20000000f00 */
[----:B------:R-:W-:Y:S01]  /*3660*/  HMMA.16816.F32.BF16 R148, R4, R62, R20 ;  /* 0x0000003e0494723c */ /* 0x000fe20000041814 */
[----:B------:R-:W1:Y:S01]  /*3670*/  LDSM.16.MT88.4 R20, [R228+0x6100] ;  /* 0x00610000e414783b */ /* 0x000e620000004200 */
[----:B------:R-:W-:-:S03]  /*3680*/  IMAD.MOV.U32 R72, RZ, RZ, R96 ;  /* 0x000000ffff487224 */ /* 0x000fc600078e0060 */
[----:B------:R-:W2:Y:S03]  /*3690*/  LDSM.16.MT88.4 R60, [R227+0x6100] ;  /* 0x00610000e33c783b */ /* 0x000ea60000004200 */
[----:B------:R-:W-:Y:S07]  /*36a0*/  HMMA.16816.F32.BF16 R128, R4, R78, R44 ;  /* 0x0000004e0480723c */ /* 0x000fee000004182c */
[----:B------:R-:W-:Y:S01]  /*36b0*/  IMAD.MOV.U32 R79, RZ, RZ, R99 ;  /* 0x000000ffff4f7224 */ /* 0x000fe200078e0063 */
[----:B------:R-:W-:Y:S01]  /*36c0*/  HMMA.16816.F32.BF16 R44, R8, R58, RZ ;  /* 0x0000003a082c723c */ /* 0x000fe200000418ff */
[----:B------:R-:W-:-:S07]  /*36d0*/  IMAD.MOV.U32 R78, RZ, RZ, R98 ;  /* 0x000000ffff4e7224 */ /* 0x000fce00078e0062 */
[----:B----4-:R-:W-:Y:S07]  /*36e0*/  HMMA.16816.F32.BF16 R96, R4, R24, R16 ;  /* 0x000000180460723c */ /* 0x010fee0000041810 */
[----:B------:R-:W-:Y:S01]  /*36f0*/  IMAD.MOV.U32 R16, RZ, RZ, R107 ;  /* 0x000000ffff107224 */ /* 0x000fe200078e006b */
[----:B------:R-:W-:Y:S01]  /*3700*/  MOV R17, R106 ;  /* 0x0000006a00117202 */ /* 0x000fe20000000f00 */
[----:B------:R-:W-:Y:S01]  /*3710*/  IMAD.MOV.U32 R18, RZ, RZ, R105 ;  /* 0x000000ffff127224 */ /* 0x000fe200078e0069 */
[----:B------:R-:W-:Y:S01]  /*3720*/  HMMA.16816.F32.BF16 R56, R8, R74, RZ ;  /* 0x0000004a0838723c */ /* 0x000fe200000418ff */
[----:B------:R-:W-:Y:S01]  /*3730*/  IMAD.MOV.U32 R19, RZ, RZ, R104 ;  /* 0x000000ffff137224 */ /* 0x000fe200078e0068 */
[----:B------:R-:W-:Y:S01]  /*3740*/  MOV R25, R159 ;  /* 0x0000009f00197202 */ /* 0x000fe20000000f00 */
[----:B------:R-:W-:-:S04]  /*3750*/  IMAD.MOV.U32 R24, RZ, RZ, R111 ;  /* 0x000000ffff187224 */ /* 0x000fc800078e006f */
[----:B------:R-:W-:Y:S01]  /*3760*/  IMAD.MOV.U32 R75, RZ, RZ, R17 ;  /* 0x000000ffff4b7224 */ /* 0x000fe200078e0011 */
[C---:B------:R-:W-:Y:S07]  /*3770*/  HMMA.16816.F32.BF16 R116, R4.reuse, R68, R48 ;  /* 0x000000440474723c */ /* 0x040fee0000041830 */
[----:B------:R-:W-:Y:S01]  /*3780*/  IMAD.MOV.U32 R51, RZ, RZ, R18 ;  /* 0x000000ffff337224 */ /* 0x000fe200078e0012 */
[----:B------:R-:W-:Y:S01]  /*3790*/  HMMA.16816.F32.BF16 R104, R4, R64, R40 ;  /* 0x000000400468723c */ /* 0x000fe20000041828 */
[----:B------:R-:W-:Y:S01]  /*37a0*/  MOV R50, R19 ;  /* 0x0000001300327202 */ /* 0x000fe20000000f00 */
[----:B------:R-:W-:Y:S01]  /*37b0*/  IMAD.MOV.U32 R49, RZ, RZ, R108 ;  /* 0x000000ffff317224 */ /* 0x000fe200078e006c */
[----:B------:R-:W-:-:S04]  /*37c0*/  MOV R48, R103 ;  /* 0x0000006700307202 */ /* 0x000fc80000000f00 */
[----:B------:R-:W-:Y:S01]  /*37d0*/  MOV R43, R16 ;  /* 0x00000010002b7202 */ /* 0x000fe20000000f00 */
[C---:B------:R-:W-:Y:S01]  /*37e0*/  HMMA.16816.F32.BF16 R52, R8.reuse, R54, RZ ;  /* 0x000000360834723c */ /* 0x040fe200000418ff */
[----:B------:R-:W3:Y:S07]  /*37f0*/  LDSM.16.MT88.4 R16, [R227+0x6900] ;  /* 0x00690000e310783b */ /* 0x000eee0000004200 */
[C---:B-1----:R-:W-:Y:S08]  /*3800*/  HMMA.16816.F32.BF16 R36, R8.reuse, R20, RZ ;  /* 0x000000140824723c */ /* 0x042ff000000418ff */
[C---:B------:R-:W-:Y:S01]  /*3810*/  HMMA.16816.F32.BF16 R32, R8.reuse, R22, RZ ;  /* 0x000000160820723c */ /* 0x040fe200000418ff */
[----:B------:R-:W1:Y:S07]  /*3820*/  LDSM.16.MT88.4 R20, [R228+0x6900] ;  /* 0x00690000e414783b */ /* 0x000e6e0000004200 */
[C---:B--2---:R-:W-:Y:S07]  /*3830*/  HMMA.16816.F32.BF16 R28, R8.reuse, R60, RZ ;  /* 0x0000003c081c723c */ /* 0x044fee00000418ff */
[----:B------:R-:W-:Y:S01]  /*3840*/  IMAD.MOV.U32 R61, RZ, RZ, R0 ;  /* 0x000000ffff3d7224 */ /* 0x000fe200078e0000 */
[----:B------:R-:W-:Y:S01]  /*3850*/  HMMA.16816.F32.BF16 R8, R8, R62, RZ ;  /* 0x0000003e0808723c */ /* 0x000fe200000418ff */
[----:B------:R-:W-:-:S02]  /*3860*/  FFMA.FTZ R0, R83, c[0x0][0x2d0], -R12 ;  /* 0x0000b40053007a23 */ /* 0x000fc4000001080c */
[----:B------:R-:W-:-:S04]  /*3870*/  IMAD.MOV.U32 R60, RZ, RZ, R184 ;  /* 0x000000ffff3c7224 */ /* 0x000fc800078e00b8 */
[----:B------:R-:W-:Y:S01]  /*3880*/  MOV R62, R13 ;  /* 0x0000000d003e7202 */ /* 0x000fe20000000f00 */
[----:B------:R-:W-:Y:S01]  /*3890*/  HMMA.16816.F32.BF16 R120, R4, R26, R52 ;  /* 0x0000001a0478723c */ /* 0x000fe20000041834 */
[----:B------:R2:W-:Y:S01]  /*38a0*/  MUFU.EX2 R13, R0 ;  /* 0x00000000000d7308 */ /* 0x0005e20000000800 */
[----:B------:R-:W-:-:S05]  /*38b0*/  IMAD.MOV.U32 R63, RZ, RZ, R110 ;  /* 0x000000ffff3f7224 */ /* 0x000fca00078e006e */
[----:B------:R-:W-:Y:S01]  /*38c0*/  IMAD.MOV.U32 R26, RZ, RZ, R109 ;  /* 0x000000ffff1a7224 */ /* 0x000fe200078e006d */
[----:B------:R-:W-:Y:S01]  /*38d0*/  HMMA.16816.F32.BF16 R112, R4, R70, R44 ;  /* 0x000000460470723c */ /* 0x000fe2000004182c */
[----:B------:R-:W-:-:S06]  /*38e0*/  IMAD.MOV.U32 R55, RZ, RZ, R86 ;  /* 0x000000ffff377224 */ /* 0x000fcc00078e0056 */
[----:B------:R-:W-:Y:S01]  /*38f0*/  IMAD.MOV.U32 R47, RZ, RZ, R102 ;  /* 0x000000ffff2f7224 */ /* 0x000fe200078e0066 */
[C---:B---3--:R-:W-:Y:S01]  /*3900*/  HMMA.16816.F32.BF16 R68, R4.reuse, R16, R28 ;  /* 0x000000100444723c */ /* 0x048fe2000004181c */
[--C-:B--2---:R-:W-:Y:S01]  /*3910*/  FFMA.FTZ R0, R82, c[0x0][0x2d0], -R12.reuse ;  /* 0x0000b40052007a23 */ /* 0x104fe2000001080c */
[----:B------:R-:W-:Y:S01]  /*3920*/  MOV R45, R100 ;  /* 0x00000064002d7202 */ /* 0x000fe20000000f00 */
[----:B------:R-:W-:Y:S02]  /*3930*/  IMAD.MOV.U32 R46, RZ, RZ, R101 ;  /* 0x000000ffff2e7224 */ /* 0x000fe400078e0065 */
[----:B------:R2:W3:Y:S01]  /*3940*/  MUFU.EX2 R40, R0 ;  /* 0x0000000000287308 */ /* 0x0004e20000000800 */
[----:B------:R-:W-:Y:S02]  /*3950*/  IMAD.MOV.U32 R44, RZ, RZ, R87 ;  /* 0x000000ffff2c7224 */ /* 0x000fe400078e0057 */
[C---:B------:R-:W-:Y:S01]  /*3960*/  HMMA.16816.F32.BF16 R28, R4.reuse, R18, R8 ;  /* 0x00000012041c723c */ /* 0x040fe20000041808 */
[----:B------:R-:W4:Y:S04]  /*3970*/  LDSM.16.MT88.4 R8, [R224+0x1100] ;  /* 0x00110000e008783b */ /* 0x000f280000004200 */
[----:B------:R-:W4:Y:S03]  /*3980*/  LDSM.16.MT88.4 R16, [R225+0x1100] ;  /* 0x00110000e110783b */ /* 0x000f260000004200 */
[----:B------:R-:W-:Y:S01]  /*3990*/  HMMA.16816.F32.BF16 R108, R4, R66, R56 ;  /* 0x00000042046c723c */ /* 0x000fe20000041838 */
[----:B--2---:R-:W-:-:S06]  /*39a0*/  FFMA.FTZ R0, R81, c[0x0][0x2d0], -R12 ;  /* 0x0000b40051007a23 */ /* 0x004fcc000001080c */
[----:B------:R-:W-:Y:S01]  /*39b0*/  MOV R58, R85 ;  /* 0x00000055003a7202 */ /* 0x000fe20000000f00 */
[----:B------:R-:W-:Y:S01]  /*39c0*/  IMAD.MOV.U32 R59, RZ, RZ, R84 ;  /* 0x000000ffff3b7224 */ /* 0x000fe200078e0054 */
[----:B------:R2:W-:Y:S01]  /*39d0*/  MUFU.EX2 R27, R0 ;  /* 0x00000000001b7308 */ /* 0x0005e20000000800 */
[----:B-1----:R-:W-:Y:S01]  /*39e0*/  HMMA.16816.F32.BF16 R100, R4, R20, R36 ;  /* 0x000000140464723c */ /* 0x002fe20000041824 */
[----:B------:R-:W-:Y:S02]  /*39f0*/  IMAD.MOV.U32 R57, RZ, RZ, R79 ;  /* 0x000000ffff397224 */ /* 0x000fe400078e004f */
[----:B------:R-:W-:-:S04]  /*3a00*/  IMAD.MOV.U32 R56, RZ, RZ, R76 ;  /* 0x000000ffff387224 */ /* 0x000fc800078e004c */
[----:B------:R-:W-:Y:S01]  /*3a10*/  IMAD.MOV.U32 R39, RZ, RZ, R59 ;  /* 0x000000ffff277224 */ /* 0x000fe200078e003b */
[----:B------:R-:W-:Y:S01]  /*3a20*/  HMMA.16816.F32.BF16 R84, R4, R22, R32 ;  /* 0x000000160454723c */ /* 0x000fe20000041820 */
[----:B------:R-:W1:Y:S01]  /*3a30*/  LDSM.16.MT88.4 R20, [R227+0x1100] ;  /* 0x00110000e314783b */ /* 0x000e620000004200 */
[----:B------:R-:W-:Y:S02]  /*3a40*/  IMAD.MOV.U32 R59, RZ, RZ, R43 ;  /* 0x000000ffff3b7224 */ /* 0x000fe400078e002b */
[----:B--2---:R-:W-:-:S03]  /*3a50*/  FFMA.FTZ R0, R80, c[0x0][0x2d0], -R12 ;  /* 0x0000b40050007a23 */ /* 0x004fc6000001080c */
[----:B---3--:R-:W-:Y:S01]  /*3a60*/  F2FP.BF16.PACK_AB R4, R40, R13 ;  /* 0x0000000d2804723e */ /* 0x008fe200000010ff */
[----:B------:R-:W-:Y:S01]  /*3a70*/  IMAD.MOV.U32 R33, RZ, RZ, R44 ;  /* 0x000000ffff217224 */ /* 0x000fe200078e002c */
[----:B------:R-:W-:Y:S01]  /*3a80*/  MOV R32, R77 ;  /* 0x0000004d00207202 */ /* 0x000fe20000000f00 */
[----:B------:R2:W3:Y:S01]  /*3a90*/  MUFU.EX2 R184, R0 ;  /* 0x0000000000b87308 */ /* 0x0004e20000000800 */
[----:B------:R-:W-:Y:S01]  /*3aa0*/  IMAD.MOV.U32 R44, RZ, RZ, R47 ;  /* 0x000000ffff2c7224 */ /* 0x000fe200078e002f */
[----:B------:R-:W-:Y:S01]  /*3ab0*/  MOV R34, R45 ;  /* 0x0000002d00227202 */ /* 0x000fe20000000f00 */
[----:B------:R-:W-:Y:S01]  /*3ac0*/  IMAD.MOV.U32 R47, RZ, RZ, R26 ;  /* 0x000000ffff2f7224 */ /* 0x000fe200078e001a */
[----:B------:R-:W-:Y:S01]  /*3ad0*/  MOV R26, R62 ;  /* 0x0000003e001a7202 */ /* 0x000fe20000000f00 */
[----:B------:R-:W-:Y:S01]  /*3ae0*/  IMAD.MOV.U32 R35, RZ, RZ, R46 ;  /* 0x000000ffff237224 */ /* 0x000fe200078e002e */
[----:B------:R-:W-:Y:S01]  /*3af0*/  MOV R45, R48 ;  /* 0x00000030002d7202 */ /* 0x000fe20000000f00 */
[----:B------:R-:W-:-:S02]  /*3b00*/  IMAD.MOV.U32 R46, RZ, RZ, R49 ;  /* 0x000000ffff2e7224 */ /* 0x000fc400078e0031 */
[----:B--2---:R-:W-:Y:S01]  /*3b10*/  FFMA.FTZ R0, R90, c[0x0][0x2d0], -R2 ;  /* 0x0000b4005a007a23 */ /* 0x004fe20000010802 */
[----:B---3--:R-:W-:-:S03]  /*3b20*/  F2FP.BF16.PACK_AB R6, R184, R27 ;  /* 0x0000001bb806723e */ /* 0x008fc600000010ff */
[----:B------:R2:W-:Y:S02]  /*3b30*/  MUFU.EX2 R41, R0 ;  /* 0x0000000000297308 */ /* 0x0005e40000000800 */
[----:B--2---:R-:W-:-:S06]  /*3b40*/  FFMA.FTZ R0, R89, c[0x0][0x2d0], -R2 ;  /* 0x0000b40059007a23 */ /* 0x004fcc0000010802 */
[----:B------:R2:W3:Y:S02]  /*3b50*/  MUFU.EX2 R42, R0 ;  /* 0x00000000002a7308 */ /* 0x0004e40000000800 */
[----:B--2---:R-:W-:Y:S01]  /*3b60*/  FFMA.FTZ R0, R88, c[0x0][0x2d0], -R2 ;  /* 0x0000b40058007a23 */ /* 0x004fe20000010802 */
[----:B---3--:R-:W-:-:S05]  /*3b70*/  F2FP.BF16.PACK_AB R5, R42, R41 ;  /* 0x000000292a05723e */ /* 0x008fca00000010ff */
[----:B------:R2:W-:Y:S02]  /*3b80*/  MUFU.EX2 R74, R0 ;  /* 0x00000000004a7308 */ /* 0x0005e40000000800 */
[----:B--2---:R-:W-:-:S06]  /*3b90*/  FFMA.FTZ R0, R91, c[0x0][0x2d0], -R2 ;  /* 0x0000b4005b007a23 */ /* 0x004fcc0000010802 */
[----:B------:R-:W2:Y:S02]  /*3ba0*/  MUFU.EX2 R159, R0 ;  /* 0x00000000009f7308 */ /* 0x000ea40000000800 */
[----:B--2---:R-:W-:Y:S01]  /*3bb0*/  F2FP.BF16.PACK_AB R7, R159, R74 ;  /* 0x0000004a9f07723e */ /* 0x004fe200000010ff */
[----:B------:R-:W-:-:S04]  /*3bc0*/  IMAD.MOV.U32 R0, RZ, RZ, R34 ;  /* 0x000000ffff007224 */ /* 0x000fc800078e0022 */
[----:B------:R-:W-:Y:S02]  /*3bd0*/  FFMA.FTZ R0, R0, c[0x0][0x2d0], -R12 ;  /* 0x0000b40000007a23 */ /* 0x000fe4000001080c */
[C---:B----4-:R-:W-:Y:S07]  /*3be0*/  HMMA.16816.F32.BF16 R64, R4.reuse, R8, R248 ;  /* 0x000000080440723c */ /* 0x050fee00000418f8 */
[----:B------:R-:W-:Y:S01]  /*3bf0*/  IMAD.MOV.U32 R248, RZ, RZ, R55 ;  /* 0x000000fffff87224 */ /* 0x000fe200078e0037 */
[----:B------:R-:W-:Y:S01]  /*3c00*/  MOV R251, R47 ;  /* 0x0000002f00fb7202 */ /* 0x000fe20000000f00 */
[----:B------:R-:W-:Y:S01]  /*3c10*/  HMMA.16816.F32.BF16 R52, R4, R10, R180 ;  /* 0x0000000a0434723c */ /* 0x000fe200000418b4 */
[----:B------:R-:W2:Y:S01]  /*3c20*/  LDSM.16.MT88.4 R8, [R228+0x1100] ;  /* 0x00110000e408783b */ /* 0x000ea20000004200 */
[----:B------:R-:W-:-:S02]  /*3c30*/  IMAD.MOV.U32 R250, RZ, RZ, R26 ;  /* 0x000000fffffa7224 */ /* 0x000fc400078e001a */
[----:B------:R-:W-:-:S03]  /*3c40*/  IMAD.MOV.U32 R249, RZ, RZ, R27 ;  /* 0x000000fffff97224 */ /* 0x000fc600078e001b */
[----:B------:R-:W-:Y:S01]  /*3c50*/  MOV R183, R58 ;  /* 0x0000003a00b77202 */ /* 0x000fe20000000f00 */
[----:B------:R-:W-:Y:S01]  /*3c60*/  IMAD.MOV.U32 R182, RZ, RZ, R42 ;  /* 0x000000ffffb67224 */ /* 0x000fe200078e002a */
[----:B------:R-:W-:Y:S01]  /*3c70*/  MOV R58, R78 ;  /* 0x0000004e003a7202 */ /* 0x000fe20000000f00 */
[----:B------:R-:W-:Y:S01]  /*3c80*/  IMAD.MOV.U32 R180, RZ, RZ, R40 ;  /* 0x000000ffffb47224 */ /* 0x000fe200078e0028 */
[----:B------:R-:W-:Y:S01]  /*3c90*/  HMMA.16816.F32.BF16 R76, R4, R18, R176 ;  /* 0x00000012044c723c */ /* 0x000fe200000418b0 */
[----:B------:R-:W-:-:S06]  /*3ca0*/  MOV R181, R41 ;  /* 0x0000002900b57202 */ /* 0x000fcc0000000f00 */
[----:B------:R-:W-:Y:S01]  /*3cb0*/  IMAD.MOV.U32 R178, RZ, RZ, R63 ;  /* 0x000000ffffb27224 */ /* 0x000fe200078e003f */
[----:B------:R-:W-:Y:S01]  /*3cc0*/  MOV R176, R61 ;  /* 0x0000003d00b07202 */ /* 0x000fe20000000f00 */
[----:B------:R-:W-:Y:S01]  /*3cd0*/  IMAD.MOV.U32 R177, RZ, RZ, R60 ;  /* 0x000000ffffb17224 */ /* 0x000fe200078e003c */
[----:B------:R-:W-:Y:S01]  /*3ce0*/  HMMA.16816.F32.BF16 R40, R4, R16, R164 ;  /* 0x000000100428723c */ /* 0x000fe200000418a4 */
[----:B------:R-:W3:Y:S01]  /*3cf0*/  LDSM.16.MT88.4 R16, [R225+0x4100] ;  /* 0x00410000e110783b */ /* 0x000ee20000004200 */
[----:B------:R-:W-:-:S05]  /*3d00*/  IMAD.MOV.U32 R179, RZ, RZ, R39 ;  /* 0x000000ffffb37224 */ /* 0x000fca00078e0027 */
[----:B------:R-:W-:Y:S01]  /*3d10*/  MOV R164, R74 ;  /* 0x0000004a00a47202 */ /* 0x000fe20000000f00 */
[----:B------:R-:W-:Y:S01]  /*3d20*/  IMAD.MOV.U32 R166, RZ, RZ, R35 ;  /* 0x000000ffffa67224 */ /* 0x000fe200078e0023 */
[----:B------:R-:W-:Y:S01]  /*3d30*/  MOV R165, R44 ;  /* 0x0000002c00a57202 */ /* 0x000fe20000000f00 */
[----:B------:R-:W-:Y:S01]  /*3d40*/  IMAD.MOV.U32 R167, RZ, RZ, R25 ;  /* 0x000000ffffa77224 */ /* 0x000fe200078e0019 */
[C---:B-1----:R-:W-:Y:S08]  /*3d50*/  HMMA.16816.F32.BF16 R36, R4.reuse, R20, R124 ;  /* 0x000000140424723c */ /* 0x042ff0000004187c */
[----:B--2---:R-:W-:Y:S07]  /*3d60*/  HMMA.16816.F32.BF16 R60, R4, R8, R172 ;  /* 0x00000008043c723c */ /* 0x004fee00000418ac */
[----:B------:R-:W-:-:S02]  /*3d70*/  IMAD.MOV.U32 R175, RZ, RZ, R50 ;  /* 0x000000ffffaf7224 */ /* 0x000fc400078e0032 */
[----:B------:R-:W-:Y:S02]  /*3d80*/  IMAD.MOV.U32 R174, RZ, RZ, R51 ;  /* 0x000000ffffae7224 */ /* 0x000fe400078e0033 */
[----:B------:R-:W-:Y:S01]  /*3d90*/  HMMA.16816.F32.BF16 R48, R4, R10, R168 ;  /* 0x0000000a0430723c */ /* 0x000fe200000418a8 */
[----:B------:R-:W1:Y:S01]  /*3da0*/  LDSM.16.MT88.4 R8, [R224+0x4100] ;  /* 0x00410000e008783b */ /* 0x000e620000004200 */
[----:B------:R-:W-:Y:S02]  /*3db0*/  IMAD.MOV.U32 R173, RZ, RZ, R75 ;  /* 0x000000ffffad7224 */ /* 0x000fe400078e004b */
[----:B------:R-:W-:-:S03]  /*3dc0*/  IMAD.MOV.U32 R172, RZ, RZ, R72 ;  /* 0x000000ffffac7224 */ /* 0x000fc600078e0048 */
[----:B------:R-:W-:Y:S01]  /*3dd0*/  MOV R171, R73 ;  /* 0x0000004900ab7202 */ /* 0x000fe20000000f00 */
[----:B------:R-:W-:Y:S01]  /*3de0*/  IMAD.MOV.U32 R170, RZ, RZ, R58 ;  /* 0x000000ffffaa7224 */ /* 0x000fe200078e003a */
[----:B------:R-:W-:Y:S01]  /*3df0*/  HMMA.16816.F32.BF16 R72, R4, R22, R160 ;  /* 0x000000160448723c */ /* 0x000fe200000418a0 */
[----:B------:R-:W-:Y:S01]  /*3e00*/  IMAD.MOV.U32 R169, RZ, RZ, R45 ;  /* 0x000000ffffa97224 */ /* 0x000fe200078e002d */
[----:B------:R-:W2:Y:S01]  /*3e10*/  LDSM.16.MT88.4 R20, [R225+0x7100] ;  /* 0x00710000e114783b */ /* 0x000ea20000004200 */
[----:B------:R-:W-:-:S04]  /*3e20*/  IMAD.MOV.U32 R168, RZ, RZ, R46 ;  /* 0x000000ffffa87224 */ /* 0x000fc800078e002e */
[----:B------:R-:W-:Y:S01]  /*3e30*/  IMAD.MOV.U32 R162, RZ, RZ, R56 ;  /* 0x000000ffffa27224 */ /* 0x000fe200078e0038 */
[----:B------:R-:W-:Y:S01]  /*3e40*/  MOV R161, R57 ;  /* 0x0000003900a17202 */ /* 0x000fe20000000f00 */
[----:B------:R-:W-:Y:S01]  /*3e50*/  IMAD.MOV.U32 R160, RZ, RZ, R59 ;  /* 0x000000ffffa07224 */ /* 0x000fe200078e003b */
[----:B---3--:R-:W-:Y:S01]  /*3e60*/  HMMA.16816.F32.BF16 R80, R4, R18, R148 ;  /* 0x000000120450723c */ /* 0x008fe20000041894 */
[----:B------:R-:W-:-:S07]  /*3e70*/  IMAD.MOV.U32 R163, RZ, RZ, R32 ;  /* 0x000000ffffa37224 */ /* 0x000fce00078e0020 */
[C---:B-1----:R-:W-:Y:S07]  /*3e80*/  HMMA.16816.F32.BF16 R56, R4.reuse, R8, R144 ;  /* 0x000000080438723c */ /* 0x042fee0000041890 */
[----:B------:R-:W-:Y:S01]  /*3e90*/  MOV R147, R33 ;  /* 0x0000002100937202 */ /* 0x000fe20000000f00 */
[----:B------:R-:W-:Y:S01]  /*3ea0*/  HMMA.16816.F32.BF16 R44, R4, R10, R136 ;  /* 0x0000000a042c723c */ /* 0x000fe20000041888 */
[----:B------:R-:W1:Y:S01]  /*3eb0*/  LDSM.16.MT88.4 R8, [R228+0x4100] ;  /* 0x00410000e408783b */ /* 0x000e620000004200 */
[----:B------:R-:W-:-:S02]  /*3ec0*/  MOV R146, R24 ;  /* 0x0000001800927202 */ /* 0x000fc40000000f00 */
[----:B------:R-:W-:Y:S01]  /*3ed0*/  MOV R145, R147 ;  /* 0x0000009300917202 */ /* 0x000fe20000000f00 */
[----:B------:R-:W3:Y:S01]  /*3ee0*/  LDSM.16.MT88.4 R24, [R227+0x4100] ;  /* 0x00410000e318783b */ /* 0x000ee20000004200 */
[----:B------:R-:W-:Y:S01]  /*3ef0*/  IMAD.MOV.U32 R147, RZ, RZ, R161 ;  /* 0x000000ffff937224 */ /* 0x000fe200078e00a1 */
[----:B------:R-:W-:Y:S01]  /*3f00*/  MOV R161, R162 ;  /* 0x000000a200a17202 */ /* 0x000fe20000000f00 */
[C---:B------:R-:W-:Y:S01]  /*3f10*/  HMMA.16816.F32.BF16 R32, R4.reuse, R16, R92 ;  /* 0x000000100420723c */ /* 0x040fe2000004185c */
[----:B------:R-:W-:Y:S01]  /*3f20*/  IMAD.MOV.U32 R162, RZ, RZ, R163 ;  /* 0x000000ffffa27224 */ /* 0x000fe200078e00a3 */
[----:B------:R-:W4:Y:S01]  /*3f30*/  LDSM.16.MT88.4 R16, [R228+0x7100] ;  /* 0x00710000e410783b */ /* 0x000f220000004200 */
[----:B------:R-:W-:Y:S01]  /*3f40*/  IMAD.MOV.U32 R163, RZ, RZ, R171 ;  /* 0x000000ffffa37224 */ /* 0x000fe200078e00ab */
[----:B------:R-:W-:Y:S01]  /*3f50*/  MOV R171, R172 ;  /* 0x000000ac00ab7202 */ /* 0x000fe20000000f00 */
[----:B------:R-:W-:Y:S02]  /*3f60*/  IMAD.MOV.U32 R172, RZ, RZ, R173 ;  /* 0x000000ffffac7224 */ /* 0x000fe400078e00ad */
        /* <DEDUP_REMOVED lines=14> */
[----:B------:R-:W-:Y:S01]  /*4050*/  MOV R148, R251 ;  /* 0x000000fb00947202 */ /* 0x000fe20000000f00 */
[----:B------:R2:W-:Y:S01]  /*4060*/  MUFU.EX2 R159, R0 ;  /* 0x00000000009f7308 */ /* 0x0005e20000000800 */
[----:B------:R-:W-:Y:S01]  /*4070*/  IMAD.MOV.U32 R144, RZ, RZ, R146 ;  /* 0x000000ffff907224 */ /* 0x000fe200078e0092 */
[----:B------:R-:W-:Y:S01]  /*4080*/  LDSM.16.MT88.4 R20, [R227+0x1900] ;  /* 0x00190000e314783b */ /* 0x000fe20000004200 */
[----:B------:R-:W-:-:S02]  /*4090*/  IMAD.MOV.U32 R146, RZ, RZ, R160 ;  /* 0x000000ffff927224 */ /* 0x000fc400078e00a0 */
[----:B------:R-:W-:Y:S02]  /*40a0*/  IMAD.MOV.U32 R139, RZ, RZ, R145 ;  /* 0x000000ffff8b7224 */ /* 0x000fe400078e0091 */
[----:B------:R-:W-:Y:S01]  /*40b0*/  IMAD.MOV.U32 R145, RZ, RZ, R147 ;  /* 0x000000ffff917224 */ /* 0x000fe200078e0093 */
[----:B------:R-:W-:Y:S01]  /*40c0*/  MOV R147, R162 ;  /* 0x000000a200937202 */ /* 0x000fe20000000f00 */
[----:B------:R-:W-:Y:S01]  /*40d0*/  IMAD.MOV.U32 R162, RZ, RZ, R168 ;  /* 0x000000ffffa27224 */ /* 0x000fe200078e00a8 */
[----:B-1----:R-:W-:Y:S01]  /*40e0*/  HMMA.16816.F32.BF16 R88, R4, R8, R140 ;  /* 0x000000080458723c */ /* 0x002fe2000004188c */
[----:B------:R-:W-:Y:S02]  /*40f0*/  IMAD.MOV.U32 R168, RZ, RZ, R165 ;  /* 0x000000ffffa87224 */ /* 0x000fe400078e00a5 */
[----:B--2---:R-:W-:-:S05]  /*4100*/  FFMA.FTZ R0, R252, c[0x0][0x2d0], -R12 ;  /* 0x0000b400fc007a23 */ /* 0x004fca000001080c */
[C---:B------:R-:W-:Y:S01]  /*4110*/  HMMA.16816.F32.BF16 R92, R4.reuse, R10, R128 ;  /* 0x0000000a045c723c */ /* 0x040fe20000041880 */
[----:B------:R-:W1:Y:S07]  /*4120*/  LDSM.16.MT88.4 R8, [R224+0x7100] ;  /* 0x00710000e008783b */ /* 0x000e6e0000004200 */
[C---:B---3--:R-:W-:Y:S08]  /*4130*/  HMMA.16816.F32.BF16 R128, R4.reuse, R26, R120 ;  /* 0x0000001a0480723c */ /* 0x048ff00000041878 */
[C---:B------:R-:W-:Y:S01]  /*4140*/  HMMA.16816.F32.BF16 R96, R4.reuse, R24, R96 ;  /* 0x000000180460723c */ /* 0x040fe20000041860 */
[----:B------:R2:W3:Y:S07]  /*4150*/  MUFU.EX2 R24, R0 ;  /* 0x0000000000187308 */ /* 0x0004ee0000000800 */
[----:B----4-:R-:W-:Y:S01]  /*4160*/  HMMA.16816.F32.BF16 R108, R4, R18, R84 ;  /* 0x00000012046c723c */ /* 0x010fe20000041854 */
[----:B--2---:R-:W-:-:S04]  /*4170*/  FFMA.FTZ R0, R134, c[0x0][0x2d0], -R12 ;  /* 0x0000b40086007a23 */ /* 0x004fc8000001080c */
[----:B------:R2:W-:Y:S03]  /*4180*/  MUFU.EX2 R160, R0 ;  /* 0x0000000000a07308 */ /* 0x0005e60000000800 */
[C---:B-1----:R-:W-:Y:S08]  /*4190*/  HMMA.16816.F32.BF16 R120, R4.reuse, R8, R116 ;  /* 0x000000080478723c */ /* 0x042ff00000041874 */
[----:B------:R-:W-:Y:S01]  /*41a0*/  HMMA.16816.F32.BF16 R112, R4, R10, R112 ;  /* 0x0000000a0470723c */ /* 0x000fe20000041870 */
[----:B------:R-:W1:Y:S01]  /*41b0*/  LDSM.16.MT88.4 R8, [R227+0x7100] ;  /* 0x00710000e308783b */ /* 0x000e620000004200 */
[----:B--2---:R-:W-:-:S04]  /*41c0*/  FFMA.FTZ R0, R133, c[0x0][0x2d0], -R12 ;  /* 0x0000b40085007a23 */ /* 0x004fc8000001080c */
[----:B------:R2:W4:Y:S02]  /*41d0*/  MUFU.EX2 R25, R0 ;  /* 0x0000000000197308 */ /* 0x0005240000000800 */
[----:B------:R-:W-:Y:S01]  /*41e0*/  HMMA.16816.F32.BF16 R116, R4, R16, R100 ;  /* 0x000000100474723c */ /* 0x000fe20000041864 */
[----:B------:R-:W-:Y:S01]  /*41f0*/  IMAD.MOV.U32 R150, RZ, RZ, R180 ;  /* 0x000000ffff967224 */ /* 0x000fe200078e00b4 */
[----:B------:R-:W-:Y:S01]  /*4200*/  MOV R143, R181 ;  /* 0x000000b5008f7202 */ /* 0x000fe20000000f00 */
[----:B------:R-:W-:Y:S01]  /*4210*/  IMAD.MOV.U32 R149, RZ, RZ, R249 ;  /* 0x000000ffff957224 */ /* 0x000fe200078e00f9 */
[----:B------:R-:W-:Y:S01]  /*4220*/  MOV R142, R172 ;  /* 0x000000ac008e7202 */ /* 0x000fe20000000f00 */
[----:B------:R-:W-:Y:S01]  /*4230*/  IMAD.MOV.U32 R151, RZ, RZ, R179 ;  /* 0x000000ffff977224 */ /* 0x000fe200078e00b3 */
[----:B------:R-:W-:Y:S01]  /*4240*/  LDSM.16.MT88.4 R16, [R225+0x1900] ;  /* 0x00190000e110783b */ /* 0x000fe20000004200 */
[----:B--2---:R-:W-:Y:S01]  /*4250*/  FFMA.FTZ R0, R144, c[0x0][0x2d0], -R2 ;  /* 0x0000b40090007a23 */ /* 0x004fe20000010802 */
[----:B------:R-:W-:Y:S01]  /*4260*/  MOV R144, R146 ;  /* 0x0000009200907202 */ /* 0x000fe20000000f00 */
[----:B------:R-:W-:-:S02]  /*4270*/  IMAD.MOV.U32 R146, RZ, RZ, R161 ;  /* 0x000000ffff927224 */ /* 0x000fc400078e00a1 */
[----:B------:R2:W-:Y:S01]  /*4280*/  MUFU.EX2 R165, R0 ;  /* 0x0000000000a57308 */ /* 0x0005e20000000800 */
[----:B------:R-:W-:Y:S01]  /*4290*/  IMAD.MOV.U32 R161, RZ, RZ, R163 ;  /* 0x000000ffffa17224 */ /* 0x000fe200078e00a3 */
[----:B------:R-:W-:Y:S01]  /*42a0*/  MOV R163, R169 ;  /* 0x000000a900a37202 */ /* 0x000fe20000000f00 */
[----:B------:R-:W-:Y:S01]  /*42b0*/  IMAD.MOV.U32 R169, RZ, RZ, R166 ;  /* 0x000000ffffa97224 */ /* 0x000fe200078e00a6 */
[----:B------:R-:W-:Y:S01]  /*42c0*/  MOV R166, R185 ;  /* 0x000000b900a67202 */ /* 0x000fe20000000f00 */
[C---:B-1----:R-:W-:Y:S08]  /*42d0*/  HMMA.16816.F32.BF16 R100, R4.reuse, R8, R68 ;  /* 0x000000080464723c */ /* 0x042ff00000041844 */
[----:B------:R-:W-:Y:S01]  /*42e0*/  HMMA.16816.F32.BF16 R28, R4, R10, R28 ;  /* 0x0000000a041c723c */ /* 0x000fe2000004181c */
[----:B--2---:R-:W-:Y:S01]  /*42f0*/  FFMA.FTZ R0, R139, c[0x0][0x2d0], -R2 ;  /* 0x0000b4008b007a23 */ /* 0x004fe20000010802 */
[----:B------:R-:W1:Y:S01]  /*4300*/  LDSM.16.MT88.4 R8, [R224+0x1900] ;  /* 0x00190000e008783b */ /* 0x000e620000004200 */
[----:B------:R-:W-:-:S02]  /*4310*/  IMAD.MOV.U32 R139, RZ, RZ, R144 ;  /* 0x000000ffff8b7224 */ /* 0x000fc400078e0090 */
[----:B------:R-:W-:Y:S01]  /*4320*/  IMAD.MOV.U32 R144, RZ, RZ, R145 ;  /* 0x000000ffff907224 */ /* 0x000fe200078e0091 */
[----:B------:R-:W-:Y:S01]  /*4330*/  MOV R145, R146 ;  /* 0x0000009200917202 */ /* 0x000fe20000000f00 */
[----:B------:R-:W-:Y:S01]  /*4340*/  IMAD.MOV.U32 R146, RZ, RZ, R147 ;  /* 0x000000ffff927224 */ /* 0x000fe200078e0093 */
[----:B------:R2:W5:Y:S01]  /*4350*/  LDL.LU R185, [R1+0x88] ;  /* 0x0000880001b97983 */ /* 0x0005620000300800 */
[----:B------:R-:W-:Y:S01]  /*4360*/  IMAD.MOV.U32 R147, RZ, RZ, R161 ;  /* 0x000000ffff937224 */ /* 0x000fe200078e00a1 */
[----:B------:R-:W-:Y:S01]  /*4370*/  MOV R161, R162 ;  /* 0x000000a200a17202 */ /* 0x000fe20000000f00 */
[----:B------:R-:W-:Y:S01]  /*4380*/  IMAD.MOV.U32 R162, RZ, RZ, R163 ;  /* 0x000000ffffa27224 */ /* 0x000fe200078e00a3 */
[----:B---3--:R-:W-:Y:S01]  /*4390*/  F2FP.BF16.PACK_AB R4, R24, R159 ;  /* 0x0000009f1804723e */ /* 0x008fe200000010ff */
[----:B------:R-:W-:Y:S01]  /*43a0*/  IMAD.MOV.U32 R163, RZ, RZ, R168 ;  /* 0x000000ffffa37224 */ /* 0x000fe200078e00a8 */
[----:B------:R-:W-:Y:S01]  /*43b0*/  MOV R168, R169 ;  /* 0x000000a900a87202 */ /* 0x000fe20000000f00 */
[----:B------:R-:W-:Y:S01]  /*43c0*/  IMAD.MOV.U32 R169, RZ, RZ, R166 ;  /* 0x000000ffffa97224 */ /* 0x000fe200078e00a6 */
[----:B----4-:R-:W-:Y:S01]  /*43d0*/  F2FP.BF16.PACK_AB R6, R25, R160 ;  /* 0x000000a01906723e */ /* 0x010fe200000010ff */
[----:B------:R-:W-:-:S02]  /*43e0*/  IMAD.MOV.U32 R166, RZ, RZ, R167 ;  /* 0x000000ffffa67224 */ /* 0x000fc400078e00a7 */
[----:B------:R3:W4:Y:S01]  /*43f0*/  MUFU.EX2 R167, R0 ;  /* 0x0000000000a77308 */ /* 0x0007220000000800 */
[----:B------:R-:W-:Y:S01]  /*4400*/  IMAD.MOV.U32 R180, RZ, RZ, R182 ;  /* 0x000000ffffb47224 */ /* 0x000fe200078e00b6 */
[----:B------:R-:W-:Y:S01]  /*4410*/  MOV R182, R248 ;  /* 0x000000f800b67202 */ /* 0x000fe20000000f00 */
[----:B------:R-:W-:Y:S02]  /*4420*/  IMAD.MOV.U32 R181, RZ, RZ, R183 ;  /* 0x000000ffffb57224 */ /* 0x000fe400078e00b7 */
[----:B------:R-:W-:Y:S02]  /*4430*/  IMAD.MOV.U32 R183, RZ, RZ, R250 ;  /* 0x000000ffffb77224 */ /* 0x000fe400078e00fa */
[----:B---3--:R-:W-:Y:S01]  /*4440*/  FFMA.FTZ R0, R139, c[0x0][0x2d0], -R2 ;  /* 0x0000b4008b007a23 */ /* 0x008fe20000010802 */
[----:B------:R-:W-:Y:S01]  /*4450*/  MOV R139, R144 ;  /* 0x00000090008b7202 */ /* 0x000fe20000000f00 */
[----:B------:R-:W-:Y:S01]  /*4460*/  IMAD.MOV.U32 R144, RZ, RZ, R145 ;  /* 0x000000ffff907224 */ /* 0x000fe200078e0091 */
[----:B----4-:R-:W-:Y:S01]  /*4470*/  F2FP.BF16.PACK_AB R5, R167, R165 ;  /* 0x000000a5a705723e */ /* 0x010fe200000010ff */
        /* <DEDUP_REMOVED lines=11> */
[----:B------:R-:W-:Y:S01]  /*4530*/  IMAD.MOV.U32 R71, RZ, RZ, R144 ;  /* 0x000000ffff477224 */ /* 0x000fe200078e0090 */
[----:B------:R-:W-:Y:S01]  /*4540*/  MOV R145, R169 ;  /* 0x000000a900917202 */ /* 0x000fe20000000f00 */
[----:B------:R-:W-:Y:S01]  /*4550*/  IMAD.MOV.U32 R68, RZ, RZ, R147 ;  /* 0x000000ffff447224 */ /* 0x000fe200078e0093 */
[----:B------:R-:W-:Y:S01]  /*4560*/  MOV R140, R162 ;  /* 0x000000a2008c7202 */ /* 0x000fe20000000f00 */
[----:B------:R-:W-:Y:S01]  /*4570*/  IMAD.MOV.U32 R146, RZ, RZ, R168 ;  /* 0x000000ffff927224 */ /* 0x000fe200078e00a8 */
[----:B------:R-:W-:Y:S01]  /*4580*/  MOV R162, R175 ;  /* 0x000000af00a27202 */ /* 0x000fe20000000f00 */
[----:B------:R-:W-:-:S02]  /*4590*/  IMAD.MOV.U32 R147, RZ, RZ, R163 ;  /* 0x000000ffff937224 */ /* 0x000fc400078e00a3 */
[----:B------:R-:W-:Y:S02]  /*45a0*/  IMAD.MOV.U32 R144, RZ, RZ, R170 ;  /* 0x000000ffff907224 */ /* 0x000fe400078e00aa */
[----:B------:R-:W-:Y:S02]  /*45b0*/  IMAD.MOV.U32 R141, RZ, RZ, R161 ;  /* 0x000000ffff8d7224 */ /* 0x000fe400078e00a1 */
[----:B------:R-:W-:Y:S02]  /*45c0*/  IMAD.MOV.U32 R161, RZ, RZ, R173 ;  /* 0x000000ffffa17224 */ /* 0x000fe400078e00ad */
[----:B------:R-:W-:Y:S02]  /*45d0*/  IMAD.MOV.U32 R163, RZ, RZ, R174 ;  /* 0x000000ffffa37224 */ /* 0x000fe400078e00ae */
[----:B---3--:R-:W-:Y:S01]  /*45e0*/  FFMA.FTZ R0, R139, c[0x0][0x2d0], -R2 ;  /* 0x0000b4008b007a23 */ /* 0x008fe20000010802 */
[----:B------:R-:W-:-:S03]  /*45f0*/  MOV R134, R161 ;  /* 0x000000a100867202 */ /* 0x000fc60000000f00 */
[----:B------:R-:W3:Y:S02]  /*4600*/  MUFU.EX2 R252, R0 ;  /* 0x0000000000fc7308 */ /* 0x000ee40000000800 */
[----:B---3--:R-:W-:Y:S01]  /*4610*/  F2FP.BF16.PACK_AB R7, R252, R166 ;  /* 0x000000a6fc07723e */ /* 0x008fe200000010ff */
[----:B------:R-:W-:-:S04]  /*4620*/  IMAD.MOV.U32 R0, RZ, RZ, R142 ;  /* 0x000000ffff007224 */ /* 0x000fc800078e008e */
[----:B------:R-:W-:Y:S02]  /*4630*/  FFMA.FTZ R0, R0, c[0x0][0x2d0], -R12 ;  /* 0x0000b40000007a23 */ /* 0x000fe4000001080c */
[C---:B-1----:R-:W-:Y:S07]  /*4640*/  HMMA.16816.F32.BF16 R136, R4.reuse, R8, R64 ;  /* 0x000000080488723c */ /* 0x042fee0000041840 */
[----:B------:R-:W-:Y:S01]  /*4650*/  IMAD.MOV.U32 R67, RZ, RZ, R171 ;  /* 0x000000ffff437224 */ /* 0x000fe200078e00ab */
[----:B------:R-:W-:Y:S01]  /*4660*/  HMMA.16816.F32.BF16 R248, R4, R10, R52 ;  /* 0x0000000a04f8723c */ /* 0x000fe20000041834 */
[----:B------:R-:W1:Y:S01]  /*4670*/  LDSM.16.MT88.4 R8, [R228+0x1900] ;  /* 0x00190000e408783b */ /* 0x000e620000004200 */
[----:B------:R-:W-:Y:S01]  /*4680*/  MOV R64, R178 ;  /* 0x000000b200407202 */ /* 0x000fe20000000f00 */
[----:B------:R-:W-:-:S02]  /*4690*/  IMAD.MOV.U32 R66, RZ, RZ, R176 ;  /* 0x000000ffff427224 */ /* 0x000fc400078e00b0 */
[----:B------:R-:W-:-:S03]  /*46a0*/  IMAD.MOV.U32 R65, RZ, RZ, R177 ;  /* 0x000000ffff417224 */ /* 0x000fc600078e00b1 */
[C---:B------:R-:W-:Y:S08]  /*46b0*/  HMMA.16816.F32.BF16 R172, R4.reuse, R18, R76 ;  /* 0x0000001204ac723c */ /* 0x040ff0000004184c */
[C---:B------:R-:W-:Y:S01]  /*46c0*/  HMMA.16816.F32.BF16 R176, R4.reuse, R16, R40 ;  /* 0x0000001004b0723c */ /* 0x040fe20000041828 */
[----:B------:R-:W3:Y:S07]  /*46d0*/  LDSM.16.MT88.4 R16, [R225+0x4900] ;  /* 0x00490000e110783b */ /* 0x000eee0000004200 */
[----:B-1----:R-:W-:Y:S07]  /*46e0*/  HMMA.16816.F32.BF16 R168, R4, R8, R60 ;  /* 0x0000000804a8723c */ /* 0x002fee000004183c */
[----:B------:R-:W-:Y:S01]  /*46f0*/  IMAD.MOV.U32 R63, RZ, RZ, R144 ;  /* 0x000000ffff3f7224 */ /* 0x000fe200078e0090 */
[----:B------:R-:W-:Y:S01]  /*4700*/  MOV R61, R146 ;  /* 0x00000092003d7202 */ /* 0x000fe20000000f00 */
[----:B------:R-:W-:-:S02]  /*4710*/  IMAD.MOV.U32 R62, RZ, RZ, R145 ;  /* 0x000000ffff3e7224 */ /* 0x000fc400078e0091 */
[----:B------:R-:W-:Y:S02]  /*4720*/  IMAD.MOV.U32 R60, RZ, RZ, R147 ;  /* 0x000000ffff3c7224 */ /* 0x000fe400078e0093 */
[C---:B------:R-:W-:Y:S07]  /*4730*/  HMMA.16816.F32.BF16 R144, R4.reuse, R10, R48 ;  /* 0x0000000a0490723c */ /* 0x040fee0000041830 */
[----:B------:R-:W-:Y:S01]  /*4740*/  MOV R49, R24 ;  /* 0x0000001800317202 */ /* 0x000fe20000000f00 */
[----:B------:R-:W-:Y:S01]  /*4750*/  HMMA.16816.F32.BF16 R8, R4, R20, R36 ;  /* 0x000000140408723c */ /* 0x000fe20000041824 */
[----:B------:R-:W-:Y:S01]  /*4760*/  IMAD.MOV.U32 R48, RZ, RZ, R162 ;  /* 0x000000ffff307224 */ /* 0x000fe200078e00a2 */
[----:B------:R-:W-:Y:S01]  /*4770*/  MOV R51, R140 ;  /* 0x0000008c00337202 */ /* 0x000fe20000000f00 */
[----:B------:R-:W-:-:S04]  /*4780*/  IMAD.MOV.U32 R50, RZ, RZ, R141 ;  /* 0x000000ffff327224 */ /* 0x000fc800078e008d */
[----:B------:R-:W-:Y:S01]  /*4790*/  IMAD.MOV.U32 R21, RZ, RZ, R180 ;  /* 0x000000ffff157224 */ /* 0x000fe200078e00b4 */
[----:B------:R-:W-:Y:S01]  /*47a0*/  MOV R36, R181 ;  /* 0x000000b500247202 */ /* 0x000fe20000000f00 */
[----:B------:R-:W-:Y:S01]  /*47b0*/  IMAD.MOV.U32 R37, RZ, RZ, R182 ;  /* 0x000000ffff257224 */ /* 0x000fe200078e00b6 */
[----:B------:R-:W-:Y:S01]  /*47c0*/  MOV R20, R143 ;  /* 0x0000008f00147202 */ /* 0x000fe20000000f00 */
[----:B------:R-:W-:Y:S01]  /*47d0*/  IMAD.MOV.U32 R39, RZ, RZ, R183 ;  /* 0x000000ffff277224 */ /* 0x000fe200078e00b7 */
[----:B------:R-:W-:Y:S01]  /*47e0*/  MOV R38, R25 ;  /* 0x0000001900267202 */ /* 0x000fe20000000f00 */
[C---:B------:R-:W-:Y:S07]  /*47f0*/  HMMA.16816.F32.BF16 R180, R4.reuse, R22, R72 ;  /* 0x0000001604b4723c */ /* 0x040fee0000041848 */
        /* <DEDUP_REMOVED lines=9> */
[----:B------:R-:W1:Y:S01]  /*4890*/  LDSM.16.MT88.4 R8, [R224+0x4900] ;  /* 0x00490000e008783b */ /* 0x000e620000004200 */
[----:B------:R-:W-:Y:S01]  /*48a0*/  MOV R23, R24 ;  /* 0x0000001800177202 */ /* 0x000fe20000000f00 */
[C---:B---3--:R-:W-:Y:S01]  /*48b0*/  HMMA.16816.F32.BF16 R40, R4.reuse, R18, R80 ;  /* 0x000000120428723c */ /* 0x048fe20000041850 */
[----:B------:R-:W-:Y:S01]  /*48c0*/  MOV R73, R20 ;  /* 0x0000001400497202 */ /* 0x000fe20000000f00 */
[----:B------:R-:W-:Y:S01]  /*48d0*/  LDSM.16.MT88.4 R24, [R227+0x4900] ;  /* 0x00490000e318783b */ /* 0x000fe20000004200 */
        /* <DEDUP_REMOVED lines=8> */
[C---:B------:R-:W-:Y:S01]  /*4960*/  HMMA.16816.F32.BF16 R52, R4.reuse, R16, R32 ;  /* 0x000000100434723c */ /* 0x040fe20000041820 */
[----:B------:R-:W-:Y:S07]  /*4970*/  LDSM.16.MT88.4 R16, [R228+0x7900] ;  /* 0x00790000e410783b */ /* 0x000fee0000004200 */
[C---:B-1----:R-:W-:Y:S07]  /*4980*/  HMMA.16816.F32.BF16 R148, R4.reuse, R8, R56 ;  /* 0x000000080494723c */ /* 0x042fee0000041838 */
[----:B------:R-:W-:Y:S01]  /*4990*/  MOV R59, R72 ;  /* 0x00000048003b7202 */ /* 0x000fe20000000f00 */
        /* <DEDUP_REMOVED lines=12> */
[----:B------:R-:W-:Y:S02]  /*4a60*/  MOV R36, R37 ;  /* 0x0000002500247202 */ /* 0x000fe40000000f00 */
[----:B------:R-:W-:Y:S02]  /*4a70*/  MOV R37, R39 ;  /* 0x0000002700257202 */ /* 0x000fe40000000f00 */
[----:B------:R-:W-:Y:S01]  /*4a80*/  MOV R58, R73 ;  /* 0x00000049003a7202 */ /* 0x000fe20000000f00 */
[----:B------:R-:W-:Y:S01]  /*4a90*/  IMAD.MOV.U32 R73, RZ, RZ, R20 ;  /* 0x000000ffff497224 */ /* 0x000fe200078e0014 */
[C---:B-1----:R-:W-:Y:S07]  /*4aa0*/  HMMA.16816.F32.BF16 R84, R4.reuse, R8, R88 ;  /* 0x000000080454723c */ /* 0x042fee0000041858 */
[----:B------:R-:W-:Y:S01]  /*4ab0*/  IMAD.MOV.U32 R88, RZ, RZ, R48 ;  /* 0x000000ffff587224 */ /* 0x000fe200078e0030 */
[----:B------:R-:W-:Y:S01]  /*4ac0*/  HMMA.16816.F32.BF16 R76, R4, R10, R92 ;  /* 0x0000000a044c723c */ /* 0x000fe2000004185c */
[----:B------:R-:W1:Y:S01]  /*4ad0*/  LDSM.16.MT88.4 R8, [R224+0x7900] ;  /* 0x00790000e008783b */ /* 0x000e620000004200 */
[----:B------:R-:W-:Y:S01]  /*4ae0*/  MOV R91, R49 ;  /* 0x00000031005b7202 */ /* 0x000fe20000000f00 */
[----:B------:R-:W-:Y:S01]  /*4af0*/  IMAD.MOV.U32 R90, RZ, RZ, R75 ;  /* 0x000000ffff5a7224 */ /* 0x000fe200078e004b */
[----:B------:R-:W-:-:S03]  /*4b00*/  MOV R89, R36 ;  /* 0x0000002400597202 */ /* 0x000fc60000000f00 */
        /* <DEDUP_REMOVED lines=12> */
[----:B------:R-:W-:Y:S01]  /*4bd0*/  HMMA.16816.F32.BF16 R68, R4, R24, R96 ;  /* 0x000000180444723c */ /* 0x000fe20000041860 */
[----:B------:R-:W-:-:S06]  /*4be0*/  IMAD.MOV.U32 R94, RZ, RZ, R73 ;  /* 0x000000ffff5e7224 */ /* 0x000fcc00078e0049 */
[----:B------:R-:W-:Y:S01]  /*4bf0*/  IMAD.MOV.U32 R96, RZ, RZ, R38 ;  /* 0x000000ffff607224 */ /* 0x000fe200078e0026 */
[----:B------:R-:W-:Y:S01]  /*4c00*/  MOV R24, R63 ;  /* 0x0000003f00187202 */ /* 0x000fe20000000f00 */
[----:B------:R-:W-:Y:S01]  /*4c10*/  IMAD.MOV.U32 R38, RZ, RZ, R60 ;  /* 0x000000ffff267224 */ /* 0x000fe200078e003c */
[----:B------:R-:W-:Y:S01]  /*4c20*/  MOV R97, R59 ;  /* 0x0000003b00617202 */ /* 0x000fe20000000f00 */
[----:B------:R-:W-:Y:S01]  /*4c30*/  IMAD.MOV.U32 R25, RZ, RZ, R62 ;  /* 0x000000ffff197224 */ /* 0x000fe200078e003e */
[----:B------:R-:W-:Y:S01]  /*4c40*/  MOV R98, R72 ;  /* 0x0000004800627202 */ /* 0x000fe20000000f00 */
[C---:B------:R-:W-:Y:S01]  /*4c50*/  HMMA.16816.F32.BF16 R60, R4.reuse, R26, R128 ;  /* 0x0000001a043c723c */ /* 0x040fe20000041880 */
[----:B------:R-:W-:Y:S01]  /*4c60*/  IMAD.MOV.U32 R59, RZ, RZ, R74 ;  /* 0x000000ffff3b7224 */ /* 0x000fe200078e004a */
[----:B------:R-:W-:Y:S02]  /*4c70*/  MOV R74, R21 ;  /* 0x00000015004a7202 */ /* 0x000fe40000000f00 */
[----:B------:R-:W3:Y:S01]  /*4c80*/  LDSM.16.MT88.4 R20, [R225+0x7900] ;  /* 0x00790000e114783b */ /* 0x000ee20000004200 */
[----:B------:R-:W-:Y:S01]  /*4c90*/  IMAD.MOV.U32 R99, RZ, RZ, R59 ;  /* 0x000000ffff637224 */ /* 0x000fe200078e003b */
[----:B------:R-:W-:Y:S01]  /*4ca0*/  MOV R95, R74 ;  /* 0x0000004a005f7202 */ /* 0x000fe20000000f00 */
[----:B------:R-:W-:Y:S01]  /*4cb0*/  IMAD.MOV.U32 R26, RZ, RZ, R50 ;  /* 0x000000ffff1a7224 */ /* 0x000fe200078e0032 */
[----:B------:R-:W-:Y:S01]  /*4cc0*/  MOV R27, R51 ;  /* 0x00000033001b7202 */ /* 0x000fe20000000f00 */
[----:B------:R-:W-:Y:S01]  /*4cd0*/  IMAD.MOV.U32 R129, RZ, RZ, R57 ;  /* 0x000000ffff817224 */ /* 0x000fe200078e0039 */
[----:B-1----:R-:W-:Y:S01]  /*4ce0*/  HMMA.16816.F32.BF16 R48, R4, R8, R120 ;  /* 0x000000080430723c */ /* 0x002fe20000041878 */
[----:B------:R-:W-:Y:S01]  /*4cf0*/  MOV R128, R58 ;  /* 0x0000003a00807202 */ /* 0x000fe20000000f00 */
[----:B------:R-:W-:Y:S01]  /*4d00*/  IMAD.MOV.U32 R131, RZ, RZ, R47 ;  /* 0x000000ffff837224 */ /* 0x000fe200078e002f */
[----:B------:R-:W-:-:S04]  /*4d10*/  MOV R130, R56 ;  /* 0x0000003800827202 */ /* 0x000fc80000000f00 */
[----:B------:R-:W-:Y:S01]  /*4d20*/  IMAD.MOV.U32 R120, RZ, RZ, R37 ;  /* 0x000000ffff787224 */ /* 0x000fe200078e0025 */
[----:B------:R-:W-:Y:S01]  /*4d30*/  MOV R121, R38 ;  /* 0x0000002600797202 */ /* 0x000fe20000000f00 */
[----:B------:R-:W-:Y:S01]  /*4d40*/  IMAD.MOV.U32 R122, RZ, RZ, R39 ;  /* 0x000000ffff7a7224 */ /* 0x000fe200078e0027 */
[----:B------:R-:W-:Y:S01]  /*4d50*/  MOV R123, R64 ;  /* 0x00000040007b7202 */ /* 0x000fe20000000f00 */
[C---:B------:R-:W-:Y:S01]  /*4d60*/  HMMA.16816.F32.BF16 R36, R4.reuse, R10, R112 ;  /* 0x0000000a0424723c */ /* 0x040fe20000041870 */
[----:B------:R-:W1:Y:S06]  /*4d70*/  LDSM.16.MT88.4 R8, [R227+0x7900] ;  /* 0x00790000e308783b */ /* 0x000e6c0000004200 */
[----:B------:R-:W-:Y:S01]  /*4d80*/  IMAD.MOV.U32 R113, RZ, RZ, R65 ;  /* 0x000000ffff717224 */ /* 0x000fe200078e0041 */
[----:B------:R-:W-:Y:S01]  /*4d90*/  MOV R114, R66 ;  /* 0x0000004200727202 */ /* 0x000fe20000000f00 */
[----:B------:R-:W-:Y:S01]  /*4da0*/  IMAD.MOV.U32 R115, RZ, RZ, R67 ;  /* 0x000000ffff737224 */ /* 0x000fe200078e0043 */
[C---:B------:R-:W-:Y:S02]  /*4db0*/  HMMA.16816.F32.BF16 R56, R4.reuse, R18, R108 ;  /* 0x000000120438723c */ /* 0x040fe4000004186c */
        /* <DEDUP_REMOVED lines=19> */
[C---:B---3--:R-:W-:Y:S01]  /*4ef0*/  HMMA.16816.F32.BF16 R80, R4.reuse, R20, R104 ;  /* 0x000000140450723c */ /* 0x048fe20000041868 */
[----:B------:R3:W-:Y:S07]  /*4f00*/  MUFU.EX2 R133, R0 ;  /* 0x0000000000857308 */ /* 0x0007ee0000000800 */
[C---:B------:R-:W-:Y:S01]  /*4f10*/  HMMA.16816.F32.BF16 R72, R4.reuse, R22, R124 ;  /* 0x000000160448723c */ /* 0x040fe2000004187c */
[----:B------:R-:W4:Y:S07]  /*4f20*/  LDSM.16.MT88.4 R20, [R224+0x2100] ;  /* 0x00210000e014783b */ /* 0x000f2e0000004200 */
[----:B-1----:R-:W-:Y:S01]  /*4f30*/  HMMA.16816.F32.BF16 R32, R4, R10, R28 ;  /* 0x0000000a0420723c */ /* 0x002fe2000004181c */
[----:B---3--:R-:W-:-:S02]  /*4f40*/  FFMA.FTZ R0, R112, c[0x0][0x2d0], -R12 ;  /* 0x0000b40070007a23 */ /* 0x008fc4000001080c */
        /* <DEDUP_REMOVED lines=21> */
[C---:B------:R-:W-:Y:S01]  /*50a0*/  HMMA.16816.F32.BF16 R64, R4.reuse, R16, R116 ;  /* 0x000000100440723c */ /* 0x040fe20000041874 */
[----:B------:R1:W3:Y:S01]  /*50b0*/  MUFU.EX2 R161, R0 ;  /* 0x0000000000a17308 */ /* 0x0002e20000000800 */
[----:B------:R-:W2:Y:S06]  /*50c0*/  LDSM.16.MT88.4 R16, [R225+0x2100] ;  /* 0x00210000e110783b */ /* 0x000eac0000004200 */
[----:B------:R-:W-:Y:S01]  /*50d0*/  HMMA.16816.F32.BF16 R44, R4, R8, R100 ;  /* 0x00000008042c723c */ /* 0x000fe20000041864 */
[----:B------:R-:W2:Y:S01]  /*50e0*/  LDSM.16.MT88.4 R8, [R228+0x2100] ;  /* 0x00210000e408783b */ /* 0x000ea20000004200 */
        /* <DEDUP_REMOVED lines=24> */
[----:B------:R1:W-:Y:S01]  /*5270*/  MUFU.EX2 R162, R0 ;  /* 0x0000000000a27308 */ /* 0x0003e20000000800 */
[----:B------:R-:W-:-:S02]  /*5280*/  MOV R113, R115 ;  /* 0x0000007300717202 */ /* 0x000fc40000000f00 */
[----:B------:R-:W-:Y:S01]  /*5290*/  MOV R115, R121 ;  /* 0x0000007900737202 */ /* 0x000fe20000000f00 */
[----:B------:R-:W-:Y:S02]  /*52a0*/  IMAD.MOV.U32 R121, RZ, RZ, R26 ;  /* 0x000000ffff797224 */ /* 0x000fe400078e001a */
[----:B------:R-:W-:Y:S01]  /*52b0*/  IMAD.MOV.U32 R26, RZ, RZ, R128 ;  /* 0x000000ffff1a7224 */ /* 0x000fe200078e0080 */
[----:B------:R-:W-:Y:S01]  /*52c0*/  MOV R128, R129 ;  /* 0x0000008100807202 */ /* 0x000fe20000000f00 */
[----:B------:R-:W-:Y:S01]  /*52d0*/  IMAD.MOV.U32 R129, RZ, RZ, R130 ;  /* 0x000000ffff817224 */ /* 0x000fe200078e0082 */
[----:B------:R-:W-:Y:S02]  /*52e0*/  MOV R130, R131 ;  /* 0x0000008300827202 */ /* 0x000fe40000000f00 */
[----:B------:R-:W-:Y:S02]  /*52f0*/  MOV R131, R25 ;  /* 0x0000001900837202 */ /* 0x000fe40000000f00 */
[----:B------:R-:W-:-:S02]  /*5300*/  MOV R25, R97 ;  /* 0x0000006100197202 */ /* 0x000fc40000000f00 */
[----:B------:R-:W-:Y:S01]  /*5310*/  MOV R97, R99 ;  /* 0x0000006300617202 */ /* 0x000fe20000000f00 */
[----:B-1----:R-:W-:Y:S01]  /*5320*/  FFMA.FTZ R0, R112, c[0x0][0x2d0], -R12 ;  /* 0x0000b40070007a23 */ /* 0x002fe2000001080c */
[----:B------:R-:W-:Y:S01]  /*5330*/  MOV R99, R93 ;  /* 0x0000005d00637202 */ /* 0x000fe20000000f00 */
[----:B------:R-:W-:Y:S01]  /*5340*/  IMAD.MOV.U32 R112, RZ, RZ, R114 ;  /* 0x000000ffff707224 */ /* 0x000fe200078e0072 */
[----:B------:R-:W-:Y:S01]  /*5350*/  MOV R93, R184 ;  /* 0x000000b8005d7202 */ /* 0x000fe20000000f00 */
[----:B------:R-:W-:Y:S01]  /*5360*/  IMAD.MOV.U32 R114, RZ, RZ, R120 ;  /* 0x000000ffff727224 */ /* 0x000fe200078e0078 */
[----:B---3--:R-:W-:Y:S01]  /*5370*/  F2FP.BF16.PACK_AB R4, R161, R133 ;  /* 0x00000085a104723e */ /* 0x008fe200000010ff */
[----:B------:R-:W-:Y:S01]  /*5380*/  IMAD.MOV.U32 R120, RZ, RZ, R122 ;  /* 0x000000ffff787224 */ /* 0x000fe200078e007a */
[----:B------:R-:W-:Y:S01]  /*5390*/  MOV R122, R123 ;  /* 0x0000007b007a7202 */ /* 0x000fe20000000f00 */
[----:B------:R-:W-:Y:S01]  /*53a0*/  FFMA.FTZ R29, R135, c[0x0][0x2d0], -R2 ;  /* 0x0000b400871d7a23 */ /* 0x000fe20000010802 */
[----:B------:R-:W-:Y:S01]  /*53b0*/  MOV R123, R27 ;  /* 0x0000001b007b7202 */ /* 0x000fe20000000f00 */
[----:B------:R-:W-:Y:S01]  /*53c0*/  IMAD.MOV.U32 R27, RZ, RZ, R24 ;  /* 0x000000ffff1b7224 */ /* 0x000fe200078e0018 */
[----:B------:R1:W5:Y:S01]  /*53d0*/  LDL.LU R184, [R1+0x84] ;  /* 0x0000840001b87983 */ /* 0x0003620000300800 */
[----:B------:R-:W-:-:S02]  /*53e0*/  IMAD.MOV.U32 R24, RZ, RZ, R96 ;  /* 0x000000ffff187224 */ /* 0x000fc400078e0060 */
[----:B------:R-:W-:Y:S02]  /*53f0*/  IMAD.MOV.U32 R96, RZ, RZ, R98 ;  /* 0x000000ffff607224 */ /* 0x000fe400078e0062 */
[----:B------:R-:W-:Y:S02]  /*5400*/  IMAD.MOV.U32 R98, RZ, RZ, R92 ;  /* 0x000000ffff627224 */ /* 0x000fe400078e005c */
[----:B------:R-:W-:Y:S02]  /*5410*/  IMAD.MOV.U32 R92, RZ, RZ, R164 ;  /* 0x000000ffff5c7224 */ /* 0x000fe400078e00a4 */
[----:B------:R3:W1:Y:S02]  /*5420*/  MUFU.EX2 R164, R0 ;  /* 0x0000000000a47308 */ /* 0x0006640000000800 */
[----:B---3--:R-:W-:Y:S02]  /*5430*/  FFMA.FTZ R0, R107, c[0x0][0x2d0], -R2 ;  /* 0x0000b4006b007a23 */ /* 0x008fe40000010802 */
        /* <DEDUP_REMOVED lines=21> */
[----:B------:R3:W-:Y:S01]  /*5590*/  MUFU.EX2 R31, R0 ;  /* 0x00000000001f7308 */ /* 0x0007e20000000800 */
[----:B------:R-:W-:Y:S02]  /*55a0*/  MOV R27, R25 ;  /* 0x00000019001b7202 */ /* 0x000fe40000000f00 */
[----:B------:R-:W-:Y:S02]  /*55b0*/  MOV R25, R97 ;  /* 0x0000006100197202 */ /* 0x000fe40000000f00 */
[----:B------:R-:W-:Y:S02]  /*55c0*/  MOV R97, R99 ;  /* 0x0000006300617202 */ /* 0x000fe40000000f00 */
[----:B------:R-:W-:-:S02]  /*55d0*/  MOV R99, R93 ;  /* 0x0000005d00637202 */ /* 0x000fc40000000f00 */
[----:B------:R-:W-:Y:S01]  /*55e0*/  MOV R93, R134 ;  /* 0x00000086005d7202 */ /* 0x000fe20000000f00 */
[----:B---3--:R-:W-:Y:S02]  /*55f0*/  FFMA.FTZ R0, R107, c[0x0][0x2d0], -R2 ;  /* 0x0000b4006b007a23 */ /* 0x008fe40000010802 */
[----:B------:R-:W-:Y:S02]  /*5600*/  IMAD.MOV.U32 R107, RZ, RZ, R113 ;  /* 0x000000ffff6b7224 */ /* 0x000fe400078e0071 */
[----:B------:R-:W-:Y:S01]  /*5610*/  IMAD.MOV.U32 R113, RZ, RZ, R115 ;  /* 0x000000ffff717224 */ /* 0x000fe200078e0073 */
[----:B------:R-:W-:Y:S01]  /*5620*/  MOV R115, R26 ;  /* 0x0000001a00737202 */ /* 0x000fe20000000f00 */
[----:B------:R3:W2:Y:S01]  /*5630*/  MUFU.EX2 R134, R0 ;  /* 0x0000000000867308 */ /* 0x0006a20000000800 */
[----:B------:R-:W-:Y:S01]  /*5640*/  MOV R26, R131 ;  /* 0x00000083001a7202 */ /* 0x000fe20000000f00 */
[----:B------:R-:W-:Y:S02]  /*5650*/  IMAD.MOV.U32 R131, RZ, RZ, R24 ;  /* 0x000000ffff837224 */ /* 0x000fe400078e0018 */
[----:B------:R-:W-:-:S02]  /*5660*/  IMAD.MOV.U32 R24, RZ, RZ, R96 ;  /* 0x000000ffff187224 */ /* 0x000fc400078e0060 */
[----:B------:R-:W-:Y:S02]  /*5670*/  IMAD.MOV.U32 R94, RZ, RZ, R159 ;  /* 0x000000ffff5e7224 */ /* 0x000fe400078e009f */
[----:B------:R-:W-:Y:S01]  /*5680*/  IMAD.MOV.U32 R96, RZ, RZ, R98 ;  /* 0x000000ffff607224 */ /* 0x000fe200078e0062 */
[----:B-1----:R-:W-:Y:S01]  /*5690*/  F2FP.BF16.PACK_AB R6, R164, R162 ;  /* 0x000000a2a406723e */ /* 0x002fe200000010ff */
[----:B------:R-:W-:Y:S01]  /*56a0*/  IMAD.MOV.U32 R98, RZ, RZ, R92 ;  /* 0x000000ffff627224 */ /* 0x000fe200078e005c */
[----:B------:R1:W5:Y:S01]  /*56b0*/  LDL.LU R159, [R1+0x80] ;  /* 0x00008000019f7983 */ /* 0x0003620000300800 */
[----:B---3--:R-:W-:Y:S01]  /*56c0*/  FFMA.FTZ R0, R106, c[0x0][0x2d0], -R2 ;  /* 0x0000b4006a007a23 */ /* 0x008fe20000010802 */
        /* <DEDUP_REMOVED lines=20> */
[----:B------:R-:W-:Y:S01]  /*5810*/  MOV R107, R26 ;  /* 0x0000001a006b7202 */ /* 0x000fe20000000f00 */
[----:B------:R1:W5:Y:S01]  /*5820*/  LDL.LU R158, [R1+0x7c] ;  /* 0x00007c00019e7983 */ /* 0x0003620000300800 */
[----:B------:R-:W-:Y:S01]  /*5830*/  MOV R26, R24 ;  /* 0x00000018001a7202 */ /* 0x000fe20000000f00 */
[----:B------:R-:W-:-:S02]  /*5840*/  FFMA.FTZ R28, R105, c[0x0][0x2d0], -R12 ;  /* 0x0000b400691c7a23 */ /* 0x000fc4000001080c */
[----:B---3--:R-:W-:Y:S02]  /*5850*/  FFMA.FTZ R0, R106, c[0x0][0x2d0], -R2 ;  /* 0x0000b4006a007a23 */ /* 0x008fe40000010802 */
[----:B------:R-:W-:Y:S02]  /*5860*/  IMAD.MOV.U32 R106, RZ, RZ, R112 ;  /* 0x000000ffff6a7224 */ /* 0x000fe400078e0070 */
[----:B------:R-:W-:Y:S02]  /*5870*/  IMAD.MOV.U32 R112, RZ, RZ, R27 ;  /* 0x000000ffff707224 */ /* 0x000fe400078e001b */
[----:B------:R-:W-:Y:S02]  /*5880*/  IMAD.MOV.U32 R27, RZ, RZ, R25 ;  /* 0x000000ffff1b7224 */ /* 0x000fe400078e0019 */
[----:B------:R-:W-:Y:S02]  /*5890*/  IMAD.MOV.U32 R25, RZ, RZ, R97 ;  /* 0x000000ffff197224 */ /* 0x000fe400078e0061 */
[----:B------:R-:W-:-:S02]  /*58a0*/  IMAD.MOV.U32 R97, RZ, RZ, R99 ;  /* 0x000000ffff617224 */ /* 0x000fc400078e0063 */
[----:B------:R-:W-:Y:S02]  /*58b0*/  IMAD.MOV.U32 R99, RZ, RZ, R93 ;  /* 0x000000ffff637224 */ /* 0x000fe400078e005d */
[----:B------:R-:W-:Y:S02]  /*58c0*/  IMAD.MOV.U32 R93, RZ, RZ, R95 ;  /* 0x000000ffff5d7224 */ /* 0x000fe400078e005f */
[----:B------:R-:W-:Y:S02]  /*58d0*/  IMAD.MOV.U32 R95, RZ, RZ, R89 ;  /* 0x000000ffff5f7224 */ /* 0x000fe400078e0059 */
[----:B------:R-:W-:Y:S02]  /*58e0*/  IMAD.MOV.U32 R89, RZ, RZ, R163 ;  /* 0x000000ffff597224 */ /* 0x000fe400078e00a3 */
[----:B------:R-:W-:Y:S01]  /*58f0*/  IMAD.MOV.U32 R105, RZ, RZ, R106 ;  /* 0x000000ffff697224 */ /* 0x000fe200078e006a */
[----:B------:R-:W3:Y:S01]  /*5900*/  MUFU.EX2 R163, R0 ;  /* 0x0000000000a37308 */ /* 0x000ee20000000800 */
        /* <DEDUP_REMOVED lines=17> */
[----:B------:R-:W-:Y:S02]  /*5a20*/  MOV R96, R98 ;  /* 0x0000006200607202 */ /* 0x000fe40000000f00 */
[----:B------:R-:W-:Y:S02]  /*5a30*/  MOV R98, R92 ;  /* 0x0000005c00627202 */ /* 0x000fe40000000f00 */
[----:B--2---:R-:W-:-:S02]  /*5a40*/  F2FP.BF16.PACK_AB R5, R134, R31 ;  /* 0x0000001f8605723e */ /* 0x004fc400000010ff */
[----:B---3--:R-:W-:Y:S02]  /*5a50*/  F2FP.BF16.PACK_AB R7, R163, R160 ;  /* 0x000000a0a307723e */ /* 0x008fe400000010ff */
[----:B------:R-:W-:Y:S02]  /*5a60*/  MOV R92, R94 ;  /* 0x0000005e005c7202 */ /* 0x000fe40000000f00 */
[----:B------:R-:W-:Y:S02]  /*5a70*/  MOV R94, R88 ;  /* 0x00000058005e7202 */ /* 0x000fe40000000f00 */
[----:B------:R-:W-:Y:S01]  /*5a80*/  MOV R126, R127 ;  /* 0x0000007f007e7202 */ /* 0x000fe20000000f00 */
[----:B------:R-:W-:Y:S01]  /*5a90*/  IMAD.MOV.U32 R127, RZ, RZ, R112 ;  /* 0x000000ffff7f7224 */ /* 0x000fe200078e0070 */
[----:B------:R-:W-:Y:S02]  /*5aa0*/  MOV R88, R90 ;  /* 0x0000005a00587202 */ /* 0x000fe40000000f00 */
[----:B------:R-:W-:-:S02]  /*5ab0*/  MOV R90, R157 ;  /* 0x0000009d005a7202 */ /* 0x000fc40000000f00 */
[----:B------:R-:W-:Y:S01]  /*5ac0*/  MOV R112, R24 ;  /* 0x0000001800707202 */ /* 0x000fe20000000f00 */
[C---:B----4-:R-:W-:Y:S01]  /*5ad0*/  HMMA.16816.F32.BF16 R136, R4.reuse, R20, R136 ;  /* 0x000000140488723c */ /* 0x050fe20000041888 */
[----:B------:R-:W-:Y:S01]  /*5ae0*/  FFMA.FTZ R30, R126, c[0x0][0x2d0], -R2 ;  /* 0x0000b4007e1e7a23 */ /* 0x000fe20000010802 */
[----:B------:R-:W-:Y:S01]  /*5af0*/  MOV R110, R93 ;  /* 0x0000005d006e7202 */ /* 0x000fe20000000f00 */
[----:B------:R-:W-:Y:S01]  /*5b00*/  IMAD.MOV.U32 R116, RZ, RZ, R127 ;  /* 0x000000ffff747224 */ /* 0x000fe200078e007f */
[----:B------:R-:W-:Y:S01]  /*5b10*/  MOV R117, R112 ;  /* 0x0000007000757202 */ /* 0x000fe20000000f00 */
[--C-:B------:R-:W-:Y:S01]  /*5b20*/  FFMA.FTZ R27, R156, c[0x0][0x2d0], -R12.reuse ;  /* 0x0000b4009c1b7a23 */ /* 0x100fe2000001080c */
[----:B------:R-:W-:Y:S01]  /*5b30*/  MOV R124, R95 ;  /* 0x0000005f007c7202 */ /* 0x000fe20000000f00 */
[--C-:B------:R-:W-:Y:S01]  /*5b40*/  FFMA.FTZ R26, R155, c[0x0][0x2d0], -R12.reuse ;  /* 0x0000b4009b1a7a23 */ /* 0x100fe2000001080c */
[C---:B------:R-:W-:Y:S01]  /*5b50*/  HMMA.16816.F32.BF16 R20, R4.reuse, R22, R248 ;  /* 0x000000160414723c */ /* 0x040fe200000418f8 */
        /* <DEDUP_REMOVED lines=9> */
[----:B------:R-:W-:Y:S01]  /*5bf0*/  HMMA.16816.F32.BF16 R92, R4, R18, R172 ;  /* 0x00000012045c723c */ /* 0x000fe200000418ac */
[----:B------:R-:W-:Y:S01]  /*5c00*/  IMAD.MOV.U32 R249, RZ, RZ, R15 ;  /* 0x000000fffff97224 */ /* 0x000fe200078e000f */
[----:B------:R-:W-:Y:S01]  /*5c10*/  MOV R108, R99 ;  /* 0x00000063006c7202 */ /* 0x000fe20000000f00 */
[----:B------:R-:W-:Y:S01]  /*5c20*/  IMAD.MOV.U32 R251, RZ, RZ, R13 ;  /* 0x000000fffffb7224 */ /* 0x000fe200078e000d */
[----:B------:R1:W5:Y:S01]  /*5c30*/  LDL.LU R157, [R1+0x78] ;  /* 0x00007800019d7983 */ /* 0x0003620000300800 */
[----:B------:R-:W-:-:S03]  /*5c40*/  FFMA.FTZ R24, R153, c[0x0][0x2d0], -R2 ;  /* 0x0000b40099187a23 */ /* 0x000fc60000010802 */
[----:B------:R-:W-:Y:S01]  /*5c50*/  HMMA.16816.F32.BF16 R88, R4, R16, R176 ;  /* 0x000000100458723c */ /* 0x000fe200000418b0 */
[----:B------:R-:W2:Y:S01]  /*5c60*/  LDSM.16.MT88.4 R12, [R224+0x5100] ;  /* 0x00510000e00c783b */ /* 0x000ea20000004200 */
[----:B------:R-:W-:-:S03]  /*5c70*/  FFMA.FTZ R0, R152, c[0x0][0x2d0], -R2 ;  /* 0x0000b40098007a23 */ /* 0x000fc60000010802 */
[----:B------:R-:W3:Y:S01]  /*5c80*/  LDSM.16.MT88.4 R16, [R227+0x2100] ;  /* 0x00210000e310783b */ /* 0x000ee20000004200 */
[----:B------:R-:W-:Y:S02]  /*5c90*/  IMAD.MOV.U32 R118, RZ, RZ, R96 ;  /* 0x000000ffff767224 */ /* 0x000fe400078e0060 */
[----:B------:R-:W-:Y:S01]  /*5ca0*/  IMAD.MOV.U32 R2, RZ, RZ, R98 ;  /* 0x000000ffff027224 */ /* 0x000fe200078e0062 */
[C---:B------:R-:W-:Y:S01]  /*5cb0*/  HMMA.16816.F32.BF16 R100, R4.reuse, R10, R144 ;  /* 0x0000000a0464723c */ /* 0x040fe20000041890 */
[----:B------:R-:W-:Y:S01]  /*5cc0*/  IMAD.MOV.U32 R248, RZ, RZ, R124 ;  /* 0x000000fffff87224 */ /* 0x000fe200078e007c */
[----:B------:R1:W5:Y:S06]  /*5cd0*/  LDL.LU R156, [R1+0x74] ;  /* 0x00007400019c7983 */ /* 0x00036c0000300800 */
[----:B------:R-:W-:Y:S01]  /*5ce0*/  HMMA.16816.F32.BF16 R96, R4, R8, R168 ;  /* 0x000000080460723c */ /* 0x000fe200000418a8 */
[----:B------:R-:W4:Y:S01]  /*5cf0*/  LDSM.16.MT88.4 R8, [R225+0x5100] ;  /* 0x00510000e108783b */ /* 0x000f220000004200 */
        /* <DEDUP_REMOVED lines=9> */
[----:B------:R1:W5:Y:S01]  /*5d90*/  LDL.LU R155, [R1+0x70] ;  /* 0x00007000019b7983 */ /* 0x0003620000300800 */
[----:B------:R-:W-:-:S03]  /*5da0*/  MOV R127, R115 ;  /* 0x00000073007f7202 */ /* 0x000fc60000000f00 */
[----:B------:R1:W5:Y:S04]  /*5db0*/  LDL.LU R154, [R1+0x6c] ;  /* 0x00006c00019a7983 */ /* 0x0003680000300800 */
[----:B------:R1:W5:Y:S04]  /*5dc0*/  LDL.LU R153, [R1+0x68] ;  /* 0x0000680001997983 */ /* 0x0003680000300800 */
[----:B------:R1:W5:Y:S01]  /*5dd0*/  LDL.LU R152, [R1+0x64] ;  /* 0x0000640001987983 */ /* 0x0003620000300800 */
[C---:B--2---:R-:W-:Y:S03]  /*5de0*/  HMMA.16816.F32.BF16 R172, R4.reuse, R12, R148 ;  /* 0x0000000c04ac723c */ /* 0x044fe60000041894 */
[----:B------:R1:W5:Y:S05]  /*5df0*/  LDL.LU R135, [R1+0x60] ;  /* 0x0000600001877983 */ /* 0x00036a0000300800 */
[C---:B---3--:R-:W-:Y:S08]  /*5e00*/  HMMA.16816.F32.BF16 R104, R4.reuse, R16, R104 ;  /* 0x000000100468723c */ /* 0x048ff00000041868 */
[C---:B------:R-:W-:Y:S01]  /*5e10*/  HMMA.16816.F32.BF16 R112, R4.reuse, R18, R180 ;  /* 0x000000120470723c */ /* 0x040fe200000418b4 */
[----:B------:R-:W2:Y:S07]  /*5e20*/  LDSM.16.MT88.4 R16, [R228+0x5100] ;  /* 0x00510000e410783b */ /* 0x000eae0000004200 */
[C---:B------:R-:W-:Y:S01]  /*5e30*/  HMMA.16816.F32.BF16 R148, R4.reuse, R14, R140 ;  /* 0x0000000e0494723c */ /* 0x040fe2000004188c */
[----:B------:R-:W3:Y:S06]  /*5e40*/  LDSM.16.MT88.4 R12, [R227+0x5100] ;  /* 0x00510000e30c783b */ /* 0x000eec0000004200 */
        /* <DEDUP_REMOVED lines=11> */
[C---:B----4-:R-:W-:Y:S08]  /*5f00*/  HMMA.16816.F32.BF16 R144, R4.reuse, R8, R52 ;  /* 0x000000080490723c */ /* 0x050ff00000041834 */
[----:B------:R-:W-:Y:S01]  /*5f10*/  HMMA.16816.F32.BF16 R124, R4, R10, R40 ;  /* 0x0000000a047c723c */ /* 0x000fe20000041828 */
[----:B------:R-:W4:Y:S01]  /*5f20*/  LDSM.16.MT88.4 R8, [R224+0x8100] ;  /* 0x00810000e008783b */ /* 0x000f220000004200 */
[----:B------:R-:W-:Y:S01]  /*5f30*/  MOV R55, R120 ;  /* 0x0000007800377202 */ /* 0x000fe20000000f00 */
[----:B------:R-:W-:Y:S01]  /*5f40*/  IMAD.MOV.U32 R54, RZ, RZ, R121 ;  /* 0x000000ffff367224 */ /* 0x000fe200078e0079 */
[----:B------:R-:W-:Y:S01]  /*5f50*/  MOV R53, R122 ;  /* 0x0000007a00357202 */ /* 0x000fe20000000f00 */
[----:B------:R-:W-:-:S03]  /*5f60*/  IMAD.MOV.U32 R52, RZ, RZ, R123 ;  /* 0x000000ffff347224 */ /* 0x000fc600078e007b */
[----:B--2---:R-:W-:Y:S07]  /*5f70*/  HMMA.16816.F32.BF16 R120, R4, R16, R84 ;  /* 0x000000100478723c */ /* 0x004fee0000041854 */
[----:B------:R-:W-:Y:S01]  /*5f80*/  MOV R87, R116 ;  /* 0x0000007400577202 */ /* 0x000fe20000000f00 */
[----:B------:R-:W-:Y:S01]  /*5f90*/  IMAD.MOV.U32 R86, RZ, RZ, R117 ;  /* 0x000000ffff567224 */ /* 0x000fe200078e0075 */
[----:B------:R-:W-:Y:S01]  /*5fa0*/  MOV R85, R118 ;  /* 0x0000007600557202 */ /* 0x000fe20000000f00 */
[----:B------:R-:W-:-:S02]  /*5fb0*/  IMAD.MOV.U32 R84, RZ, RZ, R119 ;  /* 0x000000ffff547224 */ /* 0x000fc400078e0077 */
[C---:B------:R-:W-:Y:S01]  /*5fc0*/  HMMA.16816.F32.BF16 R116, R4.reuse, R18, R76 ;  /* 0x000000120474723c */ /* 0x040fe2000004184c */
[----:B------:R-:W2:Y:S06]  /*5fd0*/  LDSM.16.MT88.4 R16, [R225+0x8100] ;  /* 0x00810000e110783b */ /* 0x000eac0000004200 */
[----:B------:R-:W-:Y:S01]  /*5fe0*/  MOV R76, R108 ;  /* 0x0000006c004c7202 */ /* 0x000fe20000000f00 */
[----:B------:R-:W-:Y:S01]  /*5ff0*/  IMAD.MOV.U32 R77, RZ, RZ, R109 ;  /* 0x000000ffff4d7224 */ /* 0x000fe200078e006d */
[----:B------:R-:W-:Y:S01]  /*6000*/  MOV R78, R110 ;  /* 0x0000006e004e7202 */ /* 0x000fe20000000f00 */
[----:B------:R-:W-:Y:S01]  /*6010*/  IMAD.MOV.U32 R79, RZ, RZ, R111 ;  /* 0x000000ffff4f7224 */ /* 0x000fe200078e006f */
[C---:B---3--:R-:W-:Y:S08]  /*6020*/  HMMA.16816.F32.BF16 R40, R4.reuse, R14, R60 ;  /* 0x0000000e0428723c */ /* 0x048ff0000004183c */
[C---:B------:R-:W-:Y:S01]  /*6030*/  HMMA.16816.F32.BF16 R108, R4.reuse, R12, R68 ;  /* 0x0000000c046c723c */ /* 0x040fe20000041844 */
[----:B------:R-:W3:Y:S07]  /*6040*/  LDSM.16.MT88.4 R12, [R228+0x8100] ;  /* 0x00810000e40c783b */ /* 0x000eee0000004200 */
[C---:B----4-:R-:W-:Y:S08]  /*6050*/  HMMA.16816.F32.BF16 R48, R4.reuse, R8, R48 ;  /* 0x000000080430723c */ /* 0x050ff00000041830 */
[C---:B------:R-:W-:Y:S01]  /*6060*/  HMMA.16816.F32.BF16 R36, R4.reuse, R10, R36 ;  /* 0x0000000a0424723c */ /* 0x040fe20000041824 */
        /* <DEDUP_REMOVED lines=8> */
[----:B--2---:R-:W-:Y:S01]  /*60f0*/  HMMA.16816.F32.BF16 R168, R4, R16, R80 ;  /* 0x0000001004a8723c */ /* 0x004fe20000041850 */
[----:B------:R-:W-:Y:S01]  /*6100*/  IMAD.MOV.U32 R60, RZ, RZ, R63 ;  /* 0x000000ffff3c7224 */ /* 0x000fe200078e003f */
[----:B------:R-:W-:Y:S01]  /*6110*/  LDSM.16.MT88.4 R80, [R224+0x5900] ;  /* 0x00590000e050783b */ /* 0x000fe20000004200 */
[----:B------:R-:W-:-:S05]  /*6120*/  MOV R63, R70 ;  /* 0x00000046003f7202 */ /* 0x000fca0000000f00 */
[----:B------:R-:W-:Y:S01]  /*6130*/  HMMA.16816.F32.BF16 R176, R4, R18, R72 ;  /* 0x0000001204b0723c */ /* 0x000fe20000041848 */
[----:B------:R-:W-:Y:S01]  /*6140*/  IMAD.MOV.U32 R70, RZ, RZ, R77 ;  /* 0x000000ffff467224 */ /* 0x000fe200078e004d */
[----:B------:R-:W-:-:S06]  /*6150*/  MOV R77, R84 ;  /* 0x00000054004d7202 */ /* 0x000fcc0000000f00 */
[----:B---3--:R-:W-:Y:S01]  /*6160*/  HMMA.16816.F32.BF16 R180, R4, R12, R64 ;  /* 0x0000000c04b4723c */ /* 0x008fe20000041840 */
[----:B------:R-:W-:-:S07]  /*6170*/  IMAD.MOV.U32 R84, RZ, RZ, R87 ;  /* 0x000000ffff547224 */ /* 0x000fce00078e0057 */
[C---:B------:R-:W-:Y:S08]  /*6180*/  HMMA.16816.F32.BF16 R248, R4.reuse, R14, R56 ;  /* 0x0000000e04f8723c */ /* 0x040ff00000041838 */
[C---:B----4-:R-:W-:Y:S08]  /*6190*/  HMMA.16816.F32.BF16 R44, R4.reuse, R8, R44 ;  /* 0x00000008042c723c */ /* 0x050ff0000004182c */
[----:B------:R-:W-:Y:S01]  /*61a0*/  HMMA.16816.F32.BF16 R32, R4, R10, R32 ;  /* 0x0000000a0420723c */ /* 0x000fe20000041820 */
[----:B------:R2:W-:Y:S01]  /*61b0*/  MUFU.EX2 R7, R0 ;  /* 0x0000000000077308 */ /* 0x0005e20000000800 */
[----:B------:R-:W-:Y:S01]  /*61c0*/  MOV R87, R54 ;  /* 0x0000003600577202 */ /* 0x000fe20000000f00 */
[----:B------:R-:W-:Y:S01]  /*61d0*/  FADD.FTZ R2, R2, R140 ;  /* 0x0000008c02027221 */ /* 0x000fe20000010000 */
[----:B------:R-:W-:Y:S01]  /*61e0*/  LDSM.16.MT88.4 R56, [R225+0x2900] ;  /* 0x00290000e138783b */ /* 0x000fe20000004200 */
[----:B------:R-:W-:-:S03]  /*61f0*/  IMAD.MOV.U32 R54, RZ, RZ, R142 ;  /* 0x000000ffff367224 */ /* 0x000fc600078e008e */
[----:B------:R-:W-:Y:S01]  /*6200*/  LDSM.16.MT88.4 R64, [R228+0x2900] ;  /* 0x00290000e440783b */ /* 0x000fe20000004200 */
[----:B------:R-:W-:Y:S01]  /*6210*/  MOV R17, R128 ;  /* 0x0000008000117202 */ /* 0x000fe20000000f00 */
[----:B------:R-:W-:Y:S01]  /*6220*/  IMAD.MOV.U32 R16, RZ, RZ, R129 ;  /* 0x000000ffff107224 */ /* 0x000fe200078e0081 */
[----:B------:R-:W-:Y:S01]  /*6230*/  MOV R19, R130 ;  /* 0x0000008200137202 */ /* 0x000fe20000000f00 */
[----:B------:R-:W-:Y:S01]  /*6240*/  IMAD.MOV.U32 R18, RZ, RZ, R131 ;  /* 0x000000ffff127224 */ /* 0x000fe200078e0083 */
[----:B------:R-:W-:Y:S01]  /*6250*/  LDSM.16.MT88.4 R72, [R227+0x2900] ;  /* 0x00290000e348783b */ /* 0x000fe20000004200 */
[----:B--2---:R-:W-:Y:S01]  /*6260*/  FADD.FTZ R0, R62, R61 ;  /* 0x0000003d3e007221 */ /* 0x004fe20000010000 */
        /* <DEDUP_REMOVED lines=13> */
[----:B------:R-:W2:Y:S01]  /*6340*/  LDSM.16.MT88.4 R140, [R224+0x2900] ;  /* 0x00290000e08c783b */ /* 0x000ea20000004200 */
[----:B------:R-:W-:Y:S08]  /*6350*/  MUFU.EX2 R12, R28 ;  /* 0x0000001c000c7308 */ /* 0x000ff00000000800 */
[----:B------:R-:W3:Y:S08]  /*6360*/  MUFU.EX2 R11, R27 ;  /* 0x0000001b000b7308 */ /* 0x000ef00000000800 */
[----:B------:R-:W-:Y:S08]  /*6370*/  MUFU.EX2 R10, R26 ;  /* 0x0000001a000a7308 */ /* 0x000ff00000000800 */
[----:B------:R-:W4:Y:S08]  /*6380*/  MUFU.EX2 R9, R25 ;  /* 0x0000001900097308 */ /* 0x000f300000000800 */
[----:B------:R-:W1:Y:S08]  /*6390*/  MUFU.EX2 R8, R24 ;  /* 0x0000001800087308 */ /* 0x000e700000000800 */
[----:B------:R-:W-:Y:S08]  /*63a0*/  MUFU.EX2 R5, R29 ;  /* 0x0000001d00057308 */ /* 0x000ff00000000800 */
[----:B------:R-:W2:Y:S01]  /*63b0*/  MUFU.EX2 R6, R30 ;  /* 0x0000001e00067308 */ /* 0x000ea20000000800 */
[----:B---3--:R-:W-:-:S02]  /*63c0*/  F2FP.BF16.PACK_AB R128, R11, R12 ;  /* 0x0000000c0b80723e */ /* 0x008fc400000010ff */
[----:B----4-:R-:W-:Y:S02]  /*63d0*/  F2FP.BF16.PACK_AB R130, R9, R10 ;  /* 0x0000000a0982723e */ /* 0x010fe400000010ff */
[----:B-1----:R-:W-:Y:S01]  /*63e0*/  F2FP.BF16.PACK_AB R129, R7, R8 ;  /* 0x000000080781723e */ /* 0x002fe200000010ff */
[----:B------:R-:W-:Y:S02]  /*63f0*/  FADD.FTZ R0, R60, R0 ;  /* 0x000000003c007221 */ /* 0x000fe40000010000 */
[----:B------:R-:W-:Y:S02]  /*6400*/  FADD.FTZ R4, R61, R2 ;  /* 0x000000023d047221 */ /* 0x000fe40000010000 */
[----:B------:R-:W-:Y:S01]  /*6410*/  FADD.FTZ R2, R62, R0 ;  /* 0x000000003e027221 */ /* 0x000fe20000010000 */
[----:B--2---:R-:W-:Y:S01]  /*6420*/  F2FP.BF16.PACK_AB R131, R6, R5 ;  /* 0x000000050683723e */ /* 0x004fe200000010ff */
[----:B------:R-:W-:Y:S02]  /*6430*/  FADD.FTZ R0, R63, R4 ;  /* 0x000000043f007221 */ /* 0x000fe40000010000 */
[----:B------:R-:W-:-:S04]  /*6440*/  FADD.FTZ R2, R68, R2 ;  /* 0x0000000244027221 */ /* 0x000fc80000010000 */
[----:B------:R-:W-:Y:S01]  /*6450*/  HMMA.16816.F32.BF16 R136, R128, R140, R136 ;  /* 0x0000008c8088723c */ /* 0x000fe20000041888 */
[----:B------:R-:W-:-:S07]  /*6460*/  FADD.FTZ R0, R69, R0 ;  /* 0x0000000045007221 */ /* 0x000fce0000010000 */
[----:B------:R-:W-:Y:S07]  /*6470*/  HMMA.16816.F32.BF16 R140, R128, R142, R20 ;  /* 0x0000008e808c723c */ /* 0x000fee0000041814 */
[----:B------:R-:W-:Y:S01]  /*6480*/  MOV R21, R53 ;  /* 0x0000003500157202 */ /* 0x000fe20000000f00 */
[----:B------:R-:W-:-:S04]  /*6490*/  IMAD.MOV.U32 R22, RZ, RZ, R54 ;  /* 0x000000ffff167224 */ /* 0x000fc800078e0036 */
[----:B------:R-:W-:Y:S02]  /*64a0*/  FADD.FTZ R2, R21, R2 ;  /* 0x0000000215027221 */ /* 0x000fe40000010000 */
[----:B------:R-:W-:Y:S02]  /*64b0*/  FADD.FTZ R0, R22, R0 ;  /* 0x0000000016007221 */ /* 0x000fe40000010000 */
[----:B------:R-:W-:Y:S02]  /*64c0*/  FADD.FTZ R2, R18, R2 ;  /* 0x0000000212027221 */ /* 0x000fe40000010000 */
[----:B------:R-:W-:Y:S01]  /*64d0*/  FADD.FTZ R0, R19, R0 ;  /* 0x0000000013007221 */ /* 0x000fe20000010000 */
[----:B------:R-:W-:Y:S01]  /*64e0*/  MOV R23, R55 ;  /* 0x0000003700177202 */ /* 0x000fe20000000f00 */
[----:B------:R-:W-:Y:S02]  /*64f0*/  FADD.FTZ R2, R16, R2 ;  /* 0x0000000210027221 */ /* 0x000fe40000010000 */
[----:B------:R-:W-:-:S02]  /*6500*/  IMAD.MOV.U32 R4, RZ, RZ, R52 ;  /* 0x000000ffff047224 */ /* 0x000fc400078e0034 */
[----:B------:R-:W-:Y:S01]  /*6510*/  FADD.FTZ R0, R17, R0 ;  /* 0x0000000011007221 */ /* 0x000fe20000010000 */
[----:B------:R-:W-:Y:S01]  /*6520*/  MOV R30, R87 ;  /* 0x00000057001e7202 */ /* 0x000fe20000000f00 */
[C---:B------:R-:W-:Y:S01]  /*6530*/  HMMA.16816.F32.BF16 R52, R128.reuse, R56, R88 ;  /* 0x000000388034723c */ /* 0x040fe20000041858 */
[----:B------:R-:W1:Y:S01]  /*6540*/  LDSM.16.MT88.4 R88, [R225+0x5900] ;  /* 0x00590000e158783b */ /* 0x000e620000004200 */
[----:B------:R-:W-:Y:S02]  /*6550*/  FADD.FTZ R2, R23, R2 ;  /* 0x0000000217027221 */ /* 0x000fe40000010000 */
[----:B------:R-:W-:Y:S01]  /*6560*/  IMAD.MOV.U32 R29, RZ, RZ, R86 ;  /* 0x000000ffff1d7224 */ /* 0x000fe200078e0056 */
[----:B------:R-:W-:Y:S01]  /*6570*/  MOV R24, R85 ;  /* 0x0000005500187202 */ /* 0x000fe20000000f00 */
[----:B------:R-:W-:Y:S01]  /*6580*/  FADD.FTZ R0, R4, R0 ;  /* 0x0000000004007221 */ /* 0x000fe20000010000 */
[----:B------:R-:W-:Y:S01]  /*6590*/  MOV R26, R79 ;  /* 0x0000004f001a7202 */ /* 0x000fe20000000f00 */
[----:B------:R-:W-:Y:S01]  /*65a0*/  HMMA.16816.F32.BF16 R60, R128, R64, R96 ;  /* 0x00000040803c723c */ /* 0x000fe20000041860 */
[----:B------:R-:W2:Y:S01]  /*65b0*/  LDSM.16.MT88.4 R96, [R228+0x5900] ;  /* 0x00590000e460783b */ /* 0x000ea20000004200 */
[----:B------:R-:W-:-:S02]  /*65c0*/  FADD.FTZ R2, R30, R2 ;  /* 0x000000021e027221 */ /* 0x000fc40000010000 */
[----:B------:R-:W-:Y:S01]  /*65d0*/  IMAD.MOV.U32 R25, RZ, RZ, R84 ;  /* 0x000000ffff197224 */ /* 0x000fe200078e0054 */
[----:B------:R-:W-:Y:S01]  /*65e0*/  MOV R28, R77 ;  /* 0x0000004d001c7202 */ /* 0x000fe20000000f00 */
[----:B------:R-:W-:Y:S01]  /*65f0*/  FADD.FTZ R0, R29, R0 ;  /* 0x000000001d007221 */ /* 0x000fe20000010000 */
[----:B------:R-:W-:Y:S01]  /*6600*/  MOV R15, R71 ;  /* 0x00000047000f7202 */ /* 0x000fe20000000f00 */
[----:B------:R-:W-:Y:S01]  /*6610*/  FADD.FTZ R2, R24, R2 ;  /* 0x0000000218027221 */ /* 0x000fe20000010000 */
[----:B------:R-:W-:Y:S01]  /*6620*/  LDSM.16.MT88.4 R16, [R227+0x8900] ;  /* 0x00890000e310783b */ /* 0x000fe20000004200 */
[----:B------:R-:W-:Y:S02]  /*6630*/  IMAD.MOV.U32 R27, RZ, RZ, R78 ;  /* 0x000000ffff1b7224 */ /* 0x000fe400078e004e */
[----:B------:R-:W-:Y:S02]  /*6640*/  FADD.FTZ R0, R25, R0 ;  /* 0x0000000019007221 */ /* 0x000fe40000010000 */
[----:B------:R-:W-:-:S02]  /*6650*/  FADD.FTZ R2, R26, R2 ;  /* 0x000000021a027221 */ /* 0x000fc40000010000 */
[----:B------:R-:W-:Y:S02]  /*6660*/  FADD.FTZ R0, R27, R0 ;  /* 0x000000001b007221 */ /* 0x000fe40000010000 */
[----:B------:R-:W-:Y:S02]  /*6670*/  IMAD.MOV.U32 R14, RZ, RZ, R76 ;  /* 0x000000ffff0e7224 */ /* 0x000fe400078e004c */
[----:B------:R-:W-:Y:S02]  /*6680*/  FADD.FTZ R2, R28, R2 ;  /* 0x000000021c027221 */ /* 0x000fe40000010000 */
[----:B------:R-:W-:Y:S02]  /*6690*/  FADD.FTZ R0, R165, R0 ;  /* 0x00000000a5007221 */ /* 0x000fe40000010000 */
[----:B------:R-:W-:Y:S02]  /*66a0*/  FADD.FTZ R2, R14, R2 ;  /* 0x000000020e027221 */ /* 0x000fe40000010000 */
[----:B------:R-:W-:-:S02]  /*66b0*/  FADD.FTZ R0, R167, R0 ;  /* 0x00000000a7007221 */ /* 0x000fc40000010000 */
[----:B------:R-:W-:Y:S02]  /*66c0*/  IMAD.MOV.U32 R13, RZ, RZ, R70 ;  /* 0x000000ffff0d7224 */ /* 0x000fe400078e0046 */
[----:B------:R-:W-:Y:S02]  /*66d0*/  FADD.FTZ R2, R15, R2 ;  /* 0x000000020f027221 */ /* 0x000fe40000010000 */
[----:B------:R-:W-:Y:S02]  /*66e0*/  FADD.FTZ R0, R166, R0 ;  /* 0x00000000a6007221 */ /* 0x000fe40000010000 */
[----:B------:R-:W-:Y:S02]  /*66f0*/  FADD.FTZ R2, R13, R2 ;  /* 0x000000020d027221 */ /* 0x000fe40000010000 */
[----:B------:R-:W-:Y:S02]  /*6700*/  FADD.FTZ R0, R252, R0 ;  /* 0x00000000fc007221 */ /* 0x000fe40000010000 */
[----:B------:R-:W-:-:S02]  /*6710*/  FADD.FTZ R2, R133, R2 ;  /* 0x0000000285027221 */ /* 0x000fc40000010000 */
[----:B------:R-:W-:Y:S02]  /*6720*/  FADD.FTZ R0, R31, R0 ;  /* 0x000000001f007221 */ /* 0x000fe40000010000 */
[----:B------:R-:W-:Y:S02]  /*6730*/  FADD.FTZ R2, R161, R2 ;  /* 0x00000002a1027221 */ /* 0x000fe40000010000 */
[----:B------:R-:W-:Y:S01]  /*6740*/  FADD.FTZ R0, R134, R0 ;  /* 0x0000000086007221 */ /* 0x000fe20000010000 */
[----:B------:R-:W-:Y:S01]  /*6750*/  HMMA.16816.F32.BF16 R56, R128, R58, R92 ;  /* 0x0000003a8038723c */ /* 0x000fe2000004185c */
[----:B------:R-:W-:Y:S02]  /*6760*/  FADD.FTZ R4, R162, R2 ;  /* 0x00000002a2047221 */ /* 0x000fe40000010000 */
[----:B------:R-:W-:-:S05]  /*6770*/  FADD.FTZ R2, R160, R0 ;  /* 0x00000000a0027221 */ /* 0x000fca0000010000 */
[----:B------:R-:W-:Y:S01]  /*6780*/  HMMA.16816.F32.BF16 R68, R128, R72, R104 ;  /* 0x000000488044723c */ /* 0x000fe20000041868 */
[----:B------:R-:W3:Y:S01]  /*6790*/  LDSM.16.MT88.4 R104, [R227+0x5900] ;  /* 0x00590000e368783b */ /* 0x000ee20000004200 */
[----:B------:R-:W-:-:S06]  /*67a0*/  FADD.FTZ R2, R163, R2 ;  /* 0x00000002a3027221 */ /* 0x000fcc0000010000 */
[----:B-1----:R-:W-:Y:S01]  /*67b0*/  HMMA.16816.F32.BF16 R84, R128, R88, R144 ;  /* 0x000000588054723c */ /* 0x002fe20000041890 */
[----:B------:R-:W-:-:S07]  /*67c0*/  FADD.FTZ R0, R164, R4 ;  /* 0x00000004a4007221 */ /* 0x000fce0000010000 */
[C---:B------:R-:W-:Y:S01]  /*67d0*/  HMMA.16816.F32.BF16 R72, R128.reuse, R74, R112 ;  /* 0x0000004a8048723c */ /* 0x040fe20000041870 */
[----:B------:R-:W1:Y:S07]  /*67e0*/  LDSM.16.MT88.4 R112, [R224+0x8900] ;  /* 0x00890000e070783b */ /* 0x000e6e0000004200 */
[C---:B------:R-:W-:Y:S01]  /*67f0*/  HMMA.16816.F32.BF16 R88, R128.reuse, R90, R124 ;  /* 0x0000005a8058723c */ /* 0x040fe2000004187c */
[----:B------:R-:W-:Y:S07]  /*6800*/  LDSM.16.MT88.4 R124, [R228+0x8900] ;  /* 0x00890000e47c783b */ /* 0x000fee0000004200 */
[----:B--2---:R-:W-:Y:S01]  /*6810*/  HMMA.16816.F32.BF16 R92, R128, R96, R120 ;  /* 0x00000060805c723c */ /* 0x004fe20000041878 */
[----:B------:R-:W2:Y:S01]  /*6820*/  LDSM.16.MT88.4 R120, [R225+0x8900] ;  /* 0x00890000e178783b */ /* 0x000ea20000004200 */
[----:B------:R-:W-:-:S02]  /*6830*/  FADD.FTZ R8, R8, R2 ;  /* 0x0000000208087221 */ /* 0x000fc40000010000 */
[----:B------:R-:W-:Y:S02]  /*6840*/  FADD.FTZ R12, R12, R0 ;  /* 0x000000000c0c7221 */ /* 0x000fe40000010000 */
[----:B------:R-:W-:Y:S02]  /*6850*/  FADD.FTZ R7, R7, R8 ;  /* 0x0000000807077221 */ /* 0x000fe40000010000 */
[----:B------:R-:W-:Y:S02]  /*6860*/  FADD.FTZ R11, R11, R12 ;  /* 0x0000000c0b0b7221 */ /* 0x000fe40000010000 */
[----:B------:R-:W-:Y:S02]  /*6870*/  FADD.FTZ R5, R5, R7 ;  /* 0x0000000705057221 */ /* 0x000fe40000010000 */
[----:B------:R-:W-:Y:S02]  /*6880*/  FADD.FTZ R10, R10, R11 ;  /* 0x0000000b0a0a7221 */ /* 0x000fe40000010000 */
[----:B------:R-:W-:-:S02]  /*6890*/  FADD.FTZ R0, R6, R5 ;  /* 0x0000000506007221 */ /* 0x000fc40000010000 */
[----:B------:R-:W-:-:S03]  /*68a0*/  FADD.FTZ R2, R9, R10 ;  /* 0x0000000a09027221 */ /* 0x000fc60000010000 */
[----:B------:R4:W-:Y:S04]  /*68b0*/  STL [R1+0x4], R0 ;  /* 0x0000040001007387 */ /* 0x0009e80000100800 */
[----:B------:R4:W-:Y:S01]  /*68c0*/  STL [R1], R2 ;  /* 0x0000000201007387 */ /* 0x0009e20000100800 */
[C---:B------:R-:W-:Y:S08]  /*68d0*/  HMMA.16816.F32.BF16 R64, R128.reuse, R66, R100 ;  /* 0x000000428040723c */ /* 0x040ff00000041864 */
[C---:B------:R-:W-:Y:S08]  /*68e0*/  HMMA.16816.F32.BF16 R76, R128.reuse, R80, R172 ;  /* 0x00000050804c723c */ /* 0x040ff000000418ac */
[C---:B------:R-:W-:Y:S08]  /*68f0*/  HMMA.16816.F32.BF16 R96, R128.reuse, R98, R116 ;  /* 0x000000628060723c */ /* 0x040ff00000041874 */
[C---:B---3--:R-:W-:Y:S08]  /*6900*/  HMMA.16816.F32.BF16 R100, R128.reuse, R104, R108 ;  /* 0x000000688064723c */ /* 0x048ff0000004186c */
[C---:B------:R-:W-:Y:S08]  /*6910*/  HMMA.16816.F32.BF16 R80, R128.reuse, R82, R148 ;  /* 0x000000528050723c */ /* 0x040ff00000041894 */
[C---:B-1----:R-:W-:Y:S08]  /*6920*/  HMMA.16816.F32.BF16 R108, R128.reuse, R112, R48 ;  /* 0x00000070806c723c */ /* 0x042ff00000041830 */
        /* <DEDUP_REMOVED lines=24> */
.L_x_1334:
[----:B------:R-:W2:Y:S01]  /*6ab0*/  LDL.64 R20, [R1+0x10] ;  /* 0x0000100001147983 */ /* 0x000ea20000100a00 */
[----:B------:R-:W-:Y:S04]  /*6ac0*/  DEPBAR.LE SB0, 0x0 ;  /* 0x000080000000791a */ /* 0x000fe80000000000 */
[----:B-1----:R-:W-:Y:S01]  /*6ad0*/  SHF.R.S32.HI R0, RZ, 0x1f, R249 ;  /* 0x0000001fff007819 */ /* 0x002fe200000114f9 */
[----:B------:R-:W-:Y:S01]  /*6ae0*/  BAR.SYNC.DEFER_BLOCKING 0x0 ;  /* 0x0000000000007b1d */ /* 0x000fe20000010000 */
[C---:B-1----:R-:W-:Y:S01]  /*6af0*/  IMAD.WIDE.U32 R2, R249.reuse, c[0x0][0x208], RZ ;  /* 0x00008200f9027a25 */ /* 0x042fe200078e00ff */
[----:B------:R-:W-:Y:S03]  /*6b00*/  MOV R252, c[0x0][0x1e4] ;  /* 0x0000790000fc7a02 */ /* 0x000fe60000000f00 */
[----:B------:R-:W-:Y:S04]  /*6b10*/  IMAD R0, R0, c[0x0][0x208], RZ ;  /* 0x0000820000007a24 */ /* 0x000fe800078e02ff */
[----:B------:R-:W-:Y:S05]  /*6b20*/  IMAD R0, R249, c[0x0][0x20c], R0 ;  /* 0x00008300f9007a24 */ /* 0x000fea00078e0200 */
[----:B------:R-:W-:Y:S05]  /*6b30*/  IADD3 R0, R3, R0, RZ ;  /* 0x0000000003007210 */ /* 0x000fea0007ffe0ff */
[----:B------:R-:W-:Y:S01]  /*6b40*/  IMAD R0, R0, 0x60, RZ ;  /* 0x0000006000007824 */ /* 0x000fe200078e02ff */
[----:B-----5:R-:W1:Y:S08]  /*6b50*/  LDSM.16.M88.4 R8, [R135+0xc100] ;  /* 0x00c100008708783b */ /* 0x020e700000000200 */
[----:B------:R-:W3:Y:S08]  /*6b60*/  LDSM.16.M88.4 R16, [R135+0xc900] ;  /* 0x00c900008710783b */ /* 0x000ef00000000200 */
[----:B------:R-:W4:Y:S08]  /*6b70*/  LDSM.16.M88.4 R24, [R135+0xd100] ;  /* 0x00d100008718783b */ /* 0x000f300000000200 */
[----:B------:R-:W2:Y:S08]  /*6b80*/  LDSM.16.M88.4 R32, [R135+0xd900] ;  /* 0x00d900008720783b */ /* 0x000eb00000000200 */
[----:B------:R-:W2:Y:S01]  /*6b90*/  LDSM.16.M88.4 R40, [R135+0xe100] ;  /* 0x00e100008728783b */ /* 0x000ea20000000200 */
[C---:B-1----:R-:W-:Y:S07]  /*6ba0*/  HMMA.16816.F32.BF16 R4, R152.reuse, R8, RZ ;  /* 0x000000089804723c */ /* 0x042fee00000418ff */
        /* <DEDUP_REMOVED lines=10> */
[----:B------:R-:W3:Y:S01]  /*6c50*/  LDL.64 R250, [R1+0x30] ;  /* 0x0000300001fa7983 */ /* 0x000ee20000100a00 */
        /* <DEDUP_REMOVED lines=51> */
[C---:B------:R-:W-:Y:S08]  /*6f90*/  HMMA.16816.F32.BF16 R36, R156.reuse, R176, R36 ;  /* 0x000000b09c24723c */ /* 0x040ff00000041824 */
[C---:B------:R-:W-:Y:S01]  /*6fa0*/  HMMA.16816.F32.BF16 R40, R156.reuse, R178, R40 ;  /* 0x000000b29c28723c */ /* 0x040fe20000041828 */
[----:B------:R-:W4:Y:S07]  /*6fb0*/  LDSM.16.M88.4 R176, [R229+0xe100] ;  /* 0x00e10000e5b0783b */ /* 0x000f2e0000000200 */
[C---:B------:R-:W-:Y:S01]  /*6fc0*/  HMMA.16816.F32.BF16 R44, R156.reuse, R180, R44 ;  /* 0x000000b49c2c723c */ /* 0x040fe2000004182c */
[----:B------:R-:W2:Y:S07]  /*6fd0*/  LDL.64 R180, [R1+0x20] ;  /* 0x0000200001b47983 */ /* 0x000eae0000100a00 */
        /* <DEDUP_REMOVED lines=73> */
[C---:B-1----:R-:W-:Y:S08]  /*7470*/  HMMA.16816.F32.BF16 R4, R200.reuse, R160, R4 ;  /* 0x000000a0c804723c */ /* 0x042ff00000041804 */
[C---:B------:R-:W-:Y:S01]  /*7480*/  HMMA.16816.F32.BF16 R8, R200.reuse, R162, R8 ;  /* 0x000000a2c808723c */ /* 0x040fe20000041808 */
[----:B------:R-:W1:Y:S07]  /*7490*/  LDSM.16.M88.4 R160, [R229+0x11900] ;  /* 0x01190000e5a0783b */ /* 0x000e6e0000000200 */
[C---:B------:R-:W-:Y:S08]  /*74a0*/  HMMA.16816.F32.BF16 R12, R200.reuse, R176, R12 ;  /* 0x000000b0c80c723c */ /* 0x040ff0000004180c */
        /* <DEDUP_REMOVED lines=11> */
[C---:B-1----:R-:W-:Y:S08]  /*7560*/  HMMA.16816.F32.BF16 R44, R200.reuse, R160, R44 ;  /* 0x000000a0c82c723c */ /* 0x042ff0000004182c */
[----:B------:R-:W-:Y:S01]  /*7570*/  HMMA.16816.F32.BF16 R48, R200, R162, R48 ;  /* 0x000000a2c830723c */ /* 0x000fe20000041830 */
[----:B------:R-:W1:Y:S07]  /*7580*/  LDSM.16.M88.4 R160, [R226+0x5000] ;  /* 0x00500000e2a0783b */ /* 0x000e6e0000000200 */
[C---:B------:R-:W-:Y:S08]  /*7590*/  HMMA.16816.F32.BF16 R4, R204.reuse, R176, R4 ;  /* 0x000000b0cc04723c */ /* 0x040ff00000041804 */
        /* <DEDUP_REMOVED lines=32> */
[C---:B------:R-:W-:Y:S08]  /*77a0*/  HMMA.16816.F32.BF16 R44, R208.reuse, R176, R44 ;  /* 0x000000b0d02c723c */ /* 0x040ff0000004182c */
[----:B------:R-:W-:Y:S01]  /*77b0*/  HMMA.16816.F32.BF16 R48, R208, R178, R48 ;  /* 0x000000b2d030723c */ /* 0x000fe20000041830 */
[----:B------:R-:W-:Y:S07]  /*77c0*/  LDSM.16.M88.4 R176, [R231] ;  /* 0x00000000e7b0783b */ /* 0x000fee0000000200 */
[C---:B----4-:R-:W-:Y:S08]  /*77d0*/  HMMA.16816.F32.BF16 R4, R212.reuse, R168, R4 ;  /* 0x000000a8d404723c */ /* 0x050ff00000041804 */
[C---:B------:R-:W-:Y:S01]  /*77e0*/  HMMA.16816.F32.BF16 R8, R212.reuse, R170, R8 ;  /* 0x000000aad408723c */ /* 0x040fe20000041808 */
[----:B------:R-:W4:Y:S07]  /*77f0*/  LDSM.16.M88.4 R168, [R232] ;  /* 0x00000000e8a8783b */ /* 0x000f2e0000000200 */
        /* <DEDUP_REMOVED lines=28> */
[C---:B------:R-:W-:Y:S08]  /*79c0*/  HMMA.16816.F32.BF16 R40, R216.reuse, R178, R40 ;  /* 0x000000b2d828723c */ /* 0x040ff00000041828 */
        /* <DEDUP_REMOVED lines=8> */
[----:B------:R-:W3:Y:S01]  /*7a50*/  LDSM.16.M88.4 R164, [R226+0x8800] ;  /* 0x00880000e2a4783b */ /* 0x000ee20000000200 */
[----:B------:R-:W-:Y:S04]  /*7a60*/  DEPBAR.LE SB0, 0x0 ;  /* 0x000080000000791a */ /* 0x000fe80000000000 */
[----:B------:R-:W-:Y:S02]  /*7a70*/  FMNMX.FTZ R0, R4, R133, !PT ;  /* 0x0000008504007209 */ /* 0x000fe40007810000 */
[C---:B----4-:R-:W-:Y:S01]  /*7a80*/  HMMA.16816.F32.BF16 R20, R220.reuse, R168, R20 ;  /* 0x000000a8dc14723c */ /* 0x050fe20000041814 */
[----:B------:R-:W-:Y:S04]  /*7a90*/  BAR.SYNC.DEFER_BLOCKING 0x0 ;  /* 0x0000000000007b1d */ /* 0x000fe80000010000 */
[----:B------:R-:W-:Y:S02]  /*7aa0*/  FMNMX.FTZ R0, R5, R0, !PT ;  /* 0x0000000005007209 */ /* 0x000fe40007810000 */
[----:B------:R-:W-:Y:S01]  /*7ab0*/  FMNMX.FTZ R2, R6, R134, !PT ;  /* 0x0000008606027209 */ /* 0x000fe20007810000 */
[C---:B------:R-:W-:Y:S04]  /*7ac0*/  HMMA.16816.F32.BF16 R24, R220.reuse, R170, R24 ;  /* 0x000000aadc18723c */ /* 0x040fe80000041818 */
[----:B------:R-:W-:Y:S02]  /*7ad0*/  FMNMX.FTZ R0, R8, R0, !PT ;  /* 0x0000000008007209 */ /* 0x000fe40007810000 */
[----:B------:R-:W-:Y:S02]  /*7ae0*/  FMNMX.FTZ R2, R7, R2, !PT ;  /* 0x0000000207027209 */ /* 0x000fe40007810000 */
[C---:B--2---:R-:W-:Y:S04]  /*7af0*/  HMMA.16816.F32.BF16 R28, R220.reuse, R172, R28 ;  /* 0x000000acdc1c723c */ /* 0x044fe8000004181c */
[----:B------:R-:W-:Y:S02]  /*7b00*/  FMNMX.FTZ R0, R9, R0, !PT ;  /* 0x0000000009007209 */ /* 0x000fe40007810000 */
[----:B------:R-:W-:Y:S02]  /*7b10*/  FMNMX.FTZ R2, R10, R2, !PT ;  /* 0x000000020a027209 */ /* 0x000fe40007810000 */
[C---:B------:R-:W-:Y:S04]  /*7b20*/  HMMA.16816.F32.BF16 R32, R220.reuse, R174, R32 ;  /* 0x000000aedc20723c */ /* 0x040fe80000041820 */
[----:B------:R-:W-:Y:S02]  /*7b30*/  FMNMX.FTZ R0, R12, R0, !PT ;  /* 0x000000000c007209 */ /* 0x000fe40007810000 */
[----:B------:R-:W-:Y:S02]  /*7b40*/  FMNMX.FTZ R2, R11, R2, !PT ;  /* 0x000000020b027209 */ /* 0x000fe40007810000 */
[C---:B-1----:R-:W-:Y:S04]  /*7b50*/  HMMA.16816.F32.BF16 R36, R220.reuse, R160, R36 ;  /* 0x000000a0dc24723c */ /* 0x042fe80000041824 */
[----:B------:R-:W-:Y:S02]  /*7b60*/  FMNMX.FTZ R0, R13, R0, !PT ;  /* 0x000000000d007209 */ /* 0x000fe40007810000 */
[----:B------:R-:W-:Y:S02]  /*7b70*/  FMNMX.FTZ R2, R14, R2, !PT ;  /* 0x000000020e027209 */ /* 0x000fe40007810000 */
[C---:B------:R-:W-:Y:S04]  /*7b80*/  HMMA.16816.F32.BF16 R40, R220.reuse, R162, R40 ;  /* 0x000000a2dc28723c */ /* 0x040fe80000041828 */
[----:B------:R-:W-:Y:S02]  /*7b90*/  FMNMX.FTZ R0, R16, R0, !PT ;  /* 0x0000000010007209 */ /* 0x000fe40007810000 */
[----:B------:R-:W-:Y:S01]  /*7ba0*/  FMNMX.FTZ R2, R15, R2, !PT ;  /* 0x000000020f027209 */ /* 0x000fe20007810000 */
[----:B------:R-:W-:Y:S01]  /*7bb0*/  @P0 IMAD.WIDE.U32 R162, R249, c[0x0][0x1e0], RZ ;  /* 0x00007800f9a20a25 */ /* 0x000fe200078e00ff */
[C---:B---3--:R-:W-:Y:S04]  /*7bc0*/  HMMA.16816.F32.BF16 R44, R220.reuse, R164, R44 ;  /* 0x000000a4dc2c723c */ /* 0x048fe8000004182c */
[----:B------:R-:W-:Y:S02]  /*7bd0*/  FMNMX.FTZ R0, R17, R0, !PT ;  /* 0x0000000011007209 */ /* 0x000fe40007810000 */
[----:B------:R-:W-:Y:S02]  /*7be0*/  FMNMX.FTZ R2, R18, R2, !PT ;  /* 0x0000000212027209 */ /* 0x000fe40007810000 */
[----:B------:R-:W-:Y:S04]  /*7bf0*/  HMMA.16816.F32.BF16 R48, R220, R166, R48 ;  /* 0x000000a6dc30723c */ /* 0x000fe80000041830 */
[----:B------:R-:W-:Y:S02]  /*7c00*/  FMNMX.FTZ R0, R20, R0, !PT ;  /* 0x0000000014007209 */ /* 0x000fe40007810000 */
[----:B------:R-:W-:Y:S02]  /*7c10*/  FMNMX.FTZ R2, R19, R2, !PT ;  /* 0x0000000213027209 */ /* 0x000fe40007810000 */
[----:B------:R-:W-:Y:S04]  /*7c20*/  FMNMX.FTZ R0, R21, R0, !PT ;  /* 0x0000000015007209 */ /* 0x000fe80007810000 */
[----:B------:R-:W-:Y:S02]  /*7c30*/  FMNMX.FTZ R0, R24, R0, !PT ;  /* 0x0000000018007209 */ /* 0x000fe40007810000 */
        /* <DEDUP_REMOVED lines=27> */
[----:B------:R-:W-:Y:S01]  /*7df0*/  @P0 MOV R161, R181 ;  /* 0x000000b500a10202 */ /* 0x000fe20000000f00 */
[----:B------:R-:W1:Y:S01]  /*7e00*/  SHFL.BFLY PT, R3, R132, 0x2, 0x1f ;  /* 0x0c401f0084037f89 */ /* 0x000e6200000e0000 */
[----:B------:R-:W-:Y:S04]  /*7e10*/  FMNMX.FTZ R0, R50, R0, !PT ;  /* 0x0000000032007209 */ /* 0x000fe80007810000 */
[----:B------:R-:W-:Y:S05]  /*7e20*/  FMNMX.FTZ R0, R51, R0, !PT ;  /* 0x0000000033007209 */ /* 0x000fea0007810000 */
[----:B------:R-:W2:Y:S01]  /*7e30*/  SHFL.BFLY PT, R2, R0, 0x2, 0x1f ;  /* 0x0c401f0000027f89 */ /* 0x000ea200000e0000 */
[----:B-1----:R-:W-:Y:S07]  /*7e40*/  FMNMX.FTZ R132, R132, R3, !PT ;  /* 0x0000000384847209 */ /* 0x002fee0007810000 */
[----:B------:R-:W1:Y:S01]  /*7e50*/  SHFL.BFLY PT, R160, R132, 0x1, 0x1f ;  /* 0x0c201f0084a07f89 */ /* 0x000e6200000e0000 */
[----:B--2---:R-:W-:Y:S07]  /*7e60*/  FMNMX.FTZ R0, R0, R2, !PT ;  /* 0x0000000200007209 */ /* 0x004fee0007810000 */
[----:B------:R-:W2:Y:S01]  /*7e70*/  SHFL.BFLY PT, R3, R0, 0x1, 0x1f ;  /* 0x0c201f0000037f89 */ /* 0x000ea200000e0000 */
[----:B-1----:R-:W-:Y:S02]  /*7e80*/  FMNMX.FTZ R132, R132, R160, !PT ;  /* 0x000000a084847209 */ /* 0x002fe40007810000 */
[----:B------:R-:W-:Y:S02]  /*7e90*/  @P0 MOV R160, R250 ;  /* 0x000000fa00a00202 */ /* 0x000fe40000000f00 */
[----:B------:R-:W-:Y:S01]  /*7ea0*/  MOV R250, c[0x0][0x1e0] ;  /* 0x0000780000fa7a02 */ /* 0x000fe20000000f00 */
[C---:B------:R-:W-:Y:S02]  /*7eb0*/  FMUL.FTZ R172, R132.reuse, c[0x0][0x2d0] ;  /* 0x0000b40084ac7a20 */ /* 0x040fe40000410000 */
[----:B------:R-:W-:Y:S01]  /*7ec0*/  FADD.FTZ R2, -R132, R133 ;  /* 0x0000008584027221 */ /* 0x000fe20000010100 */
[----:B------:R-:W-:Y:S01]  /*7ed0*/  @P0 SHF.R.S32.HI R133, RZ, 0x1f, R249 ;  /* 0x0000001fff850819 */ /* 0x000fe200000114f9 */
[--C-:B------:R-:W-:Y:S01]  /*7ee0*/  FFMA.FTZ R4, R4, c[0x0][0x2d0], -R172.reuse ;  /* 0x0000b40004047a23 */ /* 0x100fe200000108ac */
[----:B--2---:R-:W-:Y:S01]  /*7ef0*/  FMNMX.FTZ R3, R0, R3, !PT ;  /* 0x0000000300037209 */ /* 0x004fe20007810000 */
[----:B------:R-:W-:Y:S02]  /*7f00*/  FMUL.FTZ R0, R2, c[0x0][0x2d0] ;  /* 0x0000b40002007a20 */ /* 0x000fe40000410000 */
[----:B------:R1:W-:Y:S01]  /*7f10*/  MUFU.EX2 R251, R4 ;  /* 0x0000000400fb7308 */ /* 0x0003e20000000800 */
[----:B------:R-:W-:Y:S02]  /*7f20*/  FFMA.FTZ R5, R5, c[0x0][0x2d0], -R172 ;  /* 0x0000b40005057a23 */ /* 0x000fe400000108ac */
[----:B------:R-:W-:Y:S02]  /*7f30*/  @P0 IMAD R133, R133, c[0x0][0x1e0], RZ ;  /* 0x0000780085850a24 */ /* 0x000fe400078e02ff */
[----:B------:R-:W-:Y:S04]  /*7f40*/  @P0 IMAD.WIDE.U32 R160, R162, 0x60, R160 ;  /* 0x00000060a2a00825 */ /* 0x000fe800078e00a0 */
[----:B------:R-:W-:Y:S01]  /*7f50*/  @P0 IMAD R133, R249, c[0x0][0x1e4], R133 ;  /* 0x00007900f9850a24 */ /* 0x000fe200078e0285 */
[----:B------:R2:W3:Y:S01]  /*7f60*/  MUFU.EX2 R2, R0 ;  /* 0x0000000000027308 */ /* 0x0004e20000000800 */
[--C-:B------:R-:W-:Y:S02]  /*7f70*/  FFMA.FTZ R8, R8, c[0x0][0x2d0], -R172.reuse ;  /* 0x0000b40008087a23 */ /* 0x100fe400000108ac */
[--C-:B------:R-:W-:Y:S01]  /*7f80*/  FFMA.FTZ R9, R9, c[0x0][0x2d0], -R172.reuse ;  /* 0x0000b40009097a23 */ /* 0x100fe200000108ac */
[----:B------:R-:W-:Y:S01]  /*7f90*/  @P0 IADD3 R133, R163, R133, RZ ;  /* 0x00000085a3850210 */ /* 0x000fe20007ffe0ff */
[--C-:B------:R-:W-:Y:S02]  /*7fa0*/  FFMA.FTZ R24, R24, c[0x0][0x2d0], -R172.reuse ;  /* 0x0000b40018187a23 */ /* 0x100fe400000108ac */
[--C-:B------:R-:W-:Y:S02]  /*7fb0*/  FFMA.FTZ R25, R25, c[0x0][0x2d0], -R172.reuse ;  /* 0x0000b40019197a23 */ /* 0x100fe400000108ac */
[--C-:B------:R-:W-:Y:S01]  /*7fc0*/  FFMA.FTZ R28, R28, c[0x0][0x2d0], -R172.reuse ;  /* 0x0000b4001c1c7a23 */ /* 0x100fe200000108ac */
[----:B------:R4:W-:Y:S01]  /*7fd0*/  MUFU.EX2 R177, R5 ;  /* 0x0000000500b17308 */ /* 0x0009e20000000800 */
[--C-:B------:R-:W-:Y:S02]  /*7fe0*/  FFMA.FTZ R29, R29, c[0x0][0x2d0], -R172.reuse ;  /* 0x0000b4001d1d7a23 */ /* 0x100fe400000108ac */
[--C-:B------:R-:W-:Y:S02]  /*7ff0*/  FFMA.FTZ R32, R32, c[0x0][0x2d0], -R172.reuse ;  /* 0x0000b40020207a23 */ /* 0x100fe400000108ac */
[----:B-1----:R-:W-:Y:S02]  /*8000*/  @P0 IMAD R4, R133, 0x60, RZ ;  /* 0x0000006085040824 */ /* 0x002fe400078e02ff */
[----:B------:R-:W-:Y:S02]  /*8010*/  FMUL.FTZ R133, R3, c[0x0][0x2d0] ;  /* 0x0000b40003857a20 */ /* 0x000fe40000410000 */
[----:B------:R-:W-:Y:S01]  /*8020*/  FFMA.FTZ R33, R33, c[0x0][0x2d0], -R172 ;  /* 0x0000b40021217a23 */ /* 0x000fe200000108ac */
[----:B------:R-:W-:Y:S01]  /*8030*/  @P0 IADD3 R4, R161, R4, RZ ;  /* 0x00000004a1040210 */ /* 0x000fe20007ffe0ff */
[----:B------:R1:W-:Y:S01]  /*8040*/  MUFU.EX2 R178, R8 ;  /* 0x0000000800b27308 */ /* 0x0003e20000000800 */
[--C-:B------:R-:W-:Y:S01]  /*8050*/  FFMA.FTZ R6, R6, c[0x0][0x2d0], -R133.reuse ;  /* 0x0000b40006067a23 */ /* 0x100fe20000010885 */
[----:B------:R-:W-:Y:S01]  /*8060*/  @P0 SHF.L.U64.HI R161, R250, 0x6, R252 ;  /* 0x00000006faa10819 */ /* 0x000fe200000102fc */
[----:B--2---:R-:W-:Y:S01]  /*8070*/  FADD.FTZ R0, -R3, R134 ;  /* 0x0000008603007221 */ /* 0x004fe20000010100 */
[----:B------:R-:W-:Y:S01]  /*8080*/  @P0 SHF.L.U32 R134, R160, 0x1, RZ ;  /* 0x00000001a0860819 */ /* 0x000fe200000006ff */
[--C-:B------:R-:W-:Y:S01]  /*8090*/  FFMA.FTZ R10, R10, c[0x0][0x2d0], -R133.reuse ;  /* 0x0000b4000a0a7a23 */ /* 0x100fe20000010885 */
[----:B------:R-:W-:Y:S01]  /*80a0*/  @P0 SHF.L.U64.HI R160, R160, 0x1, R4 ;  /* 0x00000001a0a00819 */ /* 0x000fe20000010204 */
[----:B------:R-:W-:Y:S01]  /*80b0*/  FMUL.FTZ R0, R0, c[0x0][0x2d0] ;  /* 0x0000b40000007a20 */ /* 0x000fe20000410000 */
[C---:B------:R-:W-:Y:S01]  /*80c0*/  @P0 IADD3 R4, P1, R134.reuse, c[0x0][0x1c8], RZ ;  /* 0x0000720086040a10 */ /* 0x040fe20007f3e0ff */
[--C-:B------:R-:W-:Y:S01]  /*80d0*/  FFMA.FTZ R11, R11, c[0x0][0x2d0], -R133.reuse ;  /* 0x0000b4000b0b7a23 */ /* 0x100fe20000010885 */
[----:B------:R2:W-:Y:S01]  /*80e0*/  MUFU.EX2 R179, R9 ;  /* 0x0000000900b37308 */ /* 0x0005e20000000800 */
[----:B------:R-:W-:Y:S01]  /*80f0*/  @P0 IADD3 R162, P2, R134, 0x80, RZ ;  /* 0x0000008086a20810 */ /* 0x000fe20007f5e0ff */
[----:B---3--:R-:W-:Y:S01]  /*8100*/  FMUL.FTZ R52, R2, R52 ;  /* 0x0000003402347220 */ /* 0x008fe20000410000 */
[----:B----4-:R-:W-:Y:S01]  /*8110*/  @P0 IADD3.X R5, R160, c[0x0][0x1cc], RZ, P1, !PT ;  /* 0x00007300a0050a10 */ /* 0x010fe20000ffe4ff */
[----:B------:R-:W-:Y:S01]  /*8120*/  FMUL.FTZ R53, R2, R53 ;  /* 0x0000003502357220 */ /* 0x000fe20000410000 */
[----:B------:R-:W-:Y:S01]  /*8130*/  @P0 IADD3 R162, P1, R162, c[0x0][0x1c8], RZ ;  /* 0x00007200a2a20a10 */ /* 0x000fe20007f3e0ff */
[C---:B------:R-:W-:Y:S02]  /*8140*/  FMUL.FTZ R56, R2.reuse, R56 ;  /* 0x0000003802387220 */ /* 0x040fe40000410000 */
[----:B------:R3:W-:Y:S01]  /*8150*/  @P0 LDGSTS.E.BYPASS.LTC128B.128 [R248+0xc100], [R4.64], !P6 ;  /* 0x0c10000004f80fae */ /* 0x0007e2000f101d48 */
[--C-:B------:R-:W-:Y:S01]  /*8160*/  @P0 IADD3.X R163, RZ, c[0x0][0x1cc], R160.reuse, P1, P2 ;  /* 0x00007300ffa30a10 */ /* 0x100fe20000fe44a0 */
[----:B------:R4:W-:Y:S01]  /*8170*/  MUFU.EX2 R173, R6 ;  /* 0x0000000600ad7308 */ /* 0x0009e20000000800 */
[C---:B------:R-:W-:Y:S02]  /*8180*/  FMUL.FTZ R57, R2.reuse, R57 ;  /* 0x0000003902397220 */ /* 0x040fe40000410000 */
[----:B------:R-:W-:Y:S01]  /*8190*/  FMUL.FTZ R60, R2, R60 ;  /* 0x0000003c023c7220 */ /* 0x000fe20000410000 */
[----:B-1----:R-:W-:Y:S01]  /*81a0*/  @P0 IADD3 R8, P3, R134, 0x100, RZ ;  /* 0x0000010086080810 */ /* 0x002fe20007f7e0ff */
[----:B------:R-:W-:Y:S01]  /*81b0*/  FMUL.FTZ R61, R2, R61 ;  /* 0x0000003d023d7220 */ /* 0x000fe20000410000 */
[----:B------:R1:W-:Y:S01]  /*81c0*/  @P0 LDGSTS.E.BYPASS.LTC128B.128 [R248+0xf100], [R162.64], !P5 ;  /* 0x0f100000a2f80fae */ /* 0x0003e2000e901d48 */
[----:B------:R-:W-:Y:S01]  /*81d0*/  @P0 SHF.L.U32 R134, R250, 0x6, RZ ;  /* 0x00000006fa860819 */ /* 0x000fe200000006ff */
[----:B------:R-:W-:Y:S01]  /*81e0*/  FMUL.FTZ R64, R2, R64 ;  /* 0x0000004002407220 */ /* 0x000fe20000410000 */
[----:B------:R-:W-:Y:S01]  /*81f0*/  @P0 IADD3 R8, P2, R8, c[0x0][0x1c8], RZ ;  /* 0x0000720008080a10 */ /* 0x000fe20007f5e0ff */
[----:B------:R-:W1:Y:S01]  /*8200*/  MUFU.EX2 R0, R0 ;  /* 0x0000000000007308 */ /* 0x000e620000000800 */
[C---:B------:R-:W-:Y:S02]  /*8210*/  FMUL.FTZ R65, R2.reuse, R65 ;  /* 0x0000004102417220 */ /* 0x040fe40000410000 */
[C---:B------:R-:W-:Y:S01]  /*8220*/  FMUL.FTZ R68, R2.reuse, R68 ;  /* 0x0000004402447220 */ /* 0x040fe20000410000 */
[----:B--2---:R-:W-:Y:S01]  /*8230*/  @P0 IADD3.X R9, RZ, c[0x0][0x1cc], R160, P2, P3 ;  /* 0x00007300ff090a10 */ /* 0x004fe200017e64a0 */
[C---:B------:R-:W-:Y:S02]  /*8240*/  FMUL.FTZ R69, R2.reuse, R69 ;  /* 0x0000004502457220 */ /* 0x040fe40000410000 */
[C---:B------:R-:W-:Y:S02]  /*8250*/  FMUL.FTZ R72, R2.reuse, R72 ;  /* 0x0000004802487220 */ /* 0x040fe40000410000 */
[----:B------:R2:W-:Y:S01]  /*8260*/  @P0 LDGSTS.E.BYPASS.LTC128B.128 [R248+0x12100], [R8.64], !P4 ;  /* 0x1210000008f80fae */ /* 0x0005e2000e101d48 */
[----:B------:R2:W-:Y:S01]  /*8270*/  MUFU.EX2 R175, R10 ;  /* 0x0000000a00af7308 */ /* 0x0005e20000000800 */
[C---:B------:R-:W-:Y:S02]  /*8280*/  FMUL.FTZ R73, R2.reuse, R73 ;  /* 0x0000004902497220 */ /* 0x040fe40000410000 */
[----:B------:R-:W-:Y:S01]  /*8290*/  FMUL.FTZ R76, R2, R76 ;  /* 0x0000004c024c7220 */ /* 0x000fe20000410000 */
[----:B---3--:R-:W-:Y:S01]  /*82a0*/  @P0 IADD3 R4, P1, R4, R134, RZ ;  /* 0x0000008604040210 */ /* 0x008fe20007f3e0ff */
[C---:B------:R-:W-:Y:S02]  /*82b0*/  FMUL.FTZ R77, R2.reuse, R77 ;  /* 0x0000004d024d7220 */ /* 0x040fe40000410000 */
[----:B------:R-:W-:Y:S01]  /*82c0*/  FMUL.FTZ R80, R2, R80 ;  /* 0x0000005002507220 */ /* 0x000fe20000410000 */
[----:B------:R-:W-:Y:S02]  /*82d0*/  @P0 IADD3.X R5, R5, R161, RZ, P1, !PT ;  /* 0x000000a105050210 */ /* 0x000fe40000ffe4ff */
[----:B------:R3:W-:Y:S01]  /*82e0*/  MUFU.EX2 R174, R11 ;  /* 0x0000000b00ae7308 */ /* 0x0007e20000000800 */
[----:B----4-:R-:W-:Y:S01]  /*82f0*/  @P0 IADD3 R6, P2, R134, R4, RZ ;  /* 0x0000000486060210 */ /* 0x010fe20007f5e0ff */
[--C-:B------:R-:W-:Y:S01]  /*8300*/  FFMA.FTZ R134, R7, c[0x0][0x2d0], -R133.reuse ;  /* 0x0000b40007867a23 */ /* 0x100fe20000010885 */
[----:B------:R4:W-:Y:S02]  /*8310*/  @P0 LDGSTS.E.BYPASS.LTC128B.128 [R248+0xd100], [R4.64], !P6 ;  /* 0x0d10000004f80fae */ /* 0x0009e4000f101d48 */
[----:B------:R-:W-:Y:S01]  /*8320*/  @P0 IADD3.X R7, R161, R5, RZ, P2, !PT ;  /* 0x00000005a1070210 */ /* 0x000fe200017fe4ff */
[C---:B-1----:R-:W-:Y:S02]  /*8330*/  FMUL.FTZ R54, R0.reuse, R54 ;  /* 0x0000003600367220 */ /* 0x042fe40000410000 */
[C---:B------:R-:W-:Y:S02]  /*8340*/  FMUL.FTZ R55, R0.reuse, R55 ;  /* 0x0000003700377220 */ /* 0x040fe40000410000 */
[----:B------:R-:W1:Y:S01]  /*8350*/  MUFU.EX2 R176, R134 ;  /* 0x0000008600b07308 */ /* 0x000e620000000800 */
[C---:B------:R-:W-:Y:S01]  /*8360*/  FMUL.FTZ R58, R0.reuse, R58 ;  /* 0x0000003a003a7220 */ /* 0x040fe20000410000 */
[----:B------:R4:W-:Y:S01]  /*8370*/  @P0 LDGSTS.E.BYPASS.LTC128B.128 [R248+0x10100], [R4.64+0x80], !P5 ;  /* 0x1010008004f80fae */ /* 0x0009e2000e901d48 */
[C---:B------:R-:W-:Y:S02]  /*8380*/  FMUL.FTZ R59, R0.reuse, R59 ;  /* 0x0000003b003b7220 */ /* 0x040fe40000410000 */
[----:B--2---:R-:W-:Y:S02]  /*8390*/  FMUL.FTZ R10, R0, R142 ;  /* 0x0000008e000a7220 */ /* 0x004fe40000410000 */
[C---:B------:R-:W-:Y:S02]  /*83a0*/  FMUL.FTZ R8, R2.reuse, R140 ;  /* 0x0000008c02087220 */ /* 0x040fe40000410000 */
[----:B------:R-:W-:Y:S01]  /*83b0*/  FMUL.FTZ R9, R2, R141 ;  /* 0x0000008d02097220 */ /* 0x000fe20000410000 */
[----:B------:R4:W-:Y:S01]  /*83c0*/  @P0 LDGSTS.E.BYPASS.LTC128B.128 [R248+0x13100], [R4.64+0x100], !P4 ;  /* 0x1310010004f80fae */ /* 0x0009e2000e101d48 */
[C---:B------:R-:W-:Y:S01]  /*83d0*/  FMUL.FTZ R62, R0.reuse, R62 ;  /* 0x0000003e003e7220 */ /* 0x040fe20000410000 */
[----:B------:R-:W-:Y:S01]  /*83e0*/  MUFU.EX2 R183, R24 ;  /* 0x0000001800b77308 */ /* 0x000fe20000000800 */
[C---:B------:R-:W-:Y:S02]  /*83f0*/  FMUL.FTZ R63, R0.reuse, R63 ;  /* 0x0000003f003f7220 */ /* 0x040fe40000410000 */
[C---:B---3--:R-:W-:Y:S02]  /*8400*/  FMUL.FTZ R11, R0.reuse, R143 ;  /* 0x0000008f000b7220 */ /* 0x048fe40000410000 */
[C---:B------:R-:W-:Y:S01]  /*8410*/  FMUL.FTZ R66, R0.reuse, R66 ;  /* 0x0000004200427220 */ /* 0x040fe20000410000 */
[----:B------:R2:W-:Y:S01]  /*8420*/  @P0 LDGSTS.E.BYPASS.LTC128B.128 [R248+0xe100], [R6.64], !P6 ;  /* 0x0e10000006f80fae */ /* 0x0005e2000f101d48 */
[C---:B------:R-:W-:Y:S02]  /*8430*/  FMUL.FTZ R67, R0.reuse, R67 ;  /* 0x0000004300437220 */ /* 0x040fe40000410000 */
[C---:B------:R-:W-:Y:S02]  /*8440*/  FMUL.FTZ R70, R0.reuse, R70 ;  /* 0x0000004600467220 */ /* 0x040fe40000410000 */
[C---:B------:R-:W-:Y:S02]  /*8450*/  FMUL.FTZ R71, R0.reuse, R71 ;  /* 0x0000004700477220 */ /* 0x040fe40000410000 */
[C---:B------:R-:W-:Y:S01]  /*8460*/  FMUL.FTZ R74, R0.reuse, R74 ;  /* 0x0000004a004a7220 */ /* 0x040fe20000410000 */
[----:B------:R2:W-:Y:S01]  /*8470*/  @P0 LDGSTS.E.BYPASS.LTC128B.128 [R248+0x11100], [R6.64+0x80], !P5 ;  /* 0x1110008006f80fae */ /* 0x0005e2000e901d48 */
[C---:B------:R-:W-:Y:S02]  /*8480*/  FMUL.FTZ R75, R0.reuse, R75 ;  /* 0x0000004b004b7220 */ /* 0x040fe40000410000 */
[C---:B------:R-:W-:Y:S02]  /*8490*/  FMUL.FTZ R78, R0.reuse, R78 ;  /* 0x0000004e004e7220 */ /* 0x040fe40000410000 */
[----:B------:R-:W-:Y:S02]  /*84a0*/  FMUL.FTZ R79, R0, R79 ;  /* 0x0000004f004f7220 */ /* 0x000fe40000410000 */
[----:B------:R-:W-:Y:S01]  /*84b0*/  FMUL.FTZ R81, R2, R81 ;  /* 0x0000005102517220 */ /* 0x000fe20000410000 */
[----:B------:R2:W-:Y:S01]  /*84c0*/  @P0 LDGSTS.E.BYPASS.LTC128B.128 [R248+0x14100], [R6.64+0x100], !P4 ;  /* 0x1410010006f80fae */ /* 0x0005e2000e101d48 */
[----:B------:R-:W-:Y:S02]  /*84d0*/  FMUL.FTZ R82, R0, R82 ;  /* 0x0000005200527220 */ /* 0x000fe40000410000 */
[C---:B----4-:R-:W-:Y:S01]  /*84e0*/  FMUL.FTZ R4, R2.reuse, R136 ;  /* 0x0000008802047220 */ /* 0x050fe20000410000 */
[----:B------:R-:W-:Y:S01]  /*84f0*/  F2FP.BF16.PACK_AB R136, R177, R251 ;  /* 0x000000fbb188723e */ /* 0x000fe200000010ff */
[----:B------:R-:W-:Y:S01]  /*8500*/  FMUL.FTZ R5, R2, R137 ;  /* 0x0000008902057220 */ /* 0x000fe20000410000 */
[----:B-1----:R-:W-:Y:S01]  /*8510*/  F2FP.BF16.PACK_AB R137, R176, R173 ;  /* 0x000000adb089723e */ /* 0x002fe200000010ff */
[----:B------:R-:W-:Y:S01]  /*8520*/  FMUL.FTZ R83, R0, R83 ;  /* 0x0000005300537220 */ /* 0x000fe20000410000 */
[----:B------:R-:W1:Y:S01]  /*8530*/  LDSM.16.MT88.4 R160, [R224+0x100] ;  /* 0x00010000e0a0783b */ /* 0x000e620000004200 */
[--C-:B------:R-:W-:Y:S02]  /*8540*/  FFMA.FTZ R26, R26, c[0x0][0x2d0], -R133.reuse ;  /* 0x0000b4001a1a7a23 */ /* 0x100fe40000010885 */
[--C-:B------:R-:W-:Y:S02]  /*8550*/  FFMA.FTZ R27, R27, c[0x0][0x2d0], -R133.reuse ;  /* 0x0000b4001b1b7a23 */ /* 0x100fe40000010885 */
[--C-:B------:R-:W-:Y:S02]  /*8560*/  FFMA.FTZ R30, R30, c[0x0][0x2d0], -R133.reuse ;  /* 0x0000b4001e1e7a23 */ /* 0x100fe40000010885 */
[--C-:B------:R-:W-:Y:S01]  /*8570*/  FFMA.FTZ R31, R31, c[0x0][0x2d0], -R133.reuse ;  /* 0x0000b4001f1f7a23 */ /* 0x100fe20000010885 */
[----:B------:R-:W3:Y:S01]  /*8580*/  LDSM.16.MT88.4 R164, [R225+0x100] ;  /* 0x00010000e1a4783b */ /* 0x000ee20000004200 */
[--C-:B------:R-:W-:Y:S02]  /*8590*/  FFMA.FTZ R34, R34, c[0x0][0x2d0], -R133.reuse ;  /* 0x0000b40022227a23 */ /* 0x100fe40000010885 */
[--C-:B------:R-:W-:Y:S02]  /*85a0*/  FFMA.FTZ R35, R35, c[0x0][0x2d0], -R133.reuse ;  /* 0x0000b40023237a23 */ /* 0x100fe40000010885 */
[--C-:B------:R-:W-:Y:S02]  /*85b0*/  FFMA.FTZ R36, R36, c[0x0][0x2d0], -R172.reuse ;  /* 0x0000b40024247a23 */ /* 0x100fe400000108ac */
[--C-:B------:R-:W-:Y:S01]  /*85c0*/  FFMA.FTZ R37, R37, c[0x0][0x2d0], -R172.reuse ;  /* 0x0000b40025257a23 */ /* 0x100fe200000108ac */
[----:B------:R-:W4:Y:S01]  /*85d0*/  LDSM.16.MT88.4 R168, [R228+0x100] ;  /* 0x00010000e4a8783b */ /* 0x000f220000004200 */
[--C-:B------:R-:W-:Y:S02]  /*85e0*/  FFMA.FTZ R38, R38, c[0x0][0x2d0], -R133.reuse ;  /* 0x0000b40026267a23 */ /* 0x100fe40000010885 */
[C---:B--2---:R-:W-:Y:S01]  /*85f0*/  FMUL.FTZ R6, R0.reuse, R138 ;  /* 0x0000008a00067220 */ /* 0x044fe20000410000 */
[----:B------:R-:W-:Y:S01]  /*8600*/  F2FP.BF16.PACK_AB R138, R179, R178 ;  /* 0x000000b2b38a723e */ /* 0x000fe200000010ff */
[----:B------:R-:W-:Y:S01]  /*8610*/  FMUL.FTZ R7, R0, R139 ;  /* 0x0000008b00077220 */ /* 0x000fe20000410000 */
[----:B------:R-:W-:Y:S01]  /*8620*/  F2FP.BF16.PACK_AB R139, R174, R175 ;  /* 0x000000afae8b723e */ /* 0x000fe200000010ff */
[--C-:B------:R-:W-:Y:S01]  /*8630*/  FFMA.FTZ R39, R39, c[0x0][0x2d0], -R133.reuse ;  /* 0x0000b40027277a23 */ /* 0x100fe20000010885 */
[----:B------:R-:W2:Y:S01]  /*8640*/  LDSM.16.MT88.4 R140, [R227+0x100] ;  /* 0x00010000e38c783b */ /* 0x000ea20000004200 */
[--C-:B------:R-:W-:Y:S02]  /*8650*/  FFMA.FTZ R40, R40, c[0x0][0x2d0], -R172.reuse ;  /* 0x0000b40028287a23 */ /* 0x100fe400000108ac */
[--C-:B------:R-:W-:Y:S02]  /*8660*/  FFMA.FTZ R41, R41, c[0x0][0x2d0], -R172.reuse ;  /* 0x0000b40029297a23 */ /* 0x100fe400000108ac */
[--C-:B------:R-:W-:Y:S02]  /*8670*/  FFMA.FTZ R42, R42, c[0x0][0x2d0], -R133.reuse ;  /* 0x0000b4002a2a7a23 */ /* 0x100fe40000010885 */
[--C-:B------:R-:W-:Y:S01]  /*8680*/  FFMA.FTZ R43, R43, c[0x0][0x2d0], -R133.reuse ;  /* 0x0000b4002b2b7a23 */ /* 0x100fe20000010885 */
[----:B------:R-:W0:Y:S01]  /*8690*/  LDGDEPBAR ;  /* 0x00000000000079af */ /* 0x000e220000000000 */
[C---:B------:R-:W-:Y:S02]  /*86a0*/  FMUL.FTZ R84, R2.reuse, R84 ;  /* 0x0000005402547220 */ /* 0x040fe40000410000 */
[----:B------:R-:W-:Y:S02]  /*86b0*/  FMUL.FTZ R85, R2, R85 ;  /* 0x0000005502557220 */ /* 0x000fe40000410000 */
[C---:B------:R-:W-:Y:S02]  /*86c0*/  FMUL.FTZ R86, R0.reuse, R86 ;  /* 0x0000005600567220 */ /* 0x040fe40000410000 */
[----:B------:R-:W-:Y:S01]  /*86d0*/  FMUL.FTZ R87, R0, R87 ;  /* 0x0000005700577220 */ /* 0x000fe20000410000 */
[C---:B-1----:R-:W-:Y:S05]  /*86e0*/  HMMA.16816.F32.BF16 R4, R136.reuse, R160, R4 ;  /* 0x000000a08804723c */ /* 0x042fea0000041804 */
[C---:B------:R-:W-:Y:S02]  /*86f0*/  FMUL.FTZ R88, R2.reuse, R88 ;  /* 0x0000005802587220 */ /* 0x040fe40000410000 */
[----:B------:R-:W-:Y:S01]  /*8700*/  FMUL.FTZ R89, R2, R89 ;  /* 0x0000005902597220 */ /* 0x000fe20000410000 */
[C---:B------:R-:W-:Y:S01]  /*8710*/  HMMA.16816.F32.BF16 R8, R136.reuse, R162, R8 ;  /* 0x000000a28808723c */ /* 0x040fe20000041808 */
[----:B------:R-:W1:Y:S03]  /*8720*/  LDSM.16.MT88.4 R160, [R224+0x3100] ;  /* 0x00310000e0a0783b */ /* 0x000e660000004200 */
[C---:B------:R-:W-:Y:S02]  /*8730*/  FMUL.FTZ R90, R0.reuse, R90 ;  /* 0x0000005a005a7220 */ /* 0x040fe40000410000 */
[----:B------:R-:W-:Y:S02]  /*8740*/  FMUL.FTZ R91, R0, R91 ;  /* 0x0000005b005b7220 */ /* 0x000fe40000410000 */
[C---:B---3--:R-:W-:Y:S04]  /*8750*/  HMMA.16816.F32.BF16 R52, R136.reuse, R164, R52 ;  /* 0x000000a48834723c */ /* 0x048fe80000041834 */
[C---:B------:R-:W-:Y:S02]  /*8760*/  FMUL.FTZ R92, R2.reuse, R92 ;  /* 0x0000005c025c7220 */ /* 0x040fe40000410000 */
[----:B------:R-:W-:Y:S02]  /*8770*/  FMUL.FTZ R93, R2, R93 ;  /* 0x0000005d025d7220 */ /* 0x000fe40000410000 */
[C---:B------:R-:W-:Y:S01]  /*8780*/  HMMA.16816.F32.BF16 R56, R136.reuse, R166, R56 ;  /* 0x000000a68838723c */ /* 0x040fe20000041838 */
[----:B------:R-:W3:Y:S03]  /*8790*/  LDSM.16.MT88.4 R164, [R225+0x3100] ;  /* 0x00310000e1a4783b */ /* 0x000ee60000004200 */
[C---:B------:R-:W-:Y:S02]  /*87a0*/  FMUL.FTZ R94, R0.reuse, R94 ;  /* 0x0000005e005e7220 */ /* 0x040fe40000410000 */
[----:B------:R-:W-:Y:S02]  /*87b0*/  FMUL.FTZ R95, R0, R95 ;  /* 0x0000005f005f7220 */ /* 0x000fe40000410000 */
[C---:B----4-:R-:W-:Y:S04]  /*87c0*/  HMMA.16816.F32.BF16 R60, R136.reuse, R168, R60 ;  /* 0x000000a8883c723c */ /* 0x050fe8000004183c */
[C---:B------:R-:W-:Y:S02]  /*87d0*/  FMUL.FTZ R96, R2.reuse, R96 ;  /* 0x0000006002607220 */ /* 0x040fe40000410000 */
[----:B------:R-:W-:Y:S02]  /*87e0*/  FMUL.FTZ R97, R2, R97 ;  /* 0x0000006102617220 */ /* 0x000fe40000410000 */
[C---:B------:R-:W-:Y:S04]  /*87f0*/  HMMA.16816.F32.BF16 R64, R136.reuse, R170, R64 ;  /* 0x000000aa8840723c */ /* 0x040fe80000041840 */
[C---:B------:R-:W-:Y:S02]  /*8800*/  FMUL.FTZ R98, R0.reuse, R98 ;  /* 0x0000006200627220 */ /* 0x040fe40000410000 */
[----:B------:R-:W-:Y:S02]  /*8810*/  FMUL.FTZ R99, R0, R99 ;  /* 0x0000006300637220 */ /* 0x000fe40000410000 */
[C---:B--2---:R-:W-:Y:S04]  /*8820*/  HMMA.16816.F32.BF16 R68, R136.reuse, R140, R68 ;  /* 0x0000008c8844723c */ /* 0x044fe80000041844 */
[C---:B------:R-:W-:Y:S02]  /*8830*/  FMUL.FTZ R100, R2.reuse, R100 ;  /* 0x0000006402647220 */ /* 0x040fe40000410000 */
[----:B------:R-:W-:Y:S02]  /*8840*/  FMUL.FTZ R101, R2, R101 ;  /* 0x0000006502657220 */ /* 0x000fe40000410000 */
[C---:B------:R-:W-:Y:S01]  /*8850*/  HMMA.16816.F32.BF16 R72, R136.reuse, R142, R72 ;  /* 0x0000008e8848723c */ /* 0x040fe20000041848 */
[----:B------:R-:W2:Y:S03]  /*8860*/  LDSM.16.MT88.4 R140, [R228+0x3100] ;  /* 0x00310000e48c783b */ /* 0x000ea60000004200 */
[C---:B------:R-:W-:Y:S02]  /*8870*/  FMUL.FTZ R102, R0.reuse, R102 ;  /* 0x0000006600667220 */ /* 0x040fe40000410000 */
[----:B------:R-:W-:Y:S02]  /*8880*/  FMUL.FTZ R103, R0, R103 ;  /* 0x0000006700677220 */ /* 0x000fe40000410000 */
[C---:B-1----:R-:W-:Y:S04]  /*8890*/  HMMA.16816.F32.BF16 R76, R136.reuse, R160, R76 ;  /* 0x000000a0884c723c */ /* 0x042fe8000004184c */
[C---:B------:R-:W-:Y:S02]  /*88a0*/  FMUL.FTZ R104, R2.reuse, R104 ;  /* 0x0000006802687220 */ /* 0x040fe40000410000 */
[----:B------:R-:W-:Y:S02]  /*88b0*/  FMUL.FTZ R105, R2, R105 ;  /* 0x0000006902697220 */ /* 0x000fe40000410000 */
        /* <DEDUP_REMOVED lines=11> */
[--C-:B------:R-:W-:Y:S01]  /*8970*/  FFMA.FTZ R12, R12, c[0x0][0x2d0], -R172.reuse ;  /* 0x0000b4000c0c7a23 */ /* 0x100fe200000108ac */
[C---:B--2---:R-:W-:Y:S03]  /*8980*/  HMMA.16816.F32.BF16 R92, R136.reuse, R140, R92 ;  /* 0x0000008c885c723c */ /* 0x044fe6000004185c */
[--C-:B------:R-:W-:Y:S01]  /*8990*/  FFMA.FTZ R13, R13, c[0x0][0x2d0], -R172.reuse ;  /* 0x0000b4000d0d7a23 */ /* 0x100fe200000108ac */
[----:B------:R2:W-:Y:S01]  /*89a0*/  MUFU.EX2 R250, R12 ;  /* 0x0000000c00fa7308 */ /* 0x0005e20000000800 */
[--C-:B------:R-:W-:Y:S02]  /*89b0*/  FFMA.FTZ R14, R14, c[0x0][0x2d0], -R133.reuse ;  /* 0x0000b4000e0e7a23 */ /* 0x100fe40000010885 */
[--C-:B------:R-:W-:Y:S01]  /*89c0*/  FFMA.FTZ R15, R15, c[0x0][0x2d0], -R133.reuse ;  /* 0x0000b4000f0f7a23 */ /* 0x100fe20000010885 */
[C---:B------:R-:W-:Y:S01]  /*89d0*/  HMMA.16816.F32.BF16 R96, R136.reuse, R142, R96 ;  /* 0x0000008e8860723c */ /* 0x040fe20000041860 */
[----:B------:R-:W4:Y:S03]  /*89e0*/  LDSM.16.MT88.4 R140, [R225+0x6100] ;  /* 0x00610000e18c783b */ /* 0x000f260000004200 */
[C---:B------:R-:W-:Y:S02]  /*89f0*/  FMUL.FTZ R112, R2.reuse, R112 ;  /* 0x0000007002707220 */ /* 0x040fe40000410000 */
[----:B------:R3:W-:Y:S01]  /*8a00*/  MUFU.EX2 R134, R13 ;  /* 0x0000000d00867308 */ /* 0x0007e20000000800 */
[----:B------:R-:W-:Y:S01]  /*8a10*/  FMUL.FTZ R113, R2, R113 ;  /* 0x0000007102717220 */ /* 0x000fe20000410000 */
[C---:B-1----:R-:W-:Y:S04]  /*8a20*/  HMMA.16816.F32.BF16 R100, R136.reuse, R160, R100 ;  /* 0x000000a08864723c */ /* 0x042fe80000041864 */
[C---:B------:R-:W-:Y:S02]  /*8a30*/  FMUL.FTZ R114, R0.reuse, R114 ;  /* 0x0000007200727220 */ /* 0x040fe40000410000 */
[----:B------:R-:W-:Y:S02]  /*8a40*/  FMUL.FTZ R115, R0, R115 ;  /* 0x0000007300737220 */ /* 0x000fe40000410000 */
[C---:B------:R-:W-:Y:S01]  /*8a50*/  HMMA.16816.F32.BF16 R104, R136.reuse, R162, R104 ;  /* 0x000000a28868723c */ /* 0x040fe20000041868 */
[----:B------:R-:W1:Y:S01]  /*8a60*/  LDSM.16.MT88.4 R160, [R228+0x6100] ;  /* 0x00610000e4a0783b */ /* 0x000e620000004200 */
[----:B------:R1:W-:Y:S02]  /*8a70*/  MUFU.EX2 R171, R14 ;  /* 0x0000000e00ab7308 */ /* 0x0003e40000000800 */
[C---:B--2---:R-:W-:Y:S02]  /*8a80*/  FMUL.FTZ R12, R2.reuse, R144 ;  /* 0x00000090020c7220 */ /* 0x044fe40000410000 */
[C---:B------:R-:W-:Y:S02]  /*8a90*/  FMUL.FTZ R116, R2.reuse, R116 ;  /* 0x0000007402747220 */ /* 0x040fe40000410000 */
[C---:B---3--:R-:W-:Y:S04]  /*8aa0*/  HMMA.16816.F32.BF16 R108, R136.reuse, R164, R108 ;  /* 0x000000a4886c723c */ /* 0x048fe8000004186c */
[----:B------:R2:W-:Y:S01]  /*8ab0*/  MUFU.EX2 R170, R15 ;  /* 0x0000000f00aa7308 */ /* 0x0005e20000000800 */
[C---:B------:R-:W-:Y:S02]  /*8ac0*/  FMUL.FTZ R117, R2.reuse, R117 ;  /* 0x0000007502757220 */ /* 0x040fe40000410000 */
[----:B------:R-:W-:Y:S01]  /*8ad0*/  FMUL.FTZ R13, R2, R145 ;  /* 0x00000091020d7220 */ /* 0x000fe20000410000 */
[C---:B------:R-:W-:Y:S01]  /*8ae0*/  HMMA.16816.F32.BF16 R112, R136.reuse, R166, R112 ;  /* 0x000000a68870723c */ /* 0x040fe20000041870 */
[----:B------:R-:W3:Y:S03]  /*8af0*/  LDSM.16.MT88.4 R164, [R227+0x6100] ;  /* 0x00610000e3a4783b */ /* 0x000ee60000004200 */
[C---:B------:R-:W-:Y:S02]  /*8b00*/  FMUL.FTZ R118, R0.reuse, R118 ;  /* 0x0000007600767220 */ /* 0x040fe40000410000 */
[----:B------:R-:W-:Y:S02]  /*8b10*/  FMUL.FTZ R119, R0, R119 ;  /* 0x0000007700777220 */ /* 0x000fe40000410000 */
[--C-:B------:R-:W-:Y:S04]  /*8b20*/  FFMA.FTZ R16, R16, c[0x0][0x2d0], -R172.reuse ;  /* 0x0000b40010107a23 */ /* 0x100fe800000108ac */
[--C-:B------:R-:W-:Y:S01]  /*8b30*/  FFMA.FTZ R17, R17, c[0x0][0x2d0], -R172.reuse ;  /* 0x0000b40011117a23 */ /* 0x100fe200000108ac */
[C---:B----4-:R-:W-:Y:S01]  /*8b40*/  HMMA.16816.F32.BF16 R116, R136.reuse, R140, R116 ;  /* 0x0000008c8874723c */ /* 0x050fe20000041874 */
[----:B------:R4:W3:Y:S02]  /*8b50*/  MUFU.EX2 R180, R16 ;  /* 0x0000001000b47308 */ /* 0x0008e40000000800 */
[--C-:B------:R-:W-:Y:S02]  /*8b60*/  FFMA.FTZ R18, R18, c[0x0][0x2d0], -R133.reuse ;  /* 0x0000b40012127a23 */ /* 0x100fe40000010885 */
[--C-:B------:R-:W-:Y:S02]  /*8b70*/  FFMA.FTZ R19, R19, c[0x0][0x2d0], -R133.reuse ;  /* 0x0000b40013137a23 */ /* 0x100fe40000010885 */
[C---:B------:R-:W-:Y:S02]  /*8b80*/  FMUL.FTZ R120, R2.reuse, R120 ;  /* 0x0000007802787220 */ /* 0x040fe40000410000 */
[----:B------:R-:W-:Y:S02]  /*8b90*/  FMUL.FTZ R121, R2, R121 ;  /* 0x0000007902797220 */ /* 0x000fe40000410000 */
[----:B------:R3:W3:Y:S01]  /*8ba0*/  MUFU.EX2 R252, R17 ;  /* 0x0000001100fc7308 */ /* 0x0006e20000000800 */
[C---:B------:R-:W-:Y:S02]  /*8bb0*/  FMUL.FTZ R122, R0.reuse, R122 ;  /* 0x0000007a007a7220 */ /* 0x040fe40000410000 */
[C---:B------:R-:W-:Y:S02]  /*8bc0*/  FMUL.FTZ R123, R0.reuse, R123 ;  /* 0x0000007b007b7220 */ /* 0x040fe40000410000 */
[C---:B-1----:R-:W-:Y:S02]  /*8bd0*/  FMUL.FTZ R14, R0.reuse, R146 ;  /* 0x00000092000e7220 */ /* 0x042fe40000410000 */
[----:B--2---:R-:W-:Y:S02]  /*8be0*/  FMUL.FTZ R15, R0, R147 ;  /* 0x00000093000f7220 */ /* 0x004fe40000410000 */
[----:B------:R-:W-:Y:S01]  /*8bf0*/  LDSM.16.MT88.4 R144, [R225+0x900] ;  /* 0x00090000e190783b */ /* 0x000fe20000004200 */
[C---:B------:R-:W-:Y:S01]  /*8c00*/  HMMA.16816.F32.BF16 R120, R136.reuse, R142, R120 ;  /* 0x0000008e8878723c */ /* 0x040fe20000041878 */
[----:B------:R1:W-:Y:S02]  /*8c10*/  MUFU.EX2 R169, R18 ;  /* 0x0000001200a97308 */ /* 0x0003e40000000800 */
[C---:B------:R-:W-:Y:S02]  /*8c20*/  FMUL.FTZ R124, R2.reuse, R124 ;  /* 0x0000007c027c7220 */ /* 0x040fe40000410000 */
[C---:B----4-:R-:W-:Y:S02]  /*8c30*/  FMUL.FTZ R16, R2.reuse, R148 ;  /* 0x0000009402107220 */ /* 0x050fe40000410000 */
[----:B------:R-:W2:Y:S01]  /*8c40*/  LDSM.16.MT88.4 R140, [R224+0x900] ;  /* 0x00090000e08c783b */ /* 0x000ea20000004200 */
[C---:B------:R-:W-:Y:S03]  /*8c50*/  HMMA.16816.F32.BF16 R12, R136.reuse, R160, R12 ;  /* 0x000000a0880c723c */ /* 0x040fe6000004180c */
[----:B------:R4:W2:Y:S01]  /*8c60*/  MUFU.EX2 R168, R19 ;  /* 0x0000001300a87308 */ /* 0x0008a20000000800 */
[----:B------:R-:W-:Y:S02]  /*8c70*/  FMUL.FTZ R125, R2, R125 ;  /* 0x0000007d027d7220 */ /* 0x000fe40000410000 */
[C---:B------:R-:W-:Y:S01]  /*8c80*/  FMUL.FTZ R126, R0.reuse, R126 ;  /* 0x0000007e007e7220 */ /* 0x040fe20000410000 */
[----:B---3--:R-:W-:Y:S01]  /*8c90*/  MOV R160, R180 ;  /* 0x000000b400a07202 */ /* 0x008fe20000000f00 */
[----:B------:R-:W-:Y:S04]  /*8ca0*/  FMUL.FTZ R127, R0, R127 ;  /* 0x0000007f007f7220 */ /* 0x000fe80000410000 */
[C---:B------:R-:W-:Y:S01]  /*8cb0*/  FMUL.FTZ R17, R2.reuse, R149 ;  /* 0x0000009502117220 */ /* 0x040fe20000410000 */
[----:B------:R-:W-:Y:S01]  /*8cc0*/  MUFU.EX2 R180, R25 ;  /* 0x0000001900b47308 */ /* 0x000fe20000000800 */
[----:B------:R-:W-:Y:S01]  /*8cd0*/  FMUL.FTZ R128, R2, R128 ;  /* 0x0000008002807220 */ /* 0x000fe20000410000 */
[C---:B------:R-:W-:Y:S03]  /*8ce0*/  HMMA.16816.F32.BF16 R124, R136.reuse, R162, R124 ;  /* 0x000000a2887c723c */ /* 0x040fe6000004187c */
[----:B-1----:R-:W-:Y:S02]  /*8cf0*/  FMUL.FTZ R18, R0, R150 ;  /* 0x0000009600127220 */ /* 0x002fe40000410000 */
[----:B------:R-:W-:Y:S02]  /*8d00*/  FMUL.FTZ R129, R2, R129 ;  /* 0x0000008102817220 */ /* 0x000fe40000410000 */
[C---:B------:R-:W-:Y:S01]  /*8d10*/  FMUL.FTZ R130, R0.reuse, R130 ;  /* 0x0000008200827220 */ /* 0x040fe20000410000 */
[----:B------:R-:W-:Y:S01]  /*8d20*/  MUFU.EX2 R161, R26 ;  /* 0x0000001a00a17308 */ /* 0x000fe20000000800 */
[C---:B------:R-:W-:Y:S03]  /*8d30*/  FMUL.FTZ R131, R0.reuse, R131 ;  /* 0x0000008300837220 */ /* 0x040fe60000410000 */
[----:B----4-:R-:W-:Y:S02]  /*8d40*/  FMUL.FTZ R19, R0, R151 ;  /* 0x0000009700137220 */ /* 0x010fe40000410000 */
[----:B------:R-:W1:Y:S01]  /*8d50*/  LDSM.16.MT88.4 R148, [R228+0x900] ;  /* 0x00090000e494783b */ /* 0x000e620000004200 */
[--C-:B------:R-:W-:Y:S02]  /*8d60*/  FFMA.FTZ R20, R20, c[0x0][0x2d0], -R172.reuse ;  /* 0x0000b40014147a23 */ /* 0x100fe400000108ac */
[--C-:B------:R-:W-:Y:S02]  /*8d70*/  FFMA.FTZ R21, R21, c[0x0][0x2d0], -R172.reuse ;  /* 0x0000b40015157a23 */ /* 0x100fe400000108ac */
[C---:B------:R-:W-:Y:S01]  /*8d80*/  HMMA.16816.F32.BF16 R16, R136.reuse, R164, R16 ;  /* 0x000000a48810723c */ /* 0x040fe20000041810 */
[----:B------:R-:W-:Y:S02]  /*8d90*/  MUFU.EX2 R182, R20 ;  /* 0x0000001400b67308 */ /* 0x000fe40000000800 */
[--C-:B------:R-:W-:Y:S02]  /*8da0*/  FFMA.FTZ R22, R22, c[0x0][0x2d0], -R133.reuse ;  /* 0x0000b40016167a23 */ /* 0x100fe40000010885 */
[--C-:B------:R-:W-:Y:S02]  /*8db0*/  FFMA.FTZ R23, R23, c[0x0][0x2d0], -R133.reuse ;  /* 0x0000b40017177a23 */ /* 0x100fe40000010885 */
[----:B------:R-:W-:Y:S01]  /*8dc0*/  MOV R164, R178 ;  /* 0x000000b200a47202 */ /* 0x000fe20000000f00 */
[----:B------:R-:W-:Y:S03]  /*8dd0*/  HMMA.16816.F32.BF16 R128, R136, R166, R128 ;  /* 0x000000a68880723c */ /* 0x000fe60000041880 */
[----:B------:R-:W-:Y:S01]  /*8de0*/  MUFU.EX2 R178, R28 ;  /* 0x0000001c00b27308 */ /* 0x000fe20000000800 */
[----:B------:R-:W-:Y:S01]  /*8df0*/  MOV R165, R179 ;  /* 0x000000b300a57202 */ /* 0x000fe20000000f00 */
[--C-:B------:R-:W-:Y:S02]  /*8e00*/  FFMA.FTZ R45, R45, c[0x0][0x2d0], -R172.reuse ;  /* 0x0000b4002d2d7a23 */ /* 0x100fe400000108ac */
[----:B------:R-:W-:Y:S01]  /*8e10*/  F2FP.BF16.PACK_AB R136, R134, R250 ;  /* 0x000000fa8688723e */ /* 0x000fe200000010ff */
[--C-:B------:R-:W-:Y:S01]  /*8e20*/  FFMA.FTZ R48, R48, c[0x0][0x2d0], -R172.reuse ;  /* 0x0000b40030307a23 */ /* 0x100fe200000108ac */
[----:B------:R-:W-:Y:S03]  /*8e30*/  F2FP.BF16.PACK_AB R138, R252, R160 ;  /* 0x000000a0fc8a723e */ /* 0x000fe600000010ff */
[----:B------:R-:W-:Y:S01]  /*8e40*/  F2FP.BF16.PACK_AB R137, R170, R171 ;  /* 0x000000abaa89723e */ /* 0x000fe200000010ff */
[----:B------:R-:W-:Y:S01]  /*8e50*/  MUFU.EX2 R179, R32 ;  /* 0x0000002000b37308 */ /* 0x000fe20000000800 */
[----:B--2---:R-:W-:Y:S01]  /*8e60*/  F2FP.BF16.PACK_AB R139, R168, R169 ;  /* 0x000000a9a88b723e */ /* 0x004fe200000010ff */
[--C-:B------:R-:W-:Y:S01]  /*8e70*/  FFMA.FTZ R46, R46, c[0x0][0x2d0], -R133.reuse ;  /* 0x0000b4002e2e7a23 */ /* 0x100fe20000010885 */
[----:B------:R-:W-:Y:S01]  /*8e80*/  MOV R167, R177 ;  /* 0x000000b100a77202 */ /* 0x000fe20000000f00 */
[--C-:B------:R-:W-:Y:S02]  /*8e90*/  FFMA.FTZ R47, R47, c[0x0][0x2d0], -R133.reuse ;  /* 0x0000b4002f2f7a23 */ /* 0x100fe40000010885 */
[--C-:B------:R-:W-:Y:S02]  /*8ea0*/  FFMA.FTZ R50, R50, c[0x0][0x2d0], -R133.reuse ;  /* 0x0000b40032327a23 */ /* 0x100fe40000010885 */
[C---:B------:R-:W-:Y:S02]  /*8eb0*/  HMMA.16816.F32.BF16 R4, R136.reuse, R140, R4 ;  /* 0x0000008c8804723c */ /* 0x040fe40000041804 */
[----:B------:R-:W-:Y:S01]  /*8ec0*/  MUFU.EX2 R177, R33 ;  /* 0x0000002100b17308 */ /* 0x000fe20000000800 */
[----:B------:R-:W-:Y:S05]  /*8ed0*/  FFMA.FTZ R133, R51, c[0x0][0x2d0], -R133 ;  /* 0x0000b40033857a23 */ /* 0x000fea0000010885 */
[C---:B------:R-:W-:Y:S01]  /*8ee0*/  HMMA.16816.F32.BF16 R8, R136.reuse, R142, R8 ;  /* 0x0000008e8808723c */ /* 0x040fe20000041808 */
[----:B------:R-:W2:Y:S03]  /*8ef0*/  LDSM.16.MT88.4 R140, [R227+0x900] ;  /* 0x00090000e38c783b */ /* 0x000ea60000004200 */
[----:B------:R-:W-:Y:S04]  /*8f00*/  MUFU.EX2 R166, R37 ;  /* 0x0000002500a67308 */ /* 0x000fe80000000800 */
[C---:B------:R-:W-:Y:S06]  /*8f10*/  HMMA.16816.F32.BF16 R52, R136.reuse, R144, R52 ;  /* 0x000000908834723c */ /* 0x040fec0000041834 */
[----:B------:R-:W-:Y:S02]  /*8f20*/  MUFU.EX2 R133, R133 ;  /* 0x0000008500857308 */ /* 0x000fe40000000800 */
[C---:B------:R-:W-:Y:S01]  /*8f30*/  HMMA.16816.F32.BF16 R56, R136.reuse, R146, R56 ;  /* 0x000000928838723c */ /* 0x040fe20000041838 */
[----:B------:R-:W3:Y:S07]  /*8f40*/  LDSM.16.MT88.4 R144, [R224+0x3900] ;  /* 0x00390000e090783b */ /* 0x000eee0000004200 */
[C---:B-1----:R-:W-:Y:S01]  /*8f50*/  HMMA.16816.F32.BF16 R60, R136.reuse, R148, R60 ;  /* 0x00000094883c723c */ /* 0x042fe2000004183c */
[----:B------:R-:W1:Y:S07]  /*8f60*/  MUFU.EX2 R181, R21 ;  /* 0x0000001500b57308 */ /* 0x000e6e0000000800 */
[C---:B------:R-:W-:Y:S01]  /*8f70*/  HMMA.16816.F32.BF16 R64, R136.reuse, R150, R64 ;  /* 0x000000968840723c */ /* 0x040fe20000041840 */
[----:B------:R-:W4:Y:S02]  /*8f80*/  LDSM.16.MT88.4 R148, [R225+0x3900] ;  /* 0x00390000e194783b */ /* 0x000f240000004200 */
[----:B------:R3:W-:Y:S05]  /*8f90*/  MUFU.EX2 R163, R22 ;  /* 0x0000001600a37308 */ /* 0x0007ea0000000800 */
[C---:B--2---:R-:W-:Y:S05]  /*8fa0*/  HMMA.16816.F32.BF16 R68, R136.reuse, R140, R68 ;  /* 0x0000008c8844723c */ /* 0x044fea0000041844 */
[----:B------:R-:W2:Y:S03]  /*8fb0*/  MUFU.EX2 R162, R23 ;  /* 0x0000001700a27308 */ /* 0x000ea60000000800 */
[C---:B------:R-:W-:Y:S01]  /*8fc0*/  HMMA.16816.F32.BF16 R72, R136.reuse, R142, R72 ;  /* 0x0000008e8848723c */ /* 0x040fe20000041848 */
[----:B------:R-:W4:Y:S03]  /*8fd0*/  LDSM.16.MT88.4 R140, [R228+0x3900] ;  /* 0x00390000e48c783b */ /* 0x000f260000004200 */
[----:B-1----:R-:W-:Y:S03]  /*8fe0*/  F2FP.BF16.PACK_AB R20, R181, R182 ;  /* 0x000000b6b514723e */ /* 0x002fe600000010ff */
[----:B------:R-:W-:Y:S01]  /*8ff0*/  MUFU.EX2 R45, R45 ;  /* 0x0000002d002d7308 */ /* 0x000fe20000000800 */
[C---:B---3--:R-:W-:Y:S04]  /*9000*/  HMMA.16816.F32.BF16 R76, R136.reuse, R144, R76 ;  /* 0x00000090884c723c */ /* 0x048fe8000004184c */
[----:B------:R-:W-:Y:S04]  /*9010*/  F2FP.BF16.PACK_AB R22, R180, R183 ;  /* 0x000000b7b416723e */ /* 0x000fe800000010ff */
[C---:B------:R-:W-:Y:S01]  /*9020*/  HMMA.16816.F32.BF16 R80, R136.reuse, R146, R80 ;  /* 0x000000928850723c */ /* 0x040fe20000041850 */
[----:B------:R-:W1:Y:S01]  /*9030*/  LDSM.16.MT88.4 R144, [R227+0x3900] ;  /* 0x00390000e390783b */ /* 0x000e620000004200 */
[----:B------:R-:W-:Y:S02]  /*9040*/  MUFU.EX2 R46, R46 ;  /* 0x0000002e002e7308 */ /* 0x000fe40000000800 */
[----:B--2---:R-:W-:Y:S04]  /*9050*/  F2FP.BF16.PACK_AB R21, R162, R163 ;  /* 0x000000a3a215723e */ /* 0x004fe800000010ff */
[C---:B----4-:R-:W-:Y:S04]  /*9060*/  HMMA.16816.F32.BF16 R84, R136.reuse, R148, R84 ;  /* 0x000000948854723c */ /* 0x050fe80000041854 */
[----:B------:R-:W-:Y:S04]  /*9070*/  MUFU.EX2 R47, R47 ;  /* 0x0000002f002f7308 */ /* 0x000fe80000000800 */
[C---:B------:R-:W-:Y:S01]  /*9080*/  HMMA.16816.F32.BF16 R88, R136.reuse, R150, R88 ;  /* 0x000000968858723c */ /* 0x040fe20000041858 */
[----:B------:R-:W2:Y:S05]  /*9090*/  LDSM.16.MT88.4 R148, [R224+0x6900] ;  /* 0x00690000e094783b */ /* 0x000eaa0000004200 */
[----:B------:R-:W-:Y:S02]  /*90a0*/  MUFU.EX2 R48, R48 ;  /* 0x0000003000307308 */ /* 0x000fe40000000800 */
[C---:B------:R-:W-:Y:S08]  /*90b0*/  HMMA.16816.F32.BF16 R92, R136.reuse, R140, R92 ;  /* 0x0000008c885c723c */ /* 0x040ff0000004185c */
[----:B------:R-:W-:Y:S01]  /*90c0*/  MUFU.EX2 R50, R50 ;  /* 0x0000003200327308 */ /* 0x000fe20000000800 */
        /* <DEDUP_REMOVED lines=11> */
[C---:B-1----:R-:W-:Y:S01]  /*9180*/  HMMA.16816.F32.BF16 R12, R136.reuse, R144, R12 ;  /* 0x00000090880c723c */ /* 0x042fe2000004180c */
[----:B------:R-:W-:Y:S07]  /*9190*/  MUFU.EX2 R145, R30 ;  /* 0x0000001e00917308 */ /* 0x000fee0000000800 */
[C---:B------:R-:W-:Y:S03]  /*91a0*/  HMMA.16816.F32.BF16 R124, R136.reuse, R146, R124 ;  /* 0x00000092887c723c */ /* 0x040fe6000004187c */
[----:B------:R1:W4:Y:S05]  /*91b0*/  MUFU.EX2 R146, R27 ;  /* 0x0000001b00927308 */ /* 0x00032a0000000800 */
[C---:B--2---:R-:W-:Y:S05]  /*91c0*/  HMMA.16816.F32.BF16 R16, R136.reuse, R148, R16 ;  /* 0x000000948810723c */ /* 0x044fea0000041810 */
[----:B------:R-:W2:Y:S03]  /*91d0*/  MUFU.EX2 R147, R29 ;  /* 0x0000001d00937308 */ /* 0x000ea60000000800 */
[----:B------:R-:W-:Y:S01]  /*91e0*/  HMMA.16816.F32.BF16 R128, R136, R150, R128 ;  /* 0x000000968880723c */ /* 0x000fe20000041880 */
[----:B------:R-:W-:Y:S06]  /*91f0*/  LDSM.16.MT88.4 R136, [R228+0x1100] ;  /* 0x00110000e488783b */ /* 0x000fec0000004200 */
[----:B------:R2:W2:Y:S02]  /*9200*/  MUFU.EX2 R144, R31 ;  /* 0x0000001f00907308 */ /* 0x0004a40000000800 */
[----:B-1----:R-:W1:Y:S03]  /*9210*/  LDSM.16.MT88.4 R24, [R225+0x1100] ;  /* 0x00110000e118783b */ /* 0x002e660000004200 */
[----:B----4-:R-:W-:Y:S05]  /*9220*/  F2FP.BF16.PACK_AB R23, R146, R161 ;  /* 0x000000a19217723e */ /* 0x010fea00000010ff */
[----:B------:R-:W-:Y:S02]  /*9230*/  MUFU.EX2 R151, R34 ;  /* 0x0000002200977308 */ /* 0x000fe40000000800 */
[C---:B---3--:R-:W-:Y:S08]  /*9240*/  HMMA.16816.F32.BF16 R4, R20.reuse, R140, R4 ;  /* 0x0000008c1404723c */ /* 0x048ff00000041804 */
[C---:B------:R-:W-:Y:S01]  /*9250*/  HMMA.16816.F32.BF16 R8, R20.reuse, R142, R8 ;  /* 0x0000008e1408723c */ /* 0x040fe20000041808 */
[----:B------:R-:W3:Y:S01]  /*9260*/  LDSM.16.MT88.4 R140, [R227+0x1100] ;  /* 0x00110000e38c783b */ /* 0x000ee20000004200 */
[----:B------:R4:W3:Y:S07]  /*9270*/  MUFU.EX2 R150, R35 ;  /* 0x0000002300967308 */ /* 0x0008ee0000000800 */
[----:B--2---:R-:W-:Y:S03]  /*9280*/  LDSM.16.MT88.4 R28, [R224+0x1900] ;  /* 0x00190000e01c783b */ /* 0x004fe60000004200 */
[----:B------:R-:W-:Y:S10]  /*9290*/  MUFU.EX2 R149, R38 ;  /* 0x0000002600957308 */ /* 0x000ff40000000800 */
[----:B------:R-:W-:Y:S01]  /*92a0*/  MUFU.EX2 R148, R39 ;  /* 0x0000002700947308 */ /* 0x000fe20000000800 */
[C---:B-1----:R-:W-:Y:S01]  /*92b0*/  HMMA.16816.F32.BF16 R52, R20.reuse, R24, R52 ;  /* 0x000000181434723c */ /* 0x042fe20000041834 */
[----:B----4-:R-:W-:Y:S07]  /*92c0*/  LDSM.16.MT88.4 R32, [R228+0x1900] ;  /* 0x00190000e420783b */ /* 0x010fee0000004200 */
        /* <DEDUP_REMOVED lines=23> */
[C---:B---3--:R-:W-:Y:S07]  /*9440*/  HMMA.16816.F32.BF16 R116, R20.reuse, R140, R116 ;  /* 0x0000008c1474723c */ /* 0x048fee0000041874 */
[----:B------:R-:W-:Y:S01]  /*9450*/  MOV R141, R167 ;  /* 0x000000a7008d7202 */ /* 0x000fe20000000f00 */
[C---:B------:R-:W-:Y:S01]  /*9460*/  HMMA.16816.F32.BF16 R120, R20.reuse, R142, R120 ;  /* 0x0000008e1478723c */ /* 0x040fe20000041878 */
[----:B------:R3:W4:Y:S03]  /*9470*/  MUFU.EX2 R167, R36 ;  /* 0x0000002400a77308 */ /* 0x0007260000000800 */
[----:B------:R-:W-:Y:S03]  /*9480*/  MOV R140, R164 ;  /* 0x000000a4008c7202 */ /* 0x000fe60000000f00 */
[----:B------:R-:W-:Y:S01]  /*9490*/  MOV R143, R165 ;  /* 0x000000a5008f7202 */ /* 0x000fe20000000f00 */
[C---:B-1----:R-:W-:Y:S03]  /*94a0*/  HMMA.16816.F32.BF16 R12, R20.reuse, R24, R12 ;  /* 0x00000018140c723c */ /* 0x042fe6000004180c */
[----:B------:R-:W-:Y:S01]  /*94b0*/  MUFU.EX2 R165, R40 ;  /* 0x0000002800a57308 */ /* 0x000fe20000000800 */
[----:B------:R-:W-:Y:S04]  /*94c0*/  MOV R142, R160 ;  /* 0x000000a0008e7202 */ /* 0x000fe80000000f00 */
[C---:B------:R-:W-:Y:S01]  /*94d0*/  HMMA.16816.F32.BF16 R124, R20.reuse, R26, R124 ;  /* 0x0000001a147c723c */ /* 0x040fe2000004187c */
[----:B------:R-:W1:Y:S04]  /*94e0*/  LDSM.16.MT88.4 R24, [R225+0x1900] ;  /* 0x00190000e118783b */ /* 0x000e680000004200 */
[----:B------:R-:W1:Y:S03]  /*94f0*/  MUFU.EX2 R164, R41 ;  /* 0x0000002900a47308 */ /* 0x000e660000000800 */
[C---:B--2---:R-:W-:Y:S01]  /*9500*/  HMMA.16816.F32.BF16 R16, R20.reuse, R136, R16 ;  /* 0x000000881410723c */ /* 0x044fe20000041810 */
[----:B---3--:R-:W-:Y:S06]  /*9510*/  LDSM.16.MT88.4 R36, [R228+0x2100] ;  /* 0x00210000e424783b */ /* 0x008fec0000004200 */
[----:B------:R-:W-:Y:S01]  /*9520*/  MUFU.EX2 R160, R42 ;  /* 0x0000002a00a07308 */ /* 0x000fe20000000800 */
[----:B------:R-:W-:Y:S01]  /*9530*/  MOV R137, R134 ;  /* 0x0000008600897202 */ /* 0x000fe20000000f00 */
[----:B------:R-:W-:Y:S01]  /*9540*/  HMMA.16816.F32.BF16 R128, R20, R138, R128 ;  /* 0x0000008a1480723c */ /* 0x000fe20000041880 */
[----:B------:R-:W2:Y:S02]  /*9550*/  LDL.LU R138, [R1] ;  /* 0x00000000018a7983 */ /* 0x000ea40000300800 */
[--C-:B------:R-:W-:Y:S02]  /*9560*/  FFMA.FTZ R136, R44, c[0x0][0x2d0], -R172.reuse ;  /* 0x0000b4002c887a23 */ /* 0x100fe400000108ac */
[----:B------:R-:W3:Y:S01]  /*9570*/  LDL.LU R139, [R1+0x4] ;  /* 0x00000400018b7983 */ /* 0x000ee20000300800 */
[----:B------:R-:W-:Y:S01]  /*9580*/  FFMA.FTZ R172, R49, c[0x0][0x2d0], -R172 ;  /* 0x0000b40031ac7a23 */ /* 0x000fe200000108ac */
[----:B------:R-:W-:Y:S01]  /*9590*/  F2FP.BF16.PACK_AB R20, R147, R178 ;  /* 0x000000b29314723e */ /* 0x000fe200000010ff */
[----:B------:R1:W1:Y:S01]  /*95a0*/  MUFU.EX2 R134, R43 ;  /* 0x0000002b00867308 */ /* 0x0002620000000800 */
[----:B------:R-:W-:Y:S03]  /*95b0*/  F2FP.BF16.PACK_AB R22, R177, R179 ;  /* 0x000000b3b116723e */ /* 0x000fe600000010ff */
[----:B------:R-:W-:Y:S02]  /*95c0*/  F2FP.BF16.PACK_AB R21, R144, R145 ;  /* 0x000000919015723e */ /* 0x000fe400000010ff */
[----:B------:R-:W-:Y:S04]  /*95d0*/  F2FP.BF16.PACK_AB R23, R150, R151 ;  /* 0x000000979617723e */ /* 0x000fe800000010ff */
[----:B------:R-:W2:Y:S03]  /*95e0*/  MUFU.EX2 R49, R136 ;  /* 0x0000008800317308 */ /* 0x000ea60000000800 */
[C---:B------:R-:W-:Y:S07]  /*95f0*/  HMMA.16816.F32.BF16 R4, R20.reuse, R28, R4 ;  /* 0x0000001c1404723c */ /* 0x040fee0000041804 */
[----:B------:R-:W2:Y:S01]  /*9600*/  MUFU.EX2 R172, R172 ;  /* 0x000000ac00ac7308 */ /* 0x000ea20000000800 */
[C---:B------:R-:W-:Y:S01]  /*9610*/  HMMA.16816.F32.BF16 R8, R20.reuse, R30, R8 ;  /* 0x0000001e1408723c */ /* 0x040fe20000041808 */
[----:B------:R-:W4:Y:S07]  /*9620*/  LDSM.16.MT88.4 R28, [R227+0x1900] ;  /* 0x00190000e31c783b */ /* 0x000f2e0000004200 */
[C---:B-1----:R-:W-:Y:S01]  /*9630*/  HMMA.16816.F32.BF16 R52, R20.reuse, R24, R52 ;  /* 0x000000181434723c */ /* 0x042fe20000041834 */
[----:B------:R-:W-:Y:S07]  /*9640*/  LDSM.16.MT88.4 R40, [R225+0x5100] ;  /* 0x00510000e128783b */ /* 0x000fee0000004200 */
[C---:B------:R-:W-:Y:S01]  /*9650*/  HMMA.16816.F32.BF16 R56, R20.reuse, R26, R56 ;  /* 0x0000001a1438723c */ /* 0x040fe20000041838 */
[----:B------:R-:W1:Y:S07]  /*9660*/  LDSM.16.MT88.4 R24, [R224+0x4900] ;  /* 0x00490000e018783b */ /* 0x000e6e0000004200 */
[C---:B------:R-:W-:Y:S08]  /*9670*/  HMMA.16816.F32.BF16 R60, R20.reuse, R32, R60 ;  /* 0x00000020143c723c */ /* 0x040ff0000004183c */
[C---:B------:R-:W-:Y:S01]  /*9680*/  HMMA.16816.F32.BF16 R64, R20.reuse, R34, R64 ;  /* 0x000000221440723c */ /* 0x040fe20000041840 */
[----:B------:R-:W1:Y:S07]  /*9690*/  LDSM.16.MT88.4 R32, [R225+0x4900] ;  /* 0x00490000e120783b */ /* 0x000e6e0000004200 */
[C---:B----4-:R-:W-:Y:S08]  /*96a0*/  HMMA.16816.F32.BF16 R68, R20.reuse, R28, R68 ;  /* 0x0000001c1444723c */ /* 0x050ff00000041844 */
[C---:B------:R-:W-:Y:S01]  /*96b0*/  HMMA.16816.F32.BF16 R72, R20.reuse, R30, R72 ;  /* 0x0000001e1448723c */ /* 0x040fe20000041848 */
[----:B------:R-:W4:Y:S07]  /*96c0*/  LDSM.16.MT88.4 R28, [R228+0x4900] ;  /* 0x00490000e41c783b */ /* 0x000f2e0000004200 */
[C---:B-1----:R-:W-:Y:S08]  /*96d0*/  HMMA.16816.F32.BF16 R76, R20.reuse, R24, R76 ;  /* 0x00000018144c723c */ /* 0x042ff0000004184c */
        /* <DEDUP_REMOVED lines=21> */
[----:B------:R-:W-:Y:S01]  /*9830*/  HMMA.16816.F32.BF16 R128, R20, R34, R128 ;  /* 0x000000221480723c */ /* 0x000fe20000041880 */
[----:B------:R-:W1:Y:S06]  /*9840*/  LDSM.16.MT88.4 R32, [R227+0x2100] ;  /* 0x00210000e320783b */ /* 0x000e6c0000004200 */
[----:B------:R-:W-:Y:S02]  /*9850*/  F2FP.BF16.PACK_AB R20, R166, R167 ;  /* 0x000000a7a614723e */ /* 0x000fe400000010ff */
[----:B------:R-:W-:Y:S03]  /*9860*/  F2FP.BF16.PACK_AB R22, R164, R165 ;  /* 0x000000a5a416723e */ /* 0x000fe600000010ff */
[----:B------:R-:W-:Y:S02]  /*9870*/  F2FP.BF16.PACK_AB R21, R148, R149 ;  /* 0x000000959415723e */ /* 0x000fe400000010ff */
[----:B------:R-:W-:Y:S07]  /*9880*/  F2FP.BF16.PACK_AB R23, R134, R160 ;  /* 0x000000a08617723e */ /* 0x000fee00000010ff */
        /* <DEDUP_REMOVED lines=9> */
[C---:B------:R-:W-:Y:S08]  /*9920*/  HMMA.16816.F32.BF16 R68, R20.reuse, R32, R68 ;  /* 0x000000201444723c */ /* 0x040ff00000041844 */
[C---:B------:R-:W-:Y:S01]  /*9930*/  HMMA.16816.F32.BF16 R72, R20.reuse, R34, R72 ;  /* 0x000000221448723c */ /* 0x040fe20000041848 */
[----:B------:R-:W-:Y:S07]  /*9940*/  LDSM.16.MT88.4 R32, [R225+0x8100] ;  /* 0x00810000e120783b */ /* 0x000fee0000004200 */
[C---:B----4-:R-:W-:Y:S08]  /*9950*/  HMMA.16816.F32.BF16 R76, R20.reuse, R28, R76 ;  /* 0x0000001c144c723c */ /* 0x050ff0000004184c */
[C---:B------:R-:W-:Y:S01]  /*9960*/  HMMA.16816.F32.BF16 R80, R20.reuse, R30, R80 ;  /* 0x0000001e1450723c */ /* 0x040fe20000041850 */
[----:B------:R-:W4:Y:S03]  /*9970*/  LDSM.16.MT88.4 R28, [R224+0x8100] ;  /* 0x00810000e01c783b */ /* 0x000f260000004200 */
[----:B--2---:R-:W-:Y:S01]  /*9980*/  FFMA.FTZ R2, R2, R138, R251 ;  /* 0x0000008a02027223 */ /* 0x004fe200000100fb */
[----:B------:R-:W-:Y:S01]  /*9990*/  MOV R138, R143 ;  /* 0x0000008f008a7202 */ /* 0x000fe20000000f00 */
[----:B---3--:R-:W-:Y:S01]  /*99a0*/  FFMA.FTZ R44, R0, R139, R173 ;  /* 0x0000008b002c7223 */ /* 0x008fe200000100ad */
[----:B------:R-:W-:Y:S01]  /*99b0*/  MOV R139, R142 ;  /* 0x0000008e008b7202 */ /* 0x000fe20000000f00 */
[C---:B------:R-:W-:Y:S04]  /*99c0*/  HMMA.16816.F32.BF16 R84, R20.reuse, R40, R84 ;  /* 0x000000281454723c */ /* 0x040fe80000041854 */
[----:B------:R-:W-:Y:S02]  /*99d0*/  MOV R251, R140 ;  /* 0x0000008c00fb7202 */ /* 0x000fe40000000f00 */
[----:B------:R-:W-:Y:S02]  /*99e0*/  MOV R173, R141 ;  /* 0x0000008d00ad7202 */ /* 0x000fe40000000f00 */
[C---:B------:R-:W-:Y:S01]  /*99f0*/  HMMA.16816.F32.BF16 R88, R20.reuse, R42, R88 ;  /* 0x0000002a1458723c */ /* 0x040fe20000041858 */
[----:B------:R-:W2:Y:S03]  /*9a00*/  LDSM.16.MT88.4 R40, [R228+0x8100] ;  /* 0x00810000e428783b */ /* 0x000ea60000004200 */
[----:B------:R-:W-:Y:S01]  /*9a10*/  FADD.FTZ R0, R173, R2 ;  /* 0x00000002ad007221 */ /* 0x000fe20000010000 */
[----:B------:R-:W-:Y:S01]  /*9a20*/  MOV R173, R137 ;  /* 0x0000008900ad7202 */ /* 0x000fe20000000f00 */
[----:B------:R-:W-:Y:S02]  /*9a30*/  FADD.FTZ R2, R176, R44 ;  /* 0x0000002cb0027221 */ /* 0x000fe40000010000 */
[C---:B-1----:R-:W-:Y:S01]  /*9a40*/  HMMA.16816.F32.BF16 R92, R20.reuse, R24, R92 ;  /* 0x00000018145c723c */ /* 0x042fe2000004185c */
[----:B------:R-:W-:Y:S03]  /*9a50*/  LDSM.16.MT88.4 R140, [R224+0x2900] ;  /* 0x00290000e08c783b */ /* 0x000fe60000004200 */
[----:B------:R-:W-:Y:S01]  /*9a60*/  FADD.FTZ R0, R251, R0 ;  /* 0x00000000fb007221 */ /* 0x000fe20000010000 */
[----:B------:R-:W-:Y:S01]  /*9a70*/  MOV R251, R139 ;  /* 0x0000008b00fb7202 */ /* 0x000fe20000000f00 */
        /* <DEDUP_REMOVED lines=12> */
[C---:B----4-:R-:W-:Y:S04]  /*9b40*/  HMMA.16816.F32.BF16 R108, R20.reuse, R28, R108 ;  /* 0x0000001c146c723c */ /* 0x050fe8000004186c */
        /* <DEDUP_REMOVED lines=16> */
[C---:B------:R-:W-:Y:S01]  /*9c50*/  HMMA.16816.F32.BF16 R124, R20.reuse, R42, R124 ;  /* 0x0000002a147c723c */ /* 0x040fe2000004187c */
[----:B------:R-:W-:Y:S03]  /*9c60*/  LDSM.16.MT88.4 R40, [R227+0x5900] ;  /* 0x00590000e328783b */ /* 0x000fe60000004200 */
[----:B------:R-:W-:Y:S02]  /*9c70*/  FADD.FTZ R0, R146, R0 ;  /* 0x0000000092007221 */ /* 0x000fe40000010000 */
[----:B------:R-:W-:Y:S02]  /*9c80*/  FADD.FTZ R2, R180, R2 ;  /* 0x00000002b4027221 */ /* 0x000fe40000010000 */
[C---:B-1----:R-:W-:Y:S04]  /*9c90*/  HMMA.16816.F32.BF16 R16, R20.reuse, R24, R16 ;  /* 0x000000181410723c */ /* 0x042fe80000041810 */
[----:B------:R-:W-:Y:S02]  /*9ca0*/  FADD.FTZ R0, R145, R0 ;  /* 0x0000000091007221 */ /* 0x000fe40000010000 */
[----:B------:R-:W-:Y:S02]  /*9cb0*/  FADD.FTZ R2, R178, R2 ;  /* 0x00000002b2027221 */ /* 0x000fe40000010000 */
[----:B------:R-:W-:Y:S01]  /*9cc0*/  HMMA.16816.F32.BF16 R128, R20, R26, R128 ;  /* 0x0000001a1480723c */ /* 0x000fe20000041880 */
[----:B------:R-:W1:Y:S03]  /*9cd0*/  LDSM.16.MT88.4 R24, [R227+0x2900] ;  /* 0x00290000e318783b */ /* 0x000e660000004200 */
[----:B------:R-:W-:Y:S02]  /*9ce0*/  FADD.FTZ R2, R147, R2 ;  /* 0x0000000293027221 */ /* 0x000fe40000010000 */
[----:B------:R-:W-:Y:S01]  /*9cf0*/  FADD.FTZ R0, R144, R0 ;  /* 0x0000000090007221 */ /* 0x000fe20000010000 */
        /* <DEDUP_REMOVED lines=9> */
[C---:B------:R-:W-:Y:S01]  /*9d90*/  HMMA.16816.F32.BF16 R136, R20.reuse, R140, R4 ;  /* 0x0000008c1488723c */ /* 0x040fe20000041804 */
[----:B------:R-:W2:Y:S02]  /*9da0*/  LDSM.16.MT88.4 R4, [R224+0x5900] ;  /* 0x00590000e004783b */ /* 0x000ea40000004200 */
[----:B------:R-:W-:Y:S02]  /*9db0*/  FADD.FTZ R2, R166, R2 ;  /* 0x00000002a6027221 */ /* 0x000fe40000010000 */
[----:B------:R-:W-:Y:S02]  /*9dc0*/  FADD.FTZ R0, R149, R0 ;  /* 0x0000000095007221 */ /* 0x000fe40000010000 */
[----:B------:R-:W-:Y:S01]  /*9dd0*/  FADD.FTZ R2, R165, R2 ;  /* 0x00000002a5027221 */ /* 0x000fe20000010000 */
[C---:B------:R-:W-:Y:S01]  /*9de0*/  HMMA.16816.F32.BF16 R140, R20.reuse, R142, R8 ;  /* 0x0000008e148c723c */ /* 0x040fe20000041808 */
[----:B------:R-:W2:Y:S03]  /*9df0*/  LDSM.16.MT88.4 R8, [R225+0x5900] ;  /* 0x00590000e108783b */ /* 0x000ea60000004200 */
[----:B------:R-:W-:Y:S02]  /*9e00*/  FADD.FTZ R2, R164, R2 ;  /* 0x00000002a4027221 */ /* 0x000fe40000010000 */
[----:B------:R-:W-:Y:S02]  /*9e10*/  FADD.FTZ R0, R148, R0 ;  /* 0x0000000094007221 */ /* 0x000fe40000010000 */
[C---:B---3--:R-:W-:Y:S04]  /*9e20*/  HMMA.16816.F32.BF16 R52, R20.reuse, R28, R52 ;  /* 0x0000001c1434723c */ /* 0x048fe80000041834 */
[----:B------:R-:W-:Y:S04]  /*9e30*/  FADD.FTZ R0, R160, R0 ;  /* 0x00000000a0007221 */ /* 0x000fe80000010000 */
[C---:B------:R-:W-:Y:S01]  /*9e40*/  HMMA.16816.F32.BF16 R56, R20.reuse, R30, R56 ;  /* 0x0000001e1438723c */ /* 0x040fe20000041838 */
[----:B------:R-:W3:Y:S07]  /*9e50*/  LDSM.16.MT88.4 R28, [R224+0x8900] ;  /* 0x00890000e01c783b */ /* 0x000eee0000004200 */
[C---:B----4-:R-:W-:Y:S08]  /*9e60*/  HMMA.16816.F32.BF16 R60, R20.reuse, R32, R60 ;  /* 0x00000020143c723c */ /* 0x050ff0000004183c */
[C---:B------:R-:W-:Y:S08]  /*9e70*/  HMMA.16816.F32.BF16 R64, R20.reuse, R34, R64 ;  /* 0x000000221440723c */ /* 0x040ff00000041840 */
        /* <DEDUP_REMOVED lines=17> */
[C---:B--2---:R-:W-:Y:S07]  /*9f90*/  HMMA.16816.F32.BF16 R144, R20.reuse, R4, R12 ;  /* 0x000000041490723c */ /* 0x044fee000004180c */
[----:B------:R-:W-:Y:S01]  /*9fa0*/  FADD.FTZ R4, R134, R0 ;  /* 0x0000000086047221 */ /* 0x000fe20000010000 */
[C---:B------:R-:W-:Y:S04]  /*9fb0*/  HMMA.16816.F32.BF16 R124, R20.reuse, R6, R124 ;  /* 0x00000006147c723c */ /* 0x040fe8000004187c */
[----:B------:R-:W-:Y:S01]  /*9fc0*/  FADD.FTZ R0, R49, R2 ;  /* 0x0000000231007221 */ /* 0x000fe20000010000 */
[----:B------:R-:W-:Y:S01]  /*9fd0*/  MOV R134, R3 ;  /* 0x0000000300867202 */ /* 0x000fe20000000f00 */
[----:B------:R-:W-:Y:S02]  /*9fe0*/  FADD.FTZ R4, R46, R4 ;  /* 0x000000042e047221 */ /* 0x000fe40000010000 */
[C---:B----4-:R-:W-:Y:S04]  /*9ff0*/  HMMA.16816.F32.BF16 R148, R20.reuse, R8, R16 ;  /* 0x000000081494723c */ /* 0x050fe80000041810 */
[----:B------:R-:W-:Y:S02]  /*a000*/  FADD.FTZ R0, R45, R0 ;  /* 0x000000002d007221 */ /* 0x000fe40000010000 */
[----:B------:R-:W-:Y:S02]  /*a010*/  FADD.FTZ R4, R47, R4 ;  /* 0x000000042f047221 */ /* 0x000fe40000010000 */
[----:B------:R-:W-:Y:S04]  /*a020*/  HMMA.16816.F32.BF16 R128, R20, R10, R128 ;  /* 0x0000000a1480723c */ /* 0x000fe80000041880 */
[----:B------:R-:W-:Y:S02]  /*a030*/  FADD.FTZ R2, R48, R0 ;  /* 0x0000000030027221 */ /* 0x000fe40000010000 */
[----:B------:R-:W-:Y:S02]  /*a040*/  FADD.FTZ R0, R50, R4 ;  /* 0x0000000432007221 */ /* 0x000fe40000010000 */
[----:B------:R-:W-:Y:S04]  /*a050*/  FADD.FTZ R2, R172, R2 ;  /* 0x00000002ac027221 */ /* 0x000fe80000010000 */
[----:B------:R-:W-:Y:S01]  /*a060*/  FADD.FTZ R0, R133, R0 ;  /* 0x0000000085007221 */ /* 0x000fe20000010000 */
[----:B------:R1:W-:Y:S01]  /*a070*/  STL [R1], R2 ;  /* 0x0000000201007387 */ /* 0x0003e20000100800 */
[----:B------:R-:W-:Y:S03]  /*a080*/  MOV R133, R132 ;  /* 0x0000008400857202 */ /* 0x000fe60000000f00 */
[----:B------:R1:W-:Y:S01]  /*a090*/  STL [R1+0x4], R0 ;  /* 0x0000040001007387 */ /* 0x0003e20000100800 */
[----:B------:R-:W-:-:S05]  /*a0a0*/  @P0 BRA `(.L_x_1334) ;  /* 0xffffca0000000947 */ /* 0x000fca000383ffff */
.L_x_1333:
[----:B-1--4-:R-:W2:Y:S04]  /*a0b0*/  LDL.LU R0, [R1] ;  /* 0x0000000001007983 */ /* 0x012ea80000300800 */
[----:B------:R-:W1:Y:S01]  /*a0c0*/  S2R R8, SR_TID.X ;  /* 0x0000000000087919 */ /* 0x000e620000002100 */
[----:B------:R-:W-:Y:S01]  /*a0d0*/  MOV R134, c[0x0][0x4e8] ;  /* 0x00013a0000867a02 */ /* 0x000fe20000000f00 */
[----:B------:R-:W3:Y:S01]  /*a0e0*/  S2UR UR7, SR_CTAID.Y ;  /* 0x00000000000779c3 */ /* 0x000ee20000002600 */
[----:B------:R-:W-:Y:S01]  /*a0f0*/  ULDC.64 UR4, c[0x0][0x490] ;  /* 0x0001240000047ab9 */ /* 0x000fe20000000a00 */
[----:B------:R-:W4:Y:S04]  /*a100*/  LDL.LU R2, [R1+0x4] ;  /* 0x0000040001027983 */ /* 0x000f280000300800 */
[----:B------:R-:W4:Y:S01]  /*a110*/  LDL.LU R9, [R1+0x40] ;  /* 0x0000400001097983 */ /* 0x000f220000300800 */
[----:B------:R-:W-:-:S03]  /*a120*/  ISETP.NE.AND P0, PT, R134, 0x1, PT ;  /* 0x000000018600780c */ /* 0x000fc60003f05270 */
[----:B-----5:R-:W4:Y:S01]  /*a130*/  LDL.LU R135, [R1+0x5c] ;  /* 0x00005c0001877983 */ /* 0x020f220000300800 */
        /* <DEDUP_REMOVED lines=23> */
[----:B------:R-:W-:-:S03]  /*a2b0*/  IADD3 R2, -R4, R8, RZ ;  /* 0x0000000804027210 */ /* 0x000fc60007ffe1ff */
[----:B------:R-:W1:Y:S01]  /*a2c0*/  @P2 MUFU.RCP R0, R11 ;  /* 0x0000000b00002308 */ /* 0x000e620000001000 */
[----:B------:R-:W-:Y:S01]  /*a2d0*/  IMAD.MOV.U32 R4, RZ, RZ, RZ ;  /* 0x000000ffff047224 */ /* 0x000fe200078e00ff */
[----:B------:R-:W-:Y:S01]  /*a2e0*/  UIMAD.WIDE.U32 UR12, UR7, UR4, URZ ;  /* 0x00000004070c72a5 */ /* 0x000fe2000f8e003f */
[----:B------:R-:W-:Y:S01]  /*a2f0*/  LOP3.LUT P4, RZ, R2, 0x3, RZ, 0xc0, !PT ;  /* 0x0000000302ff7812 */ /* 0x000fe2000788c0ff */
[----:B------:R-:W-:Y:S01]  /*a300*/  UIMAD UR10, UR7, UR5, UR10 ;  /* 0x00000005070a72a4 */ /* 0x000fe2000f8e020a */
[----:B------:R-:W-:-:S03]  /*a310*/  IADD3 R7, -R26, RZ, RZ ;  /* 0x000000ff1a077210 */ /* 0x000fc60007ffe1ff */
[----:B------:R-:W2:Y:S01]  /*a320*/  @P1 MUFU.RCP R4, R6 ;  /* 0x0000000600041308 */ /* 0x000ea20000001000 */
[C---:B-1----:R-:W-:Y:S02]  /*a330*/  FMUL.FTZ R43, R0.reuse, R68 ;  /* 0x00000044002b7220 */ /* 0x042fe40000410000 */
[C---:B------:R-:W-:Y:S01]  /*a340*/  FMUL.FTZ R65, R0.reuse, R65 ;  /* 0x0000004100417220 */ /* 0x040fe20000410000 */
[----:B------:R-:W3:Y:S01]  /*a350*/  LDL.LU R68, [R1+0x38] ;  /* 0x0000380001447983 */ /* 0x000ee20000300800 */
[C---:B------:R-:W-:Y:S02]  /*a360*/  FMUL.FTZ R25, R0.reuse, R64 ;  /* 0x0000004000197220 */ /* 0x040fe40000410000 */
[C---:B------:R-:W-:Y:S02]  /*a370*/  FMUL.FTZ R15, R0.reuse, R53 ;  /* 0x00000035000f7220 */ /* 0x040fe40000410000 */
[C---:B------:R-:W-:Y:S02]  /*a380*/  FMUL.FTZ R19, R0.reuse, R52 ;  /* 0x0000003400137220 */ /* 0x040fe40000410000 */
[----:B------:R-:W-:Y:S01]  /*a390*/  FMUL.FTZ R21, R0, R56 ;  /* 0x0000003800157220 */ /* 0x000fe20000410000 */
[----:B------:R-:W-:Y:S01]  /*a3a0*/  SHF.R.S32.HI R2, RZ, 0x2, R5 ;  /* 0x00000002ff027819 */ /* 0x000fe20000011405 */
[C---:B--2---:R-:W-:Y:S01]  /*a3b0*/  FMUL.FTZ R67, R4.reuse, R67 ;  /* 0x0000004304437220 */ /* 0x044fe20000410000 */
[----:B------:R-:W-:Y:S01]  /*a3c0*/  ULDC.64 UR4, c[0x0][0x3e8] ;  /* 0x0000fa0000047ab9 */ /* 0x000fe20000000a00 */
[----:B------:R-:W-:-:S02]  /*a3d0*/  FMUL.FTZ R27, R4, R66 ;  /* 0x00000042041b7220 */ /* 0x000fc40000410000 */
[C---:B------:R-:W-:Y:S02]  /*a3e0*/  FMUL.FTZ R63, R4.reuse, R63 ;  /* 0x0000003f043f7220 */ /* 0x040fe40000410000 */
[----:B------:R-:W-:Y:S01]  /*a3f0*/  FMUL.FTZ R24, R4, R62 ;  /* 0x0000003e04187220 */ /* 0x000fe20000410000 */
[----:B------:R-:W-:Y:S01]  /*a400*/  F2FP.BF16.PACK_AB R27, R67, R27 ;  /* 0x0000001b431b723e */ /* 0x000fe200000010ff */
[----:B------:R1:W5:Y:S01]  /*a410*/  LDL R66, [R1+0x28] ;  /* 0x0000280001427983 */ /* 0x0003620000100800 */
[C---:B------:R-:W-:Y:S02]  /*a420*/  FMUL.FTZ R137, R0.reuse, R137 ;  /* 0x0000008900897220 */ /* 0x040fe40000410000 */
[C---:B------:R-:W-:Y:S01]  /*a430*/  FMUL.FTZ R13, R0.reuse, R136 ;  /* 0x00000088000d7220 */ /* 0x040fe20000410000 */
[----:B------:R-:W2:Y:S01]  /*a440*/  LDL R67, [R1+0x58] ;  /* 0x0000580001437983 */ /* 0x000ea20000100800 */
[----:B------:R-:W-:Y:S01]  /*a450*/  F2FP.BF16.PACK_AB R24, R63, R24 ;  /* 0x000000183f18723e */ /* 0x000fe200000010ff */
[C---:B------:R-:W-:Y:S01]  /*a460*/  FMUL.FTZ R141, R0.reuse, R141 ;  /* 0x0000008d008d7220 */ /* 0x040fe20000410000 */
[----:B------:R-:W-:Y:S01]  /*a470*/  F2FP.BF16.PACK_AB R25, R65, R25 ;  /* 0x000000194119723e */ /* 0x000fe200000010ff */
[----:B------:R1:W5:Y:S01]  /*a480*/  LDL R63, [R1+0x8] ;  /* 0x00000800013f7983 */ /* 0x0003620000100800 */
[----:B------:R-:W-:-:S02]  /*a490*/  FMUL.FTZ R17, R0, R140 ;  /* 0x0000008c00117220 */ /* 0x000fc40000410000 */
[C---:B------:R-:W-:Y:S01]  /*a4a0*/  FMUL.FTZ R57, R0.reuse, R57 ;  /* 0x0000003900397220 */ /* 0x040fe20000410000 */
[----:B------:R1:W5:Y:S01]  /*a4b0*/  LDL.64 R64, [R1+0x18] ;  /* 0x0000180001407983 */ /* 0x0003620000100a00 */
        /* <DEDUP_REMOVED lines=37> */
[----:B------:R-:W-:Y:S01]  /*a710*/  SHF.R.S32.HI R0, RZ, 0x1f, R5 ;  /* 0x0000001fff007819 */ /* 0x000fe20000011405 */
[C---:B------:R-:W-:Y:S01]  /*a720*/  FMUL.FTZ R59, R4.reuse, R59 ;  /* 0x0000003b043b7220 */ /* 0x040fe20000410000 */
[----:B------:R-:W4:Y:S01]  /*a730*/  @P1 MUFU.LG2 R6, R6 ;  /* 0x0000000600061308 */ /* 0x000f220000000c00 */
[----:B------:R-:W-:Y:S01]  /*a740*/  FMUL.FTZ R20, R4, R58 ;  /* 0x0000003a04147220 */ /* 0x000fe20000410000 */
[----:B------:R-:W-:Y:S01]  /*a750*/  LEA.HI R0, R0, R2, RZ, 0x3 ;  /* 0x0000000200007211 */ /* 0x000fe200078f18ff */
[----:B------:R-:W-:-:S03]  /*a760*/  IMAD R133, R7, c[0x0][0x4e8], R9 ;  /* 0x00013a0007857a24 */ /* 0x000fc600078e0209 */
[----:B------:R-:W-:Y:S02]  /*a770*/  F2FP.BF16.PACK_AB R20, R59, R20 ;  /* 0x000000143b14723e */ /* 0x000fe400000010ff */
[----:B------:R-:W-:Y:S01]  /*a780*/  LOP3.LUT R0, R0, 0xfffffff8, RZ, 0xc0, !PT ;  /* 0xfffffff800007812 */ /* 0x000fe200078ec0ff */
[----:B------:R-:W1:Y:S01]  /*a790*/  S2R R59, SR_CTAID.Z ;  /* 0x00000000003b7919 */ /* 0x000e620000002700 */
[----:B------:R-:W-:Y:S02]  /*a7a0*/  UIMAD.WIDE.U32 UR14, UR7, UR4, URZ ;  /* 0x00000004070e72a5 */ /* 0x000fe4000f8e003f */
[----:B------:R-:W-:Y:S02]  /*a7b0*/  IADD3 R10, R2, -R0, RZ ;  /* 0x80000000020a7210 */ /* 0x000fe40007ffe0ff */
[----:B------:R-:W-:Y:S01]  /*a7c0*/  @P2 MOV R2, 0x3f317218 ;  /* 0x3f31721800022802 */ /* 0x000fe20000000f00 */
[----:B------:R-:W-:Y:S01]  /*a7d0*/  @P1 IMAD.MOV.U32 R0, RZ, RZ, 0x3f317218 ;  /* 0x3f317218ff001424 */ /* 0x000fe200078e00ff */
[----:B------:R-:W-:Y:S01]  /*a7e0*/  MOV R9, UR15 ;  /* 0x0000000f00097c02 */ /* 0x000fe20008000f00 */
[----:B------:R-:W1:Y:S02]  /*a7f0*/  @P2 MUFU.LG2 R11, R11 ;  /* 0x0000000b000b2308 */ /* 0x000e640000000c00 */
[----:B------:R-:W-:-:S02]  /*a800*/  @P2 FMUL.FTZ R9, R2, c[0x0][0x2d0] ;  /* 0x0000b40002092a20 */ /* 0x000fc40000410000 */
[----:B----4-:R-:W-:Y:S02]  /*a810*/  @P1 FMUL.FTZ R2, R6, 0.69314718246459960938 ;  /* 0x3f31721806021820 */ /* 0x010fe40000410000 */
[----:B------:R-:W-:Y:S01]  /*a820*/  @P1 FMUL.FTZ R0, R0, c[0x0][0x2d0] ;  /* 0x0000b40000001a20 */ /* 0x000fe20000410000 */
[----:B------:R-:W-:Y:S01]  /*a830*/  UIMAD UR6, UR6, UR4, URZ ;  /* 0x00000004060672a4 */ /* 0x000fe2000f8e023f */
[----:B------:R-:W-:Y:S01]  /*a840*/  MOV R58, 0xff800000 ;  /* 0xff800000003a7802 */ /* 0x000fe20000000f00 */
[----:B------:R-:W-:Y:S02]  /*a850*/  FMUL.FTZ R139, R4, R139 ;  /* 0x0000008b048b7220 */ /* 0x000fe40000410000 */
[----:B------:R-:W-:Y:S01]  /*a860*/  @P1 FFMA.FTZ R58, R0, R3, R2 ;  /* 0x00000003003a1223 */ /* 0x000fe20000010002 */
[----:B------:R-:W-:Y:S01]  /*a870*/  SHF.R.S32.HI R0, RZ, 0x5, R16 ;  /* 0x00000005ff007819 */ /* 0x000fe20000011410 */
        /* <DEDUP_REMOVED lines=46> */
[----:B------:R-:W-:Y:S01]  /*ab60*/  MOV R6, R4 ;  /* 0x0000000400067202 */ /* 0x000fe20000000f00 */
[----:B------:R-:W4:Y:S01]  /*ab70*/  S2R R62, SR_CTAID.X ;  /* 0x00000000003e7919 */ /* 0x000f220000002500 */
[----:B------:R-:W-:-:S02]  /*ab80*/  MOV R4, R8 ;  /* 0x0000000800047202 */ /* 0x000fc40000000f00 */
[----:B------:R-:W-:Y:S02]  /*ab90*/  LEA.HI R3, R3, R0, RZ, 0x3 ;  /* 0x0000000003037211 */ /* 0x000fe400078f18ff */
[----:B-1----:R-:W-:Y:S02]  /*aba0*/  SHF.R.S32.HI R8, RZ, 0x1f, R59 ;  /* 0x0000001fff087819 */ /* 0x002fe4000001143b */
[----:B------:R-:W-:Y:S01]  /*abb0*/  LEA.HI R2, R14, R14, RZ, 0x1 ;  /* 0x0000000e0e027211 */ /* 0x000fe200078f08ff */
[----:B------:R-:W-:Y:S01]  /*abc0*/  @P2 FMUL.FTZ R11, R11, 0.69314718246459960938 ;  /* 0x3f3172180b0b2820 */ /* 0x000fe20000410000 */
[----:B------:R-:W-:Y:S02]  /*abd0*/  MOV R5, UR13 ;  /* 0x0000000d00057c02 */ /* 0x000fe40008000f00 */
[----:B------:R-:W-:Y:S02]  /*abe0*/  MOV R5, UR5 ;  /* 0x0000000500057c02 */ /* 0x000fe40008000f00 */
[----:B------:R-:W-:Y:S01]  /*abf0*/  F2FP.BF16.PACK_AB R19, R15, R19 ;  /* 0x000000130f13723e */ /* 0x000fe200000010ff */
[----:B------:R-:W-:Y:S01]  /*ac00*/  IMAD R15, R8, c[0x0][0x3f0], RZ ;  /* 0x0000fc00080f7a24 */ /* 0x000fe200078e02ff */
[----:B------:R-:W-:-:S02]  /*ac10*/  LOP3.LUT R3, R3, 0xffffff8, RZ, 0xc0, !PT ;  /* 0x0ffffff803037812 */ /* 0x000fc400078ec0ff */
[----:B------:R-:W-:Y:S01]  /*ac20*/  LOP3.LUT R2, R2, 0x1ffffffe, RZ, 0xc0, !PT ;  /* 0x1ffffffe02027812 */ /* 0x000fe200078ec0ff */
[----:B------:R-:W-:Y:S01]  /*ac30*/  UIADD3 UR10, UR13, UR10, URZ ;  /* 0x0000000a0d0a7290 */ /* 0x000fe2000fffe03f */
[----:B------:R-:W-:Y:S01]  /*ac40*/  MOV R60, 0xff800000 ;  /* 0xff800000003c7802 */ /* 0x000fe20000000f00 */
[----:B------:R-:W-:Y:S01]  /*ac50*/  @P2 FFMA.FTZ R60, R9, R132, R11 ;  /* 0x00000084093c2223 */ /* 0x000fe2000001000b */
[C---:B------:R-:W-:Y:S01]  /*ac60*/  IADD3 R9, R0.reuse, -R3, RZ ;  /* 0x8000000300097210 */ /* 0x040fe20007ffe0ff */
[----:B------:R-:W-:Y:S01]  /*ac70*/  IMAD R16, R0, 0x200, R14 ;  /* 0x0000020000107824 */ /* 0x000fe200078e020e */
[----:B------:R-:W-:Y:S01]  /*ac80*/  IADD3 R11, R14, -R2, RZ ;  /* 0x800000020e0b7210 */ /* 0x000fe20007ffe0ff */
[----:B------:R-:W-:Y:S01]  /*ac90*/  IMAD R0, R59, c[0x0][0x3f4], R15 ;  /* 0x0000fd003b007a24 */ /* 0x000fe200078e020f */
[----:B------:R-:W-:Y:S01]  /*aca0*/  F2FP.BF16.PACK_AB R21, R57, R21 ;  /* 0x000000153915723e */ /* 0x000fe200000010ff */
[----:B------:R-:W-:Y:S01]  /*acb0*/  IMAD.WIDE.U32 R2, R59, c[0x0][0x3f0], R4 ;  /* 0x0000fc003b027a25 */ /* 0x000fe200078e0004 */
[----:B------:R-:W-:-:S03]  /*acc0*/  MOV R7, UR10 ;  /* 0x0000000a00077c02 */ /* 0x000fc60008000f00 */
[----:B------:R-:W-:Y:S01]  /*acd0*/  IMAD R57, R8, c[0x0][0x498], RZ ;  /* 0x0001260008397a24 */ /* 0x000fe200078e02ff */
[----:B------:R-:W-:Y:S02]  /*ace0*/  SHF.R.S32.HI R8, RZ, 0x2, R135 ;  /* 0x00000002ff087819 */ /* 0x000fe40000011487 */
[C---:B------:R-:W-:Y:S02]  /*acf0*/  LOP3.LUT R4, R10.reuse, 0x1, RZ, 0xc0, !PT ;  /* 0x000000010a047812 */ /* 0x040fe400078ec0ff */
[----:B------:R-:W-:Y:S02]  /*ad00*/  IADD3 R3, R3, R0, RZ ;  /* 0x0000000003037210 */ /* 0x000fe40007ffe0ff */
[----:B------:R-:W-:Y:S02]  /*ad10*/  LEA R0, R9, R8, 0x4 ;  /* 0x0000000809007211 */ /* 0x000fe400078e20ff */
[C---:B------:R-:W-:Y:S01]  /*ad20*/  SHF.L.U32 R5, R10.reuse, 0x6, RZ ;  /* 0x000000060a057819 */ /* 0x040fe200000006ff */
[----:B------:R-:W-:Y:S01]  /*ad30*/  IMAD.WIDE.U32 R14, R59, c[0x0][0x498], R6 ;  /* 0x000126003b0e7a25 */ /* 0x000fe200078e0006 */
[----:B------:R-:W-:-:S02]  /*ad40*/  R2P PR, R10, 0x6 ;  /* 0x000000060a007804 */ /* 0x000fc40000000000 */
[----:B------:R-:W-:Y:S02]  /*ad50*/  ISETP.NE.U32.AND P3, PT, R4, 0x1, PT ;  /* 0x000000010400780c */ /* 0x000fe40003f65070 */
[----:B------:R-:W-:Y:S02]  /*ad60*/  SHF.R.S32.HI R6, RZ, 0x1f, R26 ;  /* 0x0000001fff067819 */ /* 0x000fe4000001141a */
[----:B------:R-:W-:Y:S02]  /*ad70*/  LEA R4, R11, R0, 0x3 ;  /* 0x000000000b047211 */ /* 0x000fe400078e18ff */
[----:B------:R-:W-:Y:S01]  /*ad80*/  LOP3.LUT R5, R5, 0x1c0, RZ, 0xc0, !PT ;  /* 0x000001c005057812 */ /* 0x000fe200078ec0ff */
[----:B----4-:R-:W-:Y:S01]  /*ad90*/  IMAD R0, R62, 0x80, R0 ;  /* 0x000000803e007824 */ /* 0x010fe200078e0200 */
[----:B------:R-:W-:Y:S01]  /*ada0*/  F2FP.BF16.PACK_AB R23, R61, R23 ;  /* 0x000000173d17723e */ /* 0x000fe200000010ff */
[----:B------:R-:W-:Y:S01]  /*adb0*/  IMAD R61, R134, c[0x0][0x388], RZ ;  /* 0x0000e200863d7a24 */ /* 0x000fe200078e02ff */
[----:B------:R-:W-:Y:S01]  /*adc0*/  LEA R10, R62, R4, 0x7 ;  /* 0x000000043e0a7211 */ /* 0x000fe200078e38ff */
[----:B------:R-:W-:Y:S01]  /*add0*/  IMAD R4, R6, c[0x0][0x3e0], RZ ;  /* 0x0000f80006047a24 */ /* 0x000fe200078e02ff */
[----:B------:R-:W-:Y:S01]  /*ade0*/  LEA.HI R5, R5, R5, RZ, 0x1d ;  /* 0x0000000505057211 */ /* 0x000fe200078fe8ff */
[----:B------:R-:W-:Y:S01]  /*adf0*/  IMAD.WIDE.U32 R2, R26, c[0x0][0x3e0], R2 ;  /* 0x0000f8001a027a25 */ /* 0x000fe200078e0002 */
[----:B------:R-:W-:-:S02]  /*ae00*/  ISETP.GE.OR P5, PT, R0, R61, P4 ;  /* 0x0000003d0000720c */ /* 0x000fc400027a6670 */
[----:B------:R-:W-:Y:S01]  /*ae10*/  LEA R5, R16, R5, 0x1 ;  /* 0x0000000510057211 */ /* 0x000fe200078e08ff */
[----:B------:R-:W-:Y:S01]  /*ae20*/  IMAD R4, R26, c[0x0][0x3e4], R4 ;  /* 0x0000f9001a047a24 */ /* 0x000fe200078e0204 */
[----:B------:R-:W-:Y:S01]  /*ae30*/  IADD3 R0, R0, 0x8, RZ ;  /* 0x0000000800007810 */ /* 0x000fe20007ffe0ff */
[----:B------:R-:W-:Y:S01]  /*ae40*/  @P0 IMAD.HI.U32 R7, R10, c[0x0][0x4ec], RZ ;  /* 0x00013b000a070a27 */ /* 0x000fe200078e00ff */
[----:B------:R-:W-:Y:S02]  /*ae50*/  F2FP.BF16.PACK_AB R13, R137, R13 ;  /* 0x0000000d890d723e */ /* 0x000fe400000010ff */
[----:B------:R-:W-:Y:S02]  /*ae60*/  F2FP.BF16.PACK_AB R12, R139, R12 ;  /* 0x0000000c8b0c723e */ /* 0x000fe400000010ff */
[----:B------:R-:W-:Y:S02]  /*ae70*/  SHF.L.U32 R5, R5, 0x1, RZ ;  /* 0x0000000105057819 */ /* 0x000fe400000006ff */
[----:B------:R-:W-:-:S02]  /*ae80*/  ISETP.GE.OR P4, PT, R0, R61, P4 ;  /* 0x0000003d0000720c */ /* 0x000fc40002786670 */
        /* <DEDUP_REMOVED lines=27> */
[----:B------:R-:W-:Y:S01]  /*b040*/  IADD3 R0, R5, R3, RZ ;  /* 0x0000000305007210 */ /* 0x000fe20007ffe0ff */
[C---:B------:R-:W-:Y:S01]  /*b050*/  IMAD R10, R2.reuse, c[0x0][0x48c], R7 ;  /* 0x00012300020a7a24 */ /* 0x040fe200078e0207 */
[----:B------:R-:W-:Y:S01]  /*b060*/  IADD3 R15, R3, R4, RZ ;  /* 0x00000004030f7210 */ /* 0x000fe20007ffe0ff */
[----:B------:R-:W-:Y:S01]  /*b070*/  IMAD.WIDE.U32 R8, R2, c[0x0][0x488], R8 ;  /* 0x0001220002087a25 */ /* 0x000fe200078e0008 */
[----:B------:R-:W-:Y:S01]  /*b080*/  IADD3 R3, R5, R6, RZ ;  /* 0x0000000605037210 */ /* 0x000fe20007ffe0ff */
[----:B------:R-:W-:Y:S01]  /*b090*/  STS [R4], R17 ;  /* 0x0000001104007388 */ /* 0x000fe20000000800 */
[----:B------:R-:W-:Y:S01]  /*b0a0*/  F2FP.BF16.PACK_AB R43, R69, R43 ;  /* 0x0000002b452b723e */ /* 0x000fe200000010ff */
[C---:B------:R-:W-:Y:S01]  /*b0b0*/  IMAD.IADD R7, R6.reuse, 0x1, R4 ;  /* 0x0000000106077824 */ /* 0x040fe200078e0204 */
[----:B------:R-:W-:Y:S01]  /*b0c0*/  F2FP.BF16.PACK_AB R42, R71, R42 ;  /* 0x0000002a472a723e */ /* 0x000fe200000010ff */
[----:B------:R-:W-:Y:S01]  /*b0d0*/  STS [R4+0x400], R18 ;  /* 0x0004001204007388 */ /* 0x000fe20000000800 */
[----:B------:R-:W-:-:S02]  /*b0e0*/  IADD3 R2, R6, R0, RZ ;  /* 0x0000000006027210 */ /* 0x000fc40007ffe0ff */
[----:B------:R-:W-:Y:S01]  /*b0f0*/  F2FP.BF16.PACK_AB R41, R73, R41 ;  /* 0x000000294929723e */ /* 0x000fe200000010ff */
[----:B------:R-:W-:Y:S01]  /*b100*/  STS [R0+0x80], R19 ;  /* 0x0000801300007388 */ /* 0x000fe20000000800 */
[----:B------:R-:W-:Y:S02]  /*b110*/  F2FP.BF16.PACK_AB R40, R75, R40 ;  /* 0x000000284b28723e */ /* 0x000fe400000010ff */
[----:B------:R-:W-:Y:S01]  /*b120*/  IADD3 R6, R15, R6, RZ ;  /* 0x000000060f067210 */ /* 0x000fe20007ffe0ff */
        /* <DEDUP_REMOVED lines=10> */
[----:B------:R-:W-:-:S03]  /*b1d0*/  F2FP.BF16.PACK_AB R33, R89, R33 ;  /* 0x000000215921723e */ /* 0x000fc600000010ff */
[----:B------:R-:W-:Y:S01]  /*b1e0*/  STS [R3+0x480], R24 ;  /* 0x0004801803007388 */ /* 0x000fe20000000800 */
[----:B------:R-:W-:-:S03]  /*b1f0*/  F2FP.BF16.PACK_AB R32, R91, R32 ;  /* 0x000000205b20723e */ /* 0x000fc600000010ff */
[----:B------:R-:W-:Y:S01]  /*b200*/  STS [R7], R25 ;  /* 0x0000001907007388 */ /* 0x000fe20000000800 */
[----:B------:R-:W-:-:S03]  /*b210*/  F2FP.BF16.PACK_AB R31, R93, R31 ;  /* 0x0000001f5d1f723e */ /* 0x000fc600000010ff */
[----:B------:R-:W-:Y:S01]  /*b220*/  STS [R7+0x400], R27 ;  /* 0x0004001b07007388 */ /* 0x000fe20000000800 */
[----:B------:R-:W-:-:S03]  /*b230*/  F2FP.BF16.PACK_AB R30, R95, R30 ;  /* 0x0000001e5f1e723e */ /* 0x000fc600000010ff */
        /* <DEDUP_REMOVED lines=31> */
[----:B------:R-:W-:Y:S02]  /*b430*/  F2FP.BF16.PACK_AB R49, R147, R49 ;  /* 0x000000319331723e */ /* 0x000fe400000010ff */
[----:B------:R-:W-:Y:S01]  /*b440*/  LEA R14, P0, R8, c[0x0][0x450], 0x2 ;  /* 0x00011400080e7a11 */ /* 0x000fe200078010ff */
[----:B------:R-:W-:Y:S01]  /*b450*/  STS [R2+0x4080], R55 ;  /* 0x0040803702007388 */ /* 0x000fe20000000800 */
[----:B------:R-:W-:-:S03]  /*b460*/  IADD3 R9, R9, R10, RZ ;  /* 0x0000000a09097210 */ /* 0x000fc60007ffe0ff */
[----:B------:R-:W-:Y:S01]  /*b470*/  STS [R2+0x4480], R102 ;  /* 0x0044806602007388 */ /* 0x000fe20000000800 */
[----:B------:R-:W-:Y:S02]  /*b480*/  F2FP.BF16.PACK_AB R48, R125, R48 ;  /* 0x000000307d30723e */ /* 0x000fe400000010ff */
[----:B------:R-:W-:Y:S01]  /*b490*/  F2FP.BF16.PACK_AB R47, R127, R47 ;  /* 0x0000002f7f2f723e */ /* 0x000fe200000010ff */
        /* <DEDUP_REMOVED lines=28> */
[----:B---3--:R-:W-:-:S03]  /*b660*/  SHF.L.U32 R4, R68, 0x1, RZ ;  /* 0x0000000144047819 */ /* 0x008fc600000006ff */
[----:B-1----:R1:W-:Y:S04]  /*b670*/  @!P5 ST.E [R10.64], R60 ;  /* 0x0000003c0a00d985 */ /* 0x0023e8000c101908 */
[----:B----4-:R1:W-:Y:S04]  /*b680*/  @!P4 ST.E [R8.64], R58 ;  /* 0x0000003a0800c985 */ /* 0x0103e8000c101908 */
[----:B------:R1:W3:Y:S04]  /*b690*/  LDS.128 R32, [R4+0x1080] ;  /* 0x0010800004207984 */ /* 0x0002e80000000c00 */
        /* <DEDUP_REMOVED lines=11> */
[----:B--2---:R-:W-:Y:S01]  /*b750*/  ISETP.GE.AND P0, PT, R67, R61, PT ;  /* 0x0000003d4300720c */ /* 0x004fe20003f06270 */
[----:B------:R2:W1:Y:S01]  /*b760*/  SHFL.IDX PT, R2, R21, RZ, 0x181f ;  /* 0x00181fff15027589 */ /* 0x00046200000e0000 */
[----:B------:R-:W-:Y:S03]  /*b770*/  BSSY B0, `(.L_x_1335) ;  /* 0x0000015000007945 */ /* 0x000fe60003800000 */
[----:B------:R2:W1:Y:S08]  /*b780*/  SHFL.IDX PT, R3, R20, RZ, 0x181f ;  /* 0x00181fff14037589 */ /* 0x00047000000e0000 */
[----:B------:R-:W-:Y:S05]  /*b790*/  @P0 BRA `(.L_x_1336) ;  /* 0x0000012000000947 */ /* 0x000fea0003800000 */
[----:B---34-:R-:W3:Y:S01]  /*b7a0*/  LDS.128 R16, [R4+0x80] ;  /* 0x0000800004107984 */ /* 0x018ee20000000c00 */
[----:B-----5:R-:W-:-:S02]  /*b7b0*/  ISETP.GE.AND P1, PT, R66, c[0x0][0x3c8], PT ;  /* 0x0000f20042007a0c */ /* 0x020fc40003f26270 */
[----:B------:R-:W-:Y:S01]  /*b7c0*/  ISETP.GE.AND P0, PT, R63, c[0x0][0x3c8], PT ;  /* 0x0000f2003f007a0c */ /* 0x000fe20003f06270 */
[----:B------:R-:W4:Y:S01]  /*b7d0*/  LDS.128 R12, [R4+0x4080] ;  /* 0x00408000040c7984 */ /* 0x000f220000000c00 */
[----:B------:R-:W-:-:S03]  /*b7e0*/  ISETP.GE.AND P2, PT, R64, c[0x0][0x3c8], PT ;  /* 0x0000f20040007a0c */ /* 0x000fc60003f46270 */
[----:B-1----:R1:W2:Y:S08]  /*b7f0*/  LDS.128 R8, [R4+0x8080] ;  /* 0x0080800004087984 */ /* 0x0022b00000000c00 */
[----:B------:R-:W-:Y:S02]  /*b800*/  @!P0 SHF.R.S32.HI R0, RZ, 0x1f, R63 ;  /* 0x0000001fff008819 */ /* 0x000fe4000001143f */
[----:B------:R-:W-:-:S02]  /*b810*/  @!P2 IMAD.WIDE R6, R64, 0x2, R2 ;  /* 0x000000024006a825 */ /* 0x000fc400078e0202 */
[----:B------:R-:W-:-:S04]  /*b820*/  @!P0 LEA.HI R0, R0, R63, RZ, 0x3 ;  /* 0x0000003f00008211 */ /* 0x000fc800078f18ff */
[----:B------:R-:W-:Y:S02]  /*b830*/  @!P0 LOP3.LUT R0, R0, 0xfffffff8, RZ, 0xc0, !PT ;  /* 0xfffffff800008812 */ /* 0x000fe400078ec0ff */
[----:B-1----:R-:W-:-:S04]  /*b840*/  @!P1 SHF.R.S32.HI R4, RZ, 0x1f, R66 ;  /* 0x0000001fff049819 */ /* 0x002fc80000011442 */
[----:B------:R-:W-:-:S04]  /*b850*/  @!P1 LEA.HI R4, R4, R66, RZ, 0x3 ;  /* 0x0000004204049211 */ /* 0x000fc800078f18ff */
[----:B------:R-:W-:Y:S01]  /*b860*/  @!P1 LOP3.LUT R4, R4, 0xfffffff8, RZ, 0xc0, !PT ;  /* 0xfffffff804049812 */ /* 0x000fe200078ec0ff */
[----:B---3--:R1:W-:Y:S04]  /*b870*/  @!P2 ST.E.128 [R6.64], R16 ;  /* 0x000000100600a985 */ /* 0x0083e8000c101d08 */
[----:B------:R-:W-:-:S04]  /*b880*/  @!P1 IMAD.WIDE R4, R4, 0x2, R2 ;  /* 0x0000000204049825 */ /* 0x000fc800078e0202 */
[----:B------:R-:W-:Y:S01]  /*b890*/  @!P0 IMAD.WIDE R2, R0, 0x2, R2 ;  /* 0x0000000200028825 */ /* 0x000fe200078e0202 */
[----:B----4-:R1:W-:Y:S04]  /*b8a0*/  @!P1 ST.E.128 [R4.64], R12 ;  /* 0x0000000c04009985 */ /* 0x0103e8000c101d08 */
[----:B--2---:R1:W-:Y:S02]  /*b8b0*/  @!P0 ST.E.128 [R2.64], R8 ;  /* 0x0000000802008985 */ /* 0x0043e4000c101d08 */
.L_x_1336:
[----:B---34-:R-:W-:Y:S05]  /*b8c0*/  BSYNC B0 ;  /* 0x0000000000007941 */ /* 0x018fea0003800000 */
.L_x_1335:
[----:B------:R-:W-:Y:S01]  /*b8d0*/  IADD3 R0, R67, 0x20, RZ ;  /* 0x0000002043007810 */ /* 0x000fe20007ffe0ff */
[----:B-1----:R1:W3:Y:S01]  /*b8e0*/  SHFL.IDX PT, R3, R20, 0x1, 0x181f ;  /* 0x00381f0014037f89 */ /* 0x0022e200000e0000 */
        /* <DEDUP_REMOVED lines=19> */
.L_x_1338:
[----:B------:R-:W-:Y:S05]  /*ba20*/  BSYNC B0 ;  /* 0x0000000000007941 */ /* 0x000fea0003800000 */
.L_x_1337:
[----:B------:R-:W-:Y:S01]  /*ba30*/  IADD3 R0, R67, 0x40, RZ ;  /* 0x0000004043007810 */ /* 0x000fe20007ffe0ff */
[----:B---3--:R3:W1:Y:S01]  /*ba40*/  SHFL.IDX PT, R3, R20, 0x2, 0x181f ;  /* 0x00581f0014037f89 */ /* 0x00866200000e0000 */
        /* <DEDUP_REMOVED lines=19> */
.L_x_1340:
[----:B------:R-:W-:Y:S05]  /*bb80*/  BSYNC B0 ;  /* 0x0000000000007941 */ /* 0x000fea0003800000 */
.L_x_1339:
        /* <DEDUP_REMOVED lines=22> */
.L_x_1341:
        /* <DEDUP_REMOVED lines=9> */
.L_x_2639:


//--------------------- .text._ZN7cutlass13device_kernelIN5flash19enable_sm80_to_sm89INS1_16FlashAttnFwdSm80INS1_25CollectiveMainloopFwdSm80ILi8ELi1ELb1EN4cute5tupleIJNS5_1CILi128EEENS7_ILi96EEENS7_ILi192EEEEEELi192ENS_10bfloat16_tEfNS_4arch4Sm80ELb0ELb0ELb0ELb1ELb0ELb0ELb1ELb0EEENS1_21CollectiveEpilogueFwdINS6_IJS8_SA_S9_EEENS6_IJNS7_ILi1EEESI_SI_EEESC_SE_Li256ELb1ELb1ELb0ELb0EEENS1_19SingleTileSchedulerILb1ELb0ELb1ELi128EEEEEEEEEvNT_6ParamsE --------------------------
	.section	.text._ZN7cutlass13device_kernelIN5flash19enable_sm80_to_sm89INS1_16FlashAttnFwdSm80INS1_25CollectiveMainloopFwdSm80ILi8ELi1ELb1EN4cute5tupleIJNS5_1CILi128EEENS7_ILi96EEENS7_ILi192EEEEEELi192ENS_10bfloat16_tEfNS_4arch4Sm80ELb0ELb0ELb0ELb1ELb0ELb0ELb1ELb0EEENS1_21CollectiveEpilogueFwdINS6_IJS8_SA_S9_EEENS6_IJNS7_ILi1EEESI_SI_EEESC_SE_Li256ELb1ELb1ELb0ELb0EEENS1_19SingleTileSchedulerILb1ELb0ELb1ELi128EEEEEEEEEvNT_6ParamsE,"ax",@progbits
	.sectioninfo	@"SHI_REGISTERS=255"
	.align	128
.text._ZN7cutlass13device_kernelIN5flash19enable_sm80_to_sm89INS1_16FlashAttnFwdSm80INS1_25CollectiveMainloopFwdSm80ILi8ELi1ELb1EN4cute5tupleIJNS5_1CILi128EEENS7_ILi96EEENS7_ILi192EEEEEELi192ENS_10bfloat16_tEfNS_4arch4Sm80ELb0ELb0ELb0ELb1ELb0ELb0ELb1ELb0EEENS1_21CollectiveEpilogueFwdINS6_IJS8_SA_S9_EEENS6_IJNS7_ILi1EEESI_SI_EEESC_SE_Li256ELb1ELb1ELb0ELb0EEENS1_19SingleTileSchedulerILb1ELb0ELb1ELi128EEEEEEEEEvNT_6ParamsE:
        .type           _ZN7cutlass13device_kernelIN5flash19enable_sm80_to_sm89INS1_16FlashAttnFwdSm80INS1_25CollectiveMainloopFwdSm80ILi8ELi1ELb1EN4cute5tupleIJNS5_1CILi128EEENS7_ILi96EEENS7_ILi192EEEEEELi192ENS_10bfloat16_tEfNS_4arch4Sm80ELb0ELb0ELb0ELb1ELb0ELb0ELb1ELb0EEENS1_21CollectiveEpilogueFwdINS6_IJS8_SA_S9_EEENS6_IJNS7_ILi1EEESI_SI_EEESC_SE_Li256ELb1ELb1ELb0ELb0EEENS1_19SingleTileSchedulerILb1ELb0ELb1ELi128EEEEEEEEEvNT_6ParamsE,@function
        .size           _ZN7cutlass13device_kernelIN5flash19enable_sm80_to_sm89INS1_16FlashAttnFwdSm80INS1_25CollectiveMainloopFwdSm80ILi8ELi1ELb1EN4cute5tupleIJNS5_1CILi128EEENS7_ILi96EEENS7_ILi192EEEEEELi192ENS_10bfloat16_tEfNS_4arch4Sm80ELb0ELb0ELb0ELb1ELb0ELb0ELb1ELb0EEENS1_21CollectiveEpilogueFwdINS6_IJS8_SA_S9_EEENS6_IJNS7_ILi1EEESI_SI_EEESC_SE_Li256ELb1ELb1ELb0ELb0EEENS1_19SingleTileSchedulerILb1ELb0ELb1ELi128EEEEEEEEEvNT_6ParamsE,(.L_x_2640 - _ZN7cutlass13device_kernelIN5flash19enable_sm80_to_sm89INS1_16FlashAttnFwdSm80INS1_25CollectiveMainloopFwdSm80ILi8ELi1ELb1EN4cute5tupleIJNS5_1CILi128EEENS7_ILi96EEENS7_ILi192EEEEEELi192ENS_10bfloat16_tEfNS_4arch4Sm80ELb0ELb0ELb0ELb1ELb0ELb0ELb1ELb0EEENS1_21CollectiveEpilogueFwdINS6_IJS8_SA_S9_EEENS6_IJNS7_ILi1EEESI_SI_EEESC_SE_Li256ELb1ELb1ELb0ELb0EEENS1_19SingleTileSchedulerILb1ELb0ELb1ELi128EEEEEEEEEvNT_6ParamsE)
        .other          _ZN7cutlass13device_kernelIN5flash19enable_sm80_to_sm89INS1_16FlashAttnFwdSm80INS1_25CollectiveMainloopFwdSm80ILi8ELi1ELb1EN4cute5tupleIJNS5_1CILi128EEENS7_ILi96EEENS7_ILi192EEEEEELi192ENS_10bfloat16_tEfNS_4arch4Sm80ELb0ELb0ELb0ELb1ELb0ELb0ELb1ELb0EEENS1_21CollectiveEpilogueFwdINS6_IJS8_SA_S9_EEENS6_IJNS7_ILi1EEESI_SI_EEESC_SE_Li256ELb1ELb1ELb0ELb0EEENS1_19SingleTileSchedulerILb1ELb0ELb1ELi128EEEEEEEEEvNT_6ParamsE,@"STO_CUDA_ENTRY STV_DEFAULT"
_ZN7cutlass13device_kernelIN5flash19enable_sm80_to_sm89INS1_16FlashAttnFwdSm80INS1_25CollectiveMainloopFwdSm80ILi8ELi1ELb1EN4cute5tupleIJNS5_1CILi128EEENS7_ILi96EEENS7_ILi192EEEEEELi192ENS_10bfloat16_tEfNS_4arch4Sm80ELb0ELb0ELb0ELb1ELb0ELb0ELb1ELb0EEENS1_21CollectiveEpilogueFwdINS6_IJS8_SA_S9_EEENS6_IJNS7_ILi1EEESI_SI_EEESC_SE_Li256ELb1ELb1ELb0ELb0EEENS1_19SingleTileSchedulerILb1ELb0ELb1ELi128EEEEEEEEEvNT_6ParamsE:
        /* <DEDUP_REMOVED lines=17> */
.L_x_1343:
        /* <DEDUP_REMOVED lines=8> */
.L_x_1345:
[----:B------:R-:W-:-:S05]  /*0190*/  MOV R0, c[0x0][0x54c] ;  /* 0x0001530000007a02 */ /* 0x000fca0000000f00 */
.L_x_1344:
[----:B-----5:R-:W-:Y:S01]  /*01a0*/  IMAD R0, R0, c[0x0][0x548], RZ ;  /* 0x0001520000007a24 */ /* 0x020fe200078e02ff */
[----:B-1----:R-:W-:-:S04]  /*01b0*/  SHF.L.U32 R2, R39, 0x7, RZ ;  /* 0x0000000727027819 */ /* 0x002fc800000006ff */
[----:B------:R-:W-:-:S04]  /*01c0*/  ISETP.GE.AND P0, PT, R2, R0, PT ;  /* 0x000000000200720c */ /* 0x000fc80003f06270 */
[----:B------:R-:W-:-:S05]  /*01d0*/  SEL R0, R5, 0xffffffff, !P0 ;  /* 0xffffffff05007807 */ /* 0x000fca0004000000 */
[----:B------:R1:W-:Y:S01]  /*01e0*/  STL [R1+0x8], R0 ;  /* 0x0000080001007387 */ /* 0x0003e20000100800 */
[----:B------:R-:W-:Y:S05]  /*01f0*/  BRA `(.L_x_1346) ;  /* 0x0000013000007947 */ /* 0x000fea0003800000 */
.L_x_1342:
[----:B---3--:R-:W-:-:S04]  /*0200*/  ISETP.NE.U32.AND P0, PT, RZ, c[0x0][0x568], PT ;  /* 0x00015a00ff007a0c */ /* 0x008fc80003f05070 */
[----:B------:R-:W-:-:S13]  /*0210*/  ISETP.NE.AND.EX P0, PT, RZ, c[0x0][0x56c], PT, P0 ;  /* 0x00015b00ff007a0c */ /* 0x000fda0003f05300 */
[----:B------:R-:W-:Y:S05]  /*0220*/  @!P0 BRA `(.L_x_1347) ;  /* 0x0000002000008947 */ /* 0x000fea0003800000 */
[----:B------:R1:W5:Y:S01]  /*0230*/  LDG.E R0, [R2.64] ;  /* 0x0000000402007981 */ /* 0x000362000c1e1900 */
[----:B------:R-:W-:Y:S05]  /*0240*/  BRA `(.L_x_1348) ;  /* 0x0000009000007947 */ /* 0x000fea0003800000 */
.L_x_1347:
        /* <DEDUP_REMOVED lines=8> */
.L_x_1349:
[----:B------:R-:W-:-:S05]  /*02d0*/  MOV R0, c[0x0][0x54c] ;  /* 0x0001530000007a02 */ /* 0x000fca0000000f00 */
.L_x_1348:
[----:B-----5:R-:W-:Y:S01]  /*02e0*/  IMAD R0, R0, c[0x0][0x548], RZ ;  /* 0x0001520000007a24 */ /* 0x020fe200078e02ff */
[----:B-1----:R-:W-:-:S04]  /*02f0*/  SHF.L.U32 R2, R39, 0x7, RZ ;  /* 0x0000000727027819 */ /* 0x002fc800000006ff */
[----:B------:R-:W-:-:S04]  /*0300*/  ISETP.GE.AND P0, PT, R2, R0, PT ;  /* 0x000000000200720c */ /* 0x000fc80003f06270 */
[----:B------:R-:W-:-:S05]  /*0310*/  SEL R0, R5, 0xffffffff, !P0 ;  /* 0xffffffff05007807 */ /* 0x000fca0004000000 */
[----:B------:R1:W-:Y:S04]  /*0320*/  STL [R1+0x8], R0 ;  /* 0x0000080001007387 */ /* 0x0003e80000100800 */
.L_x_1346:
        /* <DEDUP_REMOVED lines=28> */
.L_x_1350:
[----:B------:R-:W-:-:S04]  /*04f0*/  ISETP.NE.U32.AND P1, PT, RZ, c[0x0][0x368], PT ;  /* 0x0000da00ff007a0c */ /* 0x000fc80003f25070 */
[----:B------:R-:W-:-:S13]  /*0500*/  ISETP.NE.AND.EX P1, PT, RZ, c[0x0][0x36c], PT, P1 ;  /* 0x0000db00ff007a0c */ /* 0x000fda0003f25310 */
[----:B------:R-:W-:Y:S05]  /*0510*/  @!P1 BRA `(.L_x_1351) ;  /* 0x0000003000009947 */ /* 0x000fea0003800000 */
[----:B--2---:R-:W-:-:S05]  /*0520*/  IMAD.WIDE R2, R40, R26, c[0x0][0x368] ;  /* 0x0000da0028027625 */ /* 0x004fca00078e021a */
[----:B------:R1:W5:Y:S01]  /*0530*/  LDG.E R0, [R2.64] ;  /* 0x0000000402007981 */ /* 0x000362000c1e1900 */
[----:B------:R-:W-:Y:S05]  /*0540*/  BRA `(.L_x_1352) ;  /* 0x0000004000007947 */ /* 0x000fea0003800000 */
.L_x_1351:
[----:B------:R-:W-:Y:S05]  /*0550*/  @!P2 BRA `(.L_x_1352) ;  /* 0x000000300000a947 */ /* 0x000fea0003800000 */
[----:B------:R1:W3:Y:S04]  /*0560*/  LDG.E R0, [R2.64] ;  /* 0x0000000402007981 */ /* 0x0002e8000c1e1900 */
[----:B-12---:R-:W3:Y:S02]  /*0570*/  LDG.E R2, [R2.64+0x4] ;  /* 0x0000040402027981 */ /* 0x006ee4000c1e1900 */
[----:B---3--:R-:W-:-:S05]  /*0580*/  IADD3 R0, -R0, R2, RZ ;  /* 0x0000000200007210 */ /* 0x008fca0007ffe1ff */
.L_x_1352:
        /* <DEDUP_REMOVED lines=85> */
[----:B------:R-:W-:Y:S01]  /*0ae0*/  IMAD.MOV.U32 R148, RZ, RZ, c[0x0][0x1e0] ;  /* 0x00007800ff947624 */ /* 0x000fe200078e00ff */
[----:B------:R-:W-:Y:S01]  /*0af0*/  ISETP.NE.AND P3, PT, R4, 0x1, PT ;  /* 0x000000010400780c */ /* 0x000fe20003f65270 */
[----:B------:R-:W-:Y:S01]  /*0b00*/  IMAD R0, R0, c[0x0][0x178], RZ ;  /* 0x00005e0000007a24 */ /* 0x000fe200078e02ff */
[----:B------:R-:W-:Y:S01]  /*0b10*/  LOP3.LUT R4, R29, 0xfffffff8, RZ, 0xc0, !PT ;  /* 0xfffffff81d047812 */ /* 0x000fe200078ec0ff */
[----:B------:R-:W-:Y:S01]  /*0b20*/  IMAD.MOV.U32 R149, RZ, RZ, c[0x0][0x1e4] ;  /* 0x00007900ff957624 */ /* 0x000fe200078e00ff */
[----:B------:R-:W-:Y:S01]  /*0b30*/  SHF.R.S32.HI R28, RZ, 0x3, R29 ;  /* 0x00000003ff1c7819 */ /* 0x000fe2000001141d */
[----:B------:R-:W-:Y:S01]  /*0b40*/  IMAD R0, R10, c[0x0][0x17c], R0 ;  /* 0x00005f000a007a24 */ /* 0x000fe200078e0200 */
[----:B------:R-:W-:Y:S01]  /*0b50*/  SHF.R.S32.HI R11, RZ, 0x1f, R40 ;  /* 0x0000001fff0b7819 */ /* 0x000fe20000011428 */
[----:B------:R-:W-:Y:S01]  /*0b60*/  IMAD.IADD R36, R145, 0x1, -R4 ;  /* 0x0000000191247824 */ /* 0x000fe200078e0a04 */
[----:B------:R-:W-:Y:S01]  /*0b70*/  SEL R4, R40, RZ, !P0 ;  /* 0x000000ff28047207 */ /* 0x000fe20004000000 */
[----:B------:R-:W-:Y:S01]  /*0b80*/  IMAD.WIDE.U32 R32, R148, 0x40, RZ ;  /* 0x0000004094207825 */ /* 0x000fe200078e00ff */
[----:B------:R-:W-:-:S02]  /*0b90*/  SEL R5, R11, RZ, !P0 ;  /* 0x000000ff0b057207 */ /* 0x000fc40004000000 */
[-C--:B------:R-:W-:Y:S01]  /*0ba0*/  LEA.HI R27, R30, R145.reuse, RZ, 0x4 ;  /* 0x000000911e1b7211 */ /* 0x080fe200078f20ff */
[----:B------:R-:W-:Y:S01]  /*0bb0*/  IMAD R7, R36, 0x20, R28 ;  /* 0x0000002024077824 */ /* 0x000fe200078e021c */
[----:B------:R-:W-:Y:S01]  /*0bc0*/  LEA.HI R134, R30, R145, RZ, 0x5 ;  /* 0x000000911e867211 */ /* 0x000fe200078f28ff */
[----:B------:R-:W-:Y:S02]  /*0bd0*/  IMAD R5, R5, c[0x0][0x1c0], RZ ;  /* 0x0000700005057a24 */ /* 0x000fe400078e02ff */
[----:B------:R-:W-:Y:S02]  /*0be0*/  IMAD R7, R39, 0x80, R7 ;  /* 0x0000008027077824 */ /* 0x000fe400078e0207 */
[----:B-1----:R-:W-:Y:S01]  /*0bf0*/  IMAD.WIDE.U32 R2, R10, c[0x0][0x178], RZ ;  /* 0x00005e000a027a25 */ /* 0x002fe200078e00ff */
[----:B---3--:R-:W-:-:S03]  /*0c00*/  SHF.R.S32.HI R34, RZ, 0x1f, R31 ;  /* 0x0000001fff227819 */ /* 0x008fc6000001141f */
[----:B------:R-:W-:Y:S02]  /*0c10*/  IMAD.IADD R3, R3, 0x1, R0 ;  /* 0x0000000103037824 */ /* 0x000fe400078e0200 */
        /* <DEDUP_REMOVED lines=9> */
[--C-:B------:R-:W-:Y:S01]  /*0cb0*/  SHF.R.S32.HI R4, RZ, 0x1f, R0.reuse ;  /* 0x0000001fff047819 */ /* 0x100fe20000011400 */
[----:B------:R-:W-:Y:S02]  /*0cc0*/  IMAD.IADD R3, R3, 0x1, R5 ;  /* 0x0000000103037824 */ /* 0x000fe400078e0205 */
[----:B------:R-:W-:Y:S02]  /*0cd0*/  IMAD.MOV R5, RZ, RZ, -R0 ;  /* 0x000000ffff057224 */ /* 0x000fe400078e0a00 */
[----:B------:R-:W-:Y:S02]  /*0ce0*/  IMAD R4, R4, c[0x0][0x1b0], RZ ;  /* 0x00006c0004047a24 */ /* 0x000fe400078e02ff */
[----:B------:R-:W-:-:S04]  /*0cf0*/  IMAD.WIDE.U32 R2, R0, c[0x0][0x1b0], R2 ;  /* 0x00006c0000027a25 */ /* 0x000fc800078e0002 */
[----:B------:R-:W-:Y:S02]  /*0d00*/  IMAD R4, R0, c[0x0][0x1b4], R4 ;  /* 0x00006d0000047a24 */ /* 0x000fe400078e0204 */
[----:B------:R-:W-:Y:S02]  /*0d10*/  IMAD R0, R5, c[0x0][0x2c4], R7 ;  /* 0x0000b10005007a24 */ /* 0x000fe400078e0207 */
[----:B------:R-:W-:Y:S02]  /*0d20*/  IMAD.IADD R5, R3, 0x1, R4 ;  /* 0x0000000103057824 */ /* 0x000fe400078e0204 */
[----:B------:R-:W-:Y:S01]  /*0d30*/  IMAD.SHL.U32 R7, R28, 0x40, RZ ;  /* 0x000000401c077824 */ /* 0x000fe200078e00ff */
[----:B------:R-:W-:Y:S01]  /*0d40*/  SHF.R.S32.HI R3, RZ, 0x1f, R0 ;  /* 0x0000001fff037819 */ /* 0x000fe20000011400 */
[----:B------:R-:W-:Y:S02]  /*0d50*/  IMAD.MOV.U32 R4, RZ, RZ, R2 ;  /* 0x000000ffff047224 */ /* 0x000fe400078e0002 */
[----:B------:R-:W-:-:S02]  /*0d60*/  IMAD.SHL.U32 R2, R36, 0x8, RZ ;  /* 0x0000000824027824 */ /* 0x000fc400078e00ff */
[----:B------:R-:W-:Y:S01]  /*0d70*/  IMAD R6, R3, c[0x0][0x1a8], RZ ;  /* 0x00006a0003067a24 */ /* 0x000fe200078e02ff */
[----:B------:R-:W-:Y:S01]  /*0d80*/  LOP3.LUT R3, R7, 0x1c0, RZ, 0xc0, !PT ;  /* 0x000001c007037812 */ /* 0x000fe200078ec0ff */
[----:B------:R-:W-:Y:S02]  /*0d90*/  IMAD R10, R39, 0x80, R28 ;  /* 0x00000080270a7824 */ /* 0x000fe400078e021c */
[C---:B------:R-:W-:Y:S01]  /*0da0*/  IMAD R8, R0.reuse, c[0x0][0x1ac], R6 ;  /* 0x00006b0000087a24 */ /* 0x040fe200078e0206 */
[----:B------:R-:W-:Y:S01]  /*0db0*/  LOP3.LUT R7, R3, 0x38, R2, 0xf8, !PT ;  /* 0x0000003803077812 */ /* 0x000fe200078ef802 */
[----:B------:R-:W-:Y:S01]  /*0dc0*/  IMAD.WIDE.U32 R4, R0, c[0x0][0x1a8], R4 ;  /* 0x00006a0000047a25 */ /* 0x000fe200078e0004 */
[----:B------:R-:W-:Y:S02]  /*0dd0*/  SHF.R.U32.HI R6, RZ, 0x3, R3 ;  /* 0x00000003ff067819 */ /* 0x000fe40000011603 */
[----:B------:R-:W-:Y:S01]  /*0de0*/  IADD3 R9, R10, 0x20, RZ ;  /* 0x000000200a097810 */ /* 0x000fe20007ffe0ff */
[----:B------:R-:W-:Y:S01]  /*0df0*/  IMAD R0, R13, c[0x0][0x2c4], RZ ;  /* 0x0000b1000d007a24 */ /* 0x000fe200078e02ff */
[----:B------:R-:W-:Y:S01]  /*0e00*/  BAR.SYNC.DEFER_BLOCKING 0x0 ;  /* 0x0000000000007b1d */ /* 0x000fe20000010000 */
[----:B------:R-:W-:Y:S01]  /*0e10*/  IMAD.IADD R3, R5, 0x1, R8 ;  /* 0x0000000105037824 */ /* 0x000fe200078e0208 */
[----:B------:R-:W-:-:S02]  /*0e20*/  LEA R19, P0, R4, c[0x0][0x160], 0x1 ;  /* 0x0000580004137a11 */ /* 0x000fc400078008ff */
[----:B------:R-:W-:Y:S02]  /*0e30*/  ISETP.GE.AND P4, PT, R9, R0, PT ;  /* 0x000000000900720c */ /* 0x000fe40003f86270 */
[----:B------:R-:W-:Y:S02]  /*0e40*/  LOP3.LUT R9, R7, R6, RZ, 0x3c, !PT ;  /* 0x0000000607097212 */ /* 0x000fe400078e3cff */
[----:B------:R-:W-:Y:S01]  /*0e50*/  LEA.HI.X R18, R4, c[0x0][0x164], R3, 0x1, P0 ;  /* 0x0000590004127a11 */ /* 0x000fe200000f0c03 */
[----:B------:R-:W1:Y:S01]  /*0e60*/  SHFL.IDX PT, R6, R19, RZ, 0x181f ;  /* 0x00181fff13067589 */ /* 0x000e6200000e0000 */
[C---:B------:R-:W-:Y:S02]  /*0e70*/  IADD3 R4, R10.reuse, 0x40, RZ ;  /* 0x000000400a047810 */ /* 0x040fe40007ffe0ff */
[C---:B------:R-:W-:Y:S01]  /*0e80*/  IADD3 R3, R10.reuse, 0x60, RZ ;  /* 0x000000600a037810 */ /* 0x040fe20007ffe0ff */
[----:B------:R-:W3:Y:S01]  /*0e90*/  SHFL.IDX PT, R7, R18, RZ, 0x181f ;  /* 0x00181fff12077589 */ /* 0x000ee200000e0000 */
[----:B------:R-:W-:-:S02]  /*0ea0*/  ISETP.GE.AND P5, PT, R10, R0, PT ;  /* 0x000000000a00720c */ /* 0x000fc40003fa6270 */
[-C--:B------:R-:W-:Y:S02]  /*0eb0*/  ISETP.GE.AND P6, PT, R4, R0.reuse, PT ;  /* 0x000000000400720c */ /* 0x080fe40003fc6270 */
[----:B------:R-:W-:Y:S02]  /*0ec0*/  LEA.HI R8, R30, R145, RZ, 0x6 ;  /* 0x000000911e087211 */ /* 0x000fe400078f30ff */
[----:B------:R-:W-:Y:S02]  /*0ed0*/  ISETP.GE.AND P0, PT, R3, R0, PT ;  /* 0x000000000300720c */ /* 0x000fe40003f06270 */
[----:B------:R-:W-:Y:S01]  /*0ee0*/  SHF.R.S32.HI R0, RZ, 0x1f, R14 ;  /* 0x0000001fff007819 */ /* 0x000fe2000001140e */
[----:B------:R-:W-:Y:S01]  /*0ef0*/  IMAD.SHL.U32 R8, R8, 0x8, RZ ;  /* 0x0000000808087824 */ /* 0x000fe200078e00ff */
[----:B------:R-:W-:Y:S02]  /*0f00*/  IADD3 R10, R2, 0x80, RZ ;  /* 0x00000080020a7810 */ /* 0x000fe40007ffe0ff */
[----:B------:R-:W-:-:S02]  /*0f10*/  SHF.R.S32.HI R3, RZ, 0x1f, R2 ;  /* 0x0000001fff037819 */ /* 0x000fc40000011402 */
[----:B------:R-:W-:Y:S02]  /*0f20*/  LOP3.LUT R248, R9, 0xfffffe00, R8, 0xf8, !PT ;  /* 0xfffffe0009f87812 */ /* 0x000fe400078ef808 */
[----:B-1----:R-:W-:-:S03]  /*0f30*/  @!P5 LEA R8, P3, R2, R6, 0x1 ;  /* 0x000000060208d211 */ /* 0x002fc600078608ff */
[----:B------:R-:W-:Y:S01]  /*0f40*/  IMAD.SHL.U32 R248, R248, 0x2, RZ ;  /* 0x00000002f8f87824 */ /* 0x000fe200078e00ff */
[--C-:B--2---:R-:W-:Y:S01]  /*0f50*/  @P1 SHF.R.S32.HI R5, RZ, 0x1f, R12.reuse ;  /* 0x0000001fff051819 */ /* 0x104fe2000001140c */
[----:B------:R-:W-:Y:S02]  /*0f60*/  @P1 IMAD.MOV.U32 R4, RZ, RZ, R12 ;  /* 0x000000ffff041224 */ /* 0x000fe400078e000c */
[----:B------:R-:W-:Y:S02]  /*0f70*/  @!P1 IMAD.MOV.U32 R4, RZ, RZ, R40 ;  /* 0x000000ffff049224 */ /* 0x000fe400078e0028 */
[----:B------:R-:W-:Y:S01]  /*0f80*/  @!P1 IMAD.MOV.U32 R5, RZ, RZ, R11 ;  /* 0x000000ffff059224 */ /* 0x000fe200078e000b */
[----:B------:R-:W-:Y:S02]  /*0f90*/  IADD3 R21, P1, R14, R28, RZ ;  /* 0x0000001c0e157210 */ /* 0x000fe40007f3e0ff */
[----:B------:R-:W-:Y:S02]  /*0fa0*/  @!P5 SHF.R.S32.HI R11, RZ, 0x1f, R10 ;  /* 0x0000001fff0bd819 */ /* 0x000fe4000001140a */
[----:B------:R-:W-:-:S02]  /*0fb0*/  LEA.HI.X.SX32 R24, R28, R0, 0x1, P1 ;  /* 0x000000001c187211 */ /* 0x000fc400008f0eff */
[----:B------:R-:W-:Y:S02]  /*0fc0*/  IADD3 R0, R2, 0x40, RZ ;  /* 0x0000004002007810 */ /* 0x000fe40007ffe0ff */
[----:B------:R-:W-:Y:S02]  /*0fd0*/  SEL R26, R4, RZ, !P2 ;  /* 0x000000ff041a7207 */ /* 0x000fe40005000000 */
[----:B------:R-:W-:Y:S01]  /*0fe0*/  @!P5 SHF.R.S32.HI R9, RZ, 0x1f, R0 ;  /* 0x0000001fff09d819 */ /* 0x000fe20000011400 */
[----:B------:R-:W1:Y:S01]  /*0ff0*/  SHFL.IDX PT, R4, R19, 0x1, 0x181f ;  /* 0x00381f0013047f89 */ /* 0x000e6200000e0000 */
[----:B------:R-:W-:Y:S02]  /*1000*/  SEL R25, R5, RZ, !P2 ;  /* 0x000000ff05197207 */ /* 0x000fe40005000000 */
[----:B------:R-:W-:Y:S01]  /*1010*/  ISETP.GE.AND P1, PT, R2, c[0x0][0x198], PT ;  /* 0x0000660002007a0c */ /* 0x000fe20003f26270 */
[----:B------:R-:W2:Y:S01]  /*1020*/  SHFL.IDX PT, R5, R18, 0x1, 0x181f ;  /* 0x00381f0012057f89 */ /* 0x000ea200000e0000 */
[----:B------:R-:W-:-:S02]  /*1030*/  @!P5 LEA.HI R12, R9, R0, RZ, 0x3 ;  /* 0x00000000090cd211 */ /* 0x000fc400078f18ff */
[----:B------:R-:W-:Y:S02]  /*1040*/  ISETP.GE.AND P2, PT, R0, c[0x0][0x198], PT ;  /* 0x0000660000007a0c */ /* 0x000fe40003f46270 */
[----:B------:R-:W-:Y:S02]  /*1050*/  @!P5 LEA.HI R11, R11, R10, RZ, 0x3 ;  /* 0x0000000a0b0bd211 */ /* 0x000fe400078f18ff */
[----:B---3--:R-:W-:Y:S02]  /*1060*/  @!P5 LEA.HI.X R9, R2, R7, R3, 0x1, P3 ;  /* 0x000000070209d211 */ /* 0x008fe400018f0c03 */
[----:B------:R-:W-:Y:S02]  /*1070*/  ISETP.GE.AND P3, PT, R10, c[0x0][0x198], PT ;  /* 0x000066000a007a0c */ /* 0x000fe40003f66270 */
[----:B------:R-:W-:Y:S01]  /*1080*/  @!P5 LOP3.LUT R12, R12, 0xfffffff8, RZ, 0xc0, !PT ;  /* 0xfffffff80c0cd812 */ /* 0x000fe200078ec0ff */
[----:B------:R3:W-:Y:S01]  /*1090*/  @!P5 LDGSTS.E.BYPASS.LTC128B.128 [R248+0x100], [R8.64], !P1 ;  /* 0x0010000008f8dfae */ /* 0x0007e2000c901d44 */
[----:B------:R-:W-:-:S02]  /*10a0*/  @!P5 LOP3.LUT R11, R11, 0xfffffff8, RZ, 0xc0, !PT ;  /* 0xfffffff80b0bd812 */ /* 0x000fc400078ec0ff */
[----:B------:R-:W-:Y:S01]  /*10b0*/  SHF.R.S32.HI R14, RZ, 0x4, R27 ;  /* 0x00000004ff0e7819 */ /* 0x000fe2000001141b */
[----:B------:R-:W-:-:S04]  /*10c0*/  @!P5 IMAD.WIDE R12, R12, 0x2, R6 ;  /* 0x000000020c0cd825 */ /* 0x000fc800078e0206 */
[----:B------:R-:W-:Y:S01]  /*10d0*/  @!P5 IMAD.WIDE R6, R11, 0x2, R6 ;  /* 0x000000020b06d825 */ /* 0x000fe200078e0206 */
[----:B------:R-:W-:Y:S01]  /*10e0*/  LEA.HI R11, R27, R14, RZ, 0x1 ;  /* 0x0000000e1b0b7211 */ /* 0x000fe200078f08ff */
[----:B------:R1:W-:Y:S04]  /*10f0*/  @!P5 LDGSTS.E.BYPASS.LTC128B.128 [R248+0x4100], [R12.64], !P2 ;  /* 0x041000000cf8dfae */ /* 0x0003e8000d101d44 */
[----:B------:R4:W-:Y:S01]  /*1100*/  @!P5 LDGSTS.E.BYPASS.LTC128B.128 [R248+0x8100], [R6.64], !P3 ;  /* 0x0810000006f8dfae */ /* 0x0009e2000d901d44 */
[----:B---3--:R-:W-:Y:S02]  /*1110*/  @!P4 SHF.R.S32.HI R8, RZ, 0x1f, R10 ;  /* 0x0000001fff08c819 */ /* 0x008fe4000001140a */
[----:B------:R-:W-:Y:S02]  /*1120*/  @!P6 SHF.R.S32.HI R9, RZ, 0x1f, R0 ;  /* 0x0000001fff09e819 */ /* 0x000fe40000011400 */
[----:B------:R-:W-:-:S02]  /*1130*/  @!P4 LEA.HI R8, R8, R10, RZ, 0x3 ;  /* 0x0000000a0808c211 */ /* 0x000fc400078f18ff */
[----:B------:R-:W-:Y:S02]  /*1140*/  @!P6 LEA.HI R20, R9, R0, RZ, 0x3 ;  /* 0x000000000914e211 */ /* 0x000fe400078f18ff */
[----:B------:R-:W-:Y:S02]  /*1150*/  @!P4 LOP3.LUT R8, R8, 0xfffffff8, RZ, 0xc0, !PT ;  /* 0xfffffff80808c812 */ /* 0x000fe400078ec0ff */
[----:B-1----:R-:W-:Y:S02]  /*1160*/  @!P4 LEA R12, P5, R2, R4, 0x1 ;  /* 0x00000004020cc211 */ /* 0x002fe400078a08ff */
[----:B----4-:R-:W-:Y:S02]  /*1170*/  LOP3.LUT R6, R11, 0xfffffffe, RZ, 0xc0, !PT ;  /* 0xfffffffe0b067812 */ /* 0x010fe400078ec0ff */
[--C-:B------:R-:W-:Y:S02]  /*1180*/  @!P4 SHF.R.S32.HI R7, RZ, 0x1f, R0.reuse ;  /* 0x0000001fff07c819 */ /* 0x100fe40000011400 */
[----:B------:R-:W-:Y:S01]  /*1190*/  @!P0 SHF.R.S32.HI R11, RZ, 0x1f, R0 ;  /* 0x0000001fff0b8819 */ /* 0x000fe20000011400 */
[----:B------:R-:W-:Y:S01]  /*11a0*/  IMAD.IADD R23, R14, 0x1, -R6 ;  /* 0x000000010e177824 */ /* 0x000fe200078e0a06 */
[-C--:B------:R-:W-:Y:S01]  /*11b0*/  @!P4 LEA.HI R16, R7, R0.reuse, RZ, 0x3 ;  /* 0x000000000710c211 */ /* 0x080fe200078f18ff */
[----:B------:R-:W1:Y:S01]  /*11c0*/  SHFL.IDX PT, R6, R19, 0x2, 0x181f ;  /* 0x00581f0013067f89 */ /* 0x000e6200000e0000 */
[----:B--2---:R-:W-:Y:S01]  /*11d0*/  @!P4 LEA.HI.X R13, R2, R5, R3, 0x1, P5 ;  /* 0x00000005020dc211 */ /* 0x004fe200028f0c03 */
[----:B------:R-:W-:Y:S01]  /*11e0*/  @!P4 IMAD.WIDE R14, R8, 0x2, R4 ;  /* 0x00000002080ec825 */ /* 0x000fe200078e0204 */
[----:B------:R-:W-:Y:S01]  /*11f0*/  @!P4 LOP3.LUT R16, R16, 0xfffffff8, RZ, 0xc0, !PT ;  /* 0xfffffff81010c812 */ /* 0x000fe200078ec0ff */
[----:B------:R-:W2:Y:S01]  /*1200*/  SHFL.IDX PT, R7, R18, 0x2, 0x181f ;  /* 0x00581f0012077f89 */ /* 0x000ea200000e0000 */
[----:B------:R-:W-:Y:S01]  /*1210*/  ISETP.GE.AND P5, PT, R0, c[0x0][0x1d4], PT ;  /* 0x0000750000007a0c */ /* 0x000fe20003fa6270 */
[----:B------:R-:W-:Y:S01]  /*1220*/  IMAD.WIDE.U32 R8, R21, c[0x0][0x1e0], R2 ;  /* 0x0000780015087a25 */ /* 0x000fe200078e0002 */
[----:B------:R-:W-:Y:S01]  /*1230*/  @!P0 LEA.HI R22, R11, R0, RZ, 0x3 ;  /* 0x000000000b168211 */ /* 0x000fe200078f18ff */
[----:B------:R1:W-:Y:S02]  /*1240*/  @!P4 LDGSTS.E.BYPASS.LTC128B.128 [R248+0x1100], [R12.64], !P1 ;  /* 0x011000000cf8cfae */ /* 0x0003e4000c901d44 */
[----:B------:R-:W-:-:S02]  /*1250*/  @!P4 IMAD.WIDE R16, R16, 0x2, R4 ;  /* 0x000000021010c825 */ /* 0x000fc400078e0204 */
[----:B------:R-:W3:Y:S02]  /*1260*/  SHFL.IDX PT, R4, R19, 0x3, 0x181f ;  /* 0x00781f0013047f89 */ /* 0x000ee400000e0000 */
[----:B------:R-:W-:Y:S02]  /*1270*/  IMAD R0, R24, c[0x0][0x1e0], RZ ;  /* 0x0000780018007a24 */ /* 0x000fe400078e02ff */
[----:B------:R4:W5:Y:S02]  /*1280*/  SHFL.IDX PT, R5, R18, 0x3, 0x181f ;  /* 0x00781f0012057f89 */ /* 0x00096400000e0000 */
[----:B------:R-:W-:Y:S01]  /*1290*/  IMAD R11, R21, c[0x0][0x1e4], R0 ;  /* 0x00007900150b7a24 */ /* 0x000fe200078e0200 */
[----:B------:R-:W-:Y:S01]  /*12a0*/  @!P6 SHF.R.S32.HI R0, RZ, 0x1f, R10 ;  /* 0x0000001fff00e819 */ /* 0x000fe2000001140a */
[----:B------:R3:W-:Y:S02]  /*12b0*/  @!P4 LDGSTS.E.BYPASS.LTC128B.128 [R248+0x5100], [R16.64], !P2 ;  /* 0x0510000010f8cfae */ /* 0x0007e4000d101d44 */
[----:B------:R-:W-:Y:S01]  /*12c0*/  IMAD.IADD R9, R9, 0x1, R11 ;  /* 0x0000000109097824 */ /* 0x000fe200078e020b */
[----:B------:R-:W-:Y:S01]  /*12d0*/  @!P6 LEA.HI R0, R0, R10, RZ, 0x3 ;  /* 0x0000000a0000e211 */ /* 0x000fe200078f18ff */
[----:B------:R5:W-:Y:S01]  /*12e0*/  @!P4 LDGSTS.E.BYPASS.LTC128B.128 [R248+0x9100], [R14.64], !P3 ;  /* 0x091000000ef8cfae */ /* 0x000be2000d901d44 */
[----:B------:R-:W-:-:S04]  /*12f0*/  IMAD R11, R34, c[0x0][0x1e8], RZ ;  /* 0x00007a00220b7a24 */ /* 0x000fc800078e02ff */
[----:B------:R-:W-:Y:S01]  /*1300*/  IMAD R11, R31, c[0x0][0x1ec], R11 ;  /* 0x00007b001f0b7a24 */ /* 0x000fe200078e020b */
[----:B-1----:R-:W-:-:S04]  /*1310*/  @!P6 LEA R12, P4, R2, R6, 0x1 ;  /* 0x00000006020ce211 */ /* 0x002fc800078808ff */
[----:B--2---:R-:W-:Y:S02]  /*1320*/  @!P6 LEA.HI.X R13, R2, R7, R3, 0x1, P4 ;  /* 0x00000007020de211 */ /* 0x004fe400020f0c03 */
[----:B----4-:R-:W-:-:S03]  /*1330*/  IADD3 R18, R160, -0x1, RZ ;  /* 0xffffffffa0127810 */ /* 0x010fc60007ffe0ff */
[----:B------:R1:W-:Y:S01]  /*1340*/  @!P6 LDGSTS.E.BYPASS.LTC128B.128 [R248+0x2100], [R12.64], !P1 ;  /* 0x021000000cf8efae */ /* 0x0003e2000c901d44 */
[----:B------:R-:W-:Y:S02]  /*1350*/  SHF.R.S32.HI R19, RZ, 0x1f, R18 ;  /* 0x0000001fff137819 */ /* 0x000fe40000011412 */
[----:B---3--:R-:W-:Y:S01]  /*1360*/  @!P6 LOP3.LUT R16, R20, 0xfffffff8, RZ, 0xc0, !PT ;  /* 0xfffffff81410e812 */ /* 0x008fe200078ec0ff */
[----:B------:R-:W-:Y:S01]  /*1370*/  IMAD.MOV.U32 R20, RZ, RZ, 0x60 ;  /* 0x00000060ff147424 */ /* 0x000fe200078e00ff */
[----:B-----5:R-:W-:-:S03]  /*1380*/  @!P6 LOP3.LUT R14, R0, 0xfffffff8, RZ, 0xc0, !PT ;  /* 0xfffffff8000ee812 */ /* 0x020fc600078ec0ff */
[----:B------:R-:W-:Y:S01]  /*1390*/  @!P6 IMAD.WIDE R16, R16, 0x2, R6 ;  /* 0x000000021010e825 */ /* 0x000fe200078e0206 */
[----:B------:R-:W-:-:S03]  /*13a0*/  @!P0 SHF.R.S32.HI R0, RZ, 0x1f, R10 ;  /* 0x0000001fff008819 */ /* 0x000fc6000001140a */
[----:B------:R-:W-:Y:S01]  /*13b0*/  @!P6 IMAD.WIDE R14, R14, 0x2, R6 ;  /* 0x000000020e0ee825 */ /* 0x000fe200078e0206 */
[----:B------:R-:W-:Y:S01]  /*13c0*/  @!P0 LEA.HI R0, R0, R10, RZ, 0x3 ;  /* 0x0000000a00008211 */ /* 0x000fe200078f18ff */
[----:B------:R2:W-:Y:S02]  /*13d0*/  @!P6 LDGSTS.E.BYPASS.LTC128B.128 [R248+0x6100], [R16.64], !P2 ;  /* 0x0610000010f8efae */ /* 0x0005e4000d101d44 */
[----:B------:R-:W-:Y:S01]  /*13e0*/  IMAD.WIDE.U32 R6, R31, c[0x0][0x1e8], R8 ;  /* 0x00007a001f067a25 */ /* 0x000fe200078e0008 */
[----:B------:R-:W-:Y:S01]  /*13f0*/  @!P0 LEA R8, P4, R2, R4, 0x1 ;  /* 0x0000000402088211 */ /* 0x000fe200078808ff */
[----:B------:R3:W-:Y:S01]  /*1400*/  @!P6 LDGSTS.E.BYPASS.LTC128B.128 [R248+0xa100], [R14.64], !P3 ;  /* 0x0a1000000ef8efae */ /* 0x0007e2000d901d44 */
[----:B------:R-:W-:Y:S01]  /*1410*/  @!P0 LOP3.LUT R0, R0, 0xfffffff8, RZ, 0xc0, !PT ;  /* 0xfffffff800008812 */ /* 0x000fe200078ec0ff */
[----:B------:R-:W-:Y:S01]  /*1420*/  IMAD.IADD R7, R7, 0x1, R11 ;  /* 0x0000000107077824 */ /* 0x000fe200078e020b */
[----:B------:R-:W-:Y:S01]  /*1430*/  @!P0 LOP3.LUT R11, R22, 0xfffffff8, RZ, 0xc0, !PT ;  /* 0xfffffff8160b8812 */ /* 0x000fe200078ec0ff */
[----:B------:R-:W-:Y:S01]  /*1440*/  IMAD R133, R160, -0x60, R20 ;  /* 0xffffffa0a0857824 */ /* 0x000fe200078e0214 */
[----:B------:R-:W-:Y:S01]  /*1450*/  @!P0 LEA.HI.X R9, R2, R5, R3, 0x1, P4 ;  /* 0x0000000502098211 */ /* 0x000fe200020f0c03 */
[----:B------:R-:W-:Y:S01]  /*1460*/  IMAD.WIDE.U32 R146, R20, c[0x0][0x1e0], RZ ;  /* 0x0000780014927a25 */ /* 0x000fe200078e00ff */
[----:B------:R-:W-:-:S02]  /*1470*/  ISETP.GE.AND P4, PT, R10, c[0x0][0x1d4], PT ;  /* 0x000075000a007a0c */ /* 0x000fc40003f86270 */
[----:B------:R-:W-:Y:S01]  /*1480*/  ISETP.GE.AND P6, PT, R2, c[0x0][0x1d4], PT ;  /* 0x0000750002007a0c */ /* 0x000fe20003fc6270 */
[--C-:B------:R-:W-:Y:S01]  /*1490*/  @!P0 IMAD.WIDE R10, R11, 0x2, R4.reuse ;  /* 0x000000020b0a8825 */ /* 0x100fe200078e0204 */
[----:B------:R4:W-:Y:S03]  /*14a0*/  @!P0 LDGSTS.E.BYPASS.LTC128B.128 [R248+0x3100], [R8.64], !P1 ;  /* 0x0310000008f88fae */ /* 0x0009e6000c901d44 */
[----:B------:R-:W-:Y:S01]  /*14b0*/  @!P0 IMAD.WIDE R4, R0, 0x2, R4 ;  /* 0x0000000200048825 */ /* 0x000fe200078e0204 */
[----:B------:R5:W-:Y:S03]  /*14c0*/  @!P0 LDGSTS.E.BYPASS.LTC128B.128 [R248+0x7100], [R10.64], !P2 ;  /* 0x071000000af88fae */ /* 0x000be6000d101d44 */
[----:B------:R-:W-:Y:S01]  /*14d0*/  IMAD R0, R25, c[0x0][0x1f0], RZ ;  /* 0x00007c0019007a24 */ /* 0x000fe200078e02ff */
[----:B------:R3:W-:Y:S01]  /*14e0*/  @!P0 LDGSTS.E.BYPASS.LTC128B.128 [R248+0xb100], [R4.64], !P3 ;  /* 0x0b10000004f88fae */ /* 0x0007e2000d901d44 */
[----:B------:R-:W-:Y:S01]  /*14f0*/  IMAD.WIDE.U32 R40, R26, c[0x0][0x1f0], R6 ;  /* 0x00007c001a287a25 */ /* 0x000fe200078e0006 */
[----:B--2---:R-:W-:-:S03]  /*1500*/  IADD3 R17, R133, R132, -R28 ;  /* 0x0000008485117210 */ /* 0x004fc60007ffe81c */
[----:B------:R-:W-:Y:S01]  /*1510*/  IMAD.MOV.U32 R150, RZ, RZ, R40 ;  /* 0x000000ffff967224 */ /* 0x000fe200078e0028 */
[----:B------:R-:W0:Y:S01]  /*1520*/  LDGDEPBAR ;  /* 0x00000000000079af */ /* 0x000e220000000000 */
[----:B------:R-:W-:Y:S01]  /*1530*/  IMAD.SHL.U32 R7, R36, 0x40, RZ ;  /* 0x0000004024077824 */ /* 0x000fe200078e00ff */
[----:B------:R-:W-:Y:S01]  /*1540*/  ISETP.GE.AND P3, PT, R17, 0x1, PT ;  /* 0x000000011100780c */ /* 0x000fe20003f66270 */
[----:B------:R-:W-:Y:S01]  /*1550*/  IMAD.WIDE.U32 R2, R21, c[0x0][0x208], R2 ;  /* 0x0000820015027a25 */ /* 0x000fe200078e0002 */
[C---:B------:R-:W-:Y:S01]  /*1560*/  ISETP.GE.AND P2, PT, R17.reuse, 0x21, PT ;  /* 0x000000211100780c */ /* 0x040fe20003f46270 */
[----:B------:R2:W-:Y:S01]  /*1570*/  STL.64 [R1+0x20], R40 ;  /* 0x0000202801007387 */ /* 0x0005e20000100a00 */
[----:B------:R-:W-:Y:S01]  /*1580*/  ISETP.GE.AND P1, PT, R17, 0x41, PT ;  /* 0x000000411100780c */ /* 0x000fe20003f26270 */
[----:B------:R-:W-:Y:S01]  /*1590*/  IMAD.SHL.U32 R16, R149, 0x40, RZ ;  /* 0x0000004095107824 */ /* 0x000fe200078e00ff */
[----:B------:R-:W-:Y:S02]  /*15a0*/  LOP3.LUT R7, R7, 0x1c0, RZ, 0xc0, !PT ;  /* 0x000001c007077812 */ /* 0x000fe400078ec0ff */
[----:B----4-:R-:W-:Y:S01]  /*15b0*/  LOP3.LUT R8, R27, 0xfffffff0, RZ, 0xc0, !PT ;  /* 0xfffffff01b087812 */ /* 0x010fe200078ec0ff */
[----:B------:R-:W-:-:S04]  /*15c0*/  IMAD R9, R24, c[0x0][0x208], RZ ;  /* 0x0000820018097a24 */ /* 0x000fc800078e02ff */
[----:B------:R-:W-:Y:S02]  /*15d0*/  IMAD.IADD R8, R145, 0x1, -R8 ;  /* 0x0000000191087824 */ /* 0x000fe400078e0a08 */
[----:B-1----:R-:W-:Y:S01]  /*15e0*/  IMAD R13, R21, c[0x0][0x20c], R9 ;  /* 0x00008300150d7a24 */ /* 0x002fe200078e0209 */
[----:B------:R-:W-:Y:S01]  /*15f0*/  LOP3.LUT R9, R7, 0x8, R29, 0xf8, !PT ;  /* 0x0000000807097812 */ /* 0x000fe200078ef81d */
[----:B---3--:R-:W-:Y:S01]  /*1600*/  IMAD R4, R20, c[0x0][0x1e4], RZ ;  /* 0x0000790014047a24 */ /* 0x008fe200078e02ff */
[----:B------:R-:W-:Y:S01]  /*1610*/  SHF.R.S32.HI R6, RZ, 0x1f, R8 ;  /* 0x0000001fff067819 */ /* 0x000fe20000011408 */
[----:B------:R-:W-:Y:S02]  /*1620*/  IMAD.IADD R3, R3, 0x1, R13 ;  /* 0x0000000103037824 */ /* 0x000fe400078e020d */
[----:B------:R-:W-:Y:S01]  /*1630*/  IMAD.IADD R144, R147, 0x1, R4 ;  /* 0x0000000193907824 */ /* 0x000fe200078e0204 */
[----:B------:R-:W-:Y:S01]  /*1640*/  LEA.HI R15, R6, R8, RZ, 0x3 ;  /* 0x00000008060f7211 */ /* 0x000fe200078f18ff */
[----:B------:R-:W-:-:S02]  /*1650*/  IMAD R4, R26, c[0x0][0x1f4], R0 ;  /* 0x00007d001a047a24 */ /* 0x000fc400078e0200 */
[----:B------:R-:W-:Y:S01]  /*1660*/  IMAD R0, R144, R18, RZ ;  /* 0x0000001290007224 */ /* 0x000fe200078e02ff */
[----:B-----5:R-:W-:Y:S01]  /*1670*/  LOP3.LUT R10, R15, 0xfffffff8, RZ, 0xc0, !PT ;  /* 0xfffffff80f0a7812 */ /* 0x020fe200078ec0ff */
[----:B------:R-:W-:Y:S02]  /*1680*/  IMAD.IADD R151, R41, 0x1, R4 ;  /* 0x0000000129977824 */ /* 0x000fe400078e0204 */
[-C--:B------:R-:W-:Y:S02]  /*1690*/  IMAD R0, R19, R146.reuse, R0 ;  /* 0x0000009213007224 */ /* 0x080fe400078e0200 */
[----:B------:R-:W-:Y:S01]  /*16a0*/  IMAD.WIDE.U32 R4, R18, R146, R150 ;  /* 0x0000009212047225 */ /* 0x000fe200078e0096 */
[----:B------:R-:W-:Y:S03]  /*16b0*/  STL.64 [R1+0x18], R150 ;  /* 0x0000189601007387 */ /* 0x000fe60000100a00 */
[----:B------:R-:W-:Y:S01]  /*16c0*/  IMAD.IADD R0, R5, 0x1, R0 ;  /* 0x0000000105007824 */ /* 0x000fe200078e0200 */
[----:B------:R-:W-:Y:S01]  /*16d0*/  @P3 LEA R6, P0, R4, c[0x0][0x1c8], 0x1 ;  /* 0x0000720004063a11 */ /* 0x000fe200078008ff */
[----:B------:R-:W-:Y:S01]  /*16e0*/  IMAD.IADD R10, R8, 0x1, -R10 ;  /* 0x00000001080a7824 */ /* 0x000fe200078e0a0a */
[----:B------:R-:W-:Y:S01]  /*16f0*/  SHF.R.U32.HI R5, RZ, 0x3, R7 ;  /* 0x00000003ff057819 */ /* 0x000fe20000011607 */
[----:B------:R-:W-:Y:S01]  /*1700*/  IMAD R13, R34, c[0x0][0x210], RZ ;  /* 0x00008400220d7a24 */ /* 0x000fe200078e02ff */
[----:B------:R-:W-:-:S02]  /*1710*/  @P3 LEA.HI.X R7, R4, c[0x0][0x1cc], R0, 0x1, P0 ;  /* 0x0000730004073a11 */ /* 0x000fc400000f0c00 */
[C---:B------:R-:W-:Y:S01]  /*1720*/  @P2 LEA R11, P0, R148.reuse, R4, 0x5 ;  /* 0x00000004940b2211 */ /* 0x040fe200078028ff */
[----:B------:R-:W-:Y:S01]  /*1730*/  IMAD R13, R31, c[0x0][0x214], R13 ;  /* 0x000085001f0d7a24 */ /* 0x000fe200078e020d */
[----:B------:R-:W-:Y:S01]  /*1740*/  LOP3.LUT R14, R9, R5, RZ, 0x3c, !PT ;  /* 0x00000005090e7212 */ /* 0x000fe200078e3cff */
[----:B------:R-:W-:Y:S01]  /*1750*/  IMAD.WIDE.U32 R8, R31, c[0x0][0x210], R2 ;  /* 0x000084001f087a25 */ /* 0x000fe200078e0002 */
[----:B------:R-:W-:Y:S01]  /*1760*/  @P2 LEA.HI.X R5, R148, R0, R149, 0x5, P0 ;  /* 0x0000000094052211 */ /* 0x000fe200000f2c95 */
[----:B------:R1:W-:Y:S01]  /*1770*/  @P3 LDGSTS.E.BYPASS.LTC128B.128 [R248+0xc100], [R6.64], !P6 ;  /* 0x0c10000006f83fae */ /* 0x0003e2000f101d44 */
[----:B------:R-:W-:Y:S01]  /*1780*/  @P1 IADD3 R12, P0, R4, R32, RZ ;  /* 0x00000020040c1210 */ /* 0x000fe20007f1e0ff */
[----:B------:R-:W-:Y:S02]  /*1790*/  IMAD.SHL.U32 R2, R10, 0x40, RZ ;  /* 0x000000400a027824 */ /* 0x000fe400078e00ff */
[----:B------:R1:W-:Y:S01]  /*17a0*/  @P3 LDGSTS.E.BYPASS.LTC128B.128 [R248+0xf100], [R6.64+0x80], !P5 ;  /* 0x0f10008006f83fae */ /* 0x0003e2000e901d44 */
[----:B------:R-:W-:Y:S01]  /*17b0*/  @P1 IADD3.X R16, R0, R33, R16, P0, !PT ;  /* 0x0000002100101210 */ /* 0x000fe200007fe410 */
[----:B------:R-:W-:Y:S01]  /*17c0*/  IMAD.SHL.U32 R3, R23, 0x8, RZ ;  /* 0x0000000817037824 */ /* 0x000fe200078e00ff */
[----:B------:R-:W-:Y:S01]  /*17d0*/  @P2 LEA R4, P0, R11, c[0x0][0x1c8], 0x1 ;  /* 0x000072000b042a11 */ /* 0x000fe200078008ff */
[----:B------:R1:W-:Y:S01]  /*17e0*/  @P3 LDGSTS.E.BYPASS.LTC128B.128 [R248+0x12100], [R6.64+0x100], !P4 ;  /* 0x1210010006f83fae */ /* 0x0003e2000e101d44 */
[----:B------:R-:W-:Y:S01]  /*17f0*/  LOP3.LUT R2, R2, 0x1c0, RZ, 0xc0, !PT ;  /* 0x000001c002027812 */ /* 0x000fe200078ec0ff */
[----:B------:R-:W-:Y:S01]  /*1800*/  IMAD R0, R23, 0x200, R14 ;  /* 0x0000020017007824 */ /* 0x000fe200078e020e */
[----:B------:R-:W-:Y:S01]  /*1810*/  @P2 LEA.HI.X R5, R11, c[0x0][0x1cc], R5, 0x1, P0 ;  /* 0x000073000b052a11 */ /* 0x000fe200000f0c05 */
[----:B------:R-:W-:Y:S01]  /*1820*/  IMAD.MOV.U32 R11, RZ, RZ, 0x6 ;  /* 0x00000006ff0b7424 */ /* 0x000fe200078e00ff */
[----:B------:R-:W-:Y:S01]  /*1830*/  LOP3.LUT P3, RZ, R10, 0x4, RZ, 0xc0, !PT ;  /* 0x000000040aff7812 */ /* 0x000fe2000786c0ff */
[----:B------:R-:W-:Y:S01]  /*1840*/  IMAD.SHL.U32 R135, R0, 0x2, RZ ;  /* 0x0000000200877824 */ /* 0x000fe200078e00ff */
[----:B------:R-:W-:Y:S01]  /*1850*/  SEL R0, RZ, 0xffffffff, P5 ;  /* 0xffffffffff007807 */ /* 0x000fe20002800000 */
[----:B------:R3:W-:Y:S03]  /*1860*/  @P2 LDGSTS.E.BYPASS.LTC128B.128 [R248+0xd100], [R4.64], !P6 ;  /* 0x0d10000004f82fae */ /* 0x0007e6000f101d44 */
[----:B------:R-:W-:Y:S01]  /*1870*/  IADD3 R230, R135, 0xc120, RZ ;  /* 0x0000c12087e67810 */ /* 0x000fe20007ffe0ff */
[----:B------:R3:W-:Y:S01]  /*1880*/  @P2 LDGSTS.E.BYPASS.LTC128B.128 [R248+0x10100], [R4.64+0x80], !P5 ;  /* 0x1010008004f82fae */ /* 0x0007e2000e901d44 */
[----:B------:R-:W-:-:S03]  /*1890*/  IMAD.SHL.U32 R0, R0, 0x2, RZ ;  /* 0x0000000200007824 */ /* 0x000fc600078e00ff */
[----:B------:R3:W-:Y:S01]  /*18a0*/  @P2 LDGSTS.E.BYPASS.LTC128B.128 [R248+0x13100], [R4.64+0x100], !P4 ;  /* 0x1310010004f82fae */ /* 0x0007e2000e101d44 */
[----:B------:R-:W-:Y:S01]  /*18b0*/  LOP3.LUT P2, RZ, R10, 0x2, RZ, 0xc0, !PT ;  /* 0x000000020aff7812 */ /* 0x000fe2000784c0ff */
[----:B-1----:R-:W-:Y:S02]  /*18c0*/  IMAD.IADD R7, R9, 0x1, R13 ;  /* 0x0000000109077824 */ /* 0x002fe400078e020d */
[----:B------:R-:W-:Y:S02]  /*18d0*/  IMAD.MOV.U32 R6, RZ, RZ, R8 ;  /* 0x000000ffff067224 */ /* 0x000fe400078e0008 */
[----:B------:R-:W-:Y:S02]  /*18e0*/  IMAD R9, R20, c[0x0][0x20c], RZ ;  /* 0x0000830014097a24 */ /* 0x000fe400078e02ff */
[----:B--2---:R-:W-:Y:S01]  /*18f0*/  IMAD.WIDE.U32 R40, R26, c[0x0][0x218], R6 ;  /* 0x000086001a287a25 */ /* 0x004fe200078e0006 */
[----:B------:R-:W-:-:S03]  /*1900*/  IADD3 R7, R135, 0xc100, RZ ;  /* 0x0000c10087077810 */ /* 0x000fc60007ffe0ff */
[----:B------:R-:W-:Y:S01]  /*1910*/  IMAD.MOV.U32 R38, RZ, RZ, R40 ;  /* 0x000000ffff267224 */ /* 0x000fe200078e0028 */
[----:B------:R-:W-:Y:S01]  /*1920*/  STL.64 [R1+0x38], R40 ;  /* 0x0000382801007387 */ /* 0x000fe20000100a00 */
[----:B---3--:R-:W-:Y:S02]  /*1930*/  LOP3.LUT R5, R2, 0x8, R3, 0xf8, !PT ;  /* 0x0000000802057812 */ /* 0x008fe400078ef803 */
[----:B------:R-:W-:Y:S02]  /*1940*/  SHF.R.U32.HI R4, RZ, 0x3, R2 ;  /* 0x00000003ff047819 */ /* 0x000fe40000011602 */
[C---:B------:R-:W-:Y:S02]  /*1950*/  @P1 LEA R2, P0, R12.reuse, c[0x0][0x1c8], 0x1 ;  /* 0x000072000c021a11 */ /* 0x040fe400078008ff */
[----:B------:R-:W-:Y:S01]  /*1960*/  LOP3.LUT R5, R5, R4, RZ, 0x3c, !PT ;  /* 0x0000000405057212 */ /* 0x000fe200078e3cff */
[----:B------:R-:W-:Y:S01]  /*1970*/  IMAD.SHL.U32 R4, R15, 0x40, RZ ;  /* 0x000000400f047824 */ /* 0x000fe200078e00ff */
[----:B------:R-:W-:Y:S01]  /*1980*/  @P1 LEA.HI.X R3, R12, c[0x0][0x1cc], R16, 0x1, P0 ;  /* 0x000073000c031a11 */ /* 0x000fe200000f0c10 */
[----:B------:R-:W-:Y:S01]  /*1990*/  IMAD.WIDE.U32 R12, R20, c[0x0][0x208], RZ ;  /* 0x00008200140c7a25 */ /* 0x000fe200078e00ff */
[----:B------:R-:W-:-:S02]  /*19a0*/  LOP3.LUT P0, RZ, R36, 0x2, RZ, 0xc0, !PT ;  /* 0x0000000224ff7812 */ /* 0x000fc4000780c0ff */
[----:B------:R-:W-:Y:S01]  /*19b0*/  LOP3.LUT R4, R5, 0xfffffe00, R4, 0xf8, !PT ;  /* 0xfffffe0005047812 */ /* 0x000fe200078ef804 */
[----:B------:R1:W-:Y:S01]  /*19c0*/  @P1 LDGSTS.E.BYPASS.LTC128B.128 [R248+0xe100], [R2.64], !P6 ;  /* 0x0e10000002f81fae */ /* 0x0003e2000f101d44 */
[----:B------:R-:W-:Y:S02]  /*19d0*/  IMAD.MOV.U32 R5, RZ, RZ, 0x10 ;  /* 0x00000010ff057424 */ /* 0x000fe400078e00ff */
[----:B------:R-:W-:Y:S01]  /*19e0*/  IMAD.IADD R6, R13, 0x1, R9 ;  /* 0x000000010d067824 */ /* 0x000fe200078e0209 */
[----:B------:R1:W-:Y:S02]  /*19f0*/  @P1 LDGSTS.E.BYPASS.LTC128B.128 [R248+0x11100], [R2.64+0x80], !P5 ;  /* 0x1110008002f81fae */ /* 0x0003e4000e901d44 */
[----:B------:R-:W-:Y:S01]  /*1a00*/  SEL R5, R5, 0xfffffff0, !P2 ;  /* 0xfffffff005057807 */ /* 0x000fe20005000000 */
[----:B------:R-:W-:Y:S01]  /*1a10*/  IMAD R6, R6, R18, RZ ;  /* 0x0000001206067224 */ /* 0x000fe200078e02ff */
[----:B------:R1:W-:Y:S02]  /*1a20*/  @P1 LDGSTS.E.BYPASS.LTC128B.128 [R248+0x14100], [R2.64+0x100], !P4 ;  /* 0x1410010002f81fae */ /* 0x0003e4000e101d44 */
[----:B------:R-:W-:Y:S01]  /*1a30*/  @P0 IADD3 R230, R7, -0x20, RZ ;  /* 0xffffffe007e60810 */ /* 0x000fe20007ffe0ff */
[----:B------:R-:W-:Y:S01]  /*1a40*/  IMAD R6, R19, R12, R6 ;  /* 0x0000000c13067224 */ /* 0x000fe200078e0206 */
[----:B------:R-:W0:Y:S01]  /*1a50*/  LDGDEPBAR ;  /* 0x00000000000079af */ /* 0x000e220000000000 */
[----:B------:R-:W-:Y:S01]  /*1a60*/  IMAD.MOV.U32 R7, RZ, RZ, c[0x0][0x208] ;  /* 0x00008200ff077624 */ /* 0x000fe200078e00ff */
[----:B------:R-:W-:-:S02]  /*1a70*/  IADD3 R247, R230, 0x800, RZ ;  /* 0x00000800e6f77810 */ /* 0x000fc40007ffe0ff */
[C---:B------:R-:W-:Y:S01]  /*1a80*/  IADD3 R246, R230.reuse, 0x1000, RZ ;  /* 0x00001000e6f67810 */ /* 0x040fe20007ffe0ff */
[C---:B------:R-:W-:Y:S01]  /*1a90*/  IMAD.SHL.U32 R19, R7.reuse, 0x40, RZ ;  /* 0x0000004007137824 */ /* 0x040fe200078e00ff */
[----:B------:R-:W-:Y:S02]  /*1aa0*/  SHF.L.U64.HI R16, R7, R11, c[0x0][0x20c] ;  /* 0x0000830007107619 */ /* 0x000fe4000001020b */
[C---:B------:R-:W-:Y:S02]  /*1ab0*/  IADD3 R245, R230.reuse, 0x1800, RZ ;  /* 0x00001800e6f57810 */ /* 0x040fe40007ffe0ff */
[C---:B------:R-:W-:Y:S02]  /*1ac0*/  IADD3 R244, R230.reuse, 0x2000, RZ ;  /* 0x00002000e6f47810 */ /* 0x040fe40007ffe0ff */
[C---:B------:R-:W-:Y:S02]  /*1ad0*/  IADD3 R243, R230.reuse, 0x2800, RZ ;  /* 0x00002800e6f37810 */ /* 0x040fe40007ffe0ff */
[----:B------:R-:W-:-:S02]  /*1ae0*/  IADD3 R242, R230, 0x3000, RZ ;  /* 0x00003000e6f27810 */ /* 0x000fc40007ffe0ff */
[C---:B------:R-:W-:Y:S02]  /*1af0*/  IADD3 R241, R230.reuse, 0x3800, RZ ;  /* 0x00003800e6f17810 */ /* 0x040fe40007ffe0ff */
[C---:B------:R-:W-:Y:S02]  /*1b00*/  IADD3 R240, R230.reuse, 0x4000, RZ ;  /* 0x00004000e6f07810 */ /* 0x040fe40007ffe0ff */
[C---:B------:R-:W-:Y:S02]  /*1b10*/  IADD3 R239, R230.reuse, 0x4800, RZ ;  /* 0x00004800e6ef7810 */ /* 0x040fe40007ffe0ff */
[----:B------:R-:W-:Y:S01]  /*1b20*/  IADD3 R238, R230, 0x5000, RZ ;  /* 0x00005000e6ee7810 */ /* 0x000fe20007ffe0ff */
[----:B-1----:R-:W-:Y:S01]  /*1b30*/  IMAD.SHL.U32 R2, R134, 0x20, RZ ;  /* 0x0000002086027824 */ /* 0x002fe200078e00ff */
[----:B------:R-:W-:-:S04]  /*1b40*/  DEPBAR.LE SB0, 0x1 ;  /* 0x000080400000791a */ /* 0x000fc80000000000 */
[----:B------:R-:W-:Y:S01]  /*1b50*/  LOP3.LUT R2, R2, 0x7ffffc00, RZ, 0xc0, !PT ;  /* 0x7ffffc0002027812 */ /* 0x000fe200078ec0ff */
[----:B------:R-:W-:Y:S01]  /*1b60*/  IMAD R3, R25, c[0x0][0x218], RZ ;  /* 0x0000860019037a24 */ /* 0x000fe200078e02ff */
[C---:B------:R-:W-:Y:S02]  /*1b70*/  IADD3 R237, R230.reuse, 0x5800, RZ ;  /* 0x00005800e6ed7810 */ /* 0x040fe40007ffe0ff */
[----:B------:R-:W-:Y:S01]  /*1b80*/  IADD3 R236, R230, 0x6000, RZ ;  /* 0x00006000e6ec7810 */ /* 0x000fe20007ffe0ff */
[----:B------:R-:W-:Y:S01]  /*1b90*/  IMAD.IADD R208, R4, 0x1, R2 ;  /* 0x0000000104d07824 */ /* 0x000fe200078e0202 */
[C---:B------:R-:W-:Y:S01]  /*1ba0*/  IADD3 R235, R230.reuse, 0x6800, RZ ;  /* 0x00006800e6eb7810 */ /* 0x040fe20007ffe0ff */
[----:B------:R-:W-:Y:S01]  /*1bb0*/  IMAD.MOV.U32 R2, RZ, RZ, 0x20 ;  /* 0x00000020ff027424 */ /* 0x000fe200078e00ff */
[----:B------:R-:W-:Y:S01]  /*1bc0*/  IADD3 R234, R230, 0x7000, RZ ;  /* 0x00007000e6ea7810 */ /* 0x000fe20007ffe0ff */
[----:B------:R-:W-:Y:S01]  /*1bd0*/  IMAD R8, R26, c[0x0][0x21c], R3 ;  /* 0x000087001a087a24 */ /* 0x000fe200078e0203 */
[----:B------:R-:W-:Y:S01]  /*1be0*/  BAR.SYNC.DEFER_BLOCKING 0x0 ;  /* 0x0000000000007b1d */ /* 0x000fe20000010000 */
[C---:B------:R-:W-:Y:S01]  /*1bf0*/  LEA R216, R208.reuse, 0x100, 0x1 ;  /* 0x00000100d0d87811 */ /* 0x040fe200078e08ff */
[----:B------:R-:W-:Y:S01]  /*1c00*/  IMAD.SHL.U32 R208, R208, 0x2, RZ ;  /* 0x00000002d0d07824 */ /* 0x000fe200078e00ff */
[----:B------:R-:W-:Y:S01]  /*1c10*/  SEL R2, R2, 0xffffffe0, !P3 ;  /* 0xffffffe002027807 */ /* 0x000fe20005800000 */
[----:B------:R-:W-:Y:S01]  /*1c20*/  IMAD.IADD R39, R41, 0x1, R8 ;  /* 0x0000000129277824 */ /* 0x000fe200078e0208 */
[----:B------:R-:W-:Y:S01]  /*1c30*/  SEL R3, RZ, 0x1, P6 ;  /* 0x00000001ff037807 */ /* 0x000fe20003000000 */
[--C-:B------:R-:W-:Y:S01]  /*1c40*/  IMAD R212, R5, 0x2, R216.reuse ;  /* 0x0000000205d47824 */ /* 0x100fe200078e02d8 */
[----:B------:R-:W-:Y:S01]  /*1c50*/  IADD3 R233, R230, 0x7800, RZ ;  /* 0x00007800e6e97810 */ /* 0x000fe20007ffe0ff */
[----:B------:R-:W-:Y:S01]  /*1c60*/  IMAD R216, R2, 0x2, R216 ;  /* 0x0000000202d87824 */ /* 0x000fe200078e02d8 */
[----:B------:R-:W-:Y:S01]  /*1c70*/  LOP3.LUT R10, R0, 0x2, R3, 0xe2, !PT ;  /* 0x00000002000a7812 */ /* 0x000fe200078ee203 */
[----:B------:R-:W-:Y:S01]  /*1c80*/  IMAD R220, R2, 0x2, R212 ;  /* 0x0000000202dc7824 */ /* 0x000fe200078e02d4 */
[----:B------:R-:W-:Y:S01]  /*1c90*/  SEL R0, RZ, 0x4, P4 ;  /* 0x00000004ff007807 */ /* 0x000fe20002000000 */
[----:B------:R-:W-:Y:S01]  /*1ca0*/  IMAD.WIDE.U32 R8, R18, R12, R38 ;  /* 0x0000000c12087225 */ /* 0x000fe200078e0026 */
[----:B------:R-:W-:Y:S01]  /*1cb0*/  STL.64 [R1+0x30], R38 ;  /* 0x0000302601007387 */ /* 0x000fe20000100a00 */
[----:B------:R-:W-:-:S02]  /*1cc0*/  IADD3 R232, R230, 0x8000, RZ ;  /* 0x00008000e6e87810 */ /* 0x000fc40007ffe0ff */
[----:B------:R-:W-:Y:S01]  /*1cd0*/  IMAD.IADD R3, R9, 0x1, R6 ;  /* 0x0000000109037824 */ /* 0x000fe200078e0206 */
[----:B------:R-:W-:Y:S02]  /*1ce0*/  LEA R6, P0, R8, c[0x0][0x1f8], 0x1 ;  /* 0x00007e0008067a11 */ /* 0x000fe400078008ff */
[----:B------:R-:W-:Y:S02]  /*1cf0*/  LOP3.LUT R0, R10, R0, RZ, 0xfc, !PT ;  /* 0x000000000a007212 */ /* 0x000fe400078efcff */
[----:B------:R-:W-:Y:S02]  /*1d00*/  LEA.HI.X R7, R8, c[0x0][0x1fc], R3, 0x1, P0 ;  /* 0x00007f0008077a11 */ /* 0x000fe400000f0c03 */
[C---:B------:R-:W-:Y:S01]  /*1d10*/  IADD3 R14, P2, P1, R19.reuse, 0x80, R6 ;  /* 0x00000080130e7810 */ /* 0x040fe2000795e006 */
[----:B------:R-:W-:Y:S01]  /*1d20*/  LDSM.16.M88.4 R152, [R208+0x100] ;  /* 0x00010000d098783b */ /* 0x000fe20000000200 */
[----:B------:R-:W-:Y:S02]  /*1d30*/  LOP3.LUT R3, R0, 0x1, RZ, 0xc0, !PT ;  /* 0x0000000100037812 */ /* 0x000fe400078ec0ff */
[----:B------:R-:W-:Y:S01]  /*1d40*/  IADD3 R8, P0, R19, R6, RZ ;  /* 0x0000000613087210 */ /* 0x000fe20007f1e0ff */
[----:B------:R-:W-:Y:S01]  /*1d50*/  LDSM.16.M88.4 R192, [R208+0x4100] ;  /* 0x00410000d0c0783b */ /* 0x000fe20000000200 */
[----:B------:R-:W-:-:S02]  /*1d60*/  IADD3.X R15, R16, RZ, R7, P2, P1 ;  /* 0x000000ff100f7210 */ /* 0x000fc400017e2407 */
[----:B------:R-:W-:Y:S01]  /*1d70*/  IADD3 R12, P2, P1, R19, 0x100, R6 ;  /* 0x00000100130c7810 */ /* 0x000fe2000795e006 */
[----:B------:R-:W-:Y:S01]  /*1d80*/  LDSM.16.M88.4 R156, [R212] ;  /* 0x00000000d49c783b */ /* 0x000fe20000000200 */
[----:B------:R-:W-:Y:S01]  /*1d90*/  ISETP.NE.U32.AND P3, PT, R3, 0x1, PT ;  /* 0x000000010300780c */ /* 0x000fe20003f65070 */
[--C-:B------:R-:W-:Y:S01]  /*1da0*/  IMAD.X R9, R16, 0x1, R7.reuse, P0 ;  /* 0x0000000110097824 */ /* 0x100fe200000e0607 */
[----:B------:R-:W-:Y:S01]  /*1db0*/  IADD3 R10, P0, R8, R19, RZ ;  /* 0x00000013080a7210 */ /* 0x000fe20007f1e0ff */
[----:B------:R-:W-:Y:S01]  /*1dc0*/  LDSM.16.M88.4 R196, [R212+0x4000] ;  /* 0x00400000d4c4783b */ /* 0x000fe20000000200 */
[----:B------:R-:W-:Y:S02]  /*1dd0*/  IADD3.X R13, R16, RZ, R7, P2, P1 ;  /* 0x000000ff100d7210 */ /* 0x000fe400017e2407 */
[----:B------:R-:W-:Y:S01]  /*1de0*/  LOP3.LUT P1, RZ, R0, 0x2, RZ, 0xc0, !PT ;  /* 0x0000000200ff7812 */ /* 0x000fe2000782c0ff */
[----:B------:R-:W-:Y:S01]  /*1df0*/  LDSM.16.M88.4 R184, [R216] ;  /* 0x00000000d8b8783b */ /* 0x000fe20000000200 */
[----:B------:R-:W-:Y:S01]  /*1e00*/  ISETP.LT.OR P2, PT, R17, 0x1, P3 ;  /* 0x000000011100780c */ /* 0x000fe20001f41670 */
[----:B------:R-:W-:Y:S01]  /*1e10*/  IMAD.X R11, R9, 0x1, R16, P0 ;  /* 0x00000001090b7824 */ /* 0x000fe200000e0610 */
[----:B------:R-:W-:Y:S01]  /*1e20*/  ISETP.LT.OR P0, PT, R17, 0x1, !P1 ;  /* 0x000000011100780c */ /* 0x000fe20004f01670 */
[----:B------:R-:W-:Y:S01]  /*1e30*/  LDSM.16.M88.4 R200, [R216+0x4000] ;  /* 0x00400000d8c8783b */ /* 0x000fe20000000200 */
[----:B------:R-:W-:-:S03]  /*1e40*/  IADD3 R231, R230, 0x8800, RZ ;  /* 0x00008800e6e77810 */ /* 0x000fc60007ffe0ff */
[----:B------:R-:W-:Y:S04]  /*1e50*/  LDSM.16.M88.4 R188, [R220] ;  /* 0x00000000dcbc783b */ /* 0x000fe80000000200 */
        /* <DEDUP_REMOVED lines=9> */
[----:B------:R-:W-:Y:S04]  /*1ef0*/  LDSM.16.M88.4 R48, [R230] ;  /* 0x00000000e630783b */ /* 0x000fe80000000200 */
[----:B------:R-:W2:Y:S04]  /*1f00*/  LDSM.16.M88.4 R28, [R135+0xc900] ;  /* 0x00c90000871c783b */ /* 0x000ea80000000200 */
[----:B------:R-:W3:Y:S04]  /*1f10*/  LDSM.16.M88.4 R24, [R135+0xd100] ;  /* 0x00d100008718783b */ /* 0x000ee80000000200 */
[----:B------:R-:W4:Y:S04]  /*1f20*/  LDSM.16.M88.4 R56, [R135+0xd900] ;  /* 0x00d900008738783b */ /* 0x000f280000000200 */
[----:B------:R-:W-:Y:S04]  /*1f30*/  LDSM.16.M88.4 R72, [R135+0xe100] ;  /* 0x00e100008748783b */ /* 0x000fe80000000200 */
[----:B------:R-:W-:Y:S04]  /*1f40*/  LDSM.16.M88.4 R76, [R135+0xe900] ;  /* 0x00e90000874c783b */ /* 0x000fe80000000200 */
[----:B------:R-:W5:Y:S04]  /*1f50*/  LDSM.16.M88.4 R68, [R230+0x800] ;  /* 0x00080000e644783b */ /* 0x000f680000000200 */
[----:B------:R-:W4:Y:S04]  /*1f60*/  LDSM.16.M88.4 R64, [R230+0x1000] ;  /* 0x00100000e640783b */ /* 0x000f280000000200 */
[----:B------:R-:W4:Y:S04]  /*1f70*/  LDSM.16.M88.4 R60, [R230+0x1800] ;  /* 0x00180000e63c783b */ /* 0x000f280000000200 */
        /* <DEDUP_REMOVED lines=8> */
[----:B------:R-:W-:Y:S01]  /*2000*/  HMMA.16816.F32.BF16 R52, R152, R34, RZ ;  /* 0x000000229834723c */ /* 0x000fe200000418ff */
[----:B------:R-:W-:Y:S01]  /*2010*/  IMAD.MOV.U32 R0, RZ, RZ, 0x40 ;  /* 0x00000040ff007424 */ /* 0x000fe200078e00ff */
[----:B------:R1:W-:Y:S01]  /*2020*/  LDGSTS.E.BYPASS.LTC128B.128 [R248+0x3100], [R6.64+0x80], !P0 ;  /* 0x0310008006f87fae */ /* 0x0003e2000c101d44 */
[----:B------:R-:W-:-:S05]  /*2030*/  ISETP.LT.OR P0, PT, R17, 0x1, !P2 ;  /* 0x000000011100780c */ /* 0x000fca0005701670 */
[C---:B--2---:R-:W-:Y:S08]  /*2040*/  HMMA.16816.F32.BF16 R44, R152.reuse, R28, RZ ;  /* 0x0000001c982c723c */ /* 0x044ff000000418ff */
[----:B------:R2:W-:Y:S01]  /*2050*/  LDGSTS.E.BYPASS.LTC128B.128 [R248+0x6100], [R6.64+0x100], !P0 ;  /* 0x0610010006f87fae */ /* 0x0005e2000c101d44 */
[C---:B------:R-:W-:Y:S01]  /*2060*/  ISETP.LT.OR P0, PT, R17.reuse, 0x21, P3 ;  /* 0x000000211100780c */ /* 0x040fe20001f01670 */
[----:B---3--:R-:W-:Y:S01]  /*2070*/  HMMA.16816.F32.BF16 R32, R152, R24, RZ ;  /* 0x000000189820723c */ /* 0x008fe200000418ff */
[----:B------:R-:W-:-:S07]  /*2080*/  ISETP.LT.OR P3, PT, R17, 0x41, P3 ;  /* 0x000000411100780c */ /* 0x000fce0001f61670 */
[----:B------:R-:W-:Y:S04]  /*2090*/  HMMA.16816.F32.BF16 R112, R156, R48, R20 ;  /* 0x000000309c70723c */ /* 0x000fe80000041814 */
[----:B------:R3:W-:Y:S01]  /*20a0*/  LDGSTS.E.BYPASS.LTC128B.128 [R248+0x1100], [R8.64], !P0 ;  /* 0x0110000008f87fae */ /* 0x0007e2000c101d44 */
[C---:B------:R-:W-:Y:S02]  /*20b0*/  ISETP.LT.OR P0, PT, R17.reuse, 0x21, !P1 ;  /* 0x000000211100780c */ /* 0x040fe40004f01670 */
[C---:B------:R-:W-:Y:S01]  /*20c0*/  ISETP.LT.OR P1, PT, R17.reuse, 0x41, !P1 ;  /* 0x000000411100780c */ /* 0x040fe20004f21670 */
[C---:B----4-:R-:W-:Y:S08]  /*20d0*/  HMMA.16816.F32.BF16 R20, R152.reuse, R58, RZ ;  /* 0x0000003a9814723c */ /* 0x050ff000000418ff */
[----:B------:R-:W-:Y:S02]  /*20e0*/  HMMA.16816.F32.BF16 R40, R152, R30, RZ ;  /* 0x0000001e9828723c */ /* 0x000fe400000418ff */
[----:B------:R4:W-:Y:S01]  /*20f0*/  LDGSTS.E.BYPASS.LTC128B.128 [R248+0x4100], [R14.64], !P0 ;  /* 0x041000000ef87fae */ /* 0x0009e2000c101d44 */
[----:B------:R-:W-:-:S02]  /*2100*/  ISETP.LT.OR P0, PT, R17, 0x21, !P2 ;  /* 0x000000211100780c */ /* 0x000fc40005701670 */
[----:B------:R-:W-:-:S03]  /*2110*/  ISETP.LT.OR P2, PT, R17, 0x41, !P2 ;  /* 0x000000411100780c */ /* 0x000fc60005741670 */
[----:B------:R-:W-:Y:S08]  /*2120*/  HMMA.16816.F32.BF16 R28, R152, R26, RZ ;  /* 0x0000001a981c723c */ /* 0x000ff000000418ff */
[----:B------:R4:W-:Y:S01]  /*2130*/  LDGSTS.E.BYPASS.LTC128B.128 [R248+0x7100], [R12.64], !P0 ;  /* 0x071000000cf87fae */ /* 0x0009e2000c101d44 */
[----:B------:R-:W-:Y:S01]  /*2140*/  LOP3.LUT P0, RZ, R36, 0x4, RZ, 0xc0, !PT ;  /* 0x0000000424ff7812 */ /* 0x000fe2000780c0ff */
[----:B-----5:R-:W-:Y:S02]  /*2150*/  HMMA.16816.F32.BF16 R100, R156, R68, R44 ;  /* 0x000000449c64723c */ /* 0x020fe4000004182c */
[----:B------:R3:W-:Y:S01]  /*2160*/  LDGSTS.E.BYPASS.LTC128B.128 [R248+0x2100], [R10.64], !P3 ;  /* 0x021000000af87fae */ /* 0x0007e2000d901d44 */
[----:B------:R-:W-:-:S02]  /*2170*/  SEL R0, R0, 0xffffffc0, !P0 ;  /* 0xffffffc000007807 */ /* 0x000fc40004000000 */
[----:B------:R-:W-:Y:S01]  /*2180*/  ISETP.GE.AND P0, PT, R132, 0x61, PT ;  /* 0x000000618400780c */ /* 0x000fe20003f06270 */
[----:B------:R3:W-:Y:S02]  /*2190*/  LDGSTS.E.BYPASS.LTC128B.128 [R248+0x5100], [R10.64+0x80], !P1 ;  /* 0x051000800af87fae */ /* 0x0007e4000c901d44 */
[----:B------:R-:W-:Y:S01]  /*21a0*/  IMAD.IADD R229, R135, 0x1, R0 ;  /* 0x0000000187e57824 */ /* 0x000fe200078e0200 */
[----:B------:R-:W-:Y:S01]  /*21b0*/  HMMA.16816.F32.BF16 R92, R156, R64, R32 ;  /* 0x000000409c5c723c */ /* 0x000fe20000041820 */
[----:B------:R3:W-:Y:S01]  /*21c0*/  LDGSTS.E.BYPASS.LTC128B.128 [R248+0x8100], [R10.64+0x100], !P2 ;  /* 0x081001000af87fae */ /* 0x0007e2000d101d44 */
[----:B------:R-:W-:-:S03]  /*21d0*/  IMAD.IADD R226, R0, 0x1, R230 ;  /* 0x0000000100e27824 */ /* 0x000fc600078e02e6 */
[----:B------:R-:W5:Y:S03]  /*21e0*/  LDSM.16.M88.4 R32, [R229+0xc100] ;  /* 0x00c10000e520783b */ /* 0x000f660000000200 */
[----:B------:R-:W-:Y:S01]  /*21f0*/  HMMA.16816.F32.BF16 R24, R152, R56, RZ ;  /* 0x000000389818723c */ /* 0x000fe200000418ff */
[----:B------:R-:W1:Y:S04]  /*2200*/  LDSM.16.M88.4 R44, [R229+0xc900] ;  /* 0x00c90000e52c783b */ /* 0x000e680000000200 */
[----:B------:R-:W1:Y:S03]  /*2210*/  LDSM.16.M88.4 R56, [R229+0xd100] ;  /* 0x00d10000e538783b */ /* 0x000e660000000200 */
[----:B------:R-:W-:Y:S01]  /*2220*/  HMMA.16816.F32.BF16 R80, R156, R62, R20 ;  /* 0x0000003e9c50723c */ /* 0x000fe20000041814 */
[----:B------:R-:W-:Y:S04]  /*2230*/  LDSM.16.M88.4 R36, [R229+0xe900] ;  /* 0x00e90000e524783b */ /* 0x000fe80000000200 */
[----:B------:R-:W-:Y:S03]  /*2240*/  LDSM.16.M88.4 R116, [R226+0x5000] ;  /* 0x00500000e274783b */ /* 0x000fe60000000200 */
[C---:B------:R-:W-:Y:S01]  /*2250*/  HMMA.16816.F32.BF16 R20, R152.reuse, R72, RZ ;  /* 0x000000489814723c */ /* 0x040fe200000418ff */
[----:B------:R-:W-:Y:S04]  /*2260*/  LDSM.16.M88.4 R128, [R230+0x7000] ;  /* 0x00700000e680783b */ /* 0x000fe80000000200 */
[----:B------:R-:W-:Y:S03]  /*2270*/  LDSM.16.M88.4 R120, [R230+0x8800] ;  /* 0x00880000e678783b */ /* 0x000fe60000000200 */
[C---:B------:R-:W-:Y:S01]  /*2280*/  HMMA.16816.F32.BF16 R16, R152.reuse, R74, RZ ;  /* 0x0000004a9810723c */ /* 0x040fe200000418ff */
[----:B------:R-:W-:Y:S04]  /*2290*/  LDSM.16.M88.4 R140, [R229+0x12100] ;  /* 0x01210000e58c783b */ /* 0x000fe80000000200 */
[----:B------:R-:W-:Y:S03]  /*22a0*/  LDSM.16.M88.4 R124, [R229+0x14100] ;  /* 0x01410000e57c783b */ /* 0x000fe60000000200 */
[C---:B----4-:R-:W-:Y:S01]  /*22b0*/  HMMA.16816.F32.BF16 R12, R152.reuse, R76, RZ ;  /* 0x0000004c980c723c */ /* 0x050fe200000418ff */
[----:B------:R-:W-:Y:S04]  /*22c0*/  LDSM.16.M88.4 R136, [R229+0x14900] ;  /* 0x01490000e588783b */ /* 0x000fe80000000200 */
[----:B------:R-:W0:Y:S03]  /*22d0*/  LDGDEPBAR ;  /* 0x00000000000079af */ /* 0x000e260000000000 */
[----:B---3--:R-:W-:Y:S08]  /*22e0*/  HMMA.16816.F32.BF16 R8, R152, R78, RZ ;  /* 0x0000004e9808723c */ /* 0x008ff000000418ff */
[C---:B------:R-:W-:Y:S01]  /*22f0*/  HMMA.16816.F32.BF16 R104, R156.reuse, R50, R52 ;  /* 0x000000329c68723c */ /* 0x040fe20000041834 */
[----:B------:R-:W-:Y:S07]  /*2300*/  LDSM.16.M88.4 R52, [R229+0xe100] ;  /* 0x00e10000e534783b */ /* 0x000fee0000000200 */
[C---:B------:R-:W-:Y:S01]  /*2310*/  HMMA.16816.F32.BF16 R96, R156.reuse, R70, R40 ;  /* 0x000000469c60723c */ /* 0x040fe20000041828 */
[----:B------:R-:W3:Y:S07]  /*2320*/  LDSM.16.M88.4 R68, [R229+0xd900] ;  /* 0x00d90000e544783b */ /* 0x000eee0000000200 */
[C---:B------:R-:W-:Y:S01]  /*2330*/  HMMA.16816.F32.BF16 R84, R156.reuse, R66, R28 ;  /* 0x000000429c54723c */ /* 0x040fe2000004181c */
[----:B------:R-:W4:Y:S07]  /*2340*/  LDSM.16.M88.4 R28, [R226] ;  /* 0x00000000e21c783b */ /* 0x000f2e0000000200 */
[C---:B------:R-:W-:Y:S01]  /*2350*/  HMMA.16816.F32.BF16 R64, R156.reuse, R60, R24 ;  /* 0x0000003c9c40723c */ /* 0x040fe20000041818 */
[----:B------:R-:W2:Y:S07]  /*2360*/  LDSM.16.M88.4 R24, [R226+0x800] ;  /* 0x00080000e218783b */ /* 0x000eae0000000200 */
[C---:B------:R-:W-:Y:S08]  /*2370*/  HMMA.16816.F32.BF16 R72, R156.reuse, R88, R20 ;  /* 0x000000589c48723c */ /* 0x040ff00000041814 */
[C---:B------:R-:W-:Y:S01]  /*2380*/  HMMA.16816.F32.BF16 R60, R156.reuse, R90, R16 ;  /* 0x0000005a9c3c723c */ /* 0x040fe20000041810 */
[----:B------:R-:W-:Y:S07]  /*2390*/  LDSM.16.M88.4 R88, [R226+0x1000] ;  /* 0x00100000e258783b */ /* 0x000fee0000000200 */
[C---:B-1----:R-:W-:Y:S08]  /*23a0*/  HMMA.16816.F32.BF16 R48, R156.reuse, R108, R12 ;  /* 0x0000006c9c30723c */ /* 0x042ff0000004180c */
[----:B------:R-:W-:Y:S01]  /*23b0*/  HMMA.16816.F32.BF16 R40, R156, R110, R8 ;  /* 0x0000006e9c28723c */ /* 0x000fe20000041808 */
[----:B------:R-:W-:Y:S07]  /*23c0*/  LDSM.16.M88.4 R108, [R226+0x4800] ;  /* 0x00480000e26c783b */ /* 0x000fee0000000200 */
[C---:B-----5:R-:W-:Y:S01]  /*23d0*/  HMMA.16816.F32.BF16 R16, R184.reuse, R34, R104 ;  /* 0x00000022b810723c */ /* 0x060fe20000041868 */
[----:B------:R-:W1:Y:S07]  /*23e0*/  LDSM.16.M88.4 R104, [R226+0x1800] ;  /* 0x00180000e268783b */ /* 0x000e6e0000000200 */
[C---:B------:R-:W-:Y:S01]  /*23f0*/  HMMA.16816.F32.BF16 R12, R184.reuse, R44, R100 ;  /* 0x0000002cb80c723c */ /* 0x040fe20000041864 */
[----:B------:R-:W-:Y:S07]  /*2400*/  LDSM.16.M88.4 R100, [R230+0x3800] ;  /* 0x00380000e664783b */ /* 0x000fee0000000200 */
[C---:B------:R-:W-:Y:S01]  /*2410*/  HMMA.16816.F32.BF16 R8, R184.reuse, R46, R96 ;  /* 0x0000002eb808723c */ /* 0x040fe20000041860 */
[----:B------:R-:W-:Y:S07]  /*2420*/  LDSM.16.M88.4 R96, [R226+0x2800] ;  /* 0x00280000e260783b */ /* 0x000fee0000000200 */
[C---:B------:R-:W-:Y:S01]  /*2430*/  HMMA.16816.F32.BF16 R20, R184.reuse, R32, R112 ;  /* 0x00000020b814723c */ /* 0x040fe20000041870 */
[----:B------:R-:W-:Y:S07]  /*2440*/  LDSM.16.M88.4 R112, [R135+0x13900] ;  /* 0x013900008770783b */ /* 0x000fee0000000200 */
[C---:B------:R-:W-:Y:S01]  /*2450*/  HMMA.16816.F32.BF16 R44, R184.reuse, R56, R92 ;  /* 0x00000038b82c723c */ /* 0x040fe2000004185c */
[----:B------:R-:W5:Y:S07]  /*2460*/  LDSM.16.M88.4 R92, [R226+0x2000] ;  /* 0x00200000e25c783b */ /* 0x000f6e0000000200 */
[C---:B---3--:R-:W-:Y:S08]  /*2470*/  HMMA.16816.F32.BF16 R64, R184.reuse, R68, R64 ;  /* 0x00000044b840723c */ /* 0x048ff00000041840 */
[C---:B------:R-:W-:Y:S08]  /*2480*/  HMMA.16816.F32.BF16 R72, R184.reuse, R52, R72 ;  /* 0x00000034b848723c */ /* 0x040ff00000041848 */
[C---:B------:R-:W-:Y:S08]  /*2490*/  HMMA.16816.F32.BF16 R56, R184.reuse, R58, R84 ;  /* 0x0000003ab838723c */ /* 0x040ff00000041854 */
[----:B------:R-:W-:Y:S08]  /*24a0*/  HMMA.16816.F32.BF16 R84, R184, R54, R60 ;  /* 0x00000036b854723c */ /* 0x000ff0000004183c */
[C---:B----4-:R-:W-:Y:S01]  /*24b0*/  HMMA.16816.F32.BF16 R60, R188.reuse, R28, R20 ;  /* 0x0000001cbc3c723c */ /* 0x050fe20000041814 */
[----:B------:R-:W-:Y:S07]  /*24c0*/  LDSM.16.M88.4 R20, [R135+0x10100] ;  /* 0x010100008714783b */ /* 0x000fee0000000200 */
[----:B------:R-:W-:Y:S01]  /*24d0*/  HMMA.16816.F32.BF16 R52, R188, R30, R16 ;  /* 0x0000001ebc34723c */ /* 0x000fe20000041810 */
[----:B------:R-:W3:Y:S07]  /*24e0*/  LDSM.16.M88.4 R28, [R135+0xf100] ;  /* 0x00f10000871c783b */ /* 0x000eee0000000200 */
[----:B------:R-:W-:Y:S08]  /*24f0*/  HMMA.16816.F32.BF16 R80, R184, R70, R80 ;  /* 0x00000046b850723c */ /* 0x000ff00000041850 */
[C---:B--2---:R-:W-:Y:S08]  /*2500*/  HMMA.16816.F32.BF16 R32, R188.reuse, R24, R12 ;  /* 0x00000018bc20723c */ /* 0x044ff0000004180c */
[----:B------:R-:W-:Y:S01]  /*2510*/  HMMA.16816.F32.BF16 R16, R188, R26, R8 ;  /* 0x0000001abc10723c */ /* 0x000fe20000041808 */
[----:B------:R-:W2:Y:S07]  /*2520*/  LDSM.16.M88.4 R24, [R135+0xf900] ;  /* 0x00f900008718783b */ /* 0x000eae0000000200 */
[C---:B------:R-:W-:Y:S08]  /*2530*/  HMMA.16816.F32.BF16 R76, R184.reuse, R36, R48 ;  /* 0x00000024b84c723c */ /* 0x040ff00000041830 */
[----:B------:R-:W-:Y:S01]  /*2540*/  HMMA.16816.F32.BF16 R68, R184, R38, R40 ;  /* 0x00000026b844723c */ /* 0x000fe20000041828 */
[----:B------:R-:W4:Y:S07]  /*2550*/  LDSM.16.M88.4 R40, [R135+0x10900] ;  /* 0x010900008728783b */ /* 0x000f2e0000000200 */
[C---:B-1----:R-:W-:Y:S08]  /*2560*/  HMMA.16816.F32.BF16 R36, R188.reuse, R104, R64 ;  /* 0x00000068bc24723c */ /* 0x042ff00000041840 */
[C---:B-----5:R-:W-:Y:S01]  /*2570*/  HMMA.16816.F32.BF16 R64, R188.reuse, R92, R72 ;  /* 0x0000005cbc40723c */ /* 0x060fe20000041848 */
[----:B------:R-:W1:Y:S07]  /*2580*/  LDSM.16.M88.4 R72, [R135+0x11100] ;  /* 0x011100008748783b */ /* 0x000e6e0000000200 */
[C---:B------:R-:W-:Y:S08]  /*2590*/  HMMA.16816.F32.BF16 R12, R188.reuse, R88, R44 ;  /* 0x00000058bc0c723c */ /* 0x040ff0000004182c */
[C---:B------:R-:W-:Y:S01]  /*25a0*/  HMMA.16816.F32.BF16 R48, R188.reuse, R106, R80 ;  /* 0x0000006abc30723c */ /* 0x040fe20000041850 */
[----:B------:R-:W-:Y:S07]  /*25b0*/  LDSM.16.M88.4 R104, [R230+0x4000] ;  /* 0x00400000e668783b */ /* 0x000fee0000000200 */
[C---:B------:R-:W-:Y:S01]  /*25c0*/  HMMA.16816.F32.BF16 R8, R188.reuse, R90, R56 ;  /* 0x0000005abc08723c */ /* 0x040fe20000041838 */
[----:B------:R-:W-:Y:S07]  /*25d0*/  LDSM.16.M88.4 R88, [R230+0x3000] ;  /* 0x00300000e658783b */ /* 0x000fee0000000200 */
[C---:B------:R-:W-:Y:S01]  /*25e0*/  HMMA.16816.F32.BF16 R80, R188.reuse, R94, R84 ;  /* 0x0000005ebc50723c */ /* 0x040fe20000041854 */
[----:B------:R-:W5:Y:S04]  /*25f0*/  LDSM.16.M88.4 R84, [R135+0x11900] ;  /* 0x011900008754783b */ /* 0x000f680000000200 */
[----:B------:R-:W-:Y:S03]  /*2600*/  LDSM.16.M88.4 R92, [R230+0x5800] ;  /* 0x00580000e65c783b */ /* 0x000fe60000000200 */
[C---:B------:R-:W-:Y:S08]  /*2610*/  HMMA.16816.F32.BF16 R76, R188.reuse, R96, R76 ;  /* 0x00000060bc4c723c */ /* 0x040ff0000004184c */
[----:B------:R-:W-:Y:S01]  /*2620*/  HMMA.16816.F32.BF16 R68, R188, R98, R68 ;  /* 0x00000062bc44723c */ /* 0x000fe20000041844 */
[----:B------:R-:W1:Y:S07]  /*2630*/  LDSM.16.M88.4 R96, [R230+0x4800] ;  /* 0x00480000e660783b */ /* 0x000e6e0000000200 */
[C---:B---3--:R-:W-:Y:S08]  /*2640*/  HMMA.16816.F32.BF16 R60, R192.reuse, R28, R60 ;  /* 0x0000001cc03c723c */ /* 0x048ff0000004183c */
[C---:B------:R-:W-:Y:S01]  /*2650*/  HMMA.16816.F32.BF16 R56, R192.reuse, R30, R52 ;  /* 0x0000001ec038723c */ /* 0x040fe20000041834 */
[----:B------:R-:W3:Y:S07]  /*2660*/  LDSM.16.M88.4 R28, [R230+0x5000] ;  /* 0x00500000e61c783b */ /* 0x000eee0000000200 */
[C---:B--2---:R-:W-:Y:S08]  /*2670*/  HMMA.16816.F32.BF16 R52, R192.reuse, R24, R32 ;  /* 0x00000018c034723c */ /* 0x044ff00000041820 */
[C---:B------:R-:W-:Y:S08]  /*2680*/  HMMA.16816.F32.BF16 R44, R192.reuse, R26, R16 ;  /* 0x0000001ac02c723c */ /* 0x040ff00000041810 */
[C---:B------:R-:W-:Y:S08]  /*2690*/  HMMA.16816.F32.BF16 R32, R192.reuse, R20, R12 ;  /* 0x00000014c020723c */ /* 0x040ff0000004180c */
[C---:B------:R-:W-:Y:S08]  /*26a0*/  HMMA.16816.F32.BF16 R24, R192.reuse, R22, R8 ;  /* 0x00000016c018723c */ /* 0x040ff00000041808 */
[C---:B----4-:R-:W-:Y:S08]  /*26b0*/  HMMA.16816.F32.BF16 R16, R192.reuse, R42, R48 ;  /* 0x0000002ac010723c */ /* 0x050ff00000041830 */
[C---:B-1----:R-:W-:Y:S08]  /*26c0*/  HMMA.16816.F32.BF16 R12, R192.reuse, R72, R64 ;  /* 0x00000048c00c723c */ /* 0x042ff00000041840 */
[C---:B------:R-:W-:Y:S08]  /*26d0*/  HMMA.16816.F32.BF16 R8, R192.reuse, R74, R80 ;  /* 0x0000004ac008723c */ /* 0x040ff00000041850 */
[C---:B-----5:R-:W-:Y:S08]  /*26e0*/  HMMA.16816.F32.BF16 R72, R192.reuse, R84, R76 ;  /* 0x00000054c048723c */ /* 0x060ff0000004184c */
[C---:B------:R-:W-:Y:S08]  /*26f0*/  HMMA.16816.F32.BF16 R20, R192.reuse, R40, R36 ;  /* 0x00000028c014723c */ /* 0x040ff00000041824 */
        /* <DEDUP_REMOVED lines=13> */
[C---:B------:R-:W-:Y:S08]  /*27d0*/  HMMA.16816.F32.BF16 R76, R196.reuse, R90, R56 ;  /* 0x0000005ac44c723c */ /* 0x040ff00000041838 */
        /* <DEDUP_REMOVED lines=14> */
[C---:B------:R-:W-:Y:S01]  /*28c0*/  HMMA.16816.F32.BF16 R64, R200.reuse, R34, R56 ;  /* 0x00000022c840723c */ /* 0x040fe20000041838 */
[----:B------:R-:W-:Y:S07]  /*28d0*/  LDSM.16.M88.4 R32, [R135+0x12100] ;  /* 0x012100008720783b */ /* 0x000fee0000000200 */
[C---:B---3--:R-:W-:Y:S08]  /*28e0*/  HMMA.16816.F32.BF16 R68, R200.reuse, R28, R48 ;  /* 0x0000001cc844723c */ /* 0x048ff00000041830 */
[C---:B------:R-:W-:Y:S01]  /*28f0*/  HMMA.16816.F32.BF16 R60, R200.reuse, R30, R40 ;  /* 0x0000001ec83c723c */ /* 0x040fe20000041828 */
[----:B------:R-:W1:Y:S04]  /*2900*/  LDSM.16.M88.4 R40, [R226+0x5800] ;  /* 0x00580000e228783b */ /* 0x000e680000000200 */
[----:B------:R-:W2:Y:S03]  /*2910*/  LDSM.16.M88.4 R28, [R135+0x12900] ;  /* 0x01290000871c783b */ /* 0x000ea60000000200 */
[C---:B-----5:R-:W-:Y:S08]  /*2920*/  HMMA.16816.F32.BF16 R56, R200.reuse, R24, R36 ;  /* 0x00000018c838723c */ /* 0x060ff00000041824 */
[C---:B------:R-:W-:Y:S08]  /*2930*/  HMMA.16816.F32.BF16 R52, R200.reuse, R26, R16 ;  /* 0x0000001ac834723c */ /* 0x040ff00000041810 */
[C---:B------:R-:W-:Y:S08]  /*2940*/  HMMA.16816.F32.BF16 R44, R200.reuse, R20, R12 ;  /* 0x00000014c82c723c */ /* 0x040ff0000004180c */
[----:B------:R-:W-:Y:S08]  /*2950*/  HMMA.16816.F32.BF16 R36, R200, R22, R8 ;  /* 0x00000016c824723c */ /* 0x000ff00000041808 */
[C---:B------:R-:W-:Y:S08]  /*2960*/  HMMA.16816.F32.BF16 R16, R204.reuse, R92, R80 ;  /* 0x0000005ccc10723c */ /* 0x040ff00000041850 */
        /* <DEDUP_REMOVED lines=8> */
[----:B------:R-:W4:Y:S07]  /*29f0*/  LDSM.16.M88.4 R96, [R230+0x6800] ;  /* 0x00680000e660783b */ /* 0x000f2e0000000200 */
        /* <DEDUP_REMOVED lines=10> */
[C---:B------:R-:W-:Y:S08]  /*2aa0*/  HMMA.16816.F32.BF16 R60, R208.reuse, R32, R24 ;  /* 0x00000020d03c723c */ /* 0x040ff00000041818 */
[C---:B------:R-:W-:Y:S01]  /*2ab0*/  HMMA.16816.F32.BF16 R40, R208.reuse, R102, R48 ;  /* 0x00000066d028723c */ /* 0x040fe20000041830 */
[----:B------:R-:W1:Y:S07]  /*2ac0*/  LDSM.16.M88.4 R48, [R230+0x7800] ;  /* 0x00780000e630783b */ /* 0x000e6e0000000200 */
[C---:B------:R-:W-:Y:S01]  /*2ad0*/  HMMA.16816.F32.BF16 R36, R208.reuse, R112, R68 ;  /* 0x00000070d024723c */ /* 0x040fe20000041844 */
[----:B------:R-:W2:Y:S07]  /*2ae0*/  LDSM.16.M88.4 R68, [R230+0x8000] ;  /* 0x00800000e644783b */ /* 0x000eae0000000200 */
[C---:B------:R-:W-:Y:S08]  /*2af0*/  HMMA.16816.F32.BF16 R56, R208.reuse, R34, R20 ;  /* 0x00000022d038723c */ /* 0x040ff00000041814 */
[C---:B---3--:R-:W-:Y:S08]  /*2b00*/  HMMA.16816.F32.BF16 R28, R208.reuse, R88, R80 ;  /* 0x00000058d01c723c */ /* 0x048ff00000041850 */
[C---:B------:R-:W-:Y:S01]  /*2b10*/  HMMA.16816.F32.BF16 R24, R208.reuse, R90, R76 ;  /* 0x0000005ad018723c */ /* 0x040fe2000004184c */
[----:B------:R-:W-:Y:S07]  /*2b20*/  LDSM.16.M88.4 R88, [R226+0x6000] ;  /* 0x00600000e258783b */ /* 0x000fee0000000200 */
[C---:B------:R-:W-:Y:S01]  /*2b30*/  HMMA.16816.F32.BF16 R32, R208.reuse, R114, R84 ;  /* 0x00000072d020723c */ /* 0x040fe20000041854 */
[----:B------:R-:W-:Y:S07]  /*2b40*/  LDSM.16.M88.4 R112, [R229+0x13100] ;  /* 0x01310000e570783b */ /* 0x000fee0000000200 */
[C---:B------:R-:W-:Y:S08]  /*2b50*/  HMMA.16816.F32.BF16 R20, R208.reuse, R92, R72 ;  /* 0x0000005cd014723c */ /* 0x040ff00000041848 */
[----:B------:R-:W-:Y:S08]  /*2b60*/  HMMA.16816.F32.BF16 R16, R208, R94, R64 ;  /* 0x0000005ed010723c */ /* 0x000ff00000041840 */
[C---:B----4-:R-:W-:Y:S08]  /*2b70*/  HMMA.16816.F32.BF16 R104, R212.reuse, R96, R52 ;  /* 0x00000060d468723c */ /* 0x050ff00000041834 */
[C---:B------:R-:W-:Y:S08]  /*2b80*/  HMMA.16816.F32.BF16 R100, R212.reuse, R98, R44 ;  /* 0x00000062d464723c */ /* 0x040ff0000004182c */
[C---:B------:R-:W-:Y:S01]  /*2b90*/  HMMA.16816.F32.BF16 R96, R212.reuse, R128, R8 ;  /* 0x00000080d460723c */ /* 0x040fe20000041808 */
[----:B------:R-:W3:Y:S07]  /*2ba0*/  LDSM.16.M88.4 R8, [R229+0x12900] ;  /* 0x01290000e508783b */ /* 0x000eee0000000200 */
[C---:B-----5:R-:W-:Y:S01]  /*2bb0*/  HMMA.16816.F32.BF16 R12, R212.reuse, R108, R60 ;  /* 0x0000006cd40c723c */ /* 0x060fe2000004183c */
[----:B------:R-:W4:Y:S07]  /*2bc0*/  LDSM.16.M88.4 R60, [R226+0x6800] ;  /* 0x00680000e23c783b */ /* 0x000f2e0000000200 */
[C---:B------:R-:W-:Y:S01]  /*2bd0*/  HMMA.16816.F32.BF16 R108, R212.reuse, R110, R56 ;  /* 0x0000006ed46c723c */ /* 0x040fe20000041838 */
[----:B------:R-:W5:Y:S07]  /*2be0*/  LDSM.16.M88.4 R56, [R226+0x7000] ;  /* 0x00700000e238783b */ /* 0x000f6e0000000200 */
[C---:B------:R-:W-:Y:S01]  /*2bf0*/  HMMA.16816.F32.BF16 R92, R212.reuse, R130, R40 ;  /* 0x00000082d45c723c */ /* 0x040fe20000041828 */
[----:B------:R-:W-:Y:S07]  /*2c00*/  LDSM.16.M88.4 R128, [R226+0x8000] ;  /* 0x00800000e280783b */ /* 0x000fee0000000200 */
[C---:B-1----:R-:W-:Y:S08]  /*2c10*/  HMMA.16816.F32.BF16 R84, R212.reuse, R48, R36 ;  /* 0x00000030d454723c */ /* 0x042ff00000041824 */
[C---:B--2---:R-:W-:Y:S08]  /*2c20*/  HMMA.16816.F32.BF16 R76, R212.reuse, R68, R28 ;  /* 0x00000044d44c723c */ /* 0x044ff0000004181c */
[C---:B------:R-:W-:Y:S08]  /*2c30*/  HMMA.16816.F32.BF16 R72, R212.reuse, R70, R24 ;  /* 0x00000046d448723c */ /* 0x040ff00000041818 */
[C---:B------:R-:W-:Y:S08]  /*2c40*/  HMMA.16816.F32.BF16 R80, R212.reuse, R50, R32 ;  /* 0x00000032d450723c */ /* 0x040ff00000041820 */
[C---:B------:R-:W-:Y:S08]  /*2c50*/  HMMA.16816.F32.BF16 R68, R212.reuse, R120, R20 ;  /* 0x00000078d444723c */ /* 0x040ff00000041814 */
[----:B------:R-:W-:Y:S01]  /*2c60*/  HMMA.16816.F32.BF16 R64, R212, R122, R16 ;  /* 0x0000007ad440723c */ /* 0x000fe20000041810 */
[----:B------:R-:W1:Y:S07]  /*2c70*/  LDSM.16.M88.4 R120, [R226+0x7800] ;  /* 0x00780000e278783b */ /* 0x000e6e0000000200 */
[----:B------:R-:W-:Y:S01]  /*2c80*/  HMMA.16816.F32.BF16 R48, R216, R142, R108 ;  /* 0x0000008ed830723c */ /* 0x000fe2000004186c */
[----:B------:R-:W2:Y:S01]  /*2c90*/  LDSM.16.M88.4 R108, [R226+0x8800] ;  /* 0x00880000e26c783b */ /* 0x000ea20000000200 */
[----:B------:R-:W-:-:S06]  /*2ca0*/  DEPBAR.LE SB0, 0x0 ;  /* 0x000080000000791a */ /* 0x000fcc0000000000 */
        /* <DEDUP_REMOVED lines=13> */
[C---:B----4-:R-:W-:Y:S08]  /*2d80*/  HMMA.16816.F32.BF16 R48, R220.reuse, R60, R44 ;  /* 0x0000003cdc30723c */ /* 0x050ff0000004182c */
[C---:B------:R-:W-:Y:S08]  /*2d90*/  HMMA.16816.F32.BF16 R60, R220.reuse, R62, R40 ;  /* 0x0000003edc3c723c */ /* 0x040ff00000041828 */
[C---:B-----5:R-:W-:Y:S08]  /*2da0*/  HMMA.16816.F32.BF16 R40, R220.reuse, R56, R36 ;  /* 0x00000038dc28723c */ /* 0x060ff00000041824 */
[C---:B------:R-:W-:Y:S08]  /*2db0*/  HMMA.16816.F32.BF16 R56, R220.reuse, R58, R32 ;  /* 0x0000003adc38723c */ /* 0x040ff00000041820 */
[C---:B-1----:R-:W-:Y:S08]  /*2dc0*/  HMMA.16816.F32.BF16 R32, R220.reuse, R120, R28 ;  /* 0x00000078dc20723c */ /* 0x042ff0000004181c */
[C---:B------:R-:W-:Y:S08]  /*2dd0*/  HMMA.16816.F32.BF16 R28, R220.reuse, R122, R24 ;  /* 0x0000007adc1c723c */ /* 0x040ff00000041818 */
[C---:B------:R-:W-:Y:S08]  /*2de0*/  HMMA.16816.F32.BF16 R20, R220.reuse, R128, R20 ;  /* 0x00000080dc14723c */ /* 0x040ff00000041814 */
[C---:B------:R-:W-:Y:S08]  /*2df0*/  HMMA.16816.F32.BF16 R36, R220.reuse, R130, R16 ;  /* 0x00000082dc24723c */ /* 0x040ff00000041810 */
[C---:B--2---:R-:W-:Y:S08]  /*2e00*/  HMMA.16816.F32.BF16 R44, R220.reuse, R108, R12 ;  /* 0x0000006cdc2c723c */ /* 0x044ff0000004180c */
[----:B------:R-:W-:Y:S01]  /*2e10*/  HMMA.16816.F32.BF16 R52, R220, R110, R8 ;  /* 0x0000006edc34723c */ /* 0x000fe20000041808 */
[----:B------:R-:W-:Y:S06]  /*2e20*/  BAR.SYNC.DEFER_BLOCKING 0x0 ;  /* 0x0000000000007b1d */ /* 0x000fec0000010000 */
[----:B------:R-:W-:Y:S05]  /*2e30*/  @!P0 BRA `(.L_x_1354) ;  /* 0x000001e000008947 */ /* 0x000fea0003800000 */
[----:B------:R-:W-:Y:S01]  /*2e40*/  IADD3 R0, R160, -0x2, RZ ;  /* 0xfffffffea0007810 */ /* 0x000fe20007ffe0ff */
[----:B------:R-:W-:-:S03]  /*2e50*/  IMAD.SHL.U32 R10, R148, 0x40, RZ ;  /* 0x00000040940a7824 */ /* 0x000fc600078e00ff */
[----:B------:R-:W-:Y:S01]  /*2e60*/  SHF.R.S32.HI R6, RZ, 0x1f, R0 ;  /* 0x0000001fff067819 */ /* 0x000fe20000011400 */
[----:B------:R-:W-:Y:S02]  /*2e70*/  IMAD R3, R144, R0, RZ ;  /* 0x0000000090037224 */ /* 0x000fe400078e02ff */
[----:B------:R-:W-:-:S04]  /*2e80*/  IMAD.WIDE.U32 R8, R0, R146, R150 ;  /* 0x0000009200087225 */ /* 0x000fc800078e0096 */
[----:B------:R-:W-:Y:S01]  /*2e90*/  IMAD R0, R6, R146, R3 ;  /* 0x0000009206007224 */ /* 0x000fe200078e0203 */
[----:B------:R-:W-:Y:S02]  /*2ea0*/  LEA R6, P1, R8, c[0x0][0x1c8], 0x1 ;  /* 0x0000720008067a11 */ /* 0x000fe400078208ff */
[----:B------:R-:W-:Y:S01]  /*2eb0*/  SHF.L.U64.HI R3, R148, 0x6, R149 ;  /* 0x0000000694037819 */ /* 0x000fe20000010295 */
        /* <DEDUP_REMOVED lines=22> */
.L_x_1354:
[----:B------:R-:W-:Y:S01]  /*3020*/  LOP3.LUT R0, R134, 0xffffffe0, RZ, 0xc0, !PT ;  /* 0xffffffe086007812 */ /* 0x000fe200078ec0ff */
[----:B-1----:R-:W-:Y:S01]  /*3030*/  IMAD.IADD R6, R132, 0x1, R133 ;  /* 0x0000000184067824 */ /* 0x002fe200078e0285 */
[----:B------:R-:W-:Y:S01]  /*3040*/  STL [R1+0x6c], R186 ;  /* 0x00006cba01007387 */ /* 0x000fe20000100800 */
[----:B------:R-:W-:-:S02]  /*3050*/  IMAD.SHL.U32 R224, R4, 0x2, RZ ;  /* 0x0000000204e07824 */ /* 0x000fc400078e00ff */
[----:B------:R-:W-:Y:S01]  /*3060*/  IMAD.IADD R0, R145, 0x1, -R0 ;  /* 0x0000000191007824 */ /* 0x000fe200078e0a00 */
[----:B------:R-:W-:Y:S01]  /*3070*/  STL [R1+0x68], R185 ;  /* 0x000068b901007387 */ /* 0x000fe20000100800 */
[----:B------:R-:W-:Y:S01]  /*3080*/  IMAD R225, R5, 0x2, R224 ;  /* 0x0000000205e17824 */ /* 0x000fe200078e02e0 */
[C---:B------:R-:W-:Y:S02]  /*3090*/  LEA R228, R2.reuse, R224, 0x1 ;  /* 0x000000e002e47211 */ /* 0x040fe400078e08ff */
[----:B------:R-:W-:Y:S01]  /*30a0*/  SHF.R.S32.HI R3, RZ, 0x1f, R0 ;  /* 0x0000001fff037819 */ /* 0x000fe20000011400 */
[----:B------:R-:W-:Y:S01]  /*30b0*/  STL [R1+0x64], R184 ;  /* 0x000064b801007387 */ /* 0x000fe20000100800 */
        /* <DEDUP_REMOVED lines=10> */
[----:B------:R1:W-:Y:S01]  /*3160*/  STL [R1+0x50], R155 ;  /* 0x0000509b01007387 */ /* 0x0003e20000100800 */
[----:B------:R-:W-:-:S02]  /*3170*/  ISETP.GT.AND P1, PT, R0, 0x1, PT ;  /* 0x000000010000780c */ /* 0x000fc40003f24270 */
[----:B------:R-:W-:Y:S01]  /*3180*/  ISETP.GT.AND P2, PT, R0, 0x8, PT ;  /* 0x000000080000780c */ /* 0x000fe20003f44270 */
[----:B------:R2:W-:Y:S01]  /*3190*/  STL [R1+0x4c], R154 ;  /* 0x00004c9a01007387 */ /* 0x0005e20000100800 */
[----:B------:R-:W-:Y:S02]  /*31a0*/  FSEL R7, R64, -INF , P3 ;  /* 0xff80000040077808 */ /* 0x000fe40001800000 */
[----:B------:R-:W-:Y:S01]  /*31b0*/  FSEL R8, R65, -INF , P1 ;  /* 0xff80000041087808 */ /* 0x000fe20000800000 */
[----:B------:R3:W-:Y:S01]  /*31c0*/  STL [R1+0x48], R153 ;  /* 0x0000489901007387 */ /* 0x0007e20000100800 */
[----:B------:R-:W-:Y:S02]  /*31d0*/  FSEL R17, R67, -INF , P1 ;  /* 0xff80000043117808 */ /* 0x000fe40000800000 */
[----:B------:R-:W-:Y:S01]  /*31e0*/  ISETP.GT.AND P1, PT, R0, 0x9, PT ;  /* 0x000000090000780c */ /* 0x000fe20003f24270 */
[----:B------:R-:W-:Y:S01]  /*31f0*/  STL [R1+0x44], R152 ;  /* 0x0000449801007387 */ /* 0x000fe20000100800 */
[----:B------:R-:W-:-:S02]  /*3200*/  FSEL R9, R88, -INF , P2 ;  /* 0xff80000058097808 */ /* 0x000fc40001000000 */
[----:B------:R-:W-:Y:S01]  /*3210*/  FMNMX.FTZ R3, R7, R8, !PT ;  /* 0x0000000807037209 */ /* 0x000fe20007810000 */
[----:B------:R-:W-:Y:S01]  /*3220*/  STL [R1+0x40], R135 ;  /* 0x0000408701007387 */ /* 0x000fe20000100800 */
[----:B------:R-:W-:Y:S02]  /*3230*/  FSEL R16, R66, -INF , P3 ;  /* 0xff80000042107808 */ /* 0x000fe40001800000 */
[----:B------:R-:W-:Y:S01]  /*3240*/  ISETP.GT.AND P3, PT, R0, 0x10, PT ;  /* 0x000000100000780c */ /* 0x000fe20003f64270 */
[----:B------:R-:W-:Y:S01]  /*3250*/  LDSM.16.MT88.4 R64, [R225+0x3100] ;  /* 0x00310000e140783b */ /* 0x000fe20000004200 */
[----:B------:R-:W-:Y:S02]  /*3260*/  FSEL R10, R89, -INF , P1 ;  /* 0xff800000590a7808 */ /* 0x000fe40000800000 */
[----:B------:R-:W-:Y:S01]  /*3270*/  FMNMX.FTZ R3, R9, R3, !PT ;  /* 0x0000000309037209 */ /* 0x000fe20007810000 */
[----:B------:R-:W-:Y:S01]  /*3280*/  LDSM.16.MT88.4 R68, [R227+0x900] ;  /* 0x00090000e344783b */ /* 0x000fe20000004200 */
[----:B------:R-:W-:-:S02]  /*3290*/  FSEL R18, R90, -INF , P2 ;  /* 0xff8000005a127808 */ /* 0x000fc40001000000 */
[----:B------:R-:W-:Y:S01]  /*32a0*/  ISETP.GT.AND P2, PT, R0, 0x11, PT ;  /* 0x000000110000780c */ /* 0x000fe20003f44270 */
[----:B------:R-:W-:Y:S01]  /*32b0*/  LDSM.16.MT88.4 R80, [R228+0x3900] ;  /* 0x00390000e450783b */ /* 0x000fe20000004200 */
[----:B------:R-:W-:Y:S02]  /*32c0*/  FSEL R11, R48, -INF , P3 ;  /* 0xff800000300b7808 */ /* 0x000fe40001800000 */
[----:B------:R-:W-:Y:S01]  /*32d0*/  FMNMX.FTZ R3, R10, R3, !PT ;  /* 0x000000030a037209 */ /* 0x000fe20007810000 */
[----:B------:R-:W-:Y:S01]  /*32e0*/  LDSM.16.MT88.4 R76, [R227+0x3900] ;  /* 0x00390000e34c783b */ /* 0x000fe20000004200 */
[----:B------:R-:W-:Y:S02]  /*32f0*/  FSEL R19, R91, -INF , P1 ;  /* 0xff8000005b137808 */ /* 0x000fe40000800000 */
[----:B------:R-:W-:Y:S01]  /*3300*/  ISETP.GT.AND P1, PT, R0, 0x18, PT ;  /* 0x000000180000780c */ /* 0x000fe20003f24270 */
[----:B------:R-:W0:Y:S01]  /*3310*/  LDGDEPBAR ;  /* 0x00000000000079af */ /* 0x000e220000000000 */
        /* <DEDUP_REMOVED lines=9> */
[----:B------:R-:W-:Y:S02]  /*33b0*/  ISETP.GT.AND P3, PT, R0, 0x20, PT ;  /* 0x000000200000780c */ /* 0x000fe40003f64270 */
        /* <DEDUP_REMOVED lines=15> */
[----:B------:R-:W-:Y:S02]  /*34b0*/  FSEL R116, R57, -INF , P2 ;  /* 0xff80000039747808 */ /* 0x000fe40001000000 */
[----:B------:R-:W-:-:S02]  /*34c0*/  ISETP.GT.AND P3, PT, R0, 0x30, PT ;  /* 0x000000300000780c */ /* 0x000fc40003f64270 */
        /* <DEDUP_REMOVED lines=19> */
[----:B------:R-:W-:Y:S02]  /*3600*/  ISETP.GT.AND P2, PT, R0, 0x40, PT ;  /* 0x000000400000780c */ /* 0x000fe40003f44270 */
        /* <DEDUP_REMOVED lines=30> */
[----:B------:R-:W-:-:S02]  /*37f0*/  ISETP.GT.AND P2, PT, R0, 0x58, PT ;  /* 0x000000580000780c */ /* 0x000fc40003f44270 */
[----:B-1----:R-:W-:Y:S02]  /*3800*/  FSEL R155, R45, -INF , P3 ;  /* 0xff8000002d9b7808 */ /* 0x002fe40001800000 */
[----:B------:R-:W-:Y:S02]  /*3810*/  FMNMX.FTZ R6, R124, R6, !PT ;  /* 0x000000067c067209 */ /* 0x000fe40007810000 */
[----:B------:R-:W-:Y:S02]  /*3820*/  FMNMX.FTZ R3, R99, R3, !PT ;  /* 0x0000000363037209 */ /* 0x000fe40007810000 */
[----:B------:R-:W-:Y:S02]  /*3830*/  FSEL R87, R46, -INF , P1 ;  /* 0xff8000002e577808 */ /* 0x000fe40000800000 */
[----:B------:R-:W-:Y:S02]  /*3840*/  ISETP.GT.AND P1, PT, R0, 0x59, PT ;  /* 0x000000590000780c */ /* 0x000fe40003f24270 */
[----:B--2---:R-:W-:-:S02]  /*3850*/  FSEL R154, R52, -INF , P2 ;  /* 0xff800000349a7808 */ /* 0x004fc40001000000 */
[----:B------:R-:W-:Y:S02]  /*3860*/  FMNMX.FTZ R0, R127, R6, !PT ;  /* 0x000000067f007209 */ /* 0x000fe40007810000 */
[----:B------:R-:W-:Y:S02]  /*3870*/  FMNMX.FTZ R132, R155, R3, !PT ;  /* 0x000000039b847209 */ /* 0x000fe40007810000 */
[----:B------:R-:W-:Y:S02]  /*3880*/  FSEL R156, R53, -INF , P1 ;  /* 0xff800000359c7808 */ /* 0x000fe40000800000 */
[----:B------:R-:W-:Y:S02]  /*3890*/  FMNMX.FTZ R0, R110, R0, !PT ;  /* 0x000000006e007209 */ /* 0x000fe40007810000 */
[----:B------:R-:W-:Y:S02]  /*38a0*/  FMNMX.FTZ R132, R154, R132, !PT ;  /* 0x000000849a847209 */ /* 0x000fe40007810000 */
[----:B------:R-:W-:-:S02]  /*38b0*/  FMNMX.FTZ R0, R252, R0, !PT ;  /* 0x00000000fc007209 */ /* 0x000fc40007810000 */
[----:B------:R-:W-:Y:S02]  /*38c0*/  FMNMX.FTZ R132, R156, R132, !PT ;  /* 0x000000849c847209 */ /* 0x000fe40007810000 */
[----:B------:R-:W-:Y:S02]  /*38d0*/  FMNMX.FTZ R0, R251, R0, !PT ;  /* 0x00000000fb007209 */ /* 0x000fe40007810000 */
[----:B------:R-:W-:Y:S01]  /*38e0*/  FSEL R105, R47, -INF , P3 ;  /* 0xff8000002f697808 */ /* 0x000fe20001800000 */
[----:B------:R-:W1:Y:S01]  /*38f0*/  SHFL.BFLY PT, R3, R132, 0x2, 0x1f ;  /* 0x0c401f0084037f89 */ /* 0x000e6200000e0000 */
[----:B------:R-:W-:Y:S02]  /*3900*/  FMNMX.FTZ R0, R108, R0, !PT ;  /* 0x000000006c007209 */ /* 0x000fe40007810000 */
[----:B------:R-:W-:Y:S01]  /*3910*/  FSEL R185, R54, -INF , P2 ;  /* 0xff80000036b97808 */ /* 0x000fe20001000000 */
[----:B------:R-:W-:Y:S01]  /*3920*/  LDSM.16.MT88.4 R44, [R228+0x900] ;  /* 0x00090000e42c783b */ /* 0x000fe20000004200 */
[----:B------:R-:W-:-:S02]  /*3930*/  FMNMX.FTZ R0, R97, R0, !PT ;  /* 0x0000000061007209 */ /* 0x000fc40007810000 */
[----:B---3--:R-:W-:Y:S02]  /*3940*/  FSEL R153, R55, -INF , P1 ;  /* 0xff80000037997808 */ /* 0x008fe40000800000 */
        /* <DEDUP_REMOVED lines=70> */
[----:B------:R-:W-:Y:S07]  /*3db0*/  LDSM.16.MT88.4 R40, [R224+0x3900] ;  /* 0x00390000e028783b */ /* 0x000fee0000004200 */
[----:B------:R-:W-:Y:S08]  /*3dc0*/  HMMA.16816.F32.BF16 R160, R4, R46, R16 ;  /* 0x0000002e04a0723c */ /* 0x000ff00000041810 */
[----:B------:R-:W-:Y:S01]  /*3dd0*/  HMMA.16816.F32.BF16 R16, R8, R56, RZ ;  /* 0x000000380810723c */ /* 0x000fe200000418ff */
[----:B------:R-:W-:Y:S07]  /*3de0*/  LDSM.16.MT88.4 R56, [R225+0x6100] ;  /* 0x00610000e138783b */ /* 0x000fee0000004200 */
[----:B------:R-:W-:Y:S01]  /*3df0*/  HMMA.16816.F32.BF16 R180, R4, R54, R36 ;  /* 0x0000003604b4723c */ /* 0x000fe20000041824 */
[----:B------:R-:W1:Y:S01]  /*3e00*/  LDSM.16.MT88.4 R36, [R225+0x3900] ;  /* 0x00390000e124783b */ /* 0x000e620000004200 */
[----:B------:R-:W-:Y:S01]  /*3e10*/  IMAD.MOV.U32 R86, RZ, RZ, R72 ;  /* 0x000000ffff567224 */ /* 0x000fe200078e0048 */
[----:B------:R-:W-:Y:S01]  /*3e20*/  MOV R85, R73 ;  /* 0x0000004900557202 */ /* 0x000fe20000000f00 */
[----:B------:R-:W-:Y:S01]  /*3e30*/  IMAD.MOV.U32 R84, RZ, RZ, R74 ;  /* 0x000000ffff547224 */ /* 0x000fe200078e004a */
[----:B------:R-:W2:Y:S01]  /*3e40*/  LDSM.16.MT88.4 R52, [R224+0x6100] ;  /* 0x00610000e034783b */ /* 0x000ea20000004200 */
[----:B------:R-:W-:-:S02]  /*3e50*/  IMAD.MOV.U32 R2, RZ, RZ, R75 ;  /* 0x000000ffff027224 */ /* 0x000fc400078e004b */
[----:B------:R-:W-:Y:S01]  /*3e60*/  HMMA.16816.F32.BF16 R164, R4, R44, R20 ;  /* 0x0000002c04a4723c */ /* 0x000fe20000041814 */
[----:B------:R-:W3:Y:S04]  /*3e70*/  LDSM.16.MT88.4 R44, [R228+0x3100] ;  /* 0x00310000e42c783b */ /* 0x000ee80000004200 */
[----:B------:R-:W-:Y:S03]  /*3e80*/  LDSM.16.MT88.4 R72, [R227+0x6100] ;  /* 0x00610000e348783b */ /* 0x000fe60000004200 */
[----:B------:R-:W-:Y:S08]  /*3e90*/  HMMA.16816.F32.BF16 R20, R8, R64, RZ ;  /* 0x000000400814723c */ /* 0x000ff000000418ff */
[C---:B------:R-:W-:Y:S08]  /*3ea0*/  HMMA.16816.F32.BF16 R176, R4.reuse, R48, R28 ;  /* 0x0000003004b0723c */ /* 0x040ff0000004181c */
[C---:B------:R-:W-:Y:S01]  /*3eb0*/  HMMA.16816.F32.BF16 R172, R4.reuse, R50, R24 ;  /* 0x0000003204ac723c */ /* 0x040fe20000041818 */
[----:B------:R-:W4:Y:S07]  /*3ec0*/  LDSM.16.MT88.4 R48, [R227+0x3100] ;  /* 0x00310000e330783b */ /* 0x000f2e0000004200 */
[----:B------:R-:W-:Y:S08]  /*3ed0*/  HMMA.16816.F32.BF16 R168, R4, R68, R16 ;  /* 0x0000004404a8723c */ /* 0x000ff00000041810 */
[----:B------:R-:W-:Y:S01]  /*3ee0*/  HMMA.16816.F32.BF16 R16, R8, R66, RZ ;  /* 0x000000420810723c */ /* 0x000fe200000418ff */
[----:B------:R-:W3:Y:S07]  /*3ef0*/  LDSM.16.MT88.4 R64, [R228+0x6100] ;  /* 0x00610000e440783b */ /* 0x000eee0000004200 */
[----:B------:R-:W-:Y:S01]  /*3f00*/  HMMA.16816.F32.BF16 R148, R4, R70, R32 ;  /* 0x000000460494723c */ /* 0x000fe20000041820 */
[----:B------:R-:W4:Y:S07]  /*3f10*/  LDSM.16.MT88.4 R68, [R224+0x6900] ;  /* 0x00690000e044783b */ /* 0x000f2e0000004200 */
[C---:B------:R-:W-:Y:S08]  /*3f20*/  HMMA.16816.F32.BF16 R24, R8.reuse, R62, RZ ;  /* 0x0000003e0818723c */ /* 0x040ff000000418ff */
[----:B------:R-:W-:Y:S08]  /*3f30*/  HMMA.16816.F32.BF16 R28, R8, R60, RZ ;  /* 0x0000003c081c723c */ /* 0x000ff000000418ff */
[----:B-1----:R-:W-:Y:S08]  /*3f40*/  HMMA.16816.F32.BF16 R136, R4, R36, R20 ;  /* 0x000000240488723c */ /* 0x002ff00000041814 */
[C---:B--2---:R-:W-:Y:S08]  /*3f50*/  HMMA.16816.F32.BF16 R20, R8.reuse, R52, RZ ;  /* 0x000000340814723c */ /* 0x044ff000000418ff */
[----:B---3--:R-:W-:Y:S08]  /*3f60*/  HMMA.16816.F32.BF16 R32, R8, R46, RZ ;  /* 0x0000002e0820723c */ /* 0x008ff000000418ff */
[----:B------:R-:W-:Y:S08]  /*3f70*/  HMMA.16816.F32.BF16 R140, R4, R42, R24 ;  /* 0x0000002a048c723c */ /* 0x000ff00000041818 */
[----:B----4-:R-:W-:Y:S08]  /*3f80*/  HMMA.16816.F32.BF16 R24, R8, R50, RZ ;  /* 0x000000320818723c */ /* 0x010ff000000418ff */
[C---:B------:R-:W-:Y:S08]  /*3f90*/  HMMA.16816.F32.BF16 R128, R4.reuse, R38, R16 ;  /* 0x000000260480723c */ /* 0x040ff00000041810 */
[----:B------:R-:W-:Y:S08]  /*3fa0*/  HMMA.16816.F32.BF16 R144, R4, R40, R28 ;  /* 0x000000280490723c */ /* 0x000ff0000004181c */
[C---:B------:R-:W-:Y:S08]  /*3fb0*/  HMMA.16816.F32.BF16 R36, R8.reuse, R44, RZ ;  /* 0x0000002c0824723c */ /* 0x040ff000000418ff */
[C---:B------:R-:W-:Y:S08]  /*3fc0*/  HMMA.16816.F32.BF16 R16, R8.reuse, R54, RZ ;  /* 0x000000360810723c */ /* 0x040ff000000418ff */
[C---:B------:R-:W-:Y:S07]  /*3fd0*/  HMMA.16816.F32.BF16 R52, R8.reuse, R64, RZ ;  /* 0x000000400834723c */ /* 0x040fee00000418ff */
[----:B------:R-:W-:Y:S01]  /*3fe0*/  IMAD.MOV.U32 R65, RZ, RZ, R99 ;  /* 0x000000ffff417224 */ /* 0x000fe200078e0063 */
[----:B------:R-:W-:Y:S01]  /*3ff0*/  HMMA.16816.F32.BF16 R44, R8, R72, RZ ;  /* 0x00000048082c723c */ /* 0x000fe200000418ff */
[----:B------:R-:W-:-:S06]  /*4000*/  MOV R64, R103 ;  /* 0x0000006700407202 */ /* 0x000fcc0000000f00 */
[----:B------:R-:W-:Y:S01]  /*4010*/  MOV R73, R98 ;  /* 0x0000006200497202 */ /* 0x000fe20000000f00 */
[----:B------:R-:W-:Y:S01]  /*4020*/  HMMA.16816.F32.BF16 R40, R8, R74, RZ ;  /* 0x0000004a0828723c */ /* 0x000fe200000418ff */
[----:B------:R-:W-:-:S06]  /*4030*/  IMAD.MOV.U32 R72, RZ, RZ, R97 ;  /* 0x000000ffff487224 */ /* 0x000fcc00078e0061 */
[----:B------:R-:W-:Y:S01]  /*4040*/  IMAD.MOV.U32 R75, RZ, RZ, R96 ;  /* 0x000000ffff4b7224 */ /* 0x000fe200078e0060 */
[----:B------:R-:W-:Y:S01]  /*4050*/  HMMA.16816.F32.BF16 R28, R8, R48, RZ ;  /* 0x00000030081c723c */ /* 0x000fe200000418ff */
[----:B------:R-:W-:-:S07]  /*4060*/  MOV R74, R95 ;  /* 0x0000005f004a7202 */ /* 0x000fce0000000f00 */
[----:B------:R-:W-:Y:S01]  /*4070*/  HMMA.16816.F32.BF16 R96, R4, R68, R20 ;  /* 0x000000440460723c */ /* 0x000fe20000041814 */
[----:B------:R-:W1:Y:S07]  /*4080*/  LDSM.16.MT88.4 R20, [R225+0x6900] ;  /* 0x00690000e114783b */ /* 0x000e6e0000004200 */
[C---:B------:R-:W-:Y:S08]  /*4090*/  HMMA.16816.F32.BF16 R60, R8.reuse, R56, RZ ;  /* 0x00000038083c723c */ /* 0x040ff000000418ff */
[----:B------:R-:W-:Y:S07]  /*40a0*/  HMMA.16816.F32.BF16 R48, R8, R66, RZ ;  /* 0x000000420830723c */ /* 0x000fee00000418ff */
[----:B------:R-:W-:Y:S01]  /*40b0*/  IMAD.MOV.U32 R67, RZ, RZ, R102 ;  /* 0x000000ffff437224 */ /* 0x000fe200078e0066 */
[----:B------:R-:W-:Y:S01]  /*40c0*/  HMMA.16816.F32.BF16 R112, R4, R82, R32 ;  /* 0x000000520470723c */ /* 0x000fe20000041820 */
[----:B------:R-:W-:-:S06]  /*40d0*/  IMAD.MOV.U32 R66, RZ, RZ, R101 ;  /* 0x000000ffff427224 */ /* 0x000fcc00078e0065 */
[----:B------:R-:W-:Y:S01]  /*40e0*/  MOV R32, R100 ;  /* 0x0000006400207202 */ /* 0x000fe20000000f00 */
[----:B------:R-:W-:Y:S01]  /*40f0*/  HMMA.16816.F32.BF16 R56, R8, R58, RZ ;  /* 0x0000003a0838723c */ /* 0x000fe200000418ff */
[----:B------:R-:W-:Y:S01]  /*4100*/  MOV R35, R110 ;  /* 0x0000006e00237202 */ /* 0x000fe20000000f00 */
[----:B------:R-:W-:Y:S01]  /*4110*/  IMAD.MOV.U32 R34, RZ, RZ, R109 ;  /* 0x000000ffff227224 */ /* 0x000fe200078e006d */
[----:B------:R-:W2:Y:S01]  /*4120*/  LDSM.16.MT88.4 R8, [R227+0x6900] ;  /* 0x00690000e308783b */ /* 0x000ea20000004200 */
[----:B------:R-:W-:-:S04]  /*4130*/  IMAD.MOV.U32 R33, RZ, RZ, R108 ;  /* 0x000000ffff217224 */ /* 0x000fc800078e006c */
[C---:B------:R-:W-:Y:S07]  /*4140*/  HMMA.16816.F32.BF16 R100, R4.reuse, R78, R24 ;  /* 0x0000004e0464723c */ /* 0x040fee0000041818 */
[----:B------:R-:W-:Y:S01]  /*4150*/  IMAD.MOV.U32 R26, RZ, RZ, R2 ;  /* 0x000000ffff1a7224 */ /* 0x000fe200078e0002 */
[----:B------:R-:W-:Y:S01]  /*4160*/  HMMA.16816.F32.BF16 R120, R4, R80, R36 ;  /* 0x000000500478723c */ /* 0x000fe20000041824 */
[----:B------:R-:W-:Y:S02]  /*4170*/  FFMA.FTZ R2, R119, c[0x0][0x2d0], -R12 ;  /* 0x0000b40077027a23 */ /* 0x000fe4000001080c */
[----:B------:R-:W-:-:S02]  /*4180*/  IMAD.MOV.U32 R79, RZ, RZ, R26 ;  /* 0x000000ffff4f7224 */ /* 0x000fc400078e001a */
[----:B------:R3:W-:Y:S01]  /*4190*/  MUFU.EX2 R37, R2 ;  /* 0x0000000200257308 */ /* 0x0007e20000000800 */
[----:B------:R-:W-:Y:S02]  /*41a0*/  IMAD.MOV.U32 R26, RZ, RZ, R135 ;  /* 0x000000ffff1a7224 */ /* 0x000fe400078e0087 */
[C---:B------:R-:W-:Y:S01]  /*41b0*/  HMMA.16816.F32.BF16 R108, R4.reuse, R76, R28 ;  /* 0x0000004c046c723c */ /* 0x040fe2000004181c */
[----:B------:R-:W-:Y:S02]  /*41c0*/  IMAD.MOV.U32 R36, RZ, RZ, R106 ;  /* 0x000000ffff247224 */ /* 0x000fe400078e006a */
[----:B------:R-:W-:Y:S02]  /*41d0*/  IMAD.MOV.U32 R38, RZ, RZ, R105 ;  /* 0x000000ffff267224 */ /* 0x000fe400078e0069 */
[----:B------:R-:W-:Y:S02]  /*41e0*/  IMAD.MOV.U32 R27, RZ, RZ, R104 ;  /* 0x000000ffff1b7224 */ /* 0x000fe400078e0068 */
[----:B------:R-:W-:Y:S01]  /*41f0*/  IMAD.MOV.U32 R31, RZ, RZ, R94 ;  /* 0x000000ffff1f7224 */ /* 0x000fe200078e005e */
[----:B------:R-:W-:Y:S01]  /*4200*/  MOV R29, R92 ;  /* 0x0000005c001d7202 */ /* 0x000fe20000000f00 */
[----:B------:R-:W-:Y:S01]  /*4210*/  IMAD.MOV.U32 R30, RZ, RZ, R93 ;  /* 0x000000ffff1e7224 */ /* 0x000fe200078e005d */
[----:B------:R-:W-:Y:S01]  /*4220*/  MOV R28, R107 ;  /* 0x0000006b001c7202 */ /* 0x000fe20000000f00 */
[----:B------:R-:W-:Y:S01]  /*4230*/  HMMA.16816.F32.BF16 R92, R4, R70, R16 ;  /* 0x00000046045c723c */ /* 0x000fe20000041810 */
[----:B------:R-:W4:Y:S01]  /*4240*/  LDSM.16.MT88.4 R16, [R228+0x6900] ;  /* 0x00690000e410783b */ /* 0x000f220000004200 */
[----:B---3--:R-:W-:Y:S01]  /*4250*/  FFMA.FTZ R2, R118, c[0x0][0x2d0], -R12 ;  /* 0x0000b40076027a23 */ /* 0x008fe2000001080c */
[----:B------:R-:W-:Y:S01]  /*4260*/  MOV R77, R85 ;  /* 0x00000055004d7202 */ /* 0x000fe20000000f00 */
[----:B------:R-:W-:-:S02]  /*4270*/  IMAD.MOV.U32 R25, RZ, RZ, R84 ;  /* 0x000000ffff197224 */ /* 0x000fc400078e0054 */
[----:B------:R3:W2:Y:S01]  /*4280*/  MUFU.EX2 R24, R2 ;  /* 0x0000000200187308 */ /* 0x0006a20000000800 */
[----:B------:R-:W-:Y:S01]  /*4290*/  IMAD.MOV.U32 R39, RZ, RZ, R87 ;  /* 0x000000ffff277224 */ /* 0x000fe200078e0057 */
[----:B-1----:R-:W-:Y:S01]  /*42a0*/  HMMA.16816.F32.BF16 R104, R4, R20, R60 ;  /* 0x000000140468723c */ /* 0x002fe2000004183c */
[----:B------:R-:W-:Y:S01]  /*42b0*/  IMAD.MOV.U32 R78, RZ, RZ, R25 ;  /* 0x000000ffff4e7224 */ /* 0x000fe200078e0019 */
[----:B------:R-:W-:Y:S01]  /*42c0*/  MOV R25, R28 ;  /* 0x0000001c00197202 */ /* 0x000fe20000000f00 */
[----:B------:R-:W-:Y:S02]  /*42d0*/  IMAD.MOV.U32 R28, RZ, RZ, R153 ;  /* 0x000000ffff1c7224 */ /* 0x000fe400078e0099 */
[----:B------:R-:W-:-:S03]  /*42e0*/  IMAD.MOV.U32 R76, RZ, RZ, R86 ;  /* 0x000000ffff4c7224 */ /* 0x000fc600078e0056 */
[----:B------:R-:W-:Y:S01]  /*42f0*/  HMMA.16816.F32.BF16 R88, R4, R22, R56 ;  /* 0x000000160458723c */ /* 0x000fe20000041838 */
[----:B------:R-:W1:Y:S01]  /*4300*/  LDSM.16.MT88.4 R20, [R224+0x1100] ;  /* 0x00110000e014783b */ /* 0x000e620000004200 */
[----:B---3--:R-:W-:-:S06]  /*4310*/  FFMA.FTZ R2, R117, c[0x0][0x2d0], -R12 ;  /* 0x0000b40075027a23 */ /* 0x008fcc000001080c */
[C---:B--2---:R-:W-:Y:S01]  /*4320*/  HMMA.16816.F32.BF16 R60, R4.reuse, R8, R44 ;  /* 0x00000008043c723c */ /* 0x044fe2000004182c */
[----:B------:R-:W-:Y:S01]  /*4330*/  IMAD.MOV.U32 R117, RZ, RZ, R65 ;  /* 0x000000ffff757224 */ /* 0x000fe200078e0041 */
[----:B------:R2:W-:Y:S06]  /*4340*/  MUFU.EX2 R152, R2 ;  /* 0x0000000200987308 */ /* 0x0005ec0000000800 */
[C---:B------:R-:W-:Y:S01]  /*4350*/  HMMA.16816.F32.BF16 R40, R4.reuse, R10, R40 ;  /* 0x0000000a0428723c */ /* 0x040fe20000041828 */
[----:B------:R-:W-:Y:S07]  /*4360*/  LDSM.16.MT88.4 R8, [R228+0x1100] ;  /* 0x00110000e408783b */ /* 0x000fee0000004200 */
[----:B----4-:R-:W-:Y:S01]  /*4370*/  HMMA.16816.F32.BF16 R84, R4, R16, R52 ;  /* 0x000000100454723c */ /* 0x010fe20000041834 */
[----:B--2---:R-:W-:Y:S01]  /*4380*/  FFMA.FTZ R2, R116, c[0x0][0x2d0], -R12 ;  /* 0x0000b40074027a23 */ /* 0x004fe2000001080c */
[----:B------:R-:W-:-:S03]  /*4390*/  MOV R116, R24 ;  /* 0x0000001800747202 */ /* 0x000fc60000000f00 */
[----:B------:R2:W3:Y:S03]  /*43a0*/  MUFU.EX2 R135, R2 ;  /* 0x0000000200877308 */ /* 0x0004e60000000800 */
[----:B------:R-:W-:Y:S01]  /*43b0*/  HMMA.16816.F32.BF16 R80, R4, R18, R48 ;  /* 0x000000120450723c */ /* 0x000fe20000041830 */
[----:B------:R-:W4:Y:S06]  /*43c0*/  LDSM.16.MT88.4 R16, [R225+0x1100] ;  /* 0x00110000e110783b */ /* 0x000f2c0000004200 */
[----:B------:R-:W-:Y:S01]  /*43d0*/  F2FP.BF16.PACK_AB R4, R116, R37 ;  /* 0x000000257404723e */ /* 0x000fe200000010ff */
        /* <DEDUP_REMOVED lines=11> */
[----:B------:R-:W-:-:S05]  /*4490*/  FFMA.FTZ R2, R250, c[0x0][0x2d0], -R12 ;  /* 0x0000b400fa027a23 */ /* 0x000fca000001080c */
[----:B------:R2:W-:Y:S01]  /*44a0*/  MUFU.EX2 R250, R2 ;  /* 0x0000000200fa7308 */ /* 0x0005e20000000800 */
[C---:B-1----:R-:W-:Y:S08]  /*44b0*/  HMMA.16816.F32.BF16 R76, R4.reuse, R20, R76 ;  /* 0x00000014044c723c */ /* 0x042ff0000004184c */
[----:B------:R-:W-:Y:S01]  /*44c0*/  HMMA.16816.F32.BF16 R68, R4, R22, R180 ;  /* 0x000000160444723c */ /* 0x000fe200000418b4 */
[----:B------:R-:W1:Y:S01]  /*44d0*/  LDSM.16.MT88.4 R20, [R227+0x1100] ;  /* 0x00110000e314783b */ /* 0x000e620000004200 */
[----:B--2---:R-:W-:-:S05]  /*44e0*/  FFMA.FTZ R2, R249, c[0x0][0x2d0], -R12 ;  /* 0x0000b400f9027a23 */ /* 0x004fca000001080c */
[----:B------:R-:W-:Y:S01]  /*44f0*/  MOV R181, R64 ;  /* 0x0000004000b57202 */ /* 0x000fe20000000f00 */
[C---:B----4-:R-:W-:Y:S01]  /*4500*/  HMMA.16816.F32.BF16 R48, R4.reuse, R18, R172 ;  /* 0x000000120430723c */ /* 0x050fe200000418ac */
[----:B------:R-:W-:Y:S01]  /*4510*/  MOV R180, R32 ;  /* 0x0000002000b47202 */ /* 0x000fe20000000f00 */
[----:B------:R2:W-:Y:S05]  /*4520*/  MUFU.EX2 R182, R2 ;  /* 0x0000000200b67308 */ /* 0x0005ea0000000800 */
[----:B------:R-:W-:Y:S01]  /*4530*/  MOV R175, R36 ;  /* 0x0000002400af7202 */ /* 0x000fe20000000f00 */
[----:B------:R-:W-:Y:S01]  /*4540*/  IMAD.MOV.U32 R174, RZ, RZ, R37 ;  /* 0x000000ffffae7224 */ /* 0x000fe200078e0025 */
[----:B------:R-:W-:Y:S01]  /*4550*/  MOV R172, R39 ;  /* 0x0000002700ac7202 */ /* 0x000fe20000000f00 */
[----:B------:R-:W-:Y:S01]  /*4560*/  IMAD.MOV.U32 R173, RZ, RZ, R38 ;  /* 0x000000ffffad7224 */ /* 0x000fe200078e0026 */
[C---:B------:R-:W-:Y:S01]  /*4570*/  HMMA.16816.F32.BF16 R56, R4.reuse, R16, R176 ;  /* 0x000000100438723c */ /* 0x040fe200000418b0 */
[----:B------:R-:W3:Y:S06]  /*4580*/  LDSM.16.MT88.4 R16, [R224+0x4100] ;  /* 0x00410000e010783b */ /* 0x000eec0000004200 */
[----:B------:R-:W-:Y:S01]  /*4590*/  IMAD.MOV.U32 R176, RZ, RZ, R28 ;  /* 0x000000ffffb07224 */ /* 0x000fe200078e001c */
[----:B------:R-:W-:Y:S01]  /*45a0*/  HMMA.16816.F32.BF16 R36, R4, R8, R164 ;  /* 0x000000080424723c */ /* 0x000fe200000418a4 */
[----:B------:R-:W-:Y:S01]  /*45b0*/  MOV R178, R25 ;  /* 0x0000001900b27202 */ /* 0x000fe20000000f00 */
[----:B------:R-:W-:-:S02]  /*45c0*/  IMAD.MOV.U32 R177, RZ, RZ, R26 ;  /* 0x000000ffffb17224 */ /* 0x000fc400078e001a */
[----:B------:R-:W-:Y:S02]  /*45d0*/  IMAD.MOV.U32 R179, RZ, RZ, R34 ;  /* 0x000000ffffb37224 */ /* 0x000fe400078e0022 */
[----:B--2---:R-:W-:Y:S01]  /*45e0*/  FFMA.FTZ R2, R134, c[0x0][0x2d0], -R12 ;  /* 0x0000b40086027a23 */ /* 0x004fe2000001080c */
[----:B------:R-:W-:Y:S01]  /*45f0*/  MOV R164, R31 ;  /* 0x0000001f00a47202 */ /* 0x000fe20000000f00 */
[----:B------:R-:W-:Y:S02]  /*4600*/  IMAD.MOV.U32 R166, RZ, RZ, R29 ;  /* 0x000000ffffa67224 */ /* 0x000fe400078e001d */
[----:B------:R-:W-:Y:S01]  /*4610*/  IMAD.MOV.U32 R165, RZ, RZ, R30 ;  /* 0x000000ffffa57224 */ /* 0x000fe200078e001e */
[----:B------:R2:W-:Y:S01]  /*4620*/  MUFU.EX2 R183, R2 ;  /* 0x0000000200b77308 */ /* 0x0005e20000000800 */
[----:B------:R-:W-:Y:S01]  /*4630*/  HMMA.16816.F32.BF16 R28, R4, R10, R160 ;  /* 0x0000000a041c723c */ /* 0x000fe200000418a0 */
[----:B------:R-:W4:Y:S06]  /*4640*/  LDSM.16.MT88.4 R8, [R225+0x4100] ;  /* 0x00410000e108783b */ /* 0x000f2c0000004200 */
[----:B------:R-:W-:Y:S01]  /*4650*/  IMAD.MOV.U32 R163, RZ, RZ, R74 ;  /* 0x000000ffffa37224 */ /* 0x000fe200078e004a */
[----:B------:R-:W-:Y:S01]  /*4660*/  MOV R161, R72 ;  /* 0x0000004800a17202 */ /* 0x000fe20000000f00 */
[----:B------:R-:W-:-:S02]  /*4670*/  IMAD.MOV.U32 R162, RZ, RZ, R75 ;  /* 0x000000ffffa27224 */ /* 0x000fc400078e004b */
[----:B------:R-:W-:Y:S02]  /*4680*/  IMAD.MOV.U32 R160, RZ, RZ, R73 ;  /* 0x000000ffffa07224 */ /* 0x000fe400078e0049 */
[----:B-1----:R-:W-:Y:S01]  /*4690*/  HMMA.16816.F32.BF16 R72, R4, R20, R168 ;  /* 0x000000140448723c */ /* 0x002fe200000418a8 */
[----:B--2---:R-:W-:-:S04]  /*46a0*/  FFMA.FTZ R2, R133, c[0x0][0x2d0], -R12 ;  /* 0x0000b40085027a23 */ /* 0x004fc8000001080c */
[----:B------:R1:W2:Y:S02]  /*46b0*/  MUFU.EX2 R167, R2 ;  /* 0x0000000200a77308 */ /* 0x0002a40000000800 */
[----:B------:R-:W-:Y:S01]  /*46c0*/  IMAD.MOV.U32 R170, RZ, RZ, R66 ;  /* 0x000000ffffaa7224 */ /* 0x000fe200078e0042 */
[----:B---3--:R-:W-:Y:S01]  /*46d0*/  HMMA.16816.F32.BF16 R52, R4, R16, R144 ;  /* 0x000000100434723c */ /* 0x008fe20000041890 */
[----:B------:R-:W-:Y:S02]  /*46e0*/  IMAD.MOV.U32 R169, RZ, RZ, R67 ;  /* 0x000000ffffa97224 */ /* 0x000fe400078e0043 */
[----:B------:R-:W-:Y:S02]  /*46f0*/  IMAD.MOV.U32 R171, RZ, RZ, R27 ;  /* 0x000000ffffab7224 */ /* 0x000fe400078e001b */
[----:B------:R-:W-:-:S03]  /*4700*/  IMAD.MOV.U32 R168, RZ, RZ, R24 ;  /* 0x000000ffffa87224 */ /* 0x000fc600078e0018 */
[C---:B------:R-:W-:Y:S01]  /*4710*/  HMMA.16816.F32.BF16 R64, R4.reuse, R22, R148 ;  /* 0x000000160440723c */ /* 0x040fe20000041894 */
[----:B------:R-:W3:Y:S06]  /*4720*/  LDSM.16.MT88.4 R20, [R228+0x4100] ;  /* 0x00410000e414783b */ /* 0x000eec0000004200 */
[----:B------:R-:W-:Y:S01]  /*4730*/  MOV R151, R33 ;  /* 0x0000002100977202 */ /* 0x000fe20000000f00 */
[C---:B------:R-:W-:Y:S01]  /*4740*/  HMMA.16816.F32.BF16 R44, R4.reuse, R18, R140 ;  /* 0x00000012042c723c */ /* 0x040fe2000004188c */
[----:B------:R-:W-:Y:S01]  /*4750*/  IMAD.MOV.U32 R150, RZ, RZ, R35 ;  /* 0x000000ffff967224 */ /* 0x000fe200078e0023 */
[----:B------:R-:W2:Y:S03]  /*4760*/  LDSM.16.MT88.4 R16, [R227+0x4100] ;  /* 0x00410000e310783b */ /* 0x000ea60000004200 */
[----:B-1----:R-:W-:Y:S01]  /*4770*/  FFMA.FTZ R2, R150, c[0x0][0x2d0], -R0 ;  /* 0x0000b40096027a23 */ /* 0x002fe20000010800 */
[----:B------:R-:W-:Y:S01]  /*4780*/  MOV R150, R151 ;  /* 0x0000009700967202 */ /* 0x000fe20000000f00 */
[----:B------:R-:W-:Y:S01]  /*4790*/  IMAD.MOV.U32 R151, RZ, RZ, R168 ;  /* 0x000000ffff977224 */ /* 0x000fe200078e00a8 */
[----:B----4-:R-:W-:Y:S01]  /*47a0*/  HMMA.16816.F32.BF16 R32, R4, R8, R136 ;  /* 0x000000080420723c */ /* 0x010fe20000041888 */
[----:B------:R-:W-:Y:S01]  /*47b0*/  IMAD.MOV.U32 R168, RZ, RZ, R169 ;  /* 0x000000ffffa87224 */ /* 0x000fe200078e00a9 */
[----:B------:R-:W-:Y:S01]  /*47c0*/  MOV R169, R170 ;  /* 0x000000aa00a97202 */ /* 0x000fe20000000f00 */
[----:B------:R-:W-:-:S02]  /*47d0*/  IMAD.MOV.U32 R170, RZ, RZ, R171 ;  /* 0x000000ffffaa7224 */ /* 0x000fc400078e00ab */
[----:B------:R-:W-:Y:S01]  /*47e0*/  IMAD.MOV.U32 R171, RZ, RZ, R160 ;  /* 0x000000ffffab7224 */ /* 0x000fe200078e00a0 */
[----:B------:R-:W-:Y:S01]  /*47f0*/  MOV R160, R161 ;  /* 0x000000a100a07202 */ /* 0x000fe20000000f00 */
        /* <DEDUP_REMOVED lines=16> */
[----:B---3--:R-:W-:Y:S01]  /*4900*/  HMMA.16816.F32.BF16 R144, R4, R20, R120 ;  /* 0x000000140490723c */ /* 0x008fe20000041878 */
[----:B------:R-:W-:Y:S02]  /*4910*/  IMAD.MOV.U32 R163, RZ, RZ, R173 ;  /* 0x000000ffffa37224 */ /* 0x000fe400078e00ad */
[----:B------:R-:W-:Y:S01]  /*4920*/  IMAD.MOV.U32 R164, RZ, RZ, R174 ;  /* 0x000000ffffa47224 */ /* 0x000fe200078e00ae */
[----:B------:R-:W-:Y:S01]  /*4930*/  MOV R174, R178 ;  /* 0x000000b200ae7202 */ /* 0x000fe20000000f00 */
[----:B------:R-:W-:-:S02]  /*4940*/  IMAD.MOV.U32 R172, RZ, RZ, R176 ;  /* 0x000000ffffac7224 */ /* 0x000fc400078e00b0 */
[----:B----4-:R-:W-:Y:S01]  /*4950*/  FFMA.FTZ R2, R252, c[0x0][0x2d0], -R0 ;  /* 0x0000b400fc027a23 */ /* 0x010fe20000010800 */
[C---:B------:R-:W-:Y:S01]  /*4960*/  HMMA.16816.F32.BF16 R124, R4.reuse, R22, R112 ;  /* 0x00000016047c723c */ /* 0x040fe20000041870 */
[----:B------:R-:W3:Y:S01]  /*4970*/  LDSM.16.MT88.4 R20, [R225+0x7100] ;  /* 0x00710000e114783b */ /* 0x000ee20000004200 */
[----:B--2---:R-:W-:Y:S01]  /*4980*/  MOV R252, R167 ;  /* 0x000000a700fc7202 */ /* 0x004fe20000000f00 */
[----:B------:R2:W4:Y:S01]  /*4990*/  MUFU.EX2 R249, R2 ;  /* 0x0000000200f97308 */ /* 0x0005220000000800 */
[----:B------:R-:W-:Y:S02]  /*49a0*/  IMAD.MOV.U32 R173, RZ, RZ, R177 ;  /* 0x000000ffffad7224 */ /* 0x000fe400078e00b1 */
[----:B------:R-:W-:Y:S02]  /*49b0*/  IMAD.MOV.U32 R175, RZ, RZ, R179 ;  /* 0x000000ffffaf7224 */ /* 0x000fe400078e00b3 */
[----:B------:R-:W-:Y:S01]  /*49c0*/  HMMA.16816.F32.BF16 R112, R4, R16, R108 ;  /* 0x000000100470723c */ /* 0x000fe2000004186c */
[----:B------:R-:W-:Y:S01]  /*49d0*/  IMAD.MOV.U32 R134, RZ, RZ, R151 ;  /* 0x000000ffff867224 */ /* 0x000fe200078e0097 */
[----:B------:R-:W-:Y:S01]  /*49e0*/  MOV R151, R169 ;  /* 0x000000a900977202 */ /* 0x000fe20000000f00 */
[----:B------:R-:W-:-:S02]  /*49f0*/  IMAD.MOV.U32 R130, RZ, RZ, R170 ;  /* 0x000000ffff827224 */ /* 0x000fc400078e00aa */
[----:B------:R-:W-:Y:S02]  /*4a00*/  IMAD.MOV.U32 R131, RZ, RZ, R171 ;  /* 0x000000ffff837224 */ /* 0x000fe400078e00ab */
[----:B------:R-:W-:Y:S01]  /*4a10*/  IMAD.MOV.U32 R133, RZ, RZ, R175 ;  /* 0x000000ffff857224 */ /* 0x000fe200078e00af */
[----:B------:R-:W-:Y:S01]  /*4a20*/  HMMA.16816.F32.BF16 R108, R4, R18, R100 ;  /* 0x00000012046c723c */ /* 0x000fe20000041864 */
[----:B------:R-:W4:Y:S01]  /*4a30*/  LDSM.16.MT88.4 R16, [R228+0x7100] ;  /* 0x00710000e410783b */ /* 0x000f220000004200 */
[----:B--2---:R-:W-:-:S04]  /*4a40*/  FFMA.FTZ R2, R251, c[0x0][0x2d0], -R0 ;  /* 0x0000b400fb027a23 */ /* 0x004fc80000010800 */
[----:B------:R2:W-:Y:S02]  /*4a50*/  MUFU.EX2 R167, R2 ;  /* 0x0000000200a77308 */ /* 0x0005e40000000800 */
[C---:B-1----:R-:W-:Y:S08]  /*4a60*/  HMMA.16816.F32.BF16 R96, R4.reuse, R8, R96 ;  /* 0x000000080460723c */ /* 0x042ff00000041860 */
[----:B------:R-:W-:Y:S01]  /*4a70*/  HMMA.16816.F32.BF16 R92, R4, R10, R92 ;  /* 0x0000000a045c723c */ /* 0x000fe2000004185c */
[----:B------:R-:W1:Y:S01]  /*4a80*/  LDSM.16.MT88.4 R8, [R227+0x7100] ;  /* 0x00710000e308783b */ /* 0x000e620000004200 */
[----:B--2---:R-:W-:-:S06]  /*4a90*/  FFMA.FTZ R2, R150, c[0x0][0x2d0], -R0 ;  /* 0x0000b40096027a23 */ /* 0x004fcc0000010800 */
[C---:B---3--:R-:W-:Y:S01]  /*4aa0*/  HMMA.16816.F32.BF16 R136, R4.reuse, R20, R104 ;  /* 0x000000140488723c */ /* 0x048fe20000041868 */
[----:B------:R-:W-:Y:S01]  /*4ab0*/  IMAD.MOV.U32 R150, RZ, RZ, R168 ;  /* 0x000000ffff967224 */ /* 0x000fe200078e00a8 */
[----:B------:R-:W2:Y:S06]  /*4ac0*/  MUFU.EX2 R251, R2 ;  /* 0x0000000200fb7308 */ /* 0x000eac0000000800 */
[C---:B------:R-:W-:Y:S01]  /*4ad0*/  HMMA.16816.F32.BF16 R120, R4.reuse, R22, R88 ;  /* 0x000000160478723c */ /* 0x040fe20000041858 */
[----:B------:R-:W3:Y:S07]  /*4ae0*/  LDSM.16.MT88.4 R20, [R224+0x1900] ;  /* 0x00190000e014783b */ /* 0x000eee0000004200 */
[C---:B----4-:R-:W-:Y:S08]  /*4af0*/  HMMA.16816.F32.BF16 R104, R4.reuse, R16, R84 ;  /* 0x000000100468723c */ /* 0x050ff00000041854 */
[C---:B------:R-:W-:Y:S01]  /*4b00*/  HMMA.16816.F32.BF16 R100, R4.reuse, R18, R80 ;  /* 0x000000120464723c */ /* 0x040fe20000041850 */
[----:B------:R-:W4:Y:S07]  /*4b10*/  LDSM.16.MT88.4 R16, [R225+0x1900] ;  /* 0x00190000e110783b */ /* 0x000f2e0000004200 */
[C---:B-1----:R-:W-:Y:S08]  /*4b20*/  HMMA.16816.F32.BF16 R88, R4.reuse, R8, R60 ;  /* 0x000000080458723c */ /* 0x042ff0000004183c */
[----:B------:R-:W-:Y:S01]  /*4b30*/  HMMA.16816.F32.BF16 R84, R4, R10, R40 ;  /* 0x0000000a0454723c */ /* 0x000fe20000041828 */
[----:B------:R-:W1:Y:S06]  /*4b40*/  LDSM.16.MT88.4 R8, [R228+0x1900] ;  /* 0x00190000e408783b */ /* 0x000e6c0000004200 */
[----:B------:R-:W-:Y:S01]  /*4b50*/  F2FP.BF16.PACK_AB R4, R182, R250 ;  /* 0x000000fab604723e */ /* 0x000fe200000010ff */
[----:B------:R-:W-:Y:S01]  /*4b60*/  IMAD.MOV.U32 R42, RZ, RZ, R160 ;  /* 0x000000ffff2a7224 */ /* 0x000fe200078e00a0 */
[----:B------:R-:W-:Y:S01]  /*4b70*/  F2FP.BF16.PACK_AB R6, R252, R183 ;  /* 0x000000b7fc06723e */ /* 0x000fe200000010ff */
[----:B------:R-:W-:Y:S01]  /*4b80*/  IMAD.MOV.U32 R41, RZ, RZ, R161 ;  /* 0x000000ffff297224 */ /* 0x000fe200078e00a1 */
[----:B------:R-:W-:Y:S01]  /*4b90*/  F2FP.BF16.PACK_AB R5, R249, R166 ;  /* 0x000000a6f905723e */ /* 0x000fe200000010ff */
[----:B------:R-:W-:Y:S01]  /*4ba0*/  IMAD.MOV.U32 R160, RZ, RZ, R180 ;  /* 0x000000ffffa07224 */ /* 0x000fe200078e00b4 */
[----:B--2---:R-:W-:-:S02]  /*4bb0*/  F2FP.BF16.PACK_AB R7, R251, R167 ;  /* 0x000000a7fb07723e */ /* 0x004fc400000010ff */
[----:B------:R-:W-:Y:S02]  /*4bc0*/  MOV R43, R143 ;  /* 0x0000008f002b7202 */ /* 0x000fe40000000f00 */
[----:B------:R-:W-:-:S03]  /*4bd0*/  MOV R161, R181 ;  /* 0x000000b500a17202 */ /* 0x000fc60000000f00 */
[C---:B---3--:R-:W-:Y:S08]  /*4be0*/  HMMA.16816.F32.BF16 R60, R4.reuse, R20, R76 ;  /* 0x00000014043c723c */ /* 0x048ff0000004184c */
[C---:B------:R-:W-:Y:S07]  /*4bf0*/  HMMA.16816.F32.BF16 R176, R4.reuse, R22, R68 ;  /* 0x0000001604b0723c */ /* 0x040fee0000041844 */
[----:B------:R-:W-:Y:S01]  /*4c00*/  MOV R70, R140 ;  /* 0x0000008c00467202 */ /* 0x000fe20000000f00 */
[----:B------:R-:W-:Y:S01]  /*4c10*/  IMAD.MOV.U32 R69, RZ, RZ, R141 ;  /* 0x000000ffff457224 */ /* 0x000fe200078e008d */
[----:B----4-:R-:W-:Y:S01]  /*4c20*/  HMMA.16816.F32.BF16 R168, R4, R16, R56 ;  /* 0x0000001004a8723c */ /* 0x010fe20000041838 */
[----:B------:R-:W-:-:S02]  /*4c30*/  IMAD.MOV.U32 R68, RZ, RZ, R142 ;  /* 0x000000ffff447224 */ /* 0x000fc400078e008e */
[----:B------:R-:W-:-:S04]  /*4c40*/  IMAD.MOV.U32 R71, RZ, RZ, R131 ;  /* 0x000000ffff477224 */ /* 0x000fc800078e0083 */
[----:B------:R-:W-:Y:S01]  /*4c50*/  IMAD.MOV.U32 R21, RZ, RZ, R61 ;  /* 0x000000ffff157224 */ /* 0x000fe200078e003d */
[C---:B-1----:R-:W-:Y:S01]  /*4c60*/  HMMA.16816.F32.BF16 R140, R4.reuse, R8, R36 ;  /* 0x00000008048c723c */ /* 0x042fe20000041824 */
[----:B------:R-:W-:Y:S01]  /*4c70*/  IMAD.MOV.U32 R20, RZ, RZ, R60 ;  /* 0x000000ffff147224 */ /* 0x000fe200078e003c */
[----:B------:R-:W-:Y:S01]  /*4c80*/  MOV R57, R150 ;  /* 0x0000009600397202 */ /* 0x000fe20000000f00 */
[----:B------:R-:W-:Y:S01]  /*4c90*/  IMAD.MOV.U32 R56, RZ, RZ, R151 ;  /* 0x000000ffff387224 */ /* 0x000fe200078e0097 */
[----:B------:R-:W-:Y:S01]  /*4ca0*/  MOV R2, R63 ;  /* 0x0000003f00027202 */ /* 0x000fe20000000f00 */
[----:B------:R-:W-:Y:S02]  /*4cb0*/  IMAD.MOV.U32 R40, RZ, RZ, R62 ;  /* 0x000000ffff287224 */ /* 0x000fe400078e003e */
[----:B------:R-:W-:Y:S01]  /*4cc0*/  MOV R36, R21 ;  /* 0x0000001500247202 */ /* 0x000fe20000000f00 */
[----:B------:R-:W-:Y:S01]  /*4cd0*/  IMAD.MOV.U32 R37, RZ, RZ, R20 ;  /* 0x000000ffff257224 */ /* 0x000fe200078e0014 */
[C---:B------:R-:W-:Y:S01]  /*4ce0*/  HMMA.16816.F32.BF16 R148, R4.reuse, R18, R48 ;  /* 0x000000120494723c */ /* 0x040fe20000041830 */
[----:B------:R-:W1:Y:S01]  /*4cf0*/  LDSM.16.MT88.4 R20, [R227+0x1900] ;  /* 0x00190000e314783b */ /* 0x000e620000004200 */
[----:B------:R-:W-:Y:S01]  /*4d00*/  IMAD.MOV.U32 R38, RZ, RZ, R118 ;  /* 0x000000ffff267224 */ /* 0x000fe200078e0076 */
[----:B------:R-:W-:Y:S01]  /*4d10*/  MOV R39, R119 ;  /* 0x0000007700277202 */ /* 0x000fe20000000f00 */
[----:B------:R-:W-:Y:S01]  /*4d20*/  IMAD.MOV.U32 R58, RZ, RZ, R40 ;  /* 0x000000ffff3a7224 */ /* 0x000fe200078e0028 */
[----:B------:R-:W2:Y:S01]  /*4d30*/  LDSM.16.MT88.4 R16, [R224+0x4900] ;  /* 0x00490000e010783b */ /* 0x000ea20000004200 */
        /* <DEDUP_REMOVED lines=8> */
[----:B------:R-:W3:Y:S01]  /*4dc0*/  LDSM.16.MT88.4 R8, [R225+0x4900] ;  /* 0x00490000e108783b */ /* 0x000ee20000004200 */
[----:B------:R-:W-:-:S02]  /*4dd0*/  IMAD.MOV.U32 R50, RZ, RZ, R163 ;  /* 0x000000ffff327224 */ /* 0x000fc400078e00a3 */
[----:B------:R-:W-:Y:S02]  /*4de0*/  IMAD.MOV.U32 R162, RZ, RZ, R172 ;  /* 0x000000ffffa27224 */ /* 0x000fe400078e00ac */
[----:B------:R-:W-:Y:S02]  /*4df0*/  IMAD.MOV.U32 R163, RZ, RZ, R173 ;  /* 0x000000ffffa37224 */ /* 0x000fe400078e00ad */
[----:B------:R-:W-:Y:S02]  /*4e00*/  IMAD.MOV.U32 R30, RZ, RZ, R182 ;  /* 0x000000ffff1e7224 */ /* 0x000fe400078e00b6 */
[----:B------:R-:W-:Y:S02]  /*4e10*/  IMAD.MOV.U32 R31, RZ, RZ, R183 ;  /* 0x000000ffff1f7224 */ /* 0x000fe400078e00b7 */
[----:B------:R-:W-:Y:S02]  /*4e20*/  IMAD.MOV.U32 R51, RZ, RZ, R130 ;  /* 0x000000ffff337224 */ /* 0x000fe400078e0082 */
[----:B------:R-:W-:-:S02]  /*4e30*/  IMAD.MOV.U32 R29, RZ, RZ, R50 ;  /* 0x000000ffff1d7224 */ /* 0x000fc400078e0032 */
[----:B------:R-:W-:Y:S02]  /*4e40*/  IMAD.MOV.U32 R28, RZ, RZ, R49 ;  /* 0x000000ffff1c7224 */ /* 0x000fe400078e0031 */
[----:B------:R-:W-:Y:S01]  /*4e50*/  FFMA.FTZ R2, R2, c[0x0][0x2d0], -R12 ;  /* 0x0000b40002027a23 */ /* 0x000fe2000001080c */
[C---:B-1----:R-:W-:Y:S07]  /*4e60*/  HMMA.16816.F32.BF16 R180, R4.reuse, R20, R72 ;  /* 0x0000001404b4723c */ /* 0x042fee0000041848 */
[----:B------:R-:W-:Y:S01]  /*4e70*/  MOV R72, R37 ;  /* 0x0000002500487202 */ /* 0x000fe20000000f00 */
[C---:B------:R-:W-:Y:S01]  /*4e80*/  HMMA.16816.F32.BF16 R172, R4.reuse, R22, R64 ;  /* 0x0000001604ac723c */ /* 0x040fe20000041840 */
[----:B------:R-:W1:Y:S01]  /*4e90*/  LDSM.16.MT88.4 R20, [R228+0x4900] ;  /* 0x00490000e414783b */ /* 0x000e620000004200 */
[----:B------:R-:W-:Y:S01]  /*4ea0*/  MOV R37, R68 ;  /* 0x0000004400257202 */ /* 0x000fe20000000f00 */
[----:B------:R-:W-:Y:S01]  /*4eb0*/  IMAD.MOV.U32 R73, RZ, RZ, R38 ;  /* 0x000000ffff497224 */ /* 0x000fe200078e0026 */
[----:B------:R-:W-:Y:S01]  /*4ec0*/  MOV R75, R48 ;  /* 0x00000030004b7202 */ /* 0x000fe20000000f00 */
[----:B------:R-:W-:Y:S01]  /*4ed0*/  IMAD.MOV.U32 R74, RZ, RZ, R39 ;  /* 0x000000ffff4a7224 */ /* 0x000fe200078e0027 */
[----:B------:R-:W-:Y:S01]  /*4ee0*/  MOV R39, R57 ;  /* 0x0000003900277202 */ /* 0x000fe20000000f00 */
[----:B------:R-:W-:Y:S01]  /*4ef0*/  IMAD.MOV.U32 R67, RZ, RZ, R36 ;  /* 0x000000ffff437224 */ /* 0x000fe200078e0024 */
[----:B--2---:R-:W-:Y:S01]  /*4f00*/  HMMA.16816.F32.BF16 R128, R4, R16, R52 ;  /* 0x000000100480723c */ /* 0x004fe20000041834 */
[----:B------:R-:W-:Y:S01]  /*4f10*/  MOV R36, R71 ;  /* 0x0000004700247202 */ /* 0x000fe20000000f00 */
[----:B------:R-:W-:-:S06]  /*4f20*/  IMAD.MOV.U32 R38, RZ, RZ, R56 ;  /* 0x000000ffff267224 */ /* 0x000fcc00078e0038 */
[C---:B------:R-:W-:Y:S01]  /*4f30*/  HMMA.16816.F32.BF16 R80, R4.reuse, R18, R44 ;  /* 0x000000120450723c */ /* 0x040fe2000004182c */
[----:B------:R-:W2:Y:S07]  /*4f40*/  LDSM.16.MT88.4 R16, [R227+0x4900] ;  /* 0x00490000e310783b */ /* 0x000eae0000004200 */
[C---:B---3--:R-:W-:Y:S08]  /*4f50*/  HMMA.16816.F32.BF16 R60, R4.reuse, R8, R32 ;  /* 0x00000008043c723c */ /* 0x048ff00000041820 */
[C---:B------:R-:W-:Y:S01]  /*4f60*/  HMMA.16816.F32.BF16 R32, R4.reuse, R10, R24 ;  /* 0x0000000a0420723c */ /* 0x040fe20000041818 */
[----:B------:R-:W3:Y:S07]  /*4f70*/  LDSM.16.MT88.4 R8, [R224+0x7900] ;  /* 0x00790000e008783b */ /* 0x000eee0000004200 */
[----:B-1----:R-:W-:Y:S07]  /*4f80*/  HMMA.16816.F32.BF16 R76, R4, R20, R144 ;  /* 0x00000014044c723c */ /* 0x002fee0000041890 */
[----:B------:R-:W-:Y:S01]  /*4f90*/  MOV R145, R30 ;  /* 0x0000001e00917202 */ /* 0x000fe20000000f00 */
[----:B------:R-:W-:Y:S01]  /*4fa0*/  IMAD.MOV.U32 R144, RZ, RZ, R31 ;  /* 0x000000ffff907224 */ /* 0x000fe200078e001f */
[----:B------:R-:W-:Y:S01]  /*4fb0*/  MOV R147, R29 ;  /* 0x0000001d00937202 */ /* 0x000fe20000000f00 */
[----:B------:R-:W-:-:S02]  /*4fc0*/  IMAD.MOV.U32 R30, RZ, RZ, R69 ;  /* 0x000000ffff1e7224 */ /* 0x000fc400078e0045 */
[----:B------:R-:W-:Y:S02]  /*4fd0*/  IMAD.MOV.U32 R31, RZ, RZ, R70 ;  /* 0x000000ffff1f7224 */ /* 0x000fe400078e0046 */
[----:B------:R-:W-:Y:S01]  /*4fe0*/  HMMA.16816.F32.BF16 R68, R4, R22, R124 ;  /* 0x000000160444723c */ /* 0x000fe2000004187c */
[----:B------:R-:W1:Y:S01]  /*4ff0*/  LDSM.16.MT88.4 R20, [R225+0x7900] ;  /* 0x00790000e114783b */ /* 0x000e620000004200 */
[----:B------:R-:W-:-:S05]  /*5000*/  IMAD.MOV.U32 R146, RZ, RZ, R40 ;  /* 0x000000ffff927224 */ /* 0x000fca00078e0028 */
[----:B------:R-:W-:Y:S01]  /*5010*/  IMAD.MOV.U32 R127, RZ, RZ, R51 ;  /* 0x000000ffff7f7224 */ /* 0x000fe200078e0033 */
[----:B------:R-:W-:Y:S01]  /*5020*/  MOV R124, R42 ;  /* 0x0000002a007c7202 */ /* 0x000fe20000000f00 */
[----:B------:R-:W-:Y:S01]  /*5030*/  IMAD.MOV.U32 R125, RZ, RZ, R58 ;  /* 0x000000ffff7d7224 */ /* 0x000fe200078e003a */
[----:B--2---:R-:W-:Y:S01]  /*5040*/  HMMA.16816.F32.BF16 R48, R4, R18, R108 ;  /* 0x000000120430723c */ /* 0x004fe2000004186c */
[----:B------:R-:W-:-:S06]  /*5050*/  IMAD.MOV.U32 R126, RZ, RZ, R59 ;  /* 0x000000ffff7e7224 */ /* 0x000fcc00078e003b */
[----:B------:R-:W-:Y:S01]  /*5060*/  IMAD.MOV.U32 R109, RZ, RZ, R41 ;  /* 0x000000ffff6d7224 */ /* 0x000fe200078e0029 */
[----:B------:R-:W-:Y:S01]  /*5070*/  HMMA.16816.F32.BF16 R56, R4, R16, R112 ;  /* 0x000000100438723c */ /* 0x000fe20000041870 */
[----:B------:R-:W-:Y:S01]  /*5080*/  IMAD.MOV.U32 R108, RZ, RZ, R28 ;  /* 0x000000ffff6c7224 */ /* 0x000fe200078e001c */
[----:B------:R-:W2:Y:S01]  /*5090*/  LDSM.16.MT88.4 R16, [R228+0x7900] ;  /* 0x00790000e410783b */ /* 0x000ea20000004200 */
[----:B------:R-:W-:Y:S01]  /*50a0*/  IMAD.MOV.U32 R110, RZ, RZ, R72 ;  /* 0x000000ffff6e7224 */ /* 0x000fe200078e0048 */
[----:B------:R-:W-:-:S03]  /*50b0*/  MOV R111, R67 ;  /* 0x00000043006f7202 */ /* 0x000fc60000000f00 */
[----:B------:R-:W-:Y:S01]  /*50c0*/  IMAD.MOV.U32 R113, RZ, RZ, R43 ;  /* 0x000000ffff717224 */ /* 0x000fe200078e002b */
[----:B------:R-:W-:Y:S01]  /*50d0*/  MOV R115, R74 ;  /* 0x0000004a00737202 */ /* 0x000fe20000000f00 */
[----:B---3--:R-:W-:Y:S01]  /*50e0*/  HMMA.16816.F32.BF16 R40, R4, R8, R96 ;  /* 0x000000080428723c */ /* 0x008fe20000041860 */
[----:B------:R-:W-:Y:S02]  /*50f0*/  IMAD.MOV.U32 R112, RZ, RZ, R73 ;  /* 0x000000ffff707224 */ /* 0x000fe400078e0049 */
[----:B------:R-:W-:-:S04]  /*5100*/  IMAD.MOV.U32 R114, RZ, RZ, R75 ;  /* 0x000000ffff727224 */ /* 0x000fc800078e004b */
[----:B------:R-:W-:Y:S01]  /*5110*/  IMAD.MOV.U32 R96, RZ, RZ, R30 ;  /* 0x000000ffff607224 */ /* 0x000fe200078e001e */
[----:B------:R-:W-:Y:S01]  /*5120*/  MOV R97, R31 ;  /* 0x0000001f00617202 */ /* 0x000fe20000000f00 */
[----:B------:R-:W-:Y:S01]  /*5130*/  IMAD.MOV.U32 R98, RZ, RZ, R36 ;  /* 0x000000ffff627224 */ /* 0x000fe200078e0024 */
[C---:B------:R-:W-:Y:S01]  /*5140*/  HMMA.16816.F32.BF16 R28, R4.reuse, R10, R92 ;  /* 0x0000000a041c723c */ /* 0x040fe2000004185c */
[----:B------:R-:W-:Y:S01]  /*5150*/  MOV R99, R37 ;  /* 0x0000002500637202 */ /* 0x000fe20000000f00 */
[----:B------:R-:W3:Y:S05]  /*5160*/  LDSM.16.MT88.4 R8, [R227+0x7900] ;  /* 0x00790000e308783b */ /* 0x000eea0000004200 */
[----:B------:R-:W-:Y:S01]  /*5170*/  MOV R95, R39 ;  /* 0x00000027005f7202 */ /* 0x000fe20000000f00 */
[----:B------:R-:W-:Y:S01]  /*5180*/  IMAD.MOV.U32 R94, RZ, RZ, R38 ;  /* 0x000000ffff5e7224 */ /* 0x000fe200078e0026 */
[C---:B-1----:R-:W-:Y:S02]  /*5190*/  HMMA.16816.F32.BF16 R72, R4.reuse, R20, R136 ;  /* 0x000000140448723c */ /* 0x042fe40000041888 */
[----:B------:R-:W-:Y:S01]  /*51a0*/  MOV R93, R95 ;  /* 0x0000005f005d7202 */ /* 0x000fe20000000f00 */
[----:B------:R-:W-:Y:S01]  /*51b0*/  IMAD.MOV.U32 R92, RZ, RZ, R94 ;  /* 0x000000ffff5c7224 */ /* 0x000fe200078e005e */
[----:B------:R-:W-:Y:S01]  /*51c0*/  MOV R95, R97 ;  /* 0x00000061005f7202 */ /* 0x000fe20000000f00 */
[----:B------:R-:W-:Y:S01]  /*51d0*/  IMAD.MOV.U32 R94, RZ, RZ, R96 ;  /* 0x000000ffff5e7224 */ /* 0x000fe200078e0060 */
[----:B------:R-:W-:Y:S01]  /*51e0*/  MOV R97, R99 ;  /* 0x0000006300617202 */ /* 0x000fe20000000f00 */
[----:B------:R-:W-:Y:S01]  /*51f0*/  IMAD.MOV.U32 R99, RZ, RZ, R108 ;  /* 0x000000ffff637224 */ /* 0x000fe200078e006c */
[----:B------:R-:W-:Y:S01]  /*5200*/  HMMA.16816.F32.BF16 R64, R4, R22, R120 ;  /* 0x000000160440723c */ /* 0x000fe20000041878 */
[----:B------:R-:W-:-:S02]  /*5210*/  IMAD.MOV.U32 R108, RZ, RZ, R110 ;  /* 0x000000ffff6c7224 */ /* 0x000fc400078e006e */
[----:B------:R-:W-:Y:S01]  /*5220*/  IMAD.MOV.U32 R110, RZ, RZ, R125 ;  /* 0x000000ffff6e7224 */ /* 0x000fe200078e007d */
[----:B------:R-:W-:Y:S01]  /*5230*/  MOV R139, R93 ;  /* 0x0000005d008b7202 */ /* 0x000fe20000000f00 */
[----:B------:R-:W-:Y:S01]  /*5240*/  IMAD.MOV.U32 R125, RZ, RZ, R127 ;  /* 0x000000ffff7d7224 */ /* 0x000fe200078e007f */
[----:B------:R-:W-:Y:S01]  /*5250*/  MOV R127, R144 ;  /* 0x00000090007f7202 */ /* 0x000fe20000000f00 */
[----:B------:R-:W-:Y:S01]  /*5260*/  IMAD.MOV.U32 R96, RZ, RZ, R98 ;  /* 0x000000ffff607224 */ /* 0x000fe200078e0062 */
[----:B------:R-:W-:Y:S01]  /*5270*/  MOV R144, R134 ;  /* 0x0000008600907202 */ /* 0x000fe20000000f00 */
[----:B--2---:R-:W-:Y:S01]  /*5280*/  HMMA.16816.F32.BF16 R52, R4, R16, R104 ;  /* 0x000000100434723c */ /* 0x004fe20000041868 */
[----:B------:R-:W-:Y:S01]  /*5290*/  MOV R93, R95 ;  /* 0x0000005f005d7202 */ /* 0x000fe20000000f00 */
[----:B------:R1:W-:Y:S01]  /*52a0*/  MUFU.EX2 R134, R2 ;  /* 0x0000000200867308 */ /* 0x0003e20000000800 */
[----:B------:R-:W-:Y:S02]  /*52b0*/  MOV R95, R97 ;  /* 0x00000061005f7202 */ /* 0x000fe40000000f00 */
[----:B------:R-:W-:-:S02]  /*52c0*/  MOV R97, R108 ;  /* 0x0000006c00617202 */ /* 0x000fc40000000f00 */
[----:B------:R-:W-:Y:S01]  /*52d0*/  MOV R108, R110 ;  /* 0x0000006e006c7202 */ /* 0x000fe20000000f00 */
[C---:B------:R-:W-:Y:S01]  /*52e0*/  HMMA.16816.F32.BF16 R44, R4.reuse, R18, R100 ;  /* 0x00000012042c723c */ /* 0x040fe20000041864 */
[----:B------:R-:W-:Y:S01]  /*52f0*/  MOV R110, R125 ;  /* 0x0000007d006e7202 */ /* 0x000fe20000000f00 */
[----:B------:R-:W-:Y:S01]  /*5300*/  IMAD.MOV.U32 R125, RZ, RZ, R144 ;  /* 0x000000ffff7d7224 */ /* 0x000fe200078e0090 */
[----:B------:R-:W-:Y:S01]  /*5310*/  MOV R98, R109 ;  /* 0x0000006d00627202 */ /* 0x000fe20000000f00 */
[----:B------:R-:W-:Y:S01]  /*5320*/  IMAD.MOV.U32 R144, RZ, RZ, R162 ;  /* 0x000000ffff907224 */ /* 0x000fe200078e00a2 */
[----:B------:R-:W-:Y:S01]  /*5330*/  MOV R109, R111 ;  /* 0x0000006f006d7202 */ /* 0x000fe20000000f00 */
[----:B------:R-:W-:Y:S01]  /*5340*/  LDSM.16.MT88.4 R16, [R225+0x2100] ;  /* 0x00210000e110783b */ /* 0x000fe20000004200 */
[----:B------:R-:W-:Y:S01]  /*5350*/  MOV R111, R126 ;  /* 0x0000007e006f7202 */ /* 0x000fe20000000f00 */
[----:B------:R-:W-:Y:S01]  /*5360*/  IMAD.MOV.U32 R126, RZ, RZ, R145 ;  /* 0x000000ffff7e7224 */ /* 0x000fe200078e0091 */
[----:B---3--:R-:W-:Y:S01]  /*5370*/  HMMA.16816.F32.BF16 R36, R4, R8, R88 ;  /* 0x000000080424723c */ /* 0x008fe20000041858 */
[----:B-1----:R-:W-:-:S02]  /*5380*/  FFMA.FTZ R2, R92, c[0x0][0x2d0], -R12 ;  /* 0x0000b4005c027a23 */ /* 0x002fc4000001080c */
[----:B------:R-:W-:Y:S02]  /*5390*/  IMAD.MOV.U32 R92, RZ, RZ, R94 ;  /* 0x000000ffff5c7224 */ /* 0x000fe400078e005e */
[----:B------:R1:W2:Y:S01]  /*53a0*/  MUFU.EX2 R162, R2 ;  /* 0x0000000200a27308 */ /* 0x0002a20000000800 */
[----:B------:R-:W-:Y:S02]  /*53b0*/  IMAD.MOV.U32 R94, RZ, RZ, R96 ;  /* 0x000000ffff5e7224 */ /* 0x000fe400078e0060 */
[----:B------:R-:W-:Y:S01]  /*53c0*/  IMAD.MOV.U32 R138, RZ, RZ, R92 ;  /* 0x000000ffff8a7224 */ /* 0x000fe200078e005c */
[----:B------:R-:W-:Y:S01]  /*53d0*/  HMMA.16816.F32.BF16 R24, R4, R10, R84 ;  /* 0x0000000a0418723c */ /* 0x000fe20000041854 */
[----:B------:R-:W-:Y:S01]  /*53e0*/  IMAD.MOV.U32 R92, RZ, RZ, R94 ;  /* 0x000000ffff5c7224 */ /* 0x000fe200078e005e */
[----:B------:R-:W-:Y:S01]  /*53f0*/  LDSM.16.MT88.4 R8, [R228+0x2100] ;  /* 0x00210000e408783b */ /* 0x000fe20000004200 */
[----:B------:R-:W-:Y:S02]  /*5400*/  IMAD.MOV.U32 R145, RZ, RZ, R186 ;  /* 0x000000ffff917224 */ /* 0x000fe400078e00ba */
[----:B-1----:R-:W-:Y:S01]  /*5410*/  FFMA.FTZ R2, R139, c[0x0][0x2d0], -R12 ;  /* 0x0000b4008b027a23 */ /* 0x002fe2000001080c */
        /* <DEDUP_REMOVED lines=9> */
[----:B------:R-:W-:Y:S01]  /*54b0*/  MOV R108, R110 ;  /* 0x0000006e006c7202 */ /* 0x000fe20000000f00 */
[----:B------:R-:W-:Y:S01]  /*54c0*/  IMAD.MOV.U32 R109, RZ, RZ, R111 ;  /* 0x000000ffff6d7224 */ /* 0x000fe200078e006f */
[----:B------:R-:W-:Y:S02]  /*54d0*/  MOV R110, R144 ;  /* 0x00000090006e7202 */ /* 0x000fe40000000f00 */
[----:B------:R-:W-:Y:S02]  /*54e0*/  MOV R139, R93 ;  /* 0x0000005d008b7202 */ /* 0x000fe40000000f00 */
[----:B------:R-:W-:Y:S02]  /*54f0*/  MOV R144, R163 ;  /* 0x000000a300907202 */ /* 0x000fe40000000f00 */
[----:B------:R-:W-:Y:S01]  /*5500*/  MOV R93, R95 ;  /* 0x0000005f005d7202 */ /* 0x000fe20000000f00 */
[----:B------:R3:W-:Y:S01]  /*5510*/  MUFU.EX2 R163, R2 ;  /* 0x0000000200a37308 */ /* 0x0007e20000000800 */
[----:B------:R-:W-:-:S02]  /*5520*/  MOV R95, R97 ;  /* 0x00000061005f7202 */ /* 0x000fc40000000f00 */
[----:B------:R-:W-:Y:S02]  /*5530*/  MOV R97, R108 ;  /* 0x0000006c00617202 */ /* 0x000fe40000000f00 */
[----:B------:R-:W-:Y:S02]  /*5540*/  MOV R108, R110 ;  /* 0x0000006e006c7202 */ /* 0x000fe40000000f00 */
[----:B------:R-:W-:Y:S02]  /*5550*/  MOV R110, R144 ;  /* 0x00000090006e7202 */ /* 0x000fe40000000f00 */
[----:B------:R-:W-:Y:S02]  /*5560*/  MOV R144, R165 ;  /* 0x000000a500907202 */ /* 0x000fe40000000f00 */
[----:B------:R-:W-:Y:S01]  /*5570*/  MOV R111, R145 ;  /* 0x00000091006f7202 */ /* 0x000fe20000000f00 */
[----:B------:R-:W-:Y:S01]  /*5580*/  IMAD.MOV.U32 R96, RZ, RZ, R98 ;  /* 0x000000ffff607224 */ /* 0x000fe200078e0062 */
[----:B------:R-:W-:Y:S01]  /*5590*/  MOV R145, R185 ;  /* 0x000000b900917202 */ /* 0x000fe20000000f00 */
[----:B---3--:R-:W-:Y:S01]  /*55a0*/  FFMA.FTZ R2, R138, c[0x0][0x2d0], -R12 ;  /* 0x0000b4008a027a23 */ /* 0x008fe2000001080c */
[----:B--2---:R-:W-:Y:S01]  /*55b0*/  F2FP.BF16.PACK_AB R4, R162, R134 ;  /* 0x00000086a204723e */ /* 0x004fe200000010ff */
[----:B------:R-:W-:Y:S01]  /*55c0*/  IMAD.MOV.U32 R138, RZ, RZ, R92 ;  /* 0x000000ffff8a7224 */ /* 0x000fe200078e005c */
[----:B------:R1:W5:Y:S01]  /*55d0*/  LDL.LU R185, [R1+0x68] ;  /* 0x0000680001b97983 */ /* 0x0003620000300800 */
[----:B------:R2:W3:Y:S01]  /*55e0*/  MUFU.EX2 R165, R2 ;  /* 0x0000000200a57308 */ /* 0x0004e20000000800 */
[----:B------:R-:W-:-:S02]  /*55f0*/  IMAD.MOV.U32 R98, RZ, RZ, R109 ;  /* 0x000000ffff627224 */ /* 0x000fc400078e006d */
[----:B------:R-:W-:Y:S01]  /*5600*/  MOV R136, R138 ;  /* 0x0000008a00887202 */ /* 0x000fe20000000f00 */
[----:B------:R-:W-:Y:S02]  /*5610*/  IMAD.MOV.U32 R92, RZ, RZ, R94 ;  /* 0x000000ffff5c7224 */ /* 0x000fe400078e005e */
[----:B------:R-:W-:Y:S02]  /*5620*/  IMAD.MOV.U32 R109, RZ, RZ, R111 ;  /* 0x000000ffff6d7224 */ /* 0x000fe400078e006f */
[----:B------:R-:W-:Y:S02]  /*5630*/  IMAD.MOV.U32 R111, RZ, RZ, R145 ;  /* 0x000000ffff6f7224 */ /* 0x000fe400078e0091 */
[----:B--2---:R-:W-:Y:S02]  /*5640*/  FFMA.FTZ R2, R137, c[0x0][0x2d0], -R0 ;  /* 0x0000b40089027a23 */ /* 0x004fe40000010800 */
[----:B------:R-:W-:Y:S02]  /*5650*/  IMAD.MOV.U32 R137, RZ, RZ, R139 ;  /* 0x000000ffff897224 */ /* 0x000fe400078e008b */
        /* <DEDUP_REMOVED lines=10> */
[----:B------:R-:W-:Y:S01]  /*5700*/  IMAD.MOV.U32 R93, RZ, RZ, R95 ;  /* 0x000000ffff5d7224 */ /* 0x000fe200078e005f */
[----:B------:R2:W-:Y:S01]  /*5710*/  MUFU.EX2 R133, R2 ;  /* 0x0000000200857308 */ /* 0x0005e20000000800 */
[----:B------:R-:W-:Y:S02]  /*5720*/  IMAD.MOV.U32 R95, RZ, RZ, R97 ;  /* 0x000000ffff5f7224 */ /* 0x000fe400078e0061 */
[----:B------:R-:W-:-:S02]  /*5730*/  IMAD.MOV.U32 R97, RZ, RZ, R108 ;  /* 0x000000ffff617224 */ /* 0x000fc400078e006c */
[----:B------:R-:W-:Y:S02]  /*5740*/  IMAD.MOV.U32 R108, RZ, RZ, R110 ;  /* 0x000000ffff6c7224 */ /* 0x000fe400078e006e */
[----:B------:R-:W-:Y:S02]  /*5750*/  IMAD.MOV.U32 R110, RZ, RZ, R144 ;  /* 0x000000ffff6e7224 */ /* 0x000fe400078e0090 */
[----:B------:R-:W-:Y:S01]  /*5760*/  IMAD.MOV.U32 R144, RZ, RZ, R160 ;  /* 0x000000ffff907224 */ /* 0x000fe200078e00a0 */
[----:B------:R-:W-:Y:S01]  /*5770*/  MOV R138, R92 ;  /* 0x0000005c008a7202 */ /* 0x000fe20000000f00 */
[----:B------:R-:W-:Y:S02]  /*5780*/  IMAD.MOV.U32 R94, RZ, RZ, R96 ;  /* 0x000000ffff5e7224 */ /* 0x000fe400078e0060 */
[----:B------:R-:W-:Y:S02]  /*5790*/  IMAD.MOV.U32 R145, RZ, RZ, R184 ;  /* 0x000000ffff917224 */ /* 0x000fe400078e00b8 */
[----:B--2---:R-:W-:Y:S01]  /*57a0*/  FFMA.FTZ R2, R136, c[0x0][0x2d0], -R0 ;  /* 0x0000b40088027a23 */ /* 0x004fe20000010800 */
[----:B------:R-:W-:Y:S01]  /*57b0*/  MOV R123, R93 ;  /* 0x0000005d007b7202 */ /* 0x000fe20000000f00 */
[----:B------:R-:W-:Y:S01]  /*57c0*/  IMAD.MOV.U32 R96, RZ, RZ, R98 ;  /* 0x000000ffff607224 */ /* 0x000fe200078e0062 */
[----:B------:R-:W-:Y:S01]  /*57d0*/  MOV R92, R94 ;  /* 0x0000005e005c7202 */ /* 0x000fe20000000f00 */
[----:B------:R2:W4:Y:S01]  /*57e0*/  MUFU.EX2 R160, R2 ;  /* 0x0000000200a07308 */ /* 0x0005220000000800 */
[----:B------:R-:W-:Y:S01]  /*57f0*/  MOV R136, R138 ;  /* 0x0000008a00887202 */ /* 0x000fe20000000f00 */
[----:B------:R1:W5:Y:S01]  /*5800*/  LDL.LU R184, [R1+0x64] ;  /* 0x0000640001b87983 */ /* 0x0003620000300800 */
[----:B------:R-:W-:Y:S01]  /*5810*/  MOV R93, R95 ;  /* 0x0000005f005d7202 */ /* 0x000fe20000000f00 */
[----:B------:R-:W-:Y:S01]  /*5820*/  IMAD.MOV.U32 R98, RZ, RZ, R109 ;  /* 0x000000ffff627224 */ /* 0x000fe200078e006d */
[----:B------:R-:W-:Y:S01]  /*5830*/  MOV R95, R97 ;  /* 0x00000061005f7202 */ /* 0x000fe20000000f00 */
[----:B------:R-:W-:Y:S01]  /*5840*/  IMAD.MOV.U32 R122, RZ, RZ, R136 ;  /* 0x000000ffff7a7224 */ /* 0x000fe200078e0088 */
[----:B------:R-:W-:Y:S01]  /*5850*/  MOV R97, R108 ;  /* 0x0000006c00617202 */ /* 0x000fe20000000f00 */
[----:B------:R-:W-:-:S02]  /*5860*/  IMAD.MOV.U32 R109, RZ, RZ, R111 ;  /* 0x000000ffff6d7224 */ /* 0x000fc400078e006f */
[----:B--2---:R-:W-:Y:S02]  /*5870*/  FFMA.FTZ R2, R21, c[0x0][0x2d0], -R0 ;  /* 0x0000b40015027a23 */ /* 0x004fe40000010800 */
[----:B------:R-:W2:Y:S01]  /*5880*/  LDSM.16.MT88.4 R20, [R224+0x2100] ;  /* 0x00210000e014783b */ /* 0x000ea20000004200 */
[----:B------:R-:W-:Y:S01]  /*5890*/  MOV R108, R110 ;  /* 0x0000006e006c7202 */ /* 0x000fe20000000f00 */
[----:B------:R-:W-:Y:S01]  /*58a0*/  IMAD.MOV.U32 R111, RZ, RZ, R145 ;  /* 0x000000ffff6f7224 */ /* 0x000fe200078e0091 */
[----:B------:R-:W-:Y:S01]  /*58b0*/  MOV R110, R144 ;  /* 0x00000090006e7202 */ /* 0x000fe20000000f00 */
[----:B------:R-:W-:Y:S01]  /*58c0*/  IMAD.MOV.U32 R145, RZ, RZ, R159 ;  /* 0x000000ffff917224 */ /* 0x000fe200078e009f */
[----:B------:R-:W-:Y:S01]  /*58d0*/  MOV R144, R161 ;  /* 0x000000a100907202 */ /* 0x000fe20000000f00 */
[----:B------:R1:W5:Y:S01]  /*58e0*/  LDL.LU R159, [R1+0x60] ;  /* 0x00006000019f7983 */ /* 0x0003620000300800 */
[----:B------:R3:W-:Y:S01]  /*58f0*/  MUFU.EX2 R161, R2 ;  /* 0x0000000200a17308 */ /* 0x0007e20000000800 */
[----:B------:R-:W-:-:S02]  /*5900*/  MOV R94, R96 ;  /* 0x00000060005e7202 */ /* 0x000fc40000000f00 */
[----:B------:R-:W-:Y:S02]  /*5910*/  MOV R96, R98 ;  /* 0x0000006200607202 */ /* 0x000fe40000000f00 */
[----:B------:R-:W-:Y:S02]  /*5920*/  MOV R98, R109 ;  /* 0x0000006d00627202 */ /* 0x000fe40000000f00 */
[----:B------:R-:W-:Y:S02]  /*5930*/  MOV R138, R92 ;  /* 0x0000005c008a7202 */ /* 0x000fe40000000f00 */
[----:B------:R-:W-:Y:S02]  /*5940*/  MOV R109, R111 ;  /* 0x0000006f006d7202 */ /* 0x000fe40000000f00 */
[----:B------:R-:W-:Y:S01]  /*5950*/  MOV R111, R145 ;  /* 0x00000091006f7202 */ /* 0x000fe20000000f00 */
[----:B---3--:R-:W-:Y:S01]  /*5960*/  FFMA.FTZ R2, R122, c[0x0][0x2d0], -R0 ;  /* 0x0000b4007a027a23 */ /* 0x008fe20000010800 */
[----:B------:R-:W-:Y:S01]  /*5970*/  MOV R122, R95 ;  /* 0x0000005f007a7202 */ /* 0x000fe20000000f00 */
[----:B------:R-:W-:Y:S01]  /*5980*/  IMAD.MOV.U32 R95, RZ, RZ, R164 ;  /* 0x000000ffff5f7224 */ /* 0x000fe200078e00a4 */
[----:B------:R-:W-:Y:S01]  /*5990*/  MOV R92, R94 ;  /* 0x0000005e005c7202 */ /* 0x000fe20000000f00 */
[----:B------:R-:W3:Y:S01]  /*59a0*/  MUFU.EX2 R164, R2 ;  /* 0x0000000200a47308 */ /* 0x000ee20000000800 */
[----:B------:R-:W-:-:S02]  /*59b0*/  MOV R94, R96 ;  /* 0x00000060005e7202 */ /* 0x000fc40000000f00 */
[----:B------:R-:W-:Y:S02]  /*59c0*/  MOV R96, R98 ;  /* 0x0000006200607202 */ /* 0x000fe40000000f00 */
[----:B------:R-:W-:Y:S01]  /*59d0*/  MOV R136, R137 ;  /* 0x0000008900887202 */ /* 0x000fe20000000f00 */
[----:B------:R-:W-:Y:S01]  /*59e0*/  IMAD.MOV.U32 R137, RZ, RZ, R138 ;  /* 0x000000ffff897224 */ /* 0x000fe200078e008a */
[----:B------:R-:W-:Y:S02]  /*59f0*/  MOV R98, R109 ;  /* 0x0000006d00627202 */ /* 0x000fe40000000f00 */
[----:B------:R-:W-:Y:S02]  /*5a00*/  MOV R109, R111 ;  /* 0x0000006f006d7202 */ /* 0x000fe40000000f00 */
[----:B------:R-:W-:Y:S01]  /*5a10*/  MOV R138, R139 ;  /* 0x0000008b008a7202 */ /* 0x000fe20000000f00 */
[----:B------:R-:W-:Y:S01]  /*5a20*/  IMAD.MOV.U32 R139, RZ, RZ, R92 ;  /* 0x000000ffff8b7224 */ /* 0x000fe200078e005c */
[----:B------:R-:W-:Y:S01]  /*5a30*/  F2FP.BF16.PACK_AB R6, R165, R163 ;  /* 0x000000a3a506723e */ /* 0x000fe200000010ff */
[----:B------:R-:W-:Y:S01]  /*5a40*/  IMAD.MOV.U32 R92, RZ, RZ, R94 ;  /* 0x000000ffff5c7224 */ /* 0x000fe200078e005e */
[----:B----4-:R-:W-:Y:S01]  /*5a50*/  F2FP.BF16.PACK_AB R5, R160, R133 ;  /* 0x00000085a005723e */ /* 0x010fe200000010ff */
[----:B------:R-:W-:Y:S01]  /*5a60*/  IMAD.MOV.U32 R94, RZ, RZ, R96 ;  /* 0x000000ffff5e7224 */ /* 0x000fe200078e0060 */
[----:B---3--:R-:W-:Y:S01]  /*5a70*/  F2FP.BF16.PACK_AB R7, R164, R161 ;  /* 0x000000a1a407723e */ /* 0x008fe200000010ff */
        /* <DEDUP_REMOVED lines=13> */
[C---:B--2---:R-:W-:Y:S01]  /*5b50*/  HMMA.16816.F32.BF16 R136, R4.reuse, R20, R136 ;  /* 0x000000140488723c */ /* 0x044fe20000041888 */
        /* <DEDUP_REMOVED lines=12> */
[----:B------:R1:W5:Y:S01]  /*5c20*/  LDL.LU R158, [R1+0x5c] ;  /* 0x00005c00019e7983 */ /* 0x0003620000300800 */
[----:B------:R-:W-:-:S06]  /*5c30*/  MOV R111, R145 ;  /* 0x00000091006f7202 */ /* 0x000fcc0000000f00 */
[----:B------:R-:W-:Y:S01]  /*5c40*/  HMMA.16816.F32.BF16 R88, R4, R16, R168 ;  /* 0x000000100458723c */ /* 0x000fe200000418a8 */
[----:B------:R-:W-:Y:S01]  /*5c50*/  IMAD.MOV.U32 R177, RZ, RZ, R2 ;  /* 0x000000ffffb17224 */ /* 0x000fe200078e0002 */
[----:B------:R-:W-:Y:S01]  /*5c60*/  MOV R2, R100 ;  /* 0x0000006400027202 */ /* 0x000fe20000000f00 */
[----:B------:R-:W-:Y:S01]  /*5c70*/  IMAD.MOV.U32 R179, RZ, RZ, R103 ;  /* 0x000000ffffb37224 */ /* 0x000fe200078e0067 */
[----:B------:R-:W-:-:S04]  /*5c80*/  MOV R178, R102 ;  /* 0x0000006600b27202 */ /* 0x000fc80000000f00 */
[C---:B------:R-:W-:Y:S01]  /*5c90*/  HMMA.16816.F32.BF16 R96, R4.reuse, R8, R140 ;  /* 0x000000080460723c */ /* 0x040fe2000004188c */
[----:B------:R-:W-:Y:S01]  /*5ca0*/  IMAD.MOV.U32 R168, RZ, RZ, R101 ;  /* 0x000000ffffa87224 */ /* 0x000fe200078e0065 */
[----:B------:R-:W-:Y:S02]  /*5cb0*/  MOV R120, R92 ;  /* 0x0000005c00787202 */ /* 0x000fe40000000f00 */
[----:B------:R-:W-:Y:S01]  /*5cc0*/  MOV R106, R112 ;  /* 0x00000070006a7202 */ /* 0x000fe20000000f00 */
[----:B------:R-:W-:Y:S01]  /*5cd0*/  IMAD.MOV.U32 R176, RZ, RZ, R107 ;  /* 0x000000ffffb07224 */ /* 0x000fe200078e006b */
[----:B------:R-:W-:Y:S01]  /*5ce0*/  MOV R145, R157 ;  /* 0x0000009d00917202 */ /* 0x000fe20000000f00 */
[----:B------:R-:W-:Y:S01]  /*5cf0*/  IMAD.MOV.U32 R141, RZ, RZ, R20 ;  /* 0x000000ffff8d7224 */ /* 0x000fe200078e0014 */
[----:B------:R-:W-:Y:S01]  /*5d00*/  MOV R140, R21 ;  /* 0x00000015008c7202 */ /* 0x000fe20000000f00 */
[C---:B------:R-:W-:Y:S01]  /*5d10*/  HMMA.16816.F32.BF16 R100, R4.reuse, R10, R116 ;  /* 0x0000000a0464723c */ /* 0x040fe20000041874 */
[----:B------:R-:W2:Y:S04]  /*5d20*/  LDSM.16.MT88.4 R20, [R227+0x2100] ;  /* 0x00210000e314783b */ /* 0x000ea80000004200 */
[----:B------:R-:W3:Y:S03]  /*5d30*/  LDSM.16.MT88.4 R8, [R225+0x5100] ;  /* 0x00510000e108783b */ /* 0x000ee60000004200 */
[----:B------:R-:W-:Y:S01]  /*5d40*/  HMMA.16816.F32.BF16 R92, R4, R18, R148 ;  /* 0x00000012045c723c */ /* 0x000fe20000041894 */
[----:B------:R-:W4:Y:S01]  /*5d50*/  LDSM.16.MT88.4 R16, [R224+0x5100] ;  /* 0x00510000e010783b */ /* 0x000f220000004200 */
        /* <DEDUP_REMOVED lines=8> */
[----:B------:R1:W5:Y:S01]  /*5de0*/  LDL.LU R157, [R1+0x58] ;  /* 0x00005800019d7983 */ /* 0x0003620000300800 */
[----:B------:R-:W-:Y:S02]  /*5df0*/  IMAD.MOV.U32 R145, RZ, RZ, R156 ;  /* 0x000000ffff917224 */ /* 0x000fe400078e009c */
[----:B------:R-:W-:Y:S01]  /*5e00*/  FFMA.FTZ R2, R2, c[0x0][0x2d0], -R12 ;  /* 0x0000b40002027a23 */ /* 0x000fe2000001080c */
[----:B------:R1:W5:Y:S01]  /*5e10*/  LDL.LU R156, [R1+0x54] ;  /* 0x00005400019c7983 */ /* 0x0003620000300800 */
[----:B------:R-:W-:-:S03]  /*5e20*/  IMAD.MOV.U32 R142, RZ, RZ, R177 ;  /* 0x000000ffff8e7224 */ /* 0x000fc600078e00b1 */
[----:B------:R1:W5:Y:S04]  /*5e30*/  LDL.LU R155, [R1+0x50] ;  /* 0x00005000019b7983 */ /* 0x0003680000300800 */
[----:B------:R1:W5:Y:S04]  /*5e40*/  LDL.LU R154, [R1+0x4c] ;  /* 0x00004c00019a7983 */ /* 0x0003680000300800 */
[----:B------:R1:W5:Y:S04]  /*5e50*/  LDL.LU R153, [R1+0x48] ;  /* 0x0000480001997983 */ /* 0x0003680000300800 */
[----:B------:R1:W5:Y:S01]  /*5e60*/  LDL.LU R152, [R1+0x44] ;  /* 0x0000440001987983 */ /* 0x0003620000300800 */
[C---:B--2---:R-:W-:Y:S03]  /*5e70*/  HMMA.16816.F32.BF16 R104, R4.reuse, R20, R180 ;  /* 0x000000140468723c */ /* 0x044fe600000418b4 */
[----:B------:R1:W5:Y:S04]  /*5e80*/  LDL.LU R135, [R1+0x40] ;  /* 0x0000400001877983 */ /* 0x0003680000300800 */
[----:B------:R-:W-:Y:S01]  /*5e90*/  MOV R180, R124 ;  /* 0x0000007c00b47202 */ /* 0x000fe20000000f00 */
[----:B------:R-:W-:Y:S01]  /*5ea0*/  IMAD.MOV.U32 R181, RZ, RZ, R125 ;  /* 0x000000ffffb57224 */ /* 0x000fe200078e007d */
[----:B------:R-:W-:Y:S01]  /*5eb0*/  MOV R182, R126 ;  /* 0x0000007e00b67202 */ /* 0x000fe20000000f00 */
[----:B------:R-:W-:Y:S01]  /*5ec0*/  IMAD.MOV.U32 R183, RZ, RZ, R127 ;  /* 0x000000ffffb77224 */ /* 0x000fe200078e007f */
[C---:B------:R-:W-:Y:S01]  /*5ed0*/  HMMA.16816.F32.BF16 R172, R4.reuse, R22, R172 ;  /* 0x0000001604ac723c */ /* 0x040fe200000418ac */
[----:B------:R-:W2:Y:S07]  /*5ee0*/  LDSM.16.MT88.4 R20, [R228+0x5100] ;  /* 0x00510000e414783b */ /* 0x000eae0000004200 */
[C---:B---3--:R-:W-:Y:S07]  /*5ef0*/  HMMA.16816.F32.BF16 R124, R4.reuse, R8, R60 ;  /* 0x00000008047c723c */ /* 0x048fee000004183c */
[----:B------:R-:W-:Y:S01]  /*5f00*/  MOV R60, R120 ;  /* 0x00000078003c7202 */ /* 0x000fe20000000f00 */
[----:B------:R-:W-:Y:S01]  /*5f10*/  IMAD.MOV.U32 R61, RZ, RZ, R121 ;  /* 0x000000ffff3d7224 */ /* 0x000fe200078e0079 */
[----:B----4-:R-:W-:Y:S01]  /*5f20*/  HMMA.16816.F32.BF16 R148, R4, R16, R128 ;  /* 0x000000100494723c */ /* 0x010fe20000041880 */
[----:B------:R-:W-:Y:S01]  /*5f30*/  IMAD.MOV.U32 R62, RZ, RZ, R123 ;  /* 0x000000ffff3e7224 */ /* 0x000fe200078e007b */
[----:B------:R-:W-:-:S05]  /*5f40*/  MOV R63, R176 ;  /* 0x000000b0003f7202 */ /* 0x000fca0000000f00 */
[----:B------:R-:W-:Y:S01]  /*5f50*/  MOV R131, R108 ;  /* 0x0000006c00837202 */ /* 0x000fe20000000f00 */
[C---:B------:R-:W-:Y:S01]  /*5f60*/  HMMA.16816.F32.BF16 R120, R4.reuse, R10, R32 ;  /* 0x0000000a0478723c */ /* 0x040fe20000041820 */
[----:B------:R-:W3:Y:S01]  /*5f70*/  LDSM.16.MT88.4 R8, [R224+0x8100] ;  /* 0x00810000e008783b */ /* 0x000ee20000004200 */
[----:B------:R-:W-:Y:S01]  /*5f80*/  IMAD.MOV.U32 R130, RZ, RZ, R109 ;  /* 0x000000ffff827224 */ /* 0x000fe200078e006d */
[----:B------:R-:W-:Y:S01]  /*5f90*/  MOV R129, R110 ;  /* 0x0000006e00817202 */ /* 0x000fe20000000f00 */
[----:B------:R-:W-:Y:S01]  /*5fa0*/  IMAD.MOV.U32 R128, RZ, RZ, R111 ;  /* 0x000000ffff807224 */ /* 0x000fe200078e006f */
[----:B------:R-:W-:Y:S01]  /*5fb0*/  MOV R111, R144 ;  /* 0x00000090006f7202 */ /* 0x000fe20000000f00 */
[----:B------:R-:W-:Y:S01]  /*5fc0*/  IMAD.MOV.U32 R108, RZ, RZ, R145 ;  /* 0x000000ffff6c7224 */ /* 0x000fe200078e0091 */
[----:B------:R-:W-:Y:S01]  /*5fd0*/  MOV R109, R146 ;  /* 0x00000092006d7202 */ /* 0x000fe20000000f00 */
[----:B------:R-:W-:Y:S02]  /*5fe0*/  IMAD.MOV.U32 R110, RZ, RZ, R147 ;  /* 0x000000ffff6e7224 */ /* 0x000fe400078e0093 */
[C---:B------:R-:W-:Y:S01]  /*5ff0*/  HMMA.16816.F32.BF16 R144, R4.reuse, R18, R80 ;  /* 0x000000120490723c */ /* 0x040fe20000041850 */
[----:B------:R-:W4:Y:S06]  /*6000*/  LDSM.16.MT88.4 R16, [R227+0x5100] ;  /* 0x00510000e310783b */ /* 0x000f2c0000004200 */
[----:B------:R-:W-:Y:S01]  /*6010*/  MOV R83, R168 ;  /* 0x000000a800537202 */ /* 0x000fe20000000f00 */
[----:B--2---:R-:W-:Y:S01]  /*6020*/  HMMA.16816.F32.BF16 R116, R4, R20, R76 ;  /* 0x000000140474723c */ /* 0x004fe2000004184c */
[----:B------:R-:W-:Y:S01]  /*6030*/  IMAD.MOV.U32 R82, RZ, RZ, R169 ;  /* 0x000000ffff527224 */ /* 0x000fe200078e00a9 */
[----:B------:R-:W-:Y:S01]  /*6040*/  MOV R81, R170 ;  /* 0x000000aa00517202 */ /* 0x000fe20000000f00 */
[----:B------:R-:W-:-:S04]  /*6050*/  IMAD.MOV.U32 R80, RZ, RZ, R171 ;  /* 0x000000ffff507224 */ /* 0x000fc800078e00ab */
[----:B------:R-:W-:Y:S01]  /*6060*/  MOV R76, R108 ;  /* 0x0000006c004c7202 */ /* 0x000fe20000000f00 */
[----:B------:R-:W-:Y:S01]  /*6070*/  IMAD.MOV.U32 R77, RZ, RZ, R109 ;  /* 0x000000ffff4d7224 */ /* 0x000fe200078e006d */
[----:B------:R-:W-:Y:S01]  /*6080*/  MOV R78, R110 ;  /* 0x0000006e004e7202 */ /* 0x000fe20000000f00 */
[----:B------:R-:W-:Y:S02]  /*6090*/  IMAD.MOV.U32 R79, RZ, RZ, R111 ;  /* 0x000000ffff4f7224 */ /* 0x000fe400078e006f */
[C---:B------:R-:W-:Y:S01]  /*60a0*/  HMMA.16816.F32.BF16 R108, R4.reuse, R22, R68 ;  /* 0x00000016046c723c */ /* 0x040fe20000041844 */
[----:B------:R-:W2:Y:S06]  /*60b0*/  LDSM.16.MT88.4 R20, [R225+0x8100] ;  /* 0x00810000e114783b */ /* 0x000eac0000004200 */
[----:B------:R-:W-:Y:S01]  /*60c0*/  MOV R70, R178 ;  /* 0x000000b200467202 */ /* 0x000fe20000000f00 */
[----:B------:R-:W-:Y:S01]  /*60d0*/  IMAD.MOV.U32 R71, RZ, RZ, R179 ;  /* 0x000000ffff477224 */ /* 0x000fe200078e00b3 */
[C---:B---3--:R-:W-:Y:S08]  /*60e0*/  HMMA.16816.F32.BF16 R40, R4.reuse, R8, R40 ;  /* 0x000000080428723c */ /* 0x048ff00000041828 */
[C---:B------:R-:W-:Y:S01]  /*60f0*/  HMMA.16816.F32.BF16 R28, R4.reuse, R10, R28 ;  /* 0x0000000a041c723c */ /* 0x040fe2000004181c */
[----:B------:R-:W3:Y:S07]  /*6100*/  LDSM.16.MT88.4 R8, [R227+0x8100] ;  /* 0x00810000e308783b */ /* 0x000eee0000004200 */
[C---:B----4-:R-:W-:Y:S01]  /*6110*/  HMMA.16816.F32.BF16 R32, R4.reuse, R16, R56 ;  /* 0x000000100420723c */ /* 0x050fe20000041838 */
[----:B------:R-:W-:Y:S07]  /*6120*/  LDSM.16.MT88.4 R56, [R225+0x2900] ;  /* 0x00290000e138783b */ /* 0x000fee0000004200 */
[C---:B------:R-:W-:Y:S01]  /*6130*/  HMMA.16816.F32.BF16 R48, R4.reuse, R18, R48 ;  /* 0x000000120430723c */ /* 0x040fe20000041830 */
[----:B------:R-:W4:Y:S07]  /*6140*/  LDSM.16.MT88.4 R16, [R228+0x8100] ;  /* 0x00810000e410783b */ /* 0x000f2e0000004200 */
[C---:B--2---:R-:W-:Y:S01]  /*6150*/  HMMA.16816.F32.BF16 R168, R4.reuse, R20, R72 ;  /* 0x0000001404a8723c */ /* 0x044fe20000041848 */
[----:B------:R-:W-:Y:S07]  /*6160*/  LDSM.16.MT88.4 R72, [R227+0x2900] ;  /* 0x00290000e348783b */ /* 0x000fee0000004200 */
[C---:B------:R-:W-:Y:S01]  /*6170*/  HMMA.16816.F32.BF16 R20, R4.reuse, R22, R64 ;  /* 0x000000160414723c */ /* 0x040fe20000041840 */
[----:B------:R-:W-:Y:S07]  /*6180*/  LDSM.16.MT88.4 R64, [R228+0x2900] ;  /* 0x00290000e440783b */ /* 0x000fee0000004200 */
[C---:B---3--:R-:W-:Y:S01]  /*6190*/  HMMA.16816.F32.BF16 R24, R4.reuse, R10, R24 ;  /* 0x0000000a0418723c */ /* 0x048fe20000041818 */
[----:B------:R2:W-:Y:S07]  /*61a0*/  MUFU.EX2 R11, R2 ;  /* 0x00000002000b7308 */ /* 0x0005ee0000000800 */
[C---:B------:R-:W-:Y:S08]  /*61b0*/  HMMA.16816.F32.BF16 R36, R4.reuse, R8, R36 ;  /* 0x000000080424723c */ /* 0x040ff00000041824 */
[----:B----4-:R-:W-:Y:S01]  /*61c0*/  HMMA.16816.F32.BF16 R176, R4, R16, R52 ;  /* 0x0000001004b0723c */ /* 0x010fe20000041834 */
[----:B--2---:R-:W-:-:S04]  /*61d0*/  FFMA.FTZ R2, R70, c[0x0][0x2d0], -R12 ;  /* 0x0000b40046027a23 */ /* 0x004fc8000001080c */
[----:B------:R2:W3:Y:S03]  /*61e0*/  MUFU.EX2 R10, R2 ;  /* 0x00000002000a7308 */ /* 0x0004e60000000800 */
[----:B------:R-:W-:Y:S01]  /*61f0*/  HMMA.16816.F32.BF16 R44, R4, R18, R44 ;  /* 0x00000012042c723c */ /* 0x000fe2000004182c */
[----:B--2---:R-:W-:-:S04]  /*6200*/  FFMA.FTZ R2, R71, c[0x0][0x2d0], -R12 ;  /* 0x0000b40047027a23 */ /* 0x004fc8000001080c */
[----:B------:R2:W-:Y:S02]  /*6210*/  MUFU.EX2 R9, R2 ;  /* 0x0000000200097308 */ /* 0x0005e40000000800 */
[----:B--2---:R-:W-:-:S06]  /*6220*/  FFMA.FTZ R2, R76, c[0x0][0x2d0], -R12 ;  /* 0x0000b4004c027a23 */ /* 0x004fcc000001080c */
[----:B------:R2:W-:Y:S02]  /*6230*/  MUFU.EX2 R8, R2 ;  /* 0x0000000200087308 */ /* 0x0005e40000000800 */
[----:B--2---:R-:W-:Y:S02]  /*6240*/  FFMA.FTZ R2, R77, c[0x0][0x2d0], -R0 ;  /* 0x0000b4004d027a23 */ /* 0x004fe40000010800 */
[----:B------:R-:W-:-:S04]  /*6250*/  IMAD.MOV.U32 R77, RZ, RZ, R60 ;  /* 0x000000ffff4d7224 */ /* 0x000fc800078e003c */
[----:B------:R2:W-:Y:S01]  /*6260*/  MUFU.EX2 R7, R2 ;  /* 0x0000000200077308 */ /* 0x0005e20000000800 */
[----:B------:R-:W-:Y:S01]  /*6270*/  IMAD.MOV.U32 R60, RZ, RZ, R63 ;  /* 0x000000ffff3c7224 */ /* 0x000fe200078e003f */
[----:B------:R-:W-:Y:S01]  /*6280*/  MOV R63, R82 ;  /* 0x00000052003f7202 */ /* 0x000fe20000000f00 */
[----:B------:R-:W-:-:S04]  /*6290*/  IMAD.MOV.U32 R82, RZ, RZ, R142 ;  /* 0x000000ffff527224 */ /* 0x000fc800078e008e */
[----:B------:R-:W-:Y:S02]  /*62a0*/  IMAD.MOV.U32 R19, RZ, RZ, R63 ;  /* 0x000000ffff137224 */ /* 0x000fe400078e003f */
[----:B--2---:R-:W-:Y:S01]  /*62b0*/  FFMA.FTZ R2, R78, c[0x0][0x2d0], -R0 ;  /* 0x0000b4004e027a23 */ /* 0x004fe20000010800 */
[----:B------:R-:W-:Y:S02]  /*62c0*/  MOV R78, R79 ;  /* 0x0000004f004e7202 */ /* 0x000fe40000000f00 */
[----:B------:R-:W-:Y:S01]  /*62d0*/  MOV R79, R61 ;  /* 0x0000003d004f7202 */ /* 0x000fe20000000f00 */
[----:B------:R2:W4:Y:S01]  /*62e0*/  MUFU.EX2 R6, R2 ;  /* 0x0000000200067308 */ /* 0x0005220000000800 */
[----:B------:R-:W-:Y:S01]  /*62f0*/  MOV R61, R80 ;  /* 0x00000050003d7202 */ /* 0x000fe20000000f00 */
[----:B------:R-:W-:Y:S01]  /*6300*/  IMAD.MOV.U32 R80, RZ, RZ, R83 ;  /* 0x000000ffff507224 */ /* 0x000fe200078e0053 */
[----:B------:R-:W-:-:S03]  /*6310*/  MOV R83, R141 ;  /* 0x0000008d00537202 */ /* 0x000fc60000000f00 */
[----:B------:R-:W-:Y:S01]  /*6320*/  IMAD.MOV.U32 R17, RZ, RZ, R61 ;  /* 0x000000ffff117224 */ /* 0x000fe200078e003d */
[----:B------:R-:W-:Y:S01]  /*6330*/  MOV R18, R80 ;  /* 0x0000005000127202 */ /* 0x000fe20000000f00 */
[--C-:B--2---:R-:W-:Y:S02]  /*6340*/  FFMA.FTZ R2, R62, c[0x0][0x2d0], -R0.reuse ;  /* 0x0000b4003e027a23 */ /* 0x104fe40000010800 */
[----:B------:R-:W-:Y:S01]  /*6350*/  IMAD.MOV.U32 R62, RZ, RZ, R81 ;  /* 0x000000ffff3e7224 */ /* 0x000fe200078e0051 */
[----:B------:R-:W-:Y:S01]  /*6360*/  MOV R81, R143 ;  /* 0x0000008f00517202 */ /* 0x000fe20000000f00 */
[----:B------:R-:W-:Y:S01]  /*6370*/  FFMA.FTZ R0, R140, c[0x0][0x2d0], -R0 ;  /* 0x0000b4008c007a23 */ /* 0x000fe20000010800 */
[----:B------:R2:W-:Y:S01]  /*6380*/  MUFU.EX2 R5, R2 ;  /* 0x0000000200057308 */ /* 0x0005e20000000800 */
[----:B------:R-:W1:Y:S01]  /*6390*/  LDSM.16.MT88.4 R140, [R224+0x2900] ;  /* 0x00290000e08c783b */ /* 0x000e620000004200 */
[----:B------:R-:W-:-:S06]  /*63a0*/  MOV R16, R62 ;  /* 0x0000003e00107202 */ /* 0x000fcc0000000f00 */
[----:B------:R4:W4:Y:S01]  /*63b0*/  MUFU.EX2 R4, R0 ;  /* 0x0000000000047308 */ /* 0x0009220000000800 */
[----:B--2---:R-:W-:Y:S01]  /*63c0*/  FADD.FTZ R2, R15, R14 ;  /* 0x0000000e0f027221 */ /* 0x004fe20000010000 */
[----:B------:R-:W-:Y:S01]  /*63d0*/  MOV R15, R129 ;  /* 0x00000081000f7202 */ /* 0x000fe20000000f00 */
[----:B------:R-:W-:Y:S01]  /*63e0*/  IMAD.MOV.U32 R14, RZ, RZ, R128 ;  /* 0x000000ffff0e7224 */ /* 0x000fe200078e0080 */
[----:B---3--:R-:W-:Y:S01]  /*63f0*/  F2FP.BF16.PACK_AB R128, R10, R11 ;  /* 0x0000000b0a80723e */ /* 0x008fe200000010ff */
[----:B------:R-:W-:Y:S01]  /*6400*/  FADD.FTZ R2, R13, R2 ;  /* 0x000000020d027221 */ /* 0x000fe20000010000 */
[----:B----4-:R-:W-:Y:S01]  /*6410*/  F2FP.BF16.PACK_AB R129, R6, R7 ;  /* 0x000000070681723e */ /* 0x010fe200000010ff */
[----:B------:R-:W-:Y:S01]  /*6420*/  IMAD.MOV.U32 R13, RZ, RZ, R130 ;  /* 0x000000ffff0d7224 */ /* 0x000fe200078e0082 */
[----:B------:R-:W-:Y:S01]  /*6430*/  F2FP.BF16.PACK_AB R130, R8, R9 ;  /* 0x000000090882723e */ /* 0x000fe200000010ff */
[----:B------:R-:W-:-:S04]  /*6440*/  FADD.FTZ R0, R78, R77 ;  /* 0x0000004d4e007221 */ /* 0x000fc80000010000 */
[----:B------:R-:W-:-:S04]  /*6450*/  FADD.FTZ R0, R79, R0 ;  /* 0x000000004f007221 */ /* 0x000fc80000010000 */
[----:B------:R-:W-:Y:S01]  /*6460*/  FADD.FTZ R12, R60, R0 ;  /* 0x000000003c0c7221 */ /* 0x000fe20000010000 */
[----:B------:R-:W-:Y:S02]  /*6470*/  MOV R0, R131 ;  /* 0x0000008300007202 */ /* 0x000fe40000000f00 */
[----:B------:R-:W-:-:S03]  /*6480*/  F2FP.BF16.PACK_AB R131, R4, R5 ;  /* 0x000000050483723e */ /* 0x000fc600000010ff */
[----:B------:R-:W-:-:S04]  /*6490*/  FADD.FTZ R0, R0, R2 ;  /* 0x0000000200007221 */ /* 0x000fc80000010000 */
[C---:B-1----:R-:W-:Y:S08]  /*64a0*/  HMMA.16816.F32.BF16 R136, R128.reuse, R140, R136 ;  /* 0x0000008c8088723c */ /* 0x042ff00000041888 */
[C---:B------:R-:W-:Y:S07]  /*64b0*/  HMMA.16816.F32.BF16 R140, R128.reuse, R142, R84 ;  /* 0x0000008e808c723c */ /* 0x040fee0000041854 */
[----:B------:R-:W-:Y:S01]  /*64c0*/  IMAD.MOV.U32 R85, RZ, RZ, R81 ;  /* 0x000000ffff557224 */ /* 0x000fe200078e0051 */
[----:B------:R-:W-:Y:S01]  /*64d0*/  MOV R86, R82 ;  /* 0x0000005200567202 */ /* 0x000fe20000000f00 */
[----:B------:R-:W-:Y:S01]  /*64e0*/  IMAD.MOV.U32 R87, RZ, RZ, R83 ;  /* 0x000000ffff577224 */ /* 0x000fe200078e0053 */
[C---:B------:R-:W-:Y:S01]  /*64f0*/  HMMA.16816.F32.BF16 R68, R128.reuse, R72, R104 ;  /* 0x000000488044723c */ /* 0x040fe20000041868 */
[----:B------:R-:W1:Y:S04]  /*6500*/  LDSM.16.MT88.4 R80, [R224+0x5900] ;  /* 0x00590000e050783b */ /* 0x000e680000004200 */
[----:B------:R-:W-:Y:S03]  /*6510*/  LDSM.16.MT88.4 R104, [R227+0x5900] ;  /* 0x00590000e368783b */ /* 0x000fe60000004200 */
[C---:B------:R-:W-:Y:S07]  /*6520*/  HMMA.16816.F32.BF16 R72, R128.reuse, R74, R172 ;  /* 0x0000004a8048723c */ /* 0x040fee00000418ac */
[----:B------:R-:W-:Y:S01]  /*6530*/  MOV R172, R112 ;  /* 0x0000007000ac7202 */ /* 0x000fe20000000f00 */
[----:B------:R-:W-:Y:S01]  /*6540*/  IMAD.MOV.U32 R173, RZ, RZ, R113 ;  /* 0x000000ffffad7224 */ /* 0x000fe200078e0071 */
[----:B------:R-:W-:Y:S01]  /*6550*/  MOV R174, R114 ;  /* 0x0000007200ae7202 */ /* 0x000fe20000000f00 */
[----:B------:R-:W-:Y:S01]  /*6560*/  IMAD.MOV.U32 R175, RZ, RZ, R115 ;  /* 0x000000ffffaf7224 */ /* 0x000fe200078e0073 */
[C---:B------:R-:W-:Y:S01]  /*6570*/  HMMA.16816.F32.BF16 R52, R128.reuse, R56, R88 ;  /* 0x000000388034723c */ /* 0x040fe20000041858 */
[----:B------:R-:W2:Y:S04]  /*6580*/  LDSM.16.MT88.4 R88, [R225+0x5900] ;  /* 0x00590000e158783b */ /* 0x000ea80000004200 */
[----:B------:R-:W-:Y:S03]  /*6590*/  LDSM.16.MT88.4 R112, [R224+0x8900] ;  /* 0x00890000e070783b */ /* 0x000fe60000004200 */
[C---:B------:R-:W-:Y:S01]  /*65a0*/  HMMA.16816.F32.BF16 R60, R128.reuse, R64, R96 ;  /* 0x00000040803c723c */ /* 0x040fe20000041860 */
[----:B------:R-:W3:Y:S07]  /*65b0*/  LDSM.16.MT88.4 R96, [R228+0x5900] ;  /* 0x00590000e460783b */ /* 0x000eee0000004200 */
[C---:B------:R-:W-:Y:S08]  /*65c0*/  HMMA.16816.F32.BF16 R56, R128.reuse, R58, R92 ;  /* 0x0000003a8038723c */ /* 0x040ff0000004185c */
[C---:B-1----:R-:W-:Y:S07]  /*65d0*/  HMMA.16816.F32.BF16 R76, R128.reuse, R80, R148 ;  /* 0x00000050804c723c */ /* 0x042fee0000041894 */
[----:B------:R-:W-:Y:S01]  /*65e0*/  MOV R149, R85 ;  /* 0x0000005500957202 */ /* 0x000fe20000000f00 */
[----:B------:R-:W-:Y:S01]  /*65f0*/  IMAD.MOV.U32 R150, RZ, RZ, R86 ;  /* 0x000000ffff967224 */ /* 0x000fe200078e0056 */
[----:B------:R-:W-:Y:S01]  /*6600*/  MOV R151, R87 ;  /* 0x0000005700977202 */ /* 0x000fe20000000f00 */
[----:B------:R-:W-:Y:S02]  /*6610*/  HMMA.16816.F32.BF16 R64, R128, R66, R100 ;  /* 0x000000428040723c */ /* 0x000fe40000041864 */
[----:B------:R-:W-:-:S02]  /*6620*/  FADD.FTZ R2, R149, R12 ;  /* 0x0000000c95027221 */ /* 0x000fc40000010000 */
[----:B------:R-:W-:Y:S02]  /*6630*/  FADD.FTZ R0, R150, R0 ;  /* 0x0000000096007221 */ /* 0x000fe40000010000 */
[----:B------:R-:W-:Y:S02]  /*6640*/  FADD.FTZ R2, R151, R2 ;  /* 0x0000000297027221 */ /* 0x000fe40000010000 */
[----:B------:R-:W-:Y:S01]  /*6650*/  FADD.FTZ R0, R172, R0 ;  /* 0x00000000ac007221 */ /* 0x000fe20000010000 */
[----:B--2---:R-:W-:Y:S01]  /*6660*/  HMMA.16816.F32.BF16 R84, R128, R88, R124 ;  /* 0x000000588054723c */ /* 0x004fe2000004187c */
[----:B------:R-:W-:Y:S01]  /*6670*/  FADD.FTZ R2, R13, R2 ;  /* 0x000000020d027221 */ /* 0x000fe20000010000 */
[----:B------:R-:W-:Y:S01]  /*6680*/  LDSM.16.MT88.4 R124, [R228+0x8900] ;  /* 0x00890000e47c783b */ /* 0x000fe20000004200 */
[----:B------:R-:W-:Y:S02]  /*6690*/  FADD.FTZ R0, R15, R0 ;  /* 0x000000000f007221 */ /* 0x000fe40000010000 */
[----:B------:R-:W-:-:S02]  /*66a0*/  FADD.FTZ R2, R14, R2 ;  /* 0x000000020e027221 */ /* 0x000fc40000010000 */
[----:B------:R-:W-:Y:S01]  /*66b0*/  FADD.FTZ R0, R173, R0 ;  /* 0x00000000ad007221 */ /* 0x000fe20000010000 */
[----:B------:R-:W1:Y:S01]  /*66c0*/  LDSM.16.MT88.4 R12, [R227+0x8900] ;  /* 0x00890000e30c783b */ /* 0x000e620000004200 */
[----:B------:R-:W-:Y:S01]  /*66d0*/  FADD.FTZ R2, R174, R2 ;  /* 0x00000002ae027221 */ /* 0x000fe20000010000 */
[C---:B------:R-:W-:Y:S01]  /*66e0*/  HMMA.16816.F32.BF16 R88, R128.reuse, R90, R120 ;  /* 0x0000005a8058723c */ /* 0x040fe20000041878 */
[----:B------:R-:W-:Y:S01]  /*66f0*/  FADD.FTZ R0, R175, R0 ;  /* 0x00000000af007221 */ /* 0x000fe20000010000 */
[----:B------:R-:W2:Y:S01]  /*6700*/  LDSM.16.MT88.4 R120, [R225+0x8900] ;  /* 0x00890000e178783b */ /* 0x000ea20000004200 */
        /* <DEDUP_REMOVED lines=22> */
[C---:B-1----:R-:W-:Y:S07]  /*6870*/  HMMA.16816.F32.BF16 R148, R128.reuse, R12, R36 ;  /* 0x0000000c8094723c */ /* 0x042fee0000041824 */
[----:B------:R-:W-:Y:S01]  /*6880*/  FADD.FTZ R12, R163, R2 ;  /* 0x00000002a30c7221 */ /* 0x000fe20000010000 */
[----:B------:R-:W-:Y:S01]  /*6890*/  HMMA.16816.F32.BF16 R108, R128, R112, R40 ;  /* 0x00000070806c723c */ /* 0x000fe20000041828 */
[----:B------:R-:W-:Y:S02]  /*68a0*/  FADD.FTZ R2, R161, R0 ;  /* 0x00000000a1027221 */ /* 0x000fe40000010000 */
[----:B------:R-:W-:-:S02]  /*68b0*/  FADD.FTZ R0, R165, R12 ;  /* 0x0000000ca5007221 */ /* 0x000fc40000010000 */
[----:B------:R-:W-:Y:S02]  /*68c0*/  FADD.FTZ R2, R164, R2 ;  /* 0x00000002a4027221 */ /* 0x000fe40000010000 */
[----:B------:R-:W-:Y:S01]  /*68d0*/  FADD.FTZ R11, R11, R0 ;  /* 0x000000000b0b7221 */ /* 0x000fe20000010000 */
[C---:B--2---:R-:W-:Y:S01]  /*68e0*/  HMMA.16816.F32.BF16 R116, R128.reuse, R120, R168 ;  /* 0x000000788074723c */ /* 0x044fe200000418a8 */
        /* <DEDUP_REMOVED lines=8> */
[C---:B------:R-:W-:Y:S02]  /*6970*/  HMMA.16816.F32.BF16 R104, R128.reuse, R106, R48 ;  /* 0x0000006a8068723c */ /* 0x040fe40000041830 */
[----:B------:R1:W-:Y:S04]  /*6980*/  STL [R1+0x4], R0 ;  /* 0x0000040001007387 */ /* 0x0003e80000100800 */
[----:B------:R1:W-:Y:S02]  /*6990*/  STL [R1], R2 ;  /* 0x0000000201007387 */ /* 0x0003e40000100800 */
[C---:B------:R-:W-:Y:S08]  /*69a0*/  HMMA.16816.F32.BF16 R112, R128.reuse, R114, R28 ;  /* 0x000000728070723c */ /* 0x040ff0000004181c */
[C---:B------:R-:W-:Y:S08]  /*69b0*/  HMMA.16816.F32.BF16 R120, R128.reuse, R122, R20 ;  /* 0x0000007a8078723c */ /* 0x040ff00000041814 */
[C---:B------:R-:W-:Y:S08]  /*69c0*/  HMMA.16816.F32.BF16 R124, R128.reuse, R126, R44 ;  /* 0x0000007e807c723c */ /* 0x040ff0000004182c */
[----:B------:R-:W-:Y:S01]  /*69d0*/  HMMA.16816.F32.BF16 R128, R128, R14, R24 ;  /* 0x0000000e8080723c */ /* 0x000fe20000041818 */
[----:B------:R-:W-:Y:S07]  /*69e0*/  @!P0 BRA `(.L_x_1355) ;  /* 0x000036e000008947 */ /* 0x000fee0003800000 */
[----:B-1----:R-:W2:Y:S01]  /*69f0*/  LDL.LU R252, [R1+0x28] ;  /* 0x0000280001fc7983 */ /* 0x002ea20000300800 */
[----:B------:R-:W-:-:S02]  /*6a00*/  IMAD.MOV.U32 R134, RZ, RZ, R3 ;  /* 0x000000ffff867224 */ /* 0x000fc400078e0003 */
[----:B------:R-:W-:Y:S01]  /*6a10*/  IMAD.MOV.U32 R133, RZ, RZ, R132 ;  /* 0x000000ffff857224 */ /* 0x000fe200078e0084 */
[----:B------:R-:W3:Y:S04]  /*6a20*/  LDL.LU.64 R180, [R1+0x30] ;  /* 0x0000300001b47983 */ /* 0x000ee80000300a00 */
[----:B------:R-:W4:Y:S01]  /*6a30*/  LDL.LU.64 R182, [R1+0x38] ;  /* 0x0000380001b67983 */ /* 0x000f220000300a00 */
[----:B--2---:R-:W-:Y:S02]  /*6a40*/  IADD3 R249, R252, -0x2, RZ ;  /* 0xfffffffefcf97810 */ /* 0x004fe40007ffe0ff */
[----:B---3--:R-:W-:Y:S02]  /*6a50*/  MOV R3, R181 ;  /* 0x000000b500037202 */ /* 0x008fe40000000f00 */
[----:B----4-:R-:W-:-:S05]  /*6a60*/  MOV R2, R182 ;  /* 0x000000b600027202 */ /* 0x010fca0000000f00 */
[----:B------:R1:W-:Y:S02]  /*6a70*/  STL.64 [R1+0x10], R2 ;  /* 0x0000100201007387 */ /* 0x0003e40000100a00 */
.L_x_1356:
[----:B------:R-:W2:Y:S01]  /*6a80*/  LDL.64 R20, [R1+0x10] ;  /* 0x0000100001147983 */ /* 0x000ea20000100a00 */
[----:B------:R-:W-:Y:S04]  /*6a90*/  DEPBAR.LE SB0, 0x0 ;  /* 0x000080000000791a */ /* 0x000fe80000000000 */
[----:B-1----:R-:W-:Y:S01]  /*6aa0*/  SHF.R.S32.HI R0, RZ, 0x1f, R249 ;  /* 0x0000001fff007819 */ /* 0x002fe200000114f9 */
[----:B------:R-:W-:Y:S01]  /*6ab0*/  BAR.SYNC.DEFER_BLOCKING 0x0 ;  /* 0x0000000000007b1d */ /* 0x000fe20000010000 */
[C---:B-1----:R-:W-:Y:S01]  /*6ac0*/  IMAD.WIDE.U32 R2, R249.reuse, c[0x0][0x208], RZ ;  /* 0x00008200f9027a25 */ /* 0x042fe200078e00ff */
[----:B------:R-:W-:Y:S02]  /*6ad0*/  MOV R44, c[0x0][0x208] ;  /* 0x00008200002c7a02 */ /* 0x000fe40000000f00 */
[----:B------:R-:W-:Y:S01]  /*6ae0*/  MOV R132, 0x6 ;  /* 0x0000000600847802 */ /* 0x000fe20000000f00 */
[----:B------:R-:W-:Y:S01]  /*6af0*/  IMAD R0, R0, c[0x0][0x208], RZ ;  /* 0x0000820000007a24 */ /* 0x000fe200078e02ff */
[----:B------:R-:W-:Y:S02]  /*6b00*/  SHF.L.U32 R44, R44, 0x6, RZ ;  /* 0x000000062c2c7819 */ /* 0x000fe400000006ff */
[----:B------:R-:W-:Y:S01]  /*6b10*/  MOV R37, c[0x0][0x208] ;  /* 0x0000820000257a02 */ /* 0x000fe20000000f00 */
[----:B------:R-:W-:Y:S01]  /*6b20*/  IMAD R0, R249, c[0x0][0x20c], R0 ;  /* 0x00008300f9007a24 */ /* 0x000fe200078e0200 */
[----:B------:R-:W-:Y:S02]  /*6b30*/  MOV R252, c[0x0][0x1e4] ;  /* 0x0000790000fc7a02 */ /* 0x000fe40000000f00 */
[----:B------:R-:W-:Y:S02]  /*6b40*/  SHF.L.U64.HI R37, R37, R132, c[0x0][0x20c] ;  /* 0x0000830025257619 */ /* 0x000fe40000010284 */
        /* <DEDUP_REMOVED lines=856> */
.L_x_1355:
[----:B-1----:R-:W2:Y:S04]  /*a0d0*/  LDL.LU R2, [R1] ;  /* 0x0000000001027983 */ /* 0x002ea80000300800 */
        /* <DEDUP_REMOVED lines=124> */
.L_x_1353:
        /* <DEDUP_REMOVED lines=152> */
.L_x_1358:
        /* <DEDUP_REMOVED lines=139> */
.L_x_1360:
[----:B---3--:R-:W-:Y:S05]  /*bad0*/  BSYNC B0 ;  /* 0x0000000000007941 */ /* 0x008fea0003800000 */
.L_x_1359:
        /* <DEDUP_REMOVED lines=23> */
.L_x_1362:
[----:B------:R-:W-:Y:S05]  /*bc50*/  BSYNC B0 ;  /* 0x0000000000007941 */ /* 0x000fea0003800000 */
.L_x_1361:
        /* <DEDUP_REMOVED lines=23> */
.L_x_1364:
[----:B------:R-:W-:Y:S05]  /*bdd0*/  BSYNC B0 ;  /* 0x0000000000007941 */ /* 0x000fea0003800000 */
.L_x_1363:
        /* <DEDUP_REMOVED lines=24> */
.L_x_1357:
        /* <DEDUP_REMOVED lines=19> */
.L_x_1365:
        /* <DEDUP_REMOVED lines=42> */
.L_x_1367:
[----:B------:R-:W-:Y:S05]  /*c330*/  BSYNC B0 ;  /* 0x0000000000007941 */ /* 0x000fea0003800000 */
.L_x_1366:
        /* <DEDUP_REMOVED lines=66> */
.L_x_1369:
[----:B------:R-:W-:Y:S05]  /*c760*/  BSYNC B0 ;  /* 0x0000000000007941 */ /* 0x000fea0003800000 */
.L_x_1368:
        /* <DEDUP_REMOVED lines=21> */
.L_x_1371:
[----:B------:R-:W-:Y:S05]  /*c8c0*/  BSYNC B0 ;  /* 0x0000000000007941 */ /* 0x000fea0003800000 */
.L_x_1370:
        /* <DEDUP_REMOVED lines=21> */
.L_x_1373:
[----:B------:R-:W-:Y:S05]  /*ca20*/  BSYNC B0 ;  /* 0x0000000000007941 */ /* 0x000fea0003800000 */
.L_x_1372:
        /* <DEDUP_REMOVED lines=22> */
.L_x_1374:
        /* <DEDUP_REMOVED lines=15> */
.L_x_2640:


//--------------------- .text._ZN7cutlass13device_kernelIN5flash19enable_sm80_to_sm89INS1_16FlashAttnFwdSm80INS1_25CollectiveMainloopFwdSm80ILi8ELi1ELb0EN4cute5tupleIJNS5_1CILi128EEENS7_ILi64EEENS7_ILi192EEEEEELi192ENS_10bfloat16_tEfNS_4arch4Sm80ELb0ELb0ELb0ELb1ELb0ELb1ELb1ELb0EEENS1_21CollectiveEpilogueFwdINS6_IJS8_SA_S9_EEENS6_IJNS7_ILi1EEESI_SI_EEESC_SE_Li256ELb1ELb1ELb0ELb0EEENS1_19SingleTileSchedulerILb1ELb0ELb1ELi128EEEEEEEEEvNT_6ParamsE --------------------------
	.section	.text._ZN7cutlass13device_kernelIN5flash19enable_sm80_to_sm89INS1_16FlashAttnFwdSm80INS1_25CollectiveMainloopFwdSm80ILi8ELi1ELb0EN4cute5tupleIJNS5_1CILi128EEENS7_ILi64EEENS7_ILi192EEEEEELi192ENS_10bfloat16_tEfNS_4arch4Sm80ELb0ELb0ELb0ELb1ELb0ELb1ELb1ELb0EEENS1_21CollectiveEpilogueFwdINS6_IJS8_SA_S9_EEENS6_IJNS7_ILi1EEESI_SI_EEESC_SE_Li256ELb1ELb1ELb0ELb0EEENS1_19SingleTileSchedulerILb1ELb0ELb1ELi128EEEEEEEEEvNT_6ParamsE,"ax",@progbits
	.sectioninfo	@"SHI_REGISTERS=242"
	.align	128
.text._ZN7cutlass13device_kernelIN5flash19enable_sm80_to_sm89INS1_16FlashAttnFwdSm80INS1_25CollectiveMainloopFwdSm80ILi8ELi1ELb0EN4cute5tupleIJNS5_1CILi128EEENS7_ILi64EEENS7_ILi192EEEEEELi192ENS_10bfloat16_tEfNS_4arch4Sm80ELb0ELb0ELb0ELb1ELb0ELb1ELb1ELb0EEENS1_21CollectiveEpilogueFwdINS6_IJS8_SA_S9_EEENS6_IJNS7_ILi1EEESI_SI_EEESC_SE_Li256ELb1ELb1ELb0ELb0EEENS1_19SingleTileSchedulerILb1ELb0ELb1ELi128EEEEEEEEEvNT_6ParamsE:
        .type           _ZN7cutlass13device_kernelIN5flash19enable_sm80_to_sm89INS1_16FlashAttnFwdSm80INS1_25CollectiveMainloopFwdSm80ILi8ELi1ELb0EN4cute5tupleIJNS5_1CILi128EEENS7_ILi64EEENS7_ILi192EEEEEELi192ENS_10bfloat16_tEfNS_4arch4Sm80ELb0ELb0ELb0ELb1ELb0ELb1ELb1ELb0EEENS1_21CollectiveEpilogueFwdINS6_IJS8_SA_S9_EEENS6_IJNS7_ILi1EEESI_SI_EEESC_SE_Li256ELb1ELb1ELb0ELb0EEENS1_19SingleTileSchedulerILb1ELb0ELb1ELi128EEEEEEEEEvNT_6ParamsE,@function
        .size           _ZN7cutlass13device_kernelIN5flash19enable_sm80_to_sm89INS1_16FlashAttnFwdSm80INS1_25CollectiveMainloopFwdSm80ILi8ELi1ELb0EN4cute5tupleIJNS5_1CILi128EEENS7_ILi64EEENS7_ILi192EEEEEELi192ENS_10bfloat16_tEfNS_4arch4Sm80ELb0ELb0ELb0ELb1ELb0ELb1ELb1ELb0EEENS1_21CollectiveEpilogueFwdINS6_IJS8_SA_S9_EEENS6_IJNS7_ILi1EEESI_SI_EEESC_SE_Li256ELb1ELb1ELb0ELb0EEENS1_19SingleTileSchedulerILb1ELb0ELb1ELi128EEEEEEEEEvNT_6ParamsE,(.L_x_2641 - _ZN7cutlass13device_kernelIN5flash19enable_sm80_to_sm89INS1_16FlashAttnFwdSm80INS1_25CollectiveMainloopFwdSm80ILi8ELi1ELb0EN4cute5tupleIJNS5_1CILi128EEENS7_ILi64EEENS7_ILi192EEEEEELi192ENS_10bfloat16_tEfNS_4arch4Sm80ELb0ELb0ELb0ELb1ELb0ELb1ELb1ELb0EEENS1_21CollectiveEpilogueFwdINS6_IJS8_SA_S9_EEENS6_IJNS7_ILi1EEESI_SI_EEESC_SE_Li256ELb1ELb1ELb0ELb0EEENS1_19SingleTileSchedulerILb1ELb0ELb1ELi128EEEEEEEEEvNT_6ParamsE)
        .other          _ZN7cutlass13device_kernelIN5flash19enable_sm80_to_sm89INS1_16FlashAttnFwdSm80INS1_25CollectiveMainloopFwdSm80ILi8ELi1ELb0EN4cute5tupleIJNS5_1CILi128EEENS7_ILi64EEENS7_ILi192EEEEEELi192ENS_10bfloat16_tEfNS_4arch4Sm80ELb0ELb0ELb0ELb1ELb0ELb1ELb1ELb0EEENS1_21CollectiveEpilogueFwdINS6_IJS8_SA_S9_EEENS6_IJNS7_ILi1EEESI_SI_EEESC_SE_Li256ELb1ELb1ELb0ELb0EEENS1_19SingleTileSchedulerILb1ELb0ELb1ELi128EEEEEEEEEvNT_6ParamsE,@"STO_CUDA_ENTRY STV_DEFAULT"
_ZN7cutlass13device_kernelIN5flash19enable_sm80_to_sm89INS1_16FlashAttnFwdSm80INS1_25CollectiveMainloopFwdSm80ILi8ELi1ELb0EN4cute5tupleIJNS5_1CILi128EEENS7_ILi64EEENS7_ILi192EEEEEELi192ENS_10bfloat16_tEfNS_4arch4Sm80ELb0ELb0ELb0ELb1ELb0ELb1ELb1ELb0EEENS1_21CollectiveEpilogueFwdINS6_IJS8_SA_S9_EEENS6_IJNS7_ILi1EEESI_SI_EEESC_SE_Li256ELb1ELb1ELb0ELb0EEENS1_19SingleTileSchedulerILb1ELb0ELb1ELi128EEEEEEEEEvNT_6ParamsE:
        /* <DEDUP_REMOVED lines=16> */
.L_x_1376:
        /* <DEDUP_REMOVED lines=8> */
.L_x_1378:
[----:B------:R-:W-:-:S05]  /*0180*/  MOV R3, c[0x0][0x54c] ;  /* 0x0001530000037a02 */ /* 0x000fca0000000f00 */
.L_x_1377:
[----:B-----5:R-:W-:Y:S01]  /*0190*/  IMAD R3, R3, c[0x0][0x548], RZ ;  /* 0x0001520003037a24 */ /* 0x020fe200078e02ff */
[----:B------:R-:W-:-:S04]  /*01a0*/  SHF.L.U32 R0, R85, 0x7, RZ ;  /* 0x0000000755007819 */ /* 0x000fc800000006ff */
[----:B------:R-:W-:-:S04]  /*01b0*/  ISETP.GE.AND P0, PT, R0, R3, PT ;  /* 0x000000030000720c */ /* 0x000fc80003f06270 */
[----:B------:R-:W-:Y:S01]  /*01c0*/  SEL R200, R200, 0xffffffff, !P0 ;  /* 0xffffffffc8c87807 */ /* 0x000fe20004000000 */
[----:B------:R-:W-:Y:S05]  /*01d0*/  BRA `(.L_x_1379) ;  /* 0x0000012000007947 */ /* 0x000fea0003800000 */
.L_x_1375:
[----:B---3--:R-:W-:-:S04]  /*01e0*/  ISETP.NE.U32.AND P0, PT, RZ, c[0x0][0x568], PT ;  /* 0x00015a00ff007a0c */ /* 0x008fc80003f05070 */
[----:B------:R-:W-:-:S13]  /*01f0*/  ISETP.NE.AND.EX P0, PT, RZ, c[0x0][0x56c], PT, P0 ;  /* 0x00015b00ff007a0c */ /* 0x000fda0003f05300 */
[----:B------:R-:W-:Y:S05]  /*0200*/  @!P0 BRA `(.L_x_1380) ;  /* 0x0000002000008947 */ /* 0x000fea0003800000 */
[----:B------:R1:W5:Y:S01]  /*0210*/  LDG.E R3, [R2.64] ;  /* 0x0000000602037981 */ /* 0x000362000c1e1900 */
[----:B------:R-:W-:Y:S05]  /*0220*/  BRA `(.L_x_1381) ;  /* 0x0000009000007947 */ /* 0x000fea0003800000 */
.L_x_1380:
        /* <DEDUP_REMOVED lines=8> */
.L_x_1382:
[----:B------:R-:W-:-:S05]  /*02b0*/  MOV R3, c[0x0][0x54c] ;  /* 0x0001530000037a02 */ /* 0x000fca0000000f00 */
.L_x_1381:
[----:B-----5:R-:W-:Y:S01]  /*02c0*/  IMAD R3, R3, c[0x0][0x548], RZ ;  /* 0x0001520003037a24 */ /* 0x020fe200078e02ff */
[----:B------:R-:W-:-:S04]  /*02d0*/  SHF.L.U32 R0, R85, 0x7, RZ ;  /* 0x0000000755007819 */ /* 0x000fc800000006ff */
[----:B------:R-:W-:-:S04]  /*02e0*/  ISETP.GE.AND P0, PT, R0, R3, PT ;  /* 0x000000030000720c */ /* 0x000fc80003f06270 */
[----:B------:R-:W-:-:S04]  /*02f0*/  SEL R200, R200, 0xffffffff, !P0 ;  /* 0xffffffffc8c87807 */ /* 0x000fc80004000000 */
.L_x_1379:
        /* <DEDUP_REMOVED lines=35> */
.L_x_1383:
[----:B--2---:R-:W-:-:S04]  /*0530*/  ISETP.NE.U32.AND P0, PT, RZ, c[0x0][0x368], PT ;  /* 0x0000da00ff007a0c */ /* 0x004fc80003f05070 */
[----:B------:R-:W-:-:S13]  /*0540*/  ISETP.NE.AND.EX P0, PT, RZ, c[0x0][0x36c], PT, P0 ;  /* 0x0000db00ff007a0c */ /* 0x000fda0003f05300 */
[----:B------:R-:W-:Y:S05]  /*0550*/  @!P0 BRA `(.L_x_1384) ;  /* 0x0000003000008947 */ /* 0x000fea0003800000 */
[----:B------:R-:W-:-:S06]  /*0560*/  IMAD.WIDE R2, R200, R5, c[0x0][0x368] ;  /* 0x0000da00c8027625 */ /* 0x000fcc00078e0205 */
[----:B------:R1:W5:Y:S01]  /*0570*/  LDG.E R2, [R2.64] ;  /* 0x0000000602027981 */ /* 0x000362000c1e1900 */
[----:B------:R-:W-:Y:S05]  /*0580*/  BRA `(.L_x_1385) ;  /* 0x0000004000007947 */ /* 0x000fea0003800000 */
.L_x_1384:
[----:B------:R-:W-:Y:S05]  /*0590*/  @!P6 BRA `(.L_x_1385) ;  /* 0x000000300000e947 */ /* 0x000fea0003800000 */
[----:B------:R-:W2:Y:S04]  /*05a0*/  LDG.E R2, [R8.64] ;  /* 0x0000000608027981 */ /* 0x000ea8000c1e1900 */
[----:B------:R-:W2:Y:S02]  /*05b0*/  LDG.E R3, [R8.64+0x4] ;  /* 0x0000040608037981 */ /* 0x000ea4000c1e1900 */
[----:B--2---:R-:W-:Y:S02]  /*05c0*/  IADD3 R2, -R2, R3, RZ ;  /* 0x0000000302027210 */ /* 0x004fe40007ffe1ff */
.L_x_1385:
        /* <DEDUP_REMOVED lines=319> */
.L_x_1411:
        /* <DEDUP_REMOVED lines=84> */
.L_x_1391:
[----:B------:R-:W-:Y:S05]  /*1f00*/  BSYNC B0 ;  /* 0x0000000000007941 */ /* 0x000fea0003800000 */
.L_x_1390:
        /* <DEDUP_REMOVED lines=99> */
.L_x_1394:
[----:B------:R-:W-:Y:S05]  /*2540*/  BSYNC B0 ;  /* 0x0000000000007941 */ /* 0x000fea0003800000 */
.L_x_1393:
        /* <DEDUP_REMOVED lines=56> */
.L_x_1396:
[----:B------:R-:W-:Y:S05]  /*28d0*/  BSYNC B0 ;  /* 0x0000000000007941 */ /* 0x000fea0003800000 */
.L_x_1395:
        /* <DEDUP_REMOVED lines=56> */
.L_x_1398:
[----:B------:R-:W-:Y:S05]  /*2c60*/  BSYNC B0 ;  /* 0x0000000000007941 */ /* 0x000fea0003800000 */
.L_x_1397:
        /* <DEDUP_REMOVED lines=56> */
.L_x_1400:
[----:B------:R-:W-:Y:S05]  /*2ff0*/  BSYNC B0 ;  /* 0x0000000000007941 */ /* 0x000fea0003800000 */
.L_x_1399:
        /* <DEDUP_REMOVED lines=56> */
.L_x_1402:
[----:B------:R-:W-:Y:S05]  /*3380*/  BSYNC B0 ;  /* 0x0000000000007941 */ /* 0x000fea0003800000 */
.L_x_1401:
        /* <DEDUP_REMOVED lines=56> */
.L_x_1389:
        /* <DEDUP_REMOVED lines=47> */
.L_x_1404:
[----:B------:R-:W-:Y:S05]  /*3a00*/  BSYNC B0 ;  /* 0x0000000000007941 */ /* 0x000fea0003800000 */
.L_x_1403:
        /* <DEDUP_REMOVED lines=157> */
.L_x_1406:
[----:B------:R-:W-:Y:S05]  /*43e0*/  BSYNC B0 ;  /* 0x0000000000007941 */ /* 0x000fea0003800000 */
.L_x_1405:
        /* <DEDUP_REMOVED lines=115> */
.L_x_1408:
[----:B------:R-:W-:Y:S05]  /*4b20*/  BSYNC B0 ;  /* 0x0000000000007941 */ /* 0x000fea0003800000 */
.L_x_1407:
        /* <DEDUP_REMOVED lines=115> */
.L_x_1388:
        /* <DEDUP_REMOVED lines=23> */
.L_x_1392:
[----:B------:R-:W-:Y:S05]  /*53d0*/  BSYNC B1 ;  /* 0x0000000000017941 */ /* 0x000fea0003800000 */
.L_x_1387:
        /* <DEDUP_REMOVED lines=73> */
.L_x_1410:
[----:B-1----:R-:W-:Y:S05]  /*5870*/  BSYNC B0 ;  /* 0x0000000000007941 */ /* 0x002fea0003800000 */
.L_x_1409:
        /* <DEDUP_REMOVED lines=25> */
.L_x_1386:
        /* <DEDUP_REMOVED lines=87> */
[----:B------:R-:W-:Y:S01]  /*5f80*/  IADD3 R21, R4, -R21, RZ ;  /* 0x8000001504157210 */ /* 0x000fe20007ffe0ff */
[----:B------:R-:W-:Y:S01]  /*5f90*/  IMAD R4, R3, 0x20, R18 ;  /* 0x0000002003047824 */ /* 0x000fe200078e0212 */
[----:B------:R-:W-:Y:S01]  /*5fa0*/  ISETP.NE.AND.EX P0, PT, RZ, c[0x0][0x34c], PT, P0 ;  /* 0x0000d300ff007a0c */ /* 0x000fe20003f05300 */
[----:B------:R-:W-:Y:S01]  /*5fb0*/  IMAD.IADD R13, R13, 0x1, R5 ;  /* 0x000000010d0d7824 */ /* 0x000fe200078e0205 */
[----:B------:R-:W-:Y:S01]  /*5fc0*/  SHF.R.S32.HI R5, RZ, 0x1f, R200 ;  /* 0x0000001fff057819 */ /* 0x000fe200000114c8 */
[----:B------:R-:W-:Y:S01]  /*5fd0*/  IMAD R4, R85, 0x80, R4 ;  /* 0x0000008055047824 */ /* 0x000fe200078e0204 */
[----:B------:R-:W-:Y:S02]  /*5fe0*/  LOP3.LUT R16, R7, R16, RZ, 0x3c, !PT ;  /* 0x0000001007107212 */ /* 0x000fe400078e3cff */
[----:B------:R-:W-:Y:S01]  /*5ff0*/  IADD3 R2, R22, 0x80, RZ ;  /* 0x0000008016027810 */ /* 0x000fe20007ffe0ff */
[----:B------:R-:W-:Y:S01]  /*6000*/  @P2 IMAD.HI.U32 R6, R4, c[0x0][0x2c8], RZ ;  /* 0x0000b20004062a27 */ /* 0x000fe200078e00ff */
[----:B------:R-:W-:-:S02]  /*6010*/  SEL R7, R5, RZ, !P0 ;  /* 0x000000ff05077207 */ /* 0x000fc40004000000 */
[----:B------:R-:W-:Y:S01]  /*6020*/  ISETP.GE.AND P3, PT, R2, c[0x0][0x1d4], PT ;  /* 0x0000750002007a0c */ /* 0x000fe20003f66270 */
[----:B------:R-:W-:Y:S01]  /*6030*/  IMAD.MOV.U32 R2, RZ, RZ, R4 ;  /* 0x000000ffff027224 */ /* 0x000fe200078e0004 */
[----:B------:R-:W-:Y:S01]  /*6040*/  SHF.R.S32.HI R11, RZ, 0x1f, R147 ;  /* 0x0000001fff0b7819 */ /* 0x000fe20000011493 */
[----:B------:R-:W-:Y:S01]  /*6050*/  IMAD R7, R7, c[0x0][0x1c0], RZ ;  /* 0x0000700007077a24 */ /* 0x000fe200078e02ff */
[----:B------:R-:W-:Y:S02]  /*6060*/  SEL R24, R200, RZ, !P0 ;  /* 0x000000ffc8187207 */ /* 0x000fe40004000000 */
[----:B------:R-:W-:Y:S02]  /*6070*/  IADD3 R147, P0, R18, R147, RZ ;  /* 0x0000009312937210 */ /* 0x000fe40007f1e0ff */
[----:B------:R-:W-:Y:S01]  /*6080*/  @P2 SHF.R.U32.HI R2, RZ, c[0x0][0x2cc], R6 ;  /* 0x0000b300ff022a19 */ /* 0x000fe20000011606 */
[C---:B------:R-:W-:Y:S01]  /*6090*/  IMAD R10, R24.reuse, c[0x0][0x1c4], R7 ;  /* 0x00007100180a7a24 */ /* 0x040fe200078e0207 */
[----:B------:R-:W-:Y:S01]  /*60a0*/  LOP3.LUT R15, R15, 0xfffffff0, RZ, 0xc0, !PT ;  /* 0xfffffff00f0f7812 */ /* 0x000fe200078ec0ff */
[----:B------:R-:W-:Y:S01]  /*60b0*/  IMAD.WIDE.U32 R24, R24, c[0x0][0x1c0], R12 ;  /* 0x0000700018187a25 */ /* 0x000fe200078e000c */
[----:B------:R-:W-:-:S02]  /*60c0*/  LEA.HI.X.SX32 R6, R18, R11, 0x1, P0 ;  /* 0x0000000b12067211 */ /* 0x000fc400000f0eff */
[----:B------:R-:W-:Y:S01]  /*60d0*/  LEA.HI R11, R9, R84, RZ, 0x6 ;  /* 0x00000054090b7211 */ /* 0x000fe200078f30ff */
[----:B------:R-:W-:Y:S01]  /*60e0*/  IMAD.MOV R7, RZ, RZ, -R2 ;  /* 0x000000ffff077224 */ /* 0x000fe200078e0a02 */
[----:B------:R-:W-:Y:S01]  /*60f0*/  SHF.R.S32.HI R23, RZ, 0x1f, R22 ;  /* 0x0000001fff177819 */ /* 0x000fe20000011416 */
[----:B------:R-:W-:Y:S01]  /*6100*/  IMAD.IADD R15, R84, 0x1, -R15 ;  /* 0x00000001540f7824 */ /* 0x000fe200078e0a0f */
[----:B------:R-:W-:Y:S01]  /*6110*/  SHF.L.U32 R11, R11, 0x3, RZ ;  /* 0x000000030b0b7819 */ /* 0x000fe200000006ff */
[C---:B------:R-:W-:Y:S01]  /*6120*/  IMAD R8, R6.reuse, c[0x0][0x1e0], RZ ;  /* 0x0000780006087a24 */ /* 0x040fe200078e02ff */
[----:B------:R-:W-:Y:S01]  /*6130*/  ISETP.NE.U32.AND P2, PT, RZ, c[0x0][0x350], PT ;  /* 0x0000d400ff007a0c */ /* 0x000fe20003f45070 */
[----:B------:R-:W-:Y:S01]  /*6140*/  IMAD R6, R6, c[0x0][0x208], RZ ;  /* 0x0000820006067a24 */ /* 0x000fe200078e02ff */
[----:B------:R-:W-:Y:S01]  /*6150*/  SHF.R.S32.HI R12, RZ, 0x1f, R15 ;  /* 0x0000001fff0c7819 */ /* 0x000fe2000001140f */
[----:B------:R-:W-:Y:S01]  /*6160*/  IMAD R7, R7, c[0x0][0x2c4], R4 ;  /* 0x0000b10007077a24 */ /* 0x000fe200078e0204 */
[----:B------:R-:W-:Y:S01]  /*6170*/  SHF.R.S32.HI R4, RZ, 0x1f, R2 ;  /* 0x0000001fff047819 */ /* 0x000fe20000011402 */
[C---:B------:R-:W-:Y:S01]  /*6180*/  IMAD R6, R147.reuse, c[0x0][0x20c], R6 ;  /* 0x0000830093067a24 */ /* 0x040fe200078e0206 */
[----:B------:R-:W-:Y:S01]  /*6190*/  LOP3.LUT R16, R16, 0xfffffe00, R11, 0xf8, !PT ;  /* 0xfffffe0010107812 */ /* 0x000fe200078ef80b */
[----:B------:R-:W-:Y:S01]  /*61a0*/  IMAD.WIDE.U32 R28, R147, c[0x0][0x208], R22 ;  /* 0x00008200931c7a25 */ /* 0x000fe200078e0016 */
[----:B------:R-:W-:-:S02]  /*61b0*/  LEA.HI R13, R12, R15, RZ, 0x3 ;  /* 0x0000000f0c0d7211 */ /* 0x000fc400078f18ff */
[----:B------:R-:W-:Y:S01]  /*61c0*/  P2R R203, PR, RZ, 0x8 ;  /* 0x00000008ffcb7803 */ /* 0x000fe20000000000 */
[----:B------:R-:W-:Y:S01]  /*61d0*/  IMAD.IADD R25, R25, 0x1, R10 ;  /* 0x0000000119197824 */ /* 0x000fe200078e020a */
[----:B------:R-:W-:Y:S01]  /*61e0*/  LOP3.LUT R12, R13, 0xfffffff8, RZ, 0xc0, !PT ;  /* 0xfffffff80d0c7812 */ /* 0x000fe200078ec0ff */
[----:B------:R-:W-:Y:S01]  /*61f0*/  IMAD R11, R4, c[0x0][0x1b0], RZ ;  /* 0x00006c00040b7a24 */ /* 0x000fe200078e02ff */
[----:B------:R-:W-:Y:S01]  /*6200*/  ISETP.NE.AND.EX P2, PT, RZ, c[0x0][0x354], PT, P2 ;  /* 0x0000d500ff007a0c */ /* 0x000fe20003f45320 */
[----:B------:R-:W-:Y:S01]  /*6210*/  IMAD.IADD R29, R29, 0x1, R6 ;  /* 0x000000011d1d7824 */ /* 0x000fe200078e0206 */
[----:B------:R-:W-:Y:S01]  /*6220*/  SHF.R.S32.HI R6, RZ, 0x1f, R7 ;  /* 0x0000001fff067819 */ /* 0x000fe20000011407 */
[C---:B------:R-:W-:Y:S01]  /*6230*/  IMAD R8, R147.reuse, c[0x0][0x1e4], R8 ;  /* 0x0000790093087a24 */ /* 0x040fe200078e0208 */
[----:B------:R-:W-:Y:S01]  /*6240*/  ISETP.GE.AND P6, PT, R22, c[0x0][0x1d4], PT ;  /* 0x0000750016007a0c */ /* 0x000fe20003fc6270 */
[----:B------:R-:W-:-:S03]  /*6250*/  IMAD.WIDE.U32 R26, R147, c[0x0][0x1e0], R22 ;  /* 0x00007800931a7a25 */ /* 0x000fc600078e0016 */
[----:B------:R-:W-:Y:S01]  /*6260*/  SEL R20, RZ, 0x1, P6 ;  /* 0x00000001ff147807 */ /* 0x000fe20003000000 */
[C---:B------:R-:W-:Y:S01]  /*6270*/  IMAD R11, R2.reuse, c[0x0][0x1b4], R11 ;  /* 0x00006d00020b7a24 */ /* 0x040fe200078e020b */
[----:B------:R-:W-:Y:S01]  /*6280*/  IADD3 R27, R27, R8, RZ ;  /* 0x000000081b1b7210 */ /* 0x000fe20007ffe0ff */
[----:B------:R-:W-:-:S04]  /*6290*/  IMAD.WIDE.U32 R24, R2, c[0x0][0x1b0], R24 ;  /* 0x00006c0002187a25 */ /* 0x000fc800078e0018 */
[----:B------:R-:W-:Y:S01]  /*62a0*/  IMAD.IADD R25, R25, 0x1, R11 ;  /* 0x0000000119197824 */ /* 0x000fe200078e020b */
[----:B------:R-:W-:Y:S01]  /*62b0*/  SHF.L.U32 R11, R3, 0x3, RZ ;  /* 0x00000003030b7819 */ /* 0x000fe200000006ff */
[----:B------:R-:W-:Y:S02]  /*62c0*/  IMAD R6, R6, c[0x0][0x1a8], RZ ;  /* 0x00006a0006067a24 */ /* 0x000fe400078e02ff */
[----:B------:R-:W-:Y:S02]  /*62d0*/  IMAD R4, R87, c[0x0][0x1e8], RZ ;  /* 0x00007a0057047a24 */ /* 0x000fe400078e02ff */
[----:B------:R-:W-:Y:S02]  /*62e0*/  IMAD.IADD R12, R15, 0x1, -R12 ;  /* 0x000000010f0c7824 */ /* 0x000fe400078e0a0c */
[----:B------:R-:W-:Y:S02]  /*62f0*/  IMAD R8, R87, c[0x0][0x210], RZ ;  /* 0x0000840057087a24 */ /* 0x000fe400078e02ff */
[C---:B------:R-:W-:Y:S01]  /*6300*/  IMAD R6, R7.reuse, c[0x0][0x1ac], R6 ;  /* 0x00006b0007067a24 */ /* 0x040fe200078e0206 */
[C---:B------:R-:W-:Y:S01]  /*6310*/  LOP3.LUT P5, RZ, R12.reuse, 0x4, RZ, 0xc0, !PT ;  /* 0x000000040cff7812 */ /* 0x040fe200078ac0ff */
[----:B------:R-:W-:Y:S01]  /*6320*/  IMAD.WIDE.U32 R24, R7, c[0x0][0x1a8], R24 ;  /* 0x00006a0007187a25 */ /* 0x000fe200078e0018 */
[----:B------:R-:W-:-:S03]  /*6330*/  LOP3.LUT P3, RZ, R12, 0x2, RZ, 0xc0, !PT ;  /* 0x000000020cff7812 */ /* 0x000fc6000786c0ff */
[C---:B------:R-:W-:Y:S02]  /*6340*/  IMAD R4, R199.reuse, c[0x0][0x1ec], R4 ;  /* 0x00007b00c7047a24 */ /* 0x040fe400078e0204 */
[----:B------:R-:W-:-:S04]  /*6350*/  IMAD.WIDE.U32 R208, R199, c[0x0][0x1e8], R26 ;  /* 0x00007a00c7d07a25 */ /* 0x000fc800078e001a */
[C---:B------:R-:W-:Y:S02]  /*6360*/  IMAD R8, R199.reuse, c[0x0][0x214], R8 ;  /* 0x00008500c7087a24 */ /* 0x040fe400078e0208 */
[----:B------:R-:W-:-:S04]  /*6370*/  IMAD.WIDE.U32 R26, R199, c[0x0][0x210], R28 ;  /* 0x00008400c71a7a25 */ /* 0x000fc800078e001c */
[----:B------:R-:W-:Y:S02]  /*6380*/  IMAD.SHL.U32 R12, R12, 0x40, RZ ;  /* 0x000000400c0c7824 */ /* 0x000fe400078e00ff */
[----:B------:R-:W-:Y:S02]  /*6390*/  IMAD.IADD R209, R4, 0x1, R209 ;  /* 0x0000000104d17824 */ /* 0x000fe400078e02d1 */
[----:B------:R-:W-:Y:S01]  /*63a0*/  IMAD.IADD R27, R8, 0x1, R27 ;  /* 0x00000001081b7824 */ /* 0x000fe200078e021b */
[----:B------:R-:W-:Y:S01]  /*63b0*/  LEA R8, P0, R24, c[0x0][0x160], 0x1 ;  /* 0x0000580018087a11 */ /* 0x000fe200078008ff */
[----:B------:R-:W-:Y:S01]  /*63c0*/  IMAD.IADD R4, R25, 0x1, R6 ;  /* 0x0000000119047824 */ /* 0x000fe200078e0206 */
[----:B------:R-:W-:Y:S01]  /*63d0*/  LOP3.LUT R15, R12, 0x1c0, RZ, 0xc0, !PT ;  /* 0x000001c00c0f7812 */ /* 0x000fe200078ec0ff */
[----:B------:R-:W-:Y:S02]  /*63e0*/  IMAD.SHL.U32 R10, R21, 0x8, RZ ;  /* 0x00000008150a7824 */ /* 0x000fe400078e00ff */
[----:B------:R-:W-:Y:S01]  /*63f0*/  IMAD.SHL.U32 R13, R13, 0x40, RZ ;  /* 0x000000400d0d7824 */ /* 0x000fe200078e00ff */
[----:B------:R-:W-:-:S02]  /*6400*/  LEA.HI.X R4, R24, c[0x0][0x164], R4, 0x1, P0 ;  /* 0x0000590018047a11 */ /* 0x000fc400000f0c04 */
[----:B------:R-:W-:Y:S01]  /*6410*/  LOP3.LUT R2, R15, 0x8, R10, 0xf8, !PT ;  /* 0x000000080f027812 */ /* 0x000fe200078ef80a */
[----:B------:R1:W3:Y:S01]  /*6420*/  SHFL.IDX PT, R24, R8, RZ, 0x181f ;  /* 0x00181fff08187589 */ /* 0x0002e200000e0000 */
[----:B------:R-:W-:Y:S02]  /*6430*/  SHF.R.U32.HI R15, RZ, 0x3, R15 ;  /* 0x00000003ff0f7819 */ /* 0x000fe4000001160f */
[----:B------:R-:W-:Y:S01]  /*6440*/  IADD3 R10, R11, 0x80, RZ ;  /* 0x000000800b0a7810 */ /* 0x000fe20007ffe0ff */
[----:B------:R1:W4:Y:S01]  /*6450*/  SHFL.IDX PT, R25, R4, RZ, 0x181f ;  /* 0x00181fff04197589 */ /* 0x00032200000e0000 */
[----:B------:R-:W-:Y:S02]  /*6460*/  LOP3.LUT R2, R2, R15, RZ, 0x3c, !PT ;  /* 0x0000000f02027212 */ /* 0x000fe400078e3cff */
[----:B------:R-:W-:Y:S02]  /*6470*/  IADD3 R15, R22, 0x40, RZ ;  /* 0x00000040160f7810 */ /* 0x000fe40007ffe0ff */
[----:B------:R-:W-:-:S02]  /*6480*/  ISETP.GE.AND P4, PT, R10, c[0x0][0x198], PT ;  /* 0x000066000a007a0c */ /* 0x000fc40003f86270 */
[----:B------:R-:W-:Y:S02]  /*6490*/  LOP3.LUT R2, R2, 0xfffffe00, R13, 0xf8, !PT ;  /* 0xfffffe0002027812 */ /* 0x000fe400078ef80d */
        /* <DEDUP_REMOVED lines=22> */
[----:B------:R-:W-:-:S04]  /*6600*/  IMAD.WIDE.U32 R206, R206, c[0x0][0x218], R26 ;  /* 0x00008600cece7a25 */ /* 0x000fc800078e001a */
        /* <DEDUP_REMOVED lines=18> */
.L_x_1414:
[----:B-1-34-:R-:W-:Y:S05]  /*6730*/  BSYNC B0 ;  /* 0x0000000000007941 */ /* 0x01afea0003800000 */
.L_x_1413:
        /* <DEDUP_REMOVED lines=22> */
.L_x_1416:
[----:B------:R-:W-:Y:S05]  /*68a0*/  BSYNC B0 ;  /* 0x0000000000007941 */ /* 0x000fea0003800000 */
.L_x_1415:
        /* <DEDUP_REMOVED lines=22> */
.L_x_1418:
[----:B------:R-:W-:Y:S05]  /*6a10*/  BSYNC B0 ;  /* 0x0000000000007941 */ /* 0x000fea0003800000 */
.L_x_1417:
        /* <DEDUP_REMOVED lines=65> */
.L_x_1419:
        /* <DEDUP_REMOVED lines=101> */
.L_x_1423:
[----:B------:R-:W-:Y:S05]  /*7480*/  BSYNC B0 ;  /* 0x0000000000007941 */ /* 0x000fea0003800000 */
.L_x_1422:
        /* <DEDUP_REMOVED lines=135> */
.L_x_1427:
[----:B------:R-:W-:Y:S05]  /*7d00*/  BSYNC B0 ;  /* 0x0000000000007941 */ /* 0x000fea0003800000 */
.L_x_1426:
        /* <DEDUP_REMOVED lines=42> */
.L_x_1429:
[----:B------:R-:W-:Y:S05]  /*7fb0*/  BSYNC B0 ;  /* 0x0000000000007941 */ /* 0x000fea0003800000 */
.L_x_1428:
        /* <DEDUP_REMOVED lines=42> */
.L_x_1431:
[----:B------:R-:W-:Y:S05]  /*8260*/  BSYNC B0 ;  /* 0x0000000000007941 */ /* 0x000fea0003800000 */
.L_x_1430:
        /* <DEDUP_REMOVED lines=42> */
.L_x_1433:
[----:B------:R-:W-:Y:S05]  /*8510*/  BSYNC B0 ;  /* 0x0000000000007941 */ /* 0x000fea0003800000 */
.L_x_1432:
        /* <DEDUP_REMOVED lines=42> */
.L_x_1435:
[----:B------:R-:W-:Y:S05]  /*87c0*/  BSYNC B0 ;  /* 0x0000000000007941 */ /* 0x000fea0003800000 */
.L_x_1434:
        /* <DEDUP_REMOVED lines=41> */
.L_x_1425:
[----:B------:R-:W-:Y:S05]  /*8a60*/  BSYNC B1 ;  /* 0x0000000000017941 */ /* 0x000fea0003800000 */
.L_x_1424:
        /* <DEDUP_REMOVED lines=44> */
.L_x_1438:
[----:B------:R-:W-:Y:S05]  /*8d30*/  BSYNC B0 ;  /* 0x0000000000007941 */ /* 0x000fea0003800000 */
.L_x_1437:
        /* <DEDUP_REMOVED lines=42> */
.L_x_1440:
[----:B------:R-:W-:Y:S05]  /*8fe0*/  BSYNC B0 ;  /* 0x0000000000007941 */ /* 0x000fea0003800000 */
.L_x_1439:
        /* <DEDUP_REMOVED lines=42> */
.L_x_1442:
[----:B------:R-:W-:Y:S05]  /*9290*/  BSYNC B0 ;  /* 0x0000000000007941 */ /* 0x000fea0003800000 */
.L_x_1441:
        /* <DEDUP_REMOVED lines=42> */
.L_x_1444:
[----:B------:R-:W-:Y:S05]  /*9540*/  BSYNC B0 ;  /* 0x0000000000007941 */ /* 0x000fea0003800000 */
.L_x_1443:
        /* <DEDUP_REMOVED lines=42> */
.L_x_1446:
[----:B------:R-:W-:Y:S05]  /*97f0*/  BSYNC B0 ;  /* 0x0000000000007941 */ /* 0x000fea0003800000 */
.L_x_1445:
        /* <DEDUP_REMOVED lines=42> */
.L_x_1421:
        /* <DEDUP_REMOVED lines=50> */
.L_x_1448:
[----:B------:R-:W-:Y:S05]  /*9dc0*/  BSYNC B0 ;  /* 0x0000000000007941 */ /* 0x000fea0003800000 */
.L_x_1447:
        /* <DEDUP_REMOVED lines=176> */
.L_x_1452:
[----:B------:R-:W-:Y:S05]  /*a8d0*/  BSYNC B0 ;  /* 0x0000000000007941 */ /* 0x000fea0003800000 */
.L_x_1451:
        /* <DEDUP_REMOVED lines=106> */
.L_x_1454:
[----:B------:R-:W-:Y:S05]  /*af80*/  BSYNC B0 ;  /* 0x0000000000007941 */ /* 0x000fea0003800000 */
.L_x_1453:
        /* <DEDUP_REMOVED lines=105> */
.L_x_1450:
[----:B------:R-:W-:Y:S05]  /*b620*/  BSYNC B1 ;  /* 0x0000000000017941 */ /* 0x000fea0003800000 */
.L_x_1449:
        /* <DEDUP_REMOVED lines=103> */
.L_x_1456:
[----:B------:R-:W-:Y:S05]  /*bca0*/  BSYNC B0 ;  /* 0x0000000000007941 */ /* 0x000fea0003800000 */
.L_x_1455:
        /* <DEDUP_REMOVED lines=108> */
.L_x_1458:
[----:B------:R-:W-:Y:S05]  /*c370*/  BSYNC B0 ;  /* 0x0000000000007941 */ /* 0x000fea0003800000 */
.L_x_1457:
        /* <DEDUP_REMOVED lines=107> */
.L_x_1436:
[----:B------:R-:W-:Y:S05]  /*ca30*/  BSYNC B2 ;  /* 0x0000000000027941 */ /* 0x000fea0003800000 */
.L_x_1420:
[----:B-1----:R-:W-:Y:S01]  /*ca40*/  IMAD.SHL.U32 R8, R3, 0x40, RZ ;  /* 0x0000004003087824 */ /* 0x002fe200078e00ff */
[----:B------:R-:W-:-:S04]  /*ca50*/  DEPBAR.LE SB0, 0x0 ;  /* 0x000080000000791a */ /* 0x000fc80000000000 */
[----:B------:R-:W-:Y:S01]  /*ca60*/  IMAD.SHL.U32 R9, R18, 0x8, RZ ;  /* 0x0000000812097824 */ /* 0x000fe200078e00ff */
[----:B------:R-:W-:Y:S01]  /*ca70*/  LOP3.LUT R8, R8, 0x1c0, RZ, 0xc0, !PT ;  /* 0x000001c008087812 */ /* 0x000fe200078ec0ff */
[----:B------:R-:W-:Y:S01]  /*ca80*/  IMAD R10, R22, c[0x0][0x208], RZ ;  /* 0x00008200160a7a24 */ /* 0x000fe200078e02ff */
[----:B------:R-:W-:Y:S01]  /*ca90*/  LOP3.LUT P1, RZ, R3, 0x2, RZ, 0xc0, !PT ;  /* 0x0000000203ff7812 */ /* 0x000fe2000782c0ff */
[----:B------:R-:W-:Y:S01]  /*caa0*/  IMAD R198, R19, 0x400, R2 ;  /* 0x0000040013c67824 */ /* 0x000fe200078e0202 */
[----:B------:R-:W-:Y:S01]  /*cab0*/  LOP3.LUT R9, R8, 0x8, R9, 0xf8, !PT ;  /* 0x0000000808097812 */ /* 0x000fe200078ef809 */
[----:B------:R-:W-:Y:S01]  /*cac0*/  IMAD.WIDE.U32 R12, R17, c[0x0][0x208], RZ ;  /* 0x00008200110c7a25 */ /* 0x000fe200078e00ff */
[----:B------:R-:W-:-:S03]  /*cad0*/  SHF.R.U32.HI R8, RZ, 0x3, R8 ;  /* 0x00000003ff087819 */ /* 0x000fc60000011608 */
[----:B------:R-:W-:Y:S01]  /*cae0*/  IMAD R10, R17, c[0x0][0x20c], R10 ;  /* 0x00008300110a7a24 */ /* 0x000fe200078e020a */
[----:B------:R-:W-:Y:S01]  /*caf0*/  LOP3.LUT R8, R9, R8, RZ, 0x3c, !PT ;  /* 0x0000000809087212 */ /* 0x000fe200078e3cff */
[----:B------:R-:W-:Y:S01]  /*cb00*/  IMAD.SHL.U32 R198, R198, 0x2, RZ ;  /* 0x00000002c6c67824 */ /* 0x000fe200078e00ff */
[----:B------:R-:W-:Y:S01]  /*cb10*/  BAR.SYNC.DEFER_BLOCKING 0x0 ;  /* 0x0000000000007b1d */ /* 0x000fe20000010000 */
[----:B------:R-:W-:Y:S01]  /*cb20*/  IMAD.IADD R10, R13, 0x1, R10 ;  /* 0x000000010d0a7824 */ /* 0x000fe200078e020a */
[C---:B------:R-:W-:Y:S01]  /*cb30*/  LEA R9, P0, R12.reuse, R206, 0x6 ;  /* 0x000000ce0c097211 */ /* 0x040fe200078030ff */
[----:B------:R-:W-:Y:S01]  /*cb40*/  IMAD R197, R21, 0x200, R8 ;  /* 0x0000020015c57824 */ /* 0x000fe200078e0208 */
[----:B------:R-:W-:Y:S01]  /*cb50*/  SEL R13, RZ, 0x4, P5 ;  /* 0x00000004ff0d7807 */ /* 0x000fe20002800000 */
[----:B------:R-:W-:Y:S01]  /*cb60*/  IMAD R80, R17, -0x40, R83 ;  /* 0xffffffc011507824 */ /* 0x000fe200078e0253 */
[----:B------:R-:W-:Y:S01]  /*cb70*/  LEA.HI.X R10, R12, R201, R10, 0x6, P0 ;  /* 0x000000c90c0a7211 */ /* 0x000fe200000f340a */
[----:B------:R-:W-:Y:S01]  /*cb80*/  IMAD.SHL.U32 R197, R197, 0x2, RZ ;  /* 0x00000002c5c57824 */ /* 0x000fe200078e00ff */
[----:B------:R-:W-:Y:S01]  /*cb90*/  SEL R12, RZ, 0x2, P4 ;  /* 0x00000002ff0c7807 */ /* 0x000fe20002000000 */
[----:B------:R-:W-:Y:S01]  /*cba0*/  IMAD.SHL.U32 R205, R16, 0x2, RZ ;  /* 0x0000000210cd7824 */ /* 0x000fe200078e00ff */
[----:B------:R-:W-:Y:S01]  /*cbb0*/  LEA R8, P0, R9, c[0x0][0x1f8], 0x1 ;  /* 0x00007e0009087a11 */ /* 0x000fe200078008ff */
[--C-:B------:R-:W-:Y:S01]  /*cbc0*/  IMAD R194, R0, 0x2, R198.reuse ;  /* 0x0000000200c27824 */ /* 0x100fe200078e02c6 */
[----:B------:R-:W-:Y:S01]  /*cbd0*/  IADD3 R11, R197, 0x6100, RZ ;  /* 0x00006100c50b7810 */ /* 0x000fe20007ffe0ff */
[----:B------:R-:W-:Y:S01]  /*cbe0*/  IMAD R193, R5, 0x2, R198 ;  /* 0x0000000205c17824 */ /* 0x000fe200078e02c6 */
[----:B------:R-:W-:Y:S01]  /*cbf0*/  IADD3 R20, R13, R12, R20 ;  /* 0x0000000c0d147210 */ /* 0x000fe20007ffe014 */
[----:B------:R-:W-:Y:S01]  /*cc00*/  IMAD.MOV.U32 R13, RZ, RZ, c[0x0][0x208] ;  /* 0x00008200ff0d7624 */ /* 0x000fe200078e00ff */
[----:B------:R-:W-:Y:S01]  /*cc10*/  IADD3 R196, R197, 0x6120, RZ ;  /* 0x00006120c5c47810 */ /* 0x000fe20007ffe0ff */
[----:B------:R-:W-:Y:S01]  /*cc20*/  IMAD R191, R5, 0x2, R194 ;  /* 0x0000000205bf7824 */ /* 0x000fe200078e02c2 */
[----:B------:R-:W-:Y:S01]  /*cc30*/  LEA.HI.X R9, R9, c[0x0][0x1fc], R10, 0x1, P0 ;  /* 0x00007f0009097a11 */ /* 0x000fe200000f0c0a */
[----:B------:R-:W-:Y:S01]  /*cc40*/  IMAD.IADD R10, R80, 0x1, -R18 ;  /* 0x00000001500a7824 */ /* 0x000fe200078e0a12 */
[----:B------:R-:W-:Y:S01]  /*cc50*/  @P1 IADD3 R196, R11, -0x20, RZ ;  /* 0xffffffe00bc41810 */ /* 0x000fe20007ffe0ff */
[----:B------:R-:W-:Y:S01]  /*cc60*/  IMAD.MOV.U32 R11, RZ, RZ, c[0x0][0x20c] ;  /* 0x00008300ff0b7624 */ /* 0x000fe200078e00ff */
[----:B------:R-:W-:Y:S01]  /*cc70*/  LEA R72, P2, R13, R8, 0x6 ;  /* 0x000000080d487211 */ /* 0x000fe200078430ff */
[----:B------:R-:W-:Y:S01]  /*cc80*/  IMAD.SHL.U32 R195, R2, 0x2, RZ ;  /* 0x0000000202c37824 */ /* 0x000fe200078e00ff */
[----:B------:R-:W-:Y:S01]  /*cc90*/  LDSM.16.M88.4 R52, [R198+0xc100] ;  /* 0x00c10000c634783b */ /* 0x000fe20000000200 */
[----:B------:R-:W-:-:S02]  /*cca0*/  LOP3.LUT P1, RZ, R20, 0x2, RZ, 0xc0, !PT ;  /* 0x0000000214ff7812 */ /* 0x000fc4000782c0ff */
[C---:B------:R-:W-:Y:S01]  /*ccb0*/  ISETP.LT.OR P3, PT, R10.reuse, 0x1, P6 ;  /* 0x000000010a00780c */ /* 0x040fe20003761670 */
[----:B------:R-:W1:Y:S01]  /*ccc0*/  LDSM.16.M88.4 R24, [R197+0x6100] ;  /* 0x00610000c518783b */ /* 0x000e620000000200 */
[----:B------:R-:W-:Y:S01]  /*ccd0*/  LEA.HI.X R73, R13, R9, R11, 0x6, P2 ;  /* 0x000000090d497211 */ /* 0x000fe200010f340b */
[C-C-:B------:R-:W-:Y:S01]  /*cce0*/  IMAD R189, R5.reuse, 0x2, R195.reuse ;  /* 0x0000000205bd7824 */ /* 0x140fe200078e02c3 */
[----:B------:R-:W-:Y:S01]  /*ccf0*/  ISETP.LT.OR P2, PT, R10, 0x1, !P1 ;  /* 0x000000010a00780c */ /* 0x000fe20004f41670 */
[----:B------:R-:W2:Y:S01]  /*cd00*/  LDSM.16.M88.4 R16, [R197+0x6900] ;  /* 0x00690000c510783b */ /* 0x000ea20000000200 */
[----:B------:R-:W-:Y:S01]  /*cd10*/  LOP3.LUT P0, RZ, R20, 0x4, RZ, 0xc0, !PT ;  /* 0x0000000414ff7812 */ /* 0x000fe2000780c0ff */
[----:B------:R-:W-:Y:S02]  /*cd20*/  IMAD R190, R0, 0x2, R195 ;  /* 0x0000000200be7824 */ /* 0x000fe400078e02c3 */
[----:B------:R-:W3:Y:S01]  /*cd30*/  LDSM.16.M88.4 R60, [R197+0x7100] ;  /* 0x00710000c53c783b */ /* 0x000ee20000000200 */
[----:B------:R-:W-:Y:S01]  /*cd40*/  ISETP.LT.OR P4, PT, R10, 0x1, !P0 ;  /* 0x000000010a00780c */ /* 0x000fe20004781670 */
[----:B------:R-:W-:-:S02]  /*cd50*/  IMAD R188, R5, 0x2, R190 ;  /* 0x0000000205bc7824 */ /* 0x000fc400078e02be */
[----:B------:R-:W-:Y:S04]  /*cd60*/  LDSM.16.M88.4 R40, [R194+0xc100] ;  /* 0x00c10000c228783b */ /* 0x000fe80000000200 */
[----:B------:R-:W4:Y:S04]  /*cd70*/  LDSM.16.M88.4 R12, [R196] ;  /* 0x00000000c40c783b */ /* 0x000f280000000200 */
[----:B------:R-:W3:Y:S04]  /*cd80*/  LDSM.16.M88.4 R36, [R197+0x7900] ;  /* 0x00790000c524783b */ /* 0x000ee80000000200 */
[----:B------:R-:W3:Y:S04]  /*cd90*/  LDSM.16.M88.4 R68, [R196+0x800] ;  /* 0x00080000c444783b */ /* 0x000ee80000000200 */
[----:B------:R-:W3:Y:S04]  /*cda0*/  LDSM.16.M88.4 R48, [R196+0x1000] ;  /* 0x00100000c430783b */ /* 0x000ee80000000200 */
[----:B------:R-:W-:Y:S04]  /*cdb0*/  LDSM.16.M88.4 R44, [R196+0x1800] ;  /* 0x00180000c42c783b */ /* 0x000fe80000000200 */
[----:B------:R-:W-:Y:S01]  /*cdc0*/  @!PT LDS RZ, [RZ] ;  /* 0x00000000fffff984 */ /* 0x000fe20000000800 */
[----:B------:R-:W-:Y:S01]  /*cdd0*/  @!PT LDS RZ, [RZ] ;  /* 0x00000000fffff984 */ /* 0x000fe20000000800 */
[----:B------:R-:W-:Y:S01]  /*cde0*/  @!PT LDS RZ, [RZ] ;  /* 0x00000000fffff984 */ /* 0x000fe20000000800 */
[----:B------:R3:W-:Y:S01]  /*cdf0*/  LDGSTS.E.BYPASS.LTC128B.128 [R205+0x100], [R8.64], !P3 ;  /* 0x0010000008cd7fae */ /* 0x0007e2000d901d46 */
[----:B------:R-:W-:-:S03]  /*ce00*/  ISETP.LT.OR P3, PT, R10, 0x21, P6 ;  /* 0x000000210a00780c */ /* 0x000fc60003761670 */
[----:B------:R3:W-:Y:S01]  /*ce10*/  LDGSTS.E.BYPASS.LTC128B.128 [R205+0x2100], [R8.64+0x80], !P2 ;  /* 0x0210008008cd7fae */ /* 0x0007e2000d101d46 */
[C---:B------:R-:W-:Y:S01]  /*ce20*/  ISETP.LT.OR P2, PT, R10.reuse, 0x21, !P1 ;  /* 0x000000210a00780c */ /* 0x040fe20004f41670 */
[----:B-1----:R-:W-:Y:S01]  /*ce30*/  HMMA.16816.F32.BF16 R28, R52, R24, RZ ;  /* 0x00000018341c723c */ /* 0x002fe200000418ff */
[----:B------:R-:W-:Y:S01]  /*ce40*/  ISETP.LT.OR P1, PT, R10, 0x21, !P0 ;  /* 0x000000210a00780c */ /* 0x000fe20004721670 */
[----:B------:R3:W-:Y:S01]  /*ce50*/  LDGSTS.E.BYPASS.LTC128B.128 [R205+0x4100], [R8.64+0x100], !P4 ;  /* 0x0410010008cd7fae */ /* 0x0007e2000e101d46 */
[----:B------:R-:W-:Y:S01]  /*ce60*/  LOP3.LUT P0, RZ, R3, 0x4, RZ, 0xc0, !PT ;  /* 0x0000000403ff7812 */ /* 0x000fe2000780c0ff */
[----:B------:R-:W-:Y:S01]  /*ce70*/  IMAD.MOV.U32 R3, RZ, RZ, 0x40 ;  /* 0x00000040ff037424 */ /* 0x000fe200078e00ff */
[----:B------:R-:W-:-:S03]  /*ce80*/  ISETP.NE.AND P4, PT, R204, RZ, PT ;  /* 0x000000ffcc00720c */ /* 0x000fc60003f85270 */
[C---:B------:R-:W-:Y:S01]  /*ce90*/  HMMA.16816.F32.BF16 R24, R52.reuse, R26, RZ ;  /* 0x0000001a3418723c */ /* 0x040fe200000418ff */
[----:B------:R-:W-:Y:S01]  /*cea0*/  SEL R3, R3, 0xffffffc0, !P0 ;  /* 0xffffffc003037807 */ /* 0x000fe20004000000 */
[----:B------:R1:W-:Y:S04]  /*ceb0*/  LDGSTS.E.BYPASS.LTC128B.128 [R205+0x1100], [R72.64], !P3 ;  /* 0x0110000048cd7fae */ /* 0x0003e8000d901d46 */
[----:B------:R-:W-:Y:S01]  /*cec0*/  IMAD.IADD R192, R197, 0x1, R3 ;  /* 0x00000001c5c07824 */ /* 0x000fe200078e0203 */
[----:B------:R1:W-:Y:S01]  /*ced0*/  LDGSTS.E.BYPASS.LTC128B.128 [R205+0x3100], [R72.64+0x80], !P2 ;  /* 0x0310008048cd7fae */ /* 0x0003e2000d101d46 */
[C---:B--2---:R-:W-:Y:S01]  /*cee0*/  HMMA.16816.F32.BF16 R20, R52.reuse, R16, RZ ;  /* 0x000000103414723c */ /* 0x044fe200000418ff */
[----:B------:R-:W-:Y:S01]  /*cef0*/  IMAD.IADD R184, R3, 0x1, R196 ;  /* 0x0000000103b87824 */ /* 0x000fe200078e02c4 */
[----:B------:R-:W-:Y:S01]  /*cf00*/  LOP3.LUT R3, R6, 0xffffffe0, RZ, 0xc0, !PT ;  /* 0xffffffe006037812 */ /* 0x000fe200078ec0ff */
[----:B------:R1:W-:Y:S04]  /*cf10*/  LDGSTS.E.BYPASS.LTC128B.128 [R205+0x5100], [R72.64+0x100], !P1 ;  /* 0x0510010048cd7fae */ /* 0x0003e8000c901d46 */
[----:B------:R-:W-:Y:S01]  /*cf20*/  LDSM.16.M88.4 R32, [R192+0x6100] ;  /* 0x00610000c020783b */ /* 0x000fe20000000200 */
[----:B------:R-:W-:Y:S01]  /*cf30*/  HMMA.16816.F32.BF16 R16, R52, R18, RZ ;  /* 0x000000123410723c */ /* 0x000fe200000418ff */
[----:B------:R-:W-:-:S02]  /*cf40*/  IMAD.IADD R84, R84, 0x1, -R3 ;  /* 0x0000000154547824 */ /* 0x000fc400078e0a03 */
[----:B------:R-:W-:Y:S03]  /*cf50*/  LDSM.16.M88.4 R88, [R197+0x9100] ;  /* 0x00910000c558783b */ /* 0x000fe60000000200 */
[----:B------:R-:W-:Y:S01]  /*cf60*/  SHF.R.S32.HI R3, RZ, 0x1f, R84 ;  /* 0x0000001fff037819 */ /* 0x000fe20000011454 */
[----:B---3--:R-:W2:Y:S01]  /*cf70*/  LDSM.16.M88.4 R8, [R193+0xc100] ;  /* 0x00c10000c108783b */ /* 0x008ea20000000200 */
[C---:B------:R-:W-:Y:S02]  /*cf80*/  HMMA.16816.F32.BF16 R64, R52.reuse, R60, RZ ;  /* 0x0000003c3440723c */ /* 0x040fe400000418ff */
[----:B------:R-:W-:Y:S01]  /*cf90*/  LEA.HI R3, R3, R84, RZ, 0x2 ;  /* 0x0000005403037211 */ /* 0x000fe200078f10ff */
[----:B------:R-:W-:Y:S03]  /*cfa0*/  LDSM.16.M88.4 R76, [R197+0x9900] ;  /* 0x00990000c54c783b */ /* 0x000fe60000000200 */
[----:B------:R-:W-:Y:S01]  /*cfb0*/  LOP3.LUT R3, R3, 0x7ffffffc, RZ, 0xc0, !PT ;  /* 0x7ffffffc03037812 */ /* 0x000fe200078ec0ff */
[----:B------:R-:W0:Y:S01]  /*cfc0*/  LDGDEPBAR ;  /* 0x00000000000079af */ /* 0x000e220000000000 */
[----:B------:R-:W-:Y:S03]  /*cfd0*/  HMMA.16816.F32.BF16 R60, R52, R62, RZ ;  /* 0x0000003e343c723c */ /* 0x000fe600000418ff */
[----:B------:R-:W-:Y:S01]  /*cfe0*/  IMAD.IADD R3, R84, 0x1, -R3 ;  /* 0x0000000154037824 */ /* 0x000fe200078e0a03 */
[----:B-1----:R-:W-:Y:S03]  /*cff0*/  LDSM.16.M88.4 R72, [R198+0x10100] ;  /* 0x01010000c648783b */ /* 0x002fe60000000200 */
[----:B------:R-:W-:Y:S01]  /*d000*/  IMAD R80, R3, -0x2, R80 ;  /* 0xfffffffe03507824 */ /* 0x000fe200078e0250 */
[----:B----4-:R-:W-:Y:S04]  /*d010*/  HMMA.16816.F32.BF16 R28, R40, R12, R28 ;  /* 0x0000000c281c723c */ /* 0x010fe8000004181c */
[----:B------:R-:W-:-:S02]  /*d020*/  ISETP.GT.AND P3, PT, R80, RZ, PT ;  /* 0x000000ff5000720c */ /* 0x000fc40003f64270 */
[C---:B------:R-:W-:Y:S02]  /*d030*/  ISETP.GT.AND P2, PT, R80.reuse, 0x1, PT ;  /* 0x000000015000780c */ /* 0x040fe40003f44270 */
[----:B------:R-:W-:Y:S01]  /*d040*/  HMMA.16816.F32.BF16 R24, R40, R14, R24 ;  /* 0x0000000e2818723c */ /* 0x000fe20000041818 */
[----:B------:R-:W-:Y:S01]  /*d050*/  LDSM.16.M88.4 R12, [R192+0x7100] ;  /* 0x00710000c00c783b */ /* 0x000fe20000000200 */
[C---:B------:R-:W-:Y:S02]  /*d060*/  ISETP.GT.AND P1, PT, R80.reuse, 0x8, PT ;  /* 0x000000085000780c */ /* 0x040fe40003f24270 */
[----:B------:R-:W-:-:S04]  /*d070*/  ISETP.GT.AND P0, PT, R80, 0x9, PT ;  /* 0x000000095000780c */ /* 0x000fc80003f04270 */
[C---:B------:R-:W-:Y:S08]  /*d080*/  HMMA.16816.F32.BF16 R56, R52.reuse, R36, RZ ;  /* 0x000000243438723c */ /* 0x040ff000000418ff */
[----:B------:R-:W-:Y:S01]  /*d090*/  HMMA.16816.F32.BF16 R52, R52, R38, RZ ;  /* 0x000000263434723c */ /* 0x000fe200000418ff */
[----:B------:R-:W1:Y:S07]  /*d0a0*/  LDSM.16.M88.4 R36, [R192+0x6900] ;  /* 0x00690000c024783b */ /* 0x000e6e0000000200 */
[C---:B------:R-:W-:Y:S08]  /*d0b0*/  HMMA.16816.F32.BF16 R20, R40.reuse, R68, R20 ;  /* 0x000000442814723c */ /* 0x040ff00000041814 */
[C---:B------:R-:W-:Y:S01]  /*d0c0*/  HMMA.16816.F32.BF16 R16, R40.reuse, R70, R16 ;  /* 0x000000462810723c */ /* 0x040fe20000041810 */
[----:B------:R-:W3:Y:S07]  /*d0d0*/  LDSM.16.M88.4 R68, [R192+0x7900] ;  /* 0x00790000c044783b */ /* 0x000eee0000000200 */
[C---:B------:R-:W-:Y:S08]  /*d0e0*/  HMMA.16816.F32.BF16 R64, R40.reuse, R48, R64 ;  /* 0x000000302840723c */ /* 0x040ff00000041840 */
[----:B------:R-:W-:Y:S01]  /*d0f0*/  HMMA.16816.F32.BF16 R60, R40, R50, R60 ;  /* 0x00000032283c723c */ /* 0x000fe2000004183c */
[----:B------:R-:W-:Y:S07]  /*d100*/  LDSM.16.M88.4 R48, [R184] ;  /* 0x00000000b830783b */ /* 0x000fee0000000200 */
[C---:B--2---:R-:W-:Y:S08]  /*d110*/  HMMA.16816.F32.BF16 R28, R8.reuse, R32, R28 ;  /* 0x00000020081c723c */ /* 0x044ff0000004181c */
[----:B------:R-:W-:Y:S01]  /*d120*/  HMMA.16816.F32.BF16 R24, R8, R34, R24 ;  /* 0x000000220818723c */ /* 0x000fe20000041818 */
[----:B------:R-:W2:Y:S07]  /*d130*/  LDSM.16.M88.4 R32, [R191+0xc100] ;  /* 0x00c10000bf20783b */ /* 0x000eae0000000200 */
[C---:B------:R-:W-:Y:S08]  /*d140*/  HMMA.16816.F32.BF16 R56, R40.reuse, R44, R56 ;  /* 0x0000002c2838723c */ /* 0x040ff00000041838 */
[----:B------:R-:W-:Y:S01]  /*d150*/  HMMA.16816.F32.BF16 R52, R40, R46, R52 ;  /* 0x0000002e2834723c */ /* 0x000fe20000041834 */
[----:B------:R-:W4:Y:S04]  /*d160*/  LDSM.16.M88.4 R44, [R184+0x800] ;  /* 0x00080000b82c783b */ /* 0x000f280000000200 */
[----:B------:R-:W2:Y:S03]  /*d170*/  LDSM.16.M88.4 R40, [R184+0x1000] ;  /* 0x00100000b828783b */ /* 0x000ea60000000200 */
[C---:B-1----:R-:W-:Y:S08]  /*d180*/  HMMA.16816.F32.BF16 R20, R8.reuse, R36, R20 ;  /* 0x000000240814723c */ /* 0x042ff00000041814 */
[C---:B------:R-:W-:Y:S01]  /*d190*/  HMMA.16816.F32.BF16 R16, R8.reuse, R38, R16 ;  /* 0x000000260810723c */ /* 0x040fe20000041810 */
[----:B------:R-:W1:Y:S07]  /*d1a0*/  LDSM.16.M88.4 R36, [R184+0x1800] ;  /* 0x00180000b824783b */ /* 0x000e6e0000000200 */
[C---:B------:R-:W-:Y:S08]  /*d1b0*/  HMMA.16816.F32.BF16 R64, R8.reuse, R12, R64 ;  /* 0x0000000c0840723c */ /* 0x040ff00000041840 */
        /* <DEDUP_REMOVED lines=9> */
[C---:B----4-:R-:W-:Y:S08]  /*d250*/  HMMA.16816.F32.BF16 R20, R32.reuse, R44, R20 ;  /* 0x0000002c2014723c */ /* 0x050ff00000041814 */
[C---:B------:R-:W-:Y:S01]  /*d260*/  HMMA.16816.F32.BF16 R16, R32.reuse, R46, R16 ;  /* 0x0000002e2010723c */ /* 0x040fe20000041810 */
[----:B------:R-:W2:Y:S07]  /*d270*/  LDSM.16.M88.4 R44, [R194+0x10100] ;  /* 0x01010000c22c783b */ /* 0x000eae0000000200 */
[C---:B------:R-:W-:Y:S08]  /*d280*/  HMMA.16816.F32.BF16 R64, R32.reuse, R40, R64 ;  /* 0x000000282040723c */ /* 0x040ff00000041840 */
[C---:B------:R-:W-:Y:S01]  /*d290*/  HMMA.16816.F32.BF16 R60, R32.reuse, R42, R60 ;  /* 0x0000002a203c723c */ /* 0x040fe2000004183c */
[----:B------:R-:W4:Y:S07]  /*d2a0*/  LDSM.16.M88.4 R40, [R196+0x2800] ;  /* 0x00280000c428783b */ /* 0x000f2e0000000200 */
[C---:B-1----:R-:W-:Y:S08]  /*d2b0*/  HMMA.16816.F32.BF16 R56, R32.reuse, R36, R56 ;  /* 0x000000242038723c */ /* 0x042ff00000041838 */
[----:B------:R-:W-:Y:S01]  /*d2c0*/  HMMA.16816.F32.BF16 R52, R32, R38, R52 ;  /* 0x000000262034723c */ /* 0x000fe20000041834 */
[----:B------:R-:W1:Y:S04]  /*d2d0*/  LDSM.16.M88.4 R36, [R196+0x3000] ;  /* 0x00300000c424783b */ /* 0x000e680000000200 */
[----:B------:R-:W-:Y:S03]  /*d2e0*/  LDSM.16.M88.4 R32, [R193+0x10100] ;  /* 0x01010000c120783b */ /* 0x000fe60000000200 */
[C---:B------:R-:W-:Y:S08]  /*d2f0*/  HMMA.16816.F32.BF16 R28, R72.reuse, R12, R28 ;  /* 0x0000000c481c723c */ /* 0x040ff0000004181c */
[C---:B------:R-:W-:Y:S01]  /*d300*/  HMMA.16816.F32.BF16 R24, R72.reuse, R14, R24 ;  /* 0x0000000e4818723c */ /* 0x040fe20000041818 */
[----:B------:R-:W1:Y:S07]  /*d310*/  LDSM.16.M88.4 R12, [R192+0x8100] ;  /* 0x00810000c00c783b */ /* 0x000e6e0000000200 */
[C---:B---3--:R-:W-:Y:S08]  /*d320*/  HMMA.16816.F32.BF16 R20, R72.reuse, R8, R20 ;  /* 0x000000084814723c */ /* 0x048ff00000041814 */
[C---:B------:R-:W-:Y:S01]  /*d330*/  HMMA.16816.F32.BF16 R16, R72.reuse, R10, R16 ;  /* 0x0000000a4810723c */ /* 0x040fe20000041810 */
[----:B------:R-:W3:Y:S07]  /*d340*/  LDSM.16.M88.4 R8, [R192+0x8900] ;  /* 0x00890000c008783b */ /* 0x000eee0000000200 */
[C---:B------:R-:W-:Y:S08]  /*d350*/  HMMA.16816.F32.BF16 R64, R72.reuse, R88, R64 ;  /* 0x000000584840723c */ /* 0x040ff00000041840 */
[----:B------:R-:W-:Y:S08]  /*d360*/  HMMA.16816.F32.BF16 R60, R72, R90, R60 ;  /* 0x0000005a483c723c */ /* 0x000ff0000004183c */
[C---:B--2---:R-:W-:Y:S08]  /*d370*/  HMMA.16816.F32.BF16 R28, R44.reuse, R68, R28 ;  /* 0x000000442c1c723c */ /* 0x044ff0000004181c */
[----:B------:R-:W-:Y:S01]  /*d380*/  HMMA.16816.F32.BF16 R24, R44, R70, R24 ;  /* 0x000000462c18723c */ /* 0x000fe20000041818 */
[----:B------:R-:W-:Y:S07]  /*d390*/  LDSM.16.M88.4 R68, [R184+0x3800] ;  /* 0x00380000b844783b */ /* 0x000fee0000000200 */
[C---:B------:R-:W-:Y:S08]  /*d3a0*/  HMMA.16816.F32.BF16 R56, R72.reuse, R76, R56 ;  /* 0x0000004c4838723c */ /* 0x040ff00000041838 */
[----:B------:R-:W-:Y:S01]  /*d3b0*/  HMMA.16816.F32.BF16 R52, R72, R78, R52 ;  /* 0x0000004e4834723c */ /* 0x000fe20000041834 */
[----:B------:R-:W-:Y:S04]  /*d3c0*/  LDSM.16.M88.4 R76, [R191+0x10100] ;  /* 0x01010000bf4c783b */ /* 0x000fe80000000200 */
[----:B------:R-:W-:Y:S03]  /*d3d0*/  LDSM.16.M88.4 R72, [R184+0x3000] ;  /* 0x00300000b848783b */ /* 0x000fe60000000200 */
[C---:B----4-:R-:W-:Y:S08]  /*d3e0*/  HMMA.16816.F32.BF16 R20, R44.reuse, R40, R20 ;  /* 0x000000282c14723c */ /* 0x050ff00000041814 */
[C---:B------:R-:W-:Y:S01]  /*d3f0*/  HMMA.16816.F32.BF16 R16, R44.reuse, R42, R16 ;  /* 0x0000002a2c10723c */ /* 0x040fe20000041810 */
[----:B------:R-:W2:Y:S07]  /*d400*/  LDSM.16.M88.4 R40, [R192+0x9100] ;  /* 0x00910000c028783b */ /* 0x000eae0000000200 */
[C---:B-1----:R-:W-:Y:S08]  /*d410*/  HMMA.16816.F32.BF16 R64, R44.reuse, R36, R64 ;  /* 0x000000242c40723c */ /* 0x042ff00000041840 */
[----:B------:R-:W-:Y:S01]  /*d420*/  HMMA.16816.F32.BF16 R60, R44, R38, R60 ;  /* 0x000000262c3c723c */ /* 0x000fe2000004183c */
[----:B------:R-:W1:Y:S07]  /*d430*/  LDSM.16.M88.4 R36, [R192+0x9900] ;  /* 0x00990000c024783b */ /* 0x000e6e0000000200 */
[C---:B------:R-:W-:Y:S08]  /*d440*/  HMMA.16816.F32.BF16 R28, R32.reuse, R12, R28 ;  /* 0x0000000c201c723c */ /* 0x040ff0000004181c */
[----:B------:R-:W-:Y:S01]  /*d450*/  HMMA.16816.F32.BF16 R24, R32, R14, R24 ;  /* 0x0000000e2018723c */ /* 0x000fe20000041818 */
[----:B------:R-:W4:Y:S07]  /*d460*/  LDSM.16.M88.4 R12, [R184+0x2000] ;  /* 0x00200000b80c783b */ /* 0x000f2e0000000200 */
[C---:B------:R-:W-:Y:S08]  /*d470*/  HMMA.16816.F32.BF16 R56, R44.reuse, R48, R56 ;  /* 0x000000302c38723c */ /* 0x040ff00000041838 */
[----:B------:R-:W-:Y:S01]  /*d480*/  HMMA.16816.F32.BF16 R52, R44, R50, R52 ;  /* 0x000000322c34723c */ /* 0x000fe20000041834 */
[----:B------:R-:W-:Y:S04]  /*d490*/  LDSM.16.M88.4 R48, [R198+0x14100] ;  /* 0x01410000c630783b */ /* 0x000fe80000000200 */
        /* <DEDUP_REMOVED lines=8> */
[----:B------:R-:W-:Y:S01]  /*d520*/  HMMA.16816.F32.BF16 R52, R32, R38, R52 ;  /* 0x000000262034723c */ /* 0x000fe20000041834 */
[----:B------:R-:W1:Y:S04]  /*d530*/  LDSM.16.M88.4 R36, [R197+0xb100] ;  /* 0x00b10000c524783b */ /* 0x000e680000000200 */
[----:B------:R-:W1:Y:S03]  /*d540*/  LDSM.16.M88.4 R32, [R197+0xb900] ;  /* 0x00b90000c520783b */ /* 0x000e660000000200 */
[C---:B----4-:R-:W-:Y:S08]  /*d550*/  HMMA.16816.F32.BF16 R28, R76.reuse, R12, R28 ;  /* 0x0000000c4c1c723c */ /* 0x050ff0000004181c */
[C---:B------:R-:W-:Y:S01]  /*d560*/  HMMA.16816.F32.BF16 R24, R76.reuse, R14, R24 ;  /* 0x0000000e4c18723c */ /* 0x040fe20000041818 */
[----:B------:R-:W-:Y:S07]  /*d570*/  LDSM.16.M88.4 R12, [R194+0x14100] ;  /* 0x01410000c20c783b */ /* 0x000fee0000000200 */
[C---:B---3--:R-:W-:Y:S08]  /*d580*/  HMMA.16816.F32.BF16 R20, R76.reuse, R8, R20 ;  /* 0x000000084c14723c */ /* 0x048ff00000041814 */
[C---:B------:R-:W-:Y:S01]  /*d590*/  HMMA.16816.F32.BF16 R16, R76.reuse, R10, R16 ;  /* 0x0000000a4c10723c */ /* 0x040fe20000041810 */
[----:B------:R-:W3:Y:S07]  /*d5a0*/  LDSM.16.M88.4 R8, [R196+0x4000] ;  /* 0x00400000c408783b */ /* 0x000eee0000000200 */
[C---:B------:R-:W-:Y:S08]  /*d5b0*/  HMMA.16816.F32.BF16 R64, R76.reuse, R72, R64 ;  /* 0x000000484c40723c */ /* 0x040ff00000041840 */
[C---:B------:R-:W-:Y:S08]  /*d5c0*/  HMMA.16816.F32.BF16 R60, R76.reuse, R74, R60 ;  /* 0x0000004a4c3c723c */ /* 0x040ff0000004183c */
[C---:B------:R-:W-:Y:S08]  /*d5d0*/  HMMA.16816.F32.BF16 R56, R76.reuse, R68, R56 ;  /* 0x000000444c38723c */ /* 0x040ff00000041838 */
[----:B------:R-:W-:Y:S01]  /*d5e0*/  HMMA.16816.F32.BF16 R52, R76, R70, R52 ;  /* 0x000000464c34723c */ /* 0x000fe20000041834 */
[----:B------:R-:W-:Y:S04]  /*d5f0*/  LDSM.16.M88.4 R68, [R196+0x5000] ;  /* 0x00500000c444783b */ /* 0x000fe80000000200 */
[----:B------:R-:W-:Y:S03]  /*d600*/  LDSM.16.M88.4 R76, [R196+0x5800] ;  /* 0x00580000c44c783b */ /* 0x000fe60000000200 */
[C---:B------:R-:W-:Y:S08]  /*d610*/  HMMA.16816.F32.BF16 R28, R48.reuse, R44, R28 ;  /* 0x0000002c301c723c */ /* 0x040ff0000004181c */
[C---:B------:R-:W-:Y:S01]  /*d620*/  HMMA.16816.F32.BF16 R24, R48.reuse, R46, R24 ;  /* 0x0000002e3018723c */ /* 0x040fe20000041818 */
[----:B------:R-:W4:Y:S07]  /*d630*/  LDSM.16.M88.4 R44, [R196+0x4800] ;  /* 0x00480000c42c783b */ /* 0x000f2e0000000200 */
[C---:B--2---:R-:W-:Y:S08]  /*d640*/  HMMA.16816.F32.BF16 R20, R48.reuse, R40, R20 ;  /* 0x000000283014723c */ /* 0x044ff00000041814 */
[C---:B------:R-:W-:Y:S01]  /*d650*/  HMMA.16816.F32.BF16 R16, R48.reuse, R42, R16 ;  /* 0x0000002a3010723c */ /* 0x040fe20000041810 */
[----:B------:R-:W-:Y:S07]  /*d660*/  LDSM.16.M88.4 R40, [R192+0xa100] ;  /* 0x00a10000c028783b */ /* 0x000fee0000000200 */
[C---:B-1----:R-:W-:Y:S01]  /*d670*/  HMMA.16816.F32.BF16 R72, R48.reuse, R36, R64 ;  /* 0x000000243048723c */ /* 0x042fe20000041840 */
[----:B------:R-:W1:Y:S07]  /*d680*/  LDSM.16.M88.4 R64, [R193+0x14100] ;  /* 0x01410000c140783b */ /* 0x000e6e0000000200 */
[C---:B------:R-:W-:Y:S01]  /*d690*/  HMMA.16816.F32.BF16 R60, R48.reuse, R38, R60 ;  /* 0x00000026303c723c */ /* 0x040fe2000004183c */
[----:B------:R-:W-:Y:S07]  /*d6a0*/  LDSM.16.M88.4 R36, [R191+0x14100] ;  /* 0x01410000bf24783b */ /* 0x000fee0000000200 */
[C---:B------:R-:W-:Y:S08]  /*d6b0*/  HMMA.16816.F32.BF16 R56, R48.reuse, R32, R56 ;  /* 0x000000203038723c */ /* 0x040ff00000041838 */
[----:B------:R-:W-:Y:S01]  /*d6c0*/  HMMA.16816.F32.BF16 R52, R48, R34, R52 ;  /* 0x000000223034723c */ /* 0x000fe20000041834 */
[----:B------:R-:W2:Y:S04]  /*d6d0*/  LDSM.16.M88.4 R32, [R192+0xa900] ;  /* 0x00a90000c020783b */ /* 0x000ea80000000200 */
[----:B------:R-:W-:Y:S03]  /*d6e0*/  LDSM.16.M88.4 R48, [R184+0x5000] ;  /* 0x00500000b830783b */ /* 0x000fe60000000200 */
[C---:B---3--:R-:W-:Y:S08]  /*d6f0*/  HMMA.16816.F32.BF16 R28, R12.reuse, R8, R28 ;  /* 0x000000080c1c723c */ /* 0x048ff0000004181c */
[C---:B------:R-:W-:Y:S01]  /*d700*/  HMMA.16816.F32.BF16 R24, R12.reuse, R10, R24 ;  /* 0x0000000a0c18723c */ /* 0x040fe20000041818 */
[----:B------:R-:W3:Y:S07]  /*d710*/  LDSM.16.M88.4 R8, [R192+0xb100] ;  /* 0x00b10000c008783b */ /* 0x000eee0000000200 */
[C---:B----4-:R-:W-:Y:S08]  /*d720*/  HMMA.16816.F32.BF16 R20, R12.reuse, R44, R20 ;  /* 0x0000002c0c14723c */ /* 0x050ff00000041814 */
[C---:B------:R-:W-:Y:S01]  /*d730*/  HMMA.16816.F32.BF16 R16, R12.reuse, R46, R16 ;  /* 0x0000002e0c10723c */ /* 0x040fe20000041810 */
[----:B------:R-:W-:Y:S07]  /*d740*/  LDSM.16.M88.4 R44, [R192+0xb900] ;  /* 0x00b90000c02c783b */ /* 0x000fee0000000200 */
[C---:B------:R-:W-:Y:S08]  /*d750*/  HMMA.16816.F32.BF16 R72, R12.reuse, R68, R72 ;  /* 0x000000440c48723c */ /* 0x040ff00000041848 */
[C---:B------:R-:W-:Y:S08]  /*d760*/  HMMA.16816.F32.BF16 R60, R12.reuse, R70, R60 ;  /* 0x000000460c3c723c */ /* 0x040ff0000004183c */
[C---:B------:R-:W-:Y:S08]  /*d770*/  HMMA.16816.F32.BF16 R56, R12.reuse, R76, R56 ;  /* 0x0000004c0c38723c */ /* 0x040ff00000041838 */
[----:B------:R-:W-:Y:S01]  /*d780*/  HMMA.16816.F32.BF16 R52, R12, R78, R52 ;  /* 0x0000004e0c34723c */ /* 0x000fe20000041834 */
[----:B------:R-:W4:Y:S07]  /*d790*/  LDSM.16.M88.4 R12, [R184+0x4000] ;  /* 0x00400000b80c783b */ /* 0x000f2e0000000200 */
[C---:B-1----:R-:W-:Y:S08]  /*d7a0*/  HMMA.16816.F32.BF16 R28, R64.reuse, R40, R28 ;  /* 0x00000028401c723c */ /* 0x042ff0000004181c */
[C---:B------:R-:W-:Y:S01]  /*d7b0*/  HMMA.16816.F32.BF16 R24, R64.reuse, R42, R24 ;  /* 0x0000002a4018723c */ /* 0x040fe20000041818 */
[----:B------:R-:W1:Y:S07]  /*d7c0*/  LDSM.16.M88.4 R40, [R184+0x4800] ;  /* 0x00480000b828783b */ /* 0x000e6e0000000200 */
[C---:B--2---:R-:W-:Y:S08]  /*d7d0*/  HMMA.16816.F32.BF16 R20, R64.reuse, R32, R20 ;  /* 0x000000204014723c */ /* 0x044ff00000041814 */
[----:B------:R-:W-:Y:S01]  /*d7e0*/  HMMA.16816.F32.BF16 R16, R64, R34, R16 ;  /* 0x000000224010723c */ /* 0x000fe20000041810 */
[----:B------:R-:W2:Y:S01]  /*d7f0*/  LDSM.16.M88.4 R32, [R184+0x5800] ;  /* 0x00580000b820783b */ /* 0x000ea20000000200 */
[----:B------:R-:W-:-:S06]  /*d800*/  DEPBAR.LE SB0, 0x0 ;  /* 0x000080000000791a */ /* 0x000fcc0000000000 */
[----:B---3--:R-:W-:Y:S08]  /*d810*/  HMMA.16816.F32.BF16 R72, R64, R8, R72 ;  /* 0x000000084048723c */ /* 0x008ff00000041848 */
[C---:B----4-:R-:W-:Y:S08]  /*d820*/  HMMA.16816.F32.BF16 R28, R36.reuse, R12, R28 ;  /* 0x0000000c241c723c */ /* 0x050ff0000004181c */
[----:B------:R-:W-:Y:S08]  /*d830*/  HMMA.16816.F32.BF16 R24, R36, R14, R24 ;  /* 0x0000000e2418723c */ /* 0x000ff00000041818 */
[----:B------:R-:W-:Y:S08]  /*d840*/  HMMA.16816.F32.BF16 R60, R64, R10, R60 ;  /* 0x0000000a403c723c */ /* 0x000ff0000004183c */
[----:B-1----:R-:W-:Y:S01]  /*d850*/  HMMA.16816.F32.BF16 R20, R36, R40, R20 ;  /* 0x000000282414723c */ /* 0x002fe20000041814 */
[----:B------:R-:W-:-:S02]  /*d860*/  FSEL R3, R28, -INF , P3 ;  /* 0xff8000001c037808 */ /* 0x000fc40001800000 */
[----:B------:R-:W-:Y:S02]  /*d870*/  FSEL R29, R29, -INF , P2 ;  /* 0xff8000001d1d7808 */ /* 0x000fe40001000000 */
[----:B------:R-:W-:Y:S02]  /*d880*/  FSEL R12, R31, -INF , P2 ;  /* 0xff8000001f0c7808 */ /* 0x000fe40001000000 */
[----:B------:R-:W-:Y:S01]  /*d890*/  FMNMX.FTZ R8, R3, R29, !PT ;  /* 0x0000001d03087209 */ /* 0x000fe20007810000 */
[----:B------:R-:W-:Y:S01]  /*d8a0*/  HMMA.16816.F32.BF16 R56, R64, R44, R56 ;  /* 0x0000002c4038723c */ /* 0x000fe20000041838 */
[----:B------:R-:W-:Y:S02]  /*d8b0*/  FSEL R13, R24, -INF , P1 ;  /* 0xff800000180d7808 */ /* 0x000fe40000800000 */
[----:B------:R-:W-:Y:S02]  /*d8c0*/  FSEL R26, R26, -INF , P1 ;  /* 0xff8000001a1a7808 */ /* 0x000fe40000800000 */
[----:B------:R-:W-:-:S02]  /*d8d0*/  FSEL R25, R25, -INF , P0 ;  /* 0xff80000019197808 */ /* 0x000fc40000000000 */
[C---:B------:R-:W-:Y:S01]  /*d8e0*/  ISETP.GT.AND P1, PT, R80.reuse, 0x10, PT ;  /* 0x000000105000780c */ /* 0x040fe20003f24270 */
[----:B------:R-:W-:Y:S01]  /*d8f0*/  HMMA.16816.F32.BF16 R16, R36, R42, R16 ;  /* 0x0000002a2410723c */ /* 0x000fe20000041810 */
[----:B------:R-:W-:Y:S02]  /*d900*/  FMNMX.FTZ R8, R13, R8, !PT ;  /* 0x000000080d087209 */ /* 0x000fe40007810000 */
[----:B------:R-:W-:Y:S02]  /*d910*/  FSEL R6, R27, -INF , P0 ;  /* 0xff8000001b067808 */ /* 0x000fe40000000000 */
[----:B------:R-:W-:Y:S02]  /*d920*/  ISETP.GT.AND P0, PT, R80, 0x11, PT ;  /* 0x000000115000780c */ /* 0x000fe40003f04270 */
[----:B------:R-:W-:Y:S01]  /*d930*/  FMNMX.FTZ R8, R25, R8, !PT ;  /* 0x0000000819087209 */ /* 0x000fe20007810000 */
[----:B------:R-:W-:Y:S01]  /*d940*/  HMMA.16816.F32.BF16 R52, R64, R46, R52 ;  /* 0x0000002e4034723c */ /* 0x000fe20000041834 */
[----:B------:R-:W-:-:S02]  /*d950*/  FSEL R11, R20, -INF , P1 ;  /* 0xff800000140b7808 */ /* 0x000fc40000800000 */
[C---:B------:R-:W-:Y:S02]  /*d960*/  ISETP.GT.AND P2, PT, R80.reuse, 0x18, PT ;  /* 0x000000185000780c */ /* 0x040fe40003f44270 */
[----:B------:R-:W-:Y:S02]  /*d970*/  FSEL R21, R21, -INF , P0 ;  /* 0xff80000015157808 */ /* 0x000fe40000000000 */
[----:B------:R-:W-:Y:S01]  /*d980*/  FMNMX.FTZ R14, R11, R8, !PT ;  /* 0x000000080b0e7209 */ /* 0x000fe20007810000 */
[----:B------:R-:W-:Y:S01]  /*d990*/  HMMA.16816.F32.BF16 R72, R36, R48, R72 ;  /* 0x000000302448723c */ /* 0x000fe20000041848 */
[----:B------:R-:W-:Y:S02]  /*d9a0*/  FSEL R10, R23, -INF , P0 ;  /* 0xff800000170a7808 */ /* 0x000fe40000000000 */
[----:B------:R-:W-:Y:S02]  /*d9b0*/  ISETP.GT.AND P0, PT, R80, 0x19, PT ;  /* 0x000000195000780c */ /* 0x000fe40003f04270 */
[----:B------:R-:W-:-:S02]  /*d9c0*/  FMNMX.FTZ R14, R21, R14, !PT ;  /* 0x0000000e150e7209 */ /* 0x000fc40007810000 */
[----:B------:R-:W-:Y:S01]  /*d9d0*/  FSEL R22, R22, -INF , P1 ;  /* 0xff80000016167808 */ /* 0x000fe20000800000 */
[C---:B------:R-:W-:Y:S01]  /*d9e0*/  HMMA.16816.F32.BF16 R60, R36.reuse, R50, R60 ;  /* 0x00000032243c723c */ /* 0x040fe2000004183c */
[----:B------:R-:W-:Y:S02]  /*d9f0*/  FSEL R9, R16, -INF , P2 ;  /* 0xff80000010097808 */ /* 0x000fe40001000000 */
[----:B------:R-:W-:Y:S01]  /*da00*/  FSEL R17, R17, -INF , P0 ;  /* 0xff80000011117808 */ /* 0x000fe20000000000 */
[----:B------:R-:W-:Y:S01]  /*da10*/  BAR.SYNC.DEFER_BLOCKING 0x0 ;  /* 0x0000000000007b1d */ /* 0x000fe20000010000 */
[----:B------:R-:W-:Y:S02]  /*da20*/  ISETP.GT.AND P1, PT, R80, 0x20, PT ;  /* 0x000000205000780c */ /* 0x000fe40003f24270 */
[----:B------:R-:W-:Y:S01]  /*da30*/  FMNMX.FTZ R14, R9, R14, !PT ;  /* 0x0000000e090e7209 */ /* 0x000fe20007810000 */
[----:B--2---:R-:W-:Y:S01]  /*da40*/  HMMA.16816.F32.BF16 R56, R36, R32, R56 ;  /* 0x000000202438723c */ /* 0x004fe20000041838 */
[----:B------:R-:W-:-:S02]  /*da50*/  FSEL R30, R30, -INF , P3 ;  /* 0xff8000001e1e7808 */ /* 0x000fc40001800000 */
[----:B------:R-:W-:Y:S02]  /*da60*/  FSEL R8, R19, -INF , P0 ;  /* 0xff80000013087808 */ /* 0x000fe40000000000 */
[----:B------:R-:W-:Y:S02]  /*da70*/  ISETP.GT.AND P0, PT, R80, 0x21, PT ;  /* 0x000000215000780c */ /* 0x000fe40003f04270 */
[----:B------:R-:W-:Y:S01]  /*da80*/  FMNMX.FTZ R14, R17, R14, !PT ;  /* 0x0000000e110e7209 */ /* 0x000fe20007810000 */
[----:B------:R-:W-:Y:S01]  /*da90*/  HMMA.16816.F32.BF16 R52, R36, R34, R52 ;  /* 0x000000222434723c */ /* 0x000fe20000041834 */
[----:B------:R-:W-:Y:S02]  /*daa0*/  FSEL R167, R72, -INF , P1 ;  /* 0xff80000048a77808 */ /* 0x000fe40000800000 */
        /* <DEDUP_REMOVED lines=31> */
[----:B------:R-:W-:-:S02]  /*dca0*/  FMNMX.FTZ R14, R143, R14, !PT ;  /* 0x0000000e8f0e7209 */ /* 0x000fc40007810000 */
[----:B------:R-:W-:Y:S02]  /*dcb0*/  FMNMX.FTZ R19, R160, R15, !PT ;  /* 0x0000000fa0137209 */ /* 0x000fe40007810000 */
[----:B------:R-:W-:Y:S02]  /*dcc0*/  FMNMX.FTZ R15, R141, R14, !PT ;  /* 0x0000000e8d0f7209 */ /* 0x000fe40007810000 */
[----:B------:R-:W-:Y:S02]  /*dcd0*/  FMNMX.FTZ R19, R170, R19, !PT ;  /* 0x00000013aa137209 */ /* 0x000fe40007810000 */
[----:B------:R-:W-:Y:S01]  /*dce0*/  FSEL R164, R58, -INF , P3 ;  /* 0xff8000003aa47808 */ /* 0x000fe20001800000 */
[----:B------:R-:W1:Y:S01]  /*dcf0*/  SHFL.BFLY PT, R14, R15, 0x2, 0x1f ;  /* 0x0c401f000f0e7f89 */ /* 0x000e6200000e0000 */
[----:B------:R-:W-:Y:S02]  /*dd00*/  FMNMX.FTZ R19, R162, R19, !PT ;  /* 0x00000013a2137209 */ /* 0x000fe40007810000 */
[----:B------:R-:W-:-:S02]  /*dd10*/  FSEL R142, R59, -INF , P2 ;  /* 0xff8000003b8e7808 */ /* 0x000fc40001000000 */
[----:B------:R-:W-:Y:S02]  /*dd20*/  FMNMX.FTZ R19, R168, R19, !PT ;  /* 0x00000013a8137209 */ /* 0x000fe40007810000 */
[----:B------:R-:W-:Y:S02]  /*dd30*/  FSEL R140, R54, -INF , P1 ;  /* 0xff800000368c7808 */ /* 0x000fe40000800000 */
[----:B------:R-:W-:Y:S02]  /*dd40*/  FMNMX.FTZ R19, R164, R19, !PT ;  /* 0x00000013a4137209 */ /* 0x000fe40007810000 */
[----:B------:R-:W-:Y:S02]  /*dd50*/  FSEL R158, R55, -INF , P0 ;  /* 0xff800000379e7808 */ /* 0x000fe40000000000 */
[----:B------:R-:W-:Y:S02]  /*dd60*/  FMNMX.FTZ R19, R142, R19, !PT ;  /* 0x000000138e137209 */ /* 0x000fe40007810000 */
[----:B------:R-:W-:-:S02]  /*dd70*/  ISETP.GE.AND P0, PT, R83, 0x41, PT ;  /* 0x000000415300780c */ /* 0x000fc40003f06270 */
[----:B------:R-:W-:-:S04]  /*dd80*/  FMNMX.FTZ R19, R140, R19, !PT ;  /* 0x000000138c137209 */ /* 0x000fc80007810000 */
[----:B------:R-:W-:Y:S02]  /*dd90*/  FMNMX.FTZ R16, R158, R19, !PT ;  /* 0x000000139e107209 */ /* 0x000fe40007810000 */
[----:B-1----:R-:W-:-:S03]  /*dda0*/  FMNMX.FTZ R19, R15, R14, !PT ;  /* 0x0000000e0f137209 */ /* 0x002fc60007810000 */
[----:B------:R-:W1:Y:S02]  /*ddb0*/  SHFL.BFLY PT, R15, R16, 0x2, 0x1f ;  /* 0x0c401f00100f7f89 */ /* 0x000e6400000e0000 */
[----:B------:R-:W-:Y:S02]  /*ddc0*/  @P0 LEA.HI.SX32 R33, R133, 0xfffffffe, 0x1a ;  /* 0xfffffffe85210811 */ /* 0x000fe400078fd2ff */
[----:B------:R-:W2:Y:S03]  /*ddd0*/  SHFL.BFLY PT, R132, R19, 0x1, 0x1f ;  /* 0x0c201f0013847f89 */ /* 0x000ea600000e0000 */
        /* <DEDUP_REMOVED lines=15> */
[----:B------:R-:W-:Y:S01]  /*ded0*/  @P0 LEA R32, P1, R7, R28, 0x1 ;  /* 0x0000001c07200211 */ /* 0x000fe200078208ff */
        /* <DEDUP_REMOVED lines=101> */
[C---:B-----5:R-:W-:Y:S02]  /*e530*/  HMMA.16816.F32.BF16 R84, R112.reuse, R88, RZ ;  /* 0x000000587054723c */ /* 0x060fe400000418ff */
[----:B------:R-:W3:Y:S06]  /*e540*/  MUFU.EX2 R161, R161 ;  /* 0x000000a100a17308 */ /* 0x000eec0000000800 */
[C---:B------:R-:W-:Y:S02]  /*e550*/  HMMA.16816.F32.BF16 R92, R112.reuse, R96, RZ ;  /* 0x00000060705c723c */ /* 0x040fe400000418ff */
[----:B------:R-:W-:Y:S06]  /*e560*/  MUFU.EX2 R160, R160 ;  /* 0x000000a000a07308 */ /* 0x000fec0000000800 */
[C---:B------:R-:W-:Y:S02]  /*e570*/  HMMA.16816.F32.BF16 R100, R112.reuse, R104, RZ ;  /* 0x000000687064723c */ /* 0x040fe400000418ff */
[----:B------:R-:W1:Y:S06]  /*e580*/  MUFU.EX2 R165, R165 ;  /* 0x000000a500a57308 */ /* 0x000e6c0000000800 */
[C---:B----4-:R-:W-:Y:S02]  /*e590*/  HMMA.16816.F32.BF16 R120, R112.reuse, R108, RZ ;  /* 0x0000006c7078723c */ /* 0x050fe400000418ff */
        /* <DEDUP_REMOVED lines=162> */
[--C-:B------:R-:W-:Y:S01]  /*efc0*/  IMAD.X R222, RZ, RZ, R201.reuse, P3 ;  /* 0x000000ffffde7224 */ /* 0x100fe200018e06c9 */
[----:B------:R-:W-:Y:S01]  /*efd0*/  IADD3 RZ, P0, R208, 0x80, RZ ;  /* 0x00000080d0ff7810 */ /* 0x000fe20007f1e0ff */
[----:B------:R-:W-:Y:S01]  /*efe0*/  IMAD.X R221, RZ, RZ, R201, P2 ;  /* 0x000000ffffdd7224 */ /* 0x000fe200010e06c9 */
[----:B------:R-:W-:Y:S01]  /*eff0*/  LEA.HI.SX32 R223, R133, 0xfffffffe, 0x1a ;  /* 0xfffffffe85df7811 */ /* 0x000fe200078fd2ff */
[----:B------:R-:W-:Y:S01]  /*f000*/  IMAD.MOV.U32 R133, RZ, RZ, R132 ;  /* 0x000000ffff857224 */ /* 0x000fe200078e0084 */
        /* <DEDUP_REMOVED lines=21> */
.L_x_1460:
[----:B------:R-:W-:Y:S04]  /*f160*/  DEPBAR.LE SB0, 0x0 ;  /* 0x000080000000791a */ /* 0x000fe80000000000 */
[----:B------:R-:W-:Y:S01]  /*f170*/  BAR.SYNC.DEFER_BLOCKING 0x0 ;  /* 0x0000000000007b1d */ /* 0x000fe20000010000 */
[----:B------:R-:W-:Y:S01]  /*f180*/  SHF.R.S32.HI R13, RZ, 0x1f, R223 ;  /* 0x0000001fff0d7819 */ /* 0x000fe200000114df */
[----:B------:R-:W-:Y:S04]  /*f190*/  IMAD.WIDE.U32 R2, R223, c[0x0][0x208], RZ ;  /* 0x00008200df027a25 */ /* 0x000fe800078e00ff */
[----:B------:R-:W-:Y:S04]  /*f1a0*/  IMAD R13, R13, c[0x0][0x208], RZ ;  /* 0x000082000d0d7a24 */ /* 0x000fe800078e02ff */
[----:B------:R-:W-:Y:S05]  /*f1b0*/  IMAD R13, R223, c[0x0][0x20c], R13 ;  /* 0x00008300df0d7a24 */ /* 0x000fea00078e020d */
[----:B------:R-:W-:Y:S02]  /*f1c0*/  IADD3 R34, R3, R13, RZ ;  /* 0x0000000d03227210 */ /* 0x000fe40007ffe0ff */
[C---:B------:R-:W-:Y:S02]  /*f1d0*/  SHF.L.U32 R3, R2.reuse, 0x6, RZ ;  /* 0x0000000602037819 */ /* 0x040fe400000006ff */
[----:B------:R-:W-:Y:S02]  /*f1e0*/  SHF.L.U64.HI R34, R2, 0x6, R34 ;  /* 0x0000000602227819 */ /* 0x000fe40000010222 */
[C---:B------:R-:W-:Y:S02]  /*f1f0*/  IADD3 R20, P0, R3.reuse, R206, RZ ;  /* 0x000000ce03147210 */ /* 0x040fe40007f1e0ff */
[----:B------:R-:W-:Y:S01]  /*f200*/  IADD3 R2, P1, R3, R215, RZ ;  /* 0x000000d703027210 */ /* 0x000fe20007f3e0ff */
[----:B------:R-:W-:Y:S01]  /*f210*/  LDSM.16.M88.4 R140, [R198+0xc100] ;  /* 0x00c10000c68c783b */ /* 0x000fe20000000200 */
[----:B------:R-:W-:Y:S02]  /*f220*/  LEA R164, P2, R20, c[0x0][0x1f8], 0x1 ;  /* 0x00007e0014a47a11 */ /* 0x000fe400078408ff */
[----:B------:R-:W-:Y:S02]  /*f230*/  IADD3.X R21, R34, R201, RZ, P0, !PT ;  /* 0x000000c922157210 */ /* 0x000fe400007fe4ff */
[----:B------:R-:W-:Y:S02]  /*f240*/  LEA R134, P0, R2, c[0x0][0x1f8], 0x1 ;  /* 0x00007e0002867a11 */ /* 0x000fe400078008ff */
[----:B------:R-:W-:Y:S01]  /*f250*/  LEA.HI.X R165, R20, c[0x0][0x1fc], R21, 0x1, P2 ;  /* 0x00007f0014a57a11 */ /* 0x000fe200010f0c15 */
[----:B------:R-:W1:Y:S01]  /*f260*/  LDSM.16.M88.4 R144, [R197+0x6100] ;  /* 0x00610000c590783b */ /* 0x000e620000000200 */
[----:B------:R-:W-:Y:S02]  /*f270*/  IADD3.X R25, R34, R222, RZ, P1, !PT ;  /* 0x000000de22197210 */ /* 0x000fe40000ffe4ff */
[----:B------:R-:W-:Y:S02]  /*f280*/  LEA R29, P1, R218, R3, 0x5 ;  /* 0x00000003da1d7211 */ /* 0x000fe400078228ff */
[----:B------:R-:W-:Y:S02]  /*f290*/  LEA.HI.X R135, R2, c[0x0][0x1fc], R25, 0x1, P0 ;  /* 0x00007f0002877a11 */ /* 0x000fe400000f0c19 */
[-C--:B------:R-:W-:Y:S01]  /*f2a0*/  IADD3 R166, P3, R29, R214.reuse, RZ ;  /* 0x000000d61da67210 */ /* 0x080fe20007f7e0ff */
[----:B------:R-:W2:Y:S01]  /*f2b0*/  LDSM.16.M88.4 R148, [R197+0x6900] ;  /* 0x00690000c594783b */ /* 0x000ea20000000200 */
[----:B------:R-:W-:Y:S02]  /*f2c0*/  IADD3 R3, P2, R3, R214, RZ ;  /* 0x000000d603037210 */ /* 0x000fe40007f5e0ff */
[----:B------:R-:W-:Y:S02]  /*f2d0*/  IADD3 R32, P0, R29, R206, RZ ;  /* 0x000000ce1d207210 */ /* 0x000fe40007f1e0ff */
[----:B------:R-:W-:Y:S02]  /*f2e0*/  LEA R172, P5, R3, c[0x0][0x1f8], 0x1 ;  /* 0x00007e0003ac7a11 */ /* 0x000fe400078a08ff */
[----:B------:R-:W-:Y:S01]  /*f2f0*/  IADD3 R33, P4, R29, R215, RZ ;  /* 0x000000d71d217210 */ /* 0x000fe20007f9e0ff */
[----:B------:R-:W3:Y:S01]  /*f300*/  LDSM.16.M88.4 R152, [R197+0x7100] ;  /* 0x00710000c598783b */ /* 0x000ee20000000200 */
[----:B------:R-:W-:Y:S02]  /*f310*/  LEA.HI.X R168, R218, R34, R217, 0x5, P1 ;  /* 0x00000022daa87211 */ /* 0x000fe400008f2cd9 */
[----:B------:R-:W-:Y:S02]  /*f320*/  LEA R170, P1, R33, c[0x0][0x1f8], 0x1 ;  /* 0x00007e0021aa7a11 */ /* 0x000fe400078208ff */
[-C--:B------:R-:W-:Y:S02]  /*f330*/  IADD3.X R167, R168, R221.reuse, RZ, P3, !PT ;  /* 0x000000dda8a77210 */ /* 0x080fe40001ffe4ff */
[----:B------:R-:W-:Y:S01]  /*f340*/  IADD3.X R34, R34, R221, RZ, P2, !PT ;  /* 0x000000dd22227210 */ /* 0x000fe200017fe4ff */
[----:B------:R-:W4:Y:S01]  /*f350*/  LDSM.16.M88.4 R156, [R197+0x7900] ;  /* 0x00790000c59c783b */ /* 0x000f220000000200 */
[----:B------:R-:W-:Y:S02]  /*f360*/  LEA R2, P2, R32, c[0x0][0x1f8], 0x1 ;  /* 0x00007e0020027a11 */ /* 0x000fe400078408ff */
[----:B------:R-:W-:Y:S02]  /*f370*/  LEA.HI.X R173, R3, c[0x0][0x1fc], R34, 0x1, P5 ;  /* 0x00007f0003ad7a11 */ /* 0x000fe400028f0c22 */
[----:B------:R-:W-:Y:S02]  /*f380*/  ISETP.NE.AND P5, PT, R203, RZ, PT ;  /* 0x000000ffcb00720c */ /* 0x000fe40003fa5270 */
[C---:B------:R-:W-:Y:S01]  /*f390*/  IADD3.X R35, R168.reuse, R201, RZ, P0, !PT ;  /* 0x000000c9a8237210 */ /* 0x040fe200007fe4ff */
[----:B------:R-:W-:Y:S01]  /*f3a0*/  LDSM.16.M88.4 R136, [R194+0xc100] ;  /* 0x00c10000c288783b */ /* 0x000fe20000000200 */
[----:B------:R-:W-:Y:S02]  /*f3b0*/  IADD3.X R132, R168, R222, RZ, P4, !PT ;  /* 0x000000dea8847210 */ /* 0x000fe400027fe4ff */
[----:B------:R-:W-:Y:S02]  /*f3c0*/  LEA.HI.X R3, R32, c[0x0][0x1fc], R35, 0x1, P2 ;  /* 0x00007f0020037a11 */ /* 0x000fe400010f0c23 */
[----:B------:R-:W-:Y:S02]  /*f3d0*/  LEA.HI.X R171, R33, c[0x0][0x1fc], R132, 0x1, P1 ;  /* 0x00007f0021ab7a11 */ /* 0x000fe400008f0c84 */
[----:B------:R-:W-:Y:S01]  /*f3e0*/  ISETP.NE.AND P4, PT, R204, RZ, PT ;  /* 0x000000ffcc00720c */ /* 0x000fe20003f85270 */
[C---:B-1----:R-:W-:Y:S01]  /*f3f0*/  HMMA.16816.F32.BF16 R4, R140.reuse, R144, RZ ;  /* 0x000000908c04723c */ /* 0x042fe200000418ff */
[----:B------:R-:W-:Y:S02]  /*f400*/  LDSM.16.M88.4 R160, [R186] ;  /* 0x00000000baa0783b */ /* 0x000fe40000000200 */
[C---:B------:R-:W-:Y:S04]  /*f410*/  LEA R168, P0, R166.reuse, c[0x0][0x1f8], 0x1 ;  /* 0x00007e00a6a87a11 */ /* 0x040fe800078008ff */
[----:B------:R-:W-:Y:S01]  /*f420*/  LEA.HI.X R169, R166, c[0x0][0x1fc], R167, 0x1, P0 ;  /* 0x00007f00a6a97a11 */ /* 0x000fe200000f0ca7 */
[C---:B------:R-:W-:Y:S01]  /*f430*/  HMMA.16816.F32.BF16 R8, R140.reuse, R146, RZ ;  /* 0x000000928c08723c */ /* 0x040fe200000418ff */
[----:B------:R-:W1:Y:S01]  /*f440*/  LDSM.16.M88.4 R144, [R196] ;  /* 0x00000000c490783b */ /* 0x000e620000000200 */
[C---:B------:R-:W-:Y:S02]  /*f450*/  ISETP.GT.AND P0, PT, R223.reuse, RZ, PT ;  /* 0x000000ffdf00720c */ /* 0x040fe40003f04270 */
[----:B------:R-:W-:Y:S04]  /*f460*/  IADD3 R223, R223, -0x1, RZ ;  /* 0xffffffffdfdf7810 */ /* 0x000fe80007ffe0ff */
[C---:B--2---:R-:W-:Y:S08]  /*f470*/  HMMA.16816.F32.BF16 R12, R140.reuse, R148, RZ ;  /* 0x000000948c0c723c */ /* 0x044ff000000418ff */
[C---:B------:R-:W-:Y:S01]  /*f480*/  HMMA.16816.F32.BF16 R16, R140.reuse, R150, RZ ;  /* 0x000000968c10723c */ /* 0x040fe200000418ff */
[----:B------:R-:W2:Y:S07]  /*f490*/  LDSM.16.M88.4 R148, [R187] ;  /* 0x00000000bb94783b */ /* 0x000eae0000000200 */
[C---:B---3--:R-:W-:Y:S08]  /*f4a0*/  HMMA.16816.F32.BF16 R20, R140.reuse, R152, RZ ;  /* 0x000000988c14723c */ /* 0x048ff000000418ff */
[C---:B------:R-:W-:Y:S08]  /*f4b0*/  HMMA.16816.F32.BF16 R24, R140.reuse, R154, RZ ;  /* 0x0000009a8c18723c */ /* 0x040ff000000418ff */
[C---:B----4-:R-:W-:Y:S08]  /*f4c0*/  HMMA.16816.F32.BF16 R28, R140.reuse, R156, RZ ;  /* 0x0000009c8c1c723c */ /* 0x050ff000000418ff */
[----:B------:R-:W-:Y:S01]  /*f4d0*/  HMMA.16816.F32.BF16 R32, R140, R158, RZ ;  /* 0x0000009e8c20723c */ /* 0x000fe200000418ff */
[----:B------:R-:W3:Y:S07]  /*f4e0*/  LDSM.16.M88.4 R140, [R185] ;  /* 0x00000000b98c783b */ /* 0x000eee0000000200 */
[C---:B-1----:R-:W-:Y:S01]  /*f4f0*/  HMMA.16816.F32.BF16 R4, R136.reuse, R144, R4 ;  /* 0x000000908804723c */ /* 0x042fe20000041804 */
[----:B------:R-:W-:Y:S01]  /*f500*/  @!PT LDS RZ, [RZ] ;  /* 0x00000000fffff984 */ /* 0x000fe20000000800 */
[----:B------:R-:W-:Y:S01]  /*f510*/  @!PT LDS RZ, [RZ] ;  /* 0x00000000fffff984 */ /* 0x000fe20000000800 */
[----:B------:R-:W-:Y:S01]  /*f520*/  @!PT LDS RZ, [RZ] ;  /* 0x00000000fffff984 */ /* 0x000fe20000000800 */
[----:B------:R1:W-:Y:S07]  /*f530*/  LDGSTS.E.BYPASS.LTC128B.128 [R205+0x100], [R164.64], !P6 ;  /* 0x00100000a4cd7fae */ /* 0x0003ee000f101d44 */
[C---:B------:R-:W-:Y:S01]  /*f540*/  HMMA.16816.F32.BF16 R8, R136.reuse, R146, R8 ;  /* 0x000000928808723c */ /* 0x040fe20000041808 */
[----:B------:R4:W-:Y:S07]  /*f550*/  LDGSTS.E.BYPASS.LTC128B.128 [R205+0x2100], [R134.64], !P4 ;  /* 0x0210000086cd7fae */ /* 0x0009ee000e101d44 */
[C---:B--2---:R-:W-:Y:S01]  /*f560*/  HMMA.16816.F32.BF16 R12, R136.reuse, R148, R12 ;  /* 0x00000094880c723c */ /* 0x044fe2000004180c */
[----:B------:R2:W-:Y:S07]  /*f570*/  LDGSTS.E.BYPASS.LTC128B.128 [R205+0x4100], [R172.64], !P5 ;  /* 0x04100000accd7fae */ /* 0x0005ee000e901d44 */
[C---:B------:R-:W-:Y:S01]  /*f580*/  HMMA.16816.F32.BF16 R16, R136.reuse, R150, R16 ;  /* 0x000000968810723c */ /* 0x040fe20000041810 */
[----:B------:R5:W-:Y:S07]  /*f590*/  LDGSTS.E.BYPASS.LTC128B.128 [R205+0x1100], [R2.64], !P6 ;  /* 0x0110000002cd7fae */ /* 0x000bee000f101d44 */
[C---:B------:R-:W-:Y:S01]  /*f5a0*/  HMMA.16816.F32.BF16 R20, R136.reuse, R160, R20 ;  /* 0x000000a08814723c */ /* 0x040fe20000041814 */
[----:B------:R1:W-:Y:S07]  /*f5b0*/  LDGSTS.E.BYPASS.LTC128B.128 [R205+0x3100], [R170.64], !P4 ;  /* 0x03100000aacd7fae */ /* 0x0003ee000e101d44 */
[C---:B------:R-:W-:Y:S01]  /*f5c0*/  HMMA.16816.F32.BF16 R24, R136.reuse, R162, R24 ;  /* 0x000000a28818723c */ /* 0x040fe20000041818 */
[----:B------:R1:W-:Y:S07]  /*f5d0*/  LDGSTS.E.BYPASS.LTC128B.128 [R205+0x5100], [R168.64], !P5 ;  /* 0x05100000a8cd7fae */ /* 0x0003ee000e901d44 */
[C---:B---3--:R-:W-:Y:S01]  /*f5e0*/  HMMA.16816.F32.BF16 R28, R136.reuse, R140, R28 ;  /* 0x0000008c881c723c */ /* 0x048fe2000004181c */
[----:B------:R-:W-:Y:S07]  /*f5f0*/  LDSM.16.M88.4 R152, [R193+0xc100] ;  /* 0x00c10000c198783b */ /* 0x000fee0000000200 */
[----:B------:R-:W-:Y:S01]  /*f600*/  HMMA.16816.F32.BF16 R32, R136, R142, R32 ;  /* 0x0000008e8820723c */ /* 0x000fe20000041820 */
[----:B------:R-:W3:Y:S08]  /*f610*/  LDSM.16.M88.4 R156, [R192+0x6100] ;  /* 0x00610000c09c783b */ /* 0x000ef00000000200 */
[----:B------:R-:W2:Y:S08]  /*f620*/  LDSM.16.M88.4 R144, [R192+0x6900] ;  /* 0x00690000c090783b */ /* 0x000eb00000000200 */
[----:B-1----:R-:W1:Y:S08]  /*f630*/  LDSM.16.M88.4 R164, [R192+0x7100] ;  /* 0x00710000c0a4783b */ /* 0x002e700000000200 */
[----:B------:R-:W0:Y:S08]  /*f640*/  LDGDEPBAR ;  /* 0x00000000000079af */ /* 0x000e300000000000 */
[----:B------:R-:W1:Y:S01]  /*f650*/  LDSM.16.M88.4 R148, [R192+0x7900] ;  /* 0x00790000c094783b */ /* 0x000e620000000200 */
[C---:B---3--:R-:W-:Y:S07]  /*f660*/  HMMA.16816.F32.BF16 R4, R152.reuse, R156, R4 ;  /* 0x0000009c9804723c */ /* 0x048fee0000041804 */
[----:B------:R-:W-:Y:S01]  /*f670*/  LDSM.16.M88.4 R160, [R191+0xc100] ;  /* 0x00c10000bfa0783b */ /* 0x000fe20000000200 */
[C---:B------:R-:W-:Y:S07]  /*f680*/  HMMA.16816.F32.BF16 R8, R152.reuse, R158, R8 ;  /* 0x0000009e9808723c */ /* 0x040fee0000041808 */
[----:B------:R-:W3:Y:S01]  /*f690*/  LDSM.16.M88.4 R168, [R184] ;  /* 0x00000000b8a8783b */ /* 0x000ee20000000200 */
[C---:B--2---:R-:W-:Y:S07]  /*f6a0*/  HMMA.16816.F32.BF16 R12, R152.reuse, R144, R12 ;  /* 0x00000090980c723c */ /* 0x044fee000004180c */
[----:B------:R-:W2:Y:S01]  /*f6b0*/  LDSM.16.M88.4 R136, [R184+0x800] ;  /* 0x00080000b888783b */ /* 0x000ea20000000200 */
[C---:B------:R-:W-:Y:S07]  /*f6c0*/  HMMA.16816.F32.BF16 R16, R152.reuse, R146, R16 ;  /* 0x000000929810723c */ /* 0x040fee0000041810 */
[----:B------:R-:W2:Y:S01]  /*f6d0*/  LDSM.16.M88.4 R140, [R184+0x1000] ;  /* 0x00100000b88c783b */ /* 0x000ea20000000200 */
[C---:B-1----:R-:W-:Y:S07]  /*f6e0*/  HMMA.16816.F32.BF16 R20, R152.reuse, R164, R20 ;  /* 0x000000a49814723c */ /* 0x042fee0000041814 */
[----:B------:R-:W1:Y:S01]  /*f6f0*/  LDSM.16.M88.4 R144, [R184+0x1800] ;  /* 0x00180000b890783b */ /* 0x000e620000000200 */
[C---:B------:R-:W-:Y:S07]  /*f700*/  HMMA.16816.F32.BF16 R24, R152.reuse, R166, R24 ;  /* 0x000000a69818723c */ /* 0x040fee0000041818 */
[----:B------:R-:W-:Y:S01]  /*f710*/  LDSM.16.M88.4 R156, [R197+0x8900] ;  /* 0x00890000c59c783b */ /* 0x000fe20000000200 */
[C---:B------:R-:W-:Y:S07]  /*f720*/  HMMA.16816.F32.BF16 R28, R152.reuse, R148, R28 ;  /* 0x00000094981c723c */ /* 0x040fee000004181c */
[----:B------:R-:W-:Y:S01]  /*f730*/  LDSM.16.M88.4 R164, [R194+0x10100] ;  /* 0x01010000c2a4783b */ /* 0x000fe20000000200 */
[----:B------:R-:W-:Y:S07]  /*f740*/  HMMA.16816.F32.BF16 R32, R152, R150, R32 ;  /* 0x000000969820723c */ /* 0x000fee0000041820 */
[----:B------:R-:W-:Y:S01]  /*f750*/  LDSM.16.M88.4 R148, [R198+0x10100] ;  /* 0x01010000c694783b */ /* 0x000fe20000000200 */
[C---:B---3--:R-:W-:Y:S07]  /*f760*/  HMMA.16816.F32.BF16 R4, R160.reuse, R168, R4 ;  /* 0x000000a8a004723c */ /* 0x048fee0000041804 */
[----:B------:R-:W3:Y:S01]  /*f770*/  LDSM.16.M88.4 R152, [R197+0x8100] ;  /* 0x00810000c598783b */ /* 0x000ee20000000200 */
[C---:B------:R-:W-:Y:S07]  /*f780*/  HMMA.16816.F32.BF16 R8, R160.reuse, R170, R8 ;  /* 0x000000aaa008723c */ /* 0x040fee0000041808 */
[----:B------:R-:W-:Y:S01]  /*f790*/  LDSM.16.M88.4 R168, [R183] ;  /* 0x00000000b7a8783b */ /* 0x000fe20000000200 */
[C---:B--2---:R-:W-:Y:S07]  /*f7a0*/  HMMA.16816.F32.BF16 R12, R160.reuse, R136, R12 ;  /* 0x00000088a00c723c */ /* 0x044fee000004180c */
[----:B------:R-:W-:Y:S01]  /*f7b0*/  LDSM.16.M88.4 R172, [R184+0x4000] ;  /* 0x00400000b8ac783b */ /* 0x000fe20000000200 */
[C---:B------:R-:W-:Y:S07]  /*f7c0*/  HMMA.16816.F32.BF16 R16, R160.reuse, R138, R16 ;  /* 0x0000008aa010723c */ /* 0x040fee0000041810 */
[----:B------:R-:W2:Y:S01]  /*f7d0*/  LDSM.16.M88.4 R136, [R197+0x9100] ;  /* 0x00910000c588783b */ /* 0x000ea20000000200 */
[C---:B------:R-:W-:Y:S08]  /*f7e0*/  HMMA.16816.F32.BF16 R20, R160.reuse, R140, R20 ;  /* 0x0000008ca014723c */ /* 0x040ff00000041814 */
[C---:B------:R-:W-:Y:S01]  /*f7f0*/  HMMA.16816.F32.BF16 R24, R160.reuse, R142, R24 ;  /* 0x0000008ea018723c */ /* 0x040fe20000041818 */
[----:B------:R-:W2:Y:S07]  /*f800*/  LDSM.16.M88.4 R140, [R197+0x9900] ;  /* 0x00990000c58c783b */ /* 0x000eae0000000200 */
[C---:B-1----:R-:W-:Y:S08]  /*f810*/  HMMA.16816.F32.BF16 R28, R160.reuse, R144, R28 ;  /* 0x00000090a01c723c */ /* 0x042ff0000004181c */
[----:B------:R-:W-:Y:S01]  /*f820*/  HMMA.16816.F32.BF16 R32, R160, R146, R32 ;  /* 0x00000092a020723c */ /* 0x000fe20000041820 */
[----:B------:R-:W1:Y:S07]  /*f830*/  LDSM.16.M88.4 R144, [R182] ;  /* 0x00000000b690783b */ /* 0x000e6e0000000200 */
[C---:B---3--:R-:W-:Y:S01]  /*f840*/  HMMA.16816.F32.BF16 R4, R148.reuse, R152, R4 ;  /* 0x000000989404723c */ /* 0x048fe20000041804 */
[----:B------:R-:W-:Y:S07]  /*f850*/  LDSM.16.M88.4 R160, [R180] ;  /* 0x00000000b4a0783b */ /* 0x000fee0000000200 */
[C---:B------:R-:W-:Y:S01]  /*f860*/  HMMA.16816.F32.BF16 R8, R148.reuse, R154, R8 ;  /* 0x0000009a9408723c */ /* 0x040fe20000041808 */
[----:B------:R-:W3:Y:S07]  /*f870*/  LDSM.16.M88.4 R152, [R181] ;  /* 0x00000000b598783b */ /* 0x000eee0000000200 */
[C---:B------:R-:W-:Y:S08]  /*f880*/  HMMA.16816.F32.BF16 R12, R148.reuse, R156, R12 ;  /* 0x0000009c940c723c */ /* 0x040ff0000004180c */
[C---:B------:R-:W-:Y:S01]  /*f890*/  HMMA.16816.F32.BF16 R16, R148.reuse, R158, R16 ;  /* 0x0000009e9410723c */ /* 0x040fe20000041810 */
[----:B------:R-:W-:Y:S07]  /*f8a0*/  LDSM.16.M88.4 R156, [R192+0x8100] ;  /* 0x00810000c09c783b */ /* 0x000fee0000000200 */
[C---:B--2---:R-:W-:Y:S08]  /*f8b0*/  HMMA.16816.F32.BF16 R20, R148.reuse, R136, R20 ;  /* 0x000000889414723c */ /* 0x044ff00000041814 */
[C---:B------:R-:W-:Y:S01]  /*f8c0*/  HMMA.16816.F32.BF16 R24, R148.reuse, R138, R24 ;  /* 0x0000008a9418723c */ /* 0x040fe20000041818 */
[----:B------:R-:W2:Y:S07]  /*f8d0*/  LDSM.16.M88.4 R136, [R193+0x10100] ;  /* 0x01010000c188783b */ /* 0x000eae0000000200 */
[C---:B------:R-:W-:Y:S08]  /*f8e0*/  HMMA.16816.F32.BF16 R28, R148.reuse, R140, R28 ;  /* 0x0000008c941c723c */ /* 0x040ff0000004181c */
[----:B------:R-:W-:Y:S01]  /*f8f0*/  HMMA.16816.F32.BF16 R32, R148, R142, R32 ;  /* 0x0000008e9420723c */ /* 0x000fe20000041820 */
[----:B------:R-:W2:Y:S07]  /*f900*/  LDSM.16.M88.4 R140, [R192+0x8900] ;  /* 0x00890000c08c783b */ /* 0x000eae0000000200 */
[C---:B------:R-:W-:Y:S01]  /*f910*/  HMMA.16816.F32.BF16 R4, R164.reuse, R168, R4 ;  /* 0x000000a8a404723c */ /* 0x040fe20000041804 */
[----:B------:R-:W-:Y:S07]  /*f920*/  LDSM.16.M88.4 R148, [R192+0x9900] ;  /* 0x00990000c094783b */ /* 0x000fee0000000200 */
        /* <DEDUP_REMOVED lines=10> */
[----:B------:R-:W3:Y:S07]  /*f9d0*/  LDSM.16.M88.4 R160, [R184+0x2800] ;  /* 0x00280000b8a0783b */ /* 0x000eee0000000200 */
[C---:B--2---:R-:W-:Y:S01]  /*f9e0*/  HMMA.16816.F32.BF16 R4, R136.reuse, R156, R4 ;  /* 0x0000009c8804723c */ /* 0x044fe20000041804 */
[----:B------:R-:W-:Y:S07]  /*f9f0*/  LDSM.16.M88.4 R164, [R197+0xb100] ;  /* 0x00b10000c5a4783b */ /* 0x000fee0000000200 */
[C---:B------:R-:W-:Y:S01]  /*fa00*/  HMMA.16816.F32.BF16 R8, R136.reuse, R158, R8 ;  /* 0x0000009e8808723c */ /* 0x040fe20000041808 */
[----:B------:R-:W-:Y:S07]  /*fa10*/  LDSM.16.M88.4 R156, [R197+0xa900] ;  /* 0x00a90000c59c783b */ /* 0x000fee0000000200 */
[C---:B------:R-:W-:Y:S08]  /*fa20*/  HMMA.16816.F32.BF16 R12, R136.reuse, R140, R12 ;  /* 0x0000008c880c723c */ /* 0x040ff0000004180c */
[C---:B------:R-:W-:Y:S01]  /*fa30*/  HMMA.16816.F32.BF16 R16, R136.reuse, R142, R16 ;  /* 0x0000008e8810723c */ /* 0x040fe20000041810 */
[----:B------:R-:W2:Y:S07]  /*fa40*/  LDSM.16.M88.4 R140, [R184+0x3000] ;  /* 0x00300000b88c783b */ /* 0x000eae0000000200 */
[C---:B-1----:R-:W-:Y:S08]  /*fa50*/  HMMA.16816.F32.BF16 R20, R136.reuse, R144, R20 ;  /* 0x000000908814723c */ /* 0x042ff00000041814 */
[C---:B------:R-:W-:Y:S01]  /*fa60*/  HMMA.16816.F32.BF16 R24, R136.reuse, R146, R24 ;  /* 0x000000928818723c */ /* 0x040fe20000041818 */
[----:B------:R-:W1:Y:S07]  /*fa70*/  LDSM.16.M88.4 R144, [R184+0x3800] ;  /* 0x00380000b890783b */ /* 0x000e6e0000000200 */
[C---:B------:R-:W-:Y:S08]  /*fa80*/  HMMA.16816.F32.BF16 R28, R136.reuse, R148, R28 ;  /* 0x00000094881c723c */ /* 0x040ff0000004181c */
[----:B------:R-:W-:Y:S01]  /*fa90*/  HMMA.16816.F32.BF16 R32, R136, R150, R32 ;  /* 0x000000968820723c */ /* 0x000fe20000041820 */
[----:B------:R-:W-:Y:S07]  /*faa0*/  LDSM.16.M88.4 R136, [R198+0x14100] ;  /* 0x01410000c688783b */ /* 0x000fee0000000200 */
[C---:B---3--:R-:W-:Y:S01]  /*fab0*/  HMMA.16816.F32.BF16 R4, R152.reuse, R168, R4 ;  /* 0x000000a89804723c */ /* 0x048fe20000041804 */
[----:B------:R-:W3:Y:S07]  /*fac0*/  LDSM.16.M88.4 R148, [R197+0xa100] ;  /* 0x00a10000c594783b */ /* 0x000eee0000000200 */
[C---:B------:R-:W-:Y:S01]  /*fad0*/  HMMA.16816.F32.BF16 R8, R152.reuse, R170, R8 ;  /* 0x000000aa9808723c */ /* 0x040fe20000041808 */
[----:B------:R-:W-:Y:S07]  /*fae0*/  LDSM.16.M88.4 R168, [R179] ;  /* 0x00000000b3a8783b */ /* 0x000fee0000000200 */
[C---:B------:R-:W-:Y:S08]  /*faf0*/  HMMA.16816.F32.BF16 R12, R152.reuse, R160, R12 ;  /* 0x000000a0980c723c */ /* 0x040ff0000004180c */
[C---:B------:R-:W-:Y:S01]  /*fb00*/  HMMA.16816.F32.BF16 R16, R152.reuse, R162, R16 ;  /* 0x000000a29810723c */ /* 0x040fe20000041810 */
[----:B------:R-:W4:Y:S07]  /*fb10*/  LDSM.16.M88.4 R160, [R197+0xb900] ;  /* 0x00b90000c5a0783b */ /* 0x000f2e0000000200 */
[C---:B--2---:R-:W-:Y:S08]  /*fb20*/  HMMA.16816.F32.BF16 R20, R152.reuse, R140, R20 ;  /* 0x0000008c9814723c */ /* 0x044ff00000041814 */
        /* <DEDUP_REMOVED lines=12> */
[C---:B------:R-:W-:Y:S08]  /*fbf0*/  HMMA.16816.F32.BF16 R20, R136.reuse, R164, R20 ;  /* 0x000000a48814723c */ /* 0x040ff00000041814 */
[C---:B------:R-:W-:Y:S01]  /*fc00*/  HMMA.16816.F32.BF16 R24, R136.reuse, R166, R24 ;  /* 0x000000a68818723c */ /* 0x040fe20000041818 */
[----:B------:R-:W3:Y:S07]  /*fc10*/  LDSM.16.M88.4 R164, [R192+0xa100] ;  /* 0x00a10000c0a4783b */ /* 0x000eee0000000200 */
[C---:B----4-:R-:W-:Y:S08]  /*fc20*/  HMMA.16816.F32.BF16 R28, R136.reuse, R160, R28 ;  /* 0x000000a0881c723c */ /* 0x050ff0000004181c */
[----:B------:R-:W-:Y:S01]  /*fc30*/  HMMA.16816.F32.BF16 R32, R136, R162, R32 ;  /* 0x000000a28820723c */ /* 0x000fe20000041820 */
[----:B------:R-:W4:Y:S07]  /*fc40*/  LDSM.16.M88.4 R136, [R192+0xa900] ;  /* 0x00a90000c088783b */ /* 0x000f2e0000000200 */
        /* <DEDUP_REMOVED lines=8> */
[C---:B------:R-:W-:Y:S08]  /*fcd0*/  HMMA.16816.F32.BF16 R24, R140.reuse, R150, R24 ;  /* 0x000000968c18723c */ /* 0x040ff00000041818 */
[C---:B------:R-:W-:Y:S08]  /*fce0*/  HMMA.16816.F32.BF16 R28, R140.reuse, R152, R28 ;  /* 0x000000988c1c723c */ /* 0x040ff0000004181c */
[----:B------:R-:W-:Y:S01]  /*fcf0*/  HMMA.16816.F32.BF16 R32, R140, R154, R32 ;  /* 0x0000009a8c20723c */ /* 0x000fe20000041820 */
[----:B------:R-:W3:Y:S07]  /*fd00*/  LDSM.16.M88.4 R140, [R184+0x4800] ;  /* 0x00480000b88c783b */ /* 0x000eee0000000200 */
[C---:B------:R-:W-:Y:S08]  /*fd10*/  HMMA.16816.F32.BF16 R4, R156.reuse, R164, R4 ;  /* 0x000000a49c04723c */ /* 0x040ff00000041804 */
[C---:B------:R-:W-:Y:S08]  /*fd20*/  HMMA.16816.F32.BF16 R8, R156.reuse, R166, R8 ;  /* 0x000000a69c08723c */ /* 0x040ff00000041808 */
[C---:B----4-:R-:W-:Y:S08]  /*fd30*/  HMMA.16816.F32.BF16 R12, R156.reuse, R136, R12 ;  /* 0x000000889c0c723c */ /* 0x050ff0000004180c */
[C---:B------:R-:W-:Y:S01]  /*fd40*/  HMMA.16816.F32.BF16 R16, R156.reuse, R138, R16 ;  /* 0x0000008a9c10723c */ /* 0x040fe20000041810 */
[----:B------:R-:W4:Y:S07]  /*fd50*/  LDSM.16.M88.4 R136, [R184+0x5000] ;  /* 0x00500000b888783b */ /* 0x000f2e0000000200 */
[C---:B--2---:R-:W-:Y:S07]  /*fd60*/  HMMA.16816.F32.BF16 R20, R156.reuse, R160, R20 ;  /* 0x000000a09c14723c */ /* 0x044fee0000041814 */
[----:B------:R-:W-:Y:S01]  /*fd70*/  @P0 IMAD.WIDE.U32 R160, R223, c[0x0][0x1e0], RZ ;  /* 0x00007800dfa00a25 */ /* 0x000fe200078e00ff */
[C---:B------:R-:W-:Y:S08]  /*fd80*/  HMMA.16816.F32.BF16 R24, R156.reuse, R162, R24 ;  /* 0x000000a29c18723c */ /* 0x040ff00000041818 */
[C---:B-1----:R-:W-:Y:S08]  /*fd90*/  HMMA.16816.F32.BF16 R28, R156.reuse, R144, R28 ;  /* 0x000000909c1c723c */ /* 0x042ff0000004181c */
[----:B------:R-:W-:Y:S01]  /*fda0*/  HMMA.16816.F32.BF16 R32, R156, R146, R32 ;  /* 0x000000929c20723c */ /* 0x000fe20000041820 */
[----:B------:R-:W1:Y:S01]  /*fdb0*/  LDSM.16.M88.4 R144, [R184+0x5800] ;  /* 0x00580000b890783b */ /* 0x000e620000000200 */
[----:B------:R-:W-:Y:S06]  /*fdc0*/  DEPBAR.LE SB0, 0x0 ;  /* 0x000080000000791a */ /* 0x000fec0000000000 */
[C---:B------:R-:W-:Y:S01]  /*fdd0*/  HMMA.16816.F32.BF16 R4, R168.reuse, R172, R4 ;  /* 0x000000aca804723c */ /* 0x040fe20000041804 */
[----:B------:R-:W-:Y:S07]  /*fde0*/  BAR.SYNC.DEFER_BLOCKING 0x0 ;  /* 0x0000000000007b1d */ /* 0x000fee0000010000 */
[C---:B------:R-:W-:Y:S08]  /*fdf0*/  HMMA.16816.F32.BF16 R8, R168.reuse, R174, R8 ;  /* 0x000000aea808723c */ /* 0x040ff00000041808 */
[C---:B---3--:R-:W-:Y:S08]  /*fe00*/  HMMA.16816.F32.BF16 R12, R168.reuse, R140, R12 ;  /* 0x0000008ca80c723c */ /* 0x048ff0000004180c */
[C---:B------:R-:W-:Y:S04]  /*fe10*/  HMMA.16816.F32.BF16 R16, R168.reuse, R142, R16 ;  /* 0x0000008ea810723c */ /* 0x040fe80000041810 */
[----:B-----5:R-:W-:Y:S02]  /*fe20*/  FMNMX.FTZ R2, R4, R133, !PT ;  /* 0x0000008504027209 */ /* 0x020fe40007810000 */
[----:B------:R-:W-:Y:S02]  /*fe30*/  FMNMX.FTZ R132, R6, R0, !PT ;  /* 0x0000000006847209 */ /* 0x000fe40007810000 */
[C---:B----4-:R-:W-:Y:S04]  /*fe40*/  HMMA.16816.F32.BF16 R20, R168.reuse, R136, R20 ;  /* 0x00000088a814723c */ /* 0x050fe80000041814 */
        /* <DEDUP_REMOVED lines=31> */
[----:B------:R-:W-:Y:S03]  /*10040*/  FMNMX.FTZ R2, R34, R3, !PT ;  /* 0x0000000322027209 */ /* 0x000fe60007810000 */
[----:B------:R-:W1:Y:S01]  /*10050*/  SHFL.BFLY PT, R132, R135, 0x2, 0x1f ;  /* 0x0c401f0087847f89 */ /* 0x000e6200000e0000 */
[----:B------:R-:W-:Y:S07]  /*10060*/  FMNMX.FTZ R137, R35, R2, !PT ;  /* 0x0000000223897209 */ /* 0x000fee0007810000 */
[----:B------:R-:W2:Y:S01]  /*10070*/  SHFL.BFLY PT, R2, R137, 0x2, 0x1f ;  /* 0x0c401f0089027f89 */ /* 0x000ea200000e0000 */
[----:B-1----:R-:W-:Y:S07]  /*10080*/  FMNMX.FTZ R139, R135, R132, !PT ;  /* 0x00000084878b7209 */ /* 0x002fee0007810000 */
[----:B------:R-:W1:Y:S01]  /*10090*/  SHFL.BFLY PT, R132, R139, 0x1, 0x1f ;  /* 0x0c201f008b847f89 */ /* 0x000e6200000e0000 */
[----:B--2---:R-:W-:Y:S02]  /*100a0*/  FMNMX.FTZ R134, R137, R2, !PT ;  /* 0x0000000289867209 */ /* 0x004fe40007810000 */
[----:B------:R-:W-:Y:S05]  /*100b0*/  @P0 SHF.R.S32.HI R137, RZ, 0x1f, R223 ;  /* 0x0000001fff890819 */ /* 0x000fea00000114df */
[----:B------:R-:W2:Y:S01]  /*100c0*/  SHFL.BFLY PT, R3, R134, 0x1, 0x1f ;  /* 0x0c201f0086037f89 */ /* 0x000ea200000e0000 */
[----:B------:R-:W-:Y:S04]  /*100d0*/  @P0 IMAD R137, R137, c[0x0][0x1e0], RZ ;  /* 0x0000780089890a24 */ /* 0x000fe800078e02ff */
[----:B------:R-:W-:Y:S05]  /*100e0*/  @P0 IMAD R137, R223, c[0x0][0x1e4], R137 ;  /* 0x00007900df890a24 */ /* 0x000fea00078e0289 */
[----:B------:R-:W-:Y:S04]  /*100f0*/  @P0 IADD3 R137, R161, R137, RZ ;  /* 0x00000089a1890210 */ /* 0x000fe80007ffe0ff */
[C---:B------:R-:W-:Y:S02]  /*10100*/  @P0 SHF.L.U64.HI R137, R160.reuse, 0x6, R137 ;  /* 0x00000006a0890819 */ /* 0x040fe40000010289 */
[----:B-1----:R-:W-:Y:S02]  /*10110*/  FMNMX.FTZ R132, R139, R132, !PT ;  /* 0x000000848b847209 */ /* 0x002fe40007810000 */
[----:B------:R-:W-:Y:S03]  /*10120*/  @P0 SHF.L.U32 R139, R160, 0x6, RZ ;  /* 0x00000006a08b0819 */ /* 0x000fe600000006ff */
[C---:B------:R-:W-:Y:S01]  /*10130*/  FADD.FTZ R2, -R132.reuse, R133 ;  /* 0x0000008584027221 */ /* 0x040fe20000010100 */
[----:B------:R-:W-:Y:S01]  /*10140*/  @P0 IADD3 R136, P4, R139, R212, RZ ;  /* 0x000000d48b880210 */ /* 0x000fe20007f9e0ff */
[----:B------:R-:W-:Y:S01]  /*10150*/  FMUL.FTZ R166, R132, c[0x0][0x2d0] ;  /* 0x0000b40084a67a20 */ /* 0x000fe20000410000 */
[----:B--2---:R-:W-:Y:S01]  /*10160*/  FMNMX.FTZ R3, R134, R3, !PT ;  /* 0x0000000386037209 */ /* 0x004fe20007810000 */
[----:B------:R-:W-:Y:S02]  /*10170*/  FMUL.FTZ R135, R2, c[0x0][0x2d0] ;  /* 0x0000b40002877a20 */ /* 0x000fe40000410000 */
[----:B------:R-:W-:Y:S02]  /*10180*/  FFMA.FTZ R162, R8, c[0x0][0x2d0], -R166 ;  /* 0x0000b40008a27a23 */ /* 0x000fe400000108a6 */
[----:B------:R1:W2:Y:S01]  /*10190*/  MUFU.EX2 R2, R135 ;  /* 0x0000008700027308 */ /* 0x0002a20000000800 */
[C---:B------:R-:W-:Y:S02]  /*101a0*/  FMUL.FTZ R165, R3.reuse, c[0x0][0x2d0] ;  /* 0x0000b40003a57a20 */ /* 0x040fe40000410000 */
[----:B------:R-:W-:Y:S02]  /*101b0*/  FADD.FTZ R133, -R3, R0 ;  /* 0x0000000003857221 */ /* 0x000fe40000010100 */
[--C-:B------:R-:W-:Y:S02]  /*101c0*/  FFMA.FTZ R134, R5, c[0x0][0x2d0], -R166.reuse ;  /* 0x0000b40005867a23 */ /* 0x100fe400000108a6 */
[--C-:B------:R-:W-:Y:S02]  /*101d0*/  FFMA.FTZ R160, R9, c[0x0][0x2d0], -R166.reuse ;  /* 0x0000b40009a07a23 */ /* 0x100fe400000108a6 */
[--C-:B------:R-:W-:Y:S02]  /*101e0*/  FFMA.FTZ R164, R11, c[0x0][0x2d0], -R165.reuse ;  /* 0x0000b4000ba47a23 */ /* 0x100fe400000108a5 */
[----:B------:R-:W-:Y:S01]  /*101f0*/  FMUL.FTZ R0, R133, c[0x0][0x2d0] ;  /* 0x0000b40085007a20 */ /* 0x000fe20000410000 */
[----:B------:R-:W-:Y:S01]  /*10200*/  MUFU.EX2 R134, R134 ;  /* 0x0000008600867308 */ /* 0x000fe20000000800 */
[--C-:B------:R-:W-:Y:S02]  /*10210*/  FFMA.FTZ R133, R4, c[0x0][0x2d0], -R166.reuse ;  /* 0x0000b40004857a23 */ /* 0x100fe400000108a6 */
[--C-:B------:R-:W-:Y:S02]  /*10220*/  FFMA.FTZ R226, R24, c[0x0][0x2d0], -R166.reuse ;  /* 0x0000b40018e27a23 */ /* 0x100fe400000108a6 */
[----:B------:R-:W-:Y:S02]  /*10230*/  FFMA.FTZ R233, R27, c[0x0][0x2d0], -R165 ;  /* 0x0000b4001be97a23 */ /* 0x000fe400000108a5 */
[--C-:B------:R-:W-:Y:S02]  /*10240*/  FFMA.FTZ R232, R28, c[0x0][0x2d0], -R166.reuse ;  /* 0x0000b4001ce87a23 */ /* 0x100fe400000108a6 */
[--C-:B------:R-:W-:Y:S01]  /*10250*/  FFMA.FTZ R235, R29, c[0x0][0x2d0], -R166.reuse ;  /* 0x0000b4001deb7a23 */ /* 0x100fe200000108a6 */
[----:B------:R-:W3:Y:S01]  /*10260*/  MUFU.EX2 R0, R0 ;  /* 0x0000000000007308 */ /* 0x000ee20000000800 */
[----:B------:R-:W-:Y:S01]  /*10270*/  FFMA.FTZ R234, R32, c[0x0][0x2d0], -R166 ;  /* 0x0000b40020ea7a23 */ /* 0x000fe200000108a6 */
[----:B-1----:R-:W-:Y:S01]  /*10280*/  @P0 IADD3 R135, P1, R139, R208, RZ ;  /* 0x000000d08b870210 */ /* 0x002fe20007f3e0ff */
[C---:B--2---:R-:W-:Y:S02]  /*10290*/  FMUL.FTZ R4, R2.reuse, R128 ;  /* 0x0000008002047220 */ /* 0x044fe40000410000 */
[C---:B------:R-:W-:Y:S01]  /*102a0*/  FMUL.FTZ R5, R2.reuse, R129 ;  /* 0x0000008102057220 */ /* 0x040fe20000410000 */
[----:B------:R-:W-:Y:S01]  /*102b0*/  @P0 LEA R170, P2, R135, c[0x0][0x1c8], 0x1 ;  /* 0x0000720087aa0a11 */ /* 0x000fe200078408ff */
[C---:B------:R-:W-:Y:S01]  /*102c0*/  FMUL.FTZ R8, R2.reuse, R124 ;  /* 0x0000007c02087220 */ /* 0x040fe20000410000 */
[----:B------:R-:W-:Y:S01]  /*102d0*/  @P0 IADD3.X R138, R137, R211, RZ, P1, !PT ;  /* 0x000000d3898a0210 */ /* 0x000fe20000ffe4ff */
[C---:B------:R-:W-:Y:S01]  /*102e0*/  FMUL.FTZ R9, R2.reuse, R125 ;  /* 0x0000007d02097220 */ /* 0x040fe20000410000 */
[----:B------:R-:W-:Y:S01]  /*102f0*/  @P0 IADD3 R161, P1, R139, R213, RZ ;  /* 0x000000d58ba10210 */ /* 0x000fe20007f3e0ff */
[----:B------:R-:W1:Y:S01]  /*10300*/  MUFU.EX2 R133, R133 ;  /* 0x0000008500857308 */ /* 0x000e620000000800 */
[----:B------:R-:W-:Y:S01]  /*10310*/  @P0 LEA.HI.X R171, R135, c[0x0][0x1cc], R138, 0x1, P2 ;  /* 0x0000730087ab0a11 */ /* 0x000fe200010f0c8a */
[----:B------:R-:W-:Y:S01]  /*10320*/  FMUL.FTZ R36, R2, R36 ;  /* 0x0000002402247220 */ /* 0x000fe20000410000 */
[----:B------:R-:W-:Y:S01]  /*10330*/  @P0 LEA R168, P2, R136, c[0x0][0x1c8], 0x1 ;  /* 0x0000720088a80a11 */ /* 0x000fe200078408ff */
[----:B------:R-:W-:Y:S01]  /*10340*/  FMUL.FTZ R37, R2, R37 ;  /* 0x0000002502257220 */ /* 0x000fe20000410000 */
[----:B------:R-:W-:Y:S01]  /*10350*/  @P0 IADD3.X R135, R137, R219, RZ, P4, !PT ;  /* 0x000000db89870210 */ /* 0x000fe200027fe4ff */
[----:B------:R2:W-:Y:S01]  /*10360*/  @P0 LDGSTS.E.BYPASS.LTC128B.128 [R205+0x6100], [R170.64], !P6 ;  /* 0x06100000aacd0fae */ /* 0x0005e2000f101d44 */
[----:B------:R-:W-:Y:S01]  /*10370*/  ISETP.NE.AND P4, PT, R204, RZ, PT ;  /* 0x000000ffcc00720c */ /* 0x000fe20003f85270 */
[----:B------:R-:W-:Y:S01]  /*10380*/  FMUL.FTZ R40, R2, R40 ;  /* 0x0000002802287220 */ /* 0x000fe20000410000 */
[----:B------:R-:W-:Y:S01]  /*10390*/  @P0 LEA.HI.X R169, R136, c[0x0][0x1cc], R135, 0x1, P2 ;  /* 0x0000730088a90a11 */ /* 0x000fe200010f0c87 */
[----:B------:R-:W-:Y:S01]  /*103a0*/  MUFU.EX2 R160, R160 ;  /* 0x000000a000a07308 */ /* 0x000fe20000000800 */
[----:B------:R-:W-:Y:S01]  /*103b0*/  @P0 LEA R172, P3, R161, c[0x0][0x1c8], 0x1 ;  /* 0x00007200a1ac0a11 */ /* 0x000fe200078608ff */
[----:B------:R-:W-:Y:S01]  /*103c0*/  FMUL.FTZ R41, R2, R41 ;  /* 0x0000002902297220 */ /* 0x000fe20000410000 */
[----:B------:R-:W-:Y:S01]  /*103d0*/  @P0 IADD3.X R138, R137, R220, RZ, P1, !PT ;  /* 0x000000dc898a0210 */ /* 0x000fe20000ffe4ff */
[----:B---3--:R-:W-:Y:S01]  /*103e0*/  FMUL.FTZ R11, R0, R127 ;  /* 0x0000007f000b7220 */ /* 0x008fe20000410000 */
[----:B------:R-:W-:Y:S01]  /*103f0*/  @P0 IADD3 R139, P1, R216, R139, RZ ;  /* 0x0000008bd88b0210 */ /* 0x000fe20007f3e0ff */
[C---:B------:R-:W-:Y:S01]  /*10400*/  FMUL.FTZ R38, R0.reuse, R38 ;  /* 0x0000002600267220 */ /* 0x040fe20000410000 */
[----:B------:R-:W-:Y:S01]  /*10410*/  @P0 LEA.HI.X R173, R161, c[0x0][0x1cc], R138, 0x1, P3 ;  /* 0x00007300a1ad0a11 */ /* 0x000fe200018f0c8a */
[----:B------:R-:W-:Y:S01]  /*10420*/  FMUL.FTZ R39, R0, R39 ;  /* 0x0000002700277220 */ /* 0x000fe20000410000 */
[----:B------:R-:W-:Y:S01]  /*10430*/  @P0 IADD3.X R137, R202, R137, RZ, P1, !PT ;  /* 0x00000089ca890210 */ /* 0x000fe20000ffe4ff */
[----:B------:R3:W4:Y:S01]  /*10440*/  MUFU.EX2 R135, R162 ;  /* 0x000000a200877308 */ /* 0x0007220000000800 */
[C---:B------:R-:W-:Y:S01]  /*10450*/  @P0 IADD3 R136, P3, R139.reuse, R208, RZ ;  /* 0x000000d08b880210 */ /* 0x040fe20007f7e0ff */
[----:B------:R5:W-:Y:S01]  /*10460*/  @P0 LDGSTS.E.BYPASS.LTC128B.128 [R205+0x8100], [R172.64], !P4 ;  /* 0x08100000accd0fae */ /* 0x000be2000e101d44 */
[C---:B------:R-:W-:Y:S01]  /*10470*/  @P0 IADD3 R138, P2, R139.reuse, R213, RZ ;  /* 0x000000d58b8a0210 */ /* 0x040fe20007f5e0ff */
[C---:B------:R-:W-:Y:S01]  /*10480*/  FMUL.FTZ R42, R0.reuse, R42 ;  /* 0x0000002a002a7220 */ /* 0x040fe20000410000 */
[----:B------:R-:W-:Y:S01]  /*10490*/  @P0 IADD3 R139, P1, R139, R212, RZ ;  /* 0x000000d48b8b0210 */ /* 0x000fe20007f3e0ff */
[----:B------:R-:W-:Y:S01]  /*104a0*/  FMUL.FTZ R43, R0, R43 ;  /* 0x0000002b002b7220 */ /* 0x000fe20000410000 */
[C---:B------:R-:W-:Y:S01]  /*104b0*/  @P0 IADD3.X R161, R137.reuse, R211, RZ, P3, !PT ;  /* 0x000000d389a10210 */ /* 0x040fe20001ffe4ff */
[----:B------:R-:W-:Y:S01]  /*104c0*/  FFMA.FTZ R236, R30, c[0x0][0x2d0], -R165 ;  /* 0x0000b4001eec7a23 */ /* 0x000fe200000108a5 */
[C---:B------:R-:W-:Y:S01]  /*104d0*/  @P0 LEA R228, P3, R136.reuse, c[0x0][0x1c8], 0x1 ;  /* 0x0000720088e40a11 */ /* 0x040fe200078608ff */
[----:B------:R2:W-:Y:S01]  /*104e0*/  @P0 LDGSTS.E.BYPASS.LTC128B.128 [R205+0xa100], [R168.64], !P5 ;  /* 0x0a100000a8cd0fae */ /* 0x0005e2000e901d44 */
[----:B------:R-:W-:Y:S01]  /*104f0*/  @P0 IADD3.X R163, R137, R220, RZ, P2, !PT ;  /* 0x000000dc89a30210 */ /* 0x000fe200017fe4ff */
[----:B------:R-:W-:Y:S01]  /*10500*/  MUFU.EX2 R164, R164 ;  /* 0x000000a400a47308 */ /* 0x000fe20000000800 */
[----:B------:R-:W-:Y:S01]  /*10510*/  @P0 LEA.HI.X R229, R136, c[0x0][0x1cc], R161, 0x1, P3 ;  /* 0x0000730088e50a11 */ /* 0x000fe200018f0ca1 */
[--C-:B------:R-:W-:Y:S01]  /*10520*/  FFMA.FTZ R136, R6, c[0x0][0x2d0], -R165.reuse ;  /* 0x0000b40006887a23 */ /* 0x100fe200000108a5 */
[----:B------:R-:W-:Y:S01]  /*10530*/  @P0 LEA R174, P2, R138, c[0x0][0x1c8], 0x1 ;  /* 0x000072008aae0a11 */ /* 0x000fe200078408ff */
[----:B------:R-:W-:Y:S01]  /*10540*/  FFMA.FTZ R161, R7, c[0x0][0x2d0], -R165 ;  /* 0x0000b40007a17a23 */ /* 0x000fe200000108a5 */
[----:B-1----:R-:W-:Y:S01]  /*10550*/  F2FP.BF16.PACK_AB R128, R134, R133 ;  /* 0x000000858680723e */ /* 0x002fe200000010ff */
[----:B------:R1:W-:Y:S01]  /*10560*/  @P0 LDGSTS.E.BYPASS.LTC128B.128 [R205+0x7100], [R228.64], !P6 ;  /* 0x07100000e4cd0fae */ /* 0x0003e2000f101d44 */
[----:B------:R-:W-:Y:S01]  /*10570*/  @P0 LEA.HI.X R175, R138, c[0x0][0x1cc], R163, 0x1, P2 ;  /* 0x000073008aaf0a11 */ /* 0x000fe200010f0ca3 */
[--C-:B------:R-:W-:Y:S02]  /*10580*/  FFMA.FTZ R163, R10, c[0x0][0x2d0], -R165.reuse ;  /* 0x0000b4000aa37a23 */ /* 0x100fe400000108a5 */
[----:B------:R-:W-:Y:S01]  /*10590*/  MUFU.EX2 R161, R161 ;  /* 0x000000a100a17308 */ /* 0x000fe20000000800 */
[C---:B------:R-:W-:Y:S01]  /*105a0*/  FMUL.FTZ R6, R0.reuse, R130 ;  /* 0x0000008200067220 */ /* 0x040fe20000410000 */
[----:B---3--:R-:W-:Y:S01]  /*105b0*/  @P0 IADD3.X R162, R137, R219, RZ, P1, !PT ;  /* 0x000000db89a20210 */ /* 0x008fe20000ffe4ff */
[----:B------:R-:W-:Y:S01]  /*105c0*/  FMUL.FTZ R7, R0, R131 ;  /* 0x0000008300077220 */ /* 0x000fe20000410000 */
[C---:B------:R-:W-:Y:S01]  /*105d0*/  @P0 LEA R230, P1, R139.reuse, c[0x0][0x1c8], 0x1 ;  /* 0x000072008be60a11 */ /* 0x040fe200078208ff */
[----:B------:R3:W-:Y:S01]  /*105e0*/  @P0 LDGSTS.E.BYPASS.LTC128B.128 [R205+0x9100], [R174.64], !P4 ;  /* 0x09100000aecd0fae */ /* 0x0007e2000e101d44 */
[----:B----4-:R-:W-:Y:S01]  /*105f0*/  F2FP.BF16.PACK_AB R130, R160, R135 ;  /* 0x00000087a082723e */ /* 0x010fe200000010ff */
[----:B------:R-:W-:Y:S01]  /*10600*/  FMUL.FTZ R10, R0, R126 ;  /* 0x0000007e000a7220 */ /* 0x000fe20000410000 */
[----:B------:R-:W-:Y:S01]  /*10610*/  @P0 LEA.HI.X R231, R139, c[0x0][0x1cc], R162, 0x1, P1 ;  /* 0x000073008be70a11 */ /* 0x000fe200008f0ca2 */
[--C-:B------:R-:W-:Y:S01]  /*10620*/  FFMA.FTZ R239, R31, c[0x0][0x2d0], -R165.reuse ;  /* 0x0000b4001fef7a23 */ /* 0x100fe200000108a5 */
[----:B------:R-:W4:Y:S01]  /*10630*/  MUFU.EX2 R162, R136 ;  /* 0x0000008800a27308 */ /* 0x000f220000000800 */
[C---:B------:R-:W-:Y:S02]  /*10640*/  FMUL.FTZ R44, R2.reuse, R44 ;  /* 0x0000002c022c7220 */ /* 0x040fe40000410000 */
[----:B------:R2:W-:Y:S01]  /*10650*/  @P0 LDGSTS.E.BYPASS.LTC128B.128 [R205+0xb100], [R230.64], !P5 ;  /* 0x0b100000e6cd0fae */ /* 0x0005e2000e901d44 */
[----:B------:R-:W-:Y:S02]  /*10660*/  FMUL.FTZ R45, R2, R45 ;  /* 0x0000002d022d7220 */ /* 0x000fe40000410000 */
[C---:B------:R-:W-:Y:S02]  /*10670*/  FMUL.FTZ R46, R0.reuse, R46 ;  /* 0x0000002e002e7220 */ /* 0x040fe40000410000 */
[----:B------:R-:W-:Y:S02]  /*10680*/  FMUL.FTZ R47, R0, R47 ;  /* 0x0000002f002f7220 */ /* 0x000fe40000410000 */
[----:B------:R-:W3:Y:S01]  /*10690*/  MUFU.EX2 R163, R163 ;  /* 0x000000a300a37308 */ /* 0x000ee20000000800 */
[----:B------:R-:W-:Y:S01]  /*106a0*/  LDSM.16.MT88.4 R140, [R190+0x100] ;  /* 0x00010000be8c783b */ /* 0x000fe20000004200 */
[C---:B------:R-:W-:Y:S02]  /*106b0*/  FMUL.FTZ R48, R2.reuse, R48 ;  /* 0x0000003002307220 */ /* 0x040fe40000410000 */
[--C-:B-1----:R-:W-:Y:S02]  /*106c0*/  FFMA.FTZ R229, R25, c[0x0][0x2d0], -R166.reuse ;  /* 0x0000b40019e57a23 */ /* 0x102fe400000108a6 */
[----:B------:R-:W-:Y:S02]  /*106d0*/  FMUL.FTZ R49, R2, R49 ;  /* 0x0000003102317220 */ /* 0x000fe40000410000 */
[C---:B------:R-:W-:Y:S01]  /*106e0*/  FMUL.FTZ R50, R0.reuse, R50 ;  /* 0x0000003200327220 */ /* 0x040fe20000410000 */
[----:B------:R-:W-:Y:S01]  /*106f0*/  LDSM.16.MT88.4 R144, [R189+0x100] ;  /* 0x00010000bd90783b */ /* 0x000fe20000004200 */
[----:B------:R-:W-:Y:S01]  /*10700*/  FMUL.FTZ R51, R0, R51 ;  /* 0x0000003300337220 */ /* 0x000fe20000410000 */
[----:B------:R-:W-:Y:S01]  /*10710*/  MUFU.EX2 R226, R226 ;  /* 0x000000e200e27308 */ /* 0x000fe20000000800 */
[C---:B------:R-:W-:Y:S01]  /*10720*/  FMUL.FTZ R52, R2.reuse, R52 ;  /* 0x0000003402347220 */ /* 0x040fe20000410000 */
[----:B----4-:R-:W-:Y:S01]  /*10730*/  F2FP.BF16.PACK_AB R129, R161, R162 ;  /* 0x000000a2a181723e */ /* 0x010fe200000010ff */
[----:B------:R-:W-:Y:S03]  /*10740*/  FMUL.FTZ R53, R2, R53 ;  /* 0x0000003502357220 */ /* 0x000fe60000410000 */
[----:B------:R-:W1:Y:S01]  /*10750*/  LDSM.16.MT88.4 R136, [R195+0x100] ;  /* 0x00010000c388783b */ /* 0x000e620000004200 */
[----:B------:R-:W-:Y:S02]  /*10760*/  FMUL.FTZ R54, R0, R54 ;  /* 0x0000003600367220 */ /* 0x000fe40000410000 */
[--C-:B--2---:R-:W-:Y:S01]  /*10770*/  FFMA.FTZ R230, R26, c[0x0][0x2d0], -R165.reuse ;  /* 0x0000b4001ae67a23 */ /* 0x104fe200000108a5 */
[----:B------:R-:W-:Y:S01]  /*10780*/  MUFU.EX2 R229, R229 ;  /* 0x000000e500e57308 */ /* 0x000fe20000000800 */
[----:B------:R-:W-:Y:S01]  /*10790*/  FMUL.FTZ R55, R0, R55 ;  /* 0x0000003700377220 */ /* 0x000fe20000410000 */
[----:B---3--:R-:W-:Y:S02]  /*107a0*/  F2FP.BF16.PACK_AB R131, R164, R163 ;  /* 0x000000a3a483723e */ /* 0x008fe400000010ff */
[----:B------:R-:W2:Y:S01]  /*107b0*/  LDSM.16.MT88.4 R124, [R188+0x100] ;  /* 0x00010000bc7c783b */ /* 0x000ea20000004200 */
[C---:B------:R-:W-:Y:S02]  /*107c0*/  FMUL.FTZ R56, R2.reuse, R56 ;  /* 0x0000003802387220 */ /* 0x040fe40000410000 */
[----:B------:R-:W-:Y:S02]  /*107d0*/  FMUL.FTZ R57, R2, R57 ;  /* 0x0000003902397220 */ /* 0x000fe40000410000 */
[C---:B------:R-:W-:Y:S01]  /*107e0*/  FMUL.FTZ R58, R0.reuse, R58 ;  /* 0x0000003a003a7220 */ /* 0x040fe20000410000 */
[----:B------:R-:W-:Y:S01]  /*107f0*/  MUFU.EX2 R230, R230 ;  /* 0x000000e600e67308 */ /* 0x000fe20000000800 */
[----:B------:R-:W-:Y:S01]  /*10800*/  FMUL.FTZ R59, R0, R59 ;  /* 0x0000003b003b7220 */ /* 0x000fe20000410000 */
[----:B------:R-:W-:Y:S01]  /*10810*/  LDSM.16.MT88.4 R148, [R195+0x2900] ;  /* 0x00290000c394783b */ /* 0x000fe20000004200 */
[C---:B------:R-:W-:Y:S02]  /*10820*/  FMUL.FTZ R60, R2.reuse, R60 ;  /* 0x0000003c023c7220 */ /* 0x040fe40000410000 */
[----:B------:R-:W-:Y:S02]  /*10830*/  FMUL.FTZ R61, R2, R61 ;  /* 0x0000003d023d7220 */ /* 0x000fe40000410000 */
[C---:B------:R-:W-:Y:S02]  /*10840*/  FMUL.FTZ R62, R0.reuse, R62 ;  /* 0x0000003e003e7220 */ /* 0x040fe40000410000 */
[----:B------:R-:W-:Y:S01]  /*10850*/  FMUL.FTZ R63, R0, R63 ;  /* 0x0000003f003f7220 */ /* 0x000fe20000410000 */
[----:B------:R-:W-:Y:S01]  /*10860*/  LDSM.16.MT88.4 R152, [R190+0x2900] ;  /* 0x00290000be98783b */ /* 0x000fe20000004200 */
[C---:B------:R-:W-:Y:S01]  /*10870*/  FMUL.FTZ R64, R2.reuse, R64 ;  /* 0x0000004002407220 */ /* 0x040fe20000410000 */
[----:B------:R-:W-:Y:S01]  /*10880*/  MUFU.EX2 R233, R233 ;  /* 0x000000e900e97308 */ /* 0x000fe20000000800 */
[----:B------:R-:W-:Y:S02]  /*10890*/  FMUL.FTZ R65, R2, R65 ;  /* 0x0000004102417220 */ /* 0x000fe40000410000 */
[C---:B------:R-:W-:Y:S02]  /*108a0*/  FMUL.FTZ R66, R0.reuse, R66 ;  /* 0x0000004200427220 */ /* 0x040fe40000410000 */
[----:B------:R-:W-:Y:S01]  /*108b0*/  FMUL.FTZ R67, R0, R67 ;  /* 0x0000004300437220 */ /* 0x000fe20000410000 */
[----:B------:R-:W-:Y:S01]  /*108c0*/  LDSM.16.MT88.4 R156, [R189+0x2900] ;  /* 0x00290000bd9c783b */ /* 0x000fe20000004200 */
[C---:B------:R-:W-:Y:S02]  /*108d0*/  FMUL.FTZ R68, R2.reuse, R68 ;  /* 0x0000004402447220 */ /* 0x040fe40000410000 */
[----:B------:R-:W-:Y:S01]  /*108e0*/  FMUL.FTZ R69, R2, R69 ;  /* 0x0000004502457220 */ /* 0x000fe20000410000 */
[----:B------:R-:W-:Y:S01]  /*108f0*/  MUFU.EX2 R232, R232 ;  /* 0x000000e800e87308 */ /* 0x000fe20000000800 */
[C---:B------:R-:W-:Y:S02]  /*10900*/  FMUL.FTZ R70, R0.reuse, R70 ;  /* 0x0000004600467220 */ /* 0x040fe40000410000 */
[----:B------:R-:W-:Y:S01]  /*10910*/  FMUL.FTZ R71, R0, R71 ;  /* 0x0000004700477220 */ /* 0x000fe20000410000 */
[C---:B-1----:R-:W-:Y:S01]  /*10920*/  HMMA.16816.F32.BF16 R4, R128.reuse, R136, R4 ;  /* 0x000000888004723c */ /* 0x042fe20000041804 */
[----:B------:R-:W-:Y:S04]  /*10930*/  LDSM.16.MT88.4 R24, [R188+0x1100] ;  /* 0x00110000bc18783b */ /* 0x000fe80000004200 */
[C---:B------:R-:W-:Y:S01]  /*10940*/  FMUL.FTZ R72, R2.reuse, R72 ;  /* 0x0000004802487220 */ /* 0x040fe20000410000 */
[----:B------:R-:W-:Y:S01]  /*10950*/  MUFU.EX2 R235, R235 ;  /* 0x000000eb00eb7308 */ /* 0x000fe20000000800 */
[----:B------:R-:W-:Y:S01]  /*10960*/  FMUL.FTZ R73, R2, R73 ;  /* 0x0000004902497220 */ /* 0x000fe20000410000 */
[C---:B------:R-:W-:Y:S01]  /*10970*/  HMMA.16816.F32.BF16 R8, R128.reuse, R138, R8 ;  /* 0x0000008a8008723c */ /* 0x040fe20000041808 */
[----:B------:R-:W1:Y:S03]  /*10980*/  LDSM.16.MT88.4 R136, [R195+0x2100] ;  /* 0x00210000c388783b */ /* 0x000e660000004200 */
[C---:B------:R-:W-:Y:S02]  /*10990*/  FMUL.FTZ R74, R0.reuse, R74 ;  /* 0x0000004a004a7220 */ /* 0x040fe40000410000 */
[----:B------:R-:W-:Y:S02]  /*109a0*/  FMUL.FTZ R75, R0, R75 ;  /* 0x0000004b004b7220 */ /* 0x000fe40000410000 */
[C---:B------:R-:W-:Y:S01]  /*109b0*/  HMMA.16816.F32.BF16 R36, R128.reuse, R140, R36 ;  /* 0x0000008c8024723c */ /* 0x040fe20000041824 */
[----:B------:R-:W-:Y:S01]  /*109c0*/  LDSM.16.MT88.4 R28, [R190+0x1900] ;  /* 0x00190000be1c783b */ /* 0x000fe20000004200 */
[----:B------:R-:W-:Y:S02]  /*109d0*/  MUFU.EX2 R234, R234 ;  /* 0x000000ea00ea7308 */ /* 0x000fe40000000800 */
[C---:B------:R-:W-:Y:S02]  /*109e0*/  FMUL.FTZ R76, R2.reuse, R76 ;  /* 0x0000004c024c7220 */ /* 0x040fe40000410000 */
[----:B------:R-:W-:Y:S02]  /*109f0*/  FMUL.FTZ R77, R2, R77 ;  /* 0x0000004d024d7220 */ /* 0x000fe40000410000 */
[C---:B------:R-:W-:Y:S01]  /*10a00*/  HMMA.16816.F32.BF16 R40, R128.reuse, R142, R40 ;  /* 0x0000008e8028723c */ /* 0x040fe20000041828 */
[----:B------:R-:W3:Y:S03]  /*10a10*/  LDSM.16.MT88.4 R140, [R190+0x2100] ;  /* 0x00210000be8c783b */ /* 0x000ee60000004200 */
[C---:B------:R-:W-:Y:S01]  /*10a20*/  FMUL.FTZ R78, R0.reuse, R78 ;  /* 0x0000004e004e7220 */ /* 0x040fe20000410000 */
[----:B------:R-:W-:Y:S01]  /*10a30*/  MUFU.EX2 R236, R236 ;  /* 0x000000ec00ec7308 */ /* 0x000fe20000000800 */
[----:B------:R-:W-:Y:S02]  /*10a40*/  FMUL.FTZ R79, R0, R79 ;  /* 0x0000004f004f7220 */ /* 0x000fe40000410000 */
[C---:B------:R-:W-:Y:S01]  /*10a50*/  HMMA.16816.F32.BF16 R44, R128.reuse, R144, R44 ;  /* 0x00000090802c723c */ /* 0x040fe2000004182c */
[----:B------:R-:W0:Y:S03]  /*10a60*/  LDGDEPBAR ;  /* 0x00000000000079af */ /* 0x000e260000000000 */
[C---:B------:R-:W-:Y:S02]  /*10a70*/  FMUL.FTZ R80, R2.reuse, R80 ;  /* 0x0000005002507220 */ /* 0x040fe40000410000 */
[----:B------:R-:W-:Y:S01]  /*10a80*/  FMUL.FTZ R81, R2, R81 ;  /* 0x0000005102517220 */ /* 0x000fe20000410000 */
[----:B------:R-:W-:Y:S01]  /*10a90*/  MUFU.EX2 R239, R239 ;  /* 0x000000ef00ef7308 */ /* 0x000fe20000000800 */
[C---:B------:R-:W-:Y:S01]  /*10aa0*/  HMMA.16816.F32.BF16 R48, R128.reuse, R146, R48 ;  /* 0x000000928030723c */ /* 0x040fe20000041830 */
[----:B------:R-:W-:Y:S03]  /*10ab0*/  LDSM.16.MT88.4 R144, [R188+0x900] ;  /* 0x00090000bc90783b */ /* 0x000fe60000004200 */
        /* <DEDUP_REMOVED lines=23> */
[C---:B------:R-:W-:Y:S01]  /*10c30*/  FMUL.FTZ R96, R2.reuse, R96 ;  /* 0x0000006002607220 */ /* 0x040fe20000410000 */
[C---:B--2---:R-:W-:Y:S03]  /*10c40*/  HMMA.16816.F32.BF16 R76, R128.reuse, R124, R76 ;  /* 0x0000007c804c723c */ /* 0x044fe6000004184c */
[----:B------:R-:W-:Y:S02]  /*10c50*/  FMUL.FTZ R97, R2, R97 ;  /* 0x0000006102617220 */ /* 0x000fe40000410000 */
[C---:B------:R-:W-:Y:S02]  /*10c60*/  FMUL.FTZ R98, R0.reuse, R98 ;  /* 0x0000006200627220 */ /* 0x040fe40000410000 */
[----:B------:R-:W-:Y:S01]  /*10c70*/  FMUL.FTZ R99, R0, R99 ;  /* 0x0000006300637220 */ /* 0x000fe20000410000 */
        /* <DEDUP_REMOVED lines=16> */
[--C-:B------:R-:W-:Y:S02]  /*10d80*/  FFMA.FTZ R167, R12, c[0x0][0x2d0], -R166.reuse ;  /* 0x0000b4000ca77a23 */ /* 0x100fe400000108a6 */
[C---:B------:R-:W-:Y:S02]  /*10d90*/  FMUL.FTZ R12, R2.reuse, R120 ;  /* 0x00000078020c7220 */ /* 0x040fe40000410000 */
[--C-:B------:R-:W-:Y:S01]  /*10da0*/  FFMA.FTZ R168, R13, c[0x0][0x2d0], -R166.reuse ;  /* 0x0000b4000da87a23 */ /* 0x100fe200000108a6 */
[C---:B--2---:R-:W-:Y:S01]  /*10db0*/  HMMA.16816.F32.BF16 R100, R128.reuse, R124, R100 ;  /* 0x0000007c8064723c */ /* 0x044fe20000041864 */
[----:B------:R-:W-:Y:S02]  /*10dc0*/  MUFU.EX2 R167, R167 ;  /* 0x000000a700a77308 */ /* 0x000fe40000000800 */
[----:B------:R-:W-:Y:S02]  /*10dd0*/  FMUL.FTZ R13, R2, R121 ;  /* 0x00000079020d7220 */ /* 0x000fe40000410000 */
[--C-:B------:R-:W-:Y:S02]  /*10de0*/  FFMA.FTZ R171, R14, c[0x0][0x2d0], -R165.reuse ;  /* 0x0000b4000eab7a23 */ /* 0x100fe400000108a5 */
[C---:B------:R-:W-:Y:S01]  /*10df0*/  FMUL.FTZ R14, R0.reuse, R122 ;  /* 0x0000007a000e7220 */ /* 0x040fe20000410000 */
[C---:B------:R-:W-:Y:S01]  /*10e00*/  HMMA.16816.F32.BF16 R104, R128.reuse, R126, R104 ;  /* 0x0000007e8068723c */ /* 0x040fe20000041868 */
[----:B------:R-:W-:Y:S02]  /*10e10*/  LDSM.16.MT88.4 R124, [R190+0x900] ;  /* 0x00090000be7c783b */ /* 0x000fe40000004200 */
[----:B------:R-:W2:Y:S01]  /*10e20*/  MUFU.EX2 R168, R168 ;  /* 0x000000a800a87308 */ /* 0x000ea20000000800 */
[--C-:B-----5:R-:W-:Y:S02]  /*10e30*/  FFMA.FTZ R172, R15, c[0x0][0x2d0], -R165.reuse ;  /* 0x0000b4000fac7a23 */ /* 0x120fe400000108a5 */
[----:B------:R-:W-:Y:S02]  /*10e40*/  FMUL.FTZ R15, R0, R123 ;  /* 0x0000007b000f7220 */ /* 0x000fe40000410000 */
[--C-:B------:R-:W-:Y:S01]  /*10e50*/  FFMA.FTZ R169, R16, c[0x0][0x2d0], -R166.reuse ;  /* 0x0000b40010a97a23 */ /* 0x100fe200000108a6 */
[----:B------:R-:W4:Y:S03]  /*10e60*/  LDSM.16.MT88.4 R120, [R195+0x900] ;  /* 0x00090000c378783b */ /* 0x000f260000004200 */
[--C-:B------:R-:W-:Y:S01]  /*10e70*/  FFMA.FTZ R170, R17, c[0x0][0x2d0], -R166.reuse ;  /* 0x0000b40011aa7a23 */ /* 0x100fe200000108a6 */
[C---:B-1----:R-:W-:Y:S01]  /*10e80*/  HMMA.16816.F32.BF16 R12, R128.reuse, R136, R12 ;  /* 0x00000088800c723c */ /* 0x042fe2000004180c */
[----:B------:R-:W-:Y:S02]  /*10e90*/  MUFU.EX2 R169, R169 ;  /* 0x000000a900a97308 */ /* 0x000fe40000000800 */
[--C-:B------:R-:W-:Y:S02]  /*10ea0*/  FFMA.FTZ R173, R18, c[0x0][0x2d0], -R165.reuse ;  /* 0x0000b40012ad7a23 */ /* 0x100fe400000108a5 */
[--C-:B------:R-:W-:Y:S02]  /*10eb0*/  FFMA.FTZ R174, R19, c[0x0][0x2d0], -R165.reuse ;  /* 0x0000b40013ae7a23 */ /* 0x100fe400000108a5 */
[C---:B------:R-:W-:Y:S02]  /*10ec0*/  FMUL.FTZ R108, R2.reuse, R108 ;  /* 0x0000006c026c7220 */ /* 0x040fe40000410000 */
[----:B------:R-:W-:Y:S02]  /*10ed0*/  FMUL.FTZ R109, R2, R109 ;  /* 0x0000006d026d7220 */ /* 0x000fe40000410000 */
[----:B------:R-:W1:Y:S01]  /*10ee0*/  MUFU.EX2 R170, R170 ;  /* 0x000000aa00aa7308 */ /* 0x000e620000000800 */
[C---:B------:R-:W-:Y:S02]  /*10ef0*/  FMUL.FTZ R110, R0.reuse, R110 ;  /* 0x0000006e006e7220 */ /* 0x040fe40000410000 */
[----:B------:R-:W-:Y:S02]  /*10f00*/  FMUL.FTZ R111, R0, R111 ;  /* 0x0000006f006f7220 */ /* 0x000fe40000410000 */
[----:B------:R-:W-:Y:S01]  /*10f10*/  FMUL.FTZ R16, R2, R116 ;  /* 0x0000007402107220 */ /* 0x000fe20000410000 */
[----:B--2---:R-:W-:Y:S01]  /*10f20*/  F2FP.BF16.PACK_AB R116, R168, R167 ;  /* 0x000000a7a874723e */ /* 0x004fe200000010ff */
[----:B------:R-:W-:Y:S02]  /*10f30*/  FMUL.FTZ R17, R2, R117 ;  /* 0x0000007502117220 */ /* 0x000fe40000410000 */
[C---:B------:R-:W-:Y:S01]  /*10f40*/  FMUL.FTZ R18, R0.reuse, R118 ;  /* 0x0000007600127220 */ /* 0x040fe20000410000 */
[C---:B------:R-:W-:Y:S01]  /*10f50*/  HMMA.16816.F32.BF16 R108, R128.reuse, R138, R108 ;  /* 0x0000008a806c723c */ /* 0x040fe2000004186c */
[----:B------:R-:W-:Y:S01]  /*10f60*/  MUFU.EX2 R171, R171 ;  /* 0x000000ab00ab7308 */ /* 0x000fe20000000800 */
[----:B------:R-:W2:Y:S01]  /*10f70*/  LDSM.16.MT88.4 R136, [R189+0x900] ;  /* 0x00090000bd88783b */ /* 0x000ea20000004200 */
[----:B------:R-:W-:Y:S02]  /*10f80*/  FMUL.FTZ R19, R0, R119 ;  /* 0x0000007700137220 */ /* 0x000fe40000410000 */
[C---:B------:R-:W-:Y:S02]  /*10f90*/  FMUL.FTZ R112, R2.reuse, R112 ;  /* 0x0000007002707220 */ /* 0x040fe40000410000 */
[----:B------:R-:W-:Y:S02]  /*10fa0*/  FMUL.FTZ R113, R2, R113 ;  /* 0x0000007102717220 */ /* 0x000fe40000410000 */
[C---:B------:R-:W-:Y:S01]  /*10fb0*/  FMUL.FTZ R114, R0.reuse, R114 ;  /* 0x0000007200727220 */ /* 0x040fe20000410000 */
[C---:B---3--:R-:W-:Y:S01]  /*10fc0*/  HMMA.16816.F32.BF16 R16, R128.reuse, R140, R16 ;  /* 0x0000008c8010723c */ /* 0x048fe20000041810 */
[----:B------:R-:W3:Y:S02]  /*10fd0*/  MUFU.EX2 R172, R172 ;  /* 0x000000ac00ac7308 */ /* 0x000ee40000000800 */
[----:B------:R-:W-:Y:S01]  /*10fe0*/  FMUL.FTZ R115, R0, R115 ;  /* 0x0000007300737220 */ /* 0x000fe20000410000 */
[----:B-1----:R-:W-:Y:S01]  /*10ff0*/  F2FP.BF16.PACK_AB R118, R170, R169 ;  /* 0x000000a9aa76723e */ /* 0x002fe200000010ff */
[--C-:B------:R-:W-:Y:S02]  /*11000*/  FFMA.FTZ R175, R20, c[0x0][0x2d0], -R166.reuse ;  /* 0x0000b40014af7a23 */ /* 0x100fe400000108a6 */
[--C-:B------:R-:W-:Y:S02]  /*11010*/  FFMA.FTZ R224, R21, c[0x0][0x2d0], -R166.reuse ;  /* 0x0000b40015e07a23 */ /* 0x100fe400000108a6 */
[----:B------:R-:W-:Y:S01]  /*11020*/  FFMA.FTZ R166, R33, c[0x0][0x2d0], -R166 ;  /* 0x0000b40021a67a23 */ /* 0x000fe200000108a6 */
[----:B------:R-:W-:Y:S01]  /*11030*/  HMMA.16816.F32.BF16 R112, R128, R142, R112 ;  /* 0x0000008e8070723c */ /* 0x000fe20000041870 */
[----:B------:R-:W-:Y:S01]  /*11040*/  MUFU.EX2 R173, R173 ;  /* 0x000000ad00ad7308 */ /* 0x000fe20000000800 */
[----:B------:R-:W-:Y:S01]  /*11050*/  LDSM.16.MT88.4 R128, [R190+0x4900] ;  /* 0x00490000be80783b */ /* 0x000fe20000004200 */
[--C-:B------:R-:W-:Y:S01]  /*11060*/  FFMA.FTZ R228, R22, c[0x0][0x2d0], -R165.reuse ;  /* 0x0000b40016e47a23 */ /* 0x100fe200000108a5 */
[----:B------:R-:W-:Y:S01]  /*11070*/  F2FP.BF16.PACK_AB R22, R229, R226 ;  /* 0x000000e2e516723e */ /* 0x000fe200000010ff */
[----:B------:R-:W-:Y:S01]  /*11080*/  FFMA.FTZ R231, R23, c[0x0][0x2d0], -R165 ;  /* 0x0000b40017e77a23 */ /* 0x000fe200000108a5 */
[----:B------:R-:W-:Y:S01]  /*11090*/  F2FP.BF16.PACK_AB R23, R233, R230 ;  /* 0x000000e6e917723e */ /* 0x000fe200000010ff */
[----:B------:R-:W-:Y:S02]  /*110a0*/  FFMA.FTZ R133, R2, R227, R133 ;  /* 0x000000e302857223 */ /* 0x000fe40000010085 */
[----:B------:R-:W-:Y:S01]  /*110b0*/  FFMA.FTZ R162, R0, R225, R162 ;  /* 0x000000e100a27223 */ /* 0x000fe200000100a2 */
[----:B------:R-:W-:Y:S01]  /*110c0*/  LDSM.16.MT88.4 R140, [R190+0x1100] ;  /* 0x00110000be8c783b */ /* 0x000fe20000004200 */
[----:B------:R-:W1:Y:S01]  /*110d0*/  MUFU.EX2 R174, R174 ;  /* 0x000000ae00ae7308 */ /* 0x000e620000000800 */
[----:B------:R-:W-:Y:S01]  /*110e0*/  MOV R0, R3 ;  /* 0x0000000300007202 */ /* 0x000fe20000000f00 */
[----:B------:R-:W-:Y:S01]  /*110f0*/  FADD.FTZ R134, R134, R133 ;  /* 0x0000008586867221 */ /* 0x000fe20000010000 */
[----:B------:R-:W-:Y:S01]  /*11100*/  MOV R133, R132 ;  /* 0x0000008400857202 */ /* 0x000fe20000000f00 */
[----:B------:R-:W-:Y:S01]  /*11110*/  FADD.FTZ R162, R161, R162 ;  /* 0x000000a2a1a27221 */ /* 0x000fe20000010000 */
[----:B---3--:R-:W-:Y:S01]  /*11120*/  F2FP.BF16.PACK_AB R117, R172, R171 ;  /* 0x000000abac75723e */ /* 0x008fe200000010ff */
[----:B------:R-:W-:Y:S02]  /*11130*/  FADD.FTZ R135, R135, R134 ;  /* 0x0000008687877221 */ /* 0x000fe40000010000 */
[----:B------:R-:W-:Y:S02]  /*11140*/  FADD.FTZ R163, R163, R162 ;  /* 0x000000a2a3a37221 */ /* 0x000fe40000010000 */
[----:B------:R-:W-:Y:S01]  /*11150*/  MUFU.EX2 R175, R175 ;  /* 0x000000af00af7308 */ /* 0x000fe20000000800 */
[----:B------:R-:W-:Y:S02]  /*11160*/  FADD.FTZ R160, R160, R135 ;  /* 0x00000087a0a07221 */ /* 0x000fe40000010000 */
[----:B------:R-:W-:Y:S02]  /*11170*/  FADD.FTZ R164, R164, R163 ;  /* 0x000000a3a4a47221 */ /* 0x000fe40000010000 */
[----:B------:R-:W-:Y:S02]  /*11180*/  FADD.FTZ R167, R167, R160 ;  /* 0x000000a0a7a77221 */ /* 0x000fe40000010000 */
[----:B------:R-:W-:Y:S02]  /*11190*/  FADD.FTZ R171, R171, R164 ;  /* 0x000000a4abab7221 */ /* 0x000fe40000010000 */
[----:B------:R-:W-:Y:S01]  /*111a0*/  FADD.FTZ R168, R168, R167 ;  /* 0x000000a7a8a87221 */ /* 0x000fe20000010000 */
[----:B------:R-:W3:Y:S01]  /*111b0*/  MUFU.EX2 R224, R224 ;  /* 0x000000e000e07308 */ /* 0x000ee20000000800 */
[----:B------:R-:W-:Y:S02]  /*111c0*/  FADD.FTZ R172, R172, R171 ;  /* 0x000000abacac7221 */ /* 0x000fe40000010000 */
[----:B------:R-:W-:Y:S01]  /*111d0*/  FADD.FTZ R169, R169, R168 ;  /* 0x000000a8a9a97221 */ /* 0x000fe20000010000 */
[----:B-1----:R-:W-:Y:S03]  /*111e0*/  F2FP.BF16.PACK_AB R119, R174, R173 ;  /* 0x000000adae77723e */ /* 0x002fe600000010ff */
[----:B------:R-:W-:Y:S03]  /*111f0*/  FADD.FTZ R170, R170, R169 ;  /* 0x000000a9aaaa7221 */ /* 0x000fe60000010000 */
[----:B------:R-:W-:Y:S01]  /*11200*/  MUFU.EX2 R228, R228 ;  /* 0x000000e400e47308 */ /* 0x000fe20000000800 */
[C---:B----4-:R-:W-:Y:S08]  /*11210*/  HMMA.16816.F32.BF16 R4, R116.reuse, R120, R4 ;  /* 0x000000787404723c */ /* 0x050ff00000041804 */
[C---:B------:R-:W-:Y:S01]  /*11220*/  HMMA.16816.F32.BF16 R8, R116.reuse, R122, R8 ;  /* 0x0000007a7408723c */ /* 0x040fe20000041808 */
[----:B------:R-:W1:Y:S01]  /*11230*/  LDSM.16.MT88.4 R120, [R188+0x2900] ;  /* 0x00290000bc78783b */ /* 0x000e620000004200 */
[----:B------:R-:W4:Y:S02]  /*11240*/  MUFU.EX2 R231, R231 ;  /* 0x000000e700e77308 */ /* 0x000f240000000800 */
[----:B---3--:R-:W-:Y:S01]  /*11250*/  F2FP.BF16.PACK_AB R20, R224, R175 ;  /* 0x000000afe014723e */ /* 0x008fe200000010ff */
[----:B------:R-:W-:Y:S03]  /*11260*/  FADD.FTZ R175, R175, R170 ;  /* 0x000000aaafaf7221 */ /* 0x000fe60000010000 */
[C---:B------:R-:W-:Y:S04]  /*11270*/  HMMA.16816.F32.BF16 R36, R116.reuse, R124, R36 ;  /* 0x0000007c7424723c */ /* 0x040fe80000041824 */
[----:B------:R-:W3:Y:S04]  /*11280*/  MUFU.EX2 R237, R166 ;  /* 0x000000a600ed7308 */ /* 0x000ee80000000800 */
[C---:B------:R-:W-:Y:S01]  /*11290*/  HMMA.16816.F32.BF16 R40, R116.reuse, R126, R40 ;  /* 0x0000007e7428723c */ /* 0x040fe20000041828 */
[----:B------:R-:W5:Y:S07]  /*112a0*/  LDSM.16.MT88.4 R124, [R195+0x4900] ;  /* 0x00490000c37c783b */ /* 0x000f6e0000004200 */
[C---:B--2---:R-:W-:Y:S04]  /*112b0*/  HMMA.16816.F32.BF16 R44, R116.reuse, R136, R44 ;  /* 0x00000088742c723c */ /* 0x044fe8000004182c */
[----:B----4-:R-:W-:Y:S04]  /*112c0*/  F2FP.BF16.PACK_AB R21, R231, R228 ;  /* 0x000000e4e715723e */ /* 0x010fe800000010ff */
        /* <DEDUP_REMOVED lines=11> */
[C---:B------:R-:W-:Y:S08]  /*11380*/  HMMA.16816.F32.BF16 R80, R116.reuse, R158, R80 ;  /* 0x0000009e7450723c */ /* 0x040ff00000041850 */
[C---:B-1----:R-:W-:Y:S08]  /*11390*/  HMMA.16816.F32.BF16 R84, R116.reuse, R120, R84 ;  /* 0x000000787454723c */ /* 0x042ff00000041854 */
[C---:B------:R-:W-:Y:S01]  /*113a0*/  HMMA.16816.F32.BF16 R88, R116.reuse, R122, R88 ;  /* 0x0000007a7458723c */ /* 0x040fe20000041858 */
[----:B------:R-:W1:Y:S07]  /*113b0*/  LDSM.16.MT88.4 R120, [R188+0x4900] ;  /* 0x00490000bc78783b */ /* 0x000e6e0000004200 */
[C---:B-----5:R-:W-:Y:S08]  /*113c0*/  HMMA.16816.F32.BF16 R92, R116.reuse, R124, R92 ;  /* 0x0000007c745c723c */ /* 0x060ff0000004185c */
[C---:B------:R-:W-:Y:S01]  /*113d0*/  HMMA.16816.F32.BF16 R96, R116.reuse, R126, R96 ;  /* 0x0000007e7460723c */ /* 0x040fe20000041860 */
[----:B------:R-:W4:Y:S07]  /*113e0*/  LDSM.16.MT88.4 R124, [R195+0x1100] ;  /* 0x00110000c37c783b */ /* 0x000f2e0000004200 */
[C---:B------:R-:W-:Y:S08]  /*113f0*/  HMMA.16816.F32.BF16 R100, R116.reuse, R128, R100 ;  /* 0x000000807464723c */ /* 0x040ff00000041864 */
[C---:B------:R-:W-:Y:S01]  /*11400*/  HMMA.16816.F32.BF16 R104, R116.reuse, R130, R104 ;  /* 0x000000827468723c */ /* 0x040fe20000041868 */
[----:B------:R-:W5:Y:S07]  /*11410*/  LDSM.16.MT88.4 R128, [R195+0x3100] ;  /* 0x00310000c380783b */ /* 0x000f6e0000004200 */
[C---:B--2---:R-:W-:Y:S08]  /*11420*/  HMMA.16816.F32.BF16 R12, R116.reuse, R136, R12 ;  /* 0x00000088740c723c */ /* 0x044ff0000004180c */
[C---:B------:R-:W-:Y:S01]  /*11430*/  HMMA.16816.F32.BF16 R108, R116.reuse, R138, R108 ;  /* 0x0000008a746c723c */ /* 0x040fe2000004186c */
[----:B------:R-:W-:Y:S07]  /*11440*/  LDSM.16.MT88.4 R136, [R189+0x3900] ;  /* 0x00390000bd88783b */ /* 0x000fee0000004200 */
[C---:B-1----:R-:W-:Y:S08]  /*11450*/  HMMA.16816.F32.BF16 R16, R116.reuse, R120, R16 ;  /* 0x000000787410723c */ /* 0x042ff00000041810 */
[----:B------:R-:W-:Y:S01]  /*11460*/  HMMA.16816.F32.BF16 R112, R116, R122, R112 ;  /* 0x0000007a7470723c */ /* 0x000fe20000041870 */
[----:B------:R-:W1:Y:S07]  /*11470*/  LDSM.16.MT88.4 R116, [R190+0x3100] ;  /* 0x00310000be74783b */ /* 0x000e6e0000004200 */
[C---:B----4-:R-:W-:Y:S01]  /*11480*/  HMMA.16816.F32.BF16 R4, R20.reuse, R124, R4 ;  /* 0x0000007c1404723c */ /* 0x050fe20000041804 */
        /* <DEDUP_REMOVED lines=12> */
[C---:B-----5:R-:W-:Y:S07]  /*11550*/  HMMA.16816.F32.BF16 R60, R20.reuse, R128, R60 ;  /* 0x00000080143c723c */ /* 0x060fee000004183c */
[--C-:B------:R-:W-:Y:S01]  /*11560*/  FFMA.FTZ R128, R34, c[0x0][0x2d0], -R165.reuse ;  /* 0x0000b40022807a23 */ /* 0x100fe200000108a5 */
[C---:B------:R-:W-:Y:S03]  /*11570*/  HMMA.16816.F32.BF16 R64, R20.reuse, R130, R64 ;  /* 0x000000821440723c */ /* 0x040fe60000041840 */
[----:B------:R-:W-:Y:S01]  /*11580*/  MUFU.EX2 R166, R128 ;  /* 0x0000008000a67308 */ /* 0x000fe20000000800 */
[----:B------:R-:W-:Y:S02]  /*11590*/  FFMA.FTZ R165, R35, c[0x0][0x2d0], -R165 ;  /* 0x0000b40023a57a23 */ /* 0x000fe400000108a5 */
[----:B------:R-:W-:Y:S02]  /*115a0*/  LDSM.16.MT88.4 R32, [R189+0x1900] ;  /* 0x00190000bd20783b */ /* 0x000fe40000004200 */
[C---:B-1----:R-:W-:Y:S05]  /*115b0*/  HMMA.16816.F32.BF16 R68, R20.reuse, R116, R68 ;  /* 0x000000741444723c */ /* 0x042fea0000041844 */
[----:B------:R-:W1:Y:S03]  /*115c0*/  MUFU.EX2 R165, R165 ;  /* 0x000000a500a57308 */ /* 0x000e660000000800 */
        /* <DEDUP_REMOVED lines=8> */
[C---:B------:R-:W-:Y:S08]  /*11650*/  HMMA.16816.F32.BF16 R92, R20.reuse, R124, R92 ;  /* 0x0000007c145c723c */ /* 0x040ff0000004185c */
        /* <DEDUP_REMOVED lines=9> */
[----:B------:R-:W-:Y:S01]  /*116f0*/  HMMA.16816.F32.BF16 R112, R20, R26, R112 ;  /* 0x0000001a1470723c */ /* 0x000fe20000041870 */
[----:B------:R-:W4:Y:S06]  /*11700*/  LDSM.16.MT88.4 R24, [R190+0x3900] ;  /* 0x00390000be18783b */ /* 0x000f2c0000004200 */
[----:B------:R-:W-:Y:S02]  /*11710*/  F2FP.BF16.PACK_AB R20, R235, R232 ;  /* 0x000000e8eb14723e */ /* 0x000fe400000010ff */
[----:B---3--:R-:W-:Y:S03]  /*11720*/  F2FP.BF16.PACK_AB R22, R237, R234 ;  /* 0x000000eaed16723e */ /* 0x008fe600000010ff */
[----:B------:R-:W-:Y:S02]  /*11730*/  F2FP.BF16.PACK_AB R21, R239, R236 ;  /* 0x000000ecef15723e */ /* 0x000fe400000010ff */
[----:B-1----:R-:W-:Y:S07]  /*11740*/  F2FP.BF16.PACK_AB R23, R165, R166 ;  /* 0x000000a6a517723e */ /* 0x002fee00000010ff */
[C---:B------:R-:W-:Y:S08]  /*11750*/  HMMA.16816.F32.BF16 R128, R20.reuse, R124, R4 ;  /* 0x0000007c1480723c */ /* 0x040ff00000041804 */
[C---:B------:R-:W-:Y:S08]  /*11760*/  HMMA.16816.F32.BF16 R124, R20.reuse, R126, R8 ;  /* 0x0000007e147c723c */ /* 0x040ff00000041808 */
[C---:B------:R-:W-:Y:S08]  /*11770*/  HMMA.16816.F32.BF16 R36, R20.reuse, R28, R36 ;  /* 0x0000001c1424723c */ /* 0x040ff00000041824 */
[C---:B------:R-:W-:Y:S01]  /*11780*/  HMMA.16816.F32.BF16 R40, R20.reuse, R30, R40 ;  /* 0x0000001e1428723c */ /* 0x040fe20000041828 */
[----:B------:R-:W1:Y:S07]  /*11790*/  LDSM.16.MT88.4 R28, [R189+0x5900] ;  /* 0x00590000bd1c783b */ /* 0x000e6e0000004200 */
[C---:B------:R-:W-:Y:S08]  /*117a0*/  HMMA.16816.F32.BF16 R44, R20.reuse, R32, R44 ;  /* 0x00000020142c723c */ /* 0x040ff0000004182c */
[C---:B------:R-:W-:Y:S08]  /*117b0*/  HMMA.16816.F32.BF16 R48, R20.reuse, R34, R48 ;  /* 0x000000221430723c */ /* 0x040ff00000041830 */
[C---:B-----5:R-:W-:Y:S08]  /*117c0*/  HMMA.16816.F32.BF16 R52, R20.reuse, R116, R52 ;  /* 0x000000741434723c */ /* 0x060ff00000041834 */
[C---:B------:R-:W-:Y:S08]  /*117d0*/  HMMA.16816.F32.BF16 R56, R20.reuse, R118, R56 ;  /* 0x000000761438723c */ /* 0x040ff00000041838 */
[C---:B--2---:R-:W-:Y:S08]  /*117e0*/  HMMA.16816.F32.BF16 R60, R20.reuse, R120, R60 ;  /* 0x00000078143c723c */ /* 0x044ff0000004183c */
[C---:B------:R-:W-:Y:S08]  /*117f0*/  HMMA.16816.F32.BF16 R64, R20.reuse, R122, R64 ;  /* 0x0000007a1440723c */ /* 0x040ff00000041840 */
[C---:B----4-:R-:W-:Y:S08]  /*11800*/  HMMA.16816.F32.BF16 R68, R20.reuse, R24, R68 ;  /* 0x000000181444723c */ /* 0x050ff00000041844 */
[C---:B------:R-:W-:Y:S01]  /*11810*/  HMMA.16816.F32.BF16 R72, R20.reuse, R26, R72 ;  /* 0x0000001a1448723c */ /* 0x040fe20000041848 */
        /* <DEDUP_REMOVED lines=13> */
[----:B------:R-:W-:Y:S01]  /*118f0*/  FADD.FTZ R228, R228, R13 ;  /* 0x0000000de4e47221 */ /* 0x000fe20000010000 */
[C---:B--2---:R-:W-:Y:S03]  /*11900*/  HMMA.16816.F32.BF16 R116, R20.reuse, R24, R16 ;  /* 0x000000181474723c */ /* 0x044fe60000041810 */
[----:B------:R-:W-:Y:S02]  /*11910*/  FADD.FTZ R13, R224, R175 ;  /* 0x000000afe00d7221 */ /* 0x000fe40000010000 */
[----:B------:R-:W-:Y:S02]  /*11920*/  FADD.FTZ R231, R231, R228 ;  /* 0x000000e4e7e77221 */ /* 0x000fe40000010000 */
[----:B------:R-:W-:Y:S01]  /*11930*/  FADD.FTZ R226, R226, R13 ;  /* 0x0000000de2e27221 */ /* 0x000fe20000010000 */
[----:B------:R-:W-:Y:S04]  /*11940*/  HMMA.16816.F32.BF16 R112, R20, R26, R112 ;  /* 0x0000001a1470723c */ /* 0x000fe80000041870 */
[----:B------:R-:W-:Y:S02]  /*11950*/  FADD.FTZ R230, R230, R231 ;  /* 0x000000e7e6e67221 */ /* 0x000fe40000010000 */
[----:B------:R-:W-:Y:S02]  /*11960*/  FADD.FTZ R229, R229, R226 ;  /* 0x000000e2e5e57221 */ /* 0x000fe40000010000 */
[----:B------:R-:W-:Y:S04]  /*11970*/  FADD.FTZ R233, R233, R230 ;  /* 0x000000e6e9e97221 */ /* 0x000fe80000010000 */
[----:B------:R-:W-:Y:S02]  /*11980*/  FADD.FTZ R232, R232, R229 ;  /* 0x000000e5e8e87221 */ /* 0x000fe40000010000 */
[----:B------:R-:W-:Y:S02]  /*11990*/  FADD.FTZ R236, R236, R233 ;  /* 0x000000e9ecec7221 */ /* 0x000fe40000010000 */
[----:B------:R-:W-:Y:S02]  /*119a0*/  FADD.FTZ R235, R235, R232 ;  /* 0x000000e8ebeb7221 */ /* 0x000fe40000010000 */
[----:B------:R-:W-:Y:S02]  /*119b0*/  FADD.FTZ R239, R239, R236 ;  /* 0x000000ecefef7221 */ /* 0x000fe40000010000 */
[----:B------:R-:W-:Y:S02]  /*119c0*/  FADD.FTZ R234, R234, R235 ;  /* 0x000000ebeaea7221 */ /* 0x000fe40000010000 */
[----:B------:R-:W-:Y:S02]  /*119d0*/  FADD.FTZ R166, R166, R239 ;  /* 0x000000efa6a67221 */ /* 0x000fe40000010000 */
[----:B------:R-:W-:Y:S02]  /*119e0*/  FADD.FTZ R227, R237, R234 ;  /* 0x000000eaede37221 */ /* 0x000fe40000010000 */
[----:B------:R-:W-:Y:S01]  /*119f0*/  FADD.FTZ R225, R165, R166 ;  /* 0x000000a6a5e17221 */ /* 0x000fe20000010000 */
[----:B------:R-:W-:-:S05]  /*11a00*/  @P0 BRA `(.L_x_1460) ;  /* 0xffffd75000000947 */ /* 0x000fca000383ffff */
.L_x_1459:
        /* <DEDUP_REMOVED lines=123> */
.L_x_1412:
        /* <DEDUP_REMOVED lines=23> */
[----:B------:R-:W-:-:S02]  /*12330*/  LOP3.LUT R5, R5, 0xfffffffc, RZ, 0xc0, !PT ;  /* 0xfffffffc05057812 */ /* 0x000fc400078ec0ff */
[----:B------:R-:W-:Y:S02]  /*12340*/  LEA.HI R13, R13, R14, RZ, 0x3 ;  /* 0x0000000e0d0d7211 */ /* 0x000fe400078f18ff */
[----:B------:R-:W-:Y:S01]  /*12350*/  SHF.R.S32.HI R11, RZ, 0x5, R7 ;  /* 0x00000005ff0b7819 */ /* 0x000fe20000011407 */
[----:B------:R-:W-:Y:S01]  /*12360*/  IMAD.IADD R16, R2, 0x1, -R5 ;  /* 0x0000000102107824 */ /* 0x000fe200078e0a05 */
[----:B------:R-:W-:Y:S02]  /*12370*/  LOP3.LUT R13, R13, 0xfffffff8, RZ, 0xc0, !PT ;  /* 0xfffffff80d0d7812 */ /* 0x000fe400078ec0ff */
[----:B------:R-:W-:Y:S01]  /*12380*/  F2FP.BF16.PACK_AB R50, R51, R50 ;  /* 0x000000323332723e */ /* 0x000fe200000010ff */
[----:B------:R-:W-:Y:S01]  /*12390*/  IMAD R5, R11, 0x200, R16 ;  /* 0x000002000b057824 */ /* 0x000fe200078e0210 */
[----:B------:R-:W-:Y:S01]  /*123a0*/  F2FP.BF16.PACK_AB R52, R53, R52 ;  /* 0x000000343534723e */ /* 0x000fe200000010ff */
[----:B------:R-:W-:Y:S01]  /*123b0*/  IMAD.IADD R13, R14, 0x1, -R13 ;  /* 0x000000010e0d7824 */ /* 0x000fe200078e0a0d */
[----:B------:R-:W-:-:S02]  /*123c0*/  F2FP.BF16.PACK_AB R54, R55, R54 ;  /* 0x000000363736723e */ /* 0x000fc400000010ff */
[----:B------:R-:W-:Y:S01]  /*123d0*/  F2FP.BF16.PACK_AB R56, R57, R56 ;  /* 0x000000383938723e */ /* 0x000fe200000010ff */
[C---:B------:R-:W-:Y:S01]  /*123e0*/  IMAD.SHL.U32 R14, R13.reuse, 0x40, RZ ;  /* 0x000000400d0e7824 */ /* 0x040fe200078e00ff */
[----:B------:R-:W-:Y:S02]  /*123f0*/  LOP3.LUT R15, R13, 0x1, RZ, 0xc0, !PT ;  /* 0x000000010d0f7812 */ /* 0x000fe400078ec0ff */
[----:B------:R-:W-:Y:S02]  /*12400*/  F2FP.BF16.PACK_AB R58, R59, R58 ;  /* 0x0000003a3b3a723e */ /* 0x000fe400000010ff */
[----:B------:R-:W-:Y:S02]  /*12410*/  LOP3.LUT R14, R14, 0x1c0, RZ, 0xc0, !PT ;  /* 0x000001c00e0e7812 */ /* 0x000fe400078ec0ff */
[----:B------:R-:W-:Y:S02]  /*12420*/  ISETP.NE.U32.AND P0, PT, R15, 0x1, PT ;  /* 0x000000010f00780c */ /* 0x000fe40003f05070 */
[----:B------:R-:W-:-:S02]  /*12430*/  LEA.HI R14, R14, R14, RZ, 0x1d ;  /* 0x0000000e0e0e7211 */ /* 0x000fc400078fe8ff */
[----:B------:R-:W-:Y:S01]  /*12440*/  R2P PR, R13, 0x6 ;  /* 0x000000060d007804 */ /* 0x000fe20000000000 */
[----:B------:R-:W-:Y:S01]  /*12450*/  IMAD.MOV.U32 R13, RZ, RZ, 0x20 ;  /* 0x00000020ff0d7424 */ /* 0x000fe200078e00ff */
[----:B------:R-:W-:Y:S01]  /*12460*/  F2FP.BF16.PACK_AB R60, R61, R60 ;  /* 0x0000003c3d3c723e */ /* 0x000fe200000010ff */
[----:B------:R-:W-:Y:S01]  /*12470*/  IMAD.U32 R5, R5, 0x2, R14 ;  /* 0x0000000205057824 */ /* 0x000fe200078e000e */
[----:B------:R-:W-:Y:S02]  /*12480*/  F2FP.BF16.PACK_AB R62, R63, R62 ;  /* 0x0000003e3f3e723e */ /* 0x000fe400000010ff */
[----:B------:R-:W-:Y:S01]  /*12490*/  F2FP.BF16.PACK_AB R64, R65, R64 ;  /* 0x000000404140723e */ /* 0x000fe200000010ff */
[----:B------:R-:W-:Y:S01]  /*124a0*/  IMAD.SHL.U32 R5, R5, 0x2, RZ ;  /* 0x0000000205057824 */ /* 0x000fe200078e00ff */
[----:B------:R-:W-:Y:S02]  /*124b0*/  F2FP.BF16.PACK_AB R66, R67, R66 ;  /* 0x000000424342723e */ /* 0x000fe400000010ff */
[----:B------:R-:W-:-:S02]  /*124c0*/  F2FP.BF16.PACK_AB R68, R69, R68 ;  /* 0x000000444544723e */ /* 0x000fc400000010ff */
        /* <DEDUP_REMOVED lines=82> */
[----:B------:R-:W-:Y:S01]  /*129f0*/  STS [R19+0x8080], R120 ;  /* 0x0080807813007388 */ /* 0x000fe20000000800 */
        /* <DEDUP_REMOVED lines=10> */
[----:B-1----:R-:W-:-:S03]  /*12aa0*/  @P1 IMAD.WIDE R18, R200, R5, c[0x0][0x508] ;  /* 0x00014200c8121625 */ /* 0x002fc600078e0205 */
[----:B------:R-:W3:Y:S04]  /*12ab0*/  @P0 LDG.E R13, [R8.64] ;  /* 0x00000004080d0981 */ /* 0x000ee8000c1e1900 */
        /* <DEDUP_REMOVED lines=9> */
.L_x_1462:
[----:B--2---:R-:W-:Y:S01]  /*12b50*/  LOP3.LUT R7, R7, 0xffffffe0, RZ, 0xc0, !PT ;  /* 0xffffffe007077812 */ /* 0x004fe200078ec0ff */
[----:B------:R-:W1:Y:S01]  /*12b60*/  S2R R55, SR_CTAID.X ;  /* 0x0000000000377919 */ /* 0x000e620000002500 */
[----:B------:R-:W-:Y:S01]  /*12b70*/  SHF.R.S32.HI R18, RZ, 0x1f, R11 ;  /* 0x0000001fff127819 */ /* 0x000fe2000001140b */
[----:B------:R-:W-:Y:S01]  /*12b80*/  IMAD.MOV.U32 R19, RZ, RZ, R15 ;  /* 0x000000ffff137224 */ /* 0x000fe200078e000f */
[----:B------:R-:W-:Y:S01]  /*12b90*/  LEA.HI R8, R16, R16, RZ, 0x1 ;  /* 0x0000001010087211 */ /* 0x000fe200078f08ff */
[----:B------:R-:W-:Y:S01]  /*12ba0*/  IMAD.IADD R6, R2, 0x1, -R7 ;  /* 0x0000000102067824 */ /* 0x000fe200078e0a07 */
[----:B------:R-:W-:Y:S01]  /*12bb0*/  LEA.HI R18, R18, R11, RZ, 0x3 ;  /* 0x0000000b12127211 */ /* 0x000fe200078f18ff */
[----:B------:R-:W-:Y:S01]  /*12bc0*/  IMAD.MOV.U32 R7, RZ, RZ, c[0x0][0x4e8] ;  /* 0x00013a00ff077624 */ /* 0x000fe200078e00ff */
[----:B------:R-:W-:Y:S01]  /*12bd0*/  LOP3.LUT R9, R8, 0x1ffffffe, RZ, 0xc0, !PT ;  /* 0x1ffffffe08097812 */ /* 0x000fe200078ec0ff */
[----:B------:R-:W-:Y:S01]  /*12be0*/  BSSY B0, `(.L_x_1463) ;  /* 0x0000080000007945 */ /* 0x000fe20003800000 */
[----:B------:R-:W-:-:S02]  /*12bf0*/  SHF.R.S32.HI R5, RZ, 0x1f, R6 ;  /* 0x0000001fff057819 */ /* 0x000fc40000011406 */
[----:B------:R-:W-:Y:S02]  /*12c00*/  LOP3.LUT R18, R18, 0xffffff8, RZ, 0xc0, !PT ;  /* 0x0ffffff812127812 */ /* 0x000fe400078ec0ff */
[----:B------:R-:W-:Y:S02]  /*12c10*/  LEA.HI R5, R5, R6, RZ, 0x2 ;  /* 0x0000000605057211 */ /* 0x000fe400078f10ff */
[----:B------:R-:W-:Y:S02]  /*12c20*/  IADD3 R11, -R18, R11, RZ ;  /* 0x0000000b120b7210 */ /* 0x000fe40007ffe1ff */
[----:B------:R-:W-:Y:S01]  /*12c30*/  SHF.R.S32.HI R8, RZ, 0x2, R5 ;  /* 0x00000002ff087819 */ /* 0x000fe20000011405 */
[----:B------:R-:W-:Y:S01]  /*12c40*/  IMAD.IADD R5, R16, 0x1, -R9 ;  /* 0x0000000110057824 */ /* 0x000fe200078e0a09 */
[----:B------:R-:W-:Y:S01]  /*12c50*/  LOP3.LUT P2, RZ, R6, 0x3, RZ, 0xc0, !PT ;  /* 0x0000000306ff7812 */ /* 0x000fe2000784c0ff */
[----:B------:R-:W-:Y:S01]  /*12c60*/  IMAD R16, R0, c[0x0][0x490], RZ ;  /* 0x0001240000107a24 */ /* 0x000fe200078e02ff */
[----:B------:R-:W-:Y:S01]  /*12c70*/  ISETP.NE.AND P1, PT, R7, 0x1, PT ;  /* 0x000000010700780c */ /* 0x000fe20003f25270 */
[----:B------:R-:W-:Y:S01]  /*12c80*/  IMAD R6, R11, 0x10, R8 ;  /* 0x000000100b067824 */ /* 0x000fe200078e0208 */
[----:B------:R-:W-:Y:S01]  /*12c90*/  MOV R18, R14 ;  /* 0x0000000e00127202 */ /* 0x000fe20000000f00 */
[----:B------:R-:W-:Y:S01]  /*12ca0*/  IMAD R11, R199, c[0x0][0x494], R16 ;  /* 0x00012500c70b7a24 */ /* 0x000fe200078e0210 */
[-C--:B------:R-:W-:Y:S01]  /*12cb0*/  LEA.HI R8, R3, R2.reuse, RZ, 0x3 ;  /* 0x0000000203087211 */ /* 0x080fe200078f18ff */
[----:B------:R-:W-:Y:S01]  /*12cc0*/  IMAD R16, R5, 0x8, R6 ;  /* 0x0000000805107824 */ /* 0x000fe200078e0206 */
[----:B------:R-:W-:Y:S01]  /*12cd0*/  LEA.HI R3, R3, R2, RZ, 0x6 ;  /* 0x0000000203037211 */ /* 0x000fe200078f30ff */
[----:B------:R-:W-:Y:S01]  /*12ce0*/  IMAD R7, R15, c[0x0][0x3a0], RZ ;  /* 0x0000e8000f077a24 */ /* 0x000fe200078e02ff */
[----:B------:R-:W-:Y:S01]  /*12cf0*/  LOP3.LUT R5, R8, 0xfffffff8, RZ, 0xc0, !PT ;  /* 0xfffffff808057812 */ /* 0x000fe200078ec0ff */
[----:B------:R-:W-:Y:S01]  /*12d00*/  IMAD.WIDE.U32 R18, R199, c[0x0][0x490], R18 ;  /* 0x00012400c7127a25 */ /* 0x000fe200078e0012 */
[----:B-1----:R-:W-:-:S02]  /*12d10*/  LEA R9, R55, R16, 0x7 ;  /* 0x0000001037097211 */ /* 0x002fc400078e38ff */
[----:B------:R-:W-:Y:S01]  /*12d20*/  SHF.R.S32.HI R8, RZ, 0x3, R8 ;  /* 0x00000003ff087819 */ /* 0x000fe20000011408 */
[C---:B------:R-:W-:Y:S02]  /*12d30*/  IMAD R7, R14.reuse, c[0x0][0x3a4], R7 ;  /* 0x0000e9000e077a24 */ /* 0x040fe400078e0207 */
        /* <DEDUP_REMOVED lines=106> */
.L_x_1464:
[----:B--2---:R-:W-:Y:S05]  /*133e0*/  BSYNC B0 ;  /* 0x0000000000007941 */ /* 0x004fea0003800000 */
.L_x_1463:
        /* <DEDUP_REMOVED lines=23> */
.L_x_1466:
[----:B------:R-:W-:Y:S05]  /*13560*/  BSYNC B0 ;  /* 0x0000000000007941 */ /* 0x000fea0003800000 */
.L_x_1465:
        /* <DEDUP_REMOVED lines=23> */
.L_x_1468:
[----:B------:R-:W-:Y:S05]  /*136e0*/  BSYNC B0 ;  /* 0x0000000000007941 */ /* 0x000fea0003800000 */
.L_x_1467:
        /* <DEDUP_REMOVED lines=24> */
.L_x_1461:
        /* <DEDUP_REMOVED lines=18> */
.L_x_1469:
        /* <DEDUP_REMOVED lines=41> */
.L_x_1471:
[----:B------:R-:W-:Y:S05]  /*13c20*/  BSYNC B0 ;  /* 0x0000000000007941 */ /* 0x000fea0003800000 */
.L_x_1470:
        /* <DEDUP_REMOVED lines=64> */
.L_x_1473:
[----:B------:R-:W-:Y:S05]  /*14030*/  BSYNC B0 ;  /* 0x0000000000007941 */ /* 0x000fea0003800000 */
.L_x_1472:
        /* <DEDUP_REMOVED lines=21> */
.L_x_1475:
[----:B------:R-:W-:Y:S05]  /*14190*/  BSYNC B0 ;  /* 0x0000000000007941 */ /* 0x000fea0003800000 */
.L_x_1474:
        /* <DEDUP_REMOVED lines=21> */
.L_x_1477:
[----:B------:R-:W-:Y:S05]  /*142f0*/  BSYNC B0 ;  /* 0x0000000000007941 */ /* 0x000fea0003800000 */
.L_x_1476:
        /* <DEDUP_REMOVED lines=22> */
.L_x_1478:
        /* <DEDUP_REMOVED lines=10> */
.L_x_2641:


//--------------------- .text._ZN7cutlass13device_kernelIN5flash19enable_sm80_to_sm89INS1_16FlashAttnFwdSm80INS1_25CollectiveMainloopFwdSm80ILi8ELi1ELb0EN4cute5tupleIJNS5_1CILi128EEENS7_ILi64EEENS7_ILi192EEEEEELi192ENS_10bfloat16_tEfNS_4arch4Sm80ELb0ELb1ELb0ELb0ELb0ELb0ELb1ELb0EEENS1_21CollectiveEpilogueFwdINS6_IJS8_SA_S9_EEENS6_IJNS7_ILi1EEESI_SI_EEESC_SE_Li256ELb0ELb1ELb0ELb0EEENS1_19SingleTileSchedulerILb0ELb0ELb1ELi128EEEEEEEEEvNT_6ParamsE --------------------------
	.section	.text._ZN7cutlass13device_kernelIN5flash19enable_sm80_to_sm89INS1_16FlashAttnFwdSm80INS1_25CollectiveMainloopFwdSm80ILi8ELi1ELb0EN4cute5tupleIJNS5_1CILi128EEENS7_ILi64EEENS7_ILi192EEEEEELi192ENS_10bfloat16_tEfNS_4arch4Sm80ELb0ELb1ELb0ELb0ELb0ELb0ELb1ELb0EEENS1_21CollectiveEpilogueFwdINS6_IJS8_SA_S9_EEENS6_IJNS7_ILi1EEESI_SI_EEESC_SE_Li256ELb0ELb1ELb0ELb0EEENS1_19SingleTileSchedulerILb0ELb0ELb1ELi128EEEEEEEEEvNT_6ParamsE,"ax",@progbits
	.sectioninfo	@"SHI_REGISTERS=240"
	.align	128
.text._ZN7cutlass13device_kernelIN5flash19enable_sm80_to_sm89INS1_16FlashAttnFwdSm80INS1_25CollectiveMainloopFwdSm80ILi8ELi1ELb0EN4cute5tupleIJNS5_1CILi128EEENS7_ILi64EEENS7_ILi192EEEEEELi192ENS_10bfloat16_tEfNS_4arch4Sm80ELb0ELb1ELb0ELb0ELb0ELb0ELb1ELb0EEENS1_21CollectiveEpilogueFwdINS6_IJS8_SA_S9_EEENS6_IJNS7_ILi1EEESI_SI_EEESC_SE_Li256ELb0ELb1ELb0ELb0EEENS1_19SingleTileSchedulerILb0ELb0ELb1ELi128EEEEEEEEEvNT_6ParamsE:
        .type           _ZN7cutlass13device_kernelIN5flash19enable_sm80_to_sm89INS1_16FlashAttnFwdSm80INS1_25CollectiveMainloopFwdSm80ILi8ELi1ELb0EN4cute5tupleIJNS5_1CILi128EEENS7_ILi64EEENS7_ILi192EEEEEELi192ENS_10bfloat16_tEfNS_4arch4Sm80ELb0ELb1ELb0ELb0ELb0ELb0ELb1ELb0EEENS1_21CollectiveEpilogueFwdINS6_IJS8_SA_S9_EEENS6_IJNS7_ILi1EEESI_SI_EEESC_SE_Li256ELb0ELb1ELb0ELb0EEENS1_19SingleTileSchedulerILb0ELb0ELb1ELi128EEEEEEEEEvNT_6ParamsE,@function
        .size           _ZN7cutlass13device_kernelIN5flash19enable_sm80_to_sm89INS1_16FlashAttnFwdSm80INS1_25CollectiveMainloopFwdSm80ILi8ELi1ELb0EN4cute5tupleIJNS5_1CILi128EEENS7_ILi64EEENS7_ILi192EEEEEELi192ENS_10bfloat16_tEfNS_4arch4Sm80ELb0ELb1ELb0ELb0ELb0ELb0ELb1ELb0EEENS1_21CollectiveEpilogueFwdINS6_IJS8_SA_S9_EEENS6_IJNS7_ILi1EEESI_SI_EEESC_SE_Li256ELb0ELb1ELb0ELb0EEENS1_19SingleTileSchedulerILb0ELb0ELb1ELi128EEEEEEEEEvNT_6ParamsE,(.L_x_2642 - _ZN7cutlass13device_kernelIN5flash19enable_sm80_to_sm89INS1_16FlashAttnFwdSm80INS1_25CollectiveMainloopFwdSm80ILi8ELi1ELb0EN4cute5tupleIJNS5_1CILi128EEENS7_ILi64EEENS7_ILi192EEEEEELi192ENS_10bfloat16_tEfNS_4arch4Sm80ELb0ELb1ELb0ELb0ELb0ELb0ELb1ELb0EEENS1_21CollectiveEpilogueFwdINS6_IJS8_SA_S9_EEENS6_IJNS7_ILi1EEESI_SI_EEESC_SE_Li256ELb0ELb1ELb0ELb0EEENS1_19SingleTileSchedulerILb0ELb0ELb1ELi128EEEEEEEEEvNT_6ParamsE)
        .other          _ZN7cutlass13device_kernelIN5flash19enable_sm80_to_sm89INS1_16FlashAttnFwdSm80INS1_25CollectiveMainloopFwdSm80ILi8ELi1ELb0EN4cute5tupleIJNS5_1CILi128EEENS7_ILi64EEENS7_ILi192EEEEEELi192ENS_10bfloat16_tEfNS_4arch4Sm80ELb0ELb1ELb0ELb0ELb0ELb0ELb1ELb0EEENS1_21CollectiveEpilogueFwdINS6_IJS8_SA_S9_EEENS6_IJNS7_ILi1EEESI_SI_EEESC_SE_Li256ELb0ELb1ELb0ELb0EEENS1_19SingleTileSchedulerILb0ELb0ELb1ELi128EEEEEEEEEvNT_6ParamsE,@"STO_CUDA_ENTRY STV_DEFAULT"
_ZN7cutlass13device_kernelIN5flash19enable_sm80_to_sm89INS1_16FlashAttnFwdSm80INS1_25CollectiveMainloopFwdSm80ILi8ELi1ELb0EN4cute5tupleIJNS5_1CILi128EEENS7_ILi64EEENS7_ILi192EEEEEELi192ENS_10bfloat16_tEfNS_4arch4Sm80ELb0ELb1ELb0ELb0ELb0ELb0ELb1ELb0EEENS1_21CollectiveEpilogueFwdINS6_IJS8_SA_S9_EEENS6_IJNS7_ILi1EEESI_SI_EEESC_SE_Li256ELb0ELb1ELb0ELb0EEENS1_19SingleTileSchedulerILb0ELb0ELb1ELi128EEEEEEEEEvNT_6ParamsE:
        /* <DEDUP_REMOVED lines=35> */
.L_x_1480:
[----:B------:R-:W-:Y:S02]  /*0230*/  ULDC UR4, c[0x0][0x32c] ;  /* 0x0000cb0000047ab9 */ /* 0x000fe40000000800 */
[----:B------:R-:W-:-:S03]  /*0240*/  UISETP.NE.AND UP0, UPT, UR6, UR4, UPT ;  /* 0x000000040600728c */ /* 0x000fc6000bf05270 */
[----:B------:R-:W-:Y:S02]  /*0250*/  ULDC.64 UR4, c[0x0][0x330] ;  /* 0x0000cc0000047ab9 */ /* 0x000fe40000000a00 */
[----:B------:R-:W-:-:S06]  /*0260*/  UIMAD.WIDE.U32 UR10, UR8, UR4, URZ ;  /* 0x00000004080a72a5 */ /* 0x000fcc000f8e003f */
[----:B------:R-:W-:Y:S02]  /*0270*/  @UP0 USHF.R.U32.HI UR8, URZ, UR5, UR11 ;  /* 0x000000053f080299 */ /* 0x000fe4000801160b */
.L_x_1481:
[----:B------:R-:W-:Y:S02]  /*0280*/  ULDC UR4, c[0x0][0x32c] ;  /* 0x0000cb0000047ab9 */ /* 0x000fe40000000800 */
[----:B------:R-:W-:-:S04]  /*0290*/  UIMAD UR4, UR8, UR4, UR4 ;  /* 0x00000004080472a4 */ /* 0x000fc8000f8e0204 */
[----:B------:R-:W-:-:S04]  /*02a0*/  UISETP.LT.AND UP0, UPT, UR7, UR4, UPT ;  /* 0x000000040700728c */ /* 0x000fc8000bf01270 */
[----:B------:R-:W-:-:S03]  /*02b0*/  USEL UR7, UR7, UR4, UP0 ;  /* 0x0000000407077287 */ /* 0x000fc60008000000 */
.L_x_1479:
        /* <DEDUP_REMOVED lines=35> */
.L_x_1483:
[----:B------:R-:W-:Y:S02]  /*04f0*/  ULDC UR4, c[0x0][0x32c] ;  /* 0x0000cb0000047ab9 */ /* 0x000fe40000000800 */
[----:B------:R-:W-:-:S03]  /*0500*/  UISETP.NE.AND UP0, UPT, UR4, 0x1, UPT ;  /* 0x000000010400788c */ /* 0x000fc6000bf05270 */
[----:B------:R-:W-:Y:S02]  /*0510*/  ULDC.64 UR4, c[0x0][0x330] ;  /* 0x0000cc0000047ab9 */ /* 0x000fe40000000a00 */
[----:B------:R-:W-:-:S06]  /*0520*/  UIMAD.WIDE.U32 UR16, UR10, UR4, URZ ;  /* 0x000000040a1072a5 */ /* 0x000fcc000f8e003f */
[----:B------:R-:W-:Y:S02]  /*0530*/  @UP0 USHF.R.U32.HI UR10, URZ, UR5, UR17 ;  /* 0x000000053f0a0299 */ /* 0x000fe40008011611 */
.L_x_1484:
[----:B------:R-:W-:Y:S02]  /*0540*/  ULDC UR4, c[0x0][0x32c] ;  /* 0x0000cb0000047ab9 */ /* 0x000fe40000000800 */
[----:B------:R-:W-:-:S04]  /*0550*/  UIMAD UR4, UR10, UR4, URZ ;  /* 0x000000040a0472a4 */ /* 0x000fc8000f8e023f */
[----:B------:R-:W-:-:S04]  /*0560*/  UISETP.LT.AND UP0, UPT, UR8, UR4, UPT ;  /* 0x000000040800728c */ /* 0x000fc8000bf01270 */
[----:B------:R-:W-:-:S04]  /*0570*/  USEL UR8, UR8, UR4, !UP0 ;  /* 0x0000000408087287 */ /* 0x000fc8000c000000 */
.L_x_1482:
        /* <DEDUP_REMOVED lines=17> */
[----:B------:R-:W-:Y:S01]  /*0690*/  MOV R81, RZ ;  /* 0x000000ff00517202 */ /* 0x000fe20000000f00 */
        /* <DEDUP_REMOVED lines=64> */
[-C--:B------:R-:W-:Y:S01]  /*0aa0*/  LEA.HI R14, R83, R80.reuse, RZ, 0x6 ;  /* 0x00000050530e7211 */ /* 0x080fe200078f30ff */
[----:B------:R-:W-:Y:S01]  /*0ab0*/  IMAD.IADD R3, R80, 0x1, -R3 ;  /* 0x0000000150037824 */ /* 0x000fe200078e0a03 */
[----:B------:R-:W-:Y:S01]  /*0ac0*/  UMOV UR9, 0x6 ;  /* 0x0000000600097882 */ /* 0x000fe20000000000 */
[----:B------:R-:W-:Y:S01]  /*0ad0*/  IMAD R7, R8, c[0x0][0x1bc], R7 ;  /* 0x00006f0008077a24 */ /* 0x000fe200078e0207 */
[----:B------:R-:W-:Y:S01]  /*0ae0*/  USHF.L.U32 UR20, UR10, 0x6, URZ ;  /* 0x000000060a147899 */ /* 0x000fe2000800063f */
[----:B------:R-:W-:Y:S01]  /*0af0*/  IMAD R4, R3, 0x20, R11 ;  /* 0x0000002003047824 */ /* 0x000fe200078e020b */
[----:B------:R-:W-:Y:S01]  /*0b00*/  USHF.L.U64.HI UR19, UR10, UR9, UR11 ;  /* 0x000000090a137299 */ /* 0x000fe2000801020b */
[----:B------:R-:W-:Y:S01]  /*0b10*/  IMAD.IADD R13, R13, 0x1, R7 ;  /* 0x000000010d0d7824 */ /* 0x000fe200078e0207 */
[----:B------:R-:W-:Y:S01]  /*0b20*/  USHF.R.S32.HI UR21, URZ, 0x1f, UR18 ;  /* 0x0000001f3f157899 */ /* 0x000fe20008011412 */
[----:B------:R-:W-:Y:S01]  /*0b30*/  IMAD R7, R5, c[0x0][0x1c0], RZ ;  /* 0x0000700005077a24 */ /* 0x000fe200078e02ff */
[----:B------:R-:W-:Y:S01]  /*0b40*/  IADD3 R4, R4, UR15, RZ ;  /* 0x0000000f04047c10 */ /* 0x000fe2000fffe0ff */
[----:B------:R-:W-:Y:S01]  /*0b50*/  IMAD.WIDE.U32 R12, R0, c[0x0][0x1c0], R12 ;  /* 0x00007000000c7a25 */ /* 0x000fe200078e000c */
[CC--:B------:R-:W-:Y:S01]  /*0b60*/  LEA.HI R197, R83.reuse, R80.reuse, RZ, 0x4 ;  /* 0x0000005053c57211 */ /* 0x0c0fe200078f20ff */
[----:B------:R-:W-:Y:S01]  /*0b70*/  USHF.L.U32 UR12, UR10, 0x5, URZ ;  /* 0x000000050a0c7899 */ /* 0x000fe2000800063f */
[CC--:B------:R-:W-:Y:S01]  /*0b80*/  LEA.HI R81, R83.reuse, R80.reuse, RZ, 0x5 ;  /* 0x0000005053517211 */ /* 0x0c0fe200078f28ff */
[----:B------:R-:W-:Y:S01]  /*0b90*/  @P1 IMAD.HI.U32 R6, R4, c[0x0][0x2c8], RZ ;  /* 0x0000b20004061a27 */ /* 0x000fe200078e00ff */
[----:B------:R-:W-:Y:S01]  /*0ba0*/  UISETP.GT.AND UP0, UPT, UR18, UR8, UPT ;  /* 0x000000081200728c */ /* 0x000fe2000bf04270 */
[----:B------:R-:W-:-:S02]  /*0bb0*/  LEA.HI R83, R83, R80, RZ, 0x2 ;  /* 0x0000005053537211 */ /* 0x000fc400078f10ff */
[----:B------:R-:W-:Y:S01]  /*0bc0*/  IMAD.MOV.U32 R9, RZ, RZ, R4 ;  /* 0x000000ffff097224 */ /* 0x000fe200078e0004 */
[----:B------:R-:W-:Y:S01]  /*0bd0*/  @P0 SHF.R.U32.HI R9, RZ, c[0x0][0x2cc], R6 ;  /* 0x0000b300ff090a19 */ /* 0x000fe20000011606 */
[----:B------:R-:W-:Y:S01]  /*0be0*/  IMAD R7, R0, c[0x0][0x1c4], R7 ;  /* 0x0000710000077a24 */ /* 0x000fe200078e0207 */
[----:B------:R-:W-:Y:S01]  /*0bf0*/  LOP3.LUT R83, R83, 0xfffffffc, RZ, 0xc0, !PT ;  /* 0xfffffffc53537812 */ /* 0x000fe200078ec0ff */
[----:B------:R-:W-:Y:S01]  /*0c00*/  IMAD.SHL.U32 R199, R11, 0x40, RZ ;  /* 0x000000400bc77824 */ /* 0x000fe200078e00ff */
[----:B------:R-:W-:Y:S01]  /*0c10*/  SHF.R.S32.HI R6, RZ, 0x1f, R9 ;  /* 0x0000001fff067819 */ /* 0x000fe20000011409 */
[----:B------:R-:W-:Y:S02]  /*0c20*/  IMAD.IADD R13, R13, 0x1, R7 ;  /* 0x000000010d0d7824 */ /* 0x000fe400078e0207 */
[----:B------:R-:W-:Y:S01]  /*0c30*/  IMAD.MOV R7, RZ, RZ, -R9 ;  /* 0x000000ffff077224 */ /* 0x000fe200078e0a09 */
[----:B------:R-:W-:Y:S01]  /*0c40*/  LOP3.LUT R199, R199, 0x1c0, RZ, 0xc0, !PT ;  /* 0x000001c0c7c77812 */ /* 0x000fe200078ec0ff */
[----:B------:R-:W-:-:S02]  /*0c50*/  IMAD R6, R6, c[0x0][0x1b0], RZ ;  /* 0x00006c0006067a24 */ /* 0x000fc400078e02ff */
[----:B------:R-:W-:Y:S02]  /*0c60*/  IMAD R7, R7, c[0x0][0x2c4], R4 ;  /* 0x0000b10007077a24 */ /* 0x000fe400078e0204 */
[----:B------:R-:W-:-:S03]  /*0c70*/  IMAD.WIDE.U32 R12, R9, c[0x0][0x1b0], R12 ;  /* 0x00006c00090c7a25 */ /* 0x000fc600078e000c */
[----:B------:R-:W-:Y:S01]  /*0c80*/  SHF.R.S32.HI R4, RZ, 0x1f, R7 ;  /* 0x0000001fff047819 */ /* 0x000fe20000011407 */
[----:B------:R-:W-:Y:S02]  /*0c90*/  IMAD R9, R9, c[0x0][0x1b4], R6 ;  /* 0x00006d0009097a24 */ /* 0x000fe400078e0206 */
[----:B------:R-:W-:Y:S02]  /*0ca0*/  IMAD.SHL.U32 R14, R14, 0x8, RZ ;  /* 0x000000080e0e7824 */ /* 0x000fe400078e00ff */
[----:B------:R-:W-:Y:S02]  /*0cb0*/  IMAD R4, R4, c[0x0][0x1a8], RZ ;  /* 0x00006a0004047a24 */ /* 0x000fe400078e02ff */
[----:B------:R-:W-:Y:S02]  /*0cc0*/  IMAD.IADD R13, R13, 0x1, R9 ;  /* 0x000000010d0d7824 */ /* 0x000fe400078e0209 */
[C---:B------:R-:W-:Y:S02]  /*0cd0*/  IMAD R9, R7.reuse, c[0x0][0x1ac], R4 ;  /* 0x00006b0007097a24 */ /* 0x040fe400078e0204 */
[----:B------:R-:W-:-:S04]  /*0ce0*/  IMAD.WIDE.U32 R6, R7, c[0x0][0x1a8], R12 ;  /* 0x00006a0007067a25 */ /* 0x000fc800078e000c */
[----:B------:R-:W-:Y:S01]  /*0cf0*/  IMAD.IADD R9, R7, 0x1, R9 ;  /* 0x0000000107097824 */ /* 0x000fe200078e0209 */
[----:B------:R-:W-:Y:S01]  /*0d00*/  LEA R10, P0, R6, c[0x0][0x160], 0x1 ;  /* 0x00005800060a7a11 */ /* 0x000fe200078008ff */
[----:B------:R-:W-:-:S03]  /*0d10*/  IMAD.SHL.U32 R12, R3, 0x8, RZ ;  /* 0x00000008030c7824 */ /* 0x000fc600078e00ff */
[----:B------:R-:W-:Y:S01]  /*0d20*/  LEA.HI.X R9, R6, c[0x0][0x164], R9, 0x1, P0 ;  /* 0x0000590006097a11 */ /* 0x000fe200000f0c09 */
[----:B------:R-:W1:Y:S01]  /*0d30*/  SHFL.IDX PT, R20, R10, RZ, 0x181f ;  /* 0x00181fff0a147589 */ /* 0x000e6200000e0000 */
[----:B------:R-:W-:Y:S02]  /*0d40*/  IADD3 R6, R11, UR15, RZ ;  /* 0x0000000f0b067c10 */ /* 0x000fe4000fffe0ff */
[----:B------:R-:W-:Y:S01]  /*0d50*/  LOP3.LUT R4, R199, 0x38, R12, 0xf8, !PT ;  /* 0x00000038c7047812 */ /* 0x000fe200078ef80c */
[----:B------:R-:W3:Y:S01]  /*0d60*/  SHFL.IDX PT, R21, R9, RZ, 0x181f ;  /* 0x00181fff09157589 */ /* 0x000ee200000e0000 */
[----:B------:R-:W-:Y:S02]  /*0d70*/  SHF.R.U32.HI R199, RZ, 0x3, R199 ;  /* 0x00000003ffc77819 */ /* 0x000fe400000116c7 */
[----:B------:R-:W-:Y:S01]  /*0d80*/  ISETP.GE.AND P0, PT, R6, UR4, PT ;  /* 0x0000000406007c0c */ /* 0x000fe2000bf06270 */
[----:B------:R-:W-:Y:S01]  /*0d90*/  SHFL.IDX PT, R18, R10, 0x1, 0x181f ;  /* 0x00381f000a127f89 */ /* 0x000fe200000e0000 */
[----:B------:R-:W-:-:S02]  /*0da0*/  LOP3.LUT R199, R4, R199, RZ, 0x3c, !PT ;  /* 0x000000c704c77212 */ /* 0x000fc400078e3cff */
[----:B------:R-:W-:Y:S01]  /*0db0*/  IADD3 R4, R6, 0x20, RZ ;  /* 0x0000002006047810 */ /* 0x000fe20007ffe0ff */
[----:B------:R-:W4:Y:S01]  /*0dc0*/  SHFL.IDX PT, R19, R9, 0x1, 0x181f ;  /* 0x00381f0009137f89 */ /* 0x000f2200000e0000 */
[----:B------:R-:W-:Y:S02]  /*0dd0*/  IADD3 R7, R12, 0x40, RZ ;  /* 0x000000400c077810 */ /* 0x000fe40007ffe0ff */
[----:B------:R-:W-:Y:S02]  /*0de0*/  ISETP.GE.AND P3, PT, R4, UR4, PT ;  /* 0x0000000404007c0c */ /* 0x000fe4000bf66270 */
[----:B------:R-:W-:Y:S02]  /*0df0*/  IADD3 R4, R12, 0x80, RZ ;  /* 0x000000800c047810 */ /* 0x000fe40007ffe0ff */
[----:B------:R-:W-:Y:S02]  /*0e00*/  LOP3.LUT R199, R199, 0xfffffe00, R14, 0xf8, !PT ;  /* 0xfffffe00c7c77812 */ /* 0x000fe400078ef80e */
[----:B------:R-:W-:-:S02]  /*0e10*/  @!P0 SHF.R.S32.HI R15, RZ, 0x1f, R4 ;  /* 0x0000001fff0f8819 */ /* 0x000fc40000011404 */
[----:B------:R-:W-:Y:S01]  /*0e20*/  SHF.R.S32.HI R13, RZ, 0x1f, R12 ;  /* 0x0000001fff0d7819 */ /* 0x000fe2000001140c */
[----:B------:R-:W-:Y:S01]  /*0e30*/  IMAD.SHL.U32 R199, R199, 0x2, RZ ;  /* 0x00000002c7c77824 */ /* 0x000fe200078e00ff */
[----:B------:R-:W-:Y:S02]  /*0e40*/  @!P0 LEA.HI R15, R15, R4, RZ, 0x3 ;  /* 0x000000040f0f8211 */ /* 0x000fe400078f18ff */
[----:B-1----:R-:W-:Y:S02]  /*0e50*/  @!P0 LEA R22, P5, R12, R20, 0x1 ;  /* 0x000000140c168211 */ /* 0x002fe400078a08ff */
[----:B------:R-:W-:Y:S02]  /*0e60*/  @!P0 LOP3.LUT R15, R15, 0xfffffff8, RZ, 0xc0, !PT ;  /* 0xfffffff80f0f8812 */ /* 0x000fe400078ec0ff */
[----:B------:R-:W-:Y:S02]  /*0e70*/  IADD3 R14, R6, 0x40, RZ ;  /* 0x00000040060e7810 */ /* 0x000fe40007ffe0ff */
[----:B------:R-:W-:Y:S01]  /*0e80*/  @!P0 SHF.R.S32.HI R16, RZ, 0x1f, R7 ;  /* 0x0000001fff108819 */ /* 0x000fe20000011407 */
[----:B---3--:R-:W-:Y:S01]  /*0e90*/  @!P0 IMAD.WIDE R26, R15, 0x2, R20 ;  /* 0x000000020f1a8825 */ /* 0x008fe200078e0214 */
[----:B------:R-:W-:-:S02]  /*0ea0*/  @!P0 LEA.HI.X R23, R12, R21, R13, 0x1, P5 ;  /* 0x000000150c178211 */ /* 0x000fc400028f0c0d */
[----:B------:R-:W-:Y:S02]  /*0eb0*/  @!P3 SHF.R.S32.HI R15, RZ, 0x1f, R4 ;  /* 0x0000001fff0fb819 */ /* 0x000fe40000011404 */
[----:B------:R-:W-:Y:S02]  /*0ec0*/  @!P0 LEA.HI R16, R16, R7, RZ, 0x3 ;  /* 0x0000000710108211 */ /* 0x000fe400078f18ff */
[----:B------:R-:W-:Y:S02]  /*0ed0*/  ISETP.GE.AND P5, PT, R14, UR4, PT ;  /* 0x000000040e007c0c */ /* 0x000fe4000bfa6270 */
[----:B------:R-:W-:Y:S02]  /*0ee0*/  @!P3 LEA.HI R15, R15, R4, RZ, 0x3 ;  /* 0x000000040f0fb211 */ /* 0x000fe400078f18ff */
[----:B------:R-:W-:Y:S02]  /*0ef0*/  @!P0 LOP3.LUT R16, R16, 0xfffffff8, RZ, 0xc0, !PT ;  /* 0xfffffff810108812 */ /* 0x000fe400078ec0ff */
[----:B------:R-:W-:-:S02]  /*0f00*/  ISETP.GE.AND P2, PT, R12, c[0x0][0x198], PT ;  /* 0x000066000c007a0c */ /* 0x000fc40003f46270 */
[----:B------:R-:W-:Y:S01]  /*0f10*/  ISETP.GE.AND P1, PT, R7, c[0x0][0x198], PT ;  /* 0x0000660007007a0c */ /* 0x000fe20003f26270 */
[----:B------:R-:W-:Y:S01]  /*0f20*/  @!P0 IMAD.WIDE R28, R16, 0x2, R20 ;  /* 0x00000002101c8825 */ /* 0x000fe200078e0214 */
[----:B------:R-:W-:Y:S01]  /*0f30*/  ISETP.GE.AND P4, PT, R4, c[0x0][0x198], PT ;  /* 0x0000660004007a0c */ /* 0x000fe20003f86270 */
[----:B------:R-:W1:Y:S01]  /*0f40*/  SHFL.IDX PT, R20, R10, 0x2, 0x181f ;  /* 0x00581f000a147f89 */ /* 0x000e6200000e0000 */
[----:B------:R-:W-:Y:S02]  /*0f50*/  @!P3 LOP3.LUT R15, R15, 0xfffffff8, RZ, 0xc0, !PT ;  /* 0xfffffff80f0fb812 */ /* 0x000fe400078ec0ff */
[----:B------:R-:W-:Y:S01]  /*0f60*/  @!P3 SHF.R.S32.HI R14, RZ, 0x1f, R7 ;  /* 0x0000001fff0eb819 */ /* 0x000fe20000011407 */
[----:B------:R-:W3:Y:S01]  /*0f70*/  SHFL.IDX PT, R21, R9, 0x2, 0x181f ;  /* 0x00581f0009157f89 */ /* 0x000ee200000e0000 */
[----:B------:R-:W-:Y:S01]  /*0f80*/  IADD3 R6, R6, 0x60, RZ ;  /* 0x0000006006067810 */ /* 0x000fe20007ffe0ff */
[----:B----4-:R-:W-:Y:S01]  /*0f90*/  @!P3 IMAD.WIDE R30, R15, 0x2, R18 ;  /* 0x000000020f1eb825 */ /* 0x010fe200078e0212 */
[----:B------:R-:W-:Y:S01]  /*0fa0*/  @!P5 SHF.R.S32.HI R15, RZ, 0x1f, R4 ;  /* 0x0000001fff0fd819 */ /* 0x000fe20000011404 */
[----:B------:R1:W-:Y:S01]  /*0fb0*/  @!P0 LDGSTS.E.BYPASS.LTC128B.128 [R199+0xc100], [R22.64], !P2 ;  /* 0x0c10000016c78fae */ /* 0x0003e2000d101d50 */
[----:B------:R-:W-:-:S02]  /*0fc0*/  @!P3 LEA.HI R17, R14, R7, RZ, 0x3 ;  /* 0x000000070e11b211 */ /* 0x000fc400078f18ff */
[----:B------:R-:W-:Y:S01]  /*0fd0*/  @!P5 LEA.HI R16, R15, R4, RZ, 0x3 ;  /* 0x000000040f10d211 */ /* 0x000fe200078f18ff */
[----:B------:R-:W4:Y:S01]  /*0fe0*/  SHFL.IDX PT, R14, R10, 0x3, 0x181f ;  /* 0x00781f000a0e7f89 */ /* 0x000f2200000e0000 */
[----:B------:R-:W-:-:S03]  /*0ff0*/  @!P3 LOP3.LUT R17, R17, 0xfffffff8, RZ, 0xc0, !PT ;  /* 0xfffffff81111b812 */ /* 0x000fc600078ec0ff */
[----:B------:R5:W-:Y:S04]  /*1000*/  @!P0 LDGSTS.E.BYPASS.LTC128B.128 [R199+0x10100], [R28.64], !P1 ;  /* 0x101000001cc78fae */ /* 0x000be8000c901d50 */
[----:B------:R1:W1:Y:S04]  /*1010*/  SHFL.IDX PT, R15, R9, 0x3, 0x181f ;  /* 0x00781f00090f7f89 */ /* 0x00026800000e0000 */
[----:B------:R2:W-:Y:S01]  /*1020*/  @!P0 LDGSTS.E.BYPASS.LTC128B.128 [R199+0x14100], [R26.64], !P4 ;  /* 0x141000001ac78fae */ /* 0x0005e2000e101d50 */
[----:B------:R-:W-:-:S04]  /*1030*/  @!P3 LEA R24, P0, R12, R18, 0x1 ;  /* 0x000000120c18b211 */ /* 0x000fc800078008ff */
[----:B------:R-:W-:Y:S02]  /*1040*/  @!P3 LEA.HI.X R25, R12, R19, R13, 0x1, P0 ;  /* 0x000000130c19b211 */ /* 0x000fe400000f0c0d */
[----:B------:R-:W-:Y:S01]  /*1050*/  ISETP.GE.AND P0, PT, R6, UR4, PT ;  /* 0x0000000406007c0c */ /* 0x000fe2000bf06270 */
[----:B------:R-:W-:Y:S01]  /*1060*/  UMOV UR4, 0x5 ;  /* 0x0000000500047882 */ /* 0x000fe20000000000 */
[----:B------:R-:W-:Y:S01]  /*1070*/  @!P5 SHF.R.S32.HI R6, RZ, 0x1f, R7 ;  /* 0x0000001fff06d819 */ /* 0x000fe20000011407 */
[----:B------:R4:W-:Y:S01]  /*1080*/  @!P3 LDGSTS.E.BYPASS.LTC128B.128 [R199+0xd100], [R24.64], !P2 ;  /* 0x0d10000018c7bfae */ /* 0x0009e2000d101d50 */
[----:B------:R-:W-:Y:S02]  /*1090*/  USHF.L.U64.HI UR11, UR10, UR4, UR11 ;  /* 0x000000040a0b7299 */ /* 0x000fe4000801020b */
[----:B------:R-:W-:Y:S01]  /*10a0*/  @!P5 LEA.HI R6, R6, R7, RZ, 0x3 ;  /* 0x000000070606d211 */ /* 0x000fe200078f18ff */
[----:B------:R-:W-:-:S04]  /*10b0*/  UIMAD UR4, UR19, UR18, URZ ;  /* 0x00000012130472a4 */ /* 0x000fc8000f8e023f */
[----:B------:R-:W-:Y:S01]  /*10c0*/  UIMAD UR4, UR21, UR20, UR4 ;  /* 0x00000014150472a4 */ /* 0x000fe2000f8e0204 */
[----:B-----5:R-:W-:Y:S01]  /*10d0*/  @!P3 IMAD.WIDE R28, R17, 0x2, R18 ;  /* 0x00000002111cb825 */ /* 0x020fe200078e0212 */
[----:B-1----:R-:W-:Y:S02]  /*10e0*/  SHF.R.S32.HI R9, RZ, 0x1f, R11 ;  /* 0x0000001fff097819 */ /* 0x002fe4000001140b */
[----:B------:R-:W-:Y:S01]  /*10f0*/  @!P5 LOP3.LUT R17, R6, 0xfffffff8, RZ, 0xc0, !PT ;  /* 0xfffffff80611d812 */ /* 0x000fe200078ec0ff */
[----:B------:R-:W-:Y:S01]  /*1100*/  IMAD.U32 R6, RZ, RZ, UR14 ;  /* 0x0000000eff067e24 */ /* 0x000fe2000f8e00ff */
[----:B------:R1:W-:Y:S01]  /*1110*/  @!P3 LDGSTS.E.BYPASS.LTC128B.128 [R199+0x11100], [R28.64], !P1 ;  /* 0x111000001cc7bfae */ /* 0x0003e2000c901d50 */
[----:B------:R-:W-:-:S03]  /*1120*/  @!P5 LOP3.LUT R19, R16, 0xfffffff8, RZ, 0xc0, !PT ;  /* 0xfffffff81013d812 */ /* 0x000fc600078ec0ff */
[----:B------:R1:W-:Y:S01]  /*1130*/  @!P3 LDGSTS.E.BYPASS.LTC128B.128 [R199+0x15100], [R30.64], !P4 ;  /* 0x151000001ec7bfae */ /* 0x0003e2000e101d50 */
[----:B------:R-:W-:Y:S02]  /*1140*/  @!P5 LEA R22, P3, R12, R20, 0x1 ;  /* 0x000000140c16d211 */ /* 0x000fe400078608ff */
[----:B------:R-:W-:Y:S02]  /*1150*/  IADD3 R10, -R6, c[0x0][0x1d0], -R11 ;  /* 0x00007400060a7a10 */ /* 0x000fe40007ffe90b */
[C---:B---3--:R-:W-:Y:S02]  /*1160*/  @!P5 LEA.HI.X R23, R12.reuse, R21, R13, 0x1, P3 ;  /* 0x000000150c17d211 */ /* 0x048fe400018f0c0d */
[C---:B----4-:R-:W-:Y:S01]  /*1170*/  @!P0 LEA R16, P3, R12.reuse, R14, 0x1 ;  /* 0x0000000e0c108211 */ /* 0x050fe200078608ff */
[----:B------:R-:W-:Y:S02]  /*1180*/  @!P5 IMAD.WIDE R24, R17, 0x2, R20 ;  /* 0x000000021118d825 */ /* 0x000fe400078e0214 */
[----:B------:R3:W-:Y:S01]  /*1190*/  @!P5 LDGSTS.E.BYPASS.LTC128B.128 [R199+0xe100], [R22.64], !P2 ;  /* 0x0e10000016c7dfae */ /* 0x0007e2000d101d50 */
[----:B------:R-:W-:Y:S01]  /*11a0*/  @!P0 LEA.HI.X R17, R12, R15, R13, 0x1, P3 ;  /* 0x0000000f0c118211 */ /* 0x000fe200018f0c0d */
[----:B------:R-:W-:-:S02]  /*11b0*/  @!P5 IMAD.WIDE R20, R19, 0x2, R20 ;  /* 0x000000021314d825 */ /* 0x000fc400078e0214 */
[----:B------:R4:W-:Y:S01]  /*11c0*/  @!P5 LDGSTS.E.BYPASS.LTC128B.128 [R199+0x12100], [R24.64], !P1 ;  /* 0x1210000018c7dfae */ /* 0x0009e2000c901d50 */
[----:B------:R-:W-:Y:S01]  /*11d0*/  ISETP.GE.AND P3, PT, R12, c[0x0][0x1d4], PT ;  /* 0x000075000c007a0c */ /* 0x000fe20003f66270 */
[C-C-:B------:R-:W-:Y:S02]  /*11e0*/  IMAD.WIDE.U32 R18, R11.reuse, c[0x0][0x1e0], R12.reuse ;  /* 0x000078000b127a25 */ /* 0x140fe400078e000c */
[----:B------:R5:W-:Y:S01]  /*11f0*/  @!P5 LDGSTS.E.BYPASS.LTC128B.128 [R199+0x16100], [R20.64], !P4 ;  /* 0x1610000014c7dfae */ /* 0x000be2000e101d50 */
[----:B------:R-:W-:Y:S01]  /*1200*/  ISETP.GE.AND P5, PT, R10, 0x21, PT ;  /* 0x000000210a00780c */ /* 0x000fe20003fa6270 */
[----:B------:R-:W-:Y:S02]  /*1210*/  IMAD.WIDE.U32 R12, R11, c[0x0][0x208], R12 ;  /* 0x000082000b0c7a25 */ /* 0x000fe400078e000c */
[----:B------:R1:W-:Y:S01]  /*1220*/  @!P0 LDGSTS.E.BYPASS.LTC128B.128 [R199+0xf100], [R16.64], !P2 ;  /* 0x0f10000010c78fae */ /* 0x0003e2000d101d50 */
[----:B------:R-:W-:Y:S02]  /*1230*/  ISETP.GE.AND P2, PT, R7, c[0x0][0x1d4], PT ;  /* 0x0000750007007a0c */ /* 0x000fe40003f46270 */
[----:B------:R-:W-:-:S02]  /*1240*/  IADD3 R60, -R11, c[0x0][0x1d0], -R6 ;  /* 0x000074000b3c7a10 */ /* 0x000fc40007ffe906 */
[----:B-1----:R-:W-:Y:S02]  /*1250*/  LOP3.LUT R17, R197, 0xfffffff0, RZ, 0xc0, !PT ;  /* 0xfffffff0c5117812 */ /* 0x002fe400078ec0ff */
[----:B--2---:R-:W-:Y:S01]  /*1260*/  @P6 SHF.R.S32.HI R207, RZ, 0x1f, R206 ;  /* 0x0000001fffcf6819 */ /* 0x004fe200000114ce */
[----:B------:R-:W-:Y:S02]  /*1270*/  @!P6 IMAD.MOV.U32 R206, RZ, RZ, R0 ;  /* 0x000000ffffcee224 */ /* 0x000fe400078e0000 */
[----:B------:R-:W-:Y:S02]  /*1280*/  IMAD R0, R9, c[0x0][0x1e0], RZ ;  /* 0x0000780009007a24 */ /* 0x000fe400078e02ff */
[----:B------:R-:W-:Y:S01]  /*1290*/  @!P6 IMAD.MOV.U32 R207, RZ, RZ, R5 ;  /* 0x000000ffffcfe224 */ /* 0x000fe200078e0005 */
[----:B------:R-:W-:Y:S01]  /*12a0*/  ISETP.GE.AND P6, PT, R10, 0x1, PT ;  /* 0x000000010a00780c */ /* 0x000fe20003fc6270 */
[----:B------:R-:W-:Y:S01]  /*12b0*/  IMAD R5, R11, c[0x0][0x1e4], R0 ;  /* 0x000079000b057a24 */ /* 0x000fe200078e0200 */
[----:B------:R-:W-:Y:S01]  /*12c0*/  @!P0 SHF.R.S32.HI R0, RZ, 0x1f, R7 ;  /* 0x0000001fff008819 */ /* 0x000fe20000011407 */
[----:B------:R-:W-:-:S02]  /*12d0*/  IMAD R203, R207, c[0x0][0x1f0], RZ ;  /* 0x00007c00cfcb7a24 */ /* 0x000fc400078e02ff */
[----:B------:R-:W-:Y:S01]  /*12e0*/  IMAD.IADD R19, R19, 0x1, R5 ;  /* 0x0000000113137824 */ /* 0x000fe200078e0205 */
[----:B------:R-:W-:Y:S01]  /*12f0*/  @!P0 LEA.HI R0, R0, R7, RZ, 0x3 ;  /* 0x0000000700008211 */ /* 0x000fe200078f18ff */
[----:B------:R-:W-:Y:S02]  /*1300*/  IMAD R5, R2, c[0x0][0x1e8], RZ ;  /* 0x00007a0002057a24 */ /* 0x000fe400078e02ff */
[----:B------:R-:W-:Y:S01]  /*1310*/  IMAD.WIDE.U32 R200, R8, c[0x0][0x1e8], R18 ;  /* 0x00007a0008c87a25 */ /* 0x000fe200078e0012 */
[----:B------:R-:W-:-:S03]  /*1320*/  @!P0 LOP3.LUT R7, R0, 0xfffffff8, RZ, 0xc0, !PT ;  /* 0xfffffff800078812 */ /* 0x000fc600078ec0ff */
[----:B------:R-:W-:Y:S02]  /*1330*/  IMAD R5, R8, c[0x0][0x1ec], R5 ;  /* 0x00007b0008057a24 */ /* 0x000fe400078e0205 */
[----:B-----5:R-:W-:Y:S01]  /*1340*/  @!P0 IMAD.WIDE R20, R7, 0x2, R14 ;  /* 0x0000000207148825 */ /* 0x020fe200078e020e */
[----:B------:R-:W-:-:S03]  /*1350*/  @!P0 SHF.R.S32.HI R7, RZ, 0x1f, R4 ;  /* 0x0000001fff078819 */ /* 0x000fc60000011404 */
[----:B------:R-:W-:Y:S01]  /*1360*/  IMAD.IADD R201, R201, 0x1, R5 ;  /* 0x00000001c9c97824 */ /* 0x000fe200078e0205 */
[----:B------:R-:W-:Y:S01]  /*1370*/  @!P0 LEA.HI R7, R7, R4, RZ, 0x3 ;  /* 0x0000000407078211 */ /* 0x000fe200078f18ff */
[----:B------:R1:W-:Y:S01]  /*1380*/  @!P0 LDGSTS.E.BYPASS.LTC128B.128 [R199+0x13100], [R20.64], !P1 ;  /* 0x1310000014c78fae */ /* 0x0003e2000c901d50 */
[----:B------:R-:W-:Y:S01]  /*1390*/  IMAD R203, R206, c[0x0][0x1f4], R203 ;  /* 0x00007d00cecb7a24 */ /* 0x000fe200078e02cb */
[----:B------:R-:W-:Y:S01]  /*13a0*/  ISETP.GE.AND P1, PT, R4, c[0x0][0x1d4], PT ;  /* 0x0000750004007a0c */ /* 0x000fe20003f26270 */
[----:B------:R-:W-:Y:S01]  /*13b0*/  IMAD.WIDE.U32 R200, R206, c[0x0][0x1f0], R200 ;  /* 0x00007c00cec87a25 */ /* 0x000fe200078e00c8 */
[----:B------:R-:W-:-:S03]  /*13c0*/  @!P0 LOP3.LUT R7, R7, 0xfffffff8, RZ, 0xc0, !PT ;  /* 0xfffffff807078812 */ /* 0x000fc600078ec0ff */
[----:B------:R-:W-:Y:S02]  /*13d0*/  IMAD.IADD R203, R201, 0x1, R203 ;  /* 0x00000001c9cb7824 */ /* 0x000fe400078e02cb */
[----:B------:R-:W-:Y:S02]  /*13e0*/  IMAD.U32 R5, RZ, RZ, UR20 ;  /* 0x00000014ff057e24 */ /* 0x000fe4000f8e00ff */
[----:B------:R-:W-:-:S04]  /*13f0*/  IMAD.MOV.U32 R202, RZ, RZ, R200 ;  /* 0x000000ffffca7224 */ /* 0x000fc800078e00c8 */
[----:B------:R-:W-:-:S05]  /*1400*/  IMAD.WIDE.U32 R18, R5, UR18, R202 ;  /* 0x0000001205127c25 */ /* 0x000fca000f8e00ca */
[----:B------:R-:W-:Y:S01]  /*1410*/  IADD3 R4, R19, UR4, RZ ;  /* 0x0000000413047c10 */ /* 0x000fe2000fffe0ff */
[----:B------:R-:W-:Y:S02]  /*1420*/  ULDC.64 UR4, c[0x0][0x208] ;  /* 0x0000820000047ab9 */ /* 0x000fe40000000a00 */
[----:B------:R-:W-:Y:S02]  /*1430*/  UIMAD UR10, UR21, UR4, URZ ;  /* 0x00000004150a72a4 */ /* 0x000fe4000f8e023f */
[----:B------:R-:W-:Y:S01]  /*1440*/  UIMAD.WIDE.U32 UR22, UR18, UR4, URZ ;  /* 0x00000004121672a5 */ /* 0x000fe2000f8e003f */
[----:B-1----:R-:W-:Y:S01]  /*1450*/  @!P0 IMAD.WIDE R20, R7, 0x2, R14 ;  /* 0x0000000207148825 */ /* 0x002fe200078e020e */
[----:B------:R-:W-:Y:S01]  /*1460*/  SHF.R.S32.HI R14, RZ, 0x4, R197 ;  /* 0x00000004ff0e7819 */ /* 0x000fe200000114c5 */
[----:B------:R-:W-:Y:S02]  /*1470*/  UIMAD UR10, UR18, UR5, UR10 ;  /* 0x00000005120a72a4 */ /* 0x000fe4000f8e020a */
[----:B------:R-:W-:Y:S01]  /*1480*/  IMAD.IADD R15, R80, 0x1, -R17 ;  /* 0x00000001500f7824 */ /* 0x000fe200078e0a11 */
[----:B------:R1:W-:Y:S01]  /*1490*/  @!P0 LDGSTS.E.BYPASS.LTC128B.128 [R199+0x17100], [R20.64], !P4 ;  /* 0x1710000014c78fae */ /* 0x0003e2000e101d50 */
[C---:B------:R-:W-:Y:S01]  /*14a0*/  @P6 LEA R16, P4, R18.reuse, c[0x0][0x1c8], 0x1 ;  /* 0x0000720012106a11 */ /* 0x040fe200078808ff */
[----:B------:R-:W-:Y:S01]  /*14b0*/  UIADD3 UR10, UR23, UR10, URZ ;  /* 0x0000000a170a7290 */ /* 0x000fe2000fffe03f */
[C---:B------:R-:W-:Y:S01]  /*14c0*/  @P5 IADD3 R7, P0, R18.reuse, UR12, RZ ;  /* 0x0000000c12075c10 */ /* 0x040fe2000ff1e0ff */
[----:B------:R-:W0:Y:S01]  /*14d0*/  LDGDEPBAR ;  /* 0x00000000000079af */ /* 0x000e220000000000 */
[----:B------:R-:W-:Y:S01]  /*14e0*/  @P6 LEA.HI.X R17, R18, c[0x0][0x1cc], R4, 0x1, P4 ;  /* 0x0000730012116a11 */ /* 0x000fe200020f0c04 */
[----:B------:R-:W-:Y:S01]  /*14f0*/  IMAD.U32 R208, RZ, RZ, UR22 ;  /* 0x00000016ffd07e24 */ /* 0x000fe2000f8e00ff */
[----:B------:R-:W-:Y:S01]  /*1500*/  @P5 IADD3.X R4, R4, UR11, RZ, P0, !PT ;  /* 0x0000000b04045c10 */ /* 0x000fe200087fe4ff */
[----:B------:R-:W-:Y:S01]  /*1510*/  BAR.SYNC.DEFER_BLOCKING 0x0 ;  /* 0x0000000000007b1d */ /* 0x000fe20000010000 */
[C---:B------:R-:W-:Y:S01]  /*1520*/  @P5 LEA R18, P0, R7.reuse, c[0x0][0x1c8], 0x1 ;  /* 0x0000720007125a11 */ /* 0x040fe200078008ff */
[----:B------:R-:W-:Y:S01]  /*1530*/  IMAD.U32 R209, RZ, RZ, UR23 ;  /* 0x00000017ffd17e24 */ /* 0x000fe2000f8e00ff */
[----:B------:R-:W-:Y:S01]  /*1540*/  SHF.R.S32.HI R10, RZ, 0x1f, R15 ;  /* 0x0000001fff0a7819 */ /* 0x000fe2000001140f */
[----:B------:R-:W-:Y:S01]  /*1550*/  USHF.L.U64.HI UR9, UR4, UR9, UR5 ;  /* 0x0000000904097299 */ /* 0x000fe20008010205 */
[----:B------:R-:W-:Y:S01]  /*1560*/  @P5 LEA.HI.X R19, R7, c[0x0][0x1cc], R4, 0x1, P0 ;  /* 0x0000730007135a11 */ /* 0x000fe200000f0c04 */
[----:B------:R-:W-:Y:S01]  /*1570*/  IMAD.SHL.U32 R7, R3, 0x40, RZ ;  /* 0x0000004003077824 */ /* 0x000fe200078e00ff */
[----:B------:R-:W-:Y:S01]  /*1580*/  LEA.HI R10, R10, R15, RZ, 0x3 ;  /* 0x0000000f0a0a7211 */ /* 0x000fe200078f18ff */
[----:B------:R-:W-:Y:S01]  /*1590*/  @UP0 UIADD3 UR5, UR13, -0x2, URZ ;  /* 0xfffffffe0d050890 */ /* 0x000fe2000fffe03f */
[----:B------:R-:W-:-:S02]  /*15a0*/  LEA.HI R197, R197, R14, RZ, 0x1 ;  /* 0x0000000ec5c57211 */ /* 0x000fc400078f08ff */
[----:B------:R-:W-:Y:S02]  /*15b0*/  LOP3.LUT R0, R10, 0xfffffff8, RZ, 0xc0, !PT ;  /* 0xfffffff80a007812 */ /* 0x000fe400078ec0ff */
[----:B------:R-:W-:Y:S02]  /*15c0*/  LOP3.LUT R197, R197, 0xfffffffe, RZ, 0xc0, !PT ;  /* 0xfffffffec5c57812 */ /* 0x000fe400078ec0ff */
[----:B------:R-:W-:Y:S01]  /*15d0*/  LOP3.LUT R7, R7, 0x1c0, RZ, 0xc0, !PT ;  /* 0x000001c007077812 */ /* 0x000fe200078ec0ff */
[----:B------:R-:W-:Y:S01]  /*15e0*/  IMAD.IADD R0, R15, 0x1, -R0 ;  /* 0x000000010f007824 */ /* 0x000fe200078e0a00 */
[----:B------:R-:W-:Y:S01]  /*15f0*/  LOP3.LUT P4, RZ, R3, 0x2, RZ, 0xc0, !PT ;  /* 0x0000000203ff7812 */ /* 0x000fe2000788c0ff */
[----:B------:R-:W-:Y:S01]  /*1600*/  IMAD.IADD R197, R14, 0x1, -R197 ;  /* 0x000000010ec57824 */ /* 0x000fe200078e0ac5 */
[----:B-1----:R-:W-:Y:S01]  /*1610*/  SEL R20, RZ, 0x2, P2 ;  /* 0x00000002ff147807 */ /* 0x002fe20001000000 */
[----:B------:R-:W-:Y:S01]  /*1620*/  IMAD.SHL.U32 R4, R0, 0x40, RZ ;  /* 0x0000004000047824 */ /* 0x000fe200078e00ff */
[----:B------:R-:W-:Y:S01]  /*1630*/  SEL R21, RZ, 0x4, P1 ;  /* 0x00000004ff157807 */ /* 0x000fe20000800000 */
[----:B------:R-:W-:Y:S01]  /*1640*/  IMAD.SHL.U32 R14, R197, 0x8, RZ ;  /* 0x00000008c50e7824 */ /* 0x000fe200078e00ff */
[----:B------:R-:W-:Y:S01]  /*1650*/  @!PT LDS RZ, [RZ] ;  /* 0x00000000fffff984 */ /* 0x000fe20000000800 */
[----:B------:R-:W-:Y:S01]  /*1660*/  @!PT LDS RZ, [RZ] ;  /* 0x00000000fffff984 */ /* 0x000fe20000000800 */
[----:B------:R-:W-:Y:S01]  /*1670*/  @!PT LDS RZ, [RZ] ;  /* 0x00000000fffff984 */ /* 0x000fe20000000800 */
[----:B------:R1:W-:Y:S02]  /*1680*/  @P6 LDGSTS.E.BYPASS.LTC128B.128 [R199+0x6100], [R16.64], !P3 ;  /* 0x0610000010c76fae */ /* 0x0003e4000d901d50 */
[----:B------:R-:W-:Y:S01]  /*1690*/  LOP3.LUT R15, R4, 0x1c0, RZ, 0xc0, !PT ;  /* 0x000001c0040f7812 */ /* 0x000fe200078ec0ff */
[----:B------:R-:W-:Y:S01]  /*16a0*/  IMAD.SHL.U32 R4, R11, 0x8, RZ ;  /* 0x000000080b047824 */ /* 0x000fe200078e00ff */
[----:B------:R1:W-:Y:S02]  /*16b0*/  @P6 LDGSTS.E.BYPASS.LTC128B.128 [R199+0x8100], [R16.64+0x80], !P2 ;  /* 0x0810008010c76fae */ /* 0x0003e4000d101d50 */
[----:B------:R-:W-:-:S02]  /*16c0*/  LOP3.LUT R14, R15, 0x8, R14, 0xf8, !PT ;  /* 0x000000080f0e7812 */ /* 0x000fc400078ef80e */
[----:B------:R-:W-:Y:S01]  /*16d0*/  SHF.R.U32.HI R15, RZ, 0x3, R15 ;  /* 0x00000003ff0f7819 */ /* 0x000fe2000001160f */
[----:B------:R1:W-:Y:S01]  /*16e0*/  @P6 LDGSTS.E.BYPASS.LTC128B.128 [R199+0xa100], [R16.64+0x100], !P1 ;  /* 0x0a10010010c76fae */ /* 0x0003e2000c901d50 */
[----:B------:R-:W-:Y:S02]  /*16f0*/  LOP3.LUT R4, R7, 0x8, R4, 0xf8, !PT ;  /* 0x0000000807047812 */ /* 0x000fe400078ef804 */
[----:B------:R-:W-:Y:S01]  /*1700*/  SHF.R.U32.HI R7, RZ, 0x3, R7 ;  /* 0x00000003ff077819 */ /* 0x000fe20000011607 */
[----:B------:R1:W-:Y:S01]  /*1710*/  @P5 LDGSTS.E.BYPASS.LTC128B.128 [R199+0x7100], [R18.64], !P3 ;  /* 0x0710000012c75fae */ /* 0x0003e2000d901d50 */
[----:B------:R-:W-:Y:S01]  /*1720*/  LOP3.LUT R14, R14, R15, RZ, 0x3c, !PT ;  /* 0x0000000f0e0e7212 */ /* 0x000fe200078e3cff */
[----:B------:R-:W-:Y:S01]  /*1730*/  IMAD.SHL.U32 R15, R10, 0x40, RZ ;  /* 0x000000400a0f7824 */ /* 0x000fe200078e00ff */
[----:B------:R-:W-:Y:S01]  /*1740*/  LOP3.LUT R10, R4, R7, RZ, 0x3c, !PT ;  /* 0x00000007040a7212 */ /* 0x000fe200078e3cff */
[----:B------:R1:W-:Y:S01]  /*1750*/  @P5 LDGSTS.E.BYPASS.LTC128B.128 [R199+0x9100], [R18.64+0x80], !P2 ;  /* 0x0910008012c75fae */ /* 0x0003e2000d101d50 */
[----:B------:R-:W-:-:S02]  /*1760*/  SHF.R.S32.HI R7, RZ, 0x5, R81 ;  /* 0x00000005ff077819 */ /* 0x000fc40000011451 */
[----:B------:R-:W-:Y:S01]  /*1770*/  LOP3.LUT R4, R14, 0xfffffe00, R15, 0xf8, !PT ;  /* 0xfffffe000e047812 */ /* 0x000fe200078ef80f */
[----:B------:R1:W-:Y:S01]  /*1780*/  @P5 LDGSTS.E.BYPASS.LTC128B.128 [R199+0xb100], [R18.64+0x100], !P1 ;  /* 0x0b10010012c75fae */ /* 0x0003e2000c901d50 */
[----:B------:R-:W-:Y:S01]  /*1790*/  IMAD R197, R197, 0x200, R10 ;  /* 0x00000200c5c57824 */ /* 0x000fe200078e020a */
[----:B------:R-:W-:Y:S01]  /*17a0*/  LOP3.LUT P5, RZ, R0, 0x2, RZ, 0xc0, !PT ;  /* 0x0000000200ff7812 */ /* 0x000fe200078ac0ff */
[----:B------:R-:W-:Y:S01]  /*17b0*/  IMAD R10, R9, c[0x0][0x208], RZ ;  /* 0x00008200090a7a24 */ /* 0x000fe200078e02ff */
[----:B------:R-:W0:Y:S01]  /*17c0*/  LDGDEPBAR ;  /* 0x00000000000079af */ /* 0x000e220000000000 */
[----:B------:R-:W-:Y:S01]  /*17d0*/  IMAD R198, R7, 0x400, R4 ;  /* 0x0000040007c67824 */ /* 0x000fe200078e0204 */
[----:B------:R-:W-:Y:S01]  /*17e0*/  ISETP.LT.OR P6, PT, R60, 0x1, P3 ;  /* 0x000000013c00780c */ /* 0x000fe20001fc1670 */
[----:B------:R-:W-:Y:S01]  /*17f0*/  IMAD R9, R11, c[0x0][0x20c], R10 ;  /* 0x000083000b097a24 */ /* 0x000fe200078e020a */
[----:B------:R-:W-:Y:S01]  /*1800*/  LOP3.LUT R81, R81, 0xffffffe0, RZ, 0xc0, !PT ;  /* 0xffffffe051517812 */ /* 0x000fe200078ec0ff */
[----:B------:R-:W-:-:S02]  /*1810*/  IMAD.SHL.U32 R197, R197, 0x2, RZ ;  /* 0x00000002c5c57824 */ /* 0x000fc400078e00ff */
[----:B------:R-:W-:Y:S02]  /*1820*/  IMAD.IADD R13, R13, 0x1, R9 ;  /* 0x000000010d0d7824 */ /* 0x000fe400078e0209 */
[----:B------:R-:W-:Y:S01]  /*1830*/  IMAD.SHL.U32 R198, R198, 0x2, RZ ;  /* 0x00000002c6c67824 */ /* 0x000fe200078e00ff */
[----:B------:R-:W-:Y:S01]  /*1840*/  IADD3 R196, R197, 0x6120, RZ ;  /* 0x00006120c5c47810 */ /* 0x000fe20007ffe0ff */
[----:B------:R-:W-:Y:S02]  /*1850*/  IMAD R9, R2, c[0x0][0x210], RZ ;  /* 0x0000840002097a24 */ /* 0x000fe400078e02ff */
[----:B------:R-:W-:-:S04]  /*1860*/  IMAD.WIDE.U32 R12, R8, c[0x0][0x210], R12 ;  /* 0x00008400080c7a25 */ /* 0x000fc800078e000c */
[----:B------:R-:W-:Y:S02]  /*1870*/  IMAD R9, R8, c[0x0][0x214], R9 ;  /* 0x0000850008097a24 */ /* 0x000fe400078e0209 */
[----:B------:R-:W-:Y:S02]  /*1880*/  IMAD.MOV.U32 R8, RZ, RZ, R12 ;  /* 0x000000ffff087224 */ /* 0x000fe400078e000c */
[----:B------:R-:W-:Y:S02]  /*1890*/  IMAD.IADD R9, R13, 0x1, R9 ;  /* 0x000000010d097824 */ /* 0x000fe400078e0209 */
[----:B------:R-:W-:Y:S01]  /*18a0*/  IMAD R13, R207, c[0x0][0x218], RZ ;  /* 0x00008600cf0d7a24 */ /* 0x000fe200078e02ff */
[----:B------:R-:W-:-:S04]  /*18b0*/  DEPBAR.LE SB0, 0x1 ;  /* 0x000080400000791a */ /* 0x000fc80000000000 */
[----:B------:R-:W-:-:S04]  /*18c0*/  DEPBAR.LE SB0, 0x0 ;  /* 0x000080000000791a */ /* 0x000fc80000000000 */
[----:B------:R-:W-:Y:S01]  /*18d0*/  BAR.SYNC.DEFER_BLOCKING 0x0 ;  /* 0x0000000000007b1d */ /* 0x000fe20000010000 */
[C---:B------:R-:W-:Y:S02]  /*18e0*/  IMAD R13, R206.reuse, c[0x0][0x21c], R13 ;  /* 0x00008700ce0d7a24 */ /* 0x040fe400078e020d */
[----:B------:R-:W-:Y:S01]  /*18f0*/  IMAD.WIDE.U32 R206, R206, c[0x0][0x218], R8 ;  /* 0x00008600cece7a25 */ /* 0x000fe200078e0008 */
[----:B------:R-:W-:-:S03]  /*1900*/  IADD3 R8, R197, 0x6100, RZ ;  /* 0x00006100c5087810 */ /* 0x000fc60007ffe0ff */
[----:B------:R-:W-:Y:S01]  /*1910*/  IMAD.MOV.U32 R2, RZ, RZ, 0x10 ;  /* 0x00000010ff027424 */ /* 0x000fe200078e00ff */
[----:B------:R-:W-:Y:S01]  /*1920*/  LEA R10, P0, R208, R206, 0x6 ;  /* 0x000000ced00a7211 */ /* 0x000fe200078030ff */
[----:B------:R-:W-:Y:S01]  /*1930*/  IMAD.U32 R9, RZ, RZ, UR10 ;  /* 0x0000000aff097e24 */ /* 0x000fe2000f8e00ff */
[----:B------:R-:W-:Y:S01]  /*1940*/  @P4 IADD3 R196, R8, -0x20, RZ ;  /* 0xffffffe008c44810 */ /* 0x000fe20007ffe0ff */
[----:B------:R-:W-:Y:S01]  /*1950*/  IMAD.IADD R209, R207, 0x1, R13 ;  /* 0x00000001cfd17824 */ /* 0x000fe200078e020d */
[----:B------:R-:W-:Y:S01]  /*1960*/  SEL R2, R2, 0xfffffff0, !P5 ;  /* 0xfffffff002027807 */ /* 0x000fe20006800000 */
[----:B------:R-:W-:Y:S01]  /*1970*/  USHF.L.U32 UR10, UR4, 0x6, URZ ;  /* 0x00000006040a7899 */ /* 0x000fe2000800063f */
[----:B------:R-:W-:Y:S01]  /*1980*/  SEL R8, RZ, 0x1, P3 ;  /* 0x00000001ff087807 */ /* 0x000fe20001800000 */
[----:B------:R-:W-:Y:S01]  /*1990*/  @UP0 USHF.R.S32.HI UR4, URZ, 0x1f, UR5 ;  /* 0x0000001f3f040899 */ /* 0x000fe20008011405 */
[----:B------:R-:W-:Y:S01]  /*19a0*/  LEA.HI.X R9, R208, R209, R9, 0x6, P0 ;  /* 0x000000d1d0097211 */ /* 0x000fe200000f3409 */
[----:B------:R-:W-:Y:S01]  /*19b0*/  IMAD R194, R2, 0x2, R198 ;  /* 0x0000000202c27824 */ /* 0x000fe200078e02c6 */
[----:B------:R-:W-:-:S02]  /*19c0*/  LEA R62, P0, R10, c[0x0][0x1f8], 0x1 ;  /* 0x00007e000a3e7a11 */ /* 0x000fc400078008ff */
[----:B------:R-:W-:Y:S02]  /*19d0*/  IADD3 R8, R21, R20, R8 ;  /* 0x0000001415087210 */ /* 0x000fe40007ffe008 */
[----:B------:R-:W-:Y:S01]  /*19e0*/  LEA.HI.X R63, R10, c[0x0][0x1fc], R9, 0x1, P0 ;  /* 0x00007f000a3f7a11 */ /* 0x000fe200000f0c09 */
[----:B------:R-:W-:Y:S01]  /*19f0*/  LDSM.16.M88.4 R40, [R198+0xc100] ;  /* 0x00c10000c628783b */ /* 0x000fe20000000200 */
[----:B------:R-:W-:Y:S02]  /*1a00*/  IADD3 R68, P0, R62, UR10, RZ ;  /* 0x0000000a3e447c10 */ /* 0x000fe4000ff1e0ff */
[----:B------:R-:W-:Y:S01]  /*1a10*/  LOP3.LUT P5, RZ, R8, 0x2, RZ, 0xc0, !PT ;  /* 0x0000000208ff7812 */ /* 0x000fe200078ac0ff */
[----:B------:R-:W2:Y:S01]  /*1a20*/  LDSM.16.M88.4 R32, [R197+0x6100] ;  /* 0x00610000c520783b */ /* 0x000ea20000000200 */
[----:B------:R-:W-:Y:S02]  /*1a30*/  IADD3.X R69, R63, UR9, RZ, P0, !PT ;  /* 0x000000093f457c10 */ /* 0x000fe400087fe4ff */
[----:B------:R-:W-:Y:S01]  /*1a40*/  ISETP.LT.OR P0, PT, R60, 0x1, !P5 ;  /* 0x000000013c00780c */ /* 0x000fe20006f01670 */
[----:B----4-:R-:W4:Y:S01]  /*1a50*/  LDSM.16.M88.4 R24, [R197+0x6900] ;  /* 0x00690000c518783b */ /* 0x010f220000000200 */
[----:B------:R-:W-:-:S02]  /*1a60*/  LOP3.LUT P4, RZ, R8, 0x4, RZ, 0xc0, !PT ;  /* 0x0000000408ff7812 */ /* 0x000fc4000788c0ff */
[----:B------:R-:W-:Y:S01]  /*1a70*/  ISETP.LT.OR P5, PT, R60, 0x21, !P5 ;  /* 0x000000213c00780c */ /* 0x000fe20006fa1670 */
[----:B-1----:R-:W3:Y:S01]  /*1a80*/  LDSM.16.M88.4 R16, [R197+0x7100] ;  /* 0x00710000c510783b */ /* 0x002ee20000000200 */
[C---:B------:R-:W-:Y:S02]  /*1a90*/  IADD3 R187, R196.reuse, 0x800, RZ ;  /* 0x00000800c4bb7810 */ /* 0x040fe40007ffe0ff */
[C---:B------:R-:W-:Y:S01]  /*1aa0*/  IADD3 R186, R196.reuse, 0x1000, RZ ;  /* 0x00001000c4ba7810 */ /* 0x040fe20007ffe0ff */
[----:B------:R-:W1:Y:S01]  /*1ab0*/  LDSM.16.M88.4 R56, [R197+0x7900] ;  /* 0x00790000c538783b */ /* 0x000e620000000200 */
[C---:B------:R-:W-:Y:S02]  /*1ac0*/  IADD3 R185, R196.reuse, 0x1800, RZ ;  /* 0x00001800c4b97810 */ /* 0x040fe40007ffe0ff */
[C---:B------:R-:W-:Y:S01]  /*1ad0*/  IADD3 R183, R196.reuse, 0x2000, RZ ;  /* 0x00002000c4b77810 */ /* 0x040fe20007ffe0ff */
[----:B------:R-:W-:Y:S01]  /*1ae0*/  LDSM.16.M88.4 R12, [R194+0xc100] ;  /* 0x00c10000c20c783b */ /* 0x000fe20000000200 */
[----:B------:R-:W-:-:S02]  /*1af0*/  IADD3 R182, R196, 0x2800, RZ ;  /* 0x00002800c4b67810 */ /* 0x000fc40007ffe0ff */
[C---:B------:R-:W-:Y:S01]  /*1b00*/  IADD3 R181, R196.reuse, 0x3000, RZ ;  /* 0x00003000c4b57810 */ /* 0x040fe20007ffe0ff */
[----:B------:R-:W5:Y:S01]  /*1b10*/  LDSM.16.M88.4 R48, [R196] ;  /* 0x00000000c430783b */ /* 0x000f620000000200 */
[C---:B------:R-:W-:Y:S02]  /*1b20*/  IADD3 R180, R196.reuse, 0x3800, RZ ;  /* 0x00003800c4b47810 */ /* 0x040fe40007ffe0ff */
[C---:B------:R-:W-:Y:S01]  /*1b30*/  IADD3 R179, R196.reuse, 0x4000, RZ ;  /* 0x00004000c4b37810 */ /* 0x040fe20007ffe0ff */
[----:B------:R-:W1:Y:S01]  /*1b40*/  LDSM.16.M88.4 R8, [R196+0x800] ;  /* 0x00080000c408783b */ /* 0x000e620000000200 */
[C---:B------:R-:W-:Y:S02]  /*1b50*/  IADD3 R178, R196.reuse, 0x4800, RZ ;  /* 0x00004800c4b27810 */ /* 0x040fe40007ffe0ff */
[C---:B------:R-:W-:Y:S01]  /*1b60*/  IADD3 R177, R196.reuse, 0x5000, RZ ;  /* 0x00005000c4b17810 */ /* 0x040fe20007ffe0ff */
[----:B------:R-:W1:Y:S01]  /*1b70*/  LDSM.16.M88.4 R52, [R196+0x1000] ;  /* 0x00100000c434783b */ /* 0x000e620000000200 */
[----:B------:R-:W-:-:S03]  /*1b80*/  IADD3 R176, R196, 0x5800, RZ ;  /* 0x00005800c4b07810 */ /* 0x000fc60007ffe0ff */
[----:B------:R-:W1:Y:S04]  /*1b90*/  LDSM.16.M88.4 R44, [R196+0x1800] ;  /* 0x00180000c42c783b */ /* 0x000e680000000200 */
[----:B------:R-:W-:Y:S01]  /*1ba0*/  @!PT LDS RZ, [RZ] ;  /* 0x00000000fffff984 */ /* 0x000fe20000000800 */
[----:B------:R-:W-:Y:S01]  /*1bb0*/  @!PT LDS RZ, [RZ] ;  /* 0x00000000fffff984 */ /* 0x000fe20000000800 */
[----:B------:R-:W-:Y:S01]  /*1bc0*/  @!PT LDS RZ, [RZ] ;  /* 0x00000000fffff984 */ /* 0x000fe20000000800 */
[----:B------:R1:W-:Y:S01]  /*1bd0*/  LDGSTS.E.BYPASS.LTC128B.128 [R199+0x100], [R62.64], !P6 ;  /* 0x001000003ec77fae */ /* 0x0003e2000f101d50 */
[C---:B------:R-:W-:Y:S02]  /*1be0*/  ISETP.LT.OR P6, PT, R60.reuse, 0x1, !P4 ;  /* 0x000000013c00780c */ /* 0x040fe400067c1670 */
[----:B------:R-:W-:Y:S01]  /*1bf0*/  ISETP.LT.OR P4, PT, R60, 0x21, !P4 ;  /* 0x000000213c00780c */ /* 0x000fe20006781670 */
[----:B--2---:R-:W-:Y:S01]  /*1c00*/  HMMA.16816.F32.BF16 R36, R40, R32, RZ ;  /* 0x000000202824723c */ /* 0x004fe200000418ff */
[----:B------:R1:W-:Y:S01]  /*1c10*/  LDGSTS.E.BYPASS.LTC128B.128 [R199+0x2100], [R62.64+0x80], !P0 ;  /* 0x021000803ec77fae */ /* 0x0003e2000c101d50 */
[----:B------:R-:W-:Y:S01]  /*1c20*/  LOP3.LUT P0, RZ, R0, 0x4, RZ, 0xc0, !PT ;  /* 0x0000000400ff7812 */ /* 0x000fe2000780c0ff */
[----:B------:R-:W-:-:S05]  /*1c30*/  IMAD.MOV.U32 R0, RZ, RZ, 0x20 ;  /* 0x00000020ff007424 */ /* 0x000fca00078e00ff */
[C---:B------:R-:W-:Y:S02]  /*1c40*/  HMMA.16816.F32.BF16 R32, R40.reuse, R34, RZ ;  /* 0x000000222820723c */ /* 0x040fe400000418ff */
[----:B------:R1:W-:Y:S01]  /*1c50*/  LDGSTS.E.BYPASS.LTC128B.128 [R199+0x4100], [R62.64+0x100], !P6 ;  /* 0x041001003ec77fae */ /* 0x0003e2000f101d50 */
[----:B------:R-:W-:Y:S02]  /*1c60*/  LOP3.LUT P6, RZ, R3, 0x4, RZ, 0xc0, !PT ;  /* 0x0000000403ff7812 */ /* 0x000fe400078cc0ff */
[----:B------:R-:W-:Y:S01]  /*1c70*/  SEL R3, R0, 0xffffffe0, !P0 ;  /* 0xffffffe000037807 */ /* 0x000fe20004000000 */
[----:B------:R-:W-:Y:S01]  /*1c80*/  IMAD.MOV.U32 R0, RZ, RZ, 0x40 ;  /* 0x00000040ff007424 */ /* 0x000fe200078e00ff */
[----:B------:R-:W-:Y:S01]  /*1c90*/  ISETP.LT.OR P0, PT, R60, 0x21, P3 ;  /* 0x000000213c00780c */ /* 0x000fe20001f01670 */
[----:B----4-:R-:W-:Y:S02]  /*1ca0*/  HMMA.16816.F32.BF16 R28, R40, R24, RZ ;  /* 0x00000018281c723c */ /* 0x010fe400000418ff */
[C---:B------:R-:W-:Y:S01]  /*1cb0*/  IMAD R193, R3.reuse, 0x2, R198 ;  /* 0x0000000203c17824 */ /* 0x040fe200078e02c6 */
[----:B------:R-:W-:Y:S01]  /*1cc0*/  SEL R0, R0, 0xffffffc0, !P6 ;  /* 0xffffffc000007807 */ /* 0x000fe20007000000 */
[----:B------:R-:W-:-:S04]  /*1cd0*/  IMAD R191, R3, 0x2, R194 ;  /* 0x0000000203bf7824 */ /* 0x000fc800078e02c2 */
[----:B------:R-:W-:Y:S01]  /*1ce0*/  HMMA.16816.F32.BF16 R24, R40, R26, RZ ;  /* 0x0000001a2818723c */ /* 0x000fe200000418ff */
[----:B------:R-:W-:Y:S02]  /*1cf0*/  IMAD.IADD R192, R197, 0x1, R0 ;  /* 0x00000001c5c07824 */ /* 0x000fe400078e0200 */
[----:B------:R-:W-:Y:S01]  /*1d00*/  IMAD.IADD R184, R0, 0x1, R196 ;  /* 0x0000000100b87824 */ /* 0x000fe200078e02c4 */
[----:B------:R2:W-:Y:S01]  /*1d10*/  LDGSTS.E.BYPASS.LTC128B.128 [R199+0x1100], [R68.64], !P0 ;  /* 0x0110000044c77fae */ /* 0x0005e2000c101d50 */
[----:B------:R-:W-:-:S03]  /*1d20*/  SHF.R.S32.HI R0, RZ, 0x1f, R7 ;  /* 0x0000001fff007819 */ /* 0x000fc60000011407 */
[C---:B---3--:R-:W-:Y:S01]  /*1d30*/  HMMA.16816.F32.BF16 R20, R40.reuse, R16, RZ ;  /* 0x000000102814723c */ /* 0x048fe200000418ff */
[----:B------:R2:W-:Y:S01]  /*1d40*/  LDGSTS.E.BYPASS.LTC128B.128 [R199+0x3100], [R68.64+0x80], !P5 ;  /* 0x0310008044c77fae */ /* 0x0005e2000e901d50 */
[----:B------:R-:W-:Y:S02]  /*1d50*/  PLOP3.LUT P5, PT, PT, PT, UP0, 0x80, 0x0 ;  /* 0x000000000000781c */ /* 0x000fe40003faf008 */
[----:B------:R-:W-:Y:S01]  /*1d60*/  LEA.HI R0, R0, R7, RZ, 0x3 ;  /* 0x0000000700007211 */ /* 0x000fe200078f18ff */
[----:B------:R2:W-:Y:S01]  /*1d70*/  LDGSTS.E.BYPASS.LTC128B.128 [R199+0x5100], [R68.64+0x100], !P4 ;  /* 0x0510010044c77fae */ /* 0x0005e2000e101d50 */
[----:B------:R-:W-:Y:S02]  /*1d80*/  PLOP3.LUT P4, PT, PT, PT, UP2, 0x80, 0x0 ;  /* 0x000000000000781c */ /* 0x000fe40003f8f028 */
[----:B------:R-:W-:Y:S01]  /*1d90*/  HMMA.16816.F32.BF16 R16, R40, R18, RZ ;  /* 0x000000122810723c */ /* 0x000fe200000418ff */
[----:B-1----:R-:W-:Y:S01]  /*1da0*/  LDSM.16.M88.4 R60, [R193+0xc100] ;  /* 0x00c10000c13c783b */ /* 0x002fe20000000200 */
[----:B------:R-:W-:-:S03]  /*1db0*/  LOP3.LUT R0, R0, 0xffffff8, RZ, 0xc0, !PT ;  /* 0x0ffffff800007812 */ /* 0x000fc600078ec0ff */
[----:B------:R-:W-:Y:S02]  /*1dc0*/  LDSM.16.M88.4 R72, [R197+0x8900] ;  /* 0x00890000c548783b */ /* 0x000fe40000000200 */
[----:B------:R-:W-:Y:S01]  /*1dd0*/  IMAD.IADD R7, R7, 0x1, -R0 ;  /* 0x0000000107077824 */ /* 0x000fe200078e0a00 */
[C---:B------:R-:W-:Y:S01]  /*1de0*/  HMMA.16816.F32.BF16 R64, R40.reuse, R56, RZ ;  /* 0x000000382840723c */ /* 0x040fe200000418ff */
[----:B------:R-:W-:Y:S04]  /*1df0*/  LDSM.16.M88.4 R76, [R184+0x3000] ;  /* 0x00300000b84c783b */ /* 0x000fe80000000200 */
[----:B------:R-:W0:Y:S03]  /*1e00*/  LDGDEPBAR ;  /* 0x00000000000079af */ /* 0x000e260000000000 */
[----:B------:R-:W-:Y:S01]  /*1e10*/  HMMA.16816.F32.BF16 R40, R40, R58, RZ ;  /* 0x0000003a2828723c */ /* 0x000fe200000418ff */
[----:B------:R-:W-:Y:S07]  /*1e20*/  LDSM.16.M88.4 R56, [R192+0x7100] ;  /* 0x00710000c038783b */ /* 0x000fee0000000200 */
[C---:B-----5:R-:W-:Y:S01]  /*1e30*/  HMMA.16816.F32.BF16 R36, R12.reuse, R48, R36 ;  /* 0x000000300c24723c */ /* 0x060fe20000041824 */
[----:B--2---:R-:W-:Y:S07]  /*1e40*/  LDSM.16.M88.4 R68, [R184+0x1800] ;  /* 0x00180000b844783b */ /* 0x004fee0000000200 */
[C---:B------:R-:W-:Y:S01]  /*1e50*/  HMMA.16816.F32.BF16 R32, R12.reuse, R50, R32 ;  /* 0x000000320c20723c */ /* 0x040fe20000041820 */
[----:B------:R-:W1:Y:S07]  /*1e60*/  LDSM.16.M88.4 R48, [R192+0x6100] ;  /* 0x00610000c030783b */ /* 0x000e6e0000000200 */
[C---:B------:R-:W-:Y:S08]  /*1e70*/  HMMA.16816.F32.BF16 R28, R12.reuse, R8, R28 ;  /* 0x000000080c1c723c */ /* 0x040ff0000004181c */
[C---:B------:R-:W-:Y:S01]  /*1e80*/  HMMA.16816.F32.BF16 R24, R12.reuse, R10, R24 ;  /* 0x0000000a0c18723c */ /* 0x040fe20000041818 */
[----:B------:R-:W2:Y:S07]  /*1e90*/  LDSM.16.M88.4 R8, [R192+0x6900] ;  /* 0x00690000c008783b */ /* 0x000eae0000000200 */
[C---:B------:R-:W-:Y:S08]  /*1ea0*/  HMMA.16816.F32.BF16 R20, R12.reuse, R52, R20 ;  /* 0x000000340c14723c */ /* 0x040ff00000041814 */
[C---:B------:R-:W-:Y:S01]  /*1eb0*/  HMMA.16816.F32.BF16 R16, R12.reuse, R54, R16 ;  /* 0x000000360c10723c */ /* 0x040fe20000041810 */
[----:B------:R-:W3:Y:S07]  /*1ec0*/  LDSM.16.M88.4 R52, [R192+0x7900] ;  /* 0x00790000c034783b */ /* 0x000eee0000000200 */
[C---:B------:R-:W-:Y:S08]  /*1ed0*/  HMMA.16816.F32.BF16 R64, R12.reuse, R44, R64 ;  /* 0x0000002c0c40723c */ /* 0x040ff00000041840 */
[----:B------:R-:W-:Y:S01]  /*1ee0*/  HMMA.16816.F32.BF16 R40, R12, R46, R40 ;  /* 0x0000002e0c28723c */ /* 0x000fe20000041828 */
[----:B------:R-:W-:Y:S04]  /*1ef0*/  LDSM.16.M88.4 R44, [R191+0xc100] ;  /* 0x00c10000bf2c783b */ /* 0x000fe80000000200 */
[----:B------:R-:W4:Y:S03]  /*1f00*/  LDSM.16.M88.4 R12, [R184] ;  /* 0x00000000b80c783b */ /* 0x000f260000000200 */
        /* <DEDUP_REMOVED lines=8> */
[----:B------:R-:W-:Y:S07]  /*1f90*/  LDSM.16.M88.4 R56, [R197+0x9100] ;  /* 0x00910000c538783b */ /* 0x000fee0000000200 */
[C---:B---3--:R-:W-:Y:S08]  /*1fa0*/  HMMA.16816.F32.BF16 R64, R60.reuse, R52, R64 ;  /* 0x000000343c40723c */ /* 0x048ff00000041840 */
[----:B------:R-:W-:Y:S01]  /*1fb0*/  HMMA.16816.F32.BF16 R60, R60, R54, R40 ;  /* 0x000000363c3c723c */ /* 0x000fe20000041828 */
[----:B------:R-:W-:Y:S04]  /*1fc0*/  LDSM.16.M88.4 R40, [R198+0x10100] ;  /* 0x01010000c628783b */ /* 0x000fe80000000200 */
[----:B------:R-:W-:Y:S03]  /*1fd0*/  LDSM.16.M88.4 R52, [R197+0x9900] ;  /* 0x00990000c534783b */ /* 0x000fe60000000200 */
[C---:B----4-:R-:W-:Y:S08]  /*1fe0*/  HMMA.16816.F32.BF16 R36, R44.reuse, R12, R36 ;  /* 0x0000000c2c24723c */ /* 0x050ff00000041824 */
[C---:B------:R-:W-:Y:S01]  /*1ff0*/  HMMA.16816.F32.BF16 R32, R44.reuse, R14, R32 ;  /* 0x0000000e2c20723c */ /* 0x040fe20000041820 */
[----:B------:R-:W2:Y:S07]  /*2000*/  LDSM.16.M88.4 R12, [R197+0x8100] ;  /* 0x00810000c50c783b */ /* 0x000eae0000000200 */
[C---:B-1----:R-:W-:Y:S08]  /*2010*/  HMMA.16816.F32.BF16 R20, R44.reuse, R8, R20 ;  /* 0x000000082c14723c */ /* 0x042ff00000041814 */
[C---:B------:R-:W-:Y:S01]  /*2020*/  HMMA.16816.F32.BF16 R16, R44.reuse, R10, R16 ;  /* 0x0000000a2c10723c */ /* 0x040fe20000041810 */
[----:B------:R-:W-:Y:S07]  /*2030*/  LDSM.16.M88.4 R8, [R194+0x10100] ;  /* 0x01010000c208783b */ /* 0x000fee0000000200 */
[C---:B------:R-:W-:Y:S08]  /*2040*/  HMMA.16816.F32.BF16 R28, R44.reuse, R48, R28 ;  /* 0x000000302c1c723c */ /* 0x040ff0000004181c */
[C---:B------:R-:W-:Y:S01]  /*2050*/  HMMA.16816.F32.BF16 R24, R44.reuse, R50, R24 ;  /* 0x000000322c18723c */ /* 0x040fe20000041818 */
[----:B------:R-:W1:Y:S07]  /*2060*/  LDSM.16.M88.4 R48, [R196+0x2000] ;  /* 0x00200000c430783b */ /* 0x000e6e0000000200 */
[C---:B------:R-:W-:Y:S08]  /*2070*/  HMMA.16816.F32.BF16 R64, R44.reuse, R68, R64 ;  /* 0x000000442c40723c */ /* 0x040ff00000041840 */
[----:B------:R-:W-:Y:S01]  /*2080*/  HMMA.16816.F32.BF16 R60, R44, R70, R60 ;  /* 0x000000462c3c723c */ /* 0x000fe2000004183c */
[----:B------:R-:W3:Y:S04]  /*2090*/  LDSM.16.M88.4 R44, [R196+0x3000] ;  /* 0x00300000c42c783b */ /* 0x000ee80000000200 */
[----:B------:R-:W4:Y:S03]  /*20a0*/  LDSM.16.M88.4 R68, [R196+0x2800] ;  /* 0x00280000c444783b */ /* 0x000f260000000200 */
[C---:B--2---:R-:W-:Y:S08]  /*20b0*/  HMMA.16816.F32.BF16 R36, R40.reuse, R12, R36 ;  /* 0x0000000c2824723c */ /* 0x044ff00000041824 */
[C---:B------:R-:W-:Y:S01]  /*20c0*/  HMMA.16816.F32.BF16 R32, R40.reuse, R14, R32 ;  /* 0x0000000e2820723c */ /* 0x040fe20000041820 */
[----:B------:R-:W2:Y:S07]  /*20d0*/  LDSM.16.M88.4 R12, [R196+0x3800] ;  /* 0x00380000c40c783b */ /* 0x000eae0000000200 */
        /* <DEDUP_REMOVED lines=8> */
[----:B------:R-:W5:Y:S04]  /*2160*/  LDSM.16.M88.4 R40, [R193+0x10100] ;  /* 0x01010000c128783b */ /* 0x000f680000000200 */
[----:B------:R-:W2:Y:S03]  /*2170*/  LDSM.16.M88.4 R52, [R192+0x8900] ;  /* 0x00890000c034783b */ /* 0x000ea60000000200 */
        /* <DEDUP_REMOVED lines=9> */
[C---:B--2---:R-:W-:Y:S08]  /*2210*/  HMMA.16816.F32.BF16 R64, R8.reuse, R12, R64 ;  /* 0x0000000c0840723c */ /* 0x044ff00000041840 */
[----:B------:R-:W-:Y:S01]  /*2220*/  HMMA.16816.F32.BF16 R60, R8, R14, R60 ;  /* 0x0000000e083c723c */ /* 0x000fe2000004183c */
[----:B------:R-:W2:Y:S04]  /*2230*/  LDSM.16.M88.4 R12, [R184+0x2000] ;  /* 0x00200000b80c783b */ /* 0x000ea80000000200 */
[----:B------:R-:W4:Y:S03]  /*2240*/  LDSM.16.M88.4 R8, [R184+0x2800] ;  /* 0x00280000b808783b */ /* 0x000f260000000200 */
[C---:B-----5:R-:W-:Y:S08]  /*2250*/  HMMA.16816.F32.BF16 R36, R40.reuse, R56, R36 ;  /* 0x000000382824723c */ /* 0x060ff00000041824 */
[C---:B------:R-:W-:Y:S01]  /*2260*/  HMMA.16816.F32.BF16 R32, R40.reuse, R58, R32 ;  /* 0x0000003a2820723c */ /* 0x040fe20000041820 */
[----:B------:R-:W-:Y:S07]  /*2270*/  LDSM.16.M88.4 R56, [R198+0x14100] ;  /* 0x01410000c638783b */ /* 0x000fee0000000200 */
[C---:B------:R-:W-:Y:S08]  /*2280*/  HMMA.16816.F32.BF16 R28, R40.reuse, R52, R28 ;  /* 0x00000034281c723c */ /* 0x040ff0000004181c */
[C---:B------:R-:W-:Y:S01]  /*2290*/  HMMA.16816.F32.BF16 R24, R40.reuse, R54, R24 ;  /* 0x000000362818723c */ /* 0x040fe20000041818 */
[----:B------:R-:W5:Y:S07]  /*22a0*/  LDSM.16.M88.4 R52, [R197+0xa100] ;  /* 0x00a10000c534783b */ /* 0x000f6e0000000200 */
        /* <DEDUP_REMOVED lines=14> */
[C---:B------:R-:W-:Y:S08]  /*2390*/  HMMA.16816.F32.BF16 R16, R72.reuse, R78, R16 ;  /* 0x0000004e4810723c */ /* 0x040ff00000041810 */
[C---:B------:R-:W-:Y:S08]  /*23a0*/  HMMA.16816.F32.BF16 R64, R72.reuse, R68, R64 ;  /* 0x000000444840723c */ /* 0x040ff00000041840 */
[----:B------:R-:W-:Y:S01]  /*23b0*/  HMMA.16816.F32.BF16 R68, R72, R70, R60 ;  /* 0x000000464844723c */ /* 0x000fe2000004183c */
[----:B------:R-:W4:Y:S04]  /*23c0*/  LDSM.16.M88.4 R72, [R196+0x5000] ;  /* 0x00500000c448783b */ /* 0x000f280000000200 */
[----:B------:R-:W2:Y:S03]  /*23d0*/  LDSM.16.M88.4 R60, [R196+0x4800] ;  /* 0x00480000c43c783b */ /* 0x000ea60000000200 */
[C---:B-----5:R-:W-:Y:S08]  /*23e0*/  HMMA.16816.F32.BF16 R36, R56.reuse, R52, R36 ;  /* 0x000000343824723c */ /* 0x060ff00000041824 */
[C---:B------:R-:W-:Y:S01]  /*23f0*/  HMMA.16816.F32.BF16 R32, R56.reuse, R54, R32 ;  /* 0x000000363820723c */ /* 0x040fe20000041820 */
[----:B------:R-:W-:Y:S07]  /*2400*/  LDSM.16.M88.4 R52, [R192+0xa900] ;  /* 0x00a90000c034783b */ /* 0x000fee0000000200 */
[C---:B-1----:R-:W-:Y:S08]  /*2410*/  HMMA.16816.F32.BF16 R28, R56.reuse, R48, R28 ;  /* 0x00000030381c723c */ /* 0x042ff0000004181c */
[C---:B------:R-:W-:Y:S01]  /*2420*/  HMMA.16816.F32.BF16 R24, R56.reuse, R50, R24 ;  /* 0x000000323818723c */ /* 0x040fe20000041818 */
[----:B------:R-:W1:Y:S07]  /*2430*/  LDSM.16.M88.4 R48, [R196+0x5800] ;  /* 0x00580000c430783b */ /* 0x000e6e0000000200 */
[C---:B---3--:R-:W-:Y:S08]  /*2440*/  HMMA.16816.F32.BF16 R20, R56.reuse, R44, R20 ;  /* 0x0000002c3814723c */ /* 0x048ff00000041814 */
[----:B------:R-:W-:Y:S01]  /*2450*/  HMMA.16816.F32.BF16 R16, R56, R46, R16 ;  /* 0x0000002e3810723c */ /* 0x000fe20000041810 */
[----:B------:R-:W-:Y:S07]  /*2460*/  LDSM.16.M88.4 R44, [R193+0x14100] ;  /* 0x01410000c12c783b */ /* 0x000fee0000000200 */
[C---:B--2---:R-:W-:Y:S08]  /*2470*/  HMMA.16816.F32.BF16 R36, R12.reuse, R8, R36 ;  /* 0x000000080c24723c */ /* 0x044ff00000041824 */
[----:B------:R-:W-:Y:S01]  /*2480*/  HMMA.16816.F32.BF16 R32, R12, R10, R32 ;  /* 0x0000000a0c20723c */ /* 0x000fe20000041820 */
[----:B------:R-:W2:Y:S07]  /*2490*/  LDSM.16.M88.4 R8, [R192+0xb100] ;  /* 0x00b10000c008783b */ /* 0x000eae0000000200 */
[C---:B------:R-:W-:Y:S08]  /*24a0*/  HMMA.16816.F32.BF16 R64, R56.reuse, R40, R64 ;  /* 0x000000283840723c */ /* 0x040ff00000041840 */
[----:B------:R-:W-:Y:S01]  /*24b0*/  HMMA.16816.F32.BF16 R68, R56, R42, R68 ;  /* 0x0000002a3844723c */ /* 0x000fe20000041844 */
[----:B------:R-:W3:Y:S04]  /*24c0*/  LDSM.16.M88.4 R40, [R192+0xa100] ;  /* 0x00a10000c028783b */ /* 0x000ee80000000200 */
[----:B------:R-:W5:Y:S03]  /*24d0*/  LDSM.16.M88.4 R56, [R192+0xb900] ;  /* 0x00b90000c038783b */ /* 0x000f660000000200 */
[C---:B----4-:R-:W-:Y:S08]  /*24e0*/  HMMA.16816.F32.BF16 R20, R12.reuse, R72, R20 ;  /* 0x000000480c14723c */ /* 0x050ff00000041814 */
[C---:B------:R-:W-:Y:S08]  /*24f0*/  HMMA.16816.F32.BF16 R16, R12.reuse, R74, R16 ;  /* 0x0000004a0c10723c */ /* 0x040ff00000041810 */
[C---:B------:R-:W-:Y:S08]  /*2500*/  HMMA.16816.F32.BF16 R28, R12.reuse, R60, R28 ;  /* 0x0000003c0c1c723c */ /* 0x040ff0000004181c */
[C---:B------:R-:W-:Y:S01]  /*2510*/  HMMA.16816.F32.BF16 R24, R12.reuse, R62, R24 ;  /* 0x0000003e0c18723c */ /* 0x040fe20000041818 */
[----:B------:R-:W-:Y:S07]  /*2520*/  LDSM.16.M88.4 R60, [R191+0x14100] ;  /* 0x01410000bf3c783b */ /* 0x000fee0000000200 */
[C---:B-1----:R-:W-:Y:S01]  /*2530*/  HMMA.16816.F32.BF16 R72, R12.reuse, R48, R64 ;  /* 0x000000300c48723c */ /* 0x042fe20000041840 */
[----:B------:R-:W-:Y:S07]  /*2540*/  LDSM.16.M88.4 R64, [R184+0x4000] ;  /* 0x00400000b840783b */ /* 0x000fee0000000200 */
[----:B------:R-:W-:Y:S01]  /*2550*/  HMMA.16816.F32.BF16 R68, R12, R50, R68 ;  /* 0x000000320c44723c */ /* 0x000fe20000041844 */
[----:B------:R-:W1:Y:S07]  /*2560*/  LDSM.16.M88.4 R12, [R184+0x4800] ;  /* 0x00480000b80c783b */ /* 0x000e6e0000000200 */
[C---:B--2---:R-:W-:Y:S08]  /*2570*/  HMMA.16816.F32.BF16 R20, R44.reuse, R8, R20 ;  /* 0x000000082c14723c */ /* 0x044ff00000041814 */
[C---:B------:R-:W-:Y:S01]  /*2580*/  HMMA.16816.F32.BF16 R16, R44.reuse, R10, R16 ;  /* 0x0000000a2c10723c */ /* 0x040fe20000041810 */
[----:B------:R-:W2:Y:S07]  /*2590*/  LDSM.16.M88.4 R8, [R184+0x5000] ;  /* 0x00500000b808783b */ /* 0x000eae0000000200 */
[C---:B------:R-:W-:Y:S08]  /*25a0*/  HMMA.16816.F32.BF16 R28, R44.reuse, R52, R28 ;  /* 0x000000342c1c723c */ /* 0x040ff0000004181c */
[C---:B------:R-:W-:Y:S08]  /*25b0*/  HMMA.16816.F32.BF16 R24, R44.reuse, R54, R24 ;  /* 0x000000362c18723c */ /* 0x040ff00000041818 */
[C---:B---3--:R-:W-:Y:S08]  /*25c0*/  HMMA.16816.F32.BF16 R36, R44.reuse, R40, R36 ;  /* 0x000000282c24723c */ /* 0x048ff00000041824 */
[C---:B------:R-:W-:Y:S08]  /*25d0*/  HMMA.16816.F32.BF16 R32, R44.reuse, R42, R32 ;  /* 0x0000002a2c20723c */ /* 0x040ff00000041820 */
[C---:B-----5:R-:W-:Y:S08]  /*25e0*/  HMMA.16816.F32.BF16 R72, R44.reuse, R56, R72 ;  /* 0x000000382c48723c */ /* 0x060ff00000041848 */
[----:B------:R-:W-:Y:S07]  /*25f0*/  HMMA.16816.F32.BF16 R68, R44, R58, R68 ;  /* 0x0000003a2c44723c */ /* 0x000fee0000041844 */
[C---:B------:R-:W-:Y:S01]  /*2600*/  IMAD.IADD R44, R80.reuse, 0x1, -R81 ;  /* 0x00000001502c7824 */ /* 0x040fe200078e0a51 */
[----:B-1----:R-:W-:Y:S01]  /*2610*/  HMMA.16816.F32.BF16 R28, R60, R12, R28 ;  /* 0x0000000c3c1c723c */ /* 0x002fe2000004181c */
[----:B------:R-:W-:-:S02]  /*2620*/  IMAD.IADD R80, R80, 0x1, -R83 ;  /* 0x0000000150507824 */ /* 0x000fc400078e0a53 */
[----:B------:R-:W-:Y:S01]  /*2630*/  @P5 IMAD.WIDE.U32 R46, R5, UR5, R202 ;  /* 0x00000005052e5c25 */ /* 0x000fe2000f8e00ca */
[----:B------:R-:W-:Y:S01]  /*2640*/  @UP0 UIMAD UR5, UR19, UR5, URZ ;  /* 0x00000005130502a4 */ /* 0x000fe2000f8e023f */
[----:B------:R-:W-:Y:S02]  /*2650*/  SHF.R.S32.HI R41, RZ, 0x1f, R44 ;  /* 0x0000001fff297819 */ /* 0x000fe4000001142c */
[----:B------:R-:W-:Y:S01]  /*2660*/  LEA.HI R5, R80, R80, RZ, 0x1 ;  /* 0x0000005050057211 */ /* 0x000fe200078f08ff */
[----:B------:R-:W-:Y:S01]  /*2670*/  @UP0 UIMAD UR4, UR4, UR20, UR5 ;  /* 0x00000014040402a4 */ /* 0x000fe2000f8e0205 */
[----:B------:R-:W-:Y:S01]  /*2680*/  LEA.HI R0, R41, R44, RZ, 0x2 ;  /* 0x0000002c29007211 */ /* 0x000fe200078f10ff */
[----:B------:R-:W-:Y:S01]  /*2690*/  HMMA.16816.F32.BF16 R24, R60, R14, R24 ;  /* 0x0000000e3c18723c */ /* 0x000fe20000041818 */
[----:B------:R-:W-:Y:S01]  /*26a0*/  LOP3.LUT R5, R5, 0x1ffffffe, RZ, 0xc0, !PT ;  /* 0x1ffffffe05057812 */ /* 0x000fe200078ec0ff */
[----:B------:R-:W1:Y:S01]  /*26b0*/  LDSM.16.M88.4 R40, [R184+0x5800] ;  /* 0x00580000b828783b */ /* 0x000e620000000200 */
[----:B------:R-:W-:Y:S01]  /*26c0*/  LEA.HI.SX32 R12, R0, UR15, 0x1e ;  /* 0x0000000f000c7c11 */ /* 0x000fe2000f8ff2ff */
[----:B------:R-:W-:-:S04]  /*26d0*/  DEPBAR.LE SB0, 0x0 ;  /* 0x000080000000791a */ /* 0x000fc80000000000 */
[----:B------:R-:W-:Y:S01]  /*26e0*/  IMAD.IADD R204, R80, 0x1, -R5 ;  /* 0x0000000150cc7824 */ /* 0x000fe200078e0a05 */
[----:B------:R-:W-:Y:S01]  /*26f0*/  @P5 IADD3 R5, R47, UR4, RZ ;  /* 0x000000042f055c10 */ /* 0x000fe2000fffe0ff */
[----:B------:R-:W-:Y:S01]  /*2700*/  IMAD R7, R7, 0x10, R12 ;  /* 0x0000001007077824 */ /* 0x000fe200078e020c */
[----:B------:R-:W-:Y:S01]  /*2710*/  @P5 LEA R14, P0, R46, c[0x0][0x1c8], 0x1 ;  /* 0x000072002e0e5a11 */ /* 0x000fe200078008ff */
[C---:B--2---:R-:W-:Y:S01]  /*2720*/  HMMA.16816.F32.BF16 R20, R60.reuse, R8, R20 ;  /* 0x000000083c14723c */ /* 0x044fe20000041814 */
[----:B------:R-:W-:Y:S01]  /*2730*/  IMAD.U32 R47, RZ, RZ, UR12 ;  /* 0x0000000cff2f7e24 */ /* 0x000fe2000f8e00ff */
[----:B------:R-:W-:Y:S01]  /*2740*/  LOP3.LUT R205, R0, 0x7ffffffc, RZ, 0xc0, !PT ;  /* 0x7ffffffc00cd7812 */ /* 0x000fe200078ec0ff */
[----:B------:R-:W-:Y:S01]  /*2750*/  IMAD R204, R204, 0x8, R7 ;  /* 0x00000008cccc7824 */ /* 0x000fe200078e0207 */
[----:B------:R-:W-:Y:S01]  /*2760*/  @P5 LEA.HI.X R15, R46, c[0x0][0x1cc], R5, 0x1, P0 ;  /* 0x000073002e0f5a11 */ /* 0x000fe200000f0c05 */
[----:B------:R-:W-:Y:S01]  /*2770*/  IMAD.U32 R7, RZ, RZ, UR12 ;  /* 0x0000000cff077e24 */ /* 0x000fe2000f8e00ff */
[----:B------:R-:W-:Y:S01]  /*2780*/  PLOP3.LUT P0, PT, PT, PT, UP2, 0x80, 0x0 ;  /* 0x000000000000781c */ /* 0x000fe20003f0f028 */
[----:B------:R-:W-:Y:S01]  /*2790*/  @P4 IMAD.HI.U32 R8, R204, c[0x0][0x2c8], RZ ;  /* 0x0000b200cc084a27 */ /* 0x000fe200078e00ff */
[----:B------:R-:W-:Y:S01]  /*27a0*/  @P5 LEA R46, P4, R47, R14, 0x1 ;  /* 0x0000000e2f2e5211 */ /* 0x000fe200078808ff */
[----:B------:R-:W-:Y:S01]  /*27b0*/  BAR.SYNC.DEFER_BLOCKING 0x0 ;  /* 0x0000000000007b1d */ /* 0x000fe20000010000 */
[----:B------:R-:W-:Y:S01]  /*27c0*/  HMMA.16816.F32.BF16 R16, R60, R10, R16 ;  /* 0x0000000a3c10723c */ /* 0x000fe20000041810 */
[----:B------:R-:W-:-:S02]  /*27d0*/  IMAD.U32 R5, RZ, RZ, UR11 ;  /* 0x0000000bff057e24 */ /* 0x000fc4000f8e00ff */
[----:B------:R-:W-:Y:S02]  /*27e0*/  IMAD.MOV.U32 R0, RZ, RZ, R204 ;  /* 0x000000ffff007224 */ /* 0x000fe400078e00cc */
[----:B------:R-:W-:Y:S01]  /*27f0*/  ULDC UR4, c[0x0][0x1d0] ;  /* 0x0000740000047ab9 */ /* 0x000fe20000000800 */
[----:B------:R-:W-:Y:S01]  /*2800*/  @P5 LEA.HI.X R47, R7, R15, R5, 0x1, P4 ;  /* 0x0000000f072f5211 */ /* 0x000fe200020f0c05 */
[----:B------:R-:W-:Y:S01]  /*2810*/  UIADD3 UR4, -UR14, UR4, UR6 ;  /* 0x000000040e047290 */ /* 0x000fe2000fffe106 */
[----:B------:R-:W-:Y:S01]  /*2820*/  IMAD.IADD R205, R44, 0x1, -R205 ;  /* 0x000000012ccd7824 */ /* 0x000fe200078e0acd */
[----:B------:R-:W-:Y:S01]  /*2830*/  @P0 SHF.R.U32.HI R0, RZ, c[0x0][0x2cc], R8 ;  /* 0x0000b300ff000a19 */ /* 0x000fe20000011608 */
[----:B------:R-:W-:Y:S01]  /*2840*/  ULDC UR14, c[0x0][0x324] ;  /* 0x0000c900000e7ab9 */ /* 0x000fe20000000800 */
[----:B------:R-:W-:Y:S01]  /*2850*/  PLOP3.LUT P0, PT, PT, PT, UP1, 0x40, 0x0 ;  /* 0x000000000000781c */ /* 0x000fe20003f0e818 */
[----:B------:R-:W-:Y:S01]  /*2860*/  IMAD.SHL.U32 R205, R205, 0x2, RZ ;  /* 0x00000002cdcd7824 */ /* 0x000fe200078e00ff */
[----:B------:R-:W-:Y:S01]  /*2870*/  ULOP3.LUT UR14, URZ, UR14, URZ, 0x33, !UPT ;  /* 0x0000000e3f0e7292 */ /* 0x000fe2000f8e333f */
[----:B------:R-:W2:Y:S01]  /*2880*/  SHFL.IDX PT, R5, R0, RZ, 0x1c1f ;  /* 0x001c1fff00057589 */ /* 0x000ea200000e0000 */
[----:B------:R-:W-:Y:S01]  /*2890*/  IMAD.U32 R8, RZ, RZ, UR4 ;  /* 0x00000004ff087e24 */ /* 0x000fe2000f8e00ff */
[----:B------:R-:W-:Y:S04]  /*28a0*/  HMMA.16816.F32.BF16 R36, R60, R64, R36 ;  /* 0x000000403c24723c */ /* 0x000fe80000041824 */
[----:B------:R-:W-:-:S02]  /*28b0*/  IADD3 R10, R8, -c[0x0][0x168], -R205 ;  /* 0x80005a00080a7a10 */ /* 0x000fc40007ffe8cd */
[----:B------:R-:W-:Y:S01]  /*28c0*/  IADD3 R8, -R205, c[0x0][0x1d0], -R6 ;  /* 0x00007400cd087a10 */ /* 0x000fe20007ffe906 */
[----:B------:R-:W-:Y:S01]  /*28d0*/  @!PT LDS RZ, [RZ] ;  /* 0x00000000fffff984 */ /* 0x000fe20000000800 */
[----:B------:R-:W-:Y:S01]  /*28e0*/  @!PT LDS RZ, [RZ] ;  /* 0x00000000fffff984 */ /* 0x000fe20000000800 */
[----:B------:R3:W-:Y:S01]  /*28f0*/  @P5 LDGSTS.E.BYPASS.LTC128B.128 [R199+0x6100], [R14.64], !P3 ;  /* 0x061000000ec75fae */ /* 0x0007e2000d901d50 */
[C---:B------:R-:W-:Y:S01]  /*2900*/  IADD3 R12, R10.reuse, c[0x0][0x328], RZ ;  /* 0x0000ca000a0c7a10 */ /* 0x040fe20007ffe0ff */
[C---:B------:R-:W-:Y:S01]  /*2910*/  HMMA.16816.F32.BF16 R32, R60.reuse, R66, R32 ;  /* 0x000000423c20723c */ /* 0x040fe20000041820 */
[----:B------:R-:W-:Y:S01]  /*2920*/  IADD3 R10, R10, UR14, RZ ;  /* 0x0000000e0a0a7c10 */ /* 0x000fe2000fffe0ff */
[----:B------:R3:W-:Y:S04]  /*2930*/  @P5 LDGSTS.E.BYPASS.LTC128B.128 [R199+0x8100], [R14.64+0x80], !P2 ;  /* 0x081000800ec75fae */ /* 0x0007e8000d101d50 */
[----:B------:R3:W-:Y:S02]  /*2940*/  @P5 LDGSTS.E.BYPASS.LTC128B.128 [R199+0xa100], [R14.64+0x100], !P1 ;  /* 0x0a1001000ec75fae */ /* 0x0007e4000c901d50 */
[----:B-1----:R-:W-:Y:S02]  /*2950*/  HMMA.16816.F32.BF16 R72, R60, R40, R72 ;  /* 0x000000283c48723c */ /* 0x002fe40000041848 */
[----:B------:R3:W-:Y:S01]  /*2960*/  @P5 LDGSTS.E.BYPASS.LTC128B.128 [R199+0x7100], [R46.64], !P3 ;  /* 0x071000002ec75fae */ /* 0x0007e2000d901d50 */
[----:B--2---:R-:W-:-:S03]  /*2970*/  IMAD.IADD R13, R12, 0x1, R5 ;  /* 0x000000010c0d7824 */ /* 0x004fc600078e0205 */
[----:B------:R3:W-:Y:S01]  /*2980*/  @P5 LDGSTS.E.BYPASS.LTC128B.128 [R199+0x9100], [R46.64+0x80], !P2 ;  /* 0x091000802ec75fae */ /* 0x0007e2000d101d50 */
[----:B------:R-:W-:Y:S01]  /*2990*/  IMAD.IADD R11, R10, 0x1, R5 ;  /* 0x000000010a0b7824 */ /* 0x000fe200078e0205 */
[----:B------:R-:W-:Y:S02]  /*29a0*/  HMMA.16816.F32.BF16 R68, R60, R42, R68 ;  /* 0x0000002a3c44723c */ /* 0x000fe40000041844 */
[----:B------:R3:W-:Y:S01]  /*29b0*/  @P5 LDGSTS.E.BYPASS.LTC128B.128 [R199+0xb100], [R46.64+0x100], !P1 ;  /* 0x0b1001002ec75fae */ /* 0x0007e2000c901d50 */
[----:B------:R-:W-:-:S03]  /*29c0*/  IMNMX R13, R13, R8, PT ;  /* 0x000000080d0d7217 */ /* 0x000fc60003800200 */
[----:B------:R-:W0:Y:S01]  /*29d0*/  LDGDEPBAR ;  /* 0x00000000000079af */ /* 0x000e220000000000 */
[----:B------:R-:W-:Y:S05]  /*29e0*/  @P0 BRA `(.L_x_1486) ;  /* 0x0000018000000947 */ /* 0x000fea0003800000 */
[----:B------:R-:W-:Y:S01]  /*29f0*/  IADD3 R5, R5, c[0x0][0x1d0], RZ ;  /* 0x0000740005057a10 */ /* 0x000fe20007ffe0ff */
        /* <DEDUP_REMOVED lines=12> */
.L_x_1488:
[----:B------:R-:W-:Y:S02]  /*2ac0*/  ULDC UR4, c[0x0][0x32c] ;  /* 0x0000cb0000047ab9 */ /* 0x000fe40000000800 */
[----:B------:R-:W-:-:S06]  /*2ad0*/  UISETP.NE.AND UP0, UPT, UR6, UR4, UPT ;  /* 0x000000040600728c */ /* 0x000fcc000bf05270 */
[----:B------:R-:W-:-:S13]  /*2ae0*/  PLOP3.LUT P0, PT, PT, PT, UP0, 0x80, 0x0 ;  /* 0x000000000000781c */ /* 0x000fda0003f0f008 */
[----:B------:R-:W-:-:S05]  /*2af0*/  @P0 IMAD.HI.U32 R5, R7, c[0x0][0x330], RZ ;  /* 0x0000cc0007050a27 */ /* 0x000fca00078e00ff */
[----:B------:R-:W-:Y:S02]  /*2b00*/  @P0 SHF.R.U32.HI R7, RZ, c[0x0][0x334], R5 ;  /* 0x0000cd00ff070a19 */ /* 0x000fe40000011605 */
.L_x_1489:
[----:B------:R-:W-:Y:S05]  /*2b10*/  BSYNC B0 ;  /* 0x0000000000007941 */ /* 0x000fea0003800000 */
.L_x_1487:
[----:B------:R-:W-:-:S04]  /*2b20*/  IMAD R40, R7, c[0x0][0x32c], -R6 ;  /* 0x0000cb0007287a24 */ /* 0x000fc800078e0a06 */
[----:B------:R-:W-:-:S05]  /*2b30*/  IMAD.IADD R40, R40, 0x1, -R205 ;  /* 0x0000000128287824 */ /* 0x000fca00078e0acd */
[----:B---3--:R-:W-:Y:S02]  /*2b40*/  IADD3 R14, R40, c[0x0][0x32c], RZ ;  /* 0x0000cb00280e7a10 */ /* 0x008fe40007ffe0ff */
[----:B------:R-:W-:Y:S02]  /*2b50*/  IMNMX R11, R11, R40, !PT ;  /* 0x000000280b0b7217 */ /* 0x000fe40007800200 */
[----:B------:R-:W-:Y:S02]  /*2b60*/  IMNMX R13, R13, R14, PT ;  /* 0x0000000e0d0d7217 */ /* 0x000fe40003800200 */
.L_x_1486:
[----:B------:R-:W-:Y:S01]  /*2b70*/  ISETP.LT.AND P0, PT, RZ, UR13, PT ;  /* 0x0000000dff007c0c */ /* 0x000fe2000bf01270 */
[----:B---3--:R-:W1:Y:S03]  /*2b80*/  SHFL.IDX PT, R15, R0, 0x1, 0x1c1f ;  /* 0x003c1f00000f7f89 */ /* 0x008e6600000e0000 */
[C---:B------:R-:W-:Y:S02]  /*2b90*/  ISETP.GT.AND P4, PT, R11.reuse, 0x1, P0 ;  /* 0x000000010b00780c */ /* 0x040fe40000784270 */
[----:B------:R-:W-:-:S02]  /*2ba0*/  ISETP.GT.AND P5, PT, R11, RZ, P0 ;  /* 0x000000ff0b00720c */ /* 0x000fc400007a4270 */
[C---:B------:R-:W-:Y:S02]  /*2bb0*/  ISETP.LT.OR P4, PT, R13.reuse, 0x2, P4 ;  /* 0x000000020d00780c */ /* 0x040fe40002781670 */
[----:B------:R-:W-:Y:S02]  /*2bc0*/  ISETP.LT.OR P5, PT, R13, 0x1, P5 ;  /* 0x000000010d00780c */ /* 0x000fe40002fa1670 */
[----:B------:R-:W-:Y:S02]  /*2bd0*/  FSEL R37, R37, -INF , !P4 ;  /* 0xff80000025257808 */ /* 0x000fe40006000000 */
[----:B------:R-:W-:Y:S02]  /*2be0*/  ISETP.GT.AND P4, PT, R11, 0x10, P0 ;  /* 0x000000100b00780c */ /* 0x000fe40000784270 */
[----:B------:R-:W-:Y:S02]  /*2bf0*/  FSEL R36, R36, -INF , !P5 ;  /* 0xff80000024247808 */ /* 0x000fe40006800000 */
[----:B------:R-:W-:-:S02]  /*2c00*/  ISETP.LT.OR P4, PT, R13, 0x11, P4 ;  /* 0x000000110d00780c */ /* 0x000fc40002781670 */
[C---:B------:R-:W-:Y:S02]  /*2c10*/  ISETP.GT.AND P6, PT, R11.reuse, 0x8, P0 ;  /* 0x000000080b00780c */ /* 0x040fe400007c4270 */
[C---:B------:R-:W-:Y:S02]  /*2c20*/  ISETP.GT.AND P5, PT, R11.reuse, 0x9, P0 ;  /* 0x000000090b00780c */ /* 0x040fe400007a4270 */
[----:B------:R-:W-:Y:S02]  /*2c30*/  FSEL R7, R28, -INF , !P4 ;  /* 0xff8000001c077808 */ /* 0x000fe40006000000 */
[----:B------:R-:W-:Y:S02]  /*2c40*/  ISETP.GT.AND P4, PT, R11, 0x19, P0 ;  /* 0x000000190b00780c */ /* 0x000fe40000784270 */
[C---:B------:R-:W-:Y:S02]  /*2c50*/  ISETP.LT.OR P6, PT, R13.reuse, 0x9, P6 ;  /* 0x000000090d00780c */ /* 0x040fe400037c1670 */
[----:B------:R-:W-:-:S02]  /*2c60*/  ISETP.LT.OR P5, PT, R13, 0xa, P5 ;  /* 0x0000000a0d00780c */ /* 0x000fc40002fa1670 */
[----:B------:R-:W-:Y:S02]  /*2c70*/  ISETP.LT.OR P4, PT, R13, 0x1a, P4 ;  /* 0x0000001a0d00780c */ /* 0x000fe40002781670 */
[----:B------:R-:W-:Y:S02]  /*2c80*/  FSEL R9, R32, -INF , !P6 ;  /* 0xff80000020097808 */ /* 0x000fe40007000000 */
[----:B------:R-:W-:Y:S02]  /*2c90*/  FSEL R33, R33, -INF , !P5 ;  /* 0xff80000021217808 */ /* 0x000fe40006800000 */
[C---:B------:R-:W-:Y:S02]  /*2ca0*/  ISETP.GT.AND P6, PT, R11.reuse, 0x11, P0 ;  /* 0x000000110b00780c */ /* 0x040fe400007c4270 */
[----:B------:R-:W-:Y:S02]  /*2cb0*/  ISETP.GT.AND P5, PT, R11, 0x18, P0 ;  /* 0x000000180b00780c */ /* 0x000fe400007a4270 */
[----:B------:R-:W-:-:S02]  /*2cc0*/  FSEL R25, R25, -INF , !P4 ;  /* 0xff80000019197808 */ /* 0x000fc40006000000 */
[----:B------:R-:W-:Y:S02]  /*2cd0*/  ISETP.GT.AND P4, PT, R11, 0x28, P0 ;  /* 0x000000280b00780c */ /* 0x000fe40000784270 */
[C---:B------:R-:W-:Y:S02]  /*2ce0*/  ISETP.LT.OR P6, PT, R13.reuse, 0x12, P6 ;  /* 0x000000120d00780c */ /* 0x040fe400037c1670 */
[C---:B------:R-:W-:Y:S02]  /*2cf0*/  ISETP.LT.OR P5, PT, R13.reuse, 0x19, P5 ;  /* 0x000000190d00780c */ /* 0x040fe40002fa1670 */
[----:B------:R-:W-:Y:S02]  /*2d00*/  ISETP.LT.OR P4, PT, R13, 0x29, P4 ;  /* 0x000000290d00780c */ /* 0x000fe40002781670 */
[----:B------:R-:W-:Y:S02]  /*2d10*/  FSEL R29, R29, -INF , !P6 ;  /* 0xff8000001d1d7808 */ /* 0x000fe40007000000 */
[----:B------:R-:W-:-:S02]  /*2d20*/  FSEL R5, R24, -INF , !P5 ;  /* 0xff80000018057808 */ /* 0x000fc40006800000 */
        /* <DEDUP_REMOVED lines=12> */
[----:B------:R-:W-:Y:S02]  /*2df0*/  PLOP3.LUT P4, PT, PT, PT, UP1, 0x40, 0x0 ;  /* 0x000000000000781c */ /* 0x000fe40003f8e818 */
[C---:B------:R-:W-:Y:S02]  /*2e00*/  ISETP.LT.OR P6, PT, R13.reuse, 0x2a, P6 ;  /* 0x0000002a0d00780c */ /* 0x040fe400037c1670 */
[----:B------:R-:W-:Y:S02]  /*2e10*/  ISETP.LT.OR P5, PT, R13, 0x31, P5 ;  /* 0x000000310d00780c */ /* 0x000fe40002fa1670 */
[----:B------:R-:W-:Y:S02]  /*2e20*/  FSEL R157, R17, -INF , !P6 ;  /* 0xff800000119d7808 */ /* 0x000fe40007000000 */
[----:B------:R-:W-:Y:S02]  /*2e30*/  FSEL R167, R72, -INF , !P5 ;  /* 0xff80000048a77808 */ /* 0x000fe40006800000 */
[----:B------:R-:W-:-:S02]  /*2e40*/  ISETP.GT.AND P6, PT, R11, 0x38, P0 ;  /* 0x000000380b00780c */ /* 0x000fc400007c4270 */
[----:B------:R-:W-:Y:S01]  /*2e50*/  ISETP.GT.AND P5, PT, R11, 0x39, P0 ;  /* 0x000000390b00780c */ /* 0x000fe200007a4270 */
[--C-:B-1----:R-:W-:Y:S01]  /*2e60*/  IMAD.IADD R11, R12, 0x1, R15.reuse ;  /* 0x000000010c0b7824 */ /* 0x102fe200078e020f */
[C---:B------:R-:W-:Y:S02]  /*2e70*/  ISETP.LT.OR P6, PT, R13.reuse, 0x39, P6 ;  /* 0x000000390d00780c */ /* 0x040fe400037c1670 */
[----:B------:R-:W-:Y:S02]  /*2e80*/  ISETP.LT.OR P5, PT, R13, 0x3a, P5 ;  /* 0x0000003a0d00780c */ /* 0x000fe40002fa1670 */
[----:B------:R-:W-:Y:S01]  /*2e90*/  IMNMX R0, R11, R8, PT ;  /* 0x000000080b007217 */ /* 0x000fe20003800200 */
[----:B------:R-:W-:Y:S01]  /*2ea0*/  IMAD.IADD R11, R10, 0x1, R15 ;  /* 0x000000010a0b7824 */ /* 0x000fe200078e020f */
[----:B------:R-:W-:Y:S02]  /*2eb0*/  FSEL R143, R68, -INF , !P6 ;  /* 0xff800000448f7808 */ /* 0x000fe40007000000 */
[----:B------:R-:W-:Y:S01]  /*2ec0*/  FSEL R141, R69, -INF , !P5 ;  /* 0xff800000458d7808 */ /* 0x000fe20006800000 */
        /* <DEDUP_REMOVED lines=14> */
.L_x_1492:
[----:B------:R-:W-:Y:S02]  /*2fb0*/  ULDC UR4, c[0x0][0x32c] ;  /* 0x0000cb0000047ab9 */ /* 0x000fe40000000800 */
[----:B------:R-:W-:-:S06]  /*2fc0*/  UISETP.NE.AND UP0, UPT, UR6, UR4, UPT ;  /* 0x000000040600728c */ /* 0x000fcc000bf05270 */
[----:B------:R-:W-:-:S13]  /*2fd0*/  PLOP3.LUT P4, PT, PT, PT, UP0, 0x80, 0x0 ;  /* 0x000000000000781c */ /* 0x000fda0003f8f008 */
[----:B------:R-:W-:-:S05]  /*2fe0*/  @P4 IMAD.HI.U32 R8, R13, c[0x0][0x330], RZ ;  /* 0x0000cc000d084a27 */ /* 0x000fca00078e00ff */
[----:B------:R-:W-:Y:S02]  /*2ff0*/  @P4 SHF.R.U32.HI R13, RZ, c[0x0][0x334], R8 ;  /* 0x0000cd00ff0d4a19 */ /* 0x000fe40000011608 */
.L_x_1493:
[----:B------:R-:W-:Y:S05]  /*3000*/  BSYNC B0 ;  /* 0x0000000000007941 */ /* 0x000fea0003800000 */
.L_x_1491:
[----:B------:R-:W-:-:S04]  /*3010*/  IMAD R6, R13, c[0x0][0x32c], -R6 ;  /* 0x0000cb000d067a24 */ /* 0x000fc800078e0a06 */
[----:B------:R-:W-:-:S05]  /*3020*/  IMAD.IADD R6, R6, 0x1, -R205 ;  /* 0x0000000106067824 */ /* 0x000fca00078e0acd */
[----:B------:R-:W-:Y:S02]  /*3030*/  IADD3 R13, R6, c[0x0][0x32c], RZ ;  /* 0x0000cb00060d7a10 */ /* 0x000fe40007ffe0ff */
[----:B------:R-:W-:Y:S02]  /*3040*/  IMNMX R11, R11, R6, !PT ;  /* 0x000000060b0b7217 */ /* 0x000fe40007800200 */
[----:B------:R-:W-:Y:S02]  /*3050*/  IMNMX R0, R0, R13, PT ;  /* 0x0000000d00007217 */ /* 0x000fe40003800200 */
.L_x_1490:
[----:B------:R-:W-:Y:S01]  /*3060*/  FMNMX.FTZ R8, R36, R37, !PT ;  /* 0x0000002524087209 */ /* 0x000fe20007810000 */
[----:B------:R-:W-:Y:S01]  /*3070*/  IMAD.SHL.U32 R195, R4, 0x2, RZ ;  /* 0x0000000204c37824 */ /* 0x000fe200078e00ff */
[C---:B------:R-:W-:Y:S01]  /*3080*/  ISETP.GT.AND P5, PT, R11.reuse, 0x8, P0 ;  /* 0x000000080b00780c */ /* 0x040fe200007a4270 */
[----:B------:R-:W-:Y:S01]  /*3090*/  ULDC.64 UR4, c[0x0][0x2c8] ;  /* 0x0000b20000047ab9 */ /* 0x000fe20000000a00 */
[----:B------:R-:W-:Y:S01]  /*30a0*/  ISETP.GT.AND P6, PT, R11, 0x10, P0 ;  /* 0x000000100b00780c */ /* 0x000fe200007c4270 */
[--C-:B------:R-:W-:Y:S01]  /*30b0*/  IMAD R189, R3, 0x2, R195.reuse ;  /* 0x0000000203bd7824 */ /* 0x100fe200078e02c3 */
[----:B------:R-:W-:Y:S01]  /*30c0*/  FMNMX.FTZ R8, R9, R8, !PT ;  /* 0x0000000809087209 */ /* 0x000fe20007810000 */
[----:B------:R-:W-:Y:S01]  /*30d0*/  LDSM.16.MT88.4 R40, [R195+0x2100] ;  /* 0x00210000c328783b */ /* 0x000fe20000004200 */
[----:B------:R-:W-:Y:S01]  /*30e0*/  ISETP.LT.OR P5, PT, R0, 0x9, P5 ;  /* 0x000000090000780c */ /* 0x000fe20002fa1670 */
[----:B------:R-:W-:Y:S01]  /*30f0*/  IMAD R190, R2, 0x2, R195 ;  /* 0x0000000202be7824 */ /* 0x000fe200078e02c3 */
[----:B------:R-:W-:Y:S01]  /*3100*/  ISETP.LT.OR P6, PT, R0, 0x11, P6 ;  /* 0x000000110000780c */ /* 0x000fe200037c1670 */
[----:B------:R-:W-:Y:S01]  /*3110*/  LDSM.16.MT88.4 R56, [R189+0x2100] ;  /* 0x00210000bd38783b */ /* 0x000fe20000004200 */
[----:B------:R-:W-:Y:S01]  /*3120*/  FMNMX.FTZ R8, R33, R8, !PT ;  /* 0x0000000821087209 */ /* 0x000fe20007810000 */
[----:B------:R-:W-:Y:S01]  /*3130*/  IMAD R188, R3, 0x2, R190 ;  /* 0x0000000203bc7824 */ /* 0x000fe200078e02be */
[----:B------:R-:W-:Y:S01]  /*3140*/  FSEL R34, R34, -INF , !P5 ;  /* 0xff80000022227808 */ /* 0x000fe20006800000 */
[----:B------:R-:W-:Y:S01]  /*3150*/  LDSM.16.MT88.4 R124, [R195+0x100] ;  /* 0x00010000c37c783b */ /* 0x000fe20000004200 */
[----:B------:R-:W-:Y:S01]  /*3160*/  FSEL R30, R30, -INF , !P6 ;  /* 0xff8000001e1e7808 */ /* 0x000fe20007000000 */
[----:B------:R-:W-:Y:S01]  /*3170*/  UIMAD.WIDE.U32 UR18, UR15, UR4, URZ ;  /* 0x000000040f1272a5 */ /* 0x000fe2000f8e003f */
[----:B------:R-:W-:Y:S01]  /*3180*/  FMNMX.FTZ R8, R7, R8, !PT ;  /* 0x0000000807087209 */ /* 0x000fe20007810000 */
[----:B------:R-:W-:Y:S01]  /*3190*/  LDSM.16.MT88.4 R104, [R190+0x100] ;  /* 0x00010000be68783b */ /* 0x000fe20000004200 */
[C---:B------:R-:W-:Y:S01]  /*31a0*/  ISETP.GT.AND P5, PT, R11.reuse, 0x1, P0 ;  /* 0x000000010b00780c */ /* 0x040fe200007a4270 */
[----:B------:R-:W-:Y:S01]  /*31b0*/  @UP2 USHF.R.U32.HI UR15, URZ, UR5, UR19 ;  /* 0x000000053f0f2299 */ /* 0x000fe20008011613 */
[----:B------:R-:W-:Y:S01]  /*31c0*/  ISETP.GT.AND P6, PT, R11, RZ, P0 ;  /* 0x000000ff0b00720c */ /* 0x000fe200007c4270 */
[----:B------:R-:W-:Y:S01]  /*31d0*/  LDSM.16.MT88.4 R112, [R189+0x100] ;  /* 0x00010000bd70783b */ /* 0x000fe20000004200 */
[----:B------:R-:W-:Y:S01]  /*31e0*/  FMNMX.FTZ R8, R29, R8, !PT ;  /* 0x000000081d087209 */ /* 0x000fe20007810000 */
[----:B------:R-:W-:Y:S01]  /*31f0*/  UIADD3 UR4, UR7, UR15, URZ ;  /* 0x0000000f07047290 */ /* 0x000fe2000fffe03f */
[----:B------:R-:W-:Y:S01]  /*3200*/  ISETP.GT.AND P4, PT, R11, 0x9, P0 ;  /* 0x000000090b00780c */ /* 0x000fe20000784270 */
[----:B------:R-:W-:Y:S01]  /*3210*/  LDSM.16.MT88.4 R120, [R188+0x100] ;  /* 0x00010000bc78783b */ /* 0x000fe20000004200 */
[C---:B------:R-:W-:Y:S01]  /*3220*/  ISETP.LT.OR P5, PT, R0.reuse, 0x2, P5 ;  /* 0x000000020000780c */ /* 0x040fe20002fa1670 */
[----:B------:R-:W-:Y:S01]  /*3230*/  ULDC UR7, c[0x0][0x328] ;  /* 0x0000ca0000077ab9 */ /* 0x000fe20000000800 */
[C---:B------:R-:W-:Y:S01]  /*3240*/  ISETP.LT.OR P6, PT, R0.reuse, 0x1, P6 ;  /* 0x000000010000780c */ /* 0x040fe200037c1670 */
[----:B------:R-:W-:Y:S01]  /*3250*/  LDSM.16.MT88.4 R48, [R190+0x2100] ;  /* 0x00210000be30783b */ /* 0x000fe20000004200 */
[----:B------:R-:W-:Y:S01]  /*3260*/  FMNMX.FTZ R8, R5, R8, !PT ;  /* 0x0000000805087209 */ /* 0x000fe20007810000 */
[----:B------:R-:W-:Y:S01]  /*3270*/  UIADD3 UR13, UR13, -0x2, URZ ;  /* 0xfffffffe0d0d7890 */ /* 0x000fe2000fffe03f */
[----:B------:R-:W-:Y:S01]  /*3280*/  ISETP.LT.OR P4, PT, R0, 0xa, P4 ;  /* 0x0000000a0000780c */ /* 0x000fe20002781670 */
[----:B------:R-:W-:Y:S01]  /*3290*/  LDSM.16.MT88.4 R64, [R188+0x2100] ;  /* 0x00210000bc40783b */ /* 0x000fe20000004200 */
[----:B------:R-:W-:Y:S01]  /*32a0*/  FSEL R14, R39, -INF , !P5 ;  /* 0xff800000270e7808 */ /* 0x000fe20006800000 */
[----:B------:R-:W-:Y:S01]  /*32b0*/  UIADD3 UR7, UR4, UR7, URZ ;  /* 0x0000000704077290 */ /* 0x000fe2000fffe03f */
[----:B------:R-:W-:Y:S01]  /*32c0*/  FSEL R38, R38, -INF , !P6 ;  /* 0xff80000026267808 */ /* 0x000fe20007000000 */
[----:B------:R-:W-:Y:S01]  /*32d0*/  LDSM.16.MT88.4 R80, [R190+0x4100] ;  /* 0x00410000be50783b */ /* 0x000fe20000004200 */
[----:B------:R-:W-:-:S02]  /*32e0*/  FMNMX.FTZ R12, R25, R8, !PT ;  /* 0x00000008190c7209 */ /* 0x000fc40007810000 */
[----:B------:R-:W-:Y:S01]  /*32f0*/  FSEL R6, R35, -INF , !P4 ;  /* 0xff80000023067808 */ /* 0x000fe20006000000 */
[----:B------:R-:W-:Y:S01]  /*3300*/  LDSM.16.MT88.4 R88, [R189+0x4100] ;  /* 0x00410000bd58783b */ /* 0x000fe20000004200 */
[----:B------:R-:W-:Y:S02]  /*3310*/  FMNMX.FTZ R13, R38, R14, !PT ;  /* 0x0000000e260d7209 */ /* 0x000fe40007810000 */
[----:B------:R-:W-:Y:S01]  /*3320*/  ISETP.GT.AND P4, PT, R11, 0x11, P0 ;  /* 0x000000110b00780c */ /* 0x000fe20000784270 */
[----:B------:R-:W-:Y:S01]  /*3330*/  LDSM.16.MT88.4 R136, [R190+0x900] ;  /* 0x00090000be88783b */ /* 0x000fe20000004200 */
[----:B------:R-:W-:Y:S02]  /*3340*/  FMNMX.FTZ R12, R155, R12, !PT ;  /* 0x0000000c9b0c7209 */ /* 0x000fe40007810000 */
[----:B------:R-:W-:Y:S01]  /*3350*/  FMNMX.FTZ R13, R34, R13, !PT ;  /* 0x0000000d220d7209 */ /* 0x000fe20007810000 */
[----:B------:R-:W-:Y:S01]  /*3360*/  LDSM.16.MT88.4 R132, [R189+0x900] ;  /* 0x00090000bd84783b */ /* 0x000fe20000004200 */
[----:B------:R-:W-:-:S02]  /*3370*/  ISETP.LT.OR P4, PT, R0, 0x12, P4 ;  /* 0x000000120000780c */ /* 0x000fc40002781670 */
        /* <DEDUP_REMOVED lines=8> */
[----:B------:R-:W-:Y:S02]  /*3400*/  ISETP.LT.OR P4, PT, R0, 0x1a, P4 ;  /* 0x0000001a0000780c */ /* 0x000fe40002781670 */
[----:B------:R-:W-:Y:S02]  /*3410*/  FSEL R10, R26, -INF , !P5 ;  /* 0xff8000001a0a7808 */ /* 0x000fe40006800000 */
[----:B------:R-:W-:Y:S02]  /*3420*/  ISETP.GT.AND P5, PT, R11, 0x20, P0 ;  /* 0x000000200b00780c */ /* 0x000fe400007a4270 */
[----:B------:R-:W-:-:S02]  /*3430*/  FMNMX.FTZ R12, R157, R12, !PT ;  /* 0x0000000c9d0c7209 */ /* 0x000fc40007810000 */
[----:B------:R-:W-:Y:S02]  /*3440*/  FMNMX.FTZ R13, R16, R13, !PT ;  /* 0x0000000d100d7209 */ /* 0x000fe40007810000 */
[----:B------:R-:W-:Y:S02]  /*3450*/  FSEL R8, R27, -INF , !P4 ;  /* 0xff8000001b087808 */ /* 0x000fe40006000000 */
[----:B------:R-:W-:Y:S02]  /*3460*/  ISETP.GT.AND P4, PT, R11, 0x21, P0 ;  /* 0x000000210b00780c */ /* 0x000fe40000784270 */
[----:B------:R-:W-:Y:S02]  /*3470*/  ISETP.LT.OR P5, PT, R0, 0x21, P5 ;  /* 0x000000210000780c */ /* 0x000fe40002fa1670 */
[----:B------:R-:W-:Y:S02]  /*3480*/  FMNMX.FTZ R12, R167, R12, !PT ;  /* 0x0000000ca70c7209 */ /* 0x000fe40007810000 */
[----:B------:R-:W-:-:S02]  /*3490*/  FMNMX.FTZ R13, R10, R13, !PT ;  /* 0x0000000d0a0d7209 */ /* 0x000fc40007810000 */
[----:B------:R-:W-:Y:S02]  /*34a0*/  ISETP.LT.OR P4, PT, R0, 0x22, P4 ;  /* 0x000000220000780c */ /* 0x000fe40002781670 */
[----:B------:R-:W-:Y:S02]  /*34b0*/  FSEL R172, R22, -INF , !P5 ;  /* 0xff80000016ac7808 */ /* 0x000fe40006800000 */
[----:B------:R-:W-:Y:S02]  /*34c0*/  FMNMX.FTZ R12, R165, R12, !PT ;  /* 0x0000000ca50c7209 */ /* 0x000fe40007810000 */
[----:B------:R-:W-:Y:S02]  /*34d0*/  ISETP.GT.AND P5, PT, R11, 0x28, P0 ;  /* 0x000000280b00780c */ /* 0x000fe400007a4270 */
[----:B------:R-:W-:Y:S02]  /*34e0*/  FMNMX.FTZ R15, R8, R13, !PT ;  /* 0x0000000d080f7209 */ /* 0x000fe40007810000 */
[----:B------:R-:W-:-:S02]  /*34f0*/  FSEL R162, R23, -INF , !P4 ;  /* 0xff80000017a27808 */ /* 0x000fc40006000000 */
[----:B------:R-:W-:Y:S01]  /*3500*/  FMNMX.FTZ R12, R143, R12, !PT ;  /* 0x0000000c8f0c7209 */ /* 0x000fe20007810000 */
[----:B------:R-:W-:Y:S01]  /*3510*/  LDSM.16.MT88.4 R20, [R189+0x2900] ;  /* 0x00290000bd14783b */ /* 0x000fe20000004200 */
[----:B------:R-:W-:Y:S02]  /*3520*/  ISETP.GT.AND P4, PT, R11, 0x29, P0 ;  /* 0x000000290b00780c */ /* 0x000fe40000784270 */
[----:B------:R-:W-:Y:S02]  /*3530*/  ISETP.LT.OR P5, PT, R0, 0x29, P5 ;  /* 0x000000290000780c */ /* 0x000fe40002fa1670 */
[----:B------:R-:W-:Y:S02]  /*3540*/  FMNMX.FTZ R15, R172, R15, !PT ;  /* 0x0000000fac0f7209 */ /* 0x000fe40007810000 */
[----:B------:R-:W-:Y:S02]  /*3550*/  FMNMX.FTZ R12, R141, R12, !PT ;  /* 0x0000000c8d0c7209 */ /* 0x000fe40007810000 */
[----:B------:R-:W-:-:S02]  /*3560*/  ISETP.GT.AND P6, PT, R11, 0x30, P0 ;  /* 0x000000300b00780c */ /* 0x000fc400007c4270 */
[----:B------:R-:W-:Y:S01]  /*3570*/  ISETP.LT.OR P4, PT, R0, 0x2a, P4 ;  /* 0x0000002a0000780c */ /* 0x000fe20002781670 */
[----:B------:R-:W1:Y:S01]  /*3580*/  SHFL.BFLY PT, R13, R12, 0x2, 0x1f ;  /* 0x0c401f000c0d7f89 */ /* 0x000e6200000e0000 */
[----:B------:R-:W-:Y:S02]  /*3590*/  FSEL R170, R18, -INF , !P5 ;  /* 0xff80000012aa7808 */ /* 0x000fe40006800000 */
[----:B------:R-:W-:Y:S02]  /*35a0*/  FMNMX.FTZ R15, R162, R15, !PT ;  /* 0x0000000fa20f7209 */ /* 0x000fe40007810000 */
[----:B------:R-:W-:Y:S02]  /*35b0*/  FSEL R164, R19, -INF , !P4 ;  /* 0xff80000013a47808 */ /* 0x000fe40006000000 */
[----:B------:R-:W-:Y:S02]  /*35c0*/  ISETP.GT.AND P5, PT, R11, 0x31, P0 ;  /* 0x000000310b00780c */ /* 0x000fe400007a4270 */
[----:B------:R-:W-:-:S02]  /*35d0*/  ISETP.LT.OR P6, PT, R0, 0x31, P6 ;  /* 0x000000310000780c */ /* 0x000fc400037c1670 */
[----:B------:R-:W-:Y:S02]  /*35e0*/  FMNMX.FTZ R15, R170, R15, !PT ;  /* 0x0000000faa0f7209 */ /* 0x000fe40007810000 */
[C---:B------:R-:W-:Y:S02]  /*35f0*/  ISETP.GT.AND P4, PT, R11.reuse, 0x38, P0 ;  /* 0x000000380b00780c */ /* 0x040fe40000784270 */
[----:B------:R-:W-:Y:S02]  /*3600*/  ISETP.LT.OR P5, PT, R0, 0x32, P5 ;  /* 0x000000320000780c */ /* 0x000fe40002fa1670 */
[----:B------:R-:W-:Y:S02]  /*3610*/  FSEL R166, R74, -INF , !P6 ;  /* 0xff8000004aa67808 */ /* 0x000fe40007000000 */
[----:B------:R-:W-:Y:S02]  /*3620*/  FMNMX.FTZ R15, R164, R15, !PT ;  /* 0x0000000fa40f7209 */ /* 0x000fe40007810000 */
[----:B------:R-:W-:-:S02]  /*3630*/  ISETP.GT.AND P0, PT, R11, 0x39, P0 ;  /* 0x000000390b00780c */ /* 0x000fc40000704270 */
[----:B------:R-:W-:Y:S02]  /*3640*/  FSEL R142, R75, -INF , !P5 ;  /* 0xff8000004b8e7808 */ /* 0x000fe40006800000 */
[----:B------:R-:W-:Y:S01]  /*3650*/  ISETP.LT.OR P4, PT, R0, 0x39, P4 ;  /* 0x000000390000780c */ /* 0x000fe20002781670 */
[----:B------:R-:W-:Y:S01]  /*3660*/  LDSM.16.MT88.4 R72, [R195+0x4100] ;  /* 0x00410000c348783b */ /* 0x000fe20000004200 */
[----:B------:R-:W-:Y:S02]  /*3670*/  FMNMX.FTZ R15, R166, R15, !PT ;  /* 0x0000000fa60f7209 */ /* 0x000fe40007810000 */
[----:B------:R-:W-:Y:S02]  /*3680*/  ISETP.LT.OR P0, PT, R0, 0x3a, P0 ;  /* 0x0000003a0000780c */ /* 0x000fe40000701670 */
[----:B------:R-:W-:Y:S02]  /*3690*/  FSEL R140, R70, -INF , !P4 ;  /* 0xff800000468c7808 */ /* 0x000fe40006000000 */
[----:B------:R-:W-:-:S02]  /*36a0*/  FMNMX.FTZ R15, R142, R15, !PT ;  /* 0x0000000f8e0f7209 */ /* 0x000fc40007810000 */
        /* <DEDUP_REMOVED lines=30> */
[----:B------:R-:W-:Y:S01]  /*3890*/  FFMA.FTZ R210, R141, c[0x0][0x2d0], -R168 ;  /* 0x0000b4008dd27a23 */ /* 0x000fe200000108a8 */
[----:B------:R-:W-:Y:S02]  /*38a0*/  FSEL R159, R159, RZ, P0 ;  /* 0x000000ff9f9f7208 */ /* 0x000fe40000000000 */
[----:B------:R-:W-:Y:S02]  /*38b0*/  PLOP3.LUT P0, PT, PT, PT, UP1, 0x40, 0x0 ;  /* 0x000000000000781c */ /* 0x000fe40003f0e818 */
[----:B------:R-:W1:Y:S01]  /*38c0*/  MUFU.EX2 R147, R147 ;  /* 0x0000009300937308 */ /* 0x000e620000000800 */
[--C-:B------:R-:W-:Y:S01]  /*38d0*/  FFMA.FTZ R148, R38, c[0x0][0x2d0], -R159.reuse ;  /* 0x0000b40026947a23 */ /* 0x100fe2000001089f */
[----:B--2---:R-:W-:Y:S01]  /*38e0*/  F2FP.BF16.PACK_AB R96, R153, R154 ;  /* 0x0000009a9960723e */ /* 0x004fe200000010ff */
[--C-:B------:R-:W-:Y:S02]  /*38f0*/  FFMA.FTZ R149, R14, c[0x0][0x2d0], -R159.reuse ;  /* 0x0000b4000e957a23 */ /* 0x100fe4000001089f */
[----:B------:R-:W-:-:S02]  /*3900*/  FFMA.FTZ R150, R34, c[0x0][0x2d0], -R159 ;  /* 0x0000b40022967a23 */ /* 0x000fc4000001089f */
[--C-:B------:R-:W-:Y:S01]  /*3910*/  FFMA.FTZ R15, R6, c[0x0][0x2d0], -R159.reuse ;  /* 0x0000b400060f7a23 */ /* 0x100fe2000001089f */
[----:B------:R-:W-:Y:S01]  /*3920*/  MUFU.EX2 R148, R148 ;  /* 0x0000009400947308 */ /* 0x000fe20000000800 */
[----:B------:R-:W2:Y:S01]  /*3930*/  LDSM.16.MT88.4 R4, [R188+0x4100] ;  /* 0x00410000bc04783b */ /* 0x000ea20000004200 */
[--C-:B------:R-:W-:Y:S02]  /*3940*/  FFMA.FTZ R3, R10, c[0x0][0x2d0], -R159.reuse ;  /* 0x0000b4000a037a23 */ /* 0x100fe4000001089f */
[--C-:B------:R-:W-:Y:S01]  /*3950*/  FFMA.FTZ R2, R8, c[0x0][0x2d0], -R159.reuse ;  /* 0x0000b40008027a23 */ /* 0x100fe2000001089f */
[----:B------:R-:W-:Y:S01]  /*3960*/  LDSM.16.MT88.4 R32, [R188+0x900] ;  /* 0x00090000bc20783b */ /* 0x000fe20000004200 */
[----:B------:R-:W-:Y:S02]  /*3970*/  FFMA.FTZ R14, R25, c[0x0][0x2d0], -R168 ;  /* 0x0000b400190e7a23 */ /* 0x000fe400000108a8 */
[----:B------:R-:W3:Y:S01]  /*3980*/  MUFU.EX2 R149, R149 ;  /* 0x0000009500957308 */ /* 0x000ee20000000800 */
[----:B------:R-:W4:Y:S01]  /*3990*/  LDSM.16.MT88.4 R8, [R195+0x2900] ;  /* 0x00290000c308783b */ /* 0x000f220000004200 */
[----:B-1----:R-:W-:Y:S01]  /*39a0*/  F2FP.BF16.PACK_AB R98, R147, R152 ;  /* 0x000000989362723e */ /* 0x002fe200000010ff */
[----:B------:R-:W-:-:S02]  /*39b0*/  FFMA.FTZ R144, R30, c[0x0][0x2d0], -R159 ;  /* 0x0000b4001e907a23 */ /* 0x000fc4000001089f */
[--C-:B------:R-:W-:Y:S01]  /*39c0*/  FFMA.FTZ R13, R16, c[0x0][0x2d0], -R159.reuse ;  /* 0x0000b400100d7a23 */ /* 0x100fe2000001089f */
[----:B------:R-:W1:Y:S01]  /*39d0*/  LDSM.16.MT88.4 R24, [R195+0x900] ;  /* 0x00090000c318783b */ /* 0x000e620000004200 */
[--C-:B------:R-:W-:Y:S01]  /*39e0*/  FFMA.FTZ R161, R172, c[0x0][0x2d0], -R159.reuse ;  /* 0x0000b400aca17a23 */ /* 0x100fe2000001089f */
[----:B------:R-:W-:Y:S01]  /*39f0*/  MUFU.EX2 R150, R150 ;  /* 0x0000009600967308 */ /* 0x000fe20000000800 */
[--C-:B------:R-:W-:Y:S01]  /*3a00*/  FFMA.FTZ R162, R162, c[0x0][0x2d0], -R159.reuse ;  /* 0x0000b400a2a27a23 */ /* 0x100fe2000001089f */
[----:B------:R-:W5:Y:S01]  /*3a10*/  LDSM.16.MT88.4 R16, [R188+0x2900] ;  /* 0x00290000bc10783b */ /* 0x000f620000004200 */
[--C-:B------:R-:W-:Y:S02]  /*3a20*/  FFMA.FTZ R163, R170, c[0x0][0x2d0], -R159.reuse ;  /* 0x0000b400aaa37a23 */ /* 0x100fe4000001089f */
[----:B------:R-:W-:Y:S01]  /*3a30*/  FFMA.FTZ R164, R164, c[0x0][0x2d0], -R159 ;  /* 0x0000b400a4a47a23 */ /* 0x000fe2000001089f */
[----:B------:R-:W-:Y:S01]  /*3a40*/  LDSM.16.MT88.4 R28, [R190+0x2900] ;  /* 0x00290000be1c783b */ /* 0x000fe20000004200 */
[--C-:B------:R-:W-:Y:S01]  /*3a50*/  FFMA.FTZ R170, R165, c[0x0][0x2d0], -R168.reuse ;  /* 0x0000b400a5aa7a23 */ /* 0x100fe200000108a8 */
        /* <DEDUP_REMOVED lines=13> */
[----:B------:R-:W-:-:S02]  /*3b30*/  FADD.FTZ R152, R152, R153 ;  /* 0x0000009998987221 */ /* 0x000fc40000010000 */
[----:B------:R-:W-:Y:S02]  /*3b40*/  FADD.FTZ R150, R150, R149 ;  /* 0x0000009596967221 */ /* 0x000fe40000010000 */
[----:B------:R-:W-:Y:S01]  /*3b50*/  FADD.FTZ R152, R147, R152 ;  /* 0x0000009893987221 */ /* 0x000fe20000010000 */
[C---:B------:R-:W-:Y:S01]  /*3b60*/  HMMA.16816.F32.BF16 R36, R96.reuse, R40, RZ ;  /* 0x000000286024723c */ /* 0x040fe200000418ff */
[----:B------:R-:W-:Y:S01]  /*3b70*/  FADD.FTZ R15, R15, R150 ;  /* 0x000000960f0f7221 */ /* 0x000fe20000010000 */
        /* <DEDUP_REMOVED lines=56> */
[----:B----4-:R-:W-:Y:S01]  /*3f00*/  HMMA.16816.F32.BF16 R36, R4, R8, R36 ;  /* 0x000000080424723c */ /* 0x010fe20000041824 */
        /* <DEDUP_REMOVED lines=135> */
.L_x_1495:
[----:B------:R-:W-:Y:S02]  /*4780*/  ULDC UR4, c[0x0][0x32c] ;  /* 0x0000cb0000047ab9 */ /* 0x000fe40000000800 */
[----:B------:R-:W-:-:S03]  /*4790*/  UISETP.NE.AND UP0, UPT, UR6, UR4, UPT ;  /* 0x000000040600728c */ /* 0x000fc6000bf05270 */
[----:B------:R-:W-:Y:S02]  /*47a0*/  ULDC.64 UR4, c[0x0][0x330] ;  /* 0x0000cc0000047ab9 */ /* 0x000fe40000000a00 */
[----:B------:R-:W-:-:S06]  /*47b0*/  UIMAD.WIDE.U32 UR18, UR15, UR4, URZ ;  /* 0x000000040f1272a5 */ /* 0x000fcc000f8e003f */
[----:B------:R-:W-:Y:S02]  /*47c0*/  @UP0 USHF.R.U32.HI UR15, URZ, UR5, UR19 ;  /* 0x000000053f0f0299 */ /* 0x000fe40008011613 */
.L_x_1496:
[----:B------:R-:W-:Y:S02]  /*47d0*/  ULDC UR4, c[0x0][0x32c] ;  /* 0x0000cb0000047ab9 */ /* 0x000fe40000000800 */
[----:B------:R-:W-:-:S04]  /*47e0*/  UIMAD UR4, UR15, UR4, UR4 ;  /* 0x000000040f0472a4 */ /* 0x000fc8000f8e0204 */
[----:B------:R-:W-:-:S04]  /*47f0*/  UISETP.LT.AND UP0, UPT, UR7, UR4, UPT ;  /* 0x000000040700728c */ /* 0x000fc8000bf01270 */
[----:B------:R-:W-:-:S04]  /*4800*/  USEL UR7, UR7, UR4, UP0 ;  /* 0x0000000407077287 */ /* 0x000fc80008000000 */
.L_x_1494:
        /* <DEDUP_REMOVED lines=24> */
.L_x_1506:
        /* <DEDUP_REMOVED lines=10> */
[----:B------:R-:W-:Y:S01]  /*4a30*/  @!P0 IADD3 R221, P6, R206, UR19, RZ ;  /* 0x00000013cedd8c10 */ /* 0x000fe2000ffde0ff */
[----:B------:R-:W-:Y:S01]  /*4a40*/  @!UP3 UIADD3 UR18, UR21, UR18, URZ ;  /* 0x000000121512b290 */ /* 0x000fe2000fffe03f */
[----:B------:R-:W-:Y:S01]  /*4a50*/  @!P0 IADD3 R223, P5, R220, UR19, RZ ;  /* 0x00000013dcdf8c10 */ /* 0x000fe2000ffbe0ff */
[----:B------:R-:W1:Y:S01]  /*4a60*/  LDSM.16.M88.4 R136, [R197+0x6100] ;  /* 0x00610000c588783b */ /* 0x000e620000000200 */
[----:B------:R-:W-:Y:S01]  /*4a70*/  @!P0 IADD3 R225, P4, R218, UR19, RZ ;  /* 0x00000013dae18c10 */ /* 0x000fe2000ff9e0ff */
[----:B------:R-:W-:Y:S02]  /*4a80*/  @!UP3 USHF.L.U64.HI UR18, UR20, 0x6, UR18 ;  /* 0x000000061412b899 */ /* 0x000fe40008010212 */
[----:B------:R-:W-:Y:S01]  /*4a90*/  @!UP3 ULEA UR19, UP0, UR6, UR19, 0x5 ;  /* 0x000000130613b291 */ /* 0x000fe2000f80283f */
[----:B------:R-:W2:Y:S03]  /*4aa0*/  LDSM.16.M88.4 R140, [R197+0x6900] ;  /* 0x00690000c58c783b */ /* 0x000ea60000000200 */
[----:B------:R-:W-:Y:S02]  /*4ab0*/  @!P0 IADD3.X R0, R209, UR18, RZ, P6, !PT ;  /* 0x00000012d1008c10 */ /* 0x000fe4000b7fe4ff */
[----:B------:R-:W3:Y:S01]  /*4ac0*/  LDSM.16.M88.4 R144, [R197+0x7100] ;  /* 0x00710000c590783b */ /* 0x000ee20000000200 */
[----:B------:R-:W-:Y:S02]  /*4ad0*/  @!P0 LEA R230, P6, R221, c[0x0][0x1f8], 0x1 ;  /* 0x00007e00dde68a11 */ /* 0x000fe400078c08ff */
[----:B------:R-:W-:Y:S02]  /*4ae0*/  @!P0 IADD3.X R222, R219, UR18, RZ, P5, !PT ;  /* 0x00000012dbde8c10 */ /* 0x000fe4000affe4ff */
[----:B------:R-:W4:Y:S01]  /*4af0*/  LDSM.16.M88.4 R148, [R197+0x7900] ;  /* 0x00790000c594783b */ /* 0x000f220000000200 */
[----:B------:R-:W-:Y:S02]  /*4b00*/  @!P0 LEA.HI.X R231, R221, c[0x0][0x1fc], R0, 0x1, P6 ;  /* 0x00007f00dde78a11 */ /* 0x000fe400030f0c00 */
[----:B------:R-:W-:Y:S02]  /*4b10*/  @!P0 LEA R228, P5, R223, c[0x0][0x1f8], 0x1 ;  /* 0x00007e00dfe48a11 */ /* 0x000fe400078a08ff */
[----:B------:R-:W-:Y:S01]  /*4b20*/  LDSM.16.M88.4 R152, [R194+0xc100] ;  /* 0x00c10000c298783b */ /* 0x000fe20000000200 */
[----:B------:R-:W-:Y:S01]  /*4b30*/  @!P0 IADD3.X R224, R217, UR18, RZ, P4, !PT ;  /* 0x00000012d9e08c10 */ /* 0x000fe2000a7fe4ff */
[----:B------:R-:W-:Y:S01]  /*4b40*/  @!UP3 ULEA.HI.X UR18, UR6, UR18, UR7, 0x5, UP0 ;  /* 0x000000120612b291 */ /* 0x000fe200080f2c07 */
[----:B------:R-:W-:Y:S01]  /*4b50*/  @!P0 LEA.HI.X R229, R223, c[0x0][0x1fc], R222, 0x1, P5 ;  /* 0x00007f00dfe58a11 */ /* 0x000fe200028f0cde */
[----:B------:R-:W-:Y:S01]  /*4b60*/  UISETP.GT.AND UP3, UPT, UR13, UR8, UPT ;  /* 0x000000080d00728c */ /* 0x000fe2000bf64270 */
[----:B------:R-:W5:Y:S01]  /*4b70*/  LDSM.16.M88.4 R156, [R196] ;  /* 0x00000000c49c783b */ /* 0x000f620000000200 */
[C---:B------:R-:W-:Y:S02]  /*4b80*/  @!P0 LEA R226, P4, R225.reuse, c[0x0][0x1f8], 0x1 ;  /* 0x00007e00e1e28a11 */ /* 0x040fe400078808ff */
[----:B------:R-:W-:Y:S02]  /*4b90*/  @!P0 IADD3 R0, P6, R206, UR19, RZ ;  /* 0x00000013ce008c10 */ /* 0x000fe4000ffde0ff */
[----:B------:R-:W3:Y:S01]  /*4ba0*/  LDSM.16.M88.4 R160, [R187] ;  /* 0x00000000bba0783b */ /* 0x000ee20000000200 */
[----:B------:R-:W-:Y:S02]  /*4bb0*/  @!P0 LEA.HI.X R227, R225, c[0x0][0x1fc], R224, 0x1, P4 ;  /* 0x00007f00e1e38a11 */ /* 0x000fe400020f0ce0 */
[----:B------:R-:W-:Y:S02]  /*4bc0*/  @!P0 IADD3.X R225, R209, UR18, RZ, P6, !PT ;  /* 0x00000012d1e18c10 */ /* 0x000fe4000b7fe4ff */
[----:B------:R-:W-:Y:S01]  /*4bd0*/  LDSM.16.M88.4 R164, [R185] ;  /* 0x00000000b9a4783b */ /* 0x000fe20000000200 */
[----:B------:R-:W-:Y:S02]  /*4be0*/  @!P0 LEA R232, P6, R0, c[0x0][0x1f8], 0x1 ;  /* 0x00007e0000e88a11 */ /* 0x000fe400078c08ff */
[----:B------:R-:W-:Y:S01]  /*4bf0*/  @!P0 IADD3 R221, P5, R220, UR19, RZ ;  /* 0x00000013dcdd8c10 */ /* 0x000fe2000ffbe0ff */
[C---:B-1----:R-:W-:Y:S03]  /*4c00*/  HMMA.16816.F32.BF16 R4, R132.reuse, R136, RZ ;  /* 0x000000888404723c */ /* 0x042fe600000418ff */
[----:B------:R-:W-:Y:S02]  /*4c10*/  @!P0 LEA.HI.X R233, R0, c[0x0][0x1fc], R225, 0x1, P6 ;  /* 0x00007f0000e98a11 */ /* 0x000fe400030f0ce1 */
[----:B------:R-:W-:Y:S02]  /*4c20*/  @!P0 IADD3.X R234, R219, UR18, RZ, P5, !PT ;  /* 0x00000012dbea8c10 */ /* 0x000fe4000affe4ff */
[C---:B------:R-:W-:Y:S01]  /*4c30*/  @!P0 LEA R224, P5, R221.reuse, c[0x0][0x1f8], 0x1 ;  /* 0x00007e00dde08a11 */ /* 0x040fe200078a08ff */
[C---:B------:R-:W-:Y:S01]  /*4c40*/  HMMA.16816.F32.BF16 R8, R132.reuse, R138, RZ ;  /* 0x0000008a8408723c */ /* 0x040fe200000418ff */
[----:B------:R-:W1:Y:S03]  /*4c50*/  LDSM.16.M88.4 R136, [R186] ;  /* 0x00000000ba88783b */ /* 0x000e660000000200 */
[----:B------:R-:W-:Y:S02]  /*4c60*/  @!P0 LEA.HI.X R225, R221, c[0x0][0x1fc], R234, 0x1, P5 ;  /* 0x00007f00dde18a11 */ /* 0x000fe400028f0cea */
[----:B------:R-:W-:Y:S01]  /*4c70*/  @!PT LDS RZ, [RZ] ;  /* 0x00000000fffff984 */ /* 0x000fe20000000800 */
[----:B------:R-:W-:Y:S01]  /*4c80*/  @!PT LDS RZ, [RZ] ;  /* 0x00000000fffff984 */ /* 0x000fe20000000800 */
[----:B------:R-:W-:Y:S01]  /*4c90*/  @!PT LDS RZ, [RZ] ;  /* 0x00000000fffff984 */ /* 0x000fe20000000800 */
[----:B------:R1:W-:Y:S01]  /*4ca0*/  @!P0 LDGSTS.E.BYPASS.LTC128B.128 [R199+0x100], [R230.64], !P3 ;  /* 0x00100000e6c78fae */ /* 0x0003e2000d901d50 */
[----:B------:R-:W-:Y:S01]  /*4cb0*/  @!P0 IADD3 R223, P4, R218, UR19, RZ ;  /* 0x00000013dadf8c10 */ /* 0x000fe2000ff9e0ff */
[C---:B--2---:R-:W-:Y:S01]  /*4cc0*/  HMMA.16816.F32.BF16 R12, R132.reuse, R140, RZ ;  /* 0x0000008c840c723c */ /* 0x044fe200000418ff */
[----:B------:R-:W-:Y:S02]  /*4cd0*/  @UP3 UIADD3 UR19, UR13, -0x1, URZ ;  /* 0xffffffff0d133890 */ /* 0x000fe4000fffe03f */
[----:B------:R2:W-:Y:S01]  /*4ce0*/  @!P0 LDGSTS.E.BYPASS.LTC128B.128 [R199+0x2100], [R228.64], !P2 ;  /* 0x02100000e4c78fae */ /* 0x0005e2000d101d50 */
[----:B------:R-:W-:Y:S01]  /*4cf0*/  @!P0 IADD3.X R236, R217, UR18, RZ, P4, !PT ;  /* 0x00000012d9ec8c10 */ /* 0x000fe2000a7fe4ff */
[----:B------:R-:W-:Y:S01]  /*4d00*/  @UP3 USHF.R.S32.HI UR18, URZ, 0x1f, UR19 ;  /* 0x0000001f3f123899 */ /* 0x000fe20008011413 */
[C---:B------:R-:W-:Y:S01]  /*4d10*/  @!P0 LEA R222, P4, R223.reuse, c[0x0][0x1f8], 0x1 ;  /* 0x00007e00dfde8a11 */ /* 0x040fe200078808ff */
[----:B------:R-:W-:Y:S01]  /*4d20*/  @UP3 UIMAD.WIDE.U32 UR20, UR19, UR4, URZ ;  /* 0x00000004131432a5 */ /* 0x000fe2000f8e003f */
[C---:B------:R-:W-:Y:S01]  /*4d30*/  HMMA.16816.F32.BF16 R16, R132.reuse, R142, RZ ;  /* 0x0000008e8410723c */ /* 0x040fe200000418ff */
[----:B------:R1:W-:Y:S01]  /*4d40*/  @!P0 LDGSTS.E.BYPASS.LTC128B.128 [R199+0x4100], [R226.64], !P1 ;  /* 0x04100000e2c78fae */ /* 0x0003e2000c901d50 */
[----:B------:R-:W-:Y:S02]  /*4d50*/  @UP3 UIMAD UR18, UR18, UR4, URZ ;  /* 0x00000004121232a4 */ /* 0x000fe4000f8e023f */
[----:B------:R-:W-:Y:S02]  /*4d60*/  @!P0 LEA.HI.X R223, R223, c[0x0][0x1fc], R236, 0x1, P4 ;  /* 0x00007f00dfdf8a11 */ /* 0x000fe400020f0cec */
[----:B------:R1:W-:Y:S01]  /*4d70*/  @!P0 LDGSTS.E.BYPASS.LTC128B.128 [R199+0x1100], [R232.64], !P3 ;  /* 0x01100000e8c78fae */ /* 0x0003e2000d901d50 */
[----:B------:R-:W-:Y:S01]  /*4d80*/  @UP3 UIMAD UR18, UR19, UR5, UR18 ;  /* 0x00000005131232a4 */ /* 0x000fe2000f8e0212 */
[C---:B---3--:R-:W-:Y:S01]  /*4d90*/  HMMA.16816.F32.BF16 R20, R132.reuse, R144, RZ ;  /* 0x000000908414723c */ /* 0x048fe200000418ff */
[----:B------:R-:W-:Y:S02]  /*4da0*/  @UP3 USHF.L.U32 UR19, UR20, 0x6, URZ ;  /* 0x0000000614133899 */ /* 0x000fe4000800063f */
[----:B------:R3:W-:Y:S01]  /*4db0*/  @!P0 LDGSTS.E.BYPASS.LTC128B.128 [R199+0x3100], [R224.64], !P2 ;  /* 0x03100000e0c78fae */ /* 0x0007e2000d101d50 */
[----:B------:R-:W-:Y:S04]  /*4dc0*/  @UP3 UIADD3 UR18, UR21, UR18, URZ ;  /* 0x0000001215123290 */ /* 0x000fe8000fffe03f */
[C---:B------:R-:W-:Y:S01]  /*4dd0*/  HMMA.16816.F32.BF16 R24, R132.reuse, R146, RZ ;  /* 0x000000928418723c */ /* 0x040fe200000418ff */
[----:B------:R1:W-:Y:S01]  /*4de0*/  @!P0 LDGSTS.E.BYPASS.LTC128B.128 [R199+0x5100], [R222.64], !P1 ;  /* 0x05100000dec78fae */ /* 0x0003e2000c901d50 */
[----:B------:R-:W-:Y:S01]  /*4df0*/  PLOP3.LUT P0, PT, PT, PT, UP3, 0x80, 0x0 ;  /* 0x000000000000781c */ /* 0x000fe20003f0f038 */
[----:B------:R-:W-:Y:S03]  /*4e00*/  @UP3 USHF.L.U64.HI UR18, UR20, 0x6, UR18 ;  /* 0x0000000614123899 */ /* 0x000fe60008010212 */
[----:B------:R-:W-:Y:S02]  /*4e10*/  LDSM.16.M88.4 R140, [R193+0xc100] ;  /* 0x00c10000c18c783b */ /* 0x000fe40000000200 */
[C---:B----4-:R-:W-:Y:S03]  /*4e20*/  HMMA.16816.F32.BF16 R28, R132.reuse, R148, RZ ;  /* 0x00000094841c723c */ /* 0x050fe600000418ff */
[----:B------:R-:W0:Y:S04]  /*4e30*/  LDGDEPBAR ;  /* 0x00000000000079af */ /* 0x000e280000000000 */
[----:B------:R-:W-:Y:S01]  /*4e40*/  @P0 IADD3 R0, P5, R200, UR19, RZ ;  /* 0x00000013c8000c10 */ /* 0x000fe2000ffbe0ff */
[----:B------:R-:W-:Y:S01]  /*4e50*/  HMMA.16816.F32.BF16 R32, R132, R150, RZ ;  /* 0x000000968420723c */ /* 0x000fe200000418ff */
[----:B------:R-:W4:Y:S03]  /*4e60*/  LDSM.16.M88.4 R168, [R192+0x6100] ;  /* 0x00610000c0a8783b */ /* 0x000f260000000200 */
[----:B------:R-:W-:Y:S02]  /*4e70*/  @P0 IADD3.X R221, R203, UR18, RZ, P5, !PT ;  /* 0x00000012cbdd0c10 */ /* 0x000fe4000affe4ff */
[----:B------:R-:W4:Y:S01]  /*4e80*/  LDSM.16.M88.4 R172, [R192+0x6900] ;  /* 0x00690000c0ac783b */ /* 0x000f220000000200 */
[----:B--2---:R-:W-:Y:S01]  /*4e90*/  @P0 IADD3 R228, P5, R214, UR19, RZ ;  /* 0x00000013d6e40c10 */ /* 0x004fe2000ffbe0ff */
[C---:B-----5:R-:W-:Y:S03]  /*4ea0*/  HMMA.16816.F32.BF16 R4, R152.reuse, R156, R4 ;  /* 0x0000009c9804723c */ /* 0x060fe60000041804 */
[----:B------:R-:W2:Y:S02]  /*4eb0*/  LDSM.16.M88.4 R132, [R192+0x7100] ;  /* 0x00710000c084783b */ /* 0x000ea40000000200 */
[C---:B-1----:R-:W-:Y:S02]  /*4ec0*/  @P0 LEA R222, P4, R0.reuse, c[0x0][0x1c8], 0x1 ;  /* 0x0000720000de0a11 */ /* 0x042fe400078808ff */
[----:B---3--:R-:W-:Y:S01]  /*4ed0*/  @P0 IADD3.X R225, R213, UR18, RZ, P5, !PT ;  /* 0x00000012d5e10c10 */ /* 0x008fe2000affe4ff */
[C---:B------:R-:W-:Y:S01]  /*4ee0*/  HMMA.16816.F32.BF16 R8, R152.reuse, R158, R8 ;  /* 0x0000009e9808723c */ /* 0x040fe20000041808 */
[----:B------:R-:W1:Y:S03]  /*4ef0*/  LDSM.16.M88.4 R144, [R192+0x7900] ;  /* 0x00790000c090783b */ /* 0x000e660000000200 */
[----:B------:R-:W-:Y:S02]  /*4f00*/  @P0 LEA.HI.X R223, R0, c[0x0][0x1cc], R221, 0x1, P4 ;  /* 0x0000730000df0a11 */ /* 0x000fe400020f0cdd */
[----:B------:R-:W-:Y:S01]  /*4f10*/  LDSM.16.M88.4 R148, [R184] ;  /* 0x00000000b894783b */ /* 0x000fe20000000200 */
[----:B------:R-:W-:Y:S01]  /*4f20*/  @P0 IADD3 R221, P4, R216, UR19, RZ ;  /* 0x00000013d8dd0c10 */ /* 0x000fe2000ff9e0ff */
[C---:B------:R-:W-:Y:S01]  /*4f30*/  HMMA.16816.F32.BF16 R12, R152.reuse, R160, R12 ;  /* 0x000000a0980c723c */ /* 0x040fe2000004180c */
[----:B------:R-:W-:Y:S02]  /*4f40*/  @UP3 UIADD3 UR19, UP0, UR12, UR19, URZ ;  /* 0x000000130c133290 */ /* 0x000fe4000ff1e03f */
[----:B------:R-:W-:Y:S01]  /*4f50*/  LDSM.16.M88.4 R156, [R184+0x1000] ;  /* 0x00100000b89c783b */ /* 0x000fe20000000200 */
[----:B------:R-:W-:Y:S02]  /*4f60*/  @P0 LEA R226, P6, R221, c[0x0][0x1c8], 0x1 ;  /* 0x00007200dde20a11 */ /* 0x000fe400078c08ff */
[----:B------:R-:W-:Y:S01]  /*4f70*/  @P0 IADD3.X R0, R215, UR18, RZ, P4, !PT ;  /* 0x00000012d7000c10 */ /* 0x000fe2000a7fe4ff */
[----:B------:R-:W-:Y:S01]  /*4f80*/  @UP3 UIADD3.X UR18, UR11, UR18, URZ, UP0, !UPT ;  /* 0x000000120b123290 */ /* 0x000fe200087fe43f */
[C---:B------:R-:W-:Y:S01]  /*4f90*/  HMMA.16816.F32.BF16 R16, R152.reuse, R162, R16 ;  /* 0x000000a29810723c */ /* 0x040fe20000041810 */
[----:B------:R-:W-:Y:S03]  /*4fa0*/  LDSM.16.M88.4 R160, [R184+0x1800] ;  /* 0x00180000b8a0783b */ /* 0x000fe60000000200 */
[C---:B------:R-:W-:Y:S02]  /*4fb0*/  @P0 LEA R224, P4, R228.reuse, c[0x0][0x1c8], 0x1 ;  /* 0x00007200e4e00a11 */ /* 0x040fe400078808ff */
[----:B------:R-:W-:Y:S02]  /*4fc0*/  @P0 LEA.HI.X R227, R221, c[0x0][0x1cc], R0, 0x1, P6 ;  /* 0x00007300dde30a11 */ /* 0x000fe400030f0c00 */
[C---:B------:R-:W-:Y:S04]  /*4fd0*/  HMMA.16816.F32.BF16 R20, R152.reuse, R136, R20 ;  /* 0x000000889814723c */ /* 0x040fe80000041814 */
[----:B------:R-:W-:Y:S02]  /*4fe0*/  @P0 LEA.HI.X R225, R228, c[0x0][0x1cc], R225, 0x1, P4 ;  /* 0x00007300e4e10a11 */ /* 0x000fe400020f0ce1 */
[----:B------:R-:W-:Y:S02]  /*4ff0*/  @P0 IADD3 R232, P5, R216, UR19, RZ ;  /* 0x00000013d8e80c10 */ /* 0x000fe4000ffbe0ff */
[C---:B------:R-:W-:Y:S01]  /*5000*/  HMMA.16816.F32.BF16 R24, R152.reuse, R138, R24 ;  /* 0x0000008a9818723c */ /* 0x040fe20000041818 */
[----:B------:R-:W3:Y:S03]  /*5010*/  LDSM.16.M88.4 R136, [R191+0xc100] ;  /* 0x00c10000bf88783b */ /* 0x000ee60000000200 */
[----:B------:R-:W-:Y:S02]  /*5020*/  @P0 IADD3 R234, P4, R214, UR19, RZ ;  /* 0x00000013d6ea0c10 */ /* 0x000fe4000ff9e0ff */
[----:B------:R-:W-:Y:S02]  /*5030*/  @P0 IADD3 R0, P6, R200, UR19, RZ ;  /* 0x00000013c8000c10 */ /* 0x000fe4000ffde0ff */
[C---:B------:R-:W-:Y:S04]  /*5040*/  HMMA.16816.F32.BF16 R28, R152.reuse, R164, R28 ;  /* 0x000000a4981c723c */ /* 0x040fe8000004181c */
[----:B------:R-:W-:Y:S02]  /*5050*/  @P0 IADD3.X R229, R215, UR18, RZ, P5, !PT ;  /* 0x00000012d7e50c10 */ /* 0x000fe4000affe4ff */
[C---:B------:R-:W-:Y:S02]  /*5060*/  @P0 LEA R230, P5, R232.reuse, c[0x0][0x1c8], 0x1 ;  /* 0x00007200e8e60a11 */ /* 0x040fe400078a08ff */
[----:B------:R-:W-:Y:S01]  /*5070*/  HMMA.16816.F32.BF16 R32, R152, R166, R32 ;  /* 0x000000a69820723c */ /* 0x000fe20000041820 */
[----:B------:R-:W5:Y:S03]  /*5080*/  LDSM.16.M88.4 R152, [R184+0x800] ;  /* 0x00080000b898783b */ /* 0x000f660000000200 */
[----:B------:R-:W-:Y:S02]  /*5090*/  @P0 LEA.HI.X R231, R232, c[0x0][0x1cc], R229, 0x1, P5 ;  /* 0x00007300e8e70a11 */ /* 0x000fe400028f0ce5 */
[----:B------:R-:W-:Y:S01]  /*50a0*/  LDSM.16.M88.4 R164, [R197+0x8100] ;  /* 0x00810000c5a4783b */ /* 0x000fe20000000200 */
[----:B------:R-:W-:Y:S01]  /*50b0*/  @P0 IADD3.X R233, R213, UR18, RZ, P4, !PT ;  /* 0x00000012d5e90c10 */ /* 0x000fe2000a7fe4ff */
[C---:B----4-:R-:W-:Y:S05]  /*50c0*/  HMMA.16816.F32.BF16 R4, R140.reuse, R168, R4 ;  /* 0x000000a88c04723c */ /* 0x050fea0000041804 */
[----:B------:R-:W-:Y:S02]  /*50d0*/  @P0 LEA R228, P4, R234, c[0x0][0x1c8], 0x1 ;  /* 0x00007200eae40a11 */ /* 0x000fe400078808ff */
[----:B------:R-:W-:Y:S01]  /*50e0*/  @P0 IADD3.X R221, R203, UR18, RZ, P6, !PT ;  /* 0x00000012cbdd0c10 */ /* 0x000fe2000b7fe4ff */
[C---:B------:R-:W-:Y:S01]  /*50f0*/  HMMA.16816.F32.BF16 R8, R140.reuse, R170, R8 ;  /* 0x000000aa8c08723c */ /* 0x040fe20000041808 */
[----:B------:R-:W-:Y:S01]  /*5100*/  LDSM.16.M88.4 R168, [R198+0x14100] ;  /* 0x01410000c6a8783b */ /* 0x000fe20000000200 */
[----:B------:R-:W-:Y:S02]  /*5110*/  USHF.L.U32 UR18, UR13, 0x6, URZ ;  /* 0x000000060d127899 */ /* 0x000fe4000800063f */
[----:B------:R-:W-:Y:S02]  /*5120*/  @P0 LEA R236, P6, R0, c[0x0][0x1c8], 0x1 ;  /* 0x0000720000ec0a11 */ /* 0x000fe400078c08ff */
[----:B------:R-:W-:Y:S02]  /*5130*/  @P0 LEA.HI.X R229, R234, c[0x0][0x1cc], R233, 0x1, P4 ;  /* 0x00007300eae50a11 */ /* 0x000fe400020f0ce9 */
[C---:B------:R-:W-:Y:S01]  /*5140*/  HMMA.16816.F32.BF16 R12, R140.reuse, R172, R12 ;  /* 0x000000ac8c0c723c */ /* 0x040fe2000004180c */
[----:B------:R-:W-:Y:S03]  /*5150*/  PLOP3.LUT P4, PT, PT, PT, UP2, 0x80, 0x0 ;  /* 0x000000000000781c */ /* 0x000fe60003f8f028 */
[----:B------:R-:W-:Y:S01]  /*5160*/  @P0 LEA.HI.X R237, R0, c[0x0][0x1cc], R221, 0x1, P6 ;  /* 0x0000730000ed0a11 */ /* 0x000fe200030f0cdd */
[----:B------:R-:W-:Y:S02]  /*5170*/  IMAD.MOV.U32 R0, RZ, RZ, R204 ;  /* 0x000000ffff007224 */ /* 0x000fe400078e00cc */
[----:B------:R-:W-:Y:S01]  /*5180*/  IMAD.U32 R232, RZ, RZ, UR18 ;  /* 0x00000012ffe87e24 */ /* 0x000fe2000f8e00ff */
[C---:B------:R-:W-:Y:S01]  /*5190*/  HMMA.16816.F32.BF16 R16, R140.reuse, R174, R16 ;  /* 0x000000ae8c10723c */ /* 0x040fe20000041810 */
[----:B------:R-:W-:Y:S05]  /*51a0*/  LDSM.16.M88.4 R172, [R197+0xa100] ;  /* 0x00a10000c5ac783b */ /* 0x000fea0000000200 */
[----:B------:R-:W-:Y:S02]  /*51b0*/  @P4 IMAD.MOV.U32 R0, RZ, RZ, R212 ;  /* 0x000000ffff004224 */ /* 0x000fe400078e00d4 */
[C---:B--2---:R-:W-:Y:S03]  /*51c0*/  HMMA.16816.F32.BF16 R20, R140.reuse, R132, R20 ;  /* 0x000000848c14723c */ /* 0x044fe60000041814 */
[----:B------:R-:W-:Y:S05]  /*51d0*/  SHFL.IDX PT, R221, R0, RZ, 0x1c1f ;  /* 0x001c1fff00dd7589 */ /* 0x000fea00000e0000 */
[C---:B------:R-:W-:Y:S01]  /*51e0*/  HMMA.16816.F32.BF16 R24, R140.reuse, R134, R24 ;  /* 0x000000868c18723c */ /* 0x040fe20000041818 */
[----:B------:R-:W2:Y:S07]  /*51f0*/  LDSM.16.M88.4 R132, [R198+0x10100] ;  /* 0x01010000c684783b */ /* 0x000eae0000000200 */
[C---:B-1----:R-:W-:Y:S08]  /*5200*/  HMMA.16816.F32.BF16 R28, R140.reuse, R144, R28 ;  /* 0x000000908c1c723c */ /* 0x042ff0000004181c */
[----:B------:R-:W-:Y:S01]  /*5210*/  HMMA.16816.F32.BF16 R32, R140, R146, R32 ;  /* 0x000000928c20723c */ /* 0x000fe20000041820 */
[----:B------:R-:W1:Y:S05]  /*5220*/  LDSM.16.M88.4 R140, [R197+0x8900] ;  /* 0x00890000c58c783b */ /* 0x000e6a0000000200 */
[----:B------:R-:W4:Y:S02]  /*5230*/  LDSM.16.M88.4 R144, [R197+0x9100] ;  /* 0x00910000c590783b */ /* 0x000f240000000200 */
[C---:B---3--:R-:W-:Y:S08]  /*5240*/  HMMA.16816.F32.BF16 R4, R136.reuse, R148, R4 ;  /* 0x000000948804723c */ /* 0x048ff00000041804 */
[C---:B------:R-:W-:Y:S01]  /*5250*/  HMMA.16816.F32.BF16 R8, R136.reuse, R150, R8 ;  /* 0x000000968808723c */ /* 0x040fe20000041808 */
[----:B------:R-:W3:Y:S07]  /*5260*/  LDSM.16.M88.4 R148, [R197+0x9900] ;  /* 0x00990000c594783b */ /* 0x000eee0000000200 */
[C---:B-----5:R-:W-:Y:S08]  /*5270*/  HMMA.16816.F32.BF16 R12, R136.reuse, R152, R12 ;  /* 0x00000098880c723c */ /* 0x060ff0000004180c */
[C---:B------:R-:W-:Y:S01]  /*5280*/  HMMA.16816.F32.BF16 R16, R136.reuse, R154, R16 ;  /* 0x0000009a8810723c */ /* 0x040fe20000041810 */
[----:B------:R-:W-:Y:S07]  /*5290*/  LDSM.16.M88.4 R152, [R183] ;  /* 0x00000000b798783b */ /* 0x000fee0000000200 */
[C---:B------:R-:W-:Y:S08]  /*52a0*/  HMMA.16816.F32.BF16 R20, R136.reuse, R156, R20 ;  /* 0x0000009c8814723c */ /* 0x040ff00000041814 */
[C---:B------:R-:W-:Y:S01]  /*52b0*/  HMMA.16816.F32.BF16 R24, R136.reuse, R158, R24 ;  /* 0x0000009e8818723c */ /* 0x040fe20000041818 */
[----:B------:R-:W-:Y:S07]  /*52c0*/  LDSM.16.M88.4 R156, [R182] ;  /* 0x00000000b69c783b */ /* 0x000fee0000000200 */
[C---:B------:R-:W-:Y:S08]  /*52d0*/  HMMA.16816.F32.BF16 R28, R136.reuse, R160, R28 ;  /* 0x000000a0881c723c */ /* 0x040ff0000004181c */
[----:B------:R-:W-:Y:S01]  /*52e0*/  HMMA.16816.F32.BF16 R32, R136, R162, R32 ;  /* 0x000000a28820723c */ /* 0x000fe20000041820 */
[----:B------:R-:W5:Y:S05]  /*52f0*/  LDSM.16.M88.4 R136, [R194+0x10100] ;  /* 0x01010000c288783b */ /* 0x000f6a0000000200 */
[----:B------:R-:W3:Y:S02]  /*5300*/  LDSM.16.M88.4 R160, [R181] ;  /* 0x00000000b5a0783b */ /* 0x000ee40000000200 */
[C---:B--2---:R-:W-:Y:S08]  /*5310*/  HMMA.16816.F32.BF16 R4, R132.reuse, R164, R4 ;  /* 0x000000a48404723c */ /* 0x044ff00000041804 */
[C---:B------:R-:W-:Y:S01]  /*5320*/  HMMA.16816.F32.BF16 R8, R132.reuse, R166, R8 ;  /* 0x000000a68408723c */ /* 0x040fe20000041808 */
[----:B------:R-:W2:Y:S07]  /*5330*/  LDSM.16.M88.4 R164, [R180] ;  /* 0x00000000b4a4783b */ /* 0x000eae0000000200 */
[C---:B-1----:R-:W-:Y:S08]  /*5340*/  HMMA.16816.F32.BF16 R12, R132.reuse, R140, R12 ;  /* 0x0000008c840c723c */ /* 0x042ff0000004180c */
[C---:B------:R-:W-:Y:S01]  /*5350*/  HMMA.16816.F32.BF16 R16, R132.reuse, R142, R16 ;  /* 0x0000008e8410723c */ /* 0x040fe20000041810 */
[----:B------:R-:W-:Y:S07]  /*5360*/  LDSM.16.M88.4 R140, [R193+0x10100] ;  /* 0x01010000c18c783b */ /* 0x000fee0000000200 */
[C---:B----4-:R-:W-:Y:S08]  /*5370*/  HMMA.16816.F32.BF16 R20, R132.reuse, R144, R20 ;  /* 0x000000908414723c */ /* 0x050ff00000041814 */
[C---:B------:R-:W-:Y:S01]  /*5380*/  HMMA.16816.F32.BF16 R24, R132.reuse, R146, R24 ;  /* 0x000000928418723c */ /* 0x040fe20000041818 */
[----:B------:R-:W1:Y:S07]  /*5390*/  LDSM.16.M88.4 R144, [R192+0x8100] ;  /* 0x00810000c090783b */ /* 0x000e6e0000000200 */
[C---:B---3--:R-:W-:Y:S08]  /*53a0*/  HMMA.16816.F32.BF16 R28, R132.reuse, R148, R28 ;  /* 0x00000094841c723c */ /* 0x048ff0000004181c */
[----:B------:R-:W-:Y:S01]  /*53b0*/  HMMA.16816.F32.BF16 R32, R132, R150, R32 ;  /* 0x000000968420723c */ /* 0x000fe20000041820 */
[----:B------:R-:W3:Y:S05]  /*53c0*/  LDSM.16.M88.4 R132, [R192+0x8900] ;  /* 0x00890000c084783b */ /* 0x000eea0000000200 */
[----:B------:R-:W4:Y:S02]  /*53d0*/  LDSM.16.M88.4 R148, [R192+0x9100] ;  /* 0x00910000c094783b */ /* 0x000f240000000200 */
[C---:B-----5:R-:W-:Y:S08]  /*53e0*/  HMMA.16816.F32.BF16 R4, R136.reuse, R152, R4 ;  /* 0x000000988804723c */ /* 0x060ff00000041804 */
        /* <DEDUP_REMOVED lines=8> */
[C---:B--2---:R-:W-:Y:S08]  /*5470*/  HMMA.16816.F32.BF16 R28, R136.reuse, R164, R28 ;  /* 0x000000a4881c723c */ /* 0x044ff0000004181c */
[----:B------:R-:W-:Y:S01]  /*5480*/  HMMA.16816.F32.BF16 R32, R136, R166, R32 ;  /* 0x000000a68820723c */ /* 0x000fe20000041820 */
[----:B------:R-:W2:Y:S05]  /*5490*/  LDSM.16.M88.4 R136, [R192+0x9900] ;  /* 0x00990000c088783b */ /* 0x000eaa0000000200 */
[----:B------:R-:W-:Y:S02]  /*54a0*/  LDSM.16.M88.4 R164, [R184+0x3800] ;  /* 0x00380000b8a4783b */ /* 0x000fe40000000200 */
        /* <DEDUP_REMOVED lines=11> */
[----:B------:R-:W2:Y:S05]  /*5560*/  LDSM.16.M88.4 R136, [R197+0xb100] ;  /* 0x00b10000c588783b */ /* 0x000eaa0000000200 */
[----:B------:R-:W4:Y:S02]  /*5570*/  LDSM.16.M88.4 R140, [R197+0xb900] ;  /* 0x00b90000c58c783b */ /* 0x000f240000000200 */
[C---:B------:R-:W-:Y:S08]  /*5580*/  HMMA.16816.F32.BF16 R4, R152.reuse, R156, R4 ;  /* 0x0000009c9804723c */ /* 0x040ff00000041804 */
[C---:B------:R-:W-:Y:S01]  /*5590*/  HMMA.16816.F32.BF16 R8, R152.reuse, R158, R8 ;  /* 0x0000009e9808723c */ /* 0x040fe20000041808 */
[----:B------:R-:W5:Y:S07]  /*55a0*/  LDSM.16.M88.4 R156, [R179] ;  /* 0x00000000b39c783b */ /* 0x000f6e0000000200 */
[C---:B------:R-:W-:Y:S08]  /*55b0*/  HMMA.16816.F32.BF16 R12, R152.reuse, R160, R12 ;  /* 0x000000a0980c723c */ /* 0x040ff0000004180c */
[C---:B------:R-:W-:Y:S01]  /*55c0*/  HMMA.16816.F32.BF16 R16, R152.reuse, R162, R16 ;  /* 0x000000a29810723c */ /* 0x040fe20000041810 */
[----:B------:R-:W-:Y:S07]  /*55d0*/  LDSM.16.M88.4 R160, [R192+0xb100] ;  /* 0x00b10000c0a0783b */ /* 0x000fee0000000200 */
[C---:B-1----:R-:W-:Y:S08]  /*55e0*/  HMMA.16816.F32.BF16 R20, R152.reuse, R144, R20 ;  /* 0x000000909814723c */ /* 0x042ff00000041814 */
[C---:B------:R-:W-:Y:S01]  /*55f0*/  HMMA.16816.F32.BF16 R24, R152.reuse, R146, R24 ;  /* 0x000000929818723c */ /* 0x040fe20000041818 */
[----:B------:R-:W1:Y:S07]  /*5600*/  LDSM.16.M88.4 R144, [R178] ;  /* 0x00000000b290783b */ /* 0x000e6e0000000200 */
[C---:B------:R-:W-:Y:S08]  /*5610*/  HMMA.16816.F32.BF16 R28, R152.reuse, R164, R28 ;  /* 0x000000a4981c723c */ /* 0x040ff0000004181c */
[----:B------:R-:W-:Y:S01]  /*5620*/  HMMA.16816.F32.BF16 R32, R152, R166, R32 ;  /* 0x000000a69820723c */ /* 0x000fe20000041820 */
[----:B------:R-:W1:Y:S05]  /*5630*/  LDSM.16.M88.4 R152, [R177] ;  /* 0x00000000b198783b */ /* 0x000e6a0000000200 */
[----:B------:R-:W-:Y:S02]  /*5640*/  LDSM.16.M88.4 R164, [R184+0x4000] ;  /* 0x00400000b8a4783b */ /* 0x000fe40000000200 */
[C---:B------:R-:W-:Y:S08]  /*5650*/  HMMA.16816.F32.BF16 R4, R168.reuse, R172, R4 ;  /* 0x000000aca804723c */ /* 0x040ff00000041804 */
[C---:B------:R-:W-:Y:S08]  /*5660*/  HMMA.16816.F32.BF16 R8, R168.reuse, R174, R8 ;  /* 0x000000aea808723c */ /* 0x040ff00000041808 */
[C---:B---3--:R-:W-:Y:S08]  /*5670*/  HMMA.16816.F32.BF16 R12, R168.reuse, R132, R12 ;  /* 0x00000084a80c723c */ /* 0x048ff0000004180c */
[C---:B------:R-:W-:Y:S01]  /*5680*/  HMMA.16816.F32.BF16 R16, R168.reuse, R134, R16 ;  /* 0x00000086a810723c */ /* 0x040fe20000041810 */
[----:B------:R-:W3:Y:S07]  /*5690*/  LDSM.16.M88.4 R132, [R176] ;  /* 0x00000000b084783b */ /* 0x000eee0000000200 */
[C---:B--2---:R-:W-:Y:S08]  /*56a0*/  HMMA.16816.F32.BF16 R20, R168.reuse, R136, R20 ;  /* 0x00000088a814723c */ /* 0x044ff00000041814 */
[C---:B------:R-:W-:Y:S01]  /*56b0*/  HMMA.16816.F32.BF16 R24, R168.reuse, R138, R24 ;  /* 0x0000008aa818723c */ /* 0x040fe20000041818 */
[----:B------:R-:W-:Y:S07]  /*56c0*/  LDSM.16.M88.4 R136, [R193+0x14100] ;  /* 0x01410000c188783b */ /* 0x000fee0000000200 */
[C---:B----4-:R-:W-:Y:S08]  /*56d0*/  HMMA.16816.F32.BF16 R28, R168.reuse, R140, R28 ;  /* 0x0000008ca81c723c */ /* 0x050ff0000004181c */
[----:B------:R-:W-:Y:S01]  /*56e0*/  HMMA.16816.F32.BF16 R32, R168, R142, R32 ;  /* 0x0000008ea820723c */ /* 0x000fe20000041820 */
[----:B------:R-:W2:Y:S07]  /*56f0*/  LDSM.16.M88.4 R140, [R192+0xa100] ;  /* 0x00a10000c08c783b */ /* 0x000eae0000000200 */
[C---:B-----5:R-:W-:Y:S08]  /*5700*/  HMMA.16816.F32.BF16 R4, R148.reuse, R156, R4 ;  /* 0x0000009c9404723c */ /* 0x060ff00000041804 */
[C---:B------:R-:W-:Y:S01]  /*5710*/  HMMA.16816.F32.BF16 R8, R148.reuse, R158, R8 ;  /* 0x0000009e9408723c */ /* 0x040fe20000041808 */
[----:B------:R-:W4:Y:S07]  /*5720*/  LDSM.16.M88.4 R156, [R192+0xa900] ;  /* 0x00a90000c09c783b */ /* 0x000f2e0000000200 */
[C---:B-1----:R-:W-:Y:S08]  /*5730*/  HMMA.16816.F32.BF16 R12, R148.reuse, R144, R12 ;  /* 0x00000090940c723c */ /* 0x042ff0000004180c */
[C---:B------:R-:W-:Y:S01]  /*5740*/  HMMA.16816.F32.BF16 R16, R148.reuse, R146, R16 ;  /* 0x000000929410723c */ /* 0x040fe20000041810 */
[----:B------:R-:W1:Y:S07]  /*5750*/  LDSM.16.M88.4 R144, [R192+0xb900] ;  /* 0x00b90000c090783b */ /* 0x000e6e0000000200 */
[C---:B------:R-:W-:Y:S08]  /*5760*/  HMMA.16816.F32.BF16 R20, R148.reuse, R152, R20 ;  /* 0x000000989414723c */ /* 0x040ff00000041814 */
[C---:B------:R-:W-:Y:S01]  /*5770*/  HMMA.16816.F32.BF16 R24, R148.reuse, R154, R24 ;  /* 0x0000009a9418723c */ /* 0x040fe20000041818 */
[----:B------:R-:W5:Y:S07]  /*5780*/  LDSM.16.M88.4 R152, [R191+0x14100] ;  /* 0x01410000bf98783b */ /* 0x000f6e0000000200 */
[C---:B---3--:R-:W-:Y:S08]  /*5790*/  HMMA.16816.F32.BF16 R28, R148.reuse, R132, R28 ;  /* 0x00000084941c723c */ /* 0x048ff0000004181c */
[----:B------:R-:W-:Y:S01]  /*57a0*/  HMMA.16816.F32.BF16 R32, R148, R134, R32 ;  /* 0x000000869420723c */ /* 0x000fe20000041820 */
[----:B------:R-:W3:Y:S07]  /*57b0*/  LDSM.16.M88.4 R132, [R184+0x4800] ;  /* 0x00480000b884783b */ /* 0x000eee0000000200 */
[C---:B--2---:R-:W-:Y:S08]  /*57c0*/  HMMA.16816.F32.BF16 R4, R136.reuse, R140, R4 ;  /* 0x0000008c8804723c */ /* 0x044ff00000041804 */
[C---:B------:R-:W-:Y:S08]  /*57d0*/  HMMA.16816.F32.BF16 R8, R136.reuse, R142, R8 ;  /* 0x0000008e8808723c */ /* 0x040ff00000041808 */
[C---:B----4-:R-:W-:Y:S08]  /*57e0*/  HMMA.16816.F32.BF16 R12, R136.reuse, R156, R12 ;  /* 0x0000009c880c723c */ /* 0x050ff0000004180c */
[C---:B------:R-:W-:Y:S08]  /*57f0*/  HMMA.16816.F32.BF16 R16, R136.reuse, R158, R16 ;  /* 0x0000009e8810723c */ /* 0x040ff00000041810 */
[C---:B------:R-:W-:Y:S08]  /*5800*/  HMMA.16816.F32.BF16 R20, R136.reuse, R160, R20 ;  /* 0x000000a08814723c */ /* 0x040ff00000041814 */
[C---:B------:R-:W-:Y:S08]  /*5810*/  HMMA.16816.F32.BF16 R24, R136.reuse, R162, R24 ;  /* 0x000000a28818723c */ /* 0x040ff00000041818 */
[C---:B-1----:R-:W-:Y:S08]  /*5820*/  HMMA.16816.F32.BF16 R28, R136.reuse, R144, R28 ;  /* 0x00000090881c723c */ /* 0x042ff0000004181c */
[----:B------:R-:W-:Y:S01]  /*5830*/  HMMA.16816.F32.BF16 R32, R136, R146, R32 ;  /* 0x000000928820723c */ /* 0x000fe20000041820 */
[----:B------:R-:W1:Y:S07]  /*5840*/  LDSM.16.M88.4 R136, [R184+0x5000] ;  /* 0x00500000b888783b */ /* 0x000e6e0000000200 */
[C---:B-----5:R-:W-:Y:S08]  /*5850*/  HMMA.16816.F32.BF16 R4, R152.reuse, R164, R4 ;  /* 0x000000a49804723c */ /* 0x060ff00000041804 */
[C---:B------:R-:W-:Y:S08]  /*5860*/  HMMA.16816.F32.BF16 R8, R152.reuse, R166, R8 ;  /* 0x000000a69808723c */ /* 0x040ff00000041808 */
[C---:B---3--:R-:W-:Y:S08]  /*5870*/  HMMA.16816.F32.BF16 R12, R152.reuse, R132, R12 ;  /* 0x00000084980c723c */ /* 0x048ff0000004180c */
[C---:B------:R-:W-:Y:S01]  /*5880*/  HMMA.16816.F32.BF16 R16, R152.reuse, R134, R16 ;  /* 0x000000869810723c */ /* 0x040fe20000041810 */
[----:B------:R-:W2:Y:S01]  /*5890*/  LDSM.16.M88.4 R132, [R184+0x5800] ;  /* 0x00580000b884783b */ /* 0x000ea20000000200 */
[----:B------:R-:W-:Y:S04]  /*58a0*/  DEPBAR.LE SB0, 0x0 ;  /* 0x000080000000791a */ /* 0x000fe80000000000 */
[----:B------:R-:W-:Y:S02]  /*58b0*/  BAR.SYNC.DEFER_BLOCKING 0x0 ;  /* 0x0000000000007b1d */ /* 0x000fe40000010000 */
[C---:B-1----:R-:W-:Y:S08]  /*58c0*/  HMMA.16816.F32.BF16 R20, R152.reuse, R136, R20 ;  /* 0x000000889814723c */ /* 0x042ff00000041814 */
[C---:B------:R-:W-:Y:S01]  /*58d0*/  HMMA.16816.F32.BF16 R24, R152.reuse, R138, R24 ;  /* 0x0000008a9818723c */ /* 0x040fe20000041818 */
[----:B------:R-:W-:Y:S01]  /*58e0*/  @!PT LDS RZ, [RZ] ;  /* 0x00000000fffff984 */ /* 0x000fe20000000800 */
[----:B------:R-:W-:Y:S01]  /*58f0*/  @!PT LDS RZ, [RZ] ;  /* 0x00000000fffff984 */ /* 0x000fe20000000800 */
[----:B------:R-:W-:Y:S01]  /*5900*/  @!PT LDS RZ, [RZ] ;  /* 0x00000000fffff984 */ /* 0x000fe20000000800 */
[----:B------:R1:W-:Y:S05]  /*5910*/  @P0 LDGSTS.E.BYPASS.LTC128B.128 [R199+0x6100], [R222.64], !P3 ;  /* 0x06100000dec70fae */ /* 0x0003ea000d901d50 */
[----:B------:R3:W-:Y:S05]  /*5920*/  @P0 LDGSTS.E.BYPASS.LTC128B.128 [R199+0x8100], [R226.64], !P2 ;  /* 0x08100000e2c70fae */ /* 0x0007ea000d101d50 */
[----:B------:R4:W-:Y:S01]  /*5930*/  @P0 LDGSTS.E.BYPASS.LTC128B.128 [R199+0xa100], [R224.64], !P1 ;  /* 0x0a100000e0c70fae */ /* 0x0009e2000c901d50 */
[C---:B--2---:R-:W-:Y:S04]  /*5940*/  HMMA.16816.F32.BF16 R28, R152.reuse, R132, R28 ;  /* 0x00000084981c723c */ /* 0x044fe8000004181c */
[----:B------:R3:W-:Y:S04]  /*5950*/  @P0 LDGSTS.E.BYPASS.LTC128B.128 [R199+0x7100], [R236.64], !P3 ;  /* 0x07100000ecc70fae */ /* 0x0007e8000d901d50 */
[----:B------:R-:W-:Y:S01]  /*5960*/  HMMA.16816.F32.BF16 R32, R152, R134, R32 ;  /* 0x000000869820723c */ /* 0x000fe20000041820 */
[----:B------:R3:W-:Y:S05]  /*5970*/  @P0 LDGSTS.E.BYPASS.LTC128B.128 [R199+0x9100], [R230.64], !P2 ;  /* 0x09100000e6c70fae */ /* 0x0007ea000d101d50 */
[----:B------:R3:W-:Y:S01]  /*5980*/  @P0 LDGSTS.E.BYPASS.LTC128B.128 [R199+0xb100], [R228.64], !P1 ;  /* 0x0b100000e4c70fae */ /* 0x0007e2000c901d50 */
[----:B------:R-:W-:Y:S02]  /*5990*/  PLOP3.LUT P0, PT, PT, PT, UP1, 0x40, 0x0 ;  /* 0x000000000000781c */ /* 0x000fe40003f0e818 */
[----:B-1----:R-:W-:Y:S02]  /*59a0*/  IADD3 R222, -R205, 0x1, -R232 ;  /* 0x00000001cdde7810 */ /* 0x002fe40007ffe9e8 */
[----:B------:R-:W0:Y:S02]  /*59b0*/  LDGDEPBAR ;  /* 0x00000000000079af */ /* 0x000e240000000000 */
[----:B------:R-:W-:Y:S04]  /*59c0*/  IADD3 R222, R222, c[0x0][0x1d0], RZ ;  /* 0x00007400dede7a10 */ /* 0x000fe80007ffe0ff */
[----:B------:R-:W-:Y:S04]  /*59d0*/  IADD3 R222, R222, -c[0x0][0x168], RZ ;  /* 0x80005a00dede7a10 */ /* 0x000fe80007ffe0ff */
[C---:B----4-:R-:W-:Y:S02]  /*59e0*/  IADD3 R224, R222.reuse, c[0x0][0x328], RZ ;  /* 0x0000ca00dee07a10 */ /* 0x050fe40007ffe0ff */
[----:B------:R-:W-:Y:S03]  /*59f0*/  IADD3 R222, R222, UR14, RZ ;  /* 0x0000000edede7c10 */ /* 0x000fe6000fffe0ff */
[--C-:B------:R-:W-:Y:S02]  /*5a00*/  IMAD.IADD R225, R224, 0x1, R221.reuse ;  /* 0x00000001e0e17824 */ /* 0x100fe400078e02dd */
[----:B------:R-:W-:Y:S01]  /*5a10*/  IMAD.IADD R223, R222, 0x1, R221 ;  /* 0x00000001dedf7824 */ /* 0x000fe200078e02dd */
        /* <DEDUP_REMOVED lines=15> */
.L_x_1500:
[----:B------:R-:W-:Y:S04]  /*5b10*/  MOV R132, c[0x0][0x32c] ;  /* 0x0000cb0000847a02 */ /* 0x000fe80000000f00 */
[----:B------:R-:W-:Y:S11]  /*5b20*/  ISETP.NE.AND P0, PT, R132, 0x1, PT ;  /* 0x000000018400780c */ /* 0x000ff60003f05270 */
[----:B------:R-:W-:Y:S02]  /*5b30*/  @!UPT UIADD3 URZ, URZ, URZ, URZ ;  /* 0x0000003f3f3ff290 */ /* 0x000fe4000fffe03f */
[----:B------:R-:W-:Y:S05]  /*5b40*/  @P0 IMAD.HI.U32 R132, R133, c[0x0][0x330], RZ ;  /* 0x0000cc0085840a27 */ /* 0x000fea00078e00ff */
[----:B------:R-:W-:Y:S02]  /*5b50*/  @P0 SHF.R.U32.HI R133, RZ, c[0x0][0x334], R132 ;  /* 0x0000cd00ff850a19 */ /* 0x000fe40000011684 */
.L_x_1501:
[----:B------:R-:W-:Y:S05]  /*5b60*/  BSYNC B0 ;  /* 0x0000000000007941 */ /* 0x000fea0003800000 */
.L_x_1499:
[----:B------:R-:W-:Y:S04]  /*5b70*/  IMAD.MOV.U32 R132, RZ, RZ, c[0x0][0x32c] ;  /* 0x0000cb00ff847624 */ /* 0x000fe800078e00ff */
[----:B------:R-:W-:Y:S04]  /*5b80*/  IMAD R132, R133, R132, -UR18 ;  /* 0x8000001285847e24 */ /* 0x000fe8000f8e0284 */
[----:B------:R-:W-:Y:S05]  /*5b90*/  IMAD.IADD R134, R132, 0x1, -R205 ;  /* 0x0000000184867824 */ /* 0x000fea00078e0acd */
[----:B------:R-:W-:Y:S02]  /*5ba0*/  IADD3 R132, R134, c[0x0][0x32c], RZ ;  /* 0x0000cb0086847a10 */ /* 0x000fe40007ffe0ff */
[----:B------:R-:W-:Y:S02]  /*5bb0*/  IMNMX R223, R223, R134, !PT ;  /* 0x00000086dfdf7217 */ /* 0x000fe40007800200 */
[----:B------:R-:W-:Y:S02]  /*5bc0*/  IMNMX R225, R225, R132, PT ;  /* 0x00000084e1e17217 */ /* 0x000fe40003800200 */
.L_x_1498:
[----:B------:R-:W-:Y:S06]  /*5bd0*/  UISETP.GT.AND UP0, UPT, UR13, -0x1, UPT ;  /* 0xffffffff0d00788c */ /* 0x000fec000bf04270 */
[----:B------:R-:W-:Y:S04]  /*5be0*/  PLOP3.LUT P0, PT, PT, PT, UP0, 0x80, 0x0 ;  /* 0x000000000000781c */ /* 0x000fe80003f0f008 */
[C---:B------:R-:W-:Y:S02]  /*5bf0*/  ISETP.GT.AND P4, PT, R223.reuse, 0x1, P0 ;  /* 0x00000001df00780c */ /* 0x040fe40000784270 */
[----:B------:R-:W-:Y:S02]  /*5c00*/  ISETP.GT.AND P5, PT, R223, RZ, P0 ;  /* 0x000000ffdf00720c */ /* 0x000fe400007a4270 */
[C---:B------:R-:W-:Y:S02]  /*5c10*/  ISETP.LT.OR P4, PT, R225.reuse, 0x2, P4 ;  /* 0x00000002e100780c */ /* 0x040fe40002781670 */
[----:B------:R-:W-:Y:S02]  /*5c20*/  ISETP.LT.OR P5, PT, R225, 0x1, P5 ;  /* 0x00000001e100780c */ /* 0x000fe40002fa1670 */
[----:B------:R-:W-:Y:S02]  /*5c30*/  FSEL R136, R5, -INF , !P4 ;  /* 0xff80000005887808 */ /* 0x000fe40006000000 */
[C---:B------:R-:W-:Y:S01]  /*5c40*/  ISETP.GT.AND P4, PT, R223.reuse, 0x10, P0 ;  /* 0x00000010df00780c */ /* 0x040fe20000784270 */
[----:B------:R-:W1:Y:S01]  /*5c50*/  SHFL.IDX PT, R5, R0, 0x1, 0x1c1f ;  /* 0x003c1f0000057f89 */ /* 0x000e6200000e0000 */
        /* <DEDUP_REMOVED lines=10> */
[----:B------:R-:W-:Y:S02]  /*5d00*/  ISETP.GT.AND P6, PT, R223, 0x11, P0 ;  /* 0x00000011df00780c */ /* 0x000fe400007c4270 */
[----:B------:R-:W-:Y:S01]  /*5d10*/  FSEL R8, R9, -INF , !P5 ;  /* 0xff80000009087808 */ /* 0x000fe20006800000 */
[--C-:B-1----:R-:W-:Y:S01]  /*5d20*/  IMAD.IADD R224, R224, 0x1, R5.reuse ;  /* 0x00000001e0e07824 */ /* 0x102fe200078e0205 */
[----:B------:R-:W-:Y:S01]  /*5d30*/  ISETP.GT.AND P5, PT, R223, 0x18, P0 ;  /* 0x00000018df00780c */ /* 0x000fe200007a4270 */
[----:B------:R-:W-:Y:S01]  /*5d40*/  IMAD.IADD R222, R222, 0x1, R5 ;  /* 0x00000001dede7824 */ /* 0x000fe200078e0205 */
        /* <DEDUP_REMOVED lines=45> */
.L_x_1504:
[----:B------:R-:W-:Y:S04]  /*6020*/  MOV R0, c[0x0][0x32c] ;  /* 0x0000cb0000007a02 */ /* 0x000fe80000000f00 */
[----:B------:R-:W-:Y:S11]  /*6030*/  ISETP.NE.AND P4, PT, R0, 0x1, PT ;  /* 0x000000010000780c */ /* 0x000ff60003f85270 */
[----:B------:R-:W-:Y:S02]  /*6040*/  @!UPT UIADD3 URZ, URZ, URZ, URZ ;  /* 0x0000003f3f3ff290 */ /* 0x000fe4000fffe03f */
[----:B------:R-:W-:Y:S05]  /*6050*/  @P4 IMAD.HI.U32 R0, R5, c[0x0][0x330], RZ ;  /* 0x0000cc0005004a27 */ /* 0x000fea00078e00ff */
[----:B------:R-:W-:Y:S02]  /*6060*/  @P4 SHF.R.U32.HI R5, RZ, c[0x0][0x334], R0 ;  /* 0x0000cd00ff054a19 */ /* 0x000fe40000011600 */
.L_x_1505:
[----:B------:R-:W-:Y:S05]  /*6070*/  BSYNC B0 ;  /* 0x0000000000007941 */ /* 0x000fea0003800000 */
.L_x_1503:
[----:B------:R-:W-:Y:S04]  /*6080*/  IMAD.MOV.U32 R0, RZ, RZ, c[0x0][0x32c] ;  /* 0x0000cb00ff007624 */ /* 0x000fe800078e00ff */
[----:B------:R-:W-:Y:S04]  /*6090*/  IMAD R0, R5, R0, -UR18 ;  /* 0x8000001205007e24 */ /* 0x000fe8000f8e0200 */
[----:B------:R-:W-:Y:S05]  /*60a0*/  IMAD.IADD R9, R0, 0x1, -R205 ;  /* 0x0000000100097824 */ /* 0x000fea00078e0acd */
[----:B------:R-:W-:Y:S02]  /*60b0*/  IADD3 R5, R9, c[0x0][0x32c], RZ ;  /* 0x0000cb0009057a10 */ /* 0x000fe40007ffe0ff */
[----:B------:R-:W-:Y:S02]  /*60c0*/  IMNMX R222, R222, R9, !PT ;  /* 0x00000009dede7217 */ /* 0x000fe40007800200 */
[----:B------:R-:W-:Y:S02]  /*60d0*/  IMNMX R224, R224, R5, PT ;  /* 0x00000005e0e07217 */ /* 0x000fe40003800200 */
.L_x_1502:
[----:B------:R-:W-:Y:S01]  /*60e0*/  FMNMX.FTZ R5, R138, R3, !PT ;  /* 0x000000038a057209 */ /* 0x000fe20007810000 */
[----:B------:R-:W-:Y:S01]  /*60f0*/  UISETP.GT.AND UP0, UPT, UR13, UR15, UPT ;  /* 0x0000000f0d00728c */ /* 0x000fe2000bf04270 */
[----:B------:R-:W-:Y:S01]  /*6100*/  ISETP.GT.AND P6, PT, R222, RZ, P0 ;  /* 0x000000ffde00720c */ /* 0x000fe200007c4270 */
[----:B------:R-:W-:Y:S01]  /*6110*/  UIADD3 UR13, UR13, -0x1, URZ ;  /* 0xffffffff0d0d7890 */ /* 0x000fe2000fffe03f */
[----:B------:R-:W-:Y:S02]  /*6120*/  FMNMX.FTZ R5, R136, R5, !PT ;  /* 0x0000000588057209 */ /* 0x000fe40007810000 */
[----:B------:R-:W-:Y:S02]  /*6130*/  ISETP.GT.AND P5, PT, R222, 0x1, P0 ;  /* 0x00000001de00780c */ /* 0x000fe400007a4270 */
[----:B------:R-:W-:Y:S02]  /*6140*/  FMNMX.FTZ R5, R134, R5, !PT ;  /* 0x0000000586057209 */ /* 0x000fe40007810000 */
[----:B------:R-:W-:Y:S02]  /*6150*/  ISETP.LT.OR P6, PT, R224, 0x1, P6 ;  /* 0x00000001e000780c */ /* 0x000fe400037c1670 */
[----:B------:R-:W-:Y:S02]  /*6160*/  FMNMX.FTZ R5, R8, R5, !PT ;  /* 0x0000000508057209 */ /* 0x000fe40007810000 */
[----:B------:R-:W-:Y:S02]  /*6170*/  ISETP.LT.OR P5, PT, R224, 0x2, P5 ;  /* 0x00000002e000780c */ /* 0x000fe40002fa1670 */
[----:B------:R-:W-:Y:S02]  /*6180*/  FMNMX.FTZ R5, R166, R5, !PT ;  /* 0x00000005a6057209 */ /* 0x000fe40007810000 */
[----:B------:R-:W-:Y:S02]  /*6190*/  ISETP.GT.AND P4, PT, R222, 0x8, P0 ;  /* 0x00000008de00780c */ /* 0x000fe40000784270 */
[----:B------:R-:W-:Y:S02]  /*61a0*/  FMNMX.FTZ R5, R168, R5, !PT ;  /* 0x00000005a8057209 */ /* 0x000fe40007810000 */
[----:B------:R-:W-:Y:S02]  /*61b0*/  FSEL R17, R6, -INF , !P6 ;  /* 0xff80000006117808 */ /* 0x000fe40007000000 */
        /* <DEDUP_REMOVED lines=9> */
[----:B------:R-:W-:Y:S02]  /*6250*/  FMNMX.FTZ R0, R13, R0, !PT ;  /* 0x000000000d007209 */ /* 0x000fe40007810000 */
[----:B------:R-:W-:Y:S02]  /*6260*/  ISETP.GT.AND P5, PT, R222, 0x10, P0 ;  /* 0x00000010de00780c */ /* 0x000fe400007a4270 */
[----:B------:R-:W-:Y:S02]  /*6270*/  ISETP.LT.OR P6, PT, R224, 0xa, P6 ;  /* 0x0000000ae000780c */ /* 0x000fe400037c1670 */
[----:B------:R-:W-:Y:S02]  /*6280*/  FSEL R9, R10, -INF , !P4 ;  /* 0xff8000000a097808 */ /* 0x000fe40006000000 */
[----:B------:R-:W-:Y:S02]  /*6290*/  ISETP.GT.AND P4, PT, R222, 0x11, P0 ;  /* 0x00000011de00780c */ /* 0x000fe40000784270 */
[----:B------:R-:W-:Y:S02]  /*62a0*/  FMNMX.FTZ R4, R152, R5, !PT ;  /* 0x0000000598047209 */ /* 0x000fe40007810000 */
[----:B------:R-:W-:Y:S02]  /*62b0*/  FSEL R11, R11, -INF , !P6 ;  /* 0xff8000000b0b7808 */ /* 0x000fe40007000000 */
[C---:B------:R-:W-:Y:S02]  /*62c0*/  ISETP.LT.OR P5, PT, R224.reuse, 0x11, P5 ;  /* 0x00000011e000780c */ /* 0x040fe40002fa1670 */
[----:B------:R-:W-:Y:S02]  /*62d0*/  ISETP.LT.OR P4, PT, R224, 0x12, P4 ;  /* 0x00000012e000780c */ /* 0x000fe40002781670 */
[----:B------:R-:W-:Y:S02]  /*62e0*/  FMNMX.FTZ R0, R9, R0, !PT ;  /* 0x0000000009007209 */ /* 0x000fe40007810000 */
[----:B------:R-:W-:Y:S02]  /*62f0*/  FMNMX.FTZ R5, R151, R4, !PT ;  /* 0x0000000497057209 */ /* 0x000fe40007810000 */
[----:B------:R-:W-:Y:S02]  /*6300*/  FSEL R173, R14, -INF , !P5 ;  /* 0xff8000000ead7808 */ /* 0x000fe40006800000 */
[----:B------:R-:W-:Y:S02]  /*6310*/  FSEL R171, R15, -INF , !P4 ;  /* 0xff8000000fab7808 */ /* 0x000fe40006000000 */
[C---:B------:R-:W-:Y:S02]  /*6320*/  ISETP.GT.AND P5, PT, R222.reuse, 0x18, P0 ;  /* 0x00000018de00780c */ /* 0x040fe400007a4270 */
[----:B------:R-:W-:Y:S02]  /*6330*/  ISETP.GT.AND P4, PT, R222, 0x19, P0 ;  /* 0x00000019de00780c */ /* 0x000fe40000784270 */
[----:B------:R-:W-:Y:S02]  /*6340*/  FMNMX.FTZ R0, R11, R0, !PT ;  /* 0x000000000b007209 */ /* 0x000fe40007810000 */
[----:B------:R-:W-:Y:S02]  /*6350*/  FMNMX.FTZ R5, R150, R5, !PT ;  /* 0x0000000596057209 */ /* 0x000fe40007810000 */
[C---:B------:R-:W-:Y:S02]  /*6360*/  ISETP.LT.OR P5, PT, R224.reuse, 0x19, P5 ;  /* 0x00000019e000780c */ /* 0x040fe40002fa1670 */
[----:B------:R-:W-:Y:S02]  /*6370*/  ISETP.LT.OR P4, PT, R224, 0x1a, P4 ;  /* 0x0000001ae000780c */ /* 0x000fe40002781670 */
[----:B------:R-:W-:Y:S02]  /*6380*/  FMNMX.FTZ R0, R173, R0, !PT ;  /* 0x00000000ad007209 */ /* 0x000fe40007810000 */
[----:B------:R-:W-:Y:S02]  /*6390*/  FMNMX.FTZ R7, R148, R5, !PT ;  /* 0x0000000594077209 */ /* 0x000fe40007810000 */
[----:B------:R-:W-:Y:S02]  /*63a0*/  FSEL R143, R18, -INF , !P5 ;  /* 0xff800000128f7808 */ /* 0x000fe40006800000 */
[----:B------:R-:W-:Y:S02]  /*63b0*/  FSEL R141, R19, -INF , !P4 ;  /* 0xff800000138d7808 */ /* 0x000fe40006000000 */
[----:B------:R-:W-:Y:S02]  /*63c0*/  ISETP.GT.AND P4, PT, R222, 0x20, P0 ;  /* 0x00000020de00780c */ /* 0x000fe40000784270 */
[----:B------:R-:W-:Y:S02]  /*63d0*/  FMNMX.FTZ R4, R171, R0, !PT ;  /* 0x00000000ab047209 */ /* 0x000fe40007810000 */
[----:B------:R-:W-:Y:S02]  /*63e0*/  FMNMX.FTZ R5, R146, R7, !PT ;  /* 0x0000000792057209 */ /* 0x000fe40007810000 */
[----:B------:R-:W-:Y:S02]  /*63f0*/  FMNMX.FTZ R4, R143, R4, !PT ;  /* 0x000000048f047209 */ /* 0x000fe40007810000 */
[----:B------:R-:W-:Y:S01]  /*6400*/  ISETP.GT.AND P6, PT, R222, 0x21, P0 ;  /* 0x00000021de00780c */ /* 0x000fe200007c4270 */
[----:B------:R-:W1:Y:S01]  /*6410*/  SHFL.BFLY PT, R0, R5, 0x2, 0x1f ;  /* 0x0c401f0005007f89 */ /* 0x000e6200000e0000 */
[----:B------:R-:W-:Y:S02]  /*6420*/  ISETP.LT.OR P4, PT, R224, 0x21, P4 ;  /* 0x00000021e000780c */ /* 0x000fe40002781670 */
[----:B------:R-:W-:Y:S02]  /*6430*/  FMNMX.FTZ R4, R141, R4, !PT ;  /* 0x000000048d047209 */ /* 0x000fe40007810000 */
[----:B------:R-:W-:Y:S02]  /*6440*/  FSEL R175, R22, -INF , !P4 ;  /* 0xff80000016af7808 */ /* 0x000fe40006000000 */
[----:B------:R-:W-:Y:S02]  /*6450*/  ISETP.GT.AND P5, PT, R222, 0x28, P0 ;  /* 0x00000028de00780c */ /* 0x000fe400007a4270 */
[----:B------:R-:W-:Y:S02]  /*6460*/  ISETP.LT.OR P6, PT, R224, 0x22, P6 ;  /* 0x00000022e000780c */ /* 0x000fe400037c1670 */
[----:B------:R-:W-:Y:S02]  /*6470*/  ISETP.GT.AND P4, PT, R222, 0x29, P0 ;  /* 0x00000029de00780c */ /* 0x000fe40000784270 */
[----:B------:R-:W-:Y:S02]  /*6480*/  FSEL R159, R23, -INF , !P6 ;  /* 0xff800000179f7808 */ /* 0x000fe40007000000 */
[----:B------:R-:W-:Y:S01]  /*6490*/  ISETP.LT.OR P5, PT, R224, 0x29, P5 ;  /* 0x00000029e000780c */ /* 0x000fe20002fa1670 */
[----:B------:R-:W-:Y:S01]  /*64a0*/  LDSM.16.MT88.4 R20, [R190+0x100] ;  /* 0x00010000be14783b */ /* 0x000fe20000004200 */
[----:B------:R-:W-:Y:S02]  /*64b0*/  FMNMX.FTZ R4, R175, R4, !PT ;  /* 0x00000004af047209 */ /* 0x000fe40007810000 */
[----:B------:R-:W-:Y:S02]  /*64c0*/  FSEL R157, R26, -INF , !P5 ;  /* 0xff8000001a9d7808 */ /* 0x000fe40006800000 */
[----:B------:R-:W-:Y:S02]  /*64d0*/  FMNMX.FTZ R4, R159, R4, !PT ;  /* 0x000000049f047209 */ /* 0x000fe40007810000 */
[----:B------:R-:W-:Y:S02]  /*64e0*/  ISETP.LT.OR P4, PT, R224, 0x2a, P4 ;  /* 0x0000002ae000780c */ /* 0x000fe40002781670 */
[C---:B------:R-:W-:Y:S02]  /*64f0*/  ISETP.GT.AND P6, PT, R222.reuse, 0x30, P0 ;  /* 0x00000030de00780c */ /* 0x040fe400007c4270 */
[----:B------:R-:W-:Y:S02]  /*6500*/  FSEL R155, R27, -INF , !P4 ;  /* 0xff8000001b9b7808 */ /* 0x000fe40006000000 */
[----:B------:R-:W-:Y:S02]  /*6510*/  FMNMX.FTZ R4, R157, R4, !PT ;  /* 0x000000049d047209 */ /* 0x000fe40007810000 */
[----:B------:R-:W-:Y:S02]  /*6520*/  ISETP.GT.AND P5, PT, R222, 0x31, P0 ;  /* 0x00000031de00780c */ /* 0x000fe400007a4270 */
[----:B------:R-:W-:Y:S02]  /*6530*/  ISETP.LT.OR P6, PT, R224, 0x31, P6 ;  /* 0x00000031e000780c */ /* 0x000fe400037c1670 */
[----:B------:R-:W-:Y:S02]  /*6540*/  FMNMX.FTZ R4, R155, R4, !PT ;  /* 0x000000049b047209 */ /* 0x000fe40007810000 */
[----:B------:R-:W-:Y:S02]  /*6550*/  FSEL R149, R30, -INF , !P6 ;  /* 0xff8000001e957808 */ /* 0x000fe40007000000 */
[----:B------:R-:W-:Y:S02]  /*6560*/  ISETP.GT.AND P4, PT, R222, 0x38, P0 ;  /* 0x00000038de00780c */ /* 0x000fe40000784270 */
[----:B------:R-:W-:Y:S02]  /*6570*/  ISETP.LT.OR P5, PT, R224, 0x32, P5 ;  /* 0x00000032e000780c */ /* 0x000fe40002fa1670 */
[----:B------:R-:W-:Y:S02]  /*6580*/  FMNMX.FTZ R4, R149, R4, !PT ;  /* 0x0000000495047209 */ /* 0x000fe40007810000 */
[----:B------:R-:W-:Y:S02]  /*6590*/  FSEL R147, R31, -INF , !P5 ;  /* 0xff8000001f937808 */ /* 0x000fe40006800000 */
[----:B------:R-:W-:Y:S01]  /*65a0*/  ISETP.GT.AND P0, PT, R222, 0x39, P0 ;  /* 0x00000039de00780c */ /* 0x000fe20000704270 */
[----:B------:R-:W-:Y:S01]  /*65b0*/  LDSM.16.MT88.4 R28, [R189+0x100] ;  /* 0x00010000bd1c783b */ /* 0x000fe20000004200 */
[C---:B------:R-:W-:Y:S02]  /*65c0*/  ISETP.LT.OR P4, PT, R224.reuse, 0x39, P4 ;  /* 0x00000039e000780c */ /* 0x040fe40002781670 */
[----:B------:R-:W-:Y:S02]  /*65d0*/  ISETP.LT.OR P0, PT, R224, 0x3a, P0 ;  /* 0x0000003ae000780c */ /* 0x000fe40000701670 */
[----:B------:R-:W-:Y:S02]  /*65e0*/  FSEL R145, R34, -INF , !P4 ;  /* 0xff80000022917808 */ /* 0x000fe40006000000 */
[----:B------:R-:W-:Y:S02]  /*65f0*/  FSEL R133, R35, -INF , !P0 ;  /* 0xff80000023857808 */ /* 0x000fe40004000000 */
[----:B-1----:R-:W-:Y:S02]  /*6600*/  FMNMX.FTZ R6, R5, R0, !PT ;  /* 0x0000000005067209 */ /* 0x002fe40007810000 */
[----:B------:R-:W-:Y:S03]  /*6610*/  FMNMX.FTZ R0, R147, R4, !PT ;  /* 0x0000000493007209 */ /* 0x000fe60007810000 */
[----:B------:R-:W1:Y:S01]  /*6620*/  SHFL.BFLY PT, R15, R6, 0x1, 0x1f ;  /* 0x0c201f00060f7f89 */ /* 0x000e6200000e0000 */
[----:B------:R-:W-:Y:S04]  /*6630*/  FMNMX.FTZ R0, R145, R0, !PT ;  /* 0x0000000091007209 */ /* 0x000fe80007810000 */
[----:B------:R-:W-:Y:S05]  /*6640*/  FMNMX.FTZ R7, R133, R0, !PT ;  /* 0x0000000085077209 */ /* 0x000fea0007810000 */
        /* <DEDUP_REMOVED lines=22> */
[--C-:B---3--:R-:W-:Y:S02]  /*67b0*/  FFMA.FTZ R227, R151, c[0x0][0x2d0], -R153.reuse ;  /* 0x0000b40097e37a23 */ /* 0x108fe40000010899 */
        /* <DEDUP_REMOVED lines=9> */
[----:B------:R-:W-:Y:S01]  /*6850*/  PLOP3.LUT P0, PT, PT, PT, UP0, 0x80, 0x0 ;  /* 0x000000000000781c */ /* 0x000fe20003f0f008 */
[----:B------:R-:W-:Y:S02]  /*6860*/  FADD.FTZ R5, -R5, R2 ;  /* 0x0000000205057221 */ /* 0x000fe40000010100 */
[--C-:B------:R-:W-:Y:S01]  /*6870*/  FFMA.FTZ R164, R13, c[0x0][0x2d0], -R144.reuse ;  /* 0x0000b4000da47a23 */ /* 0x100fe20000010890 */
[----:B------:R-:W1:Y:S01]  /*6880*/  MUFU.EX2 R161, R161 ;  /* 0x000000a100a17308 */ /* 0x000e620000000800 */
[----:B------:R-:W3:Y:S01]  /*6890*/  LDSM.16.MT88.4 R12, [R195+0x100] ;  /* 0x00010000c30c783b */ /* 0x000ee20000004200 */
[--C-:B------:R-:W-:Y:S01]  /*68a0*/  FFMA.FTZ R165, R17, c[0x0][0x2d0], -R144.reuse ;  /* 0x0000b40011a57a23 */ /* 0x100fe20000010890 */
[----:B--2---:R-:W-:Y:S01]  /*68b0*/  F2FP.BF16.PACK_AB R136, R135, R160 ;  /* 0x000000a08788723e */ /* 0x004fe200000010ff */
[--C-:B------:R-:W-:Y:S02]  /*68c0*/  FFMA.FTZ R163, R9, c[0x0][0x2d0], -R144.reuse ;  /* 0x0000b40009a37a23 */ /* 0x100fe40000010890 */
[--C-:B------:R-:W-:Y:S02]  /*68d0*/  FFMA.FTZ R162, R11, c[0x0][0x2d0], -R144.reuse ;  /* 0x0000b4000ba27a23 */ /* 0x100fe40000010890 */
[----:B------:R-:W-:Y:S02]  /*68e0*/  FMUL.FTZ R2, R5, c[0x0][0x2d0] ;  /* 0x0000b40005027a20 */ /* 0x000fe40000410000 */
[----:B------:R-:W2:Y:S01]  /*68f0*/  MUFU.EX2 R3, R6 ;  /* 0x0000000600037308 */ /* 0x000ea20000000800 */
[--C-:B------:R-:W-:Y:S02]  /*6900*/  FFMA.FTZ R168, R142, c[0x0][0x2d0], -R153.reuse ;  /* 0x0000b4008ea87a23 */ /* 0x100fe40000010899 */
[--C-:B------:R-:W-:Y:S02]  /*6910*/  FFMA.FTZ R172, R143, c[0x0][0x2d0], -R144.reuse ;  /* 0x0000b4008fac7a23 */ /* 0x100fe40000010890 */
        /* <DEDUP_REMOVED lines=11> */
[----:B------:R-:W-:Y:S02]  /*69d0*/  FFMA.FTZ R153, R146, c[0x0][0x2d0], -R153 ;  /* 0x0000b40092997a23 */ /* 0x000fe40000010899 */
[--C-:B------:R-:W-:Y:S02]  /*69e0*/  FFMA.FTZ R170, R173, c[0x0][0x2d0], -R144.reuse ;  /* 0x0000b400adaa7a23 */ /* 0x100fe40000010890 */
[C---:B--2---:R-:W-:Y:S02]  /*69f0*/  FMUL.FTZ R4, R3.reuse, R128 ;  /* 0x0000008003047220 */ /* 0x044fe40000410000 */
        /* <DEDUP_REMOVED lines=14> */
[C---:B------:R-:W-:Y:S02]  /*6ae0*/  FMUL.FTZ R36, R3.reuse, R36 ;  /* 0x0000002403247220 */ /* 0x040fe40000410000 */
[----:B------:R-:W1:Y:S01]  /*6af0*/  MUFU.EX2 R2, R2 ;  /* 0x0000000200027308 */ /* 0x000e620000000800 */
[C---:B------:R-:W-:Y:S02]  /*6b00*/  FMUL.FTZ R37, R3.reuse, R37 ;  /* 0x0000002503257220 */ /* 0x040fe40000410000 */
        /* <DEDUP_REMOVED lines=14> */
[C---:B-1----:R-:W-:Y:S02]  /*6bf0*/  FMUL.FTZ R6, R2.reuse, R130 ;  /* 0x0000008202067220 */ /* 0x042fe40000410000 */
[C---:B------:R-:W-:Y:S02]  /*6c00*/  FMUL.FTZ R7, R2.reuse, R131 ;  /* 0x0000008302077220 */ /* 0x040fe40000410000 */
[----:B------:R-:W-:Y:S01]  /*6c10*/  LDSM.16.MT88.4 R128, [R190+0x2900] ;  /* 0x00290000be80783b */ /* 0x000fe20000004200 */
[C---:B------:R-:W-:Y:S01]  /*6c20*/  FMUL.FTZ R10, R2.reuse, R126 ;  /* 0x0000007e020a7220 */ /* 0x040fe20000410000 */
[----:B------:R-:W1:Y:S01]  /*6c30*/  MUFU.EX2 R167, R167 ;  /* 0x000000a700a77308 */ /* 0x000e620000000800 */
[C---:B------:R-:W-:Y:S02]  /*6c40*/  FMUL.FTZ R11, R2.reuse, R127 ;  /* 0x0000007f020b7220 */ /* 0x040fe40000410000 */
[C---:B---3--:R-:W-:Y:S03]  /*6c50*/  HMMA.16816.F32.BF16 R4, R136.reuse, R12, R4 ;  /* 0x0000000c8804723c */ /* 0x048fe60000041804 */
[----:B------:R-:W-:Y:S02]  /*6c60*/  LDSM.16.MT88.4 R124, [R195+0x2900] ;  /* 0x00290000c37c783b */ /* 0x000fe40000004200 */
[C---:B------:R-:W-:Y:S02]  /*6c70*/  FMUL.FTZ R18, R2.reuse, R106 ;  /* 0x0000006a02127220 */ /* 0x040fe40000410000 */
[C---:B------:R-:W-:Y:S01]  /*6c80*/  FMUL.FTZ R12, R3.reuse, R100 ;  /* 0x00000064030c7220 */ /* 0x040fe20000410000 */
[C---:B------:R-:W-:Y:S01]  /*6c90*/  HMMA.16816.F32.BF16 R8, R136.reuse, R14, R8 ;  /* 0x0000000e8808723c */ /* 0x040fe20000041808 */
[----:B------:R-:W-:Y:S02]  /*6ca0*/  MUFU.EX2 R168, R168 ;  /* 0x000000a800a87308 */ /* 0x000fe40000000800 */
[----:B----4-:R-:W-:Y:S01]  /*6cb0*/  LDSM.16.MT88.4 R152, [R188+0x3900] ;  /* 0x00390000bc98783b */ /* 0x010fe20000004200 */
[C---:B------:R-:W-:Y:S02]  /*6cc0*/  FMUL.FTZ R13, R3.reuse, R101 ;  /* 0x00000065030d7220 */ /* 0x040fe40000410000 */
[C---:B------:R-:W-:Y:S02]  /*6cd0*/  FMUL.FTZ R19, R2.reuse, R107 ;  /* 0x0000006b02137220 */ /* 0x040fe40000410000 */
[C---:B------:R-:W-:Y:S03]  /*6ce0*/  FMUL.FTZ R14, R2.reuse, R102 ;  /* 0x00000066020e7220 */ /* 0x040fe60000410000 */
[----:B------:R-:W-:Y:S01]  /*6cf0*/  LDSM.16.MT88.4 R104, [R195+0x2100] ;  /* 0x00210000c368783b */ /* 0x000fe20000004200 */
[C---:B------:R-:W-:Y:S01]  /*6d00*/  FMUL.FTZ R15, R2.reuse, R103 ;  /* 0x00000067020f7220 */ /* 0x040fe20000410000 */
[----:B------:R-:W2:Y:S01]  /*6d10*/  MUFU.EX2 R169, R169 ;  /* 0x000000a900a97308 */ /* 0x000ea20000000800 */
[C---:B------:R-:W-:Y:S02]  /*6d20*/  FMUL.FTZ R26, R2.reuse, R114 ;  /* 0x00000072021a7220 */ /* 0x040fe40000410000 */
[C---:B------:R-:W-:Y:S02]  /*6d30*/  FMUL.FTZ R27, R2.reuse, R115 ;  /* 0x00000073021b7220 */ /* 0x040fe40000410000 */
[C---:B------:R-:W-:Y:S01]  /*6d40*/  FMUL.FTZ R34, R2.reuse, R122 ;  /* 0x0000007a02227220 */ /* 0x040fe20000410000 */
[C---:B------:R-:W-:Y:S01]  /*6d50*/  HMMA.16816.F32.BF16 R12, R136.reuse, R20, R12 ;  /* 0x00000014880c723c */ /* 0x040fe2000004180c */
[----:B------:R-:W3:Y:S02]  /*6d60*/  LDSM.16.MT88.4 R100, [R188+0x100] ;  /* 0x00010000bc64783b */ /* 0x000ee40000004200 */
        /* <DEDUP_REMOVED lines=14> */
[----:B------:R-:W4:Y:S01]  /*6e50*/  LDSM.16.MT88.4 R108, [R190+0x2100] ;  /* 0x00210000be6c783b */ /* 0x000f220000004200 */
[C---:B------:R-:W-:Y:S01]  /*6e60*/  FMUL.FTZ R46, R2.reuse, R46 ;  /* 0x0000002e022e7220 */ /* 0x040fe20000410000 */
[C---:B------:R-:W-:Y:S01]  /*6e70*/  HMMA.16816.F32.BF16 R20, R136.reuse, R28, R20 ;  /* 0x0000001c8814723c */ /* 0x040fe20000041814 */
[----:B------:R-:W5:Y:S02]  /*6e80*/  MUFU.EX2 R173, R173 ;  /* 0x000000ad00ad7308 */ /* 0x000f640000000800 */
[C---:B------:R-:W-:Y:S02]  /*6e90*/  FMUL.FTZ R47, R2.reuse, R47 ;  /* 0x0000002f022f7220 */ /* 0x040fe40000410000 */
        /* <DEDUP_REMOVED lines=9> */
[----:B------:R-:W-:Y:S01]  /*6f30*/  LDSM.16.MT88.4 R116, [R190+0x900] ;  /* 0x00090000be74783b */ /* 0x000fe20000004200 */
[C---:B------:R-:W-:Y:S02]  /*6f40*/  FMUL.FTZ R54, R2.reuse, R54 ;  /* 0x0000003602367220 */ /* 0x040fe40000410000 */
[C---:B------:R-:W-:Y:S02]  /*6f50*/  FMUL.FTZ R55, R2.reuse, R55 ;  /* 0x0000003702377220 */ /* 0x040fe40000410000 */
        /* <DEDUP_REMOVED lines=14> */
[----:B------:R-:W1:Y:S01]  /*7040*/  LDSM.16.MT88.4 R104, [R188+0x2100] ;  /* 0x00210000bc68783b */ /* 0x000e620000004200 */
[----:B------:R-:W-:Y:S02]  /*7050*/  MUFU.EX2 R224, R224 ;  /* 0x000000e000e07308 */ /* 0x000fe40000000800 */
[C---:B------:R-:W-:Y:S02]  /*7060*/  FMUL.FTZ R66, R2.reuse, R66 ;  /* 0x0000004202427220 */ /* 0x040fe40000410000 */
[C---:B------:R-:W-:Y:S02]  /*7070*/  FMUL.FTZ R67, R2.reuse, R67 ;  /* 0x0000004302437220 */ /* 0x040fe40000410000 */
[C---:B----4-:R-:W-:Y:S04]  /*7080*/  HMMA.16816.F32.BF16 R44, R136.reuse, R108, R44 ;  /* 0x0000006c882c723c */ /* 0x050fe8000004182c */
[C---:B------:R-:W-:Y:S01]  /*7090*/  FMUL.FTZ R68, R3.reuse, R68 ;  /* 0x0000004403447220 */ /* 0x040fe20000410000 */
[----:B------:R-:W-:Y:S01]  /*70a0*/  MUFU.EX2 R225, R225 ;  /* 0x000000e100e17308 */ /* 0x000fe20000000800 */
[C---:B------:R-:W-:Y:S02]  /*70b0*/  FMUL.FTZ R69, R3.reuse, R69 ;  /* 0x0000004503457220 */ /* 0x040fe40000410000 */
[C---:B------:R-:W-:Y:S01]  /*70c0*/  HMMA.16816.F32.BF16 R48, R136.reuse, R110, R48 ;  /* 0x0000006e8830723c */ /* 0x040fe20000041830 */
[----:B------:R-:W4:Y:S03]  /*70d0*/  LDSM.16.MT88.4 R108, [R195+0x4100] ;  /* 0x00410000c36c783b */ /* 0x000f260000004200 */
[C---:B------:R-:W-:Y:S02]  /*70e0*/  FMUL.FTZ R70, R2.reuse, R70 ;  /* 0x0000004602467220 */ /* 0x040fe40000410000 */
[C---:B------:R-:W-:Y:S01]  /*70f0*/  FMUL.FTZ R71, R2.reuse, R71 ;  /* 0x0000004702477220 */ /* 0x040fe20000410000 */
[----:B------:R-:W-:Y:S01]  /*7100*/  MUFU.EX2 R226, R226 ;  /* 0x000000e200e27308 */ /* 0x000fe20000000800 */
[C---:B------:R-:W-:Y:S01]  /*7110*/  FMUL.FTZ R72, R3.reuse, R72 ;  /* 0x0000004803487220 */ /* 0x040fe20000410000 */
        /* <DEDUP_REMOVED lines=9> */
[C---:B-1----:R-:W-:Y:S04]  /*71b0*/  HMMA.16816.F32.BF16 R60, R136.reuse, R104, R60 ;  /* 0x00000068883c723c */ /* 0x042fe8000004183c */
[C---:B------:R-:W-:Y:S01]  /*71c0*/  FMUL.FTZ R78, R2.reuse, R78 ;  /* 0x0000004e024e7220 */ /* 0x040fe20000410000 */
[----:B------:R-:W-:Y:S01]  /*71d0*/  MUFU.EX2 R228, R228 ;  /* 0x000000e400e47308 */ /* 0x000fe20000000800 */
[C---:B------:R-:W-:Y:S02]  /*71e0*/  FMUL.FTZ R79, R2.reuse, R79 ;  /* 0x0000004f024f7220 */ /* 0x040fe40000410000 */
[C---:B------:R-:W-:Y:S01]  /*71f0*/  HMMA.16816.F32.BF16 R64, R136.reuse, R106, R64 ;  /* 0x0000006a8840723c */ /* 0x040fe20000041840 */
[----:B------:R-:W1:Y:S03]  /*7200*/  LDSM.16.MT88.4 R104, [R189+0x4100] ;  /* 0x00410000bd68783b */ /* 0x000e660000004200 */
        /* <DEDUP_REMOVED lines=10> */
[----:B------:R-:W-:Y:S02]  /*72b0*/  FMUL.FTZ R85, R3, R85 ;  /* 0x0000005503557220 */ /* 0x000fe40000410000 */
[C---:B------:R-:W-:Y:S01]  /*72c0*/  FMUL.FTZ R86, R2.reuse, R86 ;  /* 0x0000005602567220 */ /* 0x040fe20000410000 */
[C---:B---3--:R-:W-:Y:S03]  /*72d0*/  HMMA.16816.F32.BF16 R76, R136.reuse, R100, R76 ;  /* 0x00000064884c723c */ /* 0x048fe6000004184c */
[C---:B------:R-:W-:Y:S01]  /*72e0*/  FMUL.FTZ R87, R2.reuse, R87 ;  /* 0x0000005702577220 */ /* 0x040fe20000410000 */
[----:B------:R-:W-:Y:S01]  /*72f0*/  MUFU.EX2 R232, R232 ;  /* 0x000000e800e87308 */ /* 0x000fe20000000800 */
[--C-:B------:R-:W-:Y:S02]  /*7300*/  FFMA.FTZ R171, R171, c[0x0][0x2d0], -R144.reuse ;  /* 0x0000b400abab7a23 */ /* 0x100fe40000010890 */
[C---:B------:R-:W-:Y:S01]  /*7310*/  FMUL.FTZ R88, R3.reuse, R88 ;  /* 0x0000005803587220 */ /* 0x040fe20000410000 */
[C---:B------:R-:W-:Y:S04]  /*7320*/  HMMA.16816.F32.BF16 R80, R136.reuse, R102, R80 ;  /* 0x000000668850723c */ /* 0x040fe80000041850 */
[----:B------:R-:W-:Y:S01]  /*7330*/  FMUL.FTZ R89, R3, R89 ;  /* 0x0000005903597220 */ /* 0x000fe20000410000 */
[----:B------:R-:W-:Y:S01]  /*7340*/  F2FP.BF16.PACK_AB R100, R167, R166 ;  /* 0x000000a6a764723e */ /* 0x000fe200000010ff */
[C---:B------:R-:W-:Y:S01]  /*7350*/  FMUL.FTZ R90, R2.reuse, R90 ;  /* 0x0000005a025a7220 */ /* 0x040fe20000410000 */
[----:B--2---:R-:W-:Y:S01]  /*7360*/  F2FP.BF16.PACK_AB R102, R169, R168 ;  /* 0x000000a8a966723e */ /* 0x004fe200000010ff */
[C---:B-1----:R-:W-:Y:S01]  /*7370*/  HMMA.16816.F32.BF16 R84, R136.reuse, R104, R84 ;  /* 0x000000688854723c */ /* 0x042fe20000041854 */
[----:B------:R-:W1:Y:S03]  /*7380*/  MUFU.EX2 R171, R171 ;  /* 0x000000ab00ab7308 */ /* 0x000e660000000800 */
[C---:B------:R-:W-:Y:S01]  /*7390*/  FMUL.FTZ R91, R2.reuse, R91 ;  /* 0x0000005b025b7220 */ /* 0x040fe20000410000 */
[----:B-----5:R-:W-:Y:S01]  /*73a0*/  F2FP.BF16.PACK_AB R103, R173, R172 ;  /* 0x000000acad67723e */ /* 0x020fe200000010ff */
[C---:B------:R-:W-:Y:S02]  /*73b0*/  FMUL.FTZ R92, R3.reuse, R92 ;  /* 0x0000005c035c7220 */ /* 0x040fe40000410000 */
[C---:B------:R-:W-:Y:S03]  /*73c0*/  FMUL.FTZ R93, R3.reuse, R93 ;  /* 0x0000005d035d7220 */ /* 0x040fe60000410000 */
[C---:B------:R-:W-:Y:S01]  /*73d0*/  HMMA.16816.F32.BF16 R88, R136.reuse, R106, R88 ;  /* 0x0000006a8858723c */ /* 0x040fe20000041858 */
[----:B------:R-:W2:Y:S01]  /*73e0*/  LDSM.16.MT88.4 R104, [R189+0x900] ;  /* 0x00090000bd68783b */ /* 0x000ea20000004200 */
[----:B------:R-:W-:Y:S01]  /*73f0*/  MUFU.EX2 R233, R233 ;  /* 0x000000e900e97308 */ /* 0x000fe20000000800 */
[C---:B------:R-:W-:Y:S02]  /*7400*/  FMUL.FTZ R94, R2.reuse, R94 ;  /* 0x0000005e025e7220 */ /* 0x040fe40000410000 */
[C---:B------:R-:W-:Y:S02]  /*7410*/  FMUL.FTZ R95, R2.reuse, R95 ;  /* 0x0000005f025f7220 */ /* 0x040fe40000410000 */
[C---:B------:R-:W-:Y:S02]  /*7420*/  FMUL.FTZ R96, R3.reuse, R96 ;  /* 0x0000006003607220 */ /* 0x040fe40000410000 */
[----:B------:R-:W-:Y:S03]  /*7430*/  FMUL.FTZ R97, R3, R97 ;  /* 0x0000006103617220 */ /* 0x000fe60000410000 */
[C---:B----4-:R-:W-:Y:S03]  /*7440*/  HMMA.16816.F32.BF16 R92, R136.reuse, R108, R92 ;  /* 0x0000006c885c723c */ /* 0x050fe6000004185c */
[C---:B------:R-:W-:Y:S01]  /*7450*/  FMUL.FTZ R98, R2.reuse, R98 ;  /* 0x0000006202627220 */ /* 0x040fe20000410000 */
[----:B-1----:R-:W-:Y:S01]  /*7460*/  F2FP.BF16.PACK_AB R101, R171, R170 ;  /* 0x000000aaab65723e */ /* 0x002fe200000010ff */
[C---:B------:R-:W-:Y:S02]  /*7470*/  FMUL.FTZ R99, R2.reuse, R99 ;  /* 0x0000006302637220 */ /* 0x040fe40000410000 */
[--C-:B------:R-:W-:Y:S02]  /*7480*/  FFMA.FTZ R175, R175, c[0x0][0x2d0], -R144.reuse ;  /* 0x0000b400afaf7a23 */ /* 0x100fe40000010890 */
[----:B------:R-:W-:Y:S03]  /*7490*/  FFMA.FTZ R144, R133, c[0x0][0x2d0], -R144 ;  /* 0x0000b40085907a23 */ /* 0x000fe60000010890 */
[----:B------:R-:W-:Y:S01]  /*74a0*/  HMMA.16816.F32.BF16 R96, R136, R110, R96 ;  /* 0x0000006e8860723c */ /* 0x000fe20000041860 */
[----:B------:R-:W1:Y:S01]  /*74b0*/  LDSM.16.MT88.4 R108, [R188+0x2900] ;  /* 0x00290000bc6c783b */ /* 0x000e620000004200 */
[----:B------:R3:W-:Y:S01]  /*74c0*/  MUFU.EX2 R234, R144 ;  /* 0x0000009000ea7308 */ /* 0x0007e20000000800 */
[----:B------:R-:W-:Y:S01]  /*74d0*/  FFMA.FTZ R160, R3, R210, R160 ;  /* 0x000000d203a07223 */ /* 0x000fe200000100a0 */
[----:B------:R-:W-:Y:S01]  /*74e0*/  MOV R3, R0 ;  /* 0x0000000000037202 */ /* 0x000fe20000000f00 */
[----:B------:R-:W-:Y:S02]  /*74f0*/  FFMA.FTZ R165, R2, R211, R165 ;  /* 0x000000d302a57223 */ /* 0x000fe400000100a5 */
[----:B------:R-:W-:Y:S01]  /*7500*/  FADD.FTZ R135, R135, R160 ;  /* 0x000000a087877221 */ /* 0x000fe20000010000 */
[C---:B------:R-:W-:Y:S01]  /*7510*/  HMMA.16816.F32.BF16 R4, R100.reuse, R112, R4 ;  /* 0x000000706404723c */ /* 0x040fe20000041804 */
[----:B------:R-:W-:Y:S03]  /*7520*/  LDSM.16.MT88.4 R136, [R189+0x3100] ;  /* 0x00310000bd88783b */ /* 0x000fe60000004200 */
[----:B------:R-:W4:Y:S01]  /*7530*/  MUFU.EX2 R175, R175 ;  /* 0x000000af00af7308 */ /* 0x000f220000000800 */
[----:B------:R-:W-:Y:S02]  /*7540*/  FADD.FTZ R164, R164, R165 ;  /* 0x000000a5a4a47221 */ /* 0x000fe40000010000 */
[----:B------:R-:W-:Y:S01]  /*7550*/  FADD.FTZ R134, R134, R135 ;  /* 0x0000008786867221 */ /* 0x000fe20000010000 */
[C---:B------:R-:W-:Y:S01]  /*7560*/  HMMA.16816.F32.BF16 R8, R100.reuse, R114, R8 ;  /* 0x000000726408723c */ /* 0x040fe20000041808 */
[----:B------:R-:W-:Y:S03]  /*7570*/  LDSM.16.MT88.4 R112, [R190+0x4900] ;  /* 0x00490000be70783b */ /* 0x000fe60000004200 */
[----:B------:R-:W-:Y:S04]  /*7580*/  FADD.FTZ R161, R161, R134 ;  /* 0x00000086a1a17221 */ /* 0x000fe80000010000 */
[C---:B------:R-:W-:Y:S01]  /*7590*/  HMMA.16816.F32.BF16 R12, R100.reuse, R116, R12 ;  /* 0x00000074640c723c */ /* 0x040fe2000004180c */
[----:B---3--:R-:W-:Y:S03]  /*75a0*/  LDSM.16.MT88.4 R144, [R190+0x3900] ;  /* 0x00390000be90783b */ /* 0x008fe60000004200 */
[----:B------:R-:W-:Y:S04]  /*75b0*/  FADD.FTZ R166, R166, R161 ;  /* 0x000000a1a6a67221 */ /* 0x000fe80000010000 */
[C---:B------:R-:W-:Y:S01]  /*75c0*/  HMMA.16816.F32.BF16 R16, R100.reuse, R118, R16 ;  /* 0x000000766410723c */ /* 0x040fe20000041810 */
[----:B------:R-:W-:Y:S03]  /*75d0*/  LDSM.16.MT88.4 R116, [R189+0x4900] ;  /* 0x00490000bd74783b */ /* 0x000fe60000004200 */
[----:B------:R-:W-:Y:S04]  /*75e0*/  FADD.FTZ R167, R167, R166 ;  /* 0x000000a6a7a77221 */ /* 0x000fe80000010000 */
[C---:B--2---:R-:W-:Y:S04]  /*75f0*/  HMMA.16816.F32.BF16 R20, R100.reuse, R104, R20 ;  /* 0x000000686414723c */ /* 0x044fe80000041814 */
[----:B------:R-:W-:Y:S04]  /*7600*/  FADD.FTZ R168, R168, R167 ;  /* 0x000000a7a8a87221 */ /* 0x000fe80000010000 */
[C---:B------:R-:W-:Y:S01]  /*7610*/  HMMA.16816.F32.BF16 R24, R100.reuse, R106, R24 ;  /* 0x0000006a6418723c */ /* 0x040fe20000041818 */
[----:B------:R-:W2:Y:S03]  /*7620*/  LDSM.16.MT88.4 R104, [R195+0x4900] ;  /* 0x00490000c368783b */ /* 0x000ea60000004200 */
[----:B------:R-:W-:Y:S04]  /*7630*/  FADD.FTZ R169, R169, R168 ;  /* 0x000000a8a9a97221 */ /* 0x000fe80000010000 */
        /* <DEDUP_REMOVED lines=23> */
[----:B------:R-:W5:Y:S07]  /*77b0*/  LDSM.16.MT88.4 R116, [R195+0x3100] ;  /* 0x00310000c374783b */ /* 0x000f6e0000004200 */
[C---:B-1----:R-:W-:Y:S08]  /*77c0*/  HMMA.16816.F32.BF16 R92, R100.reuse, R108, R92 ;  /* 0x0000006c645c723c */ /* 0x042ff0000004185c */
[----:B------:R-:W-:Y:S01]  /*77d0*/  HMMA.16816.F32.BF16 R96, R100, R110, R96 ;  /* 0x0000006e6460723c */ /* 0x000fe20000041860 */
[----:B------:R-:W-:Y:S06]  /*77e0*/  LDSM.16.MT88.4 R108, [R195+0x5100] ;  /* 0x00510000c36c783b */ /* 0x000fec0000004200 */
[----:B------:R-:W-:Y:S01]  /*77f0*/  F2FP.BF16.PACK_AB R100, R221, R174 ;  /* 0x000000aedd64723e */ /* 0x000fe200000010ff */
[----:B------:R-:W-:Y:S01]  /*7800*/  FADD.FTZ R174, R174, R169 ;  /* 0x000000a9aeae7221 */ /* 0x000fe20000010000 */
[----:B------:R-:W-:Y:S03]  /*7810*/  F2FP.BF16.PACK_AB R102, R223, R222 ;  /* 0x000000dedf66723e */ /* 0x000fe600000010ff */
[----:B----4-:R-:W-:Y:S01]  /*7820*/  F2FP.BF16.PACK_AB R101, R224, R175 ;  /* 0x000000afe065723e */ /* 0x010fe200000010ff */
[----:B------:R-:W-:Y:S01]  /*7830*/  FADD.FTZ R221, R221, R174 ;  /* 0x000000aedddd7221 */ /* 0x000fe20000010000 */
[----:B------:R-:W-:Y:S03]  /*7840*/  F2FP.BF16.PACK_AB R103, R226, R225 ;  /* 0x000000e1e267723e */ /* 0x000fe600000010ff */
[----:B------:R-:W-:Y:S04]  /*7850*/  FADD.FTZ R222, R222, R221 ;  /* 0x000000dddede7221 */ /* 0x000fe80000010000 */
[C---:B--2---:R-:W-:Y:S03]  /*7860*/  HMMA.16816.F32.BF16 R4, R100.reuse, R104, R4 ;  /* 0x000000686404723c */ /* 0x044fe60000041804 */
[----:B------:R-:W-:Y:S05]  /*7870*/  FADD.FTZ R222, R223, R222 ;  /* 0x000000dedfde7221 */ /* 0x000fea0000010000 */
[C---:B------:R-:W-:Y:S01]  /*7880*/  HMMA.16816.F32.BF16 R8, R100.reuse, R106, R8 ;  /* 0x0000006a6408723c */ /* 0x040fe20000041808 */
[----:B------:R-:W1:Y:S07]  /*7890*/  LDSM.16.MT88.4 R104, [R188+0x3100] ;  /* 0x00310000bc68783b */ /* 0x000e6e0000004200 */
[C---:B------:R-:W-:Y:S08]  /*78a0*/  HMMA.16816.F32.BF16 R12, R100.reuse, R120, R12 ;  /* 0x00000078640c723c */ /* 0x040ff0000004180c */
[C---:B------:R-:W-:Y:S01]  /*78b0*/  HMMA.16816.F32.BF16 R16, R100.reuse, R122, R16 ;  /* 0x0000007a6410723c */ /* 0x040fe20000041810 */
[----:B------:R-:W-:Y:S07]  /*78c0*/  LDSM.16.MT88.4 R120, [R188+0x1900] ;  /* 0x00190000bc78783b */ /* 0x000fee0000004200 */
[C---:B---3--:R-:W-:Y:S08]  /*78d0*/  HMMA.16816.F32.BF16 R20, R100.reuse, R112, R20 ;  /* 0x000000706414723c */ /* 0x048ff00000041814 */
[C---:B------:R-:W-:Y:S01]  /*78e0*/  HMMA.16816.F32.BF16 R24, R100.reuse, R114, R24 ;  /* 0x000000726418723c */ /* 0x040fe20000041818 */
[----:B------:R-:W2:Y:S07]  /*78f0*/  LDSM.16.MT88.4 R112, [R190+0x5100] ;  /* 0x00510000be70783b */ /* 0x000eae0000004200 */
[C---:B------:R-:W-:Y:S08]  /*7900*/  HMMA.16816.F32.BF16 R28, R100.reuse, R124, R28 ;  /* 0x0000007c641c723c */ /* 0x040ff0000004181c */
[C---:B------:R-:W-:Y:S01]  /*7910*/  HMMA.16816.F32.BF16 R32, R100.reuse, R126, R32 ;  /* 0x0000007e6420723c */ /* 0x040fe20000041820 */
[----:B------:R-:W-:Y:S07]  /*7920*/  LDSM.16.MT88.4 R124, [R195+0x1900] ;  /* 0x00190000c37c783b */ /* 0x000fee0000004200 */
[C---:B-----5:R-:W-:Y:S08]  /*7930*/  HMMA.16816.F32.BF16 R36, R100.reuse, R116, R36 ;  /* 0x000000746424723c */ /* 0x060ff00000041824 */
[C---:B------:R-:W-:Y:S01]  /*7940*/  HMMA.16816.F32.BF16 R40, R100.reuse, R118, R40 ;  /* 0x000000766428723c */ /* 0x040fe20000041828 */
[----:B------:R-:W3:Y:S07]  /*7950*/  LDSM.16.MT88.4 R116, [R189+0x5100] ;  /* 0x00510000bd74783b */ /* 0x000eee0000004200 */
        /* <DEDUP_REMOVED lines=10> */
[----:B------:R-:W-:Y:S03]  /*7a00*/  FADD.FTZ R228, R228, R227 ;  /* 0x000000e3e4e47221 */ /* 0x000fe60000010000 */
[C---:B------:R-:W-:Y:S01]  /*7a10*/  HMMA.16816.F32.BF16 R64, R100.reuse, R106, R64 ;  /* 0x0000006a6440723c */ /* 0x040fe20000041840 */
[----:B------:R-:W1:Y:S03]  /*7a20*/  LDSM.16.MT88.4 R104, [R188+0x5100] ;  /* 0x00510000bc68783b */ /* 0x000e660000004200 */
[----:B------:R-:W-:Y:S04]  /*7a30*/  FADD.FTZ R229, R229, R228 ;  /* 0x000000e4e5e57221 */ /* 0x000fe80000010000 */
[C---:B------:R-:W-:Y:S04]  /*7a40*/  HMMA.16816.F32.BF16 R68, R100.reuse, R108, R68 ;  /* 0x0000006c6444723c */ /* 0x040fe80000041844 */
[----:B------:R-:W-:Y:S04]  /*7a50*/  FADD.FTZ R210, R230, R229 ;  /* 0x000000e5e6d27221 */ /* 0x000fe80000010000 */
[C---:B------:R-:W-:Y:S01]  /*7a60*/  HMMA.16816.F32.BF16 R72, R100.reuse, R110, R72 ;  /* 0x0000006e6448723c */ /* 0x040fe20000041848 */
[----:B------:R-:W4:Y:S07]  /*7a70*/  LDSM.16.MT88.4 R108, [R190+0x1900] ;  /* 0x00190000be6c783b */ /* 0x000f2e0000004200 */
[C---:B--2---:R-:W-:Y:S08]  /*7a80*/  HMMA.16816.F32.BF16 R76, R100.reuse, R112, R76 ;  /* 0x00000070644c723c */ /* 0x044ff0000004184c */
[C---:B------:R-:W-:Y:S01]  /*7a90*/  HMMA.16816.F32.BF16 R80, R100.reuse, R114, R80 ;  /* 0x000000726450723c */ /* 0x040fe20000041850 */
[----:B------:R-:W2:Y:S07]  /*7aa0*/  LDSM.16.MT88.4 R112, [R189+0x1900] ;  /* 0x00190000bd70783b */ /* 0x000eae0000004200 */
[C---:B---3--:R-:W-:Y:S08]  /*7ab0*/  HMMA.16816.F32.BF16 R84, R100.reuse, R116, R84 ;  /* 0x000000746454723c */ /* 0x048ff00000041854 */
[C---:B------:R-:W-:Y:S08]  /*7ac0*/  HMMA.16816.F32.BF16 R88, R100.reuse, R118, R88 ;  /* 0x000000766458723c */ /* 0x040ff00000041858 */
[C---:B-1----:R-:W-:Y:S08]  /*7ad0*/  HMMA.16816.F32.BF16 R92, R100.reuse, R104, R92 ;  /* 0x00000068645c723c */ /* 0x042ff0000004185c */
        /* <DEDUP_REMOVED lines=31> */
[C---:B----4-:R-:W-:Y:S03]  /*7cd0*/  HMMA.16816.F32.BF16 R92, R136.reuse, R12, R92 ;  /* 0x0000000c885c723c */ /* 0x050fe6000004185c */
[----:B------:R-:W-:Y:S04]  /*7ce0*/  FADD.FTZ R2, R173, R2 ;  /* 0x00000002ad027221 */ /* 0x000fe80000010000 */
[----:B------:R-:W-:Y:S01]  /*7cf0*/  FADD.FTZ R175, R175, R2 ;  /* 0x00000002afaf7221 */ /* 0x000fe20000010000 */
[-C--:B------:R-:W-:Y:S01]  /*7d00*/  MOV R12, R132.reuse ;  /* 0x00000084000c7202 */ /* 0x080fe20000000f00 */
[----:B------:R-:W-:Y:S03]  /*7d10*/  HMMA.16816.F32.BF16 R96, R136, R14, R96 ;  /* 0x0000000e8860723c */ /* 0x000fe60000041860 */
[----:B------:R-:W-:Y:S01]  /*7d20*/  FADD.FTZ R224, R224, R175 ;  /* 0x000000afe0e07221 */ /* 0x000fe20000010000 */
[----:B------:R-:W-:Y:S03]  /*7d30*/  MOV R2, R132 ;  /* 0x0000008400027202 */ /* 0x000fe60000000f00 */
[----:B------:R-:W-:Y:S05]  /*7d40*/  FADD.FTZ R225, R225, R224 ;  /* 0x000000e0e1e17221 */ /* 0x000fea0000010000 */
[----:B------:R-:W-:Y:S04]  /*7d50*/  FADD.FTZ R226, R226, R225 ;  /* 0x000000e1e2e27221 */ /* 0x000fe80000010000 */
[----:B------:R-:W-:Y:S04]  /*7d60*/  FADD.FTZ R231, R231, R226 ;  /* 0x000000e2e7e77221 */ /* 0x000fe80000010000 */
[----:B------:R-:W-:Y:S04]  /*7d70*/  FADD.FTZ R232, R232, R231 ;  /* 0x000000e7e8e87221 */ /* 0x000fe80000010000 */
[----:B------:R-:W-:Y:S04]  /*7d80*/  FADD.FTZ R211, R233, R232 ;  /* 0x000000e8e9d37221 */ /* 0x000fe80000010000 */
[----:B------:R-:W-:Y:S01]  /*7d90*/  FADD.FTZ R211, R234, R211 ;  /* 0x000000d3ead37221 */ /* 0x000fe20000010000 */
[----:B------:R-:W-:-:S05]  /*7da0*/  @P0 BRA `(.L_x_1506) ;  /* 0xffffcbe000000947 */ /* 0x000fca000383ffff */
.L_x_1497:
        /* <DEDUP_REMOVED lines=26> */
.L_x_1508:
[----:B------:R-:W-:Y:S02]  /*7f50*/  ULDC UR4, c[0x0][0x32c] ;  /* 0x0000cb0000047ab9 */ /* 0x000fe40000000800 */
[----:B------:R-:W-:-:S03]  /*7f60*/  UISETP.NE.AND UP0, UPT, UR4, 0x1, UPT ;  /* 0x000000010400788c */ /* 0x000fc6000bf05270 */
[----:B------:R-:W-:Y:S02]  /*7f70*/  ULDC.64 UR4, c[0x0][0x330] ;  /* 0x0000cc0000047ab9 */ /* 0x000fe40000000a00 */
[----:B------:R-:W-:-:S07]  /*7f80*/  UIMAD.WIDE.U32 UR18, UR7, UR4, URZ ;  /* 0x00000004071272a5 */ /* 0x000fce000f8e003f */
[----:B------:R-:W-:Y:S02]  /*7f90*/  @UP0 UMOV UR15, UR19 ;  /* 0x00000013000f0c82 */ /* 0x000fe40008000000 */
[----:B------:R-:W-:Y:S02]  /*7fa0*/  @UP0 USHF.R.U32.HI UR7, URZ, UR5, UR15 ;  /* 0x000000053f070299 */ /* 0x000fe4000801160f */
.L_x_1509:
[----:B------:R-:W-:Y:S02]  /*7fb0*/  ULDC UR4, c[0x0][0x32c] ;  /* 0x0000cb0000047ab9 */ /* 0x000fe40000000800 */
[----:B------:R-:W-:-:S04]  /*7fc0*/  UIMAD UR4, UR7, UR4, URZ ;  /* 0x00000004070472a4 */ /* 0x000fc8000f8e023f */
[----:B------:R-:W-:-:S04]  /*7fd0*/  UISETP.LT.AND UP0, UPT, UR6, UR4, UPT ;  /* 0x000000040600728c */ /* 0x000fc8000bf01270 */
[----:B------:R-:W-:-:S04]  /*7fe0*/  USEL UR6, UR6, UR4, !UP0 ;  /* 0x0000000406067287 */ /* 0x000fc8000c000000 */
.L_x_1507:
        /* <DEDUP_REMOVED lines=22> */
.L_x_1511:
        /* <DEDUP_REMOVED lines=18> */
[C---:B------:R-:W-:Y:S03]  /*8270*/  @!P0 LEA R164, P4, R29.reuse, c[0x0][0x1f8], 0x1 ;  /* 0x00007e001da48a11 */ /* 0x040fe600078808ff */
[----:B------:R-:W2:Y:S01]  /*8280*/  LDSM.16.M88.4 R16, [R197+0x6900] ;  /* 0x00690000c510783b */ /* 0x000ea20000000200 */
[----:B------:R-:W-:Y:S02]  /*8290*/  @!P0 LEA.HI.X R165, R29, c[0x0][0x1fc], R28, 0x1, P4 ;  /* 0x00007f001da58a11 */ /* 0x000fe400020f0c1c */
[C---:B------:R-:W-:Y:S02]  /*82a0*/  @!P0 LEA R168, P4, R0.reuse, c[0x0][0x1f8], 0x1 ;  /* 0x00007e0000a88a11 */ /* 0x040fe400078808ff */
[----:B------:R-:W-:Y:S03]  /*82b0*/  @!P0 IADD3.X R29, R215, UR13, RZ, P5, !PT ;  /* 0x0000000dd71d8c10 */ /* 0x000fe6000affe4ff */
[----:B------:R-:W3:Y:S01]  /*82c0*/  LDSM.16.M88.4 R24, [R197+0x7100] ;  /* 0x00710000c518783b */ /* 0x000ee20000000200 */
[----:B------:R-:W-:Y:S02]  /*82d0*/  @!P0 LEA.HI.X R169, R0, c[0x0][0x1fc], R29, 0x1, P4 ;  /* 0x00007f0000a98a11 */ /* 0x000fe400020f0c1d */
[----:B------:R-:W-:Y:S05]  /*82e0*/  @!P0 IADD3 R0, P5, R218, UR19, RZ ;  /* 0x00000013da008c10 */ /* 0x000fea000ffbe0ff */
[----:B------:R-:W4:Y:S08]  /*82f0*/  LDSM.16.M88.4 R136, [R197+0x7900] ;  /* 0x00790000c588783b */ /* 0x000f300000000200 */
[----:B------:R-:W-:Y:S01]  /*8300*/  LDSM.16.M88.4 R140, [R194+0xc100] ;  /* 0x00c10000c28c783b */ /* 0x000fe20000000200 */
[C---:B-1----:R-:W-:Y:S07]  /*8310*/  HMMA.16816.F32.BF16 R4, R32.reuse, R8, RZ ;  /* 0x000000082004723c */ /* 0x042fee00000418ff */
[----:B------:R-:W1:Y:S01]  /*8320*/  LDSM.16.M88.4 R144, [R196] ;  /* 0x00000000c490783b */ /* 0x000e620000000200 */
[C---:B------:R-:W-:Y:S07]  /*8330*/  HMMA.16816.F32.BF16 R8, R32.reuse, R10, RZ ;  /* 0x0000000a2008723c */ /* 0x040fee00000418ff */
[----:B------:R-:W5:Y:S01]  /*8340*/  LDSM.16.M88.4 R148, [R187] ;  /* 0x00000000bb94783b */ /* 0x000f620000000200 */
[C---:B--2---:R-:W-:Y:S07]  /*8350*/  HMMA.16816.F32.BF16 R12, R32.reuse, R16, RZ ;  /* 0x00000010200c723c */ /* 0x044fee00000418ff */
[----:B------:R-:W2:Y:S01]  /*8360*/  LDSM.16.M88.4 R152, [R186] ;  /* 0x00000000ba98783b */ /* 0x000ea20000000200 */
[C---:B------:R-:W-:Y:S08]  /*8370*/  HMMA.16816.F32.BF16 R16, R32.reuse, R18, RZ ;  /* 0x000000122010723c */ /* 0x040ff000000418ff */
[C---:B---3--:R-:W-:Y:S07]  /*8380*/  HMMA.16816.F32.BF16 R20, R32.reuse, R24, RZ ;  /* 0x000000182014723c */ /* 0x048fee00000418ff */
[C---:B------:R-:W-:Y:S01]  /*8390*/  @!P0 IADD3.X R25, R217.reuse, UR13, RZ, P6, !PT ;  /* 0x0000000dd9198c10 */ /* 0x040fe2000b7fe4ff */
[----:B------:R-:W-:Y:S01]  /*83a0*/  @!UP3 ULEA.HI.X UR13, UR6, UR13, UR7, 0x5, UP0 ;  /* 0x0000000d060db291 */ /* 0x000fe200080f2c07 */
[C---:B------:R-:W-:Y:S01]  /*83b0*/  @!P0 LEA R166, P6, R2.reuse, c[0x0][0x1f8], 0x1 ;  /* 0x00007e0002a68a11 */ /* 0x040fe200078c08ff */
[----:B------:R-:W-:Y:S03]  /*83c0*/  UISETP.GT.AND UP3, UPT, UR18, UR8, UPT ;  /* 0x000000081200728c */ /* 0x000fe6000bf64270 */
[----:B------:R-:W-:Y:S02]  /*83d0*/  @!P0 LEA.HI.X R167, R2, c[0x0][0x1fc], R25, 0x1, P6 ;  /* 0x00007f0002a78a11 */ /* 0x000fe400030f0c19 */
[C---:B------:R-:W-:Y:S01]  /*83e0*/  HMMA.16816.F32.BF16 R24, R32.reuse, R26, RZ ;  /* 0x0000001a2018723c */ /* 0x040fe200000418ff */
[----:B------:R-:W-:Y:S02]  /*83f0*/  @!P0 IADD3 R2, P4, R216, UR19, RZ ;  /* 0x00000013d8028c10 */ /* 0x000fe4000ff9e0ff */
[----:B------:R-:W-:Y:S02]  /*8400*/  @!P0 IADD3 R132, P6, R206, UR19, RZ ;  /* 0x00000013ce848c10 */ /* 0x000fe4000ffde0ff */
[----:B------:R-:W-:Y:S02]  /*8410*/  @!P0 IADD3.X R135, R217, UR13, RZ, P5, !PT ;  /* 0x0000000dd9878c10 */ /* 0x000fe4000affe4ff */
[----:B------:R-:W-:Y:S01]  /*8420*/  @!P0 IADD3.X R157, R209, UR13, RZ, P6, !PT ;  /* 0x0000000dd19d8c10 */ /* 0x000fe2000b7fe4ff */
[C---:B----4-:R-:W-:Y:S01]  /*8430*/  HMMA.16816.F32.BF16 R28, R32.reuse, R136, RZ ;  /* 0x00000088201c723c */ /* 0x050fe200000418ff */
[----:B------:R-:W-:Y:S03]  /*8440*/  @!P0 LEA R174, P6, R132, c[0x0][0x1f8], 0x1 ;  /* 0x00007e0084ae8a11 */ /* 0x000fe600078c08ff */
[----:B------:R-:W-:Y:S02]  /*8450*/  @!P0 LEA R172, P5, R0, c[0x0][0x1f8], 0x1 ;  /* 0x00007e0000ac8a11 */ /* 0x000fe400078a08ff */
[----:B------:R-:W-:Y:S02]  /*8460*/  @!P0 LEA.HI.X R175, R132, c[0x0][0x1fc], R157, 0x1, P6 ;  /* 0x00007f0084af8a11 */ /* 0x000fe400030f0c9d */
[----:B------:R-:W-:Y:S01]  /*8470*/  HMMA.16816.F32.BF16 R32, R32, R138, RZ ;  /* 0x0000008a2020723c */ /* 0x000fe200000418ff */
[----:B------:R-:W-:Y:S01]  /*8480*/  @!P0 IADD3.X R137, R215, UR13, RZ, P4, !PT ;  /* 0x0000000dd7898c10 */ /* 0x000fe2000a7fe4ff */
[----:B------:R-:W-:Y:S02]  /*8490*/  UIADD3 UR13, UR18, -0x1, URZ ;  /* 0xffffffff120d7890 */ /* 0x000fe4000fffe03f */
[----:B------:R-:W-:Y:S02]  /*84a0*/  @!P0 LEA R170, P4, R2, c[0x0][0x1f8], 0x1 ;  /* 0x00007e0002aa8a11 */ /* 0x000fe400078808ff */
[----:B------:R-:W-:Y:S01]  /*84b0*/  @!P0 LEA.HI.X R173, R0, c[0x0][0x1fc], R135, 0x1, P5 ;  /* 0x00007f0000ad8a11 */ /* 0x000fe200028f0c87 */
[----:B------:R-:W-:Y:S01]  /*84c0*/  @UP3 UIMAD.WIDE.U32 UR22, UR13, UR4, URZ ;  /* 0x000000040d1632a5 */ /* 0x000fe2000f8e003f */
[C---:B-1----:R-:W-:Y:S01]  /*84d0*/  HMMA.16816.F32.BF16 R4, R140.reuse, R144, R4 ;  /* 0x000000908c04723c */ /* 0x042fe20000041804 */
[----:B------:R-:W-:Y:S02]  /*84e0*/  @UP3 USHF.R.S32.HI UR19, URZ, 0x1f, UR13 ;  /* 0x0000001f3f133899 */ /* 0x000fe4000801140d */
[----:B------:R-:W-:Y:S02]  /*84f0*/  @UP3 USHF.L.U32 UR20, UR22, 0x6, URZ ;  /* 0x0000000616143899 */ /* 0x000fe4000800063f */
[----:B------:R-:W-:Y:S01]  /*8500*/  @!P0 LEA.HI.X R171, R2, c[0x0][0x1fc], R137, 0x1, P4 ;  /* 0x00007f0002ab8a11 */ /* 0x000fe200020f0c89 */
[----:B------:R-:W-:Y:S01]  /*8510*/  @UP3 UIMAD UR19, UR19, UR4, URZ ;  /* 0x00000004131332a4 */ /* 0x000fe2000f8e023f */
[----:B------:R-:W1:Y:S01]  /*8520*/  LDSM.16.M88.4 R136, [R185] ;  /* 0x00000000b988783b */ /* 0x000e620000000200 */
[C---:B------:R-:W-:Y:S02]  /*8530*/  HMMA.16816.F32.BF16 R8, R140.reuse, R146, R8 ;  /* 0x000000928c08723c */ /* 0x040fe40000041808 */
[----:B------:R-:W-:Y:S04]  /*8540*/  @UP3 UIMAD UR19, UR13, UR5, UR19 ;  /* 0x000000050d1332a4 */ /* 0x000fe8000f8e0213 */
[----:B------:R-:W-:Y:S01]  /*8550*/  @UP3 UIADD3 UR19, UR23, UR19, URZ ;  /* 0x0000001317133290 */ /* 0x000fe2000fffe03f */
[----:B------:R-:W-:Y:S01]  /*8560*/  @!PT LDS RZ, [RZ] ;  /* 0x00000000fffff984 */ /* 0x000fe20000000800 */
[----:B------:R-:W-:Y:S01]  /*8570*/  @!PT LDS RZ, [RZ] ;  /* 0x00000000fffff984 */ /* 0x000fe20000000800 */
[----:B------:R-:W-:Y:S01]  /*8580*/  @!PT LDS RZ, [RZ] ;  /* 0x00000000fffff984 */ /* 0x000fe20000000800 */
[----:B------:R3:W-:Y:S01]  /*8590*/  @!P0 LDGSTS.E.BYPASS.LTC128B.128 [R199+0x100], [R164.64], !P3 ;  /* 0x00100000a4c78fae */ /* 0x0007e2000d901d50 */
[C---:B-----5:R-:W-:Y:S02]  /*85a0*/  HMMA.16816.F32.BF16 R12, R140.reuse, R148, R12 ;  /* 0x000000948c0c723c */ /* 0x060fe4000004180c */
[----:B------:R-:W-:Y:S05]  /*85b0*/  @UP3 USHF.L.U64.HI UR19, UR22, 0x6, UR19 ;  /* 0x0000000616133899 */ /* 0x000fea0008010213 */
[----:B------:R3:W-:Y:S01]  /*85c0*/  @!P0 LDGSTS.E.BYPASS.LTC128B.128 [R199+0x2100], [R166.64], !P2 ;  /* 0x02100000a6c78fae */ /* 0x0007e2000d101d50 */
[C---:B------:R-:W-:Y:S07]  /*85d0*/  HMMA.16816.F32.BF16 R16, R140.reuse, R150, R16 ;  /* 0x000000968c10723c */ /* 0x040fee0000041810 */
[----:B------:R4:W-:Y:S01]  /*85e0*/  @!P0 LDGSTS.E.BYPASS.LTC128B.128 [R199+0x4100], [R168.64], !P1 ;  /* 0x04100000a8c78fae */ /* 0x0009e2000c901d50 */
[C---:B--2---:R-:W-:Y:S07]  /*85f0*/  HMMA.16816.F32.BF16 R20, R140.reuse, R152, R20 ;  /* 0x000000988c14723c */ /* 0x044fee0000041814 */
[----:B------:R2:W-:Y:S01]  /*8600*/  @!P0 LDGSTS.E.BYPASS.LTC128B.128 [R199+0x1100], [R174.64], !P3 ;  /* 0x01100000aec78fae */ /* 0x0005e2000d901d50 */
[C---:B------:R-:W-:Y:S07]  /*8610*/  HMMA.16816.F32.BF16 R24, R140.reuse, R154, R24 ;  /* 0x0000009a8c18723c */ /* 0x040fee0000041818 */
[----:B------:R2:W-:Y:S01]  /*8620*/  @!P0 LDGSTS.E.BYPASS.LTC128B.128 [R199+0x3100], [R172.64], !P2 ;  /* 0x03100000acc78fae */ /* 0x0005e2000d101d50 */
[C---:B-1----:R-:W-:Y:S07]  /*8630*/  HMMA.16816.F32.BF16 R28, R140.reuse, R136, R28 ;  /* 0x000000888c1c723c */ /* 0x042fee000004181c */
[----:B------:R4:W-:Y:S01]  /*8640*/  @!P0 LDGSTS.E.BYPASS.LTC128B.128 [R199+0x5100], [R170.64], !P1 ;  /* 0x05100000aac78fae */ /* 0x0009e2000c901d50 */
[----:B------:R-:W-:Y:S01]  /*8650*/  HMMA.16816.F32.BF16 R32, R140, R138, R32 ;  /* 0x0000008a8c20723c */ /* 0x000fe20000041820 */
[----:B------:R-:W-:Y:S06]  /*8660*/  PLOP3.LUT P0, PT, PT, PT, UP3, 0x80, 0x0 ;  /* 0x000000000000781c */ /* 0x000fec0003f0f038 */
[----:B------:R-:W-:Y:S08]  /*8670*/  LDSM.16.M88.4 R156, [R193+0xc100] ;  /* 0x00c10000c19c783b */ /* 0x000ff00000000200 */
[----:B------:R-:W1:Y:S08]  /*8680*/  LDSM.16.M88.4 R160, [R192+0x6100] ;  /* 0x00610000c0a0783b */ /* 0x000e700000000200 */
[----:B------:R-:W5:Y:S08]  /*8690*/  LDSM.16.M88.4 R144, [R192+0x6900] ;  /* 0x00690000c090783b */ /* 0x000f700000000200 */
[----:B---3--:R-:W3:Y:S08]  /*86a0*/  LDSM.16.M88.4 R164, [R192+0x7100] ;  /* 0x00710000c0a4783b */ /* 0x008ef00000000200 */
[----:B------:R-:W0:Y:S08]  /*86b0*/  LDGDEPBAR ;  /* 0x00000000000079af */ /* 0x000e300000000000 */
[----:B------:R-:W2:Y:S01]  /*86c0*/  LDSM.16.M88.4 R148, [R192+0x7900] ;  /* 0x00790000c094783b */ /* 0x000ea20000000200 */
[C---:B-1----:R-:W-:Y:S07]  /*86d0*/  HMMA.16816.F32.BF16 R4, R156.reuse, R160, R4 ;  /* 0x000000a09c04723c */ /* 0x042fee0000041804 */
[----:B------:R-:W-:Y:S01]  /*86e0*/  LDSM.16.M88.4 R152, [R191+0xc100] ;  /* 0x00c10000bf98783b */ /* 0x000fe20000000200 */
[C---:B------:R-:W-:Y:S07]  /*86f0*/  HMMA.16816.F32.BF16 R8, R156.reuse, R162, R8 ;  /* 0x000000a29c08723c */ /* 0x040fee0000041808 */
[----:B----4-:R-:W1:Y:S01]  /*8700*/  LDSM.16.M88.4 R168, [R184] ;  /* 0x00000000b8a8783b */ /* 0x010e620000000200 */
[C---:B-----5:R-:W-:Y:S07]  /*8710*/  HMMA.16816.F32.BF16 R12, R156.reuse, R144, R12 ;  /* 0x000000909c0c723c */ /* 0x060fee000004180c */
[----:B------:R-:W4:Y:S01]  /*8720*/  LDSM.16.M88.4 R136, [R184+0x800] ;  /* 0x00080000b888783b */ /* 0x000f220000000200 */
[C---:B------:R-:W-:Y:S07]  /*8730*/  HMMA.16816.F32.BF16 R16, R156.reuse, R146, R16 ;  /* 0x000000929c10723c */ /* 0x040fee0000041810 */
[----:B------:R-:W5:Y:S01]  /*8740*/  LDSM.16.M88.4 R140, [R184+0x1000] ;  /* 0x00100000b88c783b */ /* 0x000f620000000200 */
[C---:B---3--:R-:W-:Y:S07]  /*8750*/  HMMA.16816.F32.BF16 R20, R156.reuse, R164, R20 ;  /* 0x000000a49c14723c */ /* 0x048fee0000041814 */
[----:B------:R-:W3:Y:S01]  /*8760*/  LDSM.16.M88.4 R144, [R184+0x1800] ;  /* 0x00180000b890783b */ /* 0x000ee20000000200 */
[C---:B------:R-:W-:Y:S07]  /*8770*/  HMMA.16816.F32.BF16 R24, R156.reuse, R166, R24 ;  /* 0x000000a69c18723c */ /* 0x040fee0000041818 */
[----:B------:R-:W-:Y:S01]  /*8780*/  LDSM.16.M88.4 R160, [R197+0x8900] ;  /* 0x00890000c5a0783b */ /* 0x000fe20000000200 */
[C---:B--2---:R-:W-:Y:S07]  /*8790*/  HMMA.16816.F32.BF16 R28, R156.reuse, R148, R28 ;  /* 0x000000949c1c723c */ /* 0x044fee000004181c */
[----:B------:R-:W-:Y:S01]  /*87a0*/  LDSM.16.M88.4 R164, [R194+0x10100] ;  /* 0x01010000c2a4783b */ /* 0x000fe20000000200 */
[----:B------:R-:W-:Y:S07]  /*87b0*/  HMMA.16816.F32.BF16 R32, R156, R150, R32 ;  /* 0x000000969c20723c */ /* 0x000fee0000041820 */
[----:B------:R-:W-:Y:S01]  /*87c0*/  LDSM.16.M88.4 R148, [R198+0x10100] ;  /* 0x01010000c694783b */ /* 0x000fe20000000200 */
[C---:B-1----:R-:W-:Y:S07]  /*87d0*/  HMMA.16816.F32.BF16 R4, R152.reuse, R168, R4 ;  /* 0x000000a89804723c */ /* 0x042fee0000041804 */
[----:B------:R-:W1:Y:S01]  /*87e0*/  LDSM.16.M88.4 R156, [R197+0x8100] ;  /* 0x00810000c59c783b */ /* 0x000e620000000200 */
[C---:B------:R-:W-:Y:S07]  /*87f0*/  HMMA.16816.F32.BF16 R8, R152.reuse, R170, R8 ;  /* 0x000000aa9808723c */ /* 0x040fee0000041808 */
[----:B------:R-:W-:Y:S01]  /*8800*/  LDSM.16.M88.4 R168, [R183] ;  /* 0x00000000b7a8783b */ /* 0x000fe20000000200 */
[C---:B----4-:R-:W-:Y:S07]  /*8810*/  HMMA.16816.F32.BF16 R12, R152.reuse, R136, R12 ;  /* 0x00000088980c723c */ /* 0x050fee000004180c */
[----:B------:R-:W-:Y:S01]  /*8820*/  LDSM.16.M88.4 R172, [R184+0x4000] ;  /* 0x00400000b8ac783b */ /* 0x000fe20000000200 */
[C---:B------:R-:W-:Y:S07]  /*8830*/  HMMA.16816.F32.BF16 R16, R152.reuse, R138, R16 ;  /* 0x0000008a9810723c */ /* 0x040fee0000041810 */
[----:B------:R-:W2:Y:S01]  /*8840*/  LDSM.16.M88.4 R136, [R197+0x9100] ;  /* 0x00910000c588783b */ /* 0x000ea20000000200 */
[C---:B-----5:R-:W-:Y:S08]  /*8850*/  HMMA.16816.F32.BF16 R20, R152.reuse, R140, R20 ;  /* 0x0000008c9814723c */ /* 0x060ff00000041814 */
[C---:B------:R-:W-:Y:S01]  /*8860*/  HMMA.16816.F32.BF16 R24, R152.reuse, R142, R24 ;  /* 0x0000008e9818723c */ /* 0x040fe20000041818 */
[----:B------:R-:W4:Y:S07]  /*8870*/  LDSM.16.M88.4 R140, [R197+0x9900] ;  /* 0x00990000c58c783b */ /* 0x000f2e0000000200 */
[C---:B---3--:R-:W-:Y:S08]  /*8880*/  HMMA.16816.F32.BF16 R28, R152.reuse, R144, R28 ;  /* 0x00000090981c723c */ /* 0x048ff0000004181c */
[----:B------:R-:W-:Y:S01]  /*8890*/  HMMA.16816.F32.BF16 R32, R152, R146, R32 ;  /* 0x000000929820723c */ /* 0x000fe20000041820 */
[----:B------:R-:W3:Y:S07]  /*88a0*/  LDSM.16.M88.4 R144, [R182] ;  /* 0x00000000b690783b */ /* 0x000eee0000000200 */
[C---:B-1----:R-:W-:Y:S01]  /*88b0*/  HMMA.16816.F32.BF16 R4, R148.reuse, R156, R4 ;  /* 0x0000009c9404723c */ /* 0x042fe20000041804 */
[----:B------:R-:W1:Y:S07]  /*88c0*/  LDSM.16.M88.4 R152, [R181] ;  /* 0x00000000b598783b */ /* 0x000e6e0000000200 */
[C---:B------:R-:W-:Y:S01]  /*88d0*/  HMMA.16816.F32.BF16 R8, R148.reuse, R158, R8 ;  /* 0x0000009e9408723c */ /* 0x040fe20000041808 */
[----:B------:R-:W5:Y:S07]  /*88e0*/  LDSM.16.M88.4 R156, [R180] ;  /* 0x00000000b49c783b */ /* 0x000f6e0000000200 */
[C---:B------:R-:W-:Y:S08]  /*88f0*/  HMMA.16816.F32.BF16 R12, R148.reuse, R160, R12 ;  /* 0x000000a0940c723c */ /* 0x040ff0000004180c */
[C---:B------:R-:W-:Y:S01]  /*8900*/  HMMA.16816.F32.BF16 R16, R148.reuse, R162, R16 ;  /* 0x000000a29410723c */ /* 0x040fe20000041810 */
[----:B------:R-:W-:Y:S07]  /*8910*/  LDSM.16.M88.4 R160, [R192+0x8100] ;  /* 0x00810000c0a0783b */ /* 0x000fee0000000200 */
[C---:B--2---:R-:W-:Y:S08]  /*8920*/  HMMA.16816.F32.BF16 R20, R148.reuse, R136, R20 ;  /* 0x000000889414723c */ /* 0x044ff00000041814 */
[C---:B------:R-:W-:Y:S01]  /*8930*/  HMMA.16816.F32.BF16 R24, R148.reuse, R138, R24 ;  /* 0x0000008a9418723c */ /* 0x040fe20000041818 */
[----:B------:R-:W2:Y:S07]  /*8940*/  LDSM.16.M88.4 R136, [R193+0x10100] ;  /* 0x01010000c188783b */ /* 0x000eae0000000200 */
[C---:B----4-:R-:W-:Y:S08]  /*8950*/  HMMA.16816.F32.BF16 R28, R148.reuse, R140, R28 ;  /* 0x0000008c941c723c */ /* 0x050ff0000004181c */
[----:B------:R-:W-:Y:S01]  /*8960*/  HMMA.16816.F32.BF16 R32, R148, R142, R32 ;  /* 0x0000008e9420723c */ /* 0x000fe20000041820 */
[----:B------:R-:W4:Y:S07]  /*8970*/  LDSM.16.M88.4 R140, [R192+0x8900] ;  /* 0x00890000c08c783b */ /* 0x000f2e0000000200 */
[C---:B------:R-:W-:Y:S01]  /*8980*/  HMMA.16816.F32.BF16 R4, R164.reuse, R168, R4 ;  /* 0x000000a8a404723c */ /* 0x040fe20000041804 */
[----:B------:R-:W-:Y:S07]  /*8990*/  LDSM.16.M88.4 R148, [R192+0x9900] ;  /* 0x00990000c094783b */ /* 0x000fee0000000200 */
        /* <DEDUP_REMOVED lines=11> */
[C---:B--2---:R-:W-:Y:S01]  /*8a50*/  HMMA.16816.F32.BF16 R4, R136.reuse, R160, R4 ;  /* 0x000000a08804723c */ /* 0x044fe20000041804 */
[----:B------:R-:W-:Y:S07]  /*8a60*/  LDSM.16.M88.4 R164, [R197+0xb100] ;  /* 0x00b10000c5a4783b */ /* 0x000fee0000000200 */
[C---:B------:R-:W-:Y:S01]  /*8a70*/  HMMA.16816.F32.BF16 R8, R136.reuse, R162, R8 ;  /* 0x000000a28808723c */ /* 0x040fe20000041808 */
[----:B------:R-:W-:Y:S07]  /*8a80*/  LDSM.16.M88.4 R160, [R197+0xa900] ;  /* 0x00a90000c5a0783b */ /* 0x000fee0000000200 */
[C---:B----4-:R-:W-:Y:S08]  /*8a90*/  HMMA.16816.F32.BF16 R12, R136.reuse, R140, R12 ;  /* 0x0000008c880c723c */ /* 0x050ff0000004180c */
[C---:B------:R-:W-:Y:S01]  /*8aa0*/  HMMA.16816.F32.BF16 R16, R136.reuse, R142, R16 ;  /* 0x0000008e8810723c */ /* 0x040fe20000041810 */
[----:B------:R-:W2:Y:S07]  /*8ab0*/  LDSM.16.M88.4 R140, [R184+0x3000] ;  /* 0x00300000b88c783b */ /* 0x000eae0000000200 */
[C---:B---3--:R-:W-:Y:S08]  /*8ac0*/  HMMA.16816.F32.BF16 R20, R136.reuse, R144, R20 ;  /* 0x000000908814723c */ /* 0x048ff00000041814 */
[C---:B------:R-:W-:Y:S01]  /*8ad0*/  HMMA.16816.F32.BF16 R24, R136.reuse, R146, R24 ;  /* 0x000000928818723c */ /* 0x040fe20000041818 */
[----:B------:R-:W3:Y:S07]  /*8ae0*/  LDSM.16.M88.4 R144, [R184+0x3800] ;  /* 0x00380000b890783b */ /* 0x000eee0000000200 */
[C---:B------:R-:W-:Y:S08]  /*8af0*/  HMMA.16816.F32.BF16 R28, R136.reuse, R148, R28 ;  /* 0x00000094881c723c */ /* 0x040ff0000004181c */
[----:B------:R-:W-:Y:S01]  /*8b00*/  HMMA.16816.F32.BF16 R32, R136, R150, R32 ;  /* 0x000000968820723c */ /* 0x000fe20000041820 */
[----:B------:R-:W-:Y:S07]  /*8b10*/  LDSM.16.M88.4 R136, [R198+0x14100] ;  /* 0x01410000c688783b */ /* 0x000fee0000000200 */
[C---:B-1----:R-:W-:Y:S01]  /*8b20*/  HMMA.16816.F32.BF16 R4, R152.reuse, R168, R4 ;  /* 0x000000a89804723c */ /* 0x042fe20000041804 */
[----:B------:R-:W1:Y:S07]  /*8b30*/  LDSM.16.M88.4 R148, [R197+0xa100] ;  /* 0x00a10000c594783b */ /* 0x000e6e0000000200 */
[C---:B------:R-:W-:Y:S01]  /*8b40*/  HMMA.16816.F32.BF16 R8, R152.reuse, R170, R8 ;  /* 0x000000aa9808723c */ /* 0x040fe20000041808 */
[----:B------:R-:W-:Y:S07]  /*8b50*/  LDSM.16.M88.4 R168, [R179] ;  /* 0x00000000b3a8783b */ /* 0x000fee0000000200 */
[C---:B-----5:R-:W-:Y:S08]  /*8b60*/  HMMA.16816.F32.BF16 R12, R152.reuse, R156, R12 ;  /* 0x0000009c980c723c */ /* 0x060ff0000004180c */
[C---:B------:R-:W-:Y:S01]  /*8b70*/  HMMA.16816.F32.BF16 R16, R152.reuse, R158, R16 ;  /* 0x0000009e9810723c */ /* 0x040fe20000041810 */
[----:B------:R-:W4:Y:S07]  /*8b80*/  LDSM.16.M88.4 R156, [R197+0xb900] ;  /* 0x00b90000c59c783b */ /* 0x000f2e0000000200 */
[C---:B--2---:R-:W-:Y:S08]  /*8b90*/  HMMA.16816.F32.BF16 R20, R152.reuse, R140, R20 ;  /* 0x0000008c9814723c */ /* 0x044ff00000041814 */
[C---:B------:R-:W-:Y:S01]  /*8ba0*/  HMMA.16816.F32.BF16 R24, R152.reuse, R142, R24 ;  /* 0x0000008e9818723c */ /* 0x040fe20000041818 */
[----:B------:R-:W2:Y:S07]  /*8bb0*/  LDSM.16.M88.4 R140, [R194+0x14100] ;  /* 0x01410000c28c783b */ /* 0x000eae0000000200 */
[C---:B---3--:R-:W-:Y:S08]  /*8bc0*/  HMMA.16816.F32.BF16 R28, R152.reuse, R144, R28 ;  /* 0x00000090981c723c */ /* 0x048ff0000004181c */
[----:B------:R-:W-:Y:S01]  /*8bd0*/  HMMA.16816.F32.BF16 R32, R152, R146, R32 ;  /* 0x000000929820723c */ /* 0x000fe20000041820 */
[----:B------:R-:W3:Y:S07]  /*8be0*/  LDSM.16.M88.4 R144, [R178] ;  /* 0x00000000b290783b */ /* 0x000eee0000000200 */
[C---:B-1----:R-:W-:Y:S01]  /*8bf0*/  HMMA.16816.F32.BF16 R4, R136.reuse, R148, R4 ;  /* 0x000000948804723c */ /* 0x042fe20000041804 */
[----:B------:R-:W-:Y:S07]  /*8c00*/  LDSM.16.M88.4 R152, [R176] ;  /* 0x00000000b098783b */ /* 0x000fee0000000200 */
[C---:B------:R-:W-:Y:S01]  /*8c10*/  HMMA.16816.F32.BF16 R8, R136.reuse, R150, R8 ;  /* 0x000000968808723c */ /* 0x040fe20000041808 */
[----:B------:R-:W1:Y:S07]  /*8c20*/  LDSM.16.M88.4 R148, [R177] ;  /* 0x00000000b194783b */ /* 0x000e6e0000000200 */
[C---:B------:R-:W-:Y:S08]  /*8c30*/  HMMA.16816.F32.BF16 R12, R136.reuse, R160, R12 ;  /* 0x000000a0880c723c */ /* 0x040ff0000004180c */
[C---:B------:R-:W-:Y:S01]  /*8c40*/  HMMA.16816.F32.BF16 R16, R136.reuse, R162, R16 ;  /* 0x000000a28810723c */ /* 0x040fe20000041810 */
[----:B------:R-:W-:Y:S07]  /*8c50*/  LDSM.16.M88.4 R160, [R193+0x14100] ;  /* 0x01410000c1a0783b */ /* 0x000fee0000000200 */
[C---:B------:R-:W-:Y:S08]  /*8c60*/  HMMA.16816.F32.BF16 R20, R136.reuse, R164, R20 ;  /* 0x000000a48814723c */ /* 0x040ff00000041814 */
[C---:B------:R-:W-:Y:S01]  /*8c70*/  HMMA.16816.F32.BF16 R24, R136.reuse, R166, R24 ;  /* 0x000000a68818723c */ /* 0x040fe20000041818 */
[----:B------:R-:W5:Y:S07]  /*8c80*/  LDSM.16.M88.4 R164, [R192+0xa100] ;  /* 0x00a10000c0a4783b */ /* 0x000f6e0000000200 */
[C---:B----4-:R-:W-:Y:S08]  /*8c90*/  HMMA.16816.F32.BF16 R28, R136.reuse, R156, R28 ;  /* 0x0000009c881c723c */ /* 0x050ff0000004181c */
[----:B------:R-:W-:Y:S01]  /*8ca0*/  HMMA.16816.F32.BF16 R32, R136, R158, R32 ;  /* 0x0000009e8820723c */ /* 0x000fe20000041820 */
[----:B------:R-:W4:Y:S07]  /*8cb0*/  LDSM.16.M88.4 R136, [R192+0xa900] ;  /* 0x00a90000c088783b */ /* 0x000f2e0000000200 */
[C---:B--2---:R-:W-:Y:S01]  /*8cc0*/  HMMA.16816.F32.BF16 R4, R140.reuse, R168, R4 ;  /* 0x000000a88c04723c */ /* 0x044fe20000041804 */
[----:B------:R-:W2:Y:S07]  /*8cd0*/  LDSM.16.M88.4 R156, [R192+0xb100] ;  /* 0x00b10000c09c783b */ /* 0x000eae0000000200 */
[C---:B------:R-:W-:Y:S01]  /*8ce0*/  HMMA.16816.F32.BF16 R8, R140.reuse, R170, R8 ;  /* 0x000000aa8c08723c */ /* 0x040fe20000041808 */
[----:B------:R-:W-:Y:S07]  /*8cf0*/  LDSM.16.M88.4 R168, [R191+0x14100] ;  /* 0x01410000bfa8783b */ /* 0x000fee0000000200 */
[C---:B---3--:R-:W-:Y:S08]  /*8d00*/  HMMA.16816.F32.BF16 R12, R140.reuse, R144, R12 ;  /* 0x000000908c0c723c */ /* 0x048ff0000004180c */
[C---:B------:R-:W-:Y:S01]  /*8d10*/  HMMA.16816.F32.BF16 R16, R140.reuse, R146, R16 ;  /* 0x000000928c10723c */ /* 0x040fe20000041810 */
[----:B------:R-:W3:Y:S07]  /*8d20*/  LDSM.16.M88.4 R144, [R192+0xb900] ;  /* 0x00b90000c090783b */ /* 0x000eee0000000200 */
[C---:B-1----:R-:W-:Y:S08]  /*8d30*/  HMMA.16816.F32.BF16 R20, R140.reuse, R148, R20 ;  /* 0x000000948c14723c */ /* 0x042ff00000041814 */
[C---:B------:R-:W-:Y:S08]  /*8d40*/  HMMA.16816.F32.BF16 R24, R140.reuse, R150, R24 ;  /* 0x000000968c18723c */ /* 0x040ff00000041818 */
[C---:B------:R-:W-:Y:S08]  /*8d50*/  HMMA.16816.F32.BF16 R28, R140.reuse, R152, R28 ;  /* 0x000000988c1c723c */ /* 0x040ff0000004181c */
[----:B------:R-:W-:Y:S01]  /*8d60*/  HMMA.16816.F32.BF16 R32, R140, R154, R32 ;  /* 0x0000009a8c20723c */ /* 0x000fe20000041820 */
[----:B------:R-:W1:Y:S07]  /*8d70*/  LDSM.16.M88.4 R140, [R184+0x4800] ;  /* 0x00480000b88c783b */ /* 0x000e6e0000000200 */
[C---:B-----5:R-:W-:Y:S08]  /*8d80*/  HMMA.16816.F32.BF16 R4, R160.reuse, R164, R4 ;  /* 0x000000a4a004723c */ /* 0x060ff00000041804 */
[C---:B------:R-:W-:Y:S08]  /*8d90*/  HMMA.16816.F32.BF16 R8, R160.reuse, R166, R8 ;  /* 0x000000a6a008723c */ /* 0x040ff00000041808 */
[C---:B----4-:R-:W-:Y:S08]  /*8da0*/  HMMA.16816.F32.BF16 R12, R160.reuse, R136, R12 ;  /* 0x00000088a00c723c */ /* 0x050ff0000004180c */
[C---:B------:R-:W-:Y:S01]  /*8db0*/  HMMA.16816.F32.BF16 R16, R160.reuse, R138, R16 ;  /* 0x0000008aa010723c */ /* 0x040fe20000041810 */
[----:B------:R-:W4:Y:S07]  /*8dc0*/  LDSM.16.M88.4 R136, [R184+0x5000] ;  /* 0x00500000b888783b */ /* 0x000f2e0000000200 */
[C---:B--2---:R-:W-:Y:S08]  /*8dd0*/  HMMA.16816.F32.BF16 R20, R160.reuse, R156, R20 ;  /* 0x0000009ca014723c */ /* 0x044ff00000041814 */
[C---:B------:R-:W-:Y:S08]  /*8de0*/  HMMA.16816.F32.BF16 R24, R160.reuse, R158, R24 ;  /* 0x0000009ea018723c */ /* 0x040ff00000041818 */
[C---:B---3--:R-:W-:Y:S08]  /*8df0*/  HMMA.16816.F32.BF16 R28, R160.reuse, R144, R28 ;  /* 0x00000090a01c723c */ /* 0x048ff0000004181c */
[----:B------:R-:W-:Y:S01]  /*8e00*/  HMMA.16816.F32.BF16 R32, R160, R146, R32 ;  /* 0x00000092a020723c */ /* 0x000fe20000041820 */
[----:B------:R-:W2:Y:S01]  /*8e10*/  LDSM.16.M88.4 R144, [R184+0x5800] ;  /* 0x00580000b890783b */ /* 0x000ea20000000200 */
[----:B------:R-:W-:Y:S06]  /*8e20*/  DEPBAR.LE SB0, 0x0 ;  /* 0x000080000000791a */ /* 0x000fec0000000000 */
[C---:B------:R-:W-:Y:S01]  /*8e30*/  HMMA.16816.F32.BF16 R4, R168.reuse, R172, R4 ;  /* 0x000000aca804723c */ /* 0x040fe20000041804 */
[----:B------:R-:W-:Y:S07]  /*8e40*/  BAR.SYNC.DEFER_BLOCKING 0x0 ;  /* 0x0000000000007b1d */ /* 0x000fee0000010000 */
[C---:B------:R-:W-:Y:S08]  /*8e50*/  HMMA.16816.F32.BF16 R8, R168.reuse, R174, R8 ;  /* 0x000000aea808723c */ /* 0x040ff00000041808 */
[C---:B-1----:R-:W-:Y:S08]  /*8e60*/  HMMA.16816.F32.BF16 R12, R168.reuse, R140, R12 ;  /* 0x0000008ca80c723c */ /* 0x042ff0000004180c */
[C---:B------:R-:W-:Y:S04]  /*8e70*/  HMMA.16816.F32.BF16 R16, R168.reuse, R142, R16 ;  /* 0x0000008ea810723c */ /* 0x040fe80000041810 */
[----:B------:R-:W-:Y:S02]  /*8e80*/  FMNMX.FTZ R0, R4, R3, !PT ;  /* 0x0000000304007209 */ /* 0x000fe40007810000 */
[----:B------:R-:W-:Y:S02]  /*8e90*/  FMNMX.FTZ R2, R6, R133, !PT ;  /* 0x0000008506027209 */ /* 0x000fe40007810000 */
[C---:B----4-:R-:W-:Y:S04]  /*8ea0*/  HMMA.16816.F32.BF16 R20, R168.reuse, R136, R20 ;  /* 0x00000088a814723c */ /* 0x050fe80000041814 */
[----:B------:R-:W-:Y:S03]  /*8eb0*/  FMNMX.FTZ R135, R5, R0, !PT ;  /* 0x0000000005877209 */ /* 0x000fe60007810000 */
[----:B------:R-:W-:Y:S01]  /*8ec0*/  FMNMX.FTZ R137, R7, R2, !PT ;  /* 0x0000000207897209 */ /* 0x000fe20007810000 */
[C---:B------:R-:W-:Y:S04]  /*8ed0*/  HMMA.16816.F32.BF16 R24, R168.reuse, R138, R24 ;  /* 0x0000008aa818723c */ /* 0x040fe80000041818 */
[----:B------:R-:W-:Y:S02]  /*8ee0*/  FMNMX.FTZ R0, R8, R135, !PT ;  /* 0x0000008708007209 */ /* 0x000fe40007810000 */
[----:B------:R-:W-:Y:S02]  /*8ef0*/  FMNMX.FTZ R2, R10, R137, !PT ;  /* 0x000000890a027209 */ /* 0x000fe40007810000 */
[C---:B--2---:R-:W-:Y:S04]  /*8f00*/  HMMA.16816.F32.BF16 R28, R168.reuse, R144, R28 ;  /* 0x00000090a81c723c */ /* 0x044fe8000004181c */
        /* <DEDUP_REMOVED lines=31> */
[----:B--2---:R-:W-:Y:S07]  /*9100*/  FMNMX.FTZ R135, R137, R0, !PT ;  /* 0x0000000089877209 */ /* 0x004fee0007810000 */
[----:B------:R-:W2:Y:S01]  /*9110*/  SHFL.BFLY PT, R132, R135, 0x1, 0x1f ;  /* 0x0c201f0087847f89 */ /* 0x000ea200000e0000 */
[----:B-1----:R-:W-:Y:S05]  /*9120*/  FMNMX.FTZ R0, R141, R2, !PT ;  /* 0x000000028d007209 */ /* 0x002fea0007810000 */
[C---:B------:R-:W-:Y:S02]  /*9130*/  FMUL.FTZ R167, R0.reuse, c[0x0][0x2d0] ;  /* 0x0000b40000a77a20 */ /* 0x040fe40000410000 */
[----:B------:R-:W-:Y:S01]  /*9140*/  FADD.FTZ R2, -R0, R3 ;  /* 0x0000000300027221 */ /* 0x000fe20000010100 */
[----:B--2---:R-:W-:Y:S01]  /*9150*/  FMNMX.FTZ R132, R135, R132, !PT ;  /* 0x0000008487847209 */ /* 0x004fe20007810000 */
[----:B------:R-:W-:Y:S01]  /*9160*/  FFMA.FTZ R162, R4, c[0x0][0x2d0], -R167 ;  /* 0x0000b40004a27a23 */ /* 0x000fe200000108a7 */
[----:B------:R-:W-:Y:S01]  /*9170*/  @P0 IADD3 R4, P4, R200, UR20, RZ ;  /* 0x00000014c8040c10 */ /* 0x000fe2000ff9e0ff */
[----:B------:R-:W-:Y:S01]  /*9180*/  FMUL.FTZ R3, R2, c[0x0][0x2d0] ;  /* 0x0000b40002037a20 */ /* 0x000fe20000410000 */
[----:B------:R-:W-:Y:S01]  /*9190*/  @P0 IADD3 R135, P5, R214, UR20, RZ ;  /* 0x00000014d6870c10 */ /* 0x000fe2000ffbe0ff */
[----:B------:R-:W-:Y:S01]  /*91a0*/  FADD.FTZ R133, -R132, R133 ;  /* 0x0000008584857221 */ /* 0x000fe20000010100 */
[----:B------:R-:W-:Y:S01]  /*91b0*/  @P0 LEA R140, P6, R4, c[0x0][0x1c8], 0x1 ;  /* 0x00007200048c0a11 */ /* 0x000fe200078c08ff */
[--C-:B------:R-:W-:Y:S01]  /*91c0*/  FFMA.FTZ R160, R9, c[0x0][0x2d0], -R167.reuse ;  /* 0x0000b40009a07a23 */ /* 0x100fe200000108a7 */
[----:B------:R-:W-:Y:S01]  /*91d0*/  @P0 IADD3.X R136, R213, UR19, RZ, P5, !PT ;  /* 0x00000013d5880c10 */ /* 0x000fe2000affe4ff */
[----:B------:R-:W-:Y:S01]  /*91e0*/  FMUL.FTZ R2, R133, c[0x0][0x2d0] ;  /* 0x0000b40085027a20 */ /* 0x000fe20000410000 */
[----:B------:R-:W1:Y:S01]  /*91f0*/  MUFU.EX2 R3, R3 ;  /* 0x0000000300037308 */ /* 0x000e620000000800 */
[--C-:B------:R-:W-:Y:S01]  /*9200*/  FFMA.FTZ R133, R5, c[0x0][0x2d0], -R167.reuse ;  /* 0x0000b40005857a23 */ /* 0x100fe200000108a7 */
[----:B------:R-:W-:Y:S01]  /*9210*/  @P0 IADD3.X R5, R203, UR19, RZ, P4, !PT ;  /* 0x00000013cb050c10 */ /* 0x000fe2000a7fe4ff */
[----:B------:R-:W-:Y:S01]  /*9220*/  FMUL.FTZ R165, R132, c[0x0][0x2d0] ;  /* 0x0000b40084a57a20 */ /* 0x000fe20000410000 */
[C---:B------:R-:W-:Y:S01]  /*9230*/  @P0 LEA R142, P4, R135.reuse, c[0x0][0x1c8], 0x1 ;  /* 0x00007200878e0a11 */ /* 0x040fe200078808ff */
[----:B------:R-:W-:Y:S01]  /*9240*/  FFMA.FTZ R170, R16, c[0x0][0x2d0], -R167 ;  /* 0x0000b40010aa7a23 */ /* 0x000fe200000108a7 */
[----:B------:R-:W-:Y:S01]  /*9250*/  @P0 LEA.HI.X R141, R4, c[0x0][0x1cc], R5, 0x1, P6 ;  /* 0x00007300048d0a11 */ /* 0x000fe200030f0c05 */
[----:B------:R-:W-:Y:S01]  /*9260*/  FFMA.FTZ R166, R6, c[0x0][0x2d0], -R165 ;  /* 0x0000b40006a67a23 */ /* 0x000fe200000108a5 */
[----:B------:R-:W-:Y:S01]  /*9270*/  @P0 LEA.HI.X R143, R135, c[0x0][0x1cc], R136, 0x1, P4 ;  /* 0x00007300878f0a11 */ /* 0x000fe200020f0c88 */
[----:B------:R-:W-:Y:S01]  /*9280*/  FFMA.FTZ R135, R8, c[0x0][0x2d0], -R167 ;  /* 0x0000b40008877a23 */ /* 0x000fe200000108a7 */
[----:B------:R-:W-:Y:S01]  /*9290*/  @P0 IADD3 R4, P5, R212, UR20, RZ ;  /* 0x00000014d4040c10 */ /* 0x000fe2000ffbe0ff */
[----:B------:R2:W-:Y:S01]  /*92a0*/  @P0 LDGSTS.E.BYPASS.LTC128B.128 [R199+0x6100], [R140.64], !P3 ;  /* 0x061000008cc70fae */ /* 0x0005e2000d901d50 */
[----:B------:R-:W-:Y:S01]  /*92b0*/  @UP3 UIADD3 UR20, UP0, UR12, UR20, URZ ;  /* 0x000000140c143290 */ /* 0x000fe2000ff1e03f */
[--C-:B------:R-:W-:Y:S01]  /*92c0*/  FFMA.FTZ R161, R7, c[0x0][0x2d0], -R165.reuse ;  /* 0x0000b40007a17a23 */ /* 0x100fe200000108a5 */
[----:B------:R-:W-:Y:S01]  /*92d0*/  @P0 LEA R144, P4, R4, c[0x0][0x1c8], 0x1 ;  /* 0x0000720004900a11 */ /* 0x000fe200078808ff */
[--C-:B------:R-:W-:Y:S01]  /*92e0*/  FFMA.FTZ R163, R10, c[0x0][0x2d0], -R165.reuse ;  /* 0x0000b4000aa37a23 */ /* 0x100fe200000108a5 */
[----:B------:R-:W-:Y:S01]  /*92f0*/  @P0 IADD3.X R5, R134, UR19, RZ, P5, !PT ;  /* 0x0000001386050c10 */ /* 0x000fe2000affe4ff */
[----:B------:R-:W-:Y:S01]  /*9300*/  @UP3 UIADD3.X UR19, UR11, UR19, URZ, UP0, !UPT ;  /* 0x000000130b133290 */ /* 0x000fe200087fe43f */
[----:B------:R-:W-:Y:S01]  /*9310*/  FFMA.FTZ R164, R11, c[0x0][0x2d0], -R165 ;  /* 0x0000b4000ba47a23 */ /* 0x000fe200000108a5 */
[----:B------:R2:W-:Y:S01]  /*9320*/  @P0 LDGSTS.E.BYPASS.LTC128B.128 [R199+0x8100], [R142.64], !P2 ;  /* 0x081000008ec70fae */ /* 0x0005e2000d101d50 */
[----:B------:R-:W-:Y:S01]  /*9330*/  @P0 LEA.HI.X R145, R4, c[0x0][0x1cc], R5, 0x1, P4 ;  /* 0x0000730004910a11 */ /* 0x000fe200020f0c05 */
[----:B------:R-:W3:Y:S01]  /*9340*/  MUFU.EX2 R2, R2 ;  /* 0x0000000200027308 */ /* 0x000ee20000000800 */
[----:B------:R-:W-:Y:S01]  /*9350*/  @P0 IADD3 R4, P6, R200, UR20, RZ ;  /* 0x00000014c8040c10 */ /* 0x000fe2000ffde0ff */
[----:B------:R-:W-:Y:S01]  /*9360*/  FFMA.FTZ R171, R17, c[0x0][0x2d0], -R167 ;  /* 0x0000b40011ab7a23 */ /* 0x000fe200000108a7 */
[----:B------:R-:W-:Y:S01]  /*9370*/  @P0 IADD3 R5, P5, R214, UR20, RZ ;  /* 0x00000014d6050c10 */ /* 0x000fe2000ffbe0ff */
[----:B-1----:R-:W-:Y:S01]  /*9380*/  FMUL.FTZ R100, R3, R100 ;  /* 0x0000006403647220 */ /* 0x002fe20000410000 */
[----:B------:R-:W-:Y:S01]  /*9390*/  @P0 IADD3.X R9, R203, UR19, RZ, P6, !PT ;  /* 0x00000013cb090c10 */ /* 0x000fe2000b7fe4ff */
[----:B------:R1:W-:Y:S01]  /*93a0*/  @P0 LDGSTS.E.BYPASS.LTC128B.128 [R199+0xa100], [R144.64], !P1 ;  /* 0x0a10000090c70fae */ /* 0x0003e2000c901d50 */
[C---:B------:R-:W-:Y:S01]  /*93b0*/  @P0 LEA R150, P6, R4.reuse, c[0x0][0x1c8], 0x1 ;  /* 0x0000720004960a11 */ /* 0x040fe200078c08ff */
[----:B------:R-:W-:Y:S01]  /*93c0*/  FMUL.FTZ R101, R3, R101 ;  /* 0x0000006503657220 */ /* 0x000fe20000410000 */
[----:B------:R-:W-:Y:S01]  /*93d0*/  @P0 IADD3.X R136, R213, UR19, RZ, P5, !PT ;  /* 0x00000013d5880c10 */ /* 0x000fe2000affe4ff */
[----:B------:R-:W-:Y:S01]  /*93e0*/  MUFU.EX2 R162, R162 ;  /* 0x000000a200a27308 */ /* 0x000fe20000000800 */
[----:B------:R-:W-:Y:S01]  /*93f0*/  @P0 LEA.HI.X R151, R4, c[0x0][0x1cc], R9, 0x1, P6 ;  /* 0x0000730004970a11 */ /* 0x000fe200030f0c09 */
[----:B------:R-:W-:Y:S01]  /*9400*/  FMUL.FTZ R4, R3, R128 ;  /* 0x0000008003047220 */ /* 0x000fe20000410000 */
[----:B------:R-:W-:Y:S01]  /*9410*/  @P0 LEA R148, P5, R5, c[0x0][0x1c8], 0x1 ;  /* 0x0000720005940a11 */ /* 0x000fe200078a08ff */
[----:B------:R-:W-:Y:S01]  /*9420*/  FMUL.FTZ R9, R3, R125 ;  /* 0x0000007d03097220 */ /* 0x000fe20000410000 */
[----:B------:R-:W-:Y:S01]  /*9430*/  @P0 IADD3 R8, P4, R212, UR20, RZ ;  /* 0x00000014d4080c10 */ /* 0x000fe2000ff9e0ff */
[----:B------:R4:W-:Y:S01]  /*9440*/  @P0 LDGSTS.E.BYPASS.LTC128B.128 [R199+0x7100], [R150.64], !P3 ;  /* 0x0710000096c70fae */ /* 0x0009e2000d901d50 */
[----:B------:R-:W-:Y:S01]  /*9450*/  @P0 LEA.HI.X R149, R5, c[0x0][0x1cc], R136, 0x1, P5 ;  /* 0x0000730005950a11 */ /* 0x000fe200028f0c88 */
[C---:B------:R-:W-:Y:S01]  /*9460*/  FMUL.FTZ R5, R3.reuse, R129 ;  /* 0x0000008103057220 */ /* 0x040fe20000410000 */
[----:B------:R-:W-:Y:S01]  /*9470*/  @P0 IADD3.X R137, R134, UR19, RZ, P4, !PT ;  /* 0x0000001386890c10 */ /* 0x000fe2000a7fe4ff */
[----:B------:R-:W5:Y:S01]  /*9480*/  MUFU.EX2 R133, R133 ;  /* 0x0000008500857308 */ /* 0x000f620000000800 */
[C---:B------:R-:W-:Y:S01]  /*9490*/  @P0 LEA R146, P4, R8.reuse, c[0x0][0x1c8], 0x1 ;  /* 0x0000720008920a11 */ /* 0x040fe200078808ff */
[C---:B------:R-:W-:Y:S01]  /*94a0*/  FMUL.FTZ R104, R3.reuse, R104 ;  /* 0x0000006803687220 */ /* 0x040fe20000410000 */
[----:B------:R-:W-:Y:S01]  /*94b0*/  UISETP.GT.AND UP0, UPT, UR18, UR15, UPT ;  /* 0x0000000f1200728c */ /* 0x000fe2000bf04270 */
[----:B------:R4:W-:Y:S01]  /*94c0*/  @P0 LDGSTS.E.BYPASS.LTC128B.128 [R199+0x9100], [R148.64], !P2 ;  /* 0x0910000094c70fae */ /* 0x0009e2000d101d50 */
[----:B------:R-:W-:Y:S01]  /*94d0*/  @P0 LEA.HI.X R147, R8, c[0x0][0x1cc], R137, 0x1, P4 ;  /* 0x0000730008930a11 */ /* 0x000fe200020f0c89 */
[C---:B---3--:R-:W-:Y:S01]  /*94e0*/  FMUL.FTZ R6, R2.reuse, R130 ;  /* 0x0000008202067220 */ /* 0x048fe20000410000 */
[----:B------:R-:W-:Y:S01]  /*94f0*/  UMOV UR18, UR13 ;  /* 0x0000000d00127c82 */ /* 0x000fe20008000000 */
[C---:B------:R-:W-:Y:S02]  /*9500*/  FMUL.FTZ R7, R2.reuse, R131 ;  /* 0x0000008302077220 */ /* 0x040fe40000410000 */
[----:B------:R-:W-:Y:S01]  /*9510*/  MUFU.EX2 R135, R135 ;  /* 0x0000008700877308 */ /* 0x000fe20000000800 */
[C---:B------:R-:W-:Y:S01]  /*9520*/  FMUL.FTZ R8, R3.reuse, R124 ;  /* 0x0000007c03087220 */ /* 0x040fe20000410000 */
[----:B------:R1:W-:Y:S01]  /*9530*/  @P0 LDGSTS.E.BYPASS.LTC128B.128 [R199+0xb100], [R146.64], !P1 ;  /* 0x0b10000092c70fae */ /* 0x0003e2000c901d50 */
[C---:B------:R-:W-:Y:S01]  /*9540*/  FMUL.FTZ R10, R2.reuse, R126 ;  /* 0x0000007e020a7220 */ /* 0x040fe20000410000 */
[----:B------:R-:W-:Y:S01]  /*9550*/  PLOP3.LUT P0, PT, PT, PT, UP0, 0x80, 0x0 ;  /* 0x000000000000781c */ /* 0x000fe20003f0f008 */
[C---:B------:R-:W-:Y:S02]  /*9560*/  FMUL.FTZ R11, R2.reuse, R127 ;  /* 0x0000007f020b7220 */ /* 0x040fe40000410000 */
[C---:B------:R-:W-:Y:S02]  /*9570*/  FMUL.FTZ R102, R2.reuse, R102 ;  /* 0x0000006602667220 */ /* 0x040fe40000410000 */
[C---:B------:R-:W-:Y:S01]  /*9580*/  FMUL.FTZ R103, R2.reuse, R103 ;  /* 0x0000006702677220 */ /* 0x040fe20000410000 */
[----:B------:R-:W3:Y:S01]  /*9590*/  LDSM.16.MT88.4 R136, [R195+0x100] ;  /* 0x00010000c388783b */ /* 0x000ee20000004200 */
[----:B------:R-:W4:Y:S01]  /*95a0*/  MUFU.EX2 R160, R160 ;  /* 0x000000a000a07308 */ /* 0x000f220000000800 */
[----:B------:R-:W-:Y:S01]  /*95b0*/  FMUL.FTZ R105, R3, R105 ;  /* 0x0000006903697220 */ /* 0x000fe20000410000 */
[----:B-----5:R-:W-:Y:S01]  /*95c0*/  F2FP.BF16.PACK_AB R128, R133, R162 ;  /* 0x000000a28580723e */ /* 0x020fe200000010ff */
[C---:B------:R-:W-:Y:S02]  /*95d0*/  FMUL.FTZ R106, R2.reuse, R106 ;  /* 0x0000006a026a7220 */ /* 0x040fe40000410000 */
[C---:B------:R-:W-:Y:S02]  /*95e0*/  FMUL.FTZ R107, R2.reuse, R107 ;  /* 0x0000006b026b7220 */ /* 0x040fe40000410000 */
[----:B--2---:R-:W2:Y:S01]  /*95f0*/  LDSM.16.MT88.4 R140, [R190+0x100] ;  /* 0x00010000be8c783b */ /* 0x004ea20000004200 */
[C---:B------:R-:W-:Y:S02]  /*9600*/  FMUL.FTZ R108, R3.reuse, R108 ;  /* 0x0000006c036c7220 */ /* 0x040fe40000410000 */
[----:B------:R-:W-:Y:S01]  /*9610*/  MUFU.EX2 R166, R166 ;  /* 0x000000a600a67308 */ /* 0x000fe20000000800 */
[----:B------:R-:W-:Y:S02]  /*9620*/  FMUL.FTZ R109, R3, R109 ;  /* 0x0000006d036d7220 */ /* 0x000fe40000410000 */
[C---:B------:R-:W-:Y:S02]  /*9630*/  FMUL.FTZ R110, R2.reuse, R110 ;  /* 0x0000006e026e7220 */ /* 0x040fe40000410000 */
[----:B------:R-:W-:Y:S01]  /*9640*/  LDSM.16.MT88.4 R124, [R188+0x100] ;  /* 0x00010000bc7c783b */ /* 0x000fe20000004200 */
[----:B------:R-:W-:Y:S02]  /*9650*/  FMUL.FTZ R111, R2, R111 ;  /* 0x0000006f026f7220 */ /* 0x000fe40000410000 */
[--C-:B------:R-:W-:Y:S02]  /*9660*/  FFMA.FTZ R174, R18, c[0x0][0x2d0], -R165.reuse ;  /* 0x0000b40012ae7a23 */ /* 0x100fe400000108a5 */
[----:B------:R-:W5:Y:S01]  /*9670*/  MUFU.EX2 R161, R161 ;  /* 0x000000a100a17308 */ /* 0x000f620000000800 */
[----:B------:R-:W-:Y:S02]  /*9680*/  FFMA.FTZ R175, R19, c[0x0][0x2d0], -R165 ;  /* 0x0000b40013af7a23 */ /* 0x000fe400000108a5 */
[----:B-1----:R-:W1:Y:S01]  /*9690*/  LDSM.16.MT88.4 R144, [R189+0x100] ;  /* 0x00010000bd90783b */ /* 0x002e620000004200 */
[----:B----4-:R-:W-:Y:S01]  /*96a0*/  F2FP.BF16.PACK_AB R130, R160, R135 ;  /* 0x00000087a082723e */ /* 0x010fe200000010ff */
[--C-:B------:R-:W-:Y:S02]  /*96b0*/  FFMA.FTZ R219, R28, c[0x0][0x2d0], -R167.reuse ;  /* 0x0000b4001cdb7a23 */ /* 0x100fe400000108a7 */
[--C-:B------:R-:W-:Y:S02]  /*96c0*/  FFMA.FTZ R220, R29, c[0x0][0x2d0], -R167.reuse ;  /* 0x0000b4001ddc7a23 */ /* 0x100fe400000108a7 */
[----:B------:R-:W-:Y:S01]  /*96d0*/  FFMA.FTZ R221, R32, c[0x0][0x2d0], -R167 ;  /* 0x0000b40020dd7a23 */ /* 0x000fe200000108a7 */
[----:B------:R-:W-:Y:S01]  /*96e0*/  MUFU.EX2 R163, R163 ;  /* 0x000000a300a37308 */ /* 0x000fe20000000800 */
[----:B------:R-:W-:Y:S01]  /*96f0*/  LDSM.16.MT88.4 R16, [R190+0x900] ;  /* 0x00090000be10783b */ /* 0x000fe20000004200 */
[--C-:B------:R-:W-:Y:S02]  /*9700*/  FFMA.FTZ R223, R30, c[0x0][0x2d0], -R165.reuse ;  /* 0x0000b4001edf7a23 */ /* 0x100fe400000108a5 */
[--C-:B------:R-:W-:Y:S02]  /*9710*/  FFMA.FTZ R224, R31, c[0x0][0x2d0], -R165.reuse ;  /* 0x0000b4001fe07a23 */ /* 0x100fe400000108a5 */
[----:B------:R-:W-:Y:S02]  /*9720*/  FFMA.FTZ R225, R34, c[0x0][0x2d0], -R165 ;  /* 0x0000b40022e17a23 */ /* 0x000fe400000108a5 */
[C---:B------:R-:W-:Y:S01]  /*9730*/  FMUL.FTZ R112, R3.reuse, R112 ;  /* 0x0000007003707220 */ /* 0x040fe20000410000 */
[----:B------:R-:W-:Y:S01]  /*9740*/  LDSM.16.MT88.4 R148, [R195+0x2900] ;  /* 0x00290000c394783b */ /* 0x000fe20000004200 */
[----:B------:R-:W4:Y:S01]  /*9750*/  MUFU.EX2 R164, R164 ;  /* 0x000000a400a47308 */ /* 0x000f220000000800 */
[----:B------:R-:W-:Y:S02]  /*9760*/  FMUL.FTZ R113, R3, R113 ;  /* 0x0000007103717220 */ /* 0x000fe40000410000 */
[C---:B------:R-:W-:Y:S01]  /*9770*/  FMUL.FTZ R114, R2.reuse, R114 ;  /* 0x0000007202727220 */ /* 0x040fe20000410000 */
[----:B-----5:R-:W-:Y:S01]  /*9780*/  F2FP.BF16.PACK_AB R129, R161, R166 ;  /* 0x000000a6a181723e */ /* 0x020fe200000010ff */
[C---:B------:R-:W-:Y:S02]  /*9790*/  FMUL.FTZ R115, R2.reuse, R115 ;  /* 0x0000007302737220 */ /* 0x040fe40000410000 */
        /* <DEDUP_REMOVED lines=10> */
[----:B------:R-:W5:Y:S01]  /*9840*/  MUFU.EX2 R171, R171 ;  /* 0x000000ab00ab7308 */ /* 0x000f620000000800 */
[----:B------:R-:W-:Y:S01]  /*9850*/  FMUL.FTZ R123, R2, R123 ;  /* 0x0000007b027b7220 */ /* 0x000fe20000410000 */
[----:B------:R-:W-:Y:S01]  /*9860*/  LDSM.16.MT88.4 R28, [R189+0x1900] ;  /* 0x00190000bd1c783b */ /* 0x000fe20000004200 */
[----:B----4-:R-:W-:Y:S01]  /*9870*/  F2FP.BF16.PACK_AB R131, R164, R163 ;  /* 0x000000a3a483723e */ /* 0x010fe200000010ff */
[C---:B------:R-:W-:Y:S02]  /*9880*/  FMUL.FTZ R36, R3.reuse, R36 ;  /* 0x0000002403247220 */ /* 0x040fe40000410000 */
[C---:B------:R-:W-:Y:S02]  /*9890*/  FMUL.FTZ R37, R3.reuse, R37 ;  /* 0x0000002503257220 */ /* 0x040fe40000410000 */
[C---:B------:R-:W-:Y:S02]  /*98a0*/  FMUL.FTZ R38, R2.reuse, R38 ;  /* 0x0000002602267220 */ /* 0x040fe40000410000 */
[C---:B---3--:R-:W-:Y:S01]  /*98b0*/  HMMA.16816.F32.BF16 R4, R128.reuse, R136, R4 ;  /* 0x000000888004723c */ /* 0x048fe20000041804 */
[----:B------:R-:W0:Y:S01]  /*98c0*/  LDGDEPBAR ;  /* 0x00000000000079af */ /* 0x000e220000000000 */
[----:B------:R-:W-:Y:S03]  /*98d0*/  MUFU.EX2 R174, R174 ;  /* 0x000000ae00ae7308 */ /* 0x000fe60000000800 */
[C---:B------:R-:W-:Y:S02]  /*98e0*/  FMUL.FTZ R39, R2.reuse, R39 ;  /* 0x0000002702277220 */ /* 0x040fe40000410000 */
[C---:B------:R-:W-:Y:S01]  /*98f0*/  FMUL.FTZ R40, R3.reuse, R40 ;  /* 0x0000002803287220 */ /* 0x040fe20000410000 */
[C---:B------:R-:W-:Y:S01]  /*9900*/  HMMA.16816.F32.BF16 R8, R128.reuse, R138, R8 ;  /* 0x0000008a8008723c */ /* 0x040fe20000041808 */
[----:B------:R-:W3:Y:S03]  /*9910*/  LDSM.16.MT88.4 R136, [R195+0x2100] ;  /* 0x00210000c388783b */ /* 0x000ee60000004200 */
[C---:B------:R-:W-:Y:S01]  /*9920*/  FMUL.FTZ R41, R3.reuse, R41 ;  /* 0x0000002903297220 */ /* 0x040fe20000410000 */
[----:B------:R-:W4:Y:S01]  /*9930*/  MUFU.EX2 R175, R175 ;  /* 0x000000af00af7308 */ /* 0x000f220000000800 */
[C---:B------:R-:W-:Y:S02]  /*9940*/  FMUL.FTZ R42, R2.reuse, R42 ;  /* 0x0000002a022a7220 */ /* 0x040fe40000410000 */
[C---:B--2---:R-:W-:Y:S04]  /*9950*/  HMMA.16816.F32.BF16 R100, R128.reuse, R140, R100 ;  /* 0x0000008c8064723c */ /* 0x044fe80000041864 */
[C---:B------:R-:W-:Y:S02]  /*9960*/  FMUL.FTZ R43, R2.reuse, R43 ;  /* 0x0000002b022b7220 */ /* 0x040fe40000410000 */
[C---:B------:R-:W-:Y:S01]  /*9970*/  FMUL.FTZ R44, R3.reuse, R44 ;  /* 0x0000002c032c7220 */ /* 0x040fe20000410000 */
[----:B------:R-:W-:Y:S01]  /*9980*/  MUFU.EX2 R219, R219 ;  /* 0x000000db00db7308 */ /* 0x000fe20000000800 */
[C---:B------:R-:W-:Y:S01]  /*9990*/  HMMA.16816.F32.BF16 R104, R128.reuse, R142, R104 ;  /* 0x0000008e8068723c */ /* 0x040fe20000041868 */
[----:B------:R-:W2:Y:S03]  /*99a0*/  LDSM.16.MT88.4 R140, [R190+0x2100] ;  /* 0x00210000be8c783b */ /* 0x000ea60000004200 */
[C---:B------:R-:W-:Y:S02]  /*99b0*/  FMUL.FTZ R45, R3.reuse, R45 ;  /* 0x0000002d032d7220 */ /* 0x040fe40000410000 */
[C---:B------:R-:W-:Y:S02]  /*99c0*/  FMUL.FTZ R46, R2.reuse, R46 ;  /* 0x0000002e022e7220 */ /* 0x040fe40000410000 */
[C---:B-1----:R-:W-:Y:S01]  /*99d0*/  HMMA.16816.F32.BF16 R108, R128.reuse, R144, R108 ;  /* 0x00000090806c723c */ /* 0x042fe2000004186c */
[----:B------:R-:W-:Y:S03]  /*99e0*/  MUFU.EX2 R220, R220 ;  /* 0x000000dc00dc7308 */ /* 0x000fe60000000800 */
[C---:B------:R-:W-:Y:S02]  /*99f0*/  FMUL.FTZ R47, R2.reuse, R47 ;  /* 0x0000002f022f7220 */ /* 0x040fe40000410000 */
[C---:B------:R-:W-:Y:S02]  /*9a00*/  FMUL.FTZ R48, R3.reuse, R48 ;  /* 0x0000003003307220 */ /* 0x040fe40000410000 */
[C---:B------:R-:W-:Y:S01]  /*9a10*/  HMMA.16816.F32.BF16 R112, R128.reuse, R146, R112 ;  /* 0x000000928070723c */ /* 0x040fe20000041870 */
[----:B------:R-:W-:Y:S02]  /*9a20*/  LDSM.16.MT88.4 R144, [R188+0x900] ;  /* 0x00090000bc90783b */ /* 0x000fe40000004200 */
[----:B------:R-:W-:Y:S01]  /*9a30*/  MUFU.EX2 R221, R221 ;  /* 0x000000dd00dd7308 */ /* 0x000fe20000000800 */
[C---:B------:R-:W-:Y:S02]  /*9a40*/  FMUL.FTZ R49, R3.reuse, R49 ;  /* 0x0000003103317220 */ /* 0x040fe40000410000 */
[C---:B------:R-:W-:Y:S02]  /*9a50*/  FMUL.FTZ R50, R2.reuse, R50 ;  /* 0x0000003202327220 */ /* 0x040fe40000410000 */
[C---:B------:R-:W-:Y:S04]  /*9a60*/  HMMA.16816.F32.BF16 R116, R128.reuse, R124, R116 ;  /* 0x0000007c8074723c */ /* 0x040fe80000041874 */
        /* <DEDUP_REMOVED lines=8> */
[C---:B---3--:R-:W-:Y:S04]  /*9af0*/  HMMA.16816.F32.BF16 R36, R128.reuse, R136, R36 ;  /* 0x000000888024723c */ /* 0x048fe80000041824 */
[C---:B------:R-:W-:Y:S02]  /*9b00*/  FMUL.FTZ R55, R2.reuse, R55 ;  /* 0x0000003702377220 */ /* 0x040fe40000410000 */
[C---:B------:R-:W-:Y:S02]  /*9b10*/  FMUL.FTZ R56, R3.reuse, R56 ;  /* 0x0000003803387220 */ /* 0x040fe40000410000 */
[C---:B------:R-:W-:Y:S01]  /*9b20*/  HMMA.16816.F32.BF16 R40, R128.reuse, R138, R40 ;  /* 0x0000008a8028723c */ /* 0x040fe20000041828 */
[----:B------:R-:W3:Y:S01]  /*9b30*/  LDSM.16.MT88.4 R136, [R188+0x2100] ;  /* 0x00210000bc88783b */ /* 0x000ee20000004200 */
[----:B------:R-:W-:Y:S02]  /*9b40*/  MUFU.EX2 R225, R225 ;  /* 0x000000e100e17308 */ /* 0x000fe40000000800 */
[C---:B------:R-:W-:Y:S02]  /*9b50*/  FMUL.FTZ R57, R3.reuse, R57 ;  /* 0x0000003903397220 */ /* 0x040fe40000410000 */
[C---:B------:R-:W-:Y:S02]  /*9b60*/  FMUL.FTZ R58, R2.reuse, R58 ;  /* 0x0000003a023a7220 */ /* 0x040fe40000410000 */
[C---:B--2---:R-:W-:Y:S04]  /*9b70*/  HMMA.16816.F32.BF16 R44, R128.reuse, R140, R44 ;  /* 0x0000008c802c723c */ /* 0x044fe8000004182c */
[C---:B------:R-:W-:Y:S02]  /*9b80*/  FMUL.FTZ R59, R2.reuse, R59 ;  /* 0x0000003b023b7220 */ /* 0x040fe40000410000 */
[C---:B------:R-:W-:Y:S02]  /*9b90*/  FMUL.FTZ R60, R3.reuse, R60 ;  /* 0x0000003c033c7220 */ /* 0x040fe40000410000 */
[C---:B------:R-:W-:Y:S01]  /*9ba0*/  HMMA.16816.F32.BF16 R48, R128.reuse, R142, R48 ;  /* 0x0000008e8030723c */ /* 0x040fe20000041830 */
[----:B------:R-:W2:Y:S03]  /*9bb0*/  LDSM.16.MT88.4 R140, [R195+0x4100] ;  /* 0x00410000c38c783b */ /* 0x000ea60000004200 */
        /* <DEDUP_REMOVED lines=11> */
[C---:B---3--:R-:W-:Y:S04]  /*9c70*/  HMMA.16816.F32.BF16 R60, R128.reuse, R136, R60 ;  /* 0x00000088803c723c */ /* 0x048fe8000004183c */
[C---:B------:R-:W-:Y:S02]  /*9c80*/  FMUL.FTZ R69, R3.reuse, R69 ;  /* 0x0000004503457220 */ /* 0x040fe40000410000 */
[C---:B------:R-:W-:Y:S02]  /*9c90*/  FMUL.FTZ R70, R2.reuse, R70 ;  /* 0x0000004602467220 */ /* 0x040fe40000410000 */
[C---:B------:R-:W-:Y:S01]  /*9ca0*/  HMMA.16816.F32.BF16 R64, R128.reuse, R138, R64 ;  /* 0x0000008a8040723c */ /* 0x040fe20000041840 */
[----:B------:R-:W3:Y:S03]  /*9cb0*/  LDSM.16.MT88.4 R136, [R189+0x4100] ;  /* 0x00410000bd88783b */ /* 0x000ee60000004200 */
[C---:B------:R-:W-:Y:S02]  /*9cc0*/  FMUL.FTZ R71, R2.reuse, R71 ;  /* 0x0000004702477220 */ /* 0x040fe40000410000 */
[C---:B------:R-:W-:Y:S02]  /*9cd0*/  FMUL.FTZ R72, R3.reuse, R72 ;  /* 0x0000004803487220 */ /* 0x040fe40000410000 */
[C---:B------:R-:W-:Y:S03]  /*9ce0*/  FMUL.FTZ R73, R3.reuse, R73 ;  /* 0x0000004903497220 */ /* 0x040fe60000410000 */
[C---:B--2---:R-:W-:Y:S03]  /*9cf0*/  HMMA.16816.F32.BF16 R68, R128.reuse, R140, R68 ;  /* 0x0000008c8044723c */ /* 0x044fe60000041844 */
[C---:B------:R-:W-:Y:S02]  /*9d00*/  FMUL.FTZ R74, R2.reuse, R74 ;  /* 0x0000004a024a7220 */ /* 0x040fe40000410000 */
[C---:B------:R-:W-:Y:S02]  /*9d10*/  FMUL.FTZ R75, R2.reuse, R75 ;  /* 0x0000004b024b7220 */ /* 0x040fe40000410000 */
[C---:B------:R-:W-:Y:S02]  /*9d20*/  FMUL.FTZ R76, R3.reuse, R76 ;  /* 0x0000004c034c7220 */ /* 0x040fe40000410000 */
[C---:B------:R-:W-:Y:S03]  /*9d30*/  FMUL.FTZ R77, R3.reuse, R77 ;  /* 0x0000004d034d7220 */ /* 0x040fe60000410000 */
[C---:B------:R-:W-:Y:S01]  /*9d40*/  HMMA.16816.F32.BF16 R72, R128.reuse, R142, R72 ;  /* 0x0000008e8048723c */ /* 0x040fe20000041848 */
[----:B------:R-:W2:Y:S02]  /*9d50*/  LDSM.16.MT88.4 R140, [R188+0x4100] ;  /* 0x00410000bc8c783b */ /* 0x000ea40000004200 */
[C---:B------:R-:W-:Y:S02]  /*9d60*/  FMUL.FTZ R78, R2.reuse, R78 ;  /* 0x0000004e024e7220 */ /* 0x040fe40000410000 */
[C---:B------:R-:W-:Y:S02]  /*9d70*/  FMUL.FTZ R79, R2.reuse, R79 ;  /* 0x0000004f024f7220 */ /* 0x040fe40000410000 */
[C---:B------:R-:W-:Y:S02]  /*9d80*/  FMUL.FTZ R80, R3.reuse, R80 ;  /* 0x0000005003507220 */ /* 0x040fe40000410000 */
[C---:B------:R-:W-:Y:S03]  /*9d90*/  FMUL.FTZ R81, R3.reuse, R81 ;  /* 0x0000005103517220 */ /* 0x040fe60000410000 */
[C---:B-1----:R-:W-:Y:S03]  /*9da0*/  HMMA.16816.F32.BF16 R76, R128.reuse, R124, R76 ;  /* 0x0000007c804c723c */ /* 0x042fe6000004184c */
[C---:B------:R-:W-:Y:S02]  /*9db0*/  FMUL.FTZ R82, R2.reuse, R82 ;  /* 0x0000005202527220 */ /* 0x040fe40000410000 */
[C---:B------:R-:W-:Y:S02]  /*9dc0*/  FMUL.FTZ R83, R2.reuse, R83 ;  /* 0x0000005302537220 */ /* 0x040fe40000410000 */
[C---:B------:R-:W-:Y:S02]  /*9dd0*/  FMUL.FTZ R84, R3.reuse, R84 ;  /* 0x0000005403547220 */ /* 0x040fe40000410000 */
[----:B------:R-:W-:Y:S03]  /*9de0*/  FMUL.FTZ R85, R3, R85 ;  /* 0x0000005503557220 */ /* 0x000fe60000410000 */
[C---:B------:R-:W-:Y:S01]  /*9df0*/  HMMA.16816.F32.BF16 R80, R128.reuse, R126, R80 ;  /* 0x0000007e8050723c */ /* 0x040fe20000041850 */
[----:B------:R-:W1:Y:S02]  /*9e00*/  LDSM.16.MT88.4 R124, [R195+0x900] ;  /* 0x00090000c37c783b */ /* 0x000e640000004200 */
[C---:B------:R-:W-:Y:S02]  /*9e10*/  FMUL.FTZ R86, R2.reuse, R86 ;  /* 0x0000005602567220 */ /* 0x040fe40000410000 */
[----:B------:R-:W-:Y:S02]  /*9e20*/  FMUL.FTZ R87, R2, R87 ;  /* 0x0000005702577220 */ /* 0x000fe40000410000 */
[--C-:B------:R-:W-:Y:S02]  /*9e30*/  FFMA.FTZ R168, R12, c[0x0][0x2d0], -R167.reuse ;  /* 0x0000b4000ca87a23 */ /* 0x100fe400000108a7 */
[----:B------:R-:W-:Y:S03]  /*9e40*/  FFMA.FTZ R169, R13, c[0x0][0x2d0], -R167 ;  /* 0x0000b4000da97a23 */ /* 0x000fe600000108a7 */
[C---:B---3--:R-:W-:Y:S01]  /*9e50*/  HMMA.16816.F32.BF16 R84, R128.reuse, R136, R84 ;  /* 0x000000888054723c */ /* 0x048fe20000041854 */
[----:B------:R-:W-:Y:S02]  /*9e60*/  MUFU.EX2 R168, R168 ;  /* 0x000000a800a87308 */ /* 0x000fe40000000800 */
[--C-:B------:R-:W-:Y:S01]  /*9e70*/  FFMA.FTZ R172, R14, c[0x0][0x2d0], -R165.reuse ;  /* 0x0000b4000eac7a23 */ /* 0x100fe200000108a5 */
[----:B-----5:R-:W-:Y:S01]  /*9e80*/  F2FP.BF16.PACK_AB R14, R171, R170 ;  /* 0x000000aaab0e723e */ /* 0x020fe200000010ff */
[----:B------:R-:W-:Y:S01]  /*9e90*/  FFMA.FTZ R173, R15, c[0x0][0x2d0], -R165 ;  /* 0x0000b4000fad7a23 */ /* 0x000fe200000108a5 */
[----:B----4-:R-:W-:Y:S01]  /*9ea0*/  F2FP.BF16.PACK_AB R15, R175, R174 ;  /* 0x000000aeaf0f723e */ /* 0x010fe200000010ff */
[C---:B------:R-:W-:Y:S02]  /*9eb0*/  FMUL.FTZ R88, R3.reuse, R88 ;  /* 0x0000005803587220 */ /* 0x040fe40000410000 */
[C---:B------:R-:W-:Y:S02]  /*9ec0*/  FMUL.FTZ R89, R3.reuse, R89 ;  /* 0x0000005903597220 */ /* 0x040fe40000410000 */
[----:B------:R-:W3:Y:S01]  /*9ed0*/  MUFU.EX2 R169, R169 ;  /* 0x000000a900a97308 */ /* 0x000ee20000000800 */
[C---:B------:R-:W-:Y:S02]  /*9ee0*/  FMUL.FTZ R90, R2.reuse, R90 ;  /* 0x0000005a025a7220 */ /* 0x040fe40000410000 */
[C---:B------:R-:W-:Y:S02]  /*9ef0*/  FMUL.FTZ R91, R2.reuse, R91 ;  /* 0x0000005b025b7220 */ /* 0x040fe40000410000 */
[C---:B------:R-:W-:Y:S02]  /*9f00*/  FMUL.FTZ R92, R3.reuse, R92 ;  /* 0x0000005c035c7220 */ /* 0x040fe40000410000 */
[C---:B------:R-:W-:Y:S02]  /*9f10*/  FMUL.FTZ R93, R3.reuse, R93 ;  /* 0x0000005d035d7220 */ /* 0x040fe40000410000 */
[C---:B------:R-:W-:Y:S01]  /*9f20*/  FMUL.FTZ R94, R2.reuse, R94 ;  /* 0x0000005e025e7220 */ /* 0x040fe20000410000 */
[C---:B------:R-:W-:Y:S01]  /*9f30*/  HMMA.16816.F32.BF16 R88, R128.reuse, R138, R88 ;  /* 0x0000008a8058723c */ /* 0x040fe20000041858 */
[----:B------:R-:W-:Y:S01]  /*9f40*/  MUFU.EX2 R172, R172 ;  /* 0x000000ac00ac7308 */ /* 0x000fe20000000800 */
[----:B------:R-:W4:Y:S01]  /*9f50*/  LDSM.16.MT88.4 R136, [R189+0x900] ;  /* 0x00090000bd88783b */ /* 0x000f220000004200 */
[C---:B------:R-:W-:Y:S02]  /*9f60*/  FMUL.FTZ R95, R2.reuse, R95 ;  /* 0x0000005f025f7220 */ /* 0x040fe40000410000 */
[C---:B------:R-:W-:Y:S02]  /*9f70*/  FMUL.FTZ R96, R3.reuse, R96 ;  /* 0x0000006003607220 */ /* 0x040fe40000410000 */
[----:B------:R-:W-:Y:S02]  /*9f80*/  FMUL.FTZ R97, R3, R97 ;  /* 0x0000006103617220 */ /* 0x000fe40000410000 */
[C---:B------:R-:W-:Y:S01]  /*9f90*/  FMUL.FTZ R98, R2.reuse, R98 ;  /* 0x0000006202627220 */ /* 0x040fe20000410000 */
[C---:B--2---:R-:W-:Y:S01]  /*9fa0*/  HMMA.16816.F32.BF16 R92, R128.reuse, R140, R92 ;  /* 0x0000008c805c723c */ /* 0x044fe2000004185c */
[----:B------:R-:W2:Y:S02]  /*9fb0*/  MUFU.EX2 R173, R173 ;  /* 0x000000ad00ad7308 */ /* 0x000ea40000000800 */
[C---:B------:R-:W-:Y:S01]  /*9fc0*/  FMUL.FTZ R99, R2.reuse, R99 ;  /* 0x0000006302637220 */ /* 0x040fe20000410000 */
[----:B---3--:R-:W-:Y:S01]  /*9fd0*/  F2FP.BF16.PACK_AB R12, R169, R168 ;  /* 0x000000a8a90c723e */ /* 0x008fe200000010ff */
[----:B------:R-:W-:Y:S01]  /*9fe0*/  FFMA.FTZ R162, R3, R210, R162 ;  /* 0x000000d203a27223 */ /* 0x000fe200000100a2 */
[----:B------:R-:W-:Y:S01]  /*9ff0*/  MOV R3, R0 ;  /* 0x0000000000037202 */ /* 0x000fe20000000f00 */
[----:B------:R-:W-:Y:S02]  /*a000*/  FFMA.FTZ R166, R2, R211, R166 ;  /* 0x000000d302a67223 */ /* 0x000fe400000100a6 */
[----:B------:R-:W-:Y:S01]  /*a010*/  FADD.FTZ R162, R133, R162 ;  /* 0x000000a285a27221 */ /* 0x000fe20000010000 */
[----:B------:R-:W-:Y:S01]  /*a020*/  HMMA.16816.F32.BF16 R96, R128, R142, R96 ;  /* 0x0000008e8060723c */ /* 0x000fe20000041860 */
[----:B------:R-:W-:Y:S02]  /*a030*/  LDSM.16.MT88.4 R128, [R190+0x4900] ;  /* 0x00490000be80783b */ /* 0x000fe40000004200 */
[----:B------:R-:W-:Y:S01]  /*a040*/  FADD.FTZ R166, R161, R166 ;  /* 0x000000a6a1a67221 */ /* 0x000fe20000010000 */
[----:B------:R-:W-:Y:S01]  /*a050*/  MOV R133, R132 ;  /* 0x0000008400857202 */ /* 0x000fe20000000f00 */
[----:B------:R-:W-:Y:S02]  /*a060*/  FADD.FTZ R135, R135, R162 ;  /* 0x000000a287877221 */ /* 0x000fe40000010000 */
[----:B------:R-:W-:Y:S02]  /*a070*/  FADD.FTZ R163, R163, R166 ;  /* 0x000000a6a3a37221 */ /* 0x000fe40000010000 */
[----:B------:R-:W-:Y:S03]  /*a080*/  LDSM.16.MT88.4 R140, [R190+0x3100] ;  /* 0x00310000be8c783b */ /* 0x000fe60000004200 */
[----:B------:R-:W-:Y:S02]  /*a090*/  FADD.FTZ R135, R160, R135 ;  /* 0x00000087a0877221 */ /* 0x000fe40000010000 */
[----:B------:R-:W-:Y:S01]  /*a0a0*/  FADD.FTZ R163, R164, R163 ;  /* 0x000000a3a4a37221 */ /* 0x000fe20000010000 */
[----:B--2---:R-:W-:Y:S01]  /*a0b0*/  F2FP.BF16.PACK_AB R13, R173, R172 ;  /* 0x000000acad0d723e */ /* 0x004fe200000010ff */
[----:B------:R-:W-:Y:S02]  /*a0c0*/  FADD.FTZ R168, R168, R135 ;  /* 0x00000087a8a87221 */ /* 0x000fe40000010000 */
[----:B------:R-:W-:Y:S02]  /*a0d0*/  FADD.FTZ R172, R172, R163 ;  /* 0x000000a3acac7221 */ /* 0x000fe40000010000 */
[----:B------:R-:W-:Y:S02]  /*a0e0*/  FADD.FTZ R169, R169, R168 ;  /* 0x000000a8a9a97221 */ /* 0x000fe40000010000 */
[C---:B-1----:R-:W-:Y:S05]  /*a0f0*/  HMMA.16816.F32.BF16 R4, R12.reuse, R124, R4 ;  /* 0x0000007c0c04723c */ /* 0x042fea0000041804 */
[----:B------:R-:W-:Y:S02]  /*a100*/  FADD.FTZ R173, R173, R172 ;  /* 0x000000acadad7221 */ /* 0x000fe40000010000 */
[----:B------:R-:W-:Y:S01]  /*a110*/  FADD.FTZ R170, R170, R169 ;  /* 0x000000a9aaaa7221 */ /* 0x000fe20000010000 */
[C---:B------:R-:W-:Y:S01]  /*a120*/  HMMA.16816.F32.BF16 R8, R12.reuse, R126, R8 ;  /* 0x0000007e0c08723c */ /* 0x040fe20000041808 */
[----:B------:R-:W1:Y:S03]  /*a130*/  LDSM.16.MT88.4 R124, [R188+0x2900] ;  /* 0x00290000bc7c783b */ /* 0x000e660000004200 */
[----:B------:R-:W-:Y:S02]  /*a140*/  FADD.FTZ R174, R174, R173 ;  /* 0x000000adaeae7221 */ /* 0x000fe40000010000 */
[----:B------:R-:W-:Y:S02]  /*a150*/  FADD.FTZ R171, R171, R170 ;  /* 0x000000aaabab7221 */ /* 0x000fe40000010000 */
[C---:B------:R-:W-:Y:S04]  /*a160*/  HMMA.16816.F32.BF16 R100, R12.reuse, R16, R100 ;  /* 0x000000100c64723c */ /* 0x040fe80000041864 */
[----:B------:R-:W-:Y:S04]  /*a170*/  FADD.FTZ R175, R175, R174 ;  /* 0x000000aeafaf7221 */ /* 0x000fe80000010000 */
[C---:B------:R-:W-:Y:S01]  /*a180*/  HMMA.16816.F32.BF16 R104, R12.reuse, R18, R104 ;  /* 0x000000120c68723c */ /* 0x040fe20000041868 */
[----:B------:R-:W2:Y:S07]  /*a190*/  LDSM.16.MT88.4 R16, [R195+0x4900] ;  /* 0x00490000c310783b */ /* 0x000eae0000004200 */
[C---:B----4-:R-:W-:Y:S08]  /*a1a0*/  HMMA.16816.F32.BF16 R108, R12.reuse, R136, R108 ;  /* 0x000000880c6c723c */ /* 0x050ff0000004186c */
        /* <DEDUP_REMOVED lines=8> */
[C---:B------:R-:W-:Y:S07]  /*a230*/  HMMA.16816.F32.BF16 R44, R12.reuse, R152, R44 ;  /* 0x000000980c2c723c */ /* 0x040fee000004182c */
[--C-:B------:R-:W-:Y:S01]  /*a240*/  FFMA.FTZ R152, R20, c[0x0][0x2d0], -R167.reuse ;  /* 0x0000b40014987a23 */ /* 0x100fe200000108a7 */
[C---:B------:R-:W-:Y:S04]  /*a250*/  HMMA.16816.F32.BF16 R48, R12.reuse, R154, R48 ;  /* 0x0000009a0c30723c */ /* 0x040fe80000041830 */
[--C-:B------:R-:W-:Y:S01]  /*a260*/  FFMA.FTZ R153, R21, c[0x0][0x2d0], -R167.reuse ;  /* 0x0000b40015997a23 */ /* 0x100fe200000108a7 */
[----:B------:R-:W-:Y:S02]  /*a270*/  MUFU.EX2 R152, R152 ;  /* 0x0000009800987308 */ /* 0x000fe40000000800 */
[--C-:B------:R-:W-:Y:S01]  /*a280*/  FFMA.FTZ R154, R24, c[0x0][0x2d0], -R167.reuse ;  /* 0x0000b400189a7a23 */ /* 0x100fe200000108a7 */
[C---:B------:R-:W-:Y:S04]  /*a290*/  HMMA.16816.F32.BF16 R52, R12.reuse, R156, R52 ;  /* 0x0000009c0c34723c */ /* 0x040fe80000041834 */
[--C-:B------:R-:W-:Y:S02]  /*a2a0*/  FFMA.FTZ R155, R25, c[0x0][0x2d0], -R167.reuse ;  /* 0x0000b400199b7a23 */ /* 0x100fe400000108a7 */
[----:B------:R-:W-:Y:S01]  /*a2b0*/  FFMA.FTZ R167, R33, c[0x0][0x2d0], -R167 ;  /* 0x0000b40021a77a23 */ /* 0x000fe200000108a7 */
[----:B------:R-:W4:Y:S01]  /*a2c0*/  MUFU.EX2 R153, R153 ;  /* 0x0000009900997308 */ /* 0x000f220000000800 */
[C---:B------:R-:W-:Y:S04]  /*a2d0*/  HMMA.16816.F32.BF16 R56, R12.reuse, R158, R56 ;  /* 0x0000009e0c38723c */ /* 0x040fe80000041838 */
[--C-:B------:R-:W-:Y:S02]  /*a2e0*/  FFMA.FTZ R156, R22, c[0x0][0x2d0], -R165.reuse ;  /* 0x0000b400169c7a23 */ /* 0x100fe400000108a5 */
[--C-:B------:R-:W-:Y:S02]  /*a2f0*/  FFMA.FTZ R157, R23, c[0x0][0x2d0], -R165.reuse ;  /* 0x0000b400179d7a23 */ /* 0x100fe400000108a5 */
[C---:B-1----:R-:W-:Y:S01]  /*a300*/  HMMA.16816.F32.BF16 R60, R12.reuse, R124, R60 ;  /* 0x0000007c0c3c723c */ /* 0x042fe2000004183c */
[----:B------:R-:W-:Y:S01]  /*a310*/  LDSM.16.MT88.4 R20, [R190+0x1100] ;  /* 0x00110000be14783b */ /* 0x000fe20000004200 */
[----:B------:R-:W-:Y:S02]  /*a320*/  MUFU.EX2 R154, R154 ;  /* 0x0000009a009a7308 */ /* 0x000fe40000000800 */
[--C-:B------:R-:W-:Y:S02]  /*a330*/  FFMA.FTZ R158, R26, c[0x0][0x2d0], -R165.reuse ;  /* 0x0000b4001a9e7a23 */ /* 0x100fe400000108a5 */
[--C-:B------:R-:W-:Y:S02]  /*a340*/  FFMA.FTZ R159, R27, c[0x0][0x2d0], -R165.reuse ;  /* 0x0000b4001b9f7a23 */ /* 0x100fe400000108a5 */
[C---:B------:R-:W-:Y:S01]  /*a350*/  HMMA.16816.F32.BF16 R64, R12.reuse, R126, R64 ;  /* 0x0000007e0c40723c */ /* 0x040fe20000041840 */
[----:B------:R-:W1:Y:S03]  /*a360*/  LDSM.16.MT88.4 R124, [R188+0x4900] ;  /* 0x00490000bc7c783b */ /* 0x000e660000004200 */
[----:B------:R-:W-:Y:S01]  /*a370*/  FFMA.FTZ R165, R35, c[0x0][0x2d0], -R165 ;  /* 0x0000b40023a57a23 */ /* 0x000fe200000108a5 */
[----:B------:R-:W5:Y:S03]  /*a380*/  MUFU.EX2 R155, R155 ;  /* 0x0000009b009b7308 */ /* 0x000f660000000800 */
[C---:B--2---:R-:W-:Y:S01]  /*a390*/  HMMA.16816.F32.BF16 R68, R12.reuse, R16, R68 ;  /* 0x000000100c44723c */ /* 0x044fe20000041844 */
[----:B------:R-:W-:Y:S06]  /*a3a0*/  LDSM.16.MT88.4 R24, [R189+0x1100] ;  /* 0x00110000bd18783b */ /* 0x000fec0000004200 */
[----:B------:R-:W-:Y:S01]  /*a3b0*/  MUFU.EX2 R156, R156 ;  /* 0x0000009c009c7308 */ /* 0x000fe20000000800 */
[C---:B------:R-:W-:Y:S01]  /*a3c0*/  HMMA.16816.F32.BF16 R72, R12.reuse, R18, R72 ;  /* 0x000000120c48723c */ /* 0x040fe20000041848 */
[----:B------:R-:W2:Y:S07]  /*a3d0*/  LDSM.16.MT88.4 R16, [R195+0x1100] ;  /* 0x00110000c310783b */ /* 0x000eae0000004200 */
[C---:B------:R-:W-:Y:S01]  /*a3e0*/  HMMA.16816.F32.BF16 R76, R12.reuse, R128, R76 ;  /* 0x000000800c4c723c */ /* 0x040fe2000004184c */
[----:B------:R-:W-:Y:S01]  /*a3f0*/  LDSM.16.MT88.4 R32, [R188+0x1900] ;  /* 0x00190000bc20783b */ /* 0x000fe20000004200 */
[----:B------:R-:W1:Y:S06]  /*a400*/  MUFU.EX2 R157, R157 ;  /* 0x0000009d009d7308 */ /* 0x000e6c0000000800 */
[C---:B------:R-:W-:Y:S01]  /*a410*/  HMMA.16816.F32.BF16 R80, R12.reuse, R130, R80 ;  /* 0x000000820c50723c */ /* 0x040fe20000041850 */
[----:B------:R-:W2:Y:S03]  /*a420*/  LDSM.16.MT88.4 R128, [R188+0x1100] ;  /* 0x00110000bc80783b */ /* 0x000ea60000004200 */
[----:B------:R-:W-:Y:S04]  /*a430*/  MUFU.EX2 R158, R158 ;  /* 0x0000009e009e7308 */ /* 0x000fe80000000800 */
[C---:B---3--:R-:W-:Y:S06]  /*a440*/  HMMA.16816.F32.BF16 R84, R12.reuse, R136, R84 ;  /* 0x000000880c54723c */ /* 0x048fec0000041854 */
[----:B------:R-:W3:Y:S02]  /*a450*/  MUFU.EX2 R159, R159 ;  /* 0x0000009f009f7308 */ /* 0x000ee40000000800 */
[C---:B------:R-:W-:Y:S01]  /*a460*/  HMMA.16816.F32.BF16 R88, R12.reuse, R138, R88 ;  /* 0x0000008a0c58723c */ /* 0x040fe20000041858 */
[----:B------:R-:W2:Y:S07]  /*a470*/  LDSM.16.MT88.4 R136, [R195+0x3100] ;  /* 0x00310000c388783b */ /* 0x000eae0000004200 */
[C---:B-1----:R-:W-:Y:S01]  /*a480*/  HMMA.16816.F32.BF16 R92, R12.reuse, R124, R92 ;  /* 0x0000007c0c5c723c */ /* 0x042fe2000004185c */
[----:B------:R-:W1:Y:S07]  /*a490*/  MUFU.EX2 R222, R167 ;  /* 0x000000a700de7308 */ /* 0x000e6e0000000800 */
[----:B------:R-:W-:Y:S01]  /*a4a0*/  HMMA.16816.F32.BF16 R96, R12, R126, R96 ;  /* 0x0000007e0c60723c */ /* 0x000fe20000041860 */
[----:B------:R-:W-:Y:S02]  /*a4b0*/  LDSM.16.MT88.4 R124, [R189+0x5100] ;  /* 0x00510000bd7c783b */ /* 0x000fe40000004200 */
[----:B------:R-:W1:Y:S04]  /*a4c0*/  MUFU.EX2 R226, R165 ;  /* 0x000000a500e27308 */ /* 0x000e680000000800 */
[----:B----4-:R-:W-:Y:S01]  /*a4d0*/  F2FP.BF16.PACK_AB R12, R153, R152 ;  /* 0x00000098990c723e */ /* 0x010fe200000010ff */
[----:B------:R-:W-:Y:S01]  /*a4e0*/  FADD.FTZ R152, R152, R171 ;  /* 0x000000ab98987221 */ /* 0x000fe20000010000 */
[----:B-----5:R-:W-:Y:S03]  /*a4f0*/  F2FP.BF16.PACK_AB R14, R155, R154 ;  /* 0x0000009a9b0e723e */ /* 0x020fe600000010ff */
[----:B------:R-:W-:Y:S01]  /*a500*/  F2FP.BF16.PACK_AB R13, R157, R156 ;  /* 0x0000009c9d0d723e */ /* 0x000fe200000010ff */
[----:B------:R-:W-:Y:S01]  /*a510*/  FADD.FTZ R156, R156, R175 ;  /* 0x000000af9c9c7221 */ /* 0x000fe20000010000 */
[----:B---3--:R-:W-:Y:S01]  /*a520*/  F2FP.BF16.PACK_AB R15, R159, R158 ;  /* 0x0000009e9f0f723e */ /* 0x008fe200000010ff */
        /* <DEDUP_REMOVED lines=16> */
[C---:B------:R-:W-:Y:S08]  /*a630*/  HMMA.16816.F32.BF16 R120, R12.reuse, R130, R120 ;  /* 0x000000820c78723c */ /* 0x040ff00000041878 */
        /* <DEDUP_REMOVED lines=12> */
[C---:B---3--:R-:W-:Y:S08]  /*a700*/  HMMA.16816.F32.BF16 R68, R12.reuse, R20, R68 ;  /* 0x000000140c44723c */ /* 0x048ff00000041844 */
[C---:B------:R-:W-:Y:S01]  /*a710*/  HMMA.16816.F32.BF16 R72, R12.reuse, R22, R72 ;  /* 0x000000160c48723c */ /* 0x040fe20000041848 */
[----:B------:R-:W3:Y:S07]  /*a720*/  LDSM.16.MT88.4 R20, [R195+0x1900] ;  /* 0x00190000c314783b */ /* 0x000eee0000004200 */
[C---:B----4-:R-:W-:Y:S08]  /*a730*/  HMMA.16816.F32.BF16 R76, R12.reuse, R24, R76 ;  /* 0x000000180c4c723c */ /* 0x050ff0000004184c */
[C---:B------:R-:W-:Y:S01]  /*a740*/  HMMA.16816.F32.BF16 R80, R12.reuse, R26, R80 ;  /* 0x0000001a0c50723c */ /* 0x040fe20000041850 */
[----:B------:R-:W4:Y:S07]  /*a750*/  LDSM.16.MT88.4 R24, [R190+0x1900] ;  /* 0x00190000be18783b */ /* 0x000f2e0000004200 */
[C---:B------:R-:W-:Y:S08]  /*a760*/  HMMA.16816.F32.BF16 R84, R12.reuse, R124, R84 ;  /* 0x0000007c0c54723c */ /* 0x040ff00000041854 */
[C---:B------:R-:W-:Y:S08]  /*a770*/  HMMA.16816.F32.BF16 R88, R12.reuse, R126, R88 ;  /* 0x0000007e0c58723c */ /* 0x040ff00000041858 */
[C---:B--2---:R-:W-:Y:S08]  /*a780*/  HMMA.16816.F32.BF16 R92, R12.reuse, R16, R92 ;  /* 0x000000100c5c723c */ /* 0x044ff0000004185c */
[----:B------:R-:W-:Y:S01]  /*a790*/  HMMA.16816.F32.BF16 R96, R12, R18, R96 ;  /* 0x000000120c60723c */ /* 0x000fe20000041860 */
[----:B------:R-:W2:Y:S06]  /*a7a0*/  LDSM.16.MT88.4 R16, [R189+0x3900] ;  /* 0x00390000bd10783b */ /* 0x000eac0000004200 */
[----:B------:R-:W-:Y:S01]  /*a7b0*/  F2FP.BF16.PACK_AB R12, R220, R219 ;  /* 0x000000dbdc0c723e */ /* 0x000fe200000010ff */
[----:B------:R-:W-:Y:S01]  /*a7c0*/  FADD.FTZ R219, R219, R154 ;  /* 0x0000009adbdb7221 */ /* 0x000fe20000010000 */
[----:B-1----:R-:W-:Y:S03]  /*a7d0*/  F2FP.BF16.PACK_AB R14, R222, R221 ;  /* 0x000000ddde0e723e */ /* 0x002fe600000010ff */
[----:B------:R-:W-:Y:S01]  /*a7e0*/  F2FP.BF16.PACK_AB R13, R224, R223 ;  /* 0x000000dfe00d723e */ /* 0x000fe200000010ff */
[----:B------:R-:W-:Y:S01]  /*a7f0*/  FADD.FTZ R223, R223, R158 ;  /* 0x0000009edfdf7221 */ /* 0x000fe20000010000 */
[----:B------:R-:W-:Y:S01]  /*a800*/  F2FP.BF16.PACK_AB R15, R226, R225 ;  /* 0x000000e1e20f723e */ /* 0x000fe200000010ff */
[----:B------:R-:W-:Y:S02]  /*a810*/  FADD.FTZ R220, R220, R219 ;  /* 0x000000dbdcdc7221 */ /* 0x000fe40000010000 */
[----:B------:R-:W-:Y:S02]  /*a820*/  FADD.FTZ R224, R224, R223 ;  /* 0x000000dfe0e07221 */ /* 0x000fe40000010000 */
[----:B------:R-:W-:Y:S02]  /*a830*/  FADD.FTZ R221, R221, R220 ;  /* 0x000000dcdddd7221 */ /* 0x000fe40000010000 */
[C---:B---3--:R-:W-:Y:S01]  /*a840*/  HMMA.16816.F32.BF16 R128, R12.reuse, R20, R4 ;  /* 0x000000140c80723c */ /* 0x048fe20000041804 */
[----:B------:R-:W1:Y:S02]  /*a850*/  LDSM.16.MT88.4 R4, [R190+0x5900] ;  /* 0x00590000be04783b */ /* 0x000e640000004200 */
[----:B------:R-:W-:Y:S02]  /*a860*/  FADD.FTZ R211, R225, R224 ;  /* 0x000000e0e1d37221 */ /* 0x000fe40000010000 */
[----:B------:R-:W-:Y:S02]  /*a870*/  FADD.FTZ R210, R222, R221 ;  /* 0x000000ddded27221 */ /* 0x000fe40000010000 */
[----:B------:R-:W-:Y:S01]  /*a880*/  FADD.FTZ R211, R226, R211 ;  /* 0x000000d3e2d37221 */ /* 0x000fe20000010000 */
[C---:B------:R-:W-:Y:S01]  /*a890*/  HMMA.16816.F32.BF16 R124, R12.reuse, R22, R8 ;  /* 0x000000160c7c723c */ /* 0x040fe20000041808 */
[----:B------:R-:W3:Y:S07]  /*a8a0*/  LDSM.16.MT88.4 R8, [R189+0x5900] ;  /* 0x00590000bd08783b */ /* 0x000eee0000004200 */
        /* <DEDUP_REMOVED lines=11> */
[C---:B------:R-:W-:Y:S01]  /*a960*/  HMMA.16816.F32.BF16 R56, R12.reuse, R18, R56 ;  /* 0x000000120c38723c */ /* 0x040fe20000041838 */
[----:B------:R-:W2:Y:S07]  /*a970*/  LDSM.16.MT88.4 R16, [R188+0x5900] ;  /* 0x00590000bc10783b */ /* 0x000eae0000004200 */
        /* <DEDUP_REMOVED lines=9> */
[----:B------:R-:W-:Y:S07]  /*aa10*/  HMMA.16816.F32.BF16 R96, R12, R18, R96 ;  /* 0x000000120c60723c */ /* 0x000fee0000041860 */
[----:B------:R-:W-:Y:S01]  /*aa20*/  MOV R12, R132 ;  /* 0x00000084000c7202 */ /* 0x000fe20000000f00 */
[----:B------:R-:W-:-:S05]  /*aa30*/  @P0 BRA `(.L_x_1511) ;  /* 0xffffd71000000947 */ /* 0x000fca000383ffff */
.L_x_1510:
        /* <DEDUP_REMOVED lines=18> */
.L_x_1521:
        /* <DEDUP_REMOVED lines=18> */
[----:B------:R-:W-:Y:S04]  /*ac80*/  IADD3 R0, R21, UR6, RZ ;  /* 0x0000000615007c10 */ /* 0x000fe8000fffe0ff */
[----:B------:R-:W-:Y:S01]  /*ac90*/  LEA.HI.X R169, R20, c[0x0][0x1fc], R0, 0x1, P4 ;  /* 0x00007f0014a97a11 */ /* 0x000fe200020f0c00 */
[----:B------:R-:W-:Y:S01]  /*aca0*/  LDSM.16.M88.4 R32, [R198+0xc100] ;  /* 0x00c10000c620783b */ /* 0x000fe20000000200 */
[----:B------:R-:W-:Y:S02]  /*acb0*/  IADD3 R20, P5, R206, UR20, RZ ;  /* 0x00000014ce147c10 */ /* 0x000fe4000ffbe0ff */
[----:B------:R-:W-:Y:S02]  /*acc0*/  LEA R174, P4, R22, c[0x0][0x1f8], 0x1 ;  /* 0x00007e0016ae7a11 */ /* 0x000fe400078808ff */
[----:B------:R-:W1:Y:S01]  /*acd0*/  LDSM.16.M88.4 R8, [R197+0x6100] ;  /* 0x00610000c508783b */ /* 0x000e620000000200 */
[----:B------:R-:W-:Y:S02]  /*ace0*/  LEA R222, P0, R20, c[0x0][0x1f8], 0x1 ;  /* 0x00007e0014de7a11 */ /* 0x000fe400078008ff */
[----:B------:R-:W-:Y:S02]  /*acf0*/  IADD3 R21, R23, UR6, RZ ;  /* 0x0000000617157c10 */ /* 0x000fe4000fffe0ff */
[----:B------:R-:W2:Y:S01]  /*ad00*/  LDSM.16.M88.4 R16, [R197+0x6900] ;  /* 0x00690000c510783b */ /* 0x000ea20000000200 */
[----:B------:R-:W-:Y:S02]  /*ad10*/  IADD3 R0, P6, R218, UR20, RZ ;  /* 0x00000014da007c10 */ /* 0x000fe4000ffde0ff */
[----:B------:R-:W-:Y:S02]  /*ad20*/  LEA.HI.X R175, R22, c[0x0][0x1fc], R21, 0x1, P4 ;  /* 0x00007f0016af7a11 */ /* 0x000fe400020f0c15 */
[----:B------:R-:W3:Y:S01]  /*ad30*/  LDSM.16.M88.4 R24, [R197+0x7100] ;  /* 0x00710000c518783b */ /* 0x000ee20000000200 */
[----:B------:R-:W-:Y:S02]  /*ad40*/  IADD3 R28, P4, R216, UR20, RZ ;  /* 0x00000014d81c7c10 */ /* 0x000fe4000ff9e0ff */
[----:B------:R-:W-:Y:S02]  /*ad50*/  IADD3.X R29, R219, UR7, RZ, P6, !PT ;  /* 0x00000007db1d7c10 */ /* 0x000fe4000b7fe4ff */
[----:B------:R-:W4:Y:S01]  /*ad60*/  LDSM.16.M88.4 R132, [R197+0x7900] ;  /* 0x00790000c584783b */ /* 0x000f220000000200 */
[----:B------:R-:W-:Y:S02]  /*ad70*/  IADD3.X R31, R217, UR7, RZ, P4, !PT ;  /* 0x00000007d91f7c10 */ /* 0x000fe4000a7fe4ff */
[----:B------:R-:W-:Y:S02]  /*ad80*/  PLOP3.LUT P4, PT, PT, PT, UP2, 0x80, 0x0 ;  /* 0x000000000000781c */ /* 0x000fe40003f8f028 */
[----:B------:R-:W-:Y:S05]  /*ad90*/  LDSM.16.M88.4 R136, [R194+0xc100] ;  /* 0x00c10000c288783b */ /* 0x000fea0000000200 */
[----:B------:R-:W5:Y:S05]  /*ada0*/  LDSM.16.M88.4 R140, [R196] ;  /* 0x00000000c48c783b */ /* 0x000f6a0000000200 */
[----:B------:R-:W3:Y:S05]  /*adb0*/  LDSM.16.M88.4 R144, [R187] ;  /* 0x00000000bb90783b */ /* 0x000eea0000000200 */
[----:B------:R-:W3:Y:S01]  /*adc0*/  LDSM.16.M88.4 R148, [R186] ;  /* 0x00000000ba94783b */ /* 0x000ee20000000200 */
[C---:B-1----:R-:W-:Y:S04]  /*add0*/  HMMA.16816.F32.BF16 R4, R32.reuse, R8, RZ ;  /* 0x000000082004723c */ /* 0x042fe800000418ff */
[----:B------:R-:W1:Y:S05]  /*ade0*/  LDSM.16.M88.4 R152, [R185] ;  /* 0x00000000b998783b */ /* 0x000e6a0000000200 */
[----:B------:R-:W-:Y:S01]  /*adf0*/  @!PT LDS RZ, [RZ] ;  /* 0x00000000fffff984 */ /* 0x000fe20000000800 */
[----:B------:R-:W-:Y:S01]  /*ae00*/  @!PT LDS RZ, [RZ] ;  /* 0x00000000fffff984 */ /* 0x000fe20000000800 */
[----:B------:R-:W-:Y:S01]  /*ae10*/  @!PT LDS RZ, [RZ] ;  /* 0x00000000fffff984 */ /* 0x000fe20000000800 */
[----:B------:R1:W-:Y:S01]  /*ae20*/  LDGSTS.E.BYPASS.LTC128B.128 [R199+0x100], [R168.64], !P3 ;  /* 0x00100000a8c77fae */ /* 0x0003e2000d901d50 */
[C---:B------:R-:W-:Y:S04]  /*ae30*/  HMMA.16816.F32.BF16 R8, R32.reuse, R10, RZ ;  /* 0x0000000a2008723c */ /* 0x040fe800000418ff */
[----:B------:R1:W-:Y:S04]  /*ae40*/  LDGSTS.E.BYPASS.LTC128B.128 [R199+0x2100], [R224.64], !P2 ;  /* 0x02100000e0c77fae */ /* 0x0003e8000d101d50 */
[C---:B--2---:R-:W-:Y:S01]  /*ae50*/  HMMA.16816.F32.BF16 R12, R32.reuse, R16, RZ ;  /* 0x00000010200c723c */ /* 0x044fe200000418ff */
[----:B------:R2:W-:Y:S06]  /*ae60*/  LDGSTS.E.BYPASS.LTC128B.128 [R199+0x4100], [R174.64], !P1 ;  /* 0x04100000aec77fae */ /* 0x0005ec000c901d50 */
[----:B------:R-:W-:Y:S01]  /*ae70*/  IADD3.X R17, R209, UR7, RZ, P5, !PT ;  /* 0x00000007d1117c10 */ /* 0x000fe2000affe4ff */
[----:B------:R-:W-:Y:S01]  /*ae80*/  @UP3 UIADD3 UR7, UR13, -0x1, URZ ;  /* 0xffffffff0d073890 */ /* 0x000fe2000fffe03f */
[----:B------:R-:W-:Y:S03]  /*ae90*/  LEA R220, P5, R0, c[0x0][0x1f8], 0x1 ;  /* 0x00007e0000dc7a11 */ /* 0x000fe600078a08ff */
[----:B------:R-:W-:Y:S01]  /*aea0*/  LEA.HI.X R223, R20, c[0x0][0x1fc], R17, 0x1, P0 ;  /* 0x00007f0014df7a11 */ /* 0x000fe200000f0c11 */
[----:B------:R-:W-:Y:S01]  /*aeb0*/  @UP3 USHF.R.S32.HI UR6, URZ, 0x1f, UR7 ;  /* 0x0000001f3f063899 */ /* 0x000fe20008011407 */
[C---:B------:R-:W-:Y:S01]  /*aec0*/  HMMA.16816.F32.BF16 R16, R32.reuse, R18, RZ ;  /* 0x000000122010723c */ /* 0x040fe200000418ff */
[----:B------:R-:W-:Y:S01]  /*aed0*/  LEA R172, P0, R28, c[0x0][0x1f8], 0x1 ;  /* 0x00007e001cac7a11 */ /* 0x000fe200078008ff */
[----:B------:R-:W-:Y:S01]  /*aee0*/  @UP3 UIMAD.WIDE.U32 UR20, UR7, UR4, URZ ;  /* 0x00000004071432a5 */ /* 0x000fe2000f8e003f */
[----:B------:R1:W-:Y:S01]  /*aef0*/  LDGSTS.E.BYPASS.LTC128B.128 [R199+0x1100], [R222.64], !P3 ;  /* 0x01100000dec77fae */ /* 0x0003e2000d901d50 */
[----:B------:R-:W-:Y:S01]  /*af00*/  LEA.HI.X R221, R0, c[0x0][0x1fc], R29, 0x1, P5 ;  /* 0x00007f0000dd7a11 */ /* 0x000fe200028f0c1d */
[----:B------:R-:W-:Y:S01]  /*af10*/  IMAD.MOV.U32 R0, RZ, RZ, R204 ;  /* 0x000000ffff007224 */ /* 0x000fe200078e00cc */
[----:B------:R-:W-:Y:S01]  /*af20*/  LEA.HI.X R173, R28, c[0x0][0x1fc], R31, 0x1, P0 ;  /* 0x00007f001cad7a11 */ /* 0x000fe200000f0c1f */
[----:B------:R-:W-:Y:S01]  /*af30*/  @UP3 UIMAD UR6, UR6, UR4, URZ ;  /* 0x00000004060632a4 */ /* 0x000fe2000f8e023f */
[C---:B---3--:R-:W-:Y:S01]  /*af40*/  HMMA.16816.F32.BF16 R20, R32.reuse, R24, RZ ;  /* 0x000000182014723c */ /* 0x048fe200000418ff */
[----:B------:R3:W-:Y:S01]  /*af50*/  LDGSTS.E.BYPASS.LTC128B.128 [R199+0x3100], [R220.64], !P2 ;  /* 0x03100000dcc77fae */ /* 0x0007e2000d101d50 */
[----:B------:R-:W-:Y:S01]  /*af60*/  PLOP3.LUT P0, PT, PT, PT, UP3, 0x80, 0x0 ;  /* 0x000000000000781c */ /* 0x000fe20003f0f038 */
[----:B------:R-:W-:Y:S01]  /*af70*/  @UP3 UIMAD UR6, UR7, UR5, UR6 ;  /* 0x00000005070632a4 */ /* 0x000fe2000f8e0206 */
[----:B------:R-:W-:Y:S01]  /*af80*/  PLOP3.LUT P5, PT, PT, PT, UP2, 0x80, 0x0 ;  /* 0x000000000000781c */ /* 0x000fe20003faf028 */
[----:B------:R-:W-:Y:S01]  /*af90*/  @UP3 USHF.L.U32 UR7, UR20, 0x6, URZ ;  /* 0x0000000614073899 */ /* 0x000fe2000800063f */
[----:B------:R2:W-:Y:S01]  /*afa0*/  LDGSTS.E.BYPASS.LTC128B.128 [R199+0x5100], [R172.64], !P1 ;  /* 0x05100000acc77fae */ /* 0x0005e2000c901d50 */
[----:B------:R-:W-:Y:S01]  /*afb0*/  @UP3 UIADD3 UR6, UR21, UR6, URZ ;  /* 0x0000000615063290 */ /* 0x000fe2000fffe03f */
[C---:B------:R-:W-:Y:S01]  /*afc0*/  HMMA.16816.F32.BF16 R24, R32.reuse, R26, RZ ;  /* 0x0000001a2018723c */ /* 0x040fe200000418ff */
[----:B------:R-:W-:Y:S02]  /*afd0*/  @UP3 UIADD3 UR15, UP0, UR12, UR7, URZ ;  /* 0x000000070c0f3290 */ /* 0x000fe4000ff1e03f */
[----:B------:R-:W-:Y:S01]  /*afe0*/  LDSM.16.M88.4 R156, [R193+0xc100] ;  /* 0x00c10000c19c783b */ /* 0x000fe20000000200 */
[----:B------:R-:W-:Y:S04]  /*aff0*/  @UP3 USHF.L.U64.HI UR6, UR20, 0x6, UR6 ;  /* 0x0000000614063899 */ /* 0x000fe80008010206 */
[C---:B----4-:R-:W-:Y:S01]  /*b000*/  HMMA.16816.F32.BF16 R28, R32.reuse, R132, RZ ;  /* 0x00000084201c723c */ /* 0x050fe200000418ff */
[----:B------:R-:W0:Y:S05]  /*b010*/  LDGDEPBAR ;  /* 0x00000000000079af */ /* 0x000e2a0000000000 */
[----:B------:R-:W4:Y:S02]  /*b020*/  LDSM.16.M88.4 R160, [R192+0x6100] ;  /* 0x00610000c0a0783b */ /* 0x000f240000000200 */
[----:B------:R-:W-:Y:S03]  /*b030*/  HMMA.16816.F32.BF16 R32, R32, R134, RZ ;  /* 0x000000862020723c */ /* 0x000fe600000418ff */
[----:B------:R-:W3:Y:S05]  /*b040*/  LDSM.16.M88.4 R164, [R192+0x6900] ;  /* 0x00690000c0a4783b */ /* 0x000eea0000000200 */
[C---:B-----5:R-:W-:Y:S01]  /*b050*/  HMMA.16816.F32.BF16 R4, R136.reuse, R140, R4 ;  /* 0x0000008c8804723c */ /* 0x060fe20000041804 */
[----:B-1----:R-:W1:Y:S05]  /*b060*/  LDSM.16.M88.4 R168, [R192+0x7100] ;  /* 0x00710000c0a8783b */ /* 0x002e6a0000000200 */
[----:B------:R-:W5:Y:S02]  /*b070*/  LDSM.16.M88.4 R132, [R192+0x7900] ;  /* 0x00790000c084783b */ /* 0x000f640000000200 */
[C---:B------:R-:W-:Y:S03]  /*b080*/  HMMA.16816.F32.BF16 R8, R136.reuse, R142, R8 ;  /* 0x0000008e8808723c */ /* 0x040fe60000041808 */
[----:B------:R-:W-:Y:S05]  /*b090*/  LDSM.16.M88.4 R140, [R191+0xc100] ;  /* 0x00c10000bf8c783b */ /* 0x000fea0000000200 */
[C---:B------:R-:W-:Y:S01]  /*b0a0*/  HMMA.16816.F32.BF16 R12, R136.reuse, R144, R12 ;  /* 0x00000090880c723c */ /* 0x040fe2000004180c */
[----:B--2---:R-:W-:Y:S07]  /*b0b0*/  LDSM.16.M88.4 R172, [R184+0x1000] ;  /* 0x00100000b8ac783b */ /* 0x004fee0000000200 */
[C---:B------:R-:W-:Y:S01]  /*b0c0*/  HMMA.16816.F32.BF16 R16, R136.reuse, R146, R16 ;  /* 0x000000928810723c */ /* 0x040fe20000041810 */
[----:B------:R-:W2:Y:S07]  /*b0d0*/  LDSM.16.M88.4 R144, [R184] ;  /* 0x00000000b890783b */ /* 0x000eae0000000200 */
[C---:B------:R-:W-:Y:S08]  /*b0e0*/  HMMA.16816.F32.BF16 R20, R136.reuse, R148, R20 ;  /* 0x000000948814723c */ /* 0x040ff00000041814 */
[C---:B------:R-:W-:Y:S01]  /*b0f0*/  HMMA.16816.F32.BF16 R24, R136.reuse, R150, R24 ;  /* 0x000000968818723c */ /* 0x040fe20000041818 */
[----:B------:R-:W1:Y:S07]  /*b100*/  LDSM.16.M88.4 R148, [R184+0x800] ;  /* 0x00080000b894783b */ /* 0x000e6e0000000200 */
[C---:B------:R-:W-:Y:S08]  /*b110*/  HMMA.16816.F32.BF16 R28, R136.reuse, R152, R28 ;  /* 0x00000098881c723c */ /* 0x040ff0000004181c */
[----:B------:R-:W-:Y:S01]  /*b120*/  HMMA.16816.F32.BF16 R32, R136, R154, R32 ;  /* 0x0000009a8820723c */ /* 0x000fe20000041820 */
[----:B------:R-:W2:Y:S05]  /*b130*/  LDSM.16.M88.4 R136, [R184+0x1800] ;  /* 0x00180000b888783b */ /* 0x000eaa0000000200 */
[----:B------:R-:W-:Y:S02]  /*b140*/  LDSM.16.M88.4 R152, [R198+0x10100] ;  /* 0x01010000c698783b */ /* 0x000fe40000000200 */
[C---:B----4-:R-:W-:Y:S08]  /*b150*/  HMMA.16816.F32.BF16 R4, R156.reuse, R160, R4 ;  /* 0x000000a09c04723c */ /* 0x050ff00000041804 */
        /* <DEDUP_REMOVED lines=10> */
[----:B------:R-:W5:Y:S05]  /*b200*/  LDSM.16.M88.4 R132, [R197+0x9900] ;  /* 0x00990000c584783b */ /* 0x000f6a0000000200 */
[----:B------:R-:W-:Y:S02]  /*b210*/  LDSM.16.M88.4 R156, [R182] ;  /* 0x00000000b69c783b */ /* 0x000fe40000000200 */
[C---:B--2---:R-:W-:Y:S08]  /*b220*/  HMMA.16816.F32.BF16 R4, R140.reuse, R144, R4 ;  /* 0x000000908c04723c */ /* 0x044ff00000041804 */
[C---:B------:R-:W-:Y:S01]  /*b230*/  HMMA.16816.F32.BF16 R8, R140.reuse, R146, R8 ;  /* 0x000000928c08723c */ /* 0x040fe20000041808 */
[----:B------:R-:W-:Y:S07]  /*b240*/  LDSM.16.M88.4 R144, [R194+0x10100] ;  /* 0x01010000c290783b */ /* 0x000fee0000000200 */
[C---:B------:R-:W-:Y:S08]  /*b250*/  HMMA.16816.F32.BF16 R12, R140.reuse, R148, R12 ;  /* 0x000000948c0c723c */ /* 0x040ff0000004180c */
[C---:B------:R-:W-:Y:S01]  /*b260*/  HMMA.16816.F32.BF16 R16, R140.reuse, R150, R16 ;  /* 0x000000968c10723c */ /* 0x040fe20000041810 */
[----:B------:R-:W2:Y:S07]  /*b270*/  LDSM.16.M88.4 R148, [R183] ;  /* 0x00000000b794783b */ /* 0x000eae0000000200 */
[C---:B------:R-:W-:Y:S08]  /*b280*/  HMMA.16816.F32.BF16 R20, R140.reuse, R172, R20 ;  /* 0x000000ac8c14723c */ /* 0x040ff00000041814 */
[C---:B------:R-:W-:Y:S01]  /*b290*/  HMMA.16816.F32.BF16 R24, R140.reuse, R174, R24 ;  /* 0x000000ae8c18723c */ /* 0x040fe20000041818 */
[----:B------:R-:W1:Y:S07]  /*b2a0*/  LDSM.16.M88.4 R172, [R181] ;  /* 0x00000000b5ac783b */ /* 0x000e6e0000000200 */
[C---:B------:R-:W-:Y:S08]  /*b2b0*/  HMMA.16816.F32.BF16 R28, R140.reuse, R136, R28 ;  /* 0x000000888c1c723c */ /* 0x040ff0000004181c */
[----:B------:R-:W-:Y:S01]  /*b2c0*/  HMMA.16816.F32.BF16 R32, R140, R138, R32 ;  /* 0x0000008a8c20723c */ /* 0x000fe20000041820 */
[----:B------:R-:W2:Y:S05]  /*b2d0*/  LDSM.16.M88.4 R136, [R180] ;  /* 0x00000000b488783b */ /* 0x000eaa0000000200 */
        /* <DEDUP_REMOVED lines=13> */
[----:B------:R-:W-:Y:S02]  /*b3b0*/  LDSM.16.M88.4 R152, [R184+0x2000] ;  /* 0x00200000b898783b */ /* 0x000fe40000000200 */
[C---:B--2---:R-:W-:Y:S08]  /*b3c0*/  HMMA.16816.F32.BF16 R4, R144.reuse, R148, R4 ;  /* 0x000000949004723c */ /* 0x044ff00000041804 */
[C---:B------:R-:W-:Y:S01]  /*b3d0*/  HMMA.16816.F32.BF16 R8, R144.reuse, R150, R8 ;  /* 0x000000969008723c */ /* 0x040fe20000041808 */
[----:B------:R-:W2:Y:S07]  /*b3e0*/  LDSM.16.M88.4 R148, [R191+0x10100] ;  /* 0x01010000bf94783b */ /* 0x000eae0000000200 */
        /* <DEDUP_REMOVED lines=25> */
[----:B------:R-:W2:Y:S07]  /*b580*/  LDSM.16.M88.4 R152, [R179] ;  /* 0x00000000b398783b */ /* 0x000eae0000000200 */
[C---:B------:R-:W-:Y:S08]  /*b590*/  HMMA.16816.F32.BF16 R12, R148.reuse, R156, R12 ;  /* 0x0000009c940c723c */ /* 0x040ff0000004180c */
[C---:B------:R-:W-:Y:S01]  /*b5a0*/  HMMA.16816.F32.BF16 R16, R148.reuse, R158, R16 ;  /* 0x0000009e9410723c */ /* 0x040fe20000041810 */
[----:B------:R-:W1:Y:S07]  /*b5b0*/  LDSM.16.M88.4 R156, [R178] ;  /* 0x00000000b29c783b */ /* 0x000e6e0000000200 */
[C---:B------:R-:W-:Y:S08]  /*b5c0*/  HMMA.16816.F32.BF16 R20, R148.reuse, R172, R20 ;  /* 0x000000ac9414723c */ /* 0x040ff00000041814 */
[C---:B------:R-:W-:Y:S08]  /*b5d0*/  HMMA.16816.F32.BF16 R24, R148.reuse, R174, R24 ;  /* 0x000000ae9418723c */ /* 0x040ff00000041818 */
[C---:B------:R-:W-:Y:S08]  /*b5e0*/  HMMA.16816.F32.BF16 R28, R148.reuse, R136, R28 ;  /* 0x00000088941c723c */ /* 0x040ff0000004181c */
[----:B------:R-:W-:Y:S01]  /*b5f0*/  HMMA.16816.F32.BF16 R32, R148, R138, R32 ;  /* 0x0000008a9420723c */ /* 0x000fe20000041820 */
[----:B------:R-:W2:Y:S05]  /*b600*/  LDSM.16.M88.4 R136, [R177] ;  /* 0x00000000b188783b */ /* 0x000eaa0000000200 */
[----:B------:R-:W2:Y:S02]  /*b610*/  LDSM.16.M88.4 R148, [R176] ;  /* 0x00000000b094783b */ /* 0x000ea40000000200 */
[C---:B----4-:R-:W-:Y:S08]  /*b620*/  HMMA.16816.F32.BF16 R4, R144.reuse, R160, R4 ;  /* 0x000000a09004723c */ /* 0x050ff00000041804 */
[C---:B------:R-:W-:Y:S01]  /*b630*/  HMMA.16816.F32.BF16 R8, R144.reuse, R162, R8 ;  /* 0x000000a29008723c */ /* 0x040fe20000041808 */
[----:B------:R-:W-:Y:S07]  /*b640*/  LDSM.16.M88.4 R160, [R192+0xb900] ;  /* 0x00b90000c0a0783b */ /* 0x000fee0000000200 */
[C---:B---3--:R-:W-:Y:S08]  /*b650*/  HMMA.16816.F32.BF16 R12, R144.reuse, R164, R12 ;  /* 0x000000a4900c723c */ /* 0x048ff0000004180c */
[C---:B------:R-:W-:Y:S01]  /*b660*/  HMMA.16816.F32.BF16 R16, R144.reuse, R166, R16 ;  /* 0x000000a69010723c */ /* 0x040fe20000041810 */
[----:B------:R-:W-:Y:S07]  /*b670*/  LDSM.16.M88.4 R164, [R184+0x4000] ;  /* 0x00400000b8a4783b */ /* 0x000fee0000000200 */
[C---:B-1----:R-:W-:Y:S08]  /*b680*/  HMMA.16816.F32.BF16 R20, R144.reuse, R168, R20 ;  /* 0x000000a89014723c */ /* 0x042ff00000041814 */
[C---:B------:R-:W-:Y:S08]  /*b690*/  HMMA.16816.F32.BF16 R24, R144.reuse, R170, R24 ;  /* 0x000000aa9018723c */ /* 0x040ff00000041818 */
[C---:B-----5:R-:W-:Y:S08]  /*b6a0*/  HMMA.16816.F32.BF16 R28, R144.reuse, R132, R28 ;  /* 0x00000084901c723c */ /* 0x060ff0000004181c */
[----:B------:R-:W-:Y:S01]  /*b6b0*/  HMMA.16816.F32.BF16 R32, R144, R134, R32 ;  /* 0x000000869020723c */ /* 0x000fe20000041820 */
[----:B------:R-:W-:Y:S05]  /*b6c0*/  LDSM.16.M88.4 R132, [R193+0x14100] ;  /* 0x01410000c184783b */ /* 0x000fea0000000200 */
[----:B------:R-:W1:Y:S02]  /*b6d0*/  LDSM.16.M88.4 R144, [R192+0xa100] ;  /* 0x00a10000c090783b */ /* 0x000e640000000200 */
[C---:B--2---:R-:W-:Y:S08]  /*b6e0*/  HMMA.16816.F32.BF16 R4, R140.reuse, R152, R4 ;  /* 0x000000988c04723c */ /* 0x044ff00000041804 */
[C---:B------:R-:W-:Y:S01]  /*b6f0*/  HMMA.16816.F32.BF16 R8, R140.reuse, R154, R8 ;  /* 0x0000009a8c08723c */ /* 0x040fe20000041808 */
[----:B------:R-:W2:Y:S07]  /*b700*/  LDSM.16.M88.4 R152, [R192+0xa900] ;  /* 0x00a90000c098783b */ /* 0x000eae0000000200 */
[C---:B------:R-:W-:Y:S08]  /*b710*/  HMMA.16816.F32.BF16 R12, R140.reuse, R156, R12 ;  /* 0x0000009c8c0c723c */ /* 0x040ff0000004180c */
[C---:B------:R-:W-:Y:S01]  /*b720*/  HMMA.16816.F32.BF16 R16, R140.reuse, R158, R16 ;  /* 0x0000009e8c10723c */ /* 0x040fe20000041810 */
[----:B------:R-:W3:Y:S07]  /*b730*/  LDSM.16.M88.4 R156, [R192+0xb100] ;  /* 0x00b10000c09c783b */ /* 0x000eee0000000200 */
[C---:B------:R-:W-:Y:S08]  /*b740*/  HMMA.16816.F32.BF16 R20, R140.reuse, R136, R20 ;  /* 0x000000888c14723c */ /* 0x040ff00000041814 */
[C---:B------:R-:W-:Y:S01]  /*b750*/  HMMA.16816.F32.BF16 R24, R140.reuse, R138, R24 ;  /* 0x0000008a8c18723c */ /* 0x040fe20000041818 */
[----:B------:R-:W4:Y:S07]  /*b760*/  LDSM.16.M88.4 R136, [R191+0x14100] ;  /* 0x01410000bf88783b */ /* 0x000f2e0000000200 */
[C---:B------:R-:W-:Y:S08]  /*b770*/  HMMA.16816.F32.BF16 R28, R140.reuse, R148, R28 ;  /* 0x000000948c1c723c */ /* 0x040ff0000004181c */
[----:B------:R-:W-:Y:S01]  /*b780*/  HMMA.16816.F32.BF16 R32, R140, R150, R32 ;  /* 0x000000968c20723c */ /* 0x000fe20000041820 */
[----:B------:R-:W5:Y:S07]  /*b790*/  LDSM.16.M88.4 R140, [R184+0x4800] ;  /* 0x00480000b88c783b */ /* 0x000f6e0000000200 */
[C---:B-1----:R-:W-:Y:S07]  /*b7a0*/  HMMA.16816.F32.BF16 R4, R132.reuse, R144, R4 ;  /* 0x000000908404723c */ /* 0x042fee0000041804 */
[C---:B------:R-:W-:Y:S01]  /*b7b0*/  @P0 IADD3 R145, P6, R200.reuse, UR7, RZ ;  /* 0x00000007c8910c10 */ /* 0x040fe2000ffde0ff */
[C---:B------:R-:W-:Y:S04]  /*b7c0*/  HMMA.16816.F32.BF16 R8, R132.reuse, R146, R8 ;  /* 0x000000928408723c */ /* 0x040fe80000041808 */
[----:B------:R-:W-:Y:S02]  /*b7d0*/  @P0 IADD3.X R144, R203, UR6, RZ, P6, !PT ;  /* 0x00000006cb900c10 */ /* 0x000fe4000b7fe4ff */
[C---:B------:R-:W-:Y:S02]  /*b7e0*/  @P0 LEA R150, P6, R145.reuse, c[0x0][0x1c8], 0x1 ;  /* 0x0000720091960a11 */ /* 0x040fe400078c08ff */
[C---:B--2---:R-:W-:Y:S04]  /*b7f0*/  HMMA.16816.F32.BF16 R12, R132.reuse, R152, R12 ;  /* 0x00000098840c723c */ /* 0x044fe8000004180c */
[----:B------:R-:W-:Y:S02]  /*b800*/  @P0 LEA.HI.X R151, R145, c[0x0][0x1cc], R144, 0x1, P6 ;  /* 0x0000730091970a11 */ /* 0x000fe400030f0c90 */
[----:B------:R-:W-:Y:S02]  /*b810*/  @P0 IADD3 R144, P6, R200, UR15, RZ ;  /* 0x0000000fc8900c10 */ /* 0x000fe4000ffde0ff */
[C---:B------:R-:W-:Y:S08]  /*b820*/  HMMA.16816.F32.BF16 R16, R132.reuse, R154, R16 ;  /* 0x0000009a8410723c */ /* 0x040ff00000041810 */
[C---:B---3--:R-:W-:Y:S08]  /*b830*/  HMMA.16816.F32.BF16 R20, R132.reuse, R156, R20 ;  /* 0x0000009c8414723c */ /* 0x048ff00000041814 */
[C---:B------:R-:W-:Y:S08]  /*b840*/  HMMA.16816.F32.BF16 R24, R132.reuse, R158, R24 ;  /* 0x0000009e8418723c */ /* 0x040ff00000041818 */
[C---:B------:R-:W-:Y:S08]  /*b850*/  HMMA.16816.F32.BF16 R28, R132.reuse, R160, R28 ;  /* 0x000000a0841c723c */ /* 0x040ff0000004181c */
[----:B------:R-:W-:Y:S01]  /*b860*/  HMMA.16816.F32.BF16 R32, R132, R162, R32 ;  /* 0x000000a28420723c */ /* 0x000fe20000041820 */
[----:B------:R-:W1:Y:S07]  /*b870*/  LDSM.16.M88.4 R132, [R184+0x5000] ;  /* 0x00500000b884783b */ /* 0x000e6e0000000200 */
[C---:B----4-:R-:W-:Y:S08]  /*b880*/  HMMA.16816.F32.BF16 R4, R136.reuse, R164, R4 ;  /* 0x000000a48804723c */ /* 0x050ff00000041804 */
[C---:B------:R-:W-:Y:S08]  /*b890*/  HMMA.16816.F32.BF16 R8, R136.reuse, R166, R8 ;  /* 0x000000a68808723c */ /* 0x040ff00000041808 */
[C---:B-----5:R-:W-:Y:S07]  /*b8a0*/  HMMA.16816.F32.BF16 R12, R136.reuse, R140, R12 ;  /* 0x0000008c880c723c */ /* 0x060fee000004180c */
[----:B------:R-:W-:Y:S01]  /*b8b0*/  @P5 IMAD.HI.U32 R140, R204, c[0x0][0x2c8], RZ ;  /* 0x0000b200cc8c5a27 */ /* 0x000fe200078e00ff */
[----:B------:R-:W-:Y:S01]  /*b8c0*/  @P0 IADD3 R152, P5, R215, UR7, RZ ;  /* 0x00000007d7980c10 */ /* 0x000fe2000ffbe0ff */
[C---:B------:R-:W-:Y:S03]  /*b8d0*/  HMMA.16816.F32.BF16 R16, R136.reuse, R142, R16 ;  /* 0x0000008e8810723c */ /* 0x040fe60000041810 */
[----:B------:R-:W-:Y:S02]  /*b8e0*/  @P4 SHF.R.U32.HI R0, RZ, c[0x0][0x2cc], R140 ;  /* 0x0000b300ff004a19 */ /* 0x000fe4000001168c */
[----:B------:R-:W2:Y:S01]  /*b8f0*/  LDSM.16.M88.4 R140, [R184+0x5800] ;  /* 0x00580000b88c783b */ /* 0x000ea20000000200 */
[----:B------:R-:W-:Y:S02]  /*b900*/  @P0 IADD3 R154, P4, R213, UR7, RZ ;  /* 0x00000007d59a0c10 */ /* 0x000fe4000ff9e0ff */
[----:B------:R-:W-:Y:S01]  /*b910*/  @P0 IADD3.X R147, R214, UR6, RZ, P5, !PT ;  /* 0x00000006d6930c10 */ /* 0x000fe2000affe4ff */
[----:B------:R-:W-:Y:S04]  /*b920*/  DEPBAR.LE SB0, 0x0 ;  /* 0x000080000000791a */ /* 0x000fe80000000000 */
[----:B------:R-:W-:Y:S01]  /*b930*/  BAR.SYNC.DEFER_BLOCKING 0x0 ;  /* 0x0000000000007b1d */ /* 0x000fe20000010000 */
[----:B------:R-:W-:Y:S01]  /*b940*/  @P0 LEA R148, P5, R152, c[0x0][0x1c8], 0x1 ;  /* 0x0000720098940a11 */ /* 0x000fe200078a08ff */
[C---:B-1----:R-:W-:Y:S05]  /*b950*/  HMMA.16816.F32.BF16 R20, R136.reuse, R132, R20 ;  /* 0x000000848814723c */ /* 0x042fea0000041814 */
[----:B------:R-:W-:Y:S01]  /*b960*/  @P0 IADD3.X R153, R212, UR6, RZ, P4, !PT ;  /* 0x00000006d4990c10 */ /* 0x000fe2000a7fe4ff */
[----:B------:R-:W-:Y:S01]  /*b970*/  @UP3 UIADD3.X UR6, UR11, UR6, URZ, UP0, !UPT ;  /* 0x000000060b063290 */ /* 0x000fe200087fe43f */
[----:B------:R-:W-:Y:S01]  /*b980*/  @P0 LEA.HI.X R149, R152, c[0x0][0x1cc], R147, 0x1, P5 ;  /* 0x0000730098950a11 */ /* 0x000fe200028f0c93 */
[C---:B------:R-:W-:Y:S04]  /*b990*/  HMMA.16816.F32.BF16 R24, R136.reuse, R134, R24 ;  /* 0x000000868818723c */ /* 0x040fe80000041818 */
[C---:B------:R-:W-:Y:S02]  /*b9a0*/  @P0 LEA R146, P4, R154.reuse, c[0x0][0x1c8], 0x1 ;  /* 0x000072009a920a11 */ /* 0x040fe400078808ff */
[----:B------:R-:W-:Y:S02]  /*b9b0*/  @P0 IADD3.X R133, R203, UR6, RZ, P6, !PT ;  /* 0x00000006cb850c10 */ /* 0x000fe4000b7fe4ff */
[----:B------:R-:W-:Y:S04]  /*b9c0*/  @P0 LEA.HI.X R147, R154, c[0x0][0x1cc], R153, 0x1, P4 ;  /* 0x000073009a930a11 */ /* 0x000fe800020f0c99 */
[C---:B------:R-:W-:Y:S01]  /*b9d0*/  @P0 LEA R158, P6, R144.reuse, c[0x0][0x1c8], 0x1 ;  /* 0x00007200909e0a11 */ /* 0x040fe200078c08ff */
[----:B------:R-:W-:Y:S01]  /*b9e0*/  @!PT LDS RZ, [RZ] ;  /* 0x00000000fffff984 */ /* 0x000fe20000000800 */
[----:B------:R-:W-:Y:S01]  /*b9f0*/  @!PT LDS RZ, [RZ] ;  /* 0x00000000fffff984 */ /* 0x000fe20000000800 */
[----:B------:R-:W-:Y:S01]  /*ba00*/  @!PT LDS RZ, [RZ] ;  /* 0x00000000fffff984 */ /* 0x000fe20000000800 */
[----:B------:R1:W-:Y:S01]  /*ba10*/  @P0 LDGSTS.E.BYPASS.LTC128B.128 [R199+0x6100], [R150.64], !P3 ;  /* 0x0610000096c70fae */ /* 0x0003e2000d901d50 */
[----:B------:R-:W-:Y:S02]  /*ba20*/  @P0 IADD3 R145, P5, R215, UR15, RZ ;  /* 0x0000000fd7910c10 */ /* 0x000fe4000ffbe0ff */
[----:B------:R-:W-:Y:S02]  /*ba30*/  @P0 LEA.HI.X R159, R144, c[0x0][0x1cc], R133, 0x1, P6 ;  /* 0x00007300909f0a11 */ /* 0x000fe400030f0c85 */
[----:B------:R1:W-:Y:S01]  /*ba40*/  @P0 LDGSTS.E.BYPASS.LTC128B.128 [R199+0x8100], [R148.64], !P2 ;  /* 0x0810000094c70fae */ /* 0x0003e2000d101d50 */
[----:B------:R-:W-:Y:S02]  /*ba50*/  @P0 IADD3.X R132, R214, UR6, RZ, P5, !PT ;  /* 0x00000006d6840c10 */ /* 0x000fe4000affe4ff */
[----:B------:R-:W-:Y:S01]  /*ba60*/  @P0 LEA R156, P5, R145, c[0x0][0x1c8], 0x1 ;  /* 0x00007200919c0a11 */ /* 0x000fe200078a08ff */
[C---:B--2---:R-:W-:Y:S01]  /*ba70*/  HMMA.16816.F32.BF16 R28, R136.reuse, R140, R28 ;  /* 0x0000008c881c723c */ /* 0x044fe2000004181c */
[----:B------:R1:W-:Y:S02]  /*ba80*/  @P0 LDGSTS.E.BYPASS.LTC128B.128 [R199+0xa100], [R146.64], !P1 ;  /* 0x0a10000092c70fae */ /* 0x0003e4000c901d50 */
[----:B------:R-:W-:Y:S02]  /*ba90*/  @P0 IADD3 R153, P4, R213, UR15, RZ ;  /* 0x0000000fd5990c10 */ /* 0x000fe4000ff9e0ff */
[----:B------:R-:W-:Y:S01]  /*baa0*/  @P0 LEA.HI.X R157, R145, c[0x0][0x1cc], R132, 0x1, P5 ;  /* 0x00007300919d0a11 */ /* 0x000fe200028f0c84 */
[----:B------:R1:W-:Y:S01]  /*bab0*/  @P0 LDGSTS.E.BYPASS.LTC128B.128 [R199+0x7100], [R158.64], !P3 ;  /* 0x071000009ec70fae */ /* 0x0003e2000d901d50 */
[----:B------:R-:W-:Y:S01]  /*bac0*/  @P0 IADD3.X R152, R212, UR6, RZ, P4, !PT ;  /* 0x00000006d4980c10 */ /* 0x000fe2000a7fe4ff */
[----:B------:R-:W-:Y:S01]  /*bad0*/  USHF.L.U32 UR6, UR13, 0x6, URZ ;  /* 0x000000060d067899 */ /* 0x000fe2000800063f */
[C---:B------:R-:W-:Y:S01]  /*bae0*/  @P0 LEA R154, P4, R153.reuse, c[0x0][0x1c8], 0x1 ;  /* 0x00007200999a0a11 */ /* 0x040fe200078808ff */
[----:B------:R-:W-:Y:S01]  /*baf0*/  HMMA.16816.F32.BF16 R32, R136, R142, R32 ;  /* 0x0000008e8820723c */ /* 0x000fe20000041820 */
[----:B------:R1:W-:Y:S02]  /*bb00*/  @P0 LDGSTS.E.BYPASS.LTC128B.128 [R199+0x9100], [R156.64], !P2 ;  /* 0x091000009cc70fae */ /* 0x0003e4000d101d50 */
[----:B------:R-:W-:Y:S01]  /*bb10*/  @P0 LEA.HI.X R155, R153, c[0x0][0x1cc], R152, 0x1, P4 ;  /* 0x00007300999b0a11 */ /* 0x000fe200020f0c98 */
[----:B------:R-:W-:Y:S02]  /*bb20*/  IMAD.U32 R134, RZ, RZ, UR6 ;  /* 0x00000006ff867e24 */ /* 0x000fe4000f8e00ff */
[----:B------:R-:W2:Y:S03]  /*bb30*/  SHFL.IDX PT, R132, R0, RZ, 0x1c1f ;  /* 0x001c1fff00847589 */ /* 0x000ea600000e0000 */
[----:B------:R-:W-:Y:S02]  /*bb40*/  IADD3 R133, -R205, 0x1, -R134 ;  /* 0x00000001cd857810 */ /* 0x000fe40007ffe986 */
[----:B------:R1:W-:Y:S01]  /*bb50*/  @P0 LDGSTS.E.BYPASS.LTC128B.128 [R199+0xb100], [R154.64], !P1 ;  /* 0x0b1000009ac70fae */ /* 0x0003e2000c901d50 */
[----:B------:R-:W-:Y:S02]  /*bb60*/  PLOP3.LUT P0, PT, PT, PT, UP1, 0x40, 0x0 ;  /* 0x000000000000781c */ /* 0x000fe40003f0e818 */
[----:B------:R-:W-:Y:S02]  /*bb70*/  IADD3 R133, R133, c[0x0][0x1d0], RZ ;  /* 0x0000740085857a10 */ /* 0x000fe40007ffe0ff */
[----:B------:R-:W0:Y:S02]  /*bb80*/  LDGDEPBAR ;  /* 0x00000000000079af */ /* 0x000e240000000000 */
[----:B------:R-:W-:Y:S04]  /*bb90*/  IADD3 R133, R133, -c[0x0][0x168], RZ ;  /* 0x80005a0085857a10 */ /* 0x000fe80007ffe0ff */
[C---:B------:R-:W-:Y:S02]  /*bba0*/  IADD3 R135, R133.reuse, c[0x0][0x328], RZ ;  /* 0x0000ca0085877a10 */ /* 0x040fe40007ffe0ff */
[----:B------:R-:W-:Y:S03]  /*bbb0*/  IADD3 R133, R133, UR14, RZ ;  /* 0x0000000e85857c10 */ /* 0x000fe6000fffe0ff */
[--C-:B--2---:R-:W-:Y:S02]  /*bbc0*/  IMAD.IADD R139, R135, 0x1, R132.reuse ;  /* 0x00000001878b7824 */ /* 0x104fe400078e0284 */
        /* <DEDUP_REMOVED lines=16> */
.L_x_1515:
[----:B------:R-:W-:Y:S04]  /*bcd0*/  MOV R132, c[0x0][0x32c] ;  /* 0x0000cb0000847a02 */ /* 0x000fe80000000f00 */
[----:B------:R-:W-:Y:S11]  /*bce0*/  ISETP.NE.AND P0, PT, R132, 0x1, PT ;  /* 0x000000018400780c */ /* 0x000ff60003f05270 */
[----:B------:R-:W-:Y:S02]  /*bcf0*/  @!UPT UIADD3 URZ, URZ, URZ, URZ ;  /* 0x0000003f3f3ff290 */ /* 0x000fe4000fffe03f */
[----:B------:R-:W-:Y:S05]  /*bd00*/  @P0 IMAD.HI.U32 R132, R141, c[0x0][0x330], RZ ;  /* 0x0000cc008d840a27 */ /* 0x000fea00078e00ff */
[----:B------:R-:W-:Y:S02]  /*bd10*/  @P0 SHF.R.U32.HI R141, RZ, c[0x0][0x334], R132 ;  /* 0x0000cd00ff8d0a19 */ /* 0x000fe40000011684 */
.L_x_1516:
[----:B------:R-:W-:Y:S05]  /*bd20*/  BSYNC B0 ;  /* 0x0000000000007941 */ /* 0x000fea0003800000 */
.L_x_1514:
[----:B------:R-:W-:Y:S04]  /*bd30*/  IMAD.MOV.U32 R132, RZ, RZ, c[0x0][0x32c] ;  /* 0x0000cb00ff847624 */ /* 0x000fe800078e00ff */
[----:B------:R-:W-:Y:S04]  /*bd40*/  IMAD R132, R141, R132, -UR6 ;  /* 0x800000068d847e24 */ /* 0x000fe8000f8e0284 */
[----:B------:R-:W-:Y:S05]  /*bd50*/  IMAD.IADD R134, R132, 0x1, -R205 ;  /* 0x0000000184867824 */ /* 0x000fea00078e0acd */
[----:B------:R-:W-:Y:S02]  /*bd60*/  IADD3 R132, R134, c[0x0][0x32c], RZ ;  /* 0x0000cb0086847a10 */ /* 0x000fe40007ffe0ff */
[----:B------:R-:W-:Y:S02]  /*bd70*/  IMNMX R137, R137, R134, !PT ;  /* 0x0000008689897217 */ /* 0x000fe40007800200 */
[----:B------:R-:W-:Y:S02]  /*bd80*/  IMNMX R139, R139, R132, PT ;  /* 0x000000848b8b7217 */ /* 0x000fe40003800200 */
.L_x_1513:
[----:B------:R-:W-:Y:S06]  /*bd90*/  UISETP.GT.AND UP0, UPT, UR13, -0x1, UPT ;  /* 0xffffffff0d00788c */ /* 0x000fec000bf04270 */
[----:B------:R-:W-:Y:S04]  /*bda0*/  PLOP3.LUT P0, PT, PT, PT, UP0, 0x80, 0x0 ;  /* 0x000000000000781c */ /* 0x000fe80003f0f008 */
[C---:B------:R-:W-:Y:S02]  /*bdb0*/  ISETP.GT.AND P4, PT, R137.reuse, 0x1, P0 ;  /* 0x000000018900780c */ /* 0x040fe40000784270 */
[----:B------:R-:W-:Y:S02]  /*bdc0*/  ISETP.GT.AND P5, PT, R137, RZ, P0 ;  /* 0x000000ff8900720c */ /* 0x000fe400007a4270 */
[C---:B------:R-:W-:Y:S02]  /*bdd0*/  ISETP.LT.OR P4, PT, R139.reuse, 0x2, P4 ;  /* 0x000000028b00780c */ /* 0x040fe40002781670 */
[----:B------:R-:W-:Y:S02]  /*bde0*/  ISETP.LT.OR P5, PT, R139, 0x1, P5 ;  /* 0x000000018b00780c */ /* 0x000fe40002fa1670 */
[----:B-1----:R-:W-:Y:S02]  /*bdf0*/  FSEL R150, R5, -INF , !P4 ;  /* 0xff80000005967808 */ /* 0x002fe40006000000 */
[C---:B------:R-:W-:Y:S02]  /*be00*/  ISETP.GT.AND P4, PT, R137.reuse, 0x10, P0 ;  /* 0x000000108900780c */ /* 0x040fe40000784270 */
[----:B------:R-:W-:Y:S02]  /*be10*/  ISETP.GT.AND P6, PT, R137, 0x8, P0 ;  /* 0x000000088900780c */ /* 0x000fe400007c4270 */
[----:B------:R-:W-:Y:S02]  /*be20*/  ISETP.LT.OR P4, PT, R139, 0x11, P4 ;  /* 0x000000118b00780c */ /* 0x000fe40002781670 */
[----:B------:R-:W-:Y:S02]  /*be30*/  FSEL R148, R4, -INF , !P5 ;  /* 0xff80000004947808 */ /* 0x000fe40006800000 */
[C---:B------:R-:W-:Y:S02]  /*be40*/  ISETP.GT.AND P5, PT, R137.reuse, 0x9, P0 ;  /* 0x000000098900780c */ /* 0x040fe400007a4270 */
[----:B------:R-:W-:Y:S02]  /*be50*/  FSEL R138, R12, -INF , !P4 ;  /* 0xff8000000c8a7808 */ /* 0x000fe40006000000 */
[----:B------:R-:W-:Y:S01]  /*be60*/  ISETP.GT.AND P4, PT, R137, 0x19, P0 ;  /* 0x000000198900780c */ /* 0x000fe20000784270 */
[----:B------:R-:W1:Y:S01]  /*be70*/  SHFL.IDX PT, R12, R0, 0x1, 0x1c1f ;  /* 0x003c1f00000c7f89 */ /* 0x000e6200000e0000 */
        /* <DEDUP_REMOVED lines=8> */
[----:B------:R-:W-:Y:S02]  /*bf00*/  ISETP.GT.AND P4, PT, R137, 0x28, P0 ;  /* 0x000000288900780c */ /* 0x000fe40000784270 */
[C---:B------:R-:W-:Y:S02]  /*bf10*/  ISETP.LT.OR P6, PT, R139.reuse, 0x12, P6 ;  /* 0x000000128b00780c */ /* 0x040fe400037c1670 */
[C---:B------:R-:W-:Y:S02]  /*bf20*/  ISETP.LT.OR P5, PT, R139.reuse, 0x19, P5 ;  /* 0x000000198b00780c */ /* 0x040fe40002fa1670 */
[----:B------:R-:W-:Y:S01]  /*bf30*/  ISETP.LT.OR P4, PT, R139, 0x29, P4 ;  /* 0x000000298b00780c */ /* 0x000fe20002781670 */
[--C-:B-1----:R-:W-:Y:S01]  /*bf40*/  IMAD.IADD R0, R135, 0x1, R12.reuse ;  /* 0x0000000187007824 */ /* 0x102fe200078e020c */
        /* <DEDUP_REMOVED lines=41> */
.L_x_1519:
[----:B------:R-:W-:Y:S04]  /*c1e0*/  MOV R5, c[0x0][0x32c] ;  /* 0x0000cb0000057a02 */ /* 0x000fe80000000f00 */
[----:B------:R-:W-:Y:S11]  /*c1f0*/  ISETP.NE.AND P4, PT, R5, 0x1, PT ;  /* 0x000000010500780c */ /* 0x000ff60003f85270 */
[----:B------:R-:W-:Y:S02]  /*c200*/  @!UPT UIADD3 URZ, URZ, URZ, URZ ;  /* 0x0000003f3f3ff290 */ /* 0x000fe4000fffe03f */
[----:B------:R-:W-:Y:S05]  /*c210*/  @P4 IMAD.HI.U32 R5, R12, c[0x0][0x330], RZ ;  /* 0x0000cc000c054a27 */ /* 0x000fea00078e00ff */
[----:B------:R-:W-:Y:S02]  /*c220*/  @P4 SHF.R.U32.HI R12, RZ, c[0x0][0x334], R5 ;  /* 0x0000cd00ff0c4a19 */ /* 0x000fe40000011605 */
.L_x_1520:
[----:B------:R-:W-:Y:S05]  /*c230*/  BSYNC B0 ;  /* 0x0000000000007941 */ /* 0x000fea0003800000 */
.L_x_1518:
[----:B------:R-:W-:Y:S04]  /*c240*/  IMAD.MOV.U32 R5, RZ, RZ, c[0x0][0x32c] ;  /* 0x0000cb00ff057624 */ /* 0x000fe800078e00ff */
[----:B------:R-:W-:Y:S04]  /*c250*/  IMAD R12, R12, R5, -UR6 ;  /* 0x800000060c0c7e24 */ /* 0x000fe8000f8e0205 */
[----:B------:R-:W-:Y:S05]  /*c260*/  IMAD.IADD R9, R12, 0x1, -R205 ;  /* 0x000000010c097824 */ /* 0x000fea00078e0acd */
[----:B------:R-:W-:Y:S02]  /*c270*/  IADD3 R5, R9, c[0x0][0x32c], RZ ;  /* 0x0000cb0009057a10 */ /* 0x000fe40007ffe0ff */
[----:B------:R-:W-:Y:S02]  /*c280*/  IMNMX R4, R4, R9, !PT ;  /* 0x0000000904047217 */ /* 0x000fe40007800200 */
[----:B------:R-:W-:Y:S02]  /*c290*/  IMNMX R0, R0, R5, PT ;  /* 0x0000000500007217 */ /* 0x000fe40003800200 */
.L_x_1517:
        /* <DEDUP_REMOVED lines=9> */
[----:B------:R-:W-:Y:S02]  /*c330*/  FSEL R21, R6, -INF , !P6 ;  /* 0xff80000006157808 */ /* 0x000fe40007000000 */
[----:B------:R-:W-:Y:S02]  /*c340*/  FMNMX.FTZ R5, R138, R5, !PT ;  /* 0x000000058a057209 */ /* 0x000fe40007810000 */
[----:B------:R-:W-:Y:S02]  /*c350*/  ISETP.LT.OR P5, PT, R0, 0x2, P5 ;  /* 0x000000020000780c */ /* 0x000fe40002fa1670 */
[----:B------:R-:W-:Y:S02]  /*c360*/  FMNMX.FTZ R5, R136, R5, !PT ;  /* 0x0000000588057209 */ /* 0x000fe40007810000 */
[----:B------:R-:W-:Y:S02]  /*c370*/  ISETP.GT.AND P4, PT, R4, 0x8, P0 ;  /* 0x000000080400780c */ /* 0x000fe40000784270 */
[----:B------:R-:W-:Y:S02]  /*c380*/  FMNMX.FTZ R5, R134, R5, !PT ;  /* 0x0000000586057209 */ /* 0x000fe40007810000 */
[----:B------:R-:W-:Y:S02]  /*c390*/  FMNMX.FTZ R6, R21, R2, !PT ;  /* 0x0000000215067209 */ /* 0x000fe40007810000 */
[----:B------:R-:W-:Y:S02]  /*c3a0*/  FMNMX.FTZ R5, R132, R5, !PT ;  /* 0x0000000584057209 */ /* 0x000fe40007810000 */
[----:B------:R-:W-:Y:S02]  /*c3b0*/  ISETP.GT.AND P6, PT, R4, 0x9, P0 ;  /* 0x000000090400780c */ /* 0x000fe400007c4270 */
[----:B------:R-:W-:Y:S02]  /*c3c0*/  ISETP.LT.OR P4, PT, R0, 0x9, P4 ;  /* 0x000000090000780c */ /* 0x000fe40002781670 */
[----:B------:R-:W-:Y:S02]  /*c3d0*/  FSEL R17, R7, -INF , !P5 ;  /* 0xff80000007117808 */ /* 0x000fe40006800000 */
[----:B------:R-:W-:Y:S02]  /*c3e0*/  FMNMX.FTZ R5, R168, R5, !PT ;  /* 0x00000005a8057209 */ /* 0x000fe40007810000 */
[----:B------:R-:W-:Y:S02]  /*c3f0*/  ISETP.GT.AND P5, PT, R4, 0x10, P0 ;  /* 0x000000100400780c */ /* 0x000fe400007a4270 */
[----:B------:R-:W-:Y:S02]  /*c400*/  ISETP.LT.OR P6, PT, R0, 0xa, P6 ;  /* 0x0000000a0000780c */ /* 0x000fe400037c1670 */
[----:B------:R-:W-:Y:S02]  /*c410*/  FSEL R9, R10, -INF , !P4 ;  /* 0xff8000000a097808 */ /* 0x000fe40006000000 */
[----:B------:R-:W-:Y:S02]  /*c420*/  ISETP.GT.AND P4, PT, R4, 0x11, P0 ;  /* 0x000000110400780c */ /* 0x000fe40000784270 */
[----:B------:R-:W-:Y:S02]  /*c430*/  FMNMX.FTZ R5, R166, R5, !PT ;  /* 0x00000005a6057209 */ /* 0x000fe40007810000 */
        /* <DEDUP_REMOVED lines=8> */
[----:B------:R-:W-:Y:S02]  /*c4c0*/  FMNMX.FTZ R10, R162, R5, !PT ;  /* 0x00000005a20a7209 */ /* 0x000fe40007810000 */
[C---:B------:R-:W-:Y:S02]  /*c4d0*/  ISETP.GT.AND P5, PT, R4.reuse, 0x18, P0 ;  /* 0x000000180400780c */ /* 0x040fe400007a4270 */
[----:B------:R-:W-:Y:S02]  /*c4e0*/  ISETP.GT.AND P4, PT, R4, 0x19, P0 ;  /* 0x000000190400780c */ /* 0x000fe40000784270 */
[----:B------:R-:W-:Y:S02]  /*c4f0*/  FMNMX.FTZ R6, R11, R6, !PT ;  /* 0x000000060b067209 */ /* 0x000fe40007810000 */
[----:B------:R-:W-:Y:S02]  /*c500*/  FMNMX.FTZ R5, R147, R10, !PT ;  /* 0x0000000a93057209 */ /* 0x000fe40007810000 */
[----:B------:R-:W-:Y:S02]  /*c510*/  FMNMX.FTZ R10, R137, R6, !PT ;  /* 0x00000006890a7209 */ /* 0x000fe40007810000 */
[C---:B------:R-:W-:Y:S02]  /*c520*/  ISETP.LT.OR P5, PT, R0.reuse, 0x19, P5 ;  /* 0x000000190000780c */ /* 0x040fe40002fa1670 */
[----:B------:R-:W-:Y:S02]  /*c530*/  ISETP.LT.OR P4, PT, R0, 0x1a, P4 ;  /* 0x0000001a0000780c */ /* 0x000fe40002781670 */
[----:B------:R-:W-:Y:S02]  /*c540*/  FSEL R33, R18, -INF , !P5 ;  /* 0xff80000012217808 */ /* 0x000fe40006800000 */
[----:B------:R-:W-:Y:S02]  /*c550*/  FSEL R133, R19, -INF , !P4 ;  /* 0xff80000013857808 */ /* 0x000fe40006000000 */
[----:B------:R-:W-:Y:S02]  /*c560*/  FMNMX.FTZ R10, R135, R10, !PT ;  /* 0x0000000a870a7209 */ /* 0x000fe40007810000 */
[C---:B------:R-:W-:Y:S02]  /*c570*/  ISETP.GT.AND P4, PT, R4.reuse, 0x20, P0 ;  /* 0x000000200400780c */ /* 0x040fe40000784270 */
[----:B------:R-:W-:Y:S02]  /*c580*/  FMNMX.FTZ R10, R33, R10, !PT ;  /* 0x0000000a210a7209 */ /* 0x000fe40007810000 */
[----:B------:R-:W-:Y:S02]  /*c590*/  ISETP.GT.AND P6, PT, R4, 0x21, P0 ;  /* 0x000000210400780c */ /* 0x000fe400007c4270 */
[----:B------:R-:W-:Y:S02]  /*c5a0*/  ISETP.LT.OR P4, PT, R0, 0x21, P4 ;  /* 0x000000210000780c */ /* 0x000fe40002781670 */
[----:B------:R-:W-:Y:S02]  /*c5b0*/  FMNMX.FTZ R10, R133, R10, !PT ;  /* 0x0000000a850a7209 */ /* 0x000fe40007810000 */
[----:B------:R-:W-:Y:S02]  /*c5c0*/  FSEL R171, R22, -INF , !P4 ;  /* 0xff80000016ab7808 */ /* 0x000fe40006000000 */
[----:B------:R-:W-:Y:S02]  /*c5d0*/  ISETP.GT.AND P5, PT, R4, 0x28, P0 ;  /* 0x000000280400780c */ /* 0x000fe400007a4270 */
[----:B------:R-:W-:Y:S02]  /*c5e0*/  ISETP.LT.OR P6, PT, R0, 0x22, P6 ;  /* 0x000000220000780c */ /* 0x000fe400037c1670 */
[----:B------:R-:W-:Y:S02]  /*c5f0*/  ISETP.GT.AND P4, PT, R4, 0x29, P0 ;  /* 0x000000290400780c */ /* 0x000fe40000784270 */
[----:B------:R-:W-:Y:S02]  /*c600*/  FSEL R169, R23, -INF , !P6 ;  /* 0xff80000017a97808 */ /* 0x000fe40007000000 */
[----:B------:R-:W-:Y:S02]  /*c610*/  ISETP.LT.OR P5, PT, R0, 0x29, P5 ;  /* 0x000000290000780c */ /* 0x000fe40002fa1670 */
[----:B------:R-:W-:Y:S02]  /*c620*/  FMNMX.FTZ R10, R171, R10, !PT ;  /* 0x0000000aab0a7209 */ /* 0x000fe40007810000 */
[----:B------:R-:W-:Y:S02]  /*c630*/  FSEL R167, R26, -INF , !P5 ;  /* 0xff8000001aa77808 */ /* 0x000fe40006800000 */
[----:B------:R-:W-:Y:S02]  /*c640*/  ISETP.LT.OR P4, PT, R0, 0x2a, P4 ;  /* 0x0000002a0000780c */ /* 0x000fe40002781670 */
[C---:B------:R-:W-:Y:S02]  /*c650*/  ISETP.GT.AND P6, PT, R4.reuse, 0x30, P0 ;  /* 0x000000300400780c */ /* 0x040fe400007c4270 */
[----:B------:R-:W-:Y:S02]  /*c660*/  FMNMX.FTZ R10, R169, R10, !PT ;  /* 0x0000000aa90a7209 */ /* 0x000fe40007810000 */
[----:B------:R-:W-:Y:S02]  /*c670*/  FSEL R165, R27, -INF , !P4 ;  /* 0xff8000001ba57808 */ /* 0x000fe40006000000 */
[----:B------:R-:W-:Y:S01]  /*c680*/  ISETP.GT.AND P5, PT, R4, 0x31, P0 ;  /* 0x000000310400780c */ /* 0x000fe200007a4270 */
[----:B------:R-:W-:Y:S01]  /*c690*/  LDSM.16.MT88.4 R24, [R190+0x100] ;  /* 0x00010000be18783b */ /* 0x000fe20000004200 */
        /* <DEDUP_REMOVED lines=9> */
[----:B------:R-:W-:Y:S01]  /*c730*/  ISETP.GT.AND P0, PT, R4, 0x39, P0 ;  /* 0x000000390400780c */ /* 0x000fe20000704270 */
[----:B------:R-:W-:Y:S01]  /*c740*/  LDSM.16.MT88.4 R28, [R189+0x100] ;  /* 0x00010000bd1c783b */ /* 0x000fe20000004200 */
[----:B------:R-:W-:Y:S02]  /*c750*/  FMNMX.FTZ R4, R145, R10, !PT ;  /* 0x0000000a91047209 */ /* 0x000fe40007810000 */
[----:B------:R-:W-:Y:S02]  /*c760*/  ISETP.LT.OR P4, PT, R0, 0x39, P4 ;  /* 0x000000390000780c */ /* 0x000fe40002781670 */
[----:B------:R-:W-:Y:S02]  /*c770*/  FMNMX.FTZ R6, R142, R5, !PT ;  /* 0x000000058e067209 */ /* 0x000fe40007810000 */
[----:B------:R-:W-:Y:S02]  /*c780*/  FSEL R141, R34, -INF , !P4 ;  /* 0xff800000228d7808 */ /* 0x000fe40006000000 */
[----:B------:R-:W-:Y:S01]  /*c790*/  ISETP.LT.OR P0, PT, R0, 0x3a, P0 ;  /* 0x0000003a0000780c */ /* 0x000fe20000701670 */
[----:B------:R-:W1:Y:S01]  /*c7a0*/  SHFL.BFLY PT, R5, R6, 0x2, 0x1f ;  /* 0x0c401f0006057f89 */ /* 0x000e6200000e0000 */
[----:B------:R-:W-:Y:S02]  /*c7b0*/  FMNMX.FTZ R0, R143, R4, !PT ;  /* 0x000000048f007209 */ /* 0x000fe40007810000 */
[----:B------:R-:W-:Y:S02]  /*c7c0*/  FSEL R13, R35, -INF , !P0 ;  /* 0xff800000230d7808 */ /* 0x000fe40004000000 */
[----:B------:R-:W-:Y:S04]  /*c7d0*/  FMNMX.FTZ R0, R141, R0, !PT ;  /* 0x000000008d007209 */ /* 0x000fe80007810000 */
[----:B------:R-:W-:Y:S05]  /*c7e0*/  FMNMX.FTZ R7, R13, R0, !PT ;  /* 0x000000000d077209 */ /* 0x000fea0007810000 */
[----:B------:R-:W2:Y:S01]  /*c7f0*/  SHFL.BFLY PT, R4, R7, 0x2, 0x1f ;  /* 0x0c401f0007047f89 */ /* 0x000ea200000e0000 */
[----:B-1----:R-:W-:Y:S07]  /*c800*/  FMNMX.FTZ R6, R6, R5, !PT ;  /* 0x0000000506067209 */ /* 0x002fee0007810000 */
[----:B------:R-:W1:Y:S01]  /*c810*/  SHFL.BFLY PT, R15, R6, 0x1, 0x1f ;  /* 0x0c201f00060f7f89 */ /* 0x000e6200000e0000 */
[----:B--2---:R-:W-:Y:S07]  /*c820*/  FMNMX.FTZ R5, R7, R4, !PT ;  /* 0x0000000407057209 */ /* 0x004fee0007810000 */
[----:B------:R-:W2:Y:S01]  /*c830*/  SHFL.BFLY PT, R12, R5, 0x1, 0x1f ;  /* 0x0c201f00050c7f89 */ /* 0x000ea200000e0000 */
[----:B-1----:R-:W-:Y:S04]  /*c840*/  FMNMX.FTZ R0, R6, R15, !PT ;  /* 0x0000000f06007209 */ /* 0x002fe80007810000 */
[C---:B------:R-:W-:Y:S01]  /*c850*/  FSETP.NEU.FTZ.AND P0, PT, R0.reuse, -INF , PT ;  /* 0xff8000000000780b */ /* 0x040fe20003f1d000 */
[C---:B------:R-:W-:Y:S03]  /*c860*/  FMUL.FTZ R155, R0.reuse, c[0x0][0x2d0] ;  /* 0x0000b400009b7a20 */ /* 0x040fe60000410000 */
[----:B------:R-:W-:Y:S02]  /*c870*/  FSEL R4, R0, RZ, P0 ;  /* 0x000000ff00047208 */ /* 0x000fe40000000000 */
[----:B------:R-:W-:Y:S03]  /*c880*/  FSEL R155, R155, RZ, P0 ;  /* 0x000000ff9b9b7208 */ /* 0x000fe60000000000 */
[----:B------:R-:W-:Y:S01]  /*c890*/  FADD.FTZ R3, -R4, R3 ;  /* 0x0000000304037221 */ /* 0x000fe20000010100 */
[----:B--2---:R-:W-:Y:S01]  /*c8a0*/  FMNMX.FTZ R12, R5, R12, !PT ;  /* 0x0000000c050c7209 */ /* 0x004fe20007810000 */
[--C-:B------:R-:W-:Y:S02]  /*c8b0*/  FFMA.FTZ R14, R140, c[0x0][0x2d0], -R155.reuse ;  /* 0x0000b4008c0e7a23 */ /* 0x100fe4000001089b */
[--C-:B------:R-:W-:Y:S01]  /*c8c0*/  FFMA.FTZ R148, R148, c[0x0][0x2d0], -R155.reuse ;  /* 0x0000b40094947a23 */ /* 0x100fe2000001089b */
[C---:B------:R-:W-:Y:S01]  /*c8d0*/  FSETP.NEU.FTZ.AND P0, PT, R12.reuse, -INF , PT ;  /* 0xff8000000c00780b */ /* 0x040fe20003f1d000 */
[----:B------:R-:W-:Y:S02]  /*c8e0*/  FMUL.FTZ R140, R12, c[0x0][0x2d0] ;  /* 0x0000b4000c8c7a20 */ /* 0x000fe40000410000 */
[--C-:B------:R-:W-:Y:S01]  /*c8f0*/  FFMA.FTZ R15, R150, c[0x0][0x2d0], -R155.reuse ;  /* 0x0000b400960f7a23 */ /* 0x100fe2000001089b */
[----:B------:R-:W-:Y:S01]  /*c900*/  FSEL R5, R12, RZ, P0 ;  /* 0x000000ff0c057208 */ /* 0x000fe20000000000 */
[--C-:B------:R-:W-:Y:S01]  /*c910*/  FFMA.FTZ R149, R8, c[0x0][0x2d0], -R155.reuse ;  /* 0x0000b40008957a23 */ /* 0x100fe2000001089b */
[----:B------:R-:W-:Y:S01]  /*c920*/  FSEL R140, R140, RZ, P0 ;  /* 0x000000ff8c8c7208 */ /* 0x000fe20000000000 */
[----:B------:R-:W-:Y:S01]  /*c930*/  FMUL.FTZ R6, R3, c[0x0][0x2d0] ;  /* 0x0000b40003067a20 */ /* 0x000fe20000410000 */
[----:B------:R-:W-:Y:S01]  /*c940*/  MUFU.EX2 R148, R148 ;  /* 0x0000009400947308 */ /* 0x000fe20000000800 */
[----:B------:R-:W-:Y:S01]  /*c950*/  FADD.FTZ R5, -R5, R2 ;  /* 0x0000000205057221 */ /* 0x000fe20000010100 */
[----:B------:R-:W-:Y:S01]  /*c960*/  PLOP3.LUT P0, PT, PT, PT, UP0, 0x80, 0x0 ;  /* 0x000000000000781c */ /* 0x000fe20003f0f008 */
[--C-:B------:R-:W-:Y:S02]  /*c970*/  FFMA.FTZ R153, R21, c[0x0][0x2d0], -R140.reuse ;  /* 0x0000b40015997a23 */ /* 0x100fe4000001088c */
[----:B------:R-:W1:Y:S01]  /*c980*/  LDSM.16.MT88.4 R20, [R195+0x100] ;  /* 0x00010000c314783b */ /* 0x000e620000004200 */
[--C-:B------:R-:W-:Y:S02]  /*c990*/  FFMA.FTZ R152, R17, c[0x0][0x2d0], -R140.reuse ;  /* 0x0000b40011987a23 */ /* 0x100fe4000001088c */
[--C-:B------:R-:W-:Y:S02]  /*c9a0*/  FFMA.FTZ R151, R9, c[0x0][0x2d0], -R140.reuse ;  /* 0x0000b40009977a23 */ /* 0x100fe4000001088c */
[--C-:B------:R-:W-:Y:S01]  /*c9b0*/  FFMA.FTZ R150, R11, c[0x0][0x2d0], -R140.reuse ;  /* 0x0000b4000b967a23 */ /* 0x100fe2000001088c */
[----:B------:R-:W2:Y:S01]  /*c9c0*/  MUFU.EX2 R3, R6 ;  /* 0x0000000600037308 */ /* 0x000ea20000000800 */
[----:B------:R-:W-:Y:S02]  /*c9d0*/  FMUL.FTZ R2, R5, c[0x0][0x2d0] ;  /* 0x0000b40005027a20 */ /* 0x000fe40000410000 */
[--C-:B------:R-:W-:Y:S02]  /*c9e0*/  FFMA.FTZ R154, R138, c[0x0][0x2d0], -R155.reuse ;  /* 0x0000b4008a9a7a23 */ /* 0x100fe4000001089b */
[--C-:B------:R-:W-:Y:S02]  /*c9f0*/  FFMA.FTZ R157, R136, c[0x0][0x2d0], -R155.reuse ;  /* 0x0000b400889d7a23 */ /* 0x100fe4000001089b */
[--C-:B------:R-:W-:Y:S02]  /*ca00*/  FFMA.FTZ R156, R134, c[0x0][0x2d0], -R155.reuse ;  /* 0x0000b400869c7a23 */ /* 0x100fe4000001089b */
[--C-:B------:R-:W-:Y:S01]  /*ca10*/  FFMA.FTZ R159, R132, c[0x0][0x2d0], -R155.reuse ;  /* 0x0000b400849f7a23 */ /* 0x100fe2000001089b */
[----:B------:R-:W3:Y:S01]  /*ca20*/  MUFU.EX2 R2, R2 ;  /* 0x0000000200027308 */ /* 0x000ee20000000800 */
[--C-:B------:R-:W-:Y:S02]  /*ca30*/  FFMA.FTZ R158, R137, c[0x0][0x2d0], -R140.reuse ;  /* 0x0000b400899e7a23 */ /* 0x100fe4000001088c */
[----:B------:R-:W-:Y:S01]  /*ca40*/  LDSM.16.MT88.4 R136, [R189+0x2900] ;  /* 0x00290000bd88783b */ /* 0x000fe20000004200 */
[--C-:B------:R-:W-:Y:S02]  /*ca50*/  FFMA.FTZ R161, R135, c[0x0][0x2d0], -R140.reuse ;  /* 0x0000b40087a17a23 */ /* 0x100fe4000001088c */
[--C-:B------:R-:W-:Y:S02]  /*ca60*/  FFMA.FTZ R160, R33, c[0x0][0x2d0], -R140.reuse ;  /* 0x0000b40021a07a23 */ /* 0x100fe4000001088c */
[--C-:B------:R-:W-:Y:S02]  /*ca70*/  FFMA.FTZ R163, R133, c[0x0][0x2d0], -R140.reuse ;  /* 0x0000b40085a37a23 */ /* 0x100fe4000001088c */
[----:B------:R-:W4:Y:S01]  /*ca80*/  MUFU.EX2 R15, R15 ;  /* 0x0000000f000f7308 */ /* 0x000f220000000800 */
        /* <DEDUP_REMOVED lines=9> */
[C---:B---3--:R-:W-:Y:S02]  /*cb20*/  FMUL.FTZ R6, R2.reuse, R130 ;  /* 0x0000008202067220 */ /* 0x048fe40000410000 */
[C---:B------:R-:W-:Y:S02]  /*cb30*/  FMUL.FTZ R7, R2.reuse, R131 ;  /* 0x0000008302077220 */ /* 0x040fe40000410000 */
[C---:B------:R-:W-:Y:S01]  /*cb40*/  FMUL.FTZ R10, R2.reuse, R126 ;  /* 0x0000007e020a7220 */ /* 0x040fe20000410000 */
[----:B------:R-:W2:Y:S01]  /*cb50*/  MUFU.EX2 R149, R149 ;  /* 0x0000009500957308 */ /* 0x000ea20000000800 */
[C---:B------:R-:W-:Y:S01]  /*cb60*/  FMUL.FTZ R11, R2.reuse, R127 ;  /* 0x0000007f020b7220 */ /* 0x040fe20000410000 */
[----:B------:R-:W-:Y:S01]  /*cb70*/  LDSM.16.MT88.4 R128, [R195+0x2900] ;  /* 0x00290000c380783b */ /* 0x000fe20000004200 */
[----:B------:R-:W-:Y:S01]  /*cb80*/  FMUL.FTZ R101, R3, R101 ;  /* 0x0000006503657220 */ /* 0x000fe20000410000 */
[----:B----4-:R-:W-:Y:S01]  /*cb90*/  F2FP.BF16.PACK_AB R16, R15, R148 ;  /* 0x000000940f10723e */ /* 0x010fe200000010ff */
[C---:B------:R-:W-:Y:S02]  /*cba0*/  FMUL.FTZ R102, R2.reuse, R102 ;  /* 0x0000006602667220 */ /* 0x040fe40000410000 */
        /* <DEDUP_REMOVED lines=8> */
[----:B------:R-:W-:Y:S01]  /*cc30*/  FMUL.FTZ R109, R3, R109 ;  /* 0x0000006d036d7220 */ /* 0x000fe20000410000 */
[----:B------:R-:W3:Y:S01]  /*cc40*/  MUFU.EX2 R152, R152 ;  /* 0x0000009800987308 */ /* 0x000ee20000000800 */
[C---:B------:R-:W-:Y:S02]  /*cc50*/  FMUL.FTZ R110, R2.reuse, R110 ;  /* 0x0000006e026e7220 */ /* 0x040fe40000410000 */
[C---:B------:R-:W-:Y:S01]  /*cc60*/  FMUL.FTZ R111, R2.reuse, R111 ;  /* 0x0000006f026f7220 */ /* 0x040fe20000410000 */
[----:B--2---:R-:W-:Y:S01]  /*cc70*/  F2FP.BF16.PACK_AB R18, R149, R14 ;  /* 0x0000000e9512723e */ /* 0x004fe200000010ff */
[--C-:B------:R-:W-:Y:S02]  /*cc80*/  FFMA.FTZ R174, R145, c[0x0][0x2d0], -R140.reuse ;  /* 0x0000b40091ae7a23 */ /* 0x100fe4000001088c */
[--C-:B------:R-:W-:Y:S02]  /*cc90*/  FFMA.FTZ R221, R143, c[0x0][0x2d0], -R140.reuse ;  /* 0x0000b4008fdd7a23 */ /* 0x100fe4000001088c */
[--C-:B------:R-:W-:Y:S01]  /*cca0*/  FFMA.FTZ R220, R141, c[0x0][0x2d0], -R140.reuse ;  /* 0x0000b4008ddc7a23 */ /* 0x100fe2000001088c */
        /* <DEDUP_REMOVED lines=20> */
[----:B------:R-:W-:Y:S02]  /*cdf0*/  FMUL.FTZ R39, R2, R39 ;  /* 0x0000002702277220 */ /* 0x000fe40000410000 */
[C---:B------:R-:W-:Y:S01]  /*ce00*/  FMUL.FTZ R40, R3.reuse, R40 ;  /* 0x0000002803287220 */ /* 0x040fe20000410000 */
[----:B--2---:R-:W-:Y:S01]  /*ce10*/  F2FP.BF16.PACK_AB R19, R150, R151 ;  /* 0x000000979613723e */ /* 0x004fe200000010ff */
[C---:B------:R-:W-:Y:S02]  /*ce20*/  FMUL.FTZ R41, R3.reuse, R41 ;  /* 0x0000002903297220 */ /* 0x040fe40000410000 */
[C---:B------:R-:W-:Y:S02]  /*ce30*/  FMUL.FTZ R42, R2.reuse, R42 ;  /* 0x0000002a022a7220 */ /* 0x040fe40000410000 */
[C---:B------:R-:W-:Y:S01]  /*ce40*/  FMUL.FTZ R43, R2.reuse, R43 ;  /* 0x0000002b022b7220 */ /* 0x040fe20000410000 */
[----:B------:R-:W-:Y:S01]  /*ce50*/  MUFU.EX2 R156, R156 ;  /* 0x0000009c009c7308 */ /* 0x000fe20000000800 */
[C---:B-1----:R-:W-:Y:S05]  /*ce60*/  HMMA.16816.F32.BF16 R4, R16.reuse, R20, R4 ;  /* 0x000000141004723c */ /* 0x042fea0000041804 */
[C---:B------:R-:W-:Y:S02]  /*ce70*/  FMUL.FTZ R44, R3.reuse, R44 ;  /* 0x0000002c032c7220 */ /* 0x040fe40000410000 */
[C---:B------:R-:W-:Y:S01]  /*ce80*/  FMUL.FTZ R45, R3.reuse, R45 ;  /* 0x0000002d032d7220 */ /* 0x040fe20000410000 */
[C---:B------:R-:W-:Y:S01]  /*ce90*/  HMMA.16816.F32.BF16 R8, R16.reuse, R22, R8 ;  /* 0x000000161008723c */ /* 0x040fe20000041808 */
[----:B------:R-:W1:Y:S01]  /*cea0*/  LDSM.16.MT88.4 R20, [R188+0x100] ;  /* 0x00010000bc14783b */ /* 0x000e620000004200 */
[----:B------:R-:W2:Y:S02]  /*ceb0*/  MUFU.EX2 R159, R159 ;  /* 0x0000009f009f7308 */ /* 0x000ea40000000800 */
[C---:B------:R-:W-:Y:S02]  /*cec0*/  FMUL.FTZ R46, R2.reuse, R46 ;  /* 0x0000002e022e7220 */ /* 0x040fe40000410000 */
[C---:B------:R-:W-:Y:S02]  /*ced0*/  FMUL.FTZ R47, R2.reuse, R47 ;  /* 0x0000002f022f7220 */ /* 0x040fe40000410000 */
[C---:B------:R-:W-:Y:S04]  /*cee0*/  HMMA.16816.F32.BF16 R100, R16.reuse, R24, R100 ;  /* 0x000000181064723c */ /* 0x040fe80000041864 */
[C---:B------:R-:W-:Y:S01]  /*cef0*/  FMUL.FTZ R48, R3.reuse, R48 ;  /* 0x0000003003307220 */ /* 0x040fe20000410000 */
[----:B------:R-:W-:Y:S01]  /*cf00*/  MUFU.EX2 R158, R158 ;  /* 0x0000009e009e7308 */ /* 0x000fe20000000800 */
[C---:B------:R-:W-:Y:S02]  /*cf10*/  FMUL.FTZ R49, R3.reuse, R49 ;  /* 0x0000003103317220 */ /* 0x040fe40000410000 */
[C---:B------:R-:W-:Y:S01]  /*cf20*/  HMMA.16816.F32.BF16 R104, R16.reuse, R26, R104 ;  /* 0x0000001a1068723c */ /* 0x040fe20000041868 */
[----:B------:R-:W4:Y:S03]  /*cf30*/  LDSM.16.MT88.4 R24, [R195+0x2100] ;  /* 0x00210000c318783b */ /* 0x000f260000004200 */
[C---:B------:R-:W-:Y:S02]  /*cf40*/  FMUL.FTZ R50, R2.reuse, R50 ;  /* 0x0000003202327220 */ /* 0x040fe40000410000 */
[C---:B------:R-:W-:Y:S01]  /*cf50*/  FMUL.FTZ R51, R2.reuse, R51 ;  /* 0x0000003302337220 */ /* 0x040fe20000410000 */
[----:B------:R-:W5:Y:S01]  /*cf60*/  MUFU.EX2 R161, R161 ;  /* 0x000000a100a17308 */ /* 0x000f620000000800 */
[C---:B------:R-:W-:Y:S04]  /*cf70*/  HMMA.16816.F32.BF16 R108, R16.reuse, R28, R108 ;  /* 0x0000001c106c723c */ /* 0x040fe8000004186c */
[C---:B------:R-:W-:Y:S02]  /*cf80*/  FMUL.FTZ R52, R3.reuse, R52 ;  /* 0x0000003403347220 */ /* 0x040fe40000410000 */
[C---:B------:R-:W-:Y:S02]  /*cf90*/  FMUL.FTZ R53, R3.reuse, R53 ;  /* 0x0000003503357220 */ /* 0x040fe40000410000 */
[C---:B------:R-:W-:Y:S01]  /*cfa0*/  HMMA.16816.F32.BF16 R112, R16.reuse, R30, R112 ;  /* 0x0000001e1070723c */ /* 0x040fe20000041870 */
[----:B------:R-:W2:Y:S01]  /*cfb0*/  LDSM.16.MT88.4 R28, [R190+0x2100] ;  /* 0x00210000be1c783b */ /* 0x000ea20000004200 */
        /* <DEDUP_REMOVED lines=22> */
[C---:B--2---:R-:W-:Y:S04]  /*d120*/  HMMA.16816.F32.BF16 R44, R16.reuse, R28, R44 ;  /* 0x0000001c102c723c */ /* 0x044fe8000004182c */
[C---:B------:R-:W-:Y:S01]  /*d130*/  FMUL.FTZ R66, R2.reuse, R66 ;  /* 0x0000004202427220 */ /* 0x040fe20000410000 */
[----:B------:R-:W-:Y:S01]  /*d140*/  MUFU.EX2 R221, R221 ;  /* 0x000000dd00dd7308 */ /* 0x000fe20000000800 */
[C---:B------:R-:W-:Y:S02]  /*d150*/  FMUL.FTZ R67, R2.reuse, R67 ;  /* 0x0000004302437220 */ /* 0x040fe40000410000 */
[C---:B------:R-:W-:Y:S01]  /*d160*/  HMMA.16816.F32.BF16 R48, R16.reuse, R30, R48 ;  /* 0x0000001e1030723c */ /* 0x040fe20000041830 */
[----:B------:R-:W2:Y:S03]  /*d170*/  LDSM.16.MT88.4 R28, [R195+0x4100] ;  /* 0x00410000c31c783b */ /* 0x000ea60000004200 */
[C---:B------:R-:W-:Y:S02]  /*d180*/  FMUL.FTZ R68, R3.reuse, R68 ;  /* 0x0000004403447220 */ /* 0x040fe40000410000 */
[C---:B------:R-:W-:Y:S01]  /*d190*/  FMUL.FTZ R69, R3.reuse, R69 ;  /* 0x0000004503457220 */ /* 0x040fe20000410000 */
[----:B------:R-:W-:Y:S01]  /*d1a0*/  MUFU.EX2 R220, R220 ;  /* 0x000000dc00dc7308 */ /* 0x000fe20000000800 */
        /* <DEDUP_REMOVED lines=35> */
[C---:B------:R-:W-:Y:S04]  /*d3e0*/  FMUL.FTZ R92, R3.reuse, R92 ;  /* 0x0000005c035c7220 */ /* 0x040fe80000410000 */
[C---:B------:R-:W-:Y:S01]  /*d3f0*/  FMUL.FTZ R93, R3.reuse, R93 ;  /* 0x0000005d035d7220 */ /* 0x040fe20000410000 */
[C---:B------:R-:W-:Y:S01]  /*d400*/  HMMA.16816.F32.BF16 R88, R16.reuse, R26, R88 ;  /* 0x0000001a1058723c */ /* 0x040fe20000041858 */
[----:B------:R-:W4:Y:S02]  /*d410*/  LDSM.16.MT88.4 R24, [R189+0x900] ;  /* 0x00090000bd18783b */ /* 0x000f240000004200 */
[C---:B------:R-:W-:Y:S02]  /*d420*/  FMUL.FTZ R94, R2.reuse, R94 ;  /* 0x0000005e025e7220 */ /* 0x040fe40000410000 */
[C---:B------:R-:W-:Y:S02]  /*d430*/  FMUL.FTZ R95, R2.reuse, R95 ;  /* 0x0000005f025f7220 */ /* 0x040fe40000410000 */
[C---:B------:R-:W-:Y:S02]  /*d440*/  FMUL.FTZ R96, R3.reuse, R96 ;  /* 0x0000006003607220 */ /* 0x040fe40000410000 */
[----:B------:R-:W-:Y:S03]  /*d450*/  FMUL.FTZ R97, R3, R97 ;  /* 0x0000006103617220 */ /* 0x000fe60000410000 */
[C---:B--2---:R-:W-:Y:S03]  /*d460*/  HMMA.16816.F32.BF16 R92, R16.reuse, R28, R92 ;  /* 0x0000001c105c723c */ /* 0x044fe6000004185c */
[C---:B------:R-:W-:Y:S02]  /*d470*/  FMUL.FTZ R98, R2.reuse, R98 ;  /* 0x0000006202627220 */ /* 0x040fe40000410000 */
[----:B------:R-:W-:Y:S02]  /*d480*/  FMUL.FTZ R99, R2, R99 ;  /* 0x0000006302637220 */ /* 0x000fe40000410000 */
[--C-:B------:R-:W-:Y:S02]  /*d490*/  FFMA.FTZ R168, R168, c[0x0][0x2d0], -R155.reuse ;  /* 0x0000b400a8a87a23 */ /* 0x100fe4000001089b */
[--C-:B------:R-:W-:Y:S03]  /*d4a0*/  FFMA.FTZ R173, R166, c[0x0][0x2d0], -R155.reuse ;  /* 0x0000b400a6ad7a23 */ /* 0x100fe6000001089b */
[----:B------:R-:W-:Y:S01]  /*d4b0*/  HMMA.16816.F32.BF16 R96, R16, R30, R96 ;  /* 0x0000001e1060723c */ /* 0x000fe20000041860 */
[----:B------:R-:W-:Y:S01]  /*d4c0*/  LDSM.16.MT88.4 R28, [R190+0x4900] ;  /* 0x00490000be1c783b */ /* 0x000fe20000004200 */
[----:B------:R-:W-:Y:S01]  /*d4d0*/  MUFU.EX2 R168, R168 ;  /* 0x000000a800a87308 */ /* 0x000fe20000000800 */
[--C-:B------:R-:W-:Y:S02]  /*d4e0*/  FFMA.FTZ R164, R164, c[0x0][0x2d0], -R155.reuse ;  /* 0x0000b400a4a47a23 */ /* 0x100fe4000001089b */
[--C-:B------:R-:W-:Y:S02]  /*d4f0*/  FFMA.FTZ R175, R162, c[0x0][0x2d0], -R155.reuse ;  /* 0x0000b400a2af7a23 */ /* 0x100fe4000001089b */
[----:B---3--:R-:W-:Y:S01]  /*d500*/  F2FP.BF16.PACK_AB R16, R157, R154 ;  /* 0x0000009a9d10723e */ /* 0x008fe200000010ff */
[--C-:B------:R-:W-:Y:S01]  /*d510*/  FFMA.FTZ R162, R171, c[0x0][0x2d0], -R140.reuse ;  /* 0x0000b400aba27a23 */ /* 0x100fe2000001088c */
[----:B------:R-:W-:Y:S03]  /*d520*/  F2FP.BF16.PACK_AB R18, R159, R156 ;  /* 0x0000009c9f12723e */ /* 0x000fe600000010ff */
[----:B-----5:R-:W-:Y:S01]  /*d530*/  F2FP.BF16.PACK_AB R17, R161, R158 ;  /* 0x0000009ea111723e */ /* 0x020fe200000010ff */
[--C-:B------:R-:W-:Y:S01]  /*d540*/  FFMA.FTZ R171, R144, c[0x0][0x2d0], -R155.reuse ;  /* 0x0000b40090ab7a23 */ /* 0x100fe2000001089b */
[----:B------:R-:W-:Y:S01]  /*d550*/  F2FP.BF16.PACK_AB R19, R163, R160 ;  /* 0x000000a0a313723e */ /* 0x000fe200000010ff */
[--C-:B------:R-:W-:Y:S01]  /*d560*/  FFMA.FTZ R169, R169, c[0x0][0x2d0], -R140.reuse ;  /* 0x0000b400a9a97a23 */ /* 0x100fe2000001088c */
[----:B------:R-:W2:Y:S01]  /*d570*/  MUFU.EX2 R173, R173 ;  /* 0x000000ad00ad7308 */ /* 0x000ea20000000800 */
[--C-:B------:R-:W-:Y:S02]  /*d580*/  FFMA.FTZ R166, R167, c[0x0][0x2d0], -R140.reuse ;  /* 0x0000b400a7a67a23 */ /* 0x100fe4000001088c */
[--C-:B------:R-:W-:Y:S02]  /*d590*/  FFMA.FTZ R167, R147, c[0x0][0x2d0], -R155.reuse ;  /* 0x0000b40093a77a23 */ /* 0x100fe4000001089b */
[C---:B-1----:R-:W-:Y:S01]  /*d5a0*/  HMMA.16816.F32.BF16 R4, R16.reuse, R20, R4 ;  /* 0x000000141004723c */ /* 0x042fe20000041804 */
[----:B------:R-:W-:Y:S02]  /*d5b0*/  LDSM.16.MT88.4 R144, [R195+0x5900] ;  /* 0x00590000c390783b */ /* 0x000fe40000004200 */
[----:B------:R-:W-:Y:S02]  /*d5c0*/  FFMA.FTZ R155, R142, c[0x0][0x2d0], -R155 ;  /* 0x0000b4008e9b7a23 */ /* 0x000fe4000001089b */
[--C-:B------:R-:W-:Y:S01]  /*d5d0*/  FFMA.FTZ R165, R165, c[0x0][0x2d0], -R140.reuse ;  /* 0x0000b400a5a57a23 */ /* 0x100fe2000001088c */
[----:B------:R-:W-:Y:S01]  /*d5e0*/  MUFU.EX2 R164, R164 ;  /* 0x000000a400a47308 */ /* 0x000fe20000000800 */
[----:B------:R-:W-:Y:S01]  /*d5f0*/  FFMA.FTZ R140, R13, c[0x0][0x2d0], -R140 ;  /* 0x0000b4000d8c7a23 */ /* 0x000fe2000001088c */
[C---:B------:R-:W-:Y:S01]  /*d600*/  HMMA.16816.F32.BF16 R8, R16.reuse, R22, R8 ;  /* 0x000000161008723c */ /* 0x040fe20000041808 */
[----:B------:R-:W1:Y:S03]  /*d610*/  LDSM.16.MT88.4 R20, [R188+0x2900] ;  /* 0x00290000bc14783b */ /* 0x000e660000004200 */
[----:B------:R-:W-:Y:S01]  /*d620*/  FFMA.FTZ R148, R3, R210, R148 ;  /* 0x000000d203947223 */ /* 0x000fe20000010094 */
[----:B------:R-:W-:Y:S01]  /*d630*/  MOV R3, R0 ;  /* 0x0000000000037202 */ /* 0x000fe20000000f00 */
[----:B------:R-:W-:Y:S01]  /*d640*/  FFMA.FTZ R153, R2, R211, R153 ;  /* 0x000000d302997223 */ /* 0x000fe20000010099 */
[----:B------:R-:W-:Y:S01]  /*d650*/  MOV R2, R12 ;  /* 0x0000000c00027202 */ /* 0x000fe20000000f00 */
[C---:B------:R-:W-:Y:S01]  /*d660*/  HMMA.16816.F32.BF16 R100, R16.reuse, R32, R100 ;  /* 0x000000201064723c */ /* 0x040fe20000041864 */
[----:B------:R3:W-:Y:S03]  /*d670*/  MUFU.EX2 R13, R140 ;  /* 0x0000008c000d7308 */ /* 0x0007e60000000800 */
[----:B------:R-:W-:Y:S02]  /*d680*/  FADD.FTZ R15, R15, R148 ;  /* 0x000000940f0f7221 */ /* 0x000fe40000010000 */
[----:B------:R-:W-:Y:S02]  /*d690*/  FADD.FTZ R152, R152, R153 ;  /* 0x0000009998987221 */ /* 0x000fe40000010000 */
[C---:B------:R-:W-:Y:S01]  /*d6a0*/  HMMA.16816.F32.BF16 R104, R16.reuse, R34, R104 ;  /* 0x000000221068723c */ /* 0x040fe20000041868 */
[----:B------:R-:W-:Y:S02]  /*d6b0*/  LDSM.16.MT88.4 R32, [R189+0x4900] ;  /* 0x00490000bd20783b */ /* 0x000fe40000004200 */
[----:B------:R-:W5:Y:S01]  /*d6c0*/  MUFU.EX2 R175, R175 ;  /* 0x000000af00af7308 */ /* 0x000f620000000800 */
[----:B------:R-:W-:Y:S04]  /*d6d0*/  FADD.FTZ R14, R14, R15 ;  /* 0x0000000f0e0e7221 */ /* 0x000fe80000010000 */
[C---:B----4-:R-:W-:Y:S04]  /*d6e0*/  HMMA.16816.F32.BF16 R108, R16.reuse, R24, R108 ;  /* 0x00000018106c723c */ /* 0x050fe8000004186c */
[----:B------:R-:W-:Y:S01]  /*d6f0*/  FADD.FTZ R149, R149, R14 ;  /* 0x0000000e95957221 */ /* 0x000fe20000010000 */
[----:B------:R-:W-:Y:S03]  /*d700*/  MUFU.EX2 R162, R162 ;  /* 0x000000a200a27308 */ /* 0x000fe60000000800 */
[C---:B------:R-:W-:Y:S01]  /*d710*/  HMMA.16816.F32.BF16 R112, R16.reuse, R26, R112 ;  /* 0x0000001a1070723c */ /* 0x040fe20000041870 */
[----:B------:R-:W4:Y:S03]  /*d720*/  LDSM.16.MT88.4 R24, [R195+0x4900] ;  /* 0x00490000c318783b */ /* 0x000f260000004200 */
[----:B------:R-:W-:Y:S03]  /*d730*/  FADD.FTZ R154, R154, R149 ;  /* 0x000000959a9a7221 */ /* 0x000fe60000010000 */
[----:B------:R-:W1:Y:S01]  /*d740*/  MUFU.EX2 R169, R169 ;  /* 0x000000a900a97308 */ /* 0x000e620000000800 */
[C---:B------:R-:W-:Y:S01]  /*d750*/  HMMA.16816.F32.BF16 R116, R16.reuse, R124, R116 ;  /* 0x0000007c1074723c */ /* 0x040fe20000041874 */
[----:B---3--:R-:W-:Y:S03]  /*d760*/  LDSM.16.MT88.4 R140, [R188+0x3900] ;  /* 0x00390000bc8c783b */ /* 0x008fe60000004200 */
[----:B------:R-:W-:Y:S04]  /*d770*/  FADD.FTZ R157, R157, R154 ;  /* 0x0000009a9d9d7221 */ /* 0x000fe80000010000 */
[C---:B------:R-:W-:Y:S01]  /*d780*/  HMMA.16816.F32.BF16 R120, R16.reuse, R126, R120 ;  /* 0x0000007e1078723c */ /* 0x040fe20000041878 */
[----:B------:R-:W-:Y:S01]  /*d790*/  LDSM.16.MT88.4 R124, [R190+0x1100] ;  /* 0x00110000be7c783b */ /* 0x000fe20000004200 */
[----:B------:R-:W-:Y:S02]  /*d7a0*/  MUFU.EX2 R166, R166 ;  /* 0x000000a600a67308 */ /* 0x000fe40000000800 */
[----:B------:R-:W-:Y:S04]  /*d7b0*/  FADD.FTZ R156, R156, R157 ;  /* 0x0000009d9c9c7221 */ /* 0x000fe80000010000 */
[C---:B------:R-:W-:Y:S04]  /*d7c0*/  HMMA.16816.F32.BF16 R36, R16.reuse, R128, R36 ;  /* 0x000000801024723c */ /* 0x040fe80000041824 */
[----:B------:R-:W3:Y:S01]  /*d7d0*/  MUFU.EX2 R165, R165 ;  /* 0x000000a500a57308 */ /* 0x000ee20000000800 */
[----:B------:R-:W-:Y:S03]  /*d7e0*/  FADD.FTZ R159, R159, R156 ;  /* 0x0000009c9f9f7221 */ /* 0x000fe60000010000 */
[C---:B------:R-:W-:Y:S01]  /*d7f0*/  HMMA.16816.F32.BF16 R40, R16.reuse, R130, R40 ;  /* 0x000000821028723c */ /* 0x040fe20000041828 */
[----:B------:R-:W-:Y:S05]  /*d800*/  LDSM.16.MT88.4 R128, [R188+0x1100] ;  /* 0x00110000bc80783b */ /* 0x000fea0000004200 */
[----:B------:R-:W1:Y:S02]  /*d810*/  MUFU.EX2 R167, R167 ;  /* 0x000000a700a77308 */ /* 0x000e640000000800 */
[C---:B------:R-:W-:Y:S08]  /*d820*/  HMMA.16816.F32.BF16 R44, R16.reuse, R132, R44 ;  /* 0x00000084102c723c */ /* 0x040ff0000004182c */
[C---:B------:R-:W-:Y:S01]  /*d830*/  HMMA.16816.F32.BF16 R48, R16.reuse, R134, R48 ;  /* 0x000000861030723c */ /* 0x040fe20000041830 */
[----:B------:R-:W-:Y:S01]  /*d840*/  LDSM.16.MT88.4 R132, [R190+0x3100] ;  /* 0x00310000be84783b */ /* 0x000fe20000004200 */
[----:B------:R-:W-:Y:S06]  /*d850*/  MUFU.EX2 R171, R171 ;  /* 0x000000ab00ab7308 */ /* 0x000fec0000000800 */
[C---:B------:R-:W-:Y:S04]  /*d860*/  HMMA.16816.F32.BF16 R52, R16.reuse, R136, R52 ;  /* 0x000000881034723c */ /* 0x040fe80000041834 */
[----:B------:R-:W2:Y:S04]  /*d870*/  MUFU.EX2 R172, R155 ;  /* 0x0000009b00ac7308 */ /* 0x000ea80000000800 */
        /* <DEDUP_REMOVED lines=14> */
[C---:B-1----:R-:W-:Y:S08]  /*d960*/  HMMA.16816.F32.BF16 R92, R16.reuse, R20, R92 ;  /* 0x00000014105c723c */ /* 0x042ff0000004185c */
[----:B------:R-:W-:Y:S01]  /*d970*/  HMMA.16816.F32.BF16 R96, R16, R22, R96 ;  /* 0x000000161060723c */ /* 0x000fe20000041860 */
[----:B------:R-:W1:Y:S06]  /*d980*/  LDSM.16.MT88.4 R20, [R188+0x3100] ;  /* 0x00310000bc14783b */ /* 0x000e6c0000004200 */
[----:B--2---:R-:W-:Y:S01]  /*d990*/  F2FP.BF16.PACK_AB R16, R173, R168 ;  /* 0x000000a8ad10723e */ /* 0x004fe200000010ff */
[----:B------:R-:W-:Y:S01]  /*d9a0*/  FADD.FTZ R168, R168, R159 ;  /* 0x0000009fa8a87221 */ /* 0x000fe20000010000 */
[----:B-----5:R-:W-:Y:S03]  /*d9b0*/  F2FP.BF16.PACK_AB R18, R175, R164 ;  /* 0x000000a4af12723e */ /* 0x020fe600000010ff */
[----:B------:R-:W-:Y:S01]  /*d9c0*/  F2FP.BF16.PACK_AB R17, R169, R162 ;  /* 0x000000a2a911723e */ /* 0x000fe200000010ff */
[----:B------:R-:W-:Y:S01]  /*d9d0*/  FADD.FTZ R173, R173, R168 ;  /* 0x000000a8adad7221 */ /* 0x000fe20000010000 */
[----:B---3--:R-:W-:Y:S03]  /*d9e0*/  F2FP.BF16.PACK_AB R19, R165, R166 ;  /* 0x000000a6a513723e */ /* 0x008fe600000010ff */
[----:B------:R-:W-:Y:S04]  /*d9f0*/  FADD.FTZ R164, R164, R173 ;  /* 0x000000ada4a47221 */ /* 0x000fe80000010000 */
[C---:B----4-:R-:W-:Y:S03]  /*da00*/  HMMA.16816.F32.BF16 R4, R16.reuse, R24, R4 ;  /* 0x000000181004723c */ /* 0x050fe60000041804 */
[----:B------:R-:W-:Y:S05]  /*da10*/  FADD.FTZ R164, R175, R164 ;  /* 0x000000a4afa47221 */ /* 0x000fea0000010000 */
[C---:B------:R-:W-:Y:S01]  /*da20*/  HMMA.16816.F32.BF16 R8, R16.reuse, R26, R8 ;  /* 0x0000001a1008723c */ /* 0x040fe20000041808 */
[----:B------:R-:W2:Y:S07]  /*da30*/  LDSM.16.MT88.4 R24, [R195+0x5100] ;  /* 0x00510000c318783b */ /* 0x000eae0000004200 */
[C---:B------:R-:W-:Y:S08]  /*da40*/  HMMA.16816.F32.BF16 R100, R16.reuse, R124, R100 ;  /* 0x0000007c1064723c */ /* 0x040ff00000041864 */
[C---:B------:R-:W-:Y:S01]  /*da50*/  HMMA.16816.F32.BF16 R104, R16.reuse, R126, R104 ;  /* 0x0000007e1068723c */ /* 0x040fe20000041868 */
[----:B------:R-:W-:Y:S07]  /*da60*/  LDSM.16.MT88.4 R124, [R195+0x1900] ;  /* 0x00190000c37c783b */ /* 0x000fee0000004200 */
[C---:B------:R-:W-:Y:S08]  /*da70*/  HMMA.16816.F32.BF16 R108, R16.reuse, R28, R108 ;  /* 0x0000001c106c723c */ /* 0x040ff0000004186c */
[C---:B------:R-:W-:Y:S01]  /*da80*/  HMMA.16816.F32.BF16 R112, R16.reuse, R30, R112 ;  /* 0x0000001e1070723c */ /* 0x040fe20000041870 */
[----:B------:R-:W3:Y:S07]  /*da90*/  LDSM.16.MT88.4 R28, [R190+0x5100] ;  /* 0x00510000be1c783b */ /* 0x000eee0000004200 */
[C---:B------:R-:W-:Y:S08]  /*daa0*/  HMMA.16816.F32.BF16 R116, R16.reuse, R128, R116 ;  /* 0x000000801074723c */ /* 0x040ff00000041874 */
[C---:B------:R-:W-:Y:S08]  /*dab0*/  HMMA.16816.F32.BF16 R120, R16.reuse, R130, R120 ;  /* 0x000000821078723c */ /* 0x040ff00000041878 */
[C---:B------:R-:W-:Y:S08]  /*dac0*/  HMMA.16816.F32.BF16 R36, R16.reuse, R32, R36 ;  /* 0x000000201024723c */ /* 0x040ff00000041824 */
[C---:B------:R-:W-:Y:S01]  /*dad0*/  HMMA.16816.F32.BF16 R40, R16.reuse, R34, R40 ;  /* 0x000000221028723c */ /* 0x040fe20000041828 */
[----:B------:R-:W4:Y:S07]  /*dae0*/  LDSM.16.MT88.4 R32, [R189+0x5100] ;  /* 0x00510000bd20783b */ /* 0x000f2e0000004200 */
        /* <DEDUP_REMOVED lines=28> */
[C---:B------:R-:W-:Y:S01]  /*dcb0*/  HMMA.16816.F32.BF16 R128, R16.reuse, R124, R4 ;  /* 0x0000007c1080723c */ /* 0x040fe20000041804 */
[----:B------:R-:W5:Y:S02]  /*dcc0*/  LDSM.16.MT88.4 R4, [R190+0x5900] ;  /* 0x00590000be04783b */ /* 0x000f640000004200 */
[----:B------:R-:W-:Y:S05]  /*dcd0*/  FADD.FTZ R210, R172, R171 ;  /* 0x000000abacd27221 */ /* 0x000fea0000010000 */
[C---:B------:R-:W-:Y:S01]  /*dce0*/  HMMA.16816.F32.BF16 R124, R16.reuse, R126, R8 ;  /* 0x0000007e107c723c */ /* 0x040fe20000041808 */
[----:B------:R-:W1:Y:S07]  /*dcf0*/  LDSM.16.MT88.4 R8, [R189+0x5900] ;  /* 0x00590000bd08783b */ /* 0x000e6e0000004200 */
        /* <DEDUP_REMOVED lines=9> */
[C---:B------:R-:W-:Y:S08]  /*dd90*/  HMMA.16816.F32.BF16 R48, R16.reuse, R138, R48 ;  /* 0x0000008a1030723c */ /* 0x040ff00000041830 */
[C---:B-1----:R-:W-:Y:S08]  /*dda0*/  HMMA.16816.F32.BF16 R52, R16.reuse, R20, R52 ;  /* 0x000000141034723c */ /* 0x042ff00000041834 */
[C---:B------:R-:W-:Y:S01]  /*ddb0*/  HMMA.16816.F32.BF16 R56, R16.reuse, R22, R56 ;  /* 0x000000161038723c */ /* 0x040fe20000041838 */
[----:B------:R-:W1:Y:S07]  /*ddc0*/  LDSM.16.MT88.4 R20, [R188+0x5900] ;  /* 0x00590000bc14783b */ /* 0x000e6e0000004200 */
[C---:B------:R-:W-:Y:S08]  /*ddd0*/  HMMA.16816.F32.BF16 R60, R16.reuse, R140, R60 ;  /* 0x0000008c103c723c */ /* 0x040ff0000004183c */
[C---:B------:R-:W-:Y:S08]  /*dde0*/  HMMA.16816.F32.BF16 R64, R16.reuse, R142, R64 ;  /* 0x0000008e1040723c */ /* 0x040ff00000041840 */
[C---:B------:R-:W-:Y:S08]  /*ddf0*/  HMMA.16816.F32.BF16 R68, R16.reuse, R144, R68 ;  /* 0x000000901044723c */ /* 0x040ff00000041844 */
[C---:B------:R-:W-:Y:S08]  /*de00*/  HMMA.16816.F32.BF16 R72, R16.reuse, R146, R72 ;  /* 0x000000921048723c */ /* 0x040ff00000041848 */
[C---:B-----5:R-:W-:Y:S07]  /*de10*/  HMMA.16816.F32.BF16 R76, R16.reuse, R4, R76 ;  /* 0x00000004104c723c */ /* 0x060fee000004184c */
[----:B------:R-:W-:Y:S01]  /*de20*/  FADD.FTZ R5, R151, R152 ;  /* 0x0000009897057221 */ /* 0x000fe20000010000 */
[C---:B------:R-:W-:Y:S04]  /*de30*/  HMMA.16816.F32.BF16 R80, R16.reuse, R6, R80 ;  /* 0x000000061050723c */ /* 0x040fe80000041850 */
[----:B------:R-:W-:Y:S04]  /*de40*/  FADD.FTZ R5, R150, R5 ;  /* 0x0000000596057221 */ /* 0x000fe80000010000 */
[C---:B------:R-:W-:Y:S04]  /*de50*/  HMMA.16816.F32.BF16 R84, R16.reuse, R8, R84 ;  /* 0x000000081054723c */ /* 0x040fe80000041854 */
[----:B------:R-:W-:Y:S04]  /*de60*/  FADD.FTZ R158, R158, R5 ;  /* 0x000000059e9e7221 */ /* 0x000fe80000010000 */
[C---:B------:R-:W-:Y:S04]  /*de70*/  HMMA.16816.F32.BF16 R88, R16.reuse, R10, R88 ;  /* 0x0000000a1058723c */ /* 0x040fe80000041858 */
[----:B------:R-:W-:Y:S04]  /*de80*/  FADD.FTZ R161, R161, R158 ;  /* 0x0000009ea1a17221 */ /* 0x000fe80000010000 */
[----:B------:R-:W-:Y:S01]  /*de90*/  FADD.FTZ R160, R160, R161 ;  /* 0x000000a1a0a07221 */ /* 0x000fe20000010000 */
[C---:B-1----:R-:W-:Y:S03]  /*dea0*/  HMMA.16816.F32.BF16 R92, R16.reuse, R20, R92 ;  /* 0x00000014105c723c */ /* 0x042fe6000004185c */
        /* <DEDUP_REMOVED lines=11> */
.L_x_1512:
        /* <DEDUP_REMOVED lines=122> */
.L_x_1485:
        /* <DEDUP_REMOVED lines=267> */
.L_x_1524:
[----:B---34-:R-:W-:Y:S05]  /*f7b0*/  BSYNC B0 ;  /* 0x0000000000007941 */ /* 0x018fea0003800000 */
.L_x_1523:
        /* <DEDUP_REMOVED lines=23> */
.L_x_1526:
[----:B------:R-:W-:Y:S05]  /*f930*/  BSYNC B0 ;  /* 0x0000000000007941 */ /* 0x000fea0003800000 */
.L_x_1525:
        /* <DEDUP_REMOVED lines=23> */
.L_x_1528:
[----:B------:R-:W-:Y:S05]  /*fab0*/  BSYNC B0 ;  /* 0x0000000000007941 */ /* 0x000fea0003800000 */
.L_x_1527:
        /* <DEDUP_REMOVED lines=24> */
.L_x_1522:
        /* <DEDUP_REMOVED lines=40> */
.L_x_1530:
[----:B------:R-:W-:Y:S05]  /*fec0*/  BSYNC B0 ;  /* 0x0000000000007941 */ /* 0x000fea0003800000 */
.L_x_1529:
        /* <DEDUP_REMOVED lines=62> */
.L_x_1532:
[----:B------:R-:W-:Y:S05]  /*102b0*/  BSYNC B0 ;  /* 0x0000000000007941 */ /* 0x000fea0003800000 */
.L_x_1531:
        /* <DEDUP_REMOVED lines=21> */
.L_x_1534:
[----:B------:R-:W-:Y:S05]  /*10410*/  BSYNC B0 ;  /* 0x0000000000007941 */ /* 0x000fea0003800000 */
.L_x_1533:
        /* <DEDUP_REMOVED lines=21> */
.L_x_1536:
[----:B------:R-:W-:Y:S05]  /*10570*/  BSYNC B0 ;  /* 0x0000000000007941 */ /* 0x000fea0003800000 */
.L_x_1535:
        /* <DEDUP_REMOVED lines=22> */
.L_x_1537:
        /* <DEDUP_REMOVED lines=10> */
.L_x_2642:


//--------------------- .text._ZN7cutlass13device_kernelIN5flash19enable_sm80_to_sm89INS1_16FlashAttnFwdSm80INS1_25CollectiveMainloopFwdSm80ILi8ELi1ELb0EN4cute5tupleIJNS5_1CILi128EEENS7_ILi64EEENS7_ILi192EEEEEELi192ENS_10bfloat16_tEfNS_4arch4Sm80ELb0ELb1ELb0ELb1ELb0ELb0ELb1ELb0EEENS1_21CollectiveEpilogueFwdINS6_IJS8_SA_S9_EEENS6_IJNS7_ILi1EEESI_SI_EEESC_SE_Li256ELb1ELb1ELb0ELb0EEENS1_19SingleTileSchedulerILb1ELb0ELb1ELi128EEEEEEEEEvNT_6ParamsE --------------------------
	.section	.text._ZN7cutlass13device_kernelIN5flash19enable_sm80_to_sm89INS1_16FlashAttnFwdSm80INS1_25CollectiveMainloopFwdSm80ILi8ELi1ELb0EN4cute5tupleIJNS5_1CILi128EEENS7_ILi64EEENS7_ILi192EEEEEELi192ENS_10bfloat16_tEfNS_4arch4Sm80ELb0ELb1ELb0ELb1ELb0ELb0ELb1ELb0EEENS1_21CollectiveEpilogueFwdINS6_IJS8_SA_S9_EEENS6_IJNS7_ILi1EEESI_SI_EEESC_SE_Li256ELb1ELb1ELb0ELb0EEENS1_19SingleTileSchedulerILb1ELb0ELb1ELi128EEEEEEEEEvNT_6ParamsE,"ax",@progbits
	.sectioninfo	@"SHI_REGISTERS=240"
	.align	128
.text._ZN7cutlass13device_kernelIN5flash19enable_sm80_to_sm89INS1_16FlashAttnFwdSm80INS1_25CollectiveMainloopFwdSm80ILi8ELi1ELb0EN4cute5tupleIJNS5_1CILi128EEENS7_ILi64EEENS7_ILi192EEEEEELi192ENS_10bfloat16_tEfNS_4arch4Sm80ELb0ELb1ELb0ELb1ELb0ELb0ELb1ELb0EEENS1_21CollectiveEpilogueFwdINS6_IJS8_SA_S9_EEENS6_IJNS7_ILi1EEESI_SI_EEESC_SE_Li256ELb1ELb1ELb0ELb0EEENS1_19SingleTileSchedulerILb1ELb0ELb1ELi128EEEEEEEEEvNT_6ParamsE:
        .type           _ZN7cutlass13device_kernelIN5flash19enable_sm80_to_sm89INS1_16FlashAttnFwdSm80INS1_25CollectiveMainloopFwdSm80ILi8ELi1ELb0EN4cute5tupleIJNS5_1CILi128EEENS7_ILi64EEENS7_ILi192EEEEEELi192ENS_10bfloat16_tEfNS_4arch4Sm80ELb0ELb1ELb0ELb1ELb0ELb0ELb1ELb0EEENS1_21CollectiveEpilogueFwdINS6_IJS8_SA_S9_EEENS6_IJNS7_ILi1EEESI_SI_EEESC_SE_Li256ELb1ELb1ELb0ELb0EEENS1_19SingleTileSchedulerILb1ELb0ELb1ELi128EEEEEEEEEvNT_6ParamsE,@function
        .size           _ZN7cutlass13device_kernelIN5flash19enable_sm80_to_sm89INS1_16FlashAttnFwdSm80INS1_25CollectiveMainloopFwdSm80ILi8ELi1ELb0EN4cute5tupleIJNS5_1CILi128EEENS7_ILi64EEENS7_ILi192EEEEEELi192ENS_10bfloat16_tEfNS_4arch4Sm80ELb0ELb1ELb0ELb1ELb0ELb0ELb1ELb0EEENS1_21CollectiveEpilogueFwdINS6_IJS8_SA_S9_EEENS6_IJNS7_ILi1EEESI_SI_EEESC_SE_Li256ELb1ELb1ELb0ELb0EEENS1_19SingleTileSchedulerILb1ELb0ELb1ELi128EEEEEEEEEvNT_6ParamsE,(.L_x_2643 - _ZN7cutlass13device_kernelIN5flash19enable_sm80_to_sm89INS1_16FlashAttnFwdSm80INS1_25CollectiveMainloopFwdSm80ILi8ELi1ELb0EN4cute5tupleIJNS5_1CILi128EEENS7_ILi64EEENS7_ILi192EEEEEELi192ENS_10bfloat16_tEfNS_4arch4Sm80ELb0ELb1ELb0ELb1ELb0ELb0ELb1ELb0EEENS1_21CollectiveEpilogueFwdINS6_IJS8_SA_S9_EEENS6_IJNS7_ILi1EEESI_SI_EEESC_SE_Li256ELb1ELb1ELb0ELb0EEENS1_19SingleTileSchedulerILb1ELb0ELb1ELi128EEEEEEEEEvNT_6ParamsE)
        .other          _ZN7cutlass13device_kernelIN5flash19enable_sm80_to_sm89INS1_16FlashAttnFwdSm80INS1_25CollectiveMainloopFwdSm80ILi8ELi1ELb0EN4cute5tupleIJNS5_1CILi128EEENS7_ILi64EEENS7_ILi192EEEEEELi192ENS_10bfloat16_tEfNS_4arch4Sm80ELb0ELb1ELb0ELb1ELb0ELb0ELb1ELb0EEENS1_21CollectiveEpilogueFwdINS6_IJS8_SA_S9_EEENS6_IJNS7_ILi1EEESI_SI_EEESC_SE_Li256ELb1ELb1ELb0ELb0EEENS1_19SingleTileSchedulerILb1ELb0ELb1ELi128EEEEEEEEEvNT_6ParamsE,@"STO_CUDA_ENTRY STV_DEFAULT"
_ZN7cutlass13device_kernelIN5flash19enable_sm80_to_sm89INS1_16FlashAttnFwdSm80INS1_25CollectiveMainloopFwdSm80ILi8ELi1ELb0EN4cute5tupleIJNS5_1CILi128EEENS7_ILi64EEENS7_ILi192EEEEEELi192ENS_10bfloat16_tEfNS_4arch4Sm80ELb0ELb1ELb0ELb1ELb0ELb0ELb1ELb0EEENS1_21CollectiveEpilogueFwdINS6_IJS8_SA_S9_EEENS6_IJNS7_ILi1EEESI_SI_EEESC_SE_Li256ELb1ELb1ELb0ELb0EEENS1_19SingleTileSchedulerILb1ELb0ELb1ELi128EEEEEEEEEvNT_6ParamsE:
        /* <DEDUP_REMOVED lines=16> */
.L_x_1539:
        /* <DEDUP_REMOVED lines=8> */
.L_x_1541:
[----:B------:R-:W-:-:S04]  /*0180*/  MOV R0, c[0x0][0x54c] ;  /* 0x0001530000007a02 */ /* 0x000fc80000000f00 */
.L_x_1540:
[----:B------:R-:W-:Y:S01]  /*0190*/  USHF.L.U32 UR7, UR17, 0x7, URZ ;  /* 0x0000000711077899 */ /* 0x000fe2000800063f */
[----:B-----5:R-:W-:-:S05]  /*01a0*/  IMAD R0, R0, c[0x0][0x548], RZ ;  /* 0x0001520000007a24 */ /* 0x020fca00078e02ff */
[----:B------:R-:W-:-:S04]  /*01b0*/  ISETP.LE.AND P0, PT, R0, UR7, PT ;  /* 0x0000000700007c0c */ /* 0x000fc8000bf03270 */
[----:B------:R-:W-:Y:S01]  /*01c0*/  SEL R200, R200, 0xffffffff, !P0 ;  /* 0xffffffffc8c87807 */ /* 0x000fe20004000000 */
[----:B------:R-:W-:Y:S05]  /*01d0*/  BRA `(.L_x_1542) ;  /* 0x0000012000007947 */ /* 0x000fea0003800000 */
.L_x_1538:
[----:B--2---:R-:W-:-:S04]  /*01e0*/  ISETP.NE.U32.AND P0, PT, RZ, c[0x0][0x568], PT ;  /* 0x00015a00ff007a0c */ /* 0x004fc80003f05070 */
[----:B------:R-:W-:-:S13]  /*01f0*/  ISETP.NE.AND.EX P0, PT, RZ, c[0x0][0x56c], PT, P0 ;  /* 0x00015b00ff007a0c */ /* 0x000fda0003f05300 */
[----:B------:R-:W-:Y:S05]  /*0200*/  @!P0 BRA `(.L_x_1543) ;  /* 0x0000002000008947 */ /* 0x000fea0003800000 */
[----:B------:R1:W5:Y:S01]  /*0210*/  LDG.E R0, [R2.64] ;  /* 0x0000001202007981 */ /* 0x000362000c1e1900 */
[----:B------:R-:W-:Y:S05]  /*0220*/  BRA `(.L_x_1544) ;  /* 0x0000009000007947 */ /* 0x000fea0003800000 */
.L_x_1543:
        /* <DEDUP_REMOVED lines=8> */
.L_x_1545:
[----:B------:R-:W-:-:S04]  /*02b0*/  MOV R0, c[0x0][0x54c] ;  /* 0x0001530000007a02 */ /* 0x000fc80000000f00 */
.L_x_1544:
[----:B------:R-:W-:Y:S01]  /*02c0*/  USHF.L.U32 UR7, UR17, 0x7, URZ ;  /* 0x0000000711077899 */ /* 0x000fe2000800063f */
[----:B-----5:R-:W-:-:S05]  /*02d0*/  IMAD R0, R0, c[0x0][0x548], RZ ;  /* 0x0001520000007a24 */ /* 0x020fca00078e02ff */
[----:B------:R-:W-:-:S04]  /*02e0*/  ISETP.LE.AND P0, PT, R0, UR7, PT ;  /* 0x0000000700007c0c */ /* 0x000fc8000bf03270 */
[----:B------:R-:W-:-:S04]  /*02f0*/  SEL R200, R200, 0xffffffff, !P0 ;  /* 0xffffffffc8c87807 */ /* 0x000fc80004000000 */
.L_x_1542:
        /* <DEDUP_REMOVED lines=31> */
.L_x_1546:
[----:B------:R-:W-:-:S04]  /*04f0*/  ISETP.NE.U32.AND P0, PT, RZ, c[0x0][0x368], PT ;  /* 0x0000da00ff007a0c */ /* 0x000fc80003f05070 */
[----:B------:R-:W-:-:S13]  /*0500*/  ISETP.NE.AND.EX P0, PT, RZ, c[0x0][0x36c], PT, P0 ;  /* 0x0000db00ff007a0c */ /* 0x000fda0003f05300 */
[----:B------:R-:W-:Y:S05]  /*0510*/  @!P0 BRA `(.L_x_1547) ;  /* 0x0000004000008947 */ /* 0x000fea0003800000 */
[----:B------:R-:W-:-:S05]  /*0520*/  IMAD.WIDE R8, R200, R5, c[0x0][0x368] ;  /* 0x0000da00c8087625 */ /* 0x000fca00078e0205 */
[----:B------:R-:W2:Y:S02]  /*0530*/  LDG.E R0, [R8.64] ;  /* 0x0000001208007981 */ /* 0x000ea4000c1e1900 */
[----:B--2---:R1:W2:Y:S02]  /*0540*/  R2UR UR9, R0 ;  /* 0x00000000000973c2 */ /* 0x0042a400000e0000 */
[----:B-12---:R-:W-:Y:S05]  /*0550*/  BRA `(.L_x_1548) ;  /* 0x0000006000007947 */ /* 0x006fea0003800000 */
.L_x_1547:
[----:B------:R-:W-:Y:S05]  /*0560*/  @!P3 BRA `(.L_x_1548) ;  /* 0x000000500000b947 */ /* 0x000fea0003800000 */
[----:B------:R-:W2:Y:S04]  /*0570*/  LDG.E R0, [R8.64] ;  /* 0x0000001208007981 */ /* 0x000ea8000c1e1900 */
[----:B------:R-:W4:Y:S01]  /*0580*/  LDG.E R4, [R8.64+0x4] ;  /* 0x0000041208047981 */ /* 0x000f22000c1e1900 */
[----:B--2---:R-:W1:Y:S08]  /*0590*/  R2UR UR9, R0 ;  /* 0x00000000000973c2 */ /* 0x004e7000000e0000 */
[----:B----4-:R-:W1:Y:S02]  /*05a0*/  R2UR UR4, R4 ;  /* 0x00000000040473c2 */ /* 0x010e6400000e0000 */
[----:B-1----:R-:W-:-:S06]  /*05b0*/  UIADD3 UR9, -UR9, UR4, URZ ;  /* 0x0000000409097290 */ /* 0x002fcc000fffe13f */
.L_x_1548:
        /* <DEDUP_REMOVED lines=26> */
.L_x_1550:
[----:B------:R-:W-:Y:S02]  /*0760*/  UISETP.NE.AND UP0, UPT, UR5, 0x1, UPT ;  /* 0x000000010500788c */ /* 0x000fe4000bf05270 */
[----:B------:R-:W-:Y:S02]  /*0770*/  ULDC.64 UR10, c[0x0][0x330] ;  /* 0x0000cc00000a7ab9 */ /* 0x000fe40000000a00 */
[----:B------:R-:W-:-:S07]  /*0780*/  UIMAD.WIDE.U32 UR12, UR6, UR10, URZ ;  /* 0x0000000a060c72a5 */ /* 0x000fce000f8e003f */
[----:B------:R-:W-:Y:S02]  /*0790*/  @UP0 USHF.R.U32.HI UR6, URZ, UR11, UR13 ;  /* 0x0000000b3f060299 */ /* 0x000fe4000801160d */
.L_x_1551:
[----:B------:R-:W-:Y:S02]  /*07a0*/  ULDC UR8, c[0x0][0x32c] ;  /* 0x0000cb0000087ab9 */ /* 0x000fe40000000800 */
[----:B------:R-:W-:-:S04]  /*07b0*/  UIMAD UR8, UR6, UR5, UR8 ;  /* 0x00000005060872a4 */ /* 0x000fc8000f8e0208 */
[----:B------:R-:W-:-:S04]  /*07c0*/  UISETP.LT.AND UP0, UPT, UR4, UR8, UPT ;  /* 0x000000080400728c */ /* 0x000fc8000bf01270 */
[----:B------:R-:W-:Y:S02]  /*07d0*/  USEL UR4, UR4, UR8, UP0 ;  /* 0x0000000804047287 */ /* 0x000fe40008000000 */
.L_x_1549:
        /* <DEDUP_REMOVED lines=31> */
.L_x_1553:
[----:B------:R-:W-:-:S03]  /*09d0*/  UISETP.NE.AND UP0, UPT, UR5, 0x1, UPT ;  /* 0x000000010500788c */ /* 0x000fc6000bf05270 */
[----:B------:R-:W-:Y:S02]  /*09e0*/  ULDC.64 UR4, c[0x0][0x330] ;  /* 0x0000cc0000047ab9 */ /* 0x000fe40000000a00 */
[----:B------:R-:W-:-:S07]  /*09f0*/  UIMAD.WIDE.U32 UR12, UR10, UR4, URZ ;  /* 0x000000040a0c72a5 */ /* 0x000fce000f8e003f */
[----:B------:R-:W-:Y:S02]  /*0a00*/  @UP0 UMOV UR11, UR13 ;  /* 0x0000000d000b0c82 */ /* 0x000fe40008000000 */
[----:B------:R-:W-:Y:S02]  /*0a10*/  @UP0 USHF.R.U32.HI UR10, URZ, UR5, UR11 ;  /* 0x000000053f0a0299 */ /* 0x000fe4000801160b */
.L_x_1554:
[----:B------:R-:W-:Y:S02]  /*0a20*/  ULDC UR4, c[0x0][0x32c] ;  /* 0x0000cb0000047ab9 */ /* 0x000fe40000000800 */
[----:B------:R-:W-:-:S04]  /*0a30*/  UIMAD UR4, UR10, UR4, URZ ;  /* 0x000000040a0472a4 */ /* 0x000fc8000f8e023f */
[----:B------:R-:W-:-:S04]  /*0a40*/  UISETP.LT.AND UP0, UPT, UR8, UR4, UPT ;  /* 0x000000040800728c */ /* 0x000fc8000bf01270 */
[----:B------:R-:W-:-:S04]  /*0a50*/  USEL UR8, UR8, UR4, !UP0 ;  /* 0x0000000408087287 */ /* 0x000fc8000c000000 */
.L_x_1552:
        /* <DEDUP_REMOVED lines=95> */
[----:B------:R-:W-:Y:S01]  /*1050*/  IMAD R9, R23, c[0x0][0x1e4], R2 ;  /* 0x0000790017097a24 */ /* 0x000fe200078e0202 */
        /* <DEDUP_REMOVED lines=8> */
[----:B------:R-:W-:-:S02]  /*10e0*/  ISETP.GE.AND P1, PT, R5, c[0x0][0x1d4], PT ;  /* 0x0000750005007a0c */ /* 0x000fc40003f26270 */
[----:B------:R-:W-:Y:S01]  /*10f0*/  IADD3 R0, R0, UR7, RZ ;  /* 0x0000000700007c10 */ /* 0x000fe2000fffe0ff */
[----:B------:R-:W-:Y:S01]  /*1100*/  IMAD R5, R12, c[0x0][0x1b8], RZ ;  /* 0x00006e000c057a24 */ /* 0x000fe200078e02ff */
[----:B------:R-:W-:Y:S02]  /*1110*/  SHF.R.S32.HI R3, RZ, 0x1f, R200 ;  /* 0x0000001fff037819 */ /* 0x000fe400000114c8 */
[--C-:B------:R-:W-:Y:S01]  /*1120*/  SHF.R.S32.HI R19, RZ, 0x1f, R18.reuse ;  /* 0x0000001fff137819 */ /* 0x100fe20000011412 */
[----:B------:R-:W-:Y:S01]  /*1130*/  IMAD R20, R4, c[0x0][0x1bc], R5 ;  /* 0x00006f0004147a24 */ /* 0x000fe200078e0205 */
[----:B------:R-:W-:Y:S01]  /*1140*/  SEL R2, R3, RZ, !P5 ;  /* 0x000000ff03027207 */ /* 0x000fe20006800000 */
[----:B------:R-:W-:Y:S01]  /*1150*/  @P4 IMAD.HI.U32 R13, R0, c[0x0][0x2c8], RZ ;  /* 0x0000b200000d4a27 */ /* 0x000fe200078e00ff */
[----:B-1----:R-:W-:Y:S02]  /*1160*/  SEL R11, R200, RZ, !P5 ;  /* 0x000000ffc80b7207 */ /* 0x002fe40006800000 */
[----:B------:R-:W-:Y:S01]  /*1170*/  IADD3 R21, R29, R20, RZ ;  /* 0x000000141d157210 */ /* 0x000fe20007ffe0ff */
[----:B------:R-:W-:Y:S01]  /*1180*/  IMAD.WIDE.U32 R26, R23, c[0x0][0x1e0], R18 ;  /* 0x00007800171a7a25 */ /* 0x000fe200078e0012 */
[----:B------:R-:W-:-:S03]  /*1190*/  SHF.R.S32.HI R5, RZ, 0x1f, R16 ;  /* 0x0000001fff057819 */ /* 0x000fc60000011410 */
[----:B------:R-:W-:Y:S01]  /*11a0*/  IMAD.MOV.U32 R14, RZ, RZ, R0 ;  /* 0x000000ffff0e7224 */ /* 0x000fe200078e0000 */
[----:B------:R-:W-:Y:S01]  /*11b0*/  @P0 SHF.R.U32.HI R14, RZ, c[0x0][0x2cc], R13 ;  /* 0x0000b300ff0e0a19 */ /* 0x000fe2000001160d */
[----:B------:R-:W-:Y:S01]  /*11c0*/  IMAD.WIDE.U32 R22, R23, c[0x0][0x208], R18 ;  /* 0x0000820017167a25 */ /* 0x000fe200078e0012 */
[----:B------:R-:W-:-:S03]  /*11d0*/  LEA.HI R5, R5, R16, RZ, 0x3 ;  /* 0x0000001005057211 */ /* 0x000fc600078f18ff */
[----:B------:R-:W-:Y:S01]  /*11e0*/  IMAD R2, R2, c[0x0][0x1c0], RZ ;  /* 0x0000700002027a24 */ /* 0x000fe200078e02ff */
[----:B------:R-:W-:Y:S01]  /*11f0*/  LOP3.LUT R15, R5, 0xfffffff8, RZ, 0xc0, !PT ;  /* 0xfffffff8050f7812 */ /* 0x000fe200078ec0ff */
[----:B------:R-:W-:Y:S02]  /*1200*/  IMAD.MOV.U32 R20, RZ, RZ, R28 ;  /* 0x000000ffff147224 */ /* 0x000fe400078e001c */
[----:B------:R-:W-:Y:S02]  /*1210*/  IMAD.IADD R23, R23, 0x1, R7 ;  /* 0x0000000117177824 */ /* 0x000fe400078e0207 */
[C---:B------:R-:W-:Y:S02]  /*1220*/  IMAD R2, R11.reuse, c[0x0][0x1c4], R2 ;  /* 0x000071000b027a24 */ /* 0x040fe400078e0202 */
[----:B------:R-:W-:-:S04]  /*1230*/  IMAD.WIDE.U32 R20, R11, c[0x0][0x1c0], R20 ;  /* 0x000070000b147a25 */ /* 0x000fc800078e0014 */
[----:B------:R-:W-:Y:S01]  /*1240*/  IMAD.IADD R27, R27, 0x1, R9 ;  /* 0x000000011b1b7824 */ /* 0x000fe200078e0209 */
[--C-:B------:R-:W-:Y:S01]  /*1250*/  SHF.R.S32.HI R9, RZ, 0x1f, R14.reuse ;  /* 0x0000001fff097819 */ /* 0x100fe2000001140e */
[----:B------:R-:W-:Y:S01]  /*1260*/  IMAD.MOV R7, RZ, RZ, -R14 ;  /* 0x000000ffff077224 */ /* 0x000fe200078e0a0e */
[----:B------:R-:W-:Y:S01]  /*1270*/  IADD3 R21, R21, R2, RZ ;  /* 0x0000000215157210 */ /* 0x000fe20007ffe0ff */
[----:B------:R-:W-:Y:S02]  /*1280*/  IMAD.IADD R15, R16, 0x1, -R15 ;  /* 0x00000001100f7824 */ /* 0x000fe400078e0a0f */
[----:B------:R-:W-:Y:S02]  /*1290*/  IMAD R7, R7, c[0x0][0x2c4], R0 ;  /* 0x0000b10007077a24 */ /* 0x000fe400078e0200 */
[----:B------:R-:W-:Y:S01]  /*12a0*/  IMAD R9, R9, c[0x0][0x1b0], RZ ;  /* 0x00006c0009097a24 */ /* 0x000fe200078e02ff */
[----:B------:R-:W-:Y:S01]  /*12b0*/  LOP3.LUT P4, RZ, R15, 0x4, RZ, 0xc0, !PT ;  /* 0x000000040fff7812 */ /* 0x000fe2000788c0ff */
[----:B------:R-:W-:Y:S01]  /*12c0*/  IMAD.WIDE.U32 R20, R14, c[0x0][0x1b0], R20 ;  /* 0x00006c000e147a25 */ /* 0x000fe200078e0014 */
[----:B------:R-:W-:-:S02]  /*12d0*/  SHF.R.S32.HI R0, RZ, 0x1f, R7 ;  /* 0x0000001fff007819 */ /* 0x000fc40000011407 */
[----:B------:R-:W-:Y:S01]  /*12e0*/  LOP3.LUT P5, RZ, R15, 0x2, RZ, 0xc0, !PT ;  /* 0x000000020fff7812 */ /* 0x000fe200078ac0ff */
[----:B------:R-:W-:Y:S02]  /*12f0*/  IMAD R9, R14, c[0x0][0x1b4], R9 ;  /* 0x00006d000e097a24 */ /* 0x000fe400078e0209 */
[----:B------:R-:W-:Y:S02]  /*1300*/  IMAD R0, R0, c[0x0][0x1a8], RZ ;  /* 0x00006a0000007a24 */ /* 0x000fe400078e02ff */
[----:B------:R-:W-:Y:S02]  /*1310*/  IMAD.IADD R21, R21, 0x1, R9 ;  /* 0x0000000115157824 */ /* 0x000fe400078e0209 */
[C---:B------:R-:W-:Y:S02]  /*1320*/  IMAD R11, R12.reuse, c[0x0][0x1e8], RZ ;  /* 0x00007a000c0b7a24 */ /* 0x040fe400078e02ff */
[----:B------:R-:W-:Y:S02]  /*1330*/  IMAD R13, R12, c[0x0][0x210], RZ ;  /* 0x000084000c0d7a24 */ /* 0x000fe400078e02ff */
[----:B------:R-:W-:-:S02]  /*1340*/  IMAD R0, R7, c[0x0][0x1ac], R0 ;  /* 0x00006b0007007a24 */ /* 0x000fc400078e0200 */
[----:B------:R-:W-:-:S04]  /*1350*/  IMAD.WIDE.U32 R16, R7, c[0x0][0x1a8], R20 ;  /* 0x00006a0007107a25 */ /* 0x000fc800078e0014 */
[C---:B------:R-:W-:Y:S01]  /*1360*/  IMAD R11, R4.reuse, c[0x0][0x1ec], R11 ;  /* 0x00007b00040b7a24 */ /* 0x040fe200078e020b */
[----:B------:R-:W-:Y:S01]  /*1370*/  IADD3 R0, R17, R0, RZ ;  /* 0x0000000011007210 */ /* 0x000fe20007ffe0ff */
[----:B------:R-:W-:Y:S01]  /*1380*/  IMAD R13, R4, c[0x0][0x214], R13 ;  /* 0x00008500040d7a24 */ /* 0x000fe200078e020d */
[----:B------:R-:W-:Y:S01]  /*1390*/  LEA R12, P0, R16, c[0x0][0x160], 0x1 ;  /* 0x00005800100c7a11 */ /* 0x000fe200078008ff */
[----:B------:R-:W-:-:S04]  /*13a0*/  IMAD.WIDE.U32 R204, R4, c[0x0][0x1e8], R26 ;  /* 0x00007a0004cc7a25 */ /* 0x000fc800078e001a */
[----:B------:R-:W-:Y:S01]  /*13b0*/  IMAD.WIDE.U32 R22, R4, c[0x0][0x210], R22 ;  /* 0x0000840004167a25 */ /* 0x000fe200078e0016 */
[----:B------:R1:W3:Y:S03]  /*13c0*/  SHFL.IDX PT, R20, R12, RZ, 0x181f ;  /* 0x00181fff0c147589 */ /* 0x0002e600000e0000 */
[----:B------:R-:W-:Y:S02]  /*13d0*/  IMAD.SHL.U32 R4, R15, 0x40, RZ ;  /* 0x000000400f047824 */ /* 0x000fe400078e00ff */
[----:B------:R-:W-:Y:S01]  /*13e0*/  IMAD.IADD R205, R205, 0x1, R11 ;  /* 0x00000001cdcd7824 */ /* 0x000fe200078e020b */
[----:B------:R-:W-:Y:S01]  /*13f0*/  LEA.HI.X R11, R16, c[0x0][0x164], R0, 0x1, P0 ;  /* 0x00005900100b7a11 */ /* 0x000fe200000f0c00 */
[----:B------:R-:W-:Y:S01]  /*1400*/  IMAD.SHL.U32 R9, R197, 0x8, RZ ;  /* 0x00000008c5097824 */ /* 0x000fe200078e00ff */
[----:B------:R-:W-:Y:S01]  /*1410*/  LOP3.LUT R4, R4, 0x1c0, RZ, 0xc0, !PT ;  /* 0x000001c004047812 */ /* 0x000fe200078ec0ff */
[----:B------:R-:W-:Y:S01]  /*1420*/  IMAD.MOV.U32 R2, RZ, RZ, 0x10 ;  /* 0x00000010ff027424 */ /* 0x000fe200078e00ff */
[----:B------:R-:W-:Y:S01]  /*1430*/  LEA.HI R16, R87, R6, RZ, 0x6 ;  /* 0x0000000657107211 */ /* 0x000fe200078f30ff */
[----:B------:R-:W-:Y:S01]  /*1440*/  IMAD.IADD R23, R23, 0x1, R13 ;  /* 0x0000000117177824 */ /* 0x000fe200078e020d */
[----:B------:R-:W-:Y:S01]  /*1450*/  IADD3 R13, R18, 0x40, RZ ;  /* 0x00000040120d7810 */ /* 0x000fe20007ffe0ff */
[----:B------:R-:W-:Y:S01]  /*1460*/  IMAD.SHL.U32 R5, R5, 0x40, RZ ;  /* 0x0000004005057824 */ /* 0x000fe200078e00ff */
[----:B------:R-:W-:Y:S01]  /*1470*/  LOP3.LUT R7, R4, 0x8, R9, 0xf8, !PT ;  /* 0x0000000804077812 */ /* 0x000fe200078ef809 */
[----:B------:R-:W-:Y:S01]  /*1480*/  IMAD.SHL.U32 R9, R24, 0x8, RZ ;  /* 0x0000000818097824 */ /* 0x000fe200078e00ff */
[----:B------:R-:W-:Y:S01]  /*1490*/  SEL R2, R2, 0xfffffff0, !P5 ;  /* 0xfffffff002027807 */ /* 0x000fe20006800000 */
[----:B------:R1:W4:Y:S01]  /*14a0*/  SHFL.IDX PT, R21, R11, RZ, 0x181f ;  /* 0x00181fff0b157589 */ /* 0x00032200000e0000 */
[----:B------:R-:W-:-:S02]  /*14b0*/  SHF.R.U32.HI R4, RZ, 0x3, R4 ;  /* 0x00000003ff047819 */ /* 0x000fc40000011604 */
[----:B------:R-:W-:Y:S02]  /*14c0*/  ISETP.GE.AND P5, PT, R13, c[0x0][0x198], PT ;  /* 0x000066000d007a0c */ /* 0x000fe40003fa6270 */
[----:B------:R-:W-:Y:S02]  /*14d0*/  LOP3.LUT R4, R7, R4, RZ, 0x3c, !PT ;  /* 0x0000000407047212 */ /* 0x000fe400078e3cff */
[----:B------:R-:W-:Y:S02]  /*14e0*/  SHF.L.U32 R16, R16, 0x3, RZ ;  /* 0x0000000310107819 */ /* 0x000fe400000006ff */
[C---:B------:R-:W-:Y:S02]  /*14f0*/  IADD3 R0, R9.reuse, 0x80, RZ ;  /* 0x0000008009007810 */ /* 0x040fe40007ffe0ff */
[----:B------:R-:W-:Y:S02]  /*1500*/  ISETP.GE.AND P6, PT, R9, c[0x0][0x198], PT ;  /* 0x0000660009007a0c */ /* 0x000fe40003fc6270 */
[----:B------:R-:W-:-:S02]  /*1510*/  LOP3.LUT R199, R199, 0xfffffe00, R16, 0xf8, !PT ;  /* 0xfffffe00c7c77812 */ /* 0x000fc400078ef810 */
[----:B------:R-:W-:Y:S02]  /*1520*/  LOP3.LUT R4, R4, 0xfffffe00, R5, 0xf8, !PT ;  /* 0xfffffe0004047812 */ /* 0x000fe400078ef805 */
[--C-:B--2---:R-:W-:Y:S01]  /*1530*/  @P2 SHF.R.S32.HI R15, RZ, 0x1f, R10.reuse ;  /* 0x0000001fff0f2819 */ /* 0x104fe2000001140a */
[----:B------:R-:W-:Y:S01]  /*1540*/  @P2 IMAD.MOV.U32 R14, RZ, RZ, R10 ;  /* 0x000000ffff0e2224 */ /* 0x000fe200078e000a */
[----:B------:R-:W-:Y:S01]  /*1550*/  IADD3 R10, R8, UR7, RZ ;  /* 0x00000007080a7c10 */ /* 0x000fe2000fffe0ff */
[----:B------:R-:W-:Y:S02]  /*1560*/  @!P2 IMAD.MOV.U32 R15, RZ, RZ, R3 ;  /* 0x000000ffff0fa224 */ /* 0x000fe400078e0003 */
[----:B------:R-:W-:Y:S01]  /*1570*/  @!P2 IMAD.MOV.U32 R14, RZ, RZ, R200 ;  /* 0x000000ffff0ea224 */ /* 0x000fe200078e00c8 */
[----:B------:R-:W-:Y:S01]  /*1580*/  ISETP.GE.AND P0, PT, R10, UR4, PT ;  /* 0x000000040a007c0c */ /* 0x000fe2000bf06270 */
[----:B------:R-:W-:Y:S01]  /*1590*/  IMAD.MOV.U32 R3, RZ, RZ, 0x20 ;  /* 0x00000020ff037424 */ /* 0x000fe200078e00ff */
[----:B------:R-:W-:-:S02]  /*15a0*/  SEL R207, R15, RZ, !P3 ;  /* 0x000000ff0fcf7207 */ /* 0x000fc40005800000 */
[----:B------:R-:W-:Y:S02]  /*15b0*/  SEL R202, R14, RZ, !P3 ;  /* 0x000000ff0eca7207 */ /* 0x000fe40005800000 */
[----:B------:R-:W-:Y:S01]  /*15c0*/  P2R R14, PR, RZ, 0x20 ;  /* 0x00000020ff0e7803 */ /* 0x000fe20000000000 */
[----:B------:R-:W-:Y:S01]  /*15d0*/  IMAD R211, R207, c[0x0][0x1f0], RZ ;  /* 0x00007c00cfd37a24 */ /* 0x000fe200078e02ff */
[----:B------:R-:W-:Y:S01]  /*15e0*/  SEL R3, R3, 0xffffffe0, !P4 ;  /* 0xffffffe003037807 */ /* 0x000fe20006000000 */
[----:B------:R-:W-:Y:S01]  /*15f0*/  IMAD R207, R207, c[0x0][0x218], RZ ;  /* 0x00008600cfcf7a24 */ /* 0x000fe200078e02ff */
[----:B------:R-:W-:Y:S01]  /*1600*/  ISETP.GE.AND P3, PT, R18, c[0x0][0x1d4], PT ;  /* 0x0000750012007a0c */ /* 0x000fe20003f66270 */
[C---:B------:R-:W-:Y:S01]  /*1610*/  IMAD R211, R202.reuse, c[0x0][0x1f4], R211 ;  /* 0x00007d00cad37a24 */ /* 0x040fe200078e02d3 */
[----:B------:R-:W-:Y:S01]  /*1620*/  ISETP.GE.AND P2, PT, R13, c[0x0][0x1d4], PT ;  /* 0x000075000d007a0c */ /* 0x000fe20003f46270 */
[----:B------:R-:W-:Y:S01]  /*1630*/  IMAD R207, R202, c[0x0][0x21c], R207 ;  /* 0x00008700cacf7a24 */ /* 0x000fe200078e02cf */
[----:B------:R-:W-:Y:S01]  /*1640*/  ISETP.NE.AND P4, PT, R14, RZ, PT ;  /* 0x000000ff0e00720c */ /* 0x000fe20003f85270 */
[----:B------:R-:W-:Y:S01]  /*1650*/  IMAD.WIDE.U32 R204, R202, c[0x0][0x1f0], R204 ;  /* 0x00007c00cacc7a25 */ /* 0x000fe200078e00cc */
[----:B------:R-:W-:-:S03]  /*1660*/  ISETP.GE.AND P5, PT, R0, c[0x0][0x198], PT ;  /* 0x0000660000007a0c */ /* 0x000fc60003fa6270 */
        /* <DEDUP_REMOVED lines=19> */
.L_x_1557:
[----:B-1-34-:R-:W-:Y:S05]  /*17a0*/  BSYNC B0 ;  /* 0x0000000000007941 */ /* 0x01afea0003800000 */
.L_x_1556:
        /* <DEDUP_REMOVED lines=22> */
.L_x_1559:
[----:B------:R-:W-:Y:S05]  /*1910*/  BSYNC B0 ;  /* 0x0000000000007941 */ /* 0x000fea0003800000 */
.L_x_1558:
        /* <DEDUP_REMOVED lines=22> */
.L_x_1561:
[----:B------:R-:W-:Y:S05]  /*1a80*/  BSYNC B0 ;  /* 0x0000000000007941 */ /* 0x000fea0003800000 */
.L_x_1560:
        /* <DEDUP_REMOVED lines=9> */
[----:B------:R-:W-:Y:S01]  /*1b20*/  LEA.HI R84, R87, R6, RZ, 0x5 ;  /* 0x0000000657547211 */ /* 0x000fe200078f28ff */
[----:B------:R-:W-:-:S02]  /*1b30*/  UMOV UR10, 0x6 ;  /* 0x00000006000a7882 */ /* 0x000fc40000000000 */
[----:B------:R-:W-:Y:S01]  /*1b40*/  IMAD.U32 R5, RZ, RZ, UR15 ;  /* 0x0000000fff057e24 */ /* 0x000fe2000f8e00ff */
[----:B------:R-:W-:Y:S01]  /*1b50*/  USHF.L.U32 UR22, UR4, 0x6, URZ ;  /* 0x0000000604167899 */ /* 0x000fe2000800063f */
[----:B------:R-:W-:Y:S01]  /*1b60*/  SHF.R.S32.HI R85, RZ, 0x5, R84 ;  /* 0x00000005ff557819 */ /* 0x000fe20000011454 */
[----:B------:R-:W-:Y:S02]  /*1b70*/  USHF.L.U64.HI UR21, UR4, UR10, UR5 ;  /* 0x0000000a04157299 */ /* 0x000fe40008010205 */
[----:B------:R-:W-:Y:S01]  /*1b80*/  USHF.R.S32.HI UR11, URZ, 0x1f, UR20 ;  /* 0x0000001f3f0b7899 */ /* 0x000fe20008011414 */
[----:B------:R-:W-:Y:S01]  /*1b90*/  @!P4 SHF.R.S32.HI R10, RZ, 0x1f, R13 ;  /* 0x0000001fff0ac819 */ /* 0x000fe2000001140d */
[----:B------:R-:W-:Y:S01]  /*1ba0*/  UIMAD UR23, UR21, UR20, URZ ;  /* 0x00000014151772a4 */ /* 0x000fe2000f8e023f */
[----:B------:R-:W-:Y:S01]  /*1bb0*/  IMAD R198, R85, 0x400, R4 ;  /* 0x0000040055c67824 */ /* 0x000fe200078e0204 */
[----:B------:R-:W-:Y:S01]  /*1bc0*/  USHF.L.U32 UR13, UR4, 0x5, URZ ;  /* 0x00000005040d7899 */ /* 0x000fe2000800063f */
[----:B------:R-:W-:Y:S01]  /*1bd0*/  @!P4 LEA.HI R7, R10, R13, RZ, 0x3 ;  /* 0x0000000d0a07c211 */ /* 0x000fe200078f18ff */
[----:B------:R-:W-:Y:S01]  /*1be0*/  UIMAD UR23, UR11, UR22, UR23 ;  /* 0x000000160b1772a4 */ /* 0x000fe2000f8e0217 */
[----:B---3--:R-:W-:Y:S01]  /*1bf0*/  @!P4 LEA R18, P0, R9, R16, 0x1 ;  /* 0x000000100912c211 */ /* 0x008fe200078008ff */
[----:B------:R-:W-:Y:S01]  /*1c00*/  UMOV UR12, 0x5 ;  /* 0x00000005000c7882 */ /* 0x000fe20000000000 */
[----:B------:R-:W-:Y:S01]  /*1c10*/  @!P4 LOP3.LUT R7, R7, 0xfffffff8, RZ, 0xc0, !PT ;  /* 0xfffffff80707c812 */ /* 0x000fe200078ec0ff */
[----:B------:R-:W-:Y:S01]  /*1c20*/  USHF.L.U64.HI UR12, UR4, UR12, UR5 ;  /* 0x0000000c040c7299 */ /* 0x000fe20008010205 */
[C---:B-----5:R-:W-:Y:S01]  /*1c30*/  @!P4 LEA.HI.X R19, R9.reuse, R17, R19, 0x1, P0 ;  /* 0x000000110913c211 */ /* 0x060fe200000f0c13 */
[----:B------:R-:W-:Y:S01]  /*1c40*/  IMAD.SHL.U32 R198, R198, 0x2, RZ ;  /* 0x00000002c6c67824 */ /* 0x000fe200078e00ff */
[----:B------:R-:W-:Y:S01]  /*1c50*/  @!P4 IADD3 R9, R9, 0x80, RZ ;  /* 0x000000800909c810 */ /* 0x000fe20007ffe0ff */
[----:B-12---:R-:W-:Y:S01]  /*1c60*/  @!P4 IMAD.WIDE R12, R7, 0x2, R16 ;  /* 0x00000002070cc825 */ /* 0x006fe200078e0210 */
[----:B------:R-:W-:Y:S01]  /*1c70*/  ISETP.NE.AND P0, PT, R14, RZ, PT ;  /* 0x000000ff0e00720c */ /* 0x000fe20003f05270 */
[----:B------:R-:W-:Y:S01]  /*1c80*/  @!PT LDS RZ, [RZ] ;  /* 0x00000000fffff984 */ /* 0x000fe20000000800 */
[----:B------:R1:W-:Y:S01]  /*1c90*/  @!P4 LDGSTS.E.BYPASS.LTC128B.128 [R199+0xf100], [R18.64], !P6 ;  /* 0x0f10000012c7cfae */ /* 0x0003e2000f101d52 */
[----:B------:R-:W-:Y:S01]  /*1ca0*/  @!P4 SHF.R.S32.HI R0, RZ, 0x1f, R9 ;  /* 0x0000001fff00c819 */ /* 0x000fe20000011409 */
[----:B------:R-:W-:Y:S01]  /*1cb0*/  IMAD.U32 R7, RZ, RZ, UR22 ;  /* 0x00000016ff077e24 */ /* 0x000fe2000f8e00ff */
[----:B------:R-:W-:Y:S01]  /*1cc0*/  ULDC.64 UR4, c[0x0][0x208] ;  /* 0x0000820000047ab9 */ /* 0x000fe20000000a00 */
[----:B------:R-:W-:Y:S01]  /*1cd0*/  IMAD R194, R2, 0x2, R198 ;  /* 0x0000000202c27824 */ /* 0x000fe200078e02c6 */
[----:B------:R-:W-:Y:S01]  /*1ce0*/  @!P4 LEA.HI R0, R0, R9, RZ, 0x3 ;  /* 0x000000090000c211 */ /* 0x000fe200078f18ff */
[----:B------:R-:W-:Y:S01]  /*1cf0*/  UIMAD UR11, UR11, UR4, URZ ;  /* 0x000000040b0b72a4 */ /* 0x000fe2000f8e023f */
[----:B------:R-:W-:Y:S01]  /*1d00*/  IADD3 R9, -R5, UR9, -R8 ;  /* 0x0000000905097c10 */ /* 0x000fe2000fffe908 */
[----:B------:R-:W-:Y:S01]  /*1d10*/  UIMAD.WIDE.U32 UR24, UR20, UR4, URZ ;  /* 0x00000004141872a5 */ /* 0x000fe2000f8e003f */
[----:B------:R-:W-:Y:S01]  /*1d20*/  @!P4 LOP3.LUT R11, R0, 0xfffffff8, RZ, 0xc0, !PT ;  /* 0xfffffff8000bc812 */ /* 0x000fe200078ec0ff */
[----:B------:R-:W-:Y:S01]  /*1d30*/  UIMAD UR11, UR20, UR5, UR11 ;  /* 0x00000005140b72a4 */ /* 0x000fe2000f8e020b */
[C---:B------:R-:W-:Y:S01]  /*1d40*/  ISETP.GE.AND P6, PT, R9.reuse, 0x1, PT ;  /* 0x000000010900780c */ /* 0x040fe20003fc6270 */
[----:B------:R2:W-:Y:S01]  /*1d50*/  @!P4 LDGSTS.E.BYPASS.LTC128B.128 [R199+0x13100], [R12.64], !P0 ;  /* 0x131000000cc7cfae */ /* 0x0005e2000c101d52 */
[----:B------:R-:W-:Y:S01]  /*1d60*/  ISETP.GE.AND P0, PT, R9, 0x21, PT ;  /* 0x000000210900780c */ /* 0x000fe20003f06270 */
[----:B------:R-:W-:Y:S01]  /*1d70*/  @!P4 IMAD.WIDE R16, R11, 0x2, R16 ;  /* 0x000000020b10c825 */ /* 0x000fe200078e0210 */
[----:B------:R-:W-:-:S02]  /*1d80*/  UIADD3 UR11, UR25, UR11, URZ ;  /* 0x0000000b190b7290 */ /* 0x000fc4000fffe03f */
[----:B------:R-:W-:Y:S01]  /*1d90*/  USHF.L.U64.HI UR10, UR4, UR10, UR5 ;  /* 0x0000000a040a7299 */ /* 0x000fe20008010205 */
[----:B------:R-:W-:Y:S01]  /*1da0*/  IMAD.WIDE.U32 R10, R7, UR20, R210 ;  /* 0x00000014070a7c25 */ /* 0x000fe2000f8e00d2 */
[----:B------:R1:W-:Y:S01]  /*1db0*/  @!P4 LDGSTS.E.BYPASS.LTC128B.128 [R199+0x17100], [R16.64], !P5 ;  /* 0x1710000010c7cfae */ /* 0x0003e2000e901d52 */
[----:B------:R-:W-:Y:S02]  /*1dc0*/  UISETP.GT.AND UP0, UPT, UR20, UR8, UPT ;  /* 0x000000081400728c */ /* 0x000fe4000bf04270 */
[----:B------:R-:W-:Y:S01]  /*1dd0*/  IMAD R193, R3, 0x2, R198 ;  /* 0x0000000203c17824 */ /* 0x000fe200078e02c6 */
[----:B------:R-:W0:Y:S01]  /*1de0*/  LDGDEPBAR ;  /* 0x00000000000079af */ /* 0x000e220000000000 */
[----:B------:R-:W-:Y:S01]  /*1df0*/  IADD3 R0, R11, UR23, RZ ;  /* 0x000000170b007c10 */ /* 0x000fe2000fffe0ff */
[----:B------:R-:W-:Y:S02]  /*1e00*/  IMAD.SHL.U32 R11, R24, 0x40, RZ ;  /* 0x00000040180b7824 */ /* 0x000fe400078e00ff */
[----:B------:R-:W-:Y:S01]  /*1e10*/  BAR.SYNC.DEFER_BLOCKING 0x0 ;  /* 0x0000000000007b1d */ /* 0x000fe20000010000 */
[----:B------:R-:W-:Y:S01]  /*1e20*/  @P0 IADD3 R9, P4, R10, UR13, RZ ;  /* 0x0000000d0a090c10 */ /* 0x000fe2000ff9e0ff */
[----:B------:R-:W-:Y:S01]  /*1e30*/  IMAD R191, R3, 0x2, R194 ;  /* 0x0000000203bf7824 */ /* 0x000fe200078e02c2 */
[----:B------:R-:W-:Y:S01]  /*1e40*/  LOP3.LUT R11, R11, 0x1c0, RZ, 0xc0, !PT ;  /* 0x000001c00b0b7812 */ /* 0x000fe200078ec0ff */
[----:B------:R-:W-:-:S02]  /*1e50*/  @UP0 UIADD3 UR5, UR14, -0x2, URZ ;  /* 0xfffffffe0e050890 */ /* 0x000fc4000fffe03f */
[----:B------:R-:W-:Y:S01]  /*1e60*/  UIADD3 UR15, UR9, 0x1, -UR15 ;  /* 0x00000001090f7890 */ /* 0x000fe2000fffe80f */
[----:B--2---:R-:W-:-:S04]  /*1e70*/  @P6 LEA R12, P5, R10, c[0x0][0x1c8], 0x1 ;  /* 0x000072000a0c6a11 */ /* 0x004fc800078a08ff */
[----:B------:R-:W-:Y:S01]  /*1e80*/  @P6 LEA.HI.X R13, R10, c[0x0][0x1cc], R0, 0x1, P5 ;  /* 0x000073000a0d6a11 */ /* 0x000fe200028f0c00 */
[----:B------:R-:W-:Y:S01]  /*1e90*/  IMAD.SHL.U32 R10, R8, 0x8, RZ ;  /* 0x00000008080a7824 */ /* 0x000fe200078e00ff */
[----:B------:R-:W-:Y:S02]  /*1ea0*/  @P0 IADD3.X R0, R0, UR12, RZ, P4, !PT ;  /* 0x0000000c00000c10 */ /* 0x000fe4000a7fe4ff */
[----:B------:R-:W-:Y:S02]  /*1eb0*/  @P0 LEA R14, P4, R9, c[0x0][0x1c8], 0x1 ;  /* 0x00007200090e0a11 */ /* 0x000fe400078808ff */
[----:B------:R-:W-:Y:S02]  /*1ec0*/  LOP3.LUT R10, R11, 0x8, R10, 0xf8, !PT ;  /* 0x000000080b0a7812 */ /* 0x000fe400078ef80a */
[----:B------:R-:W-:Y:S01]  /*1ed0*/  @P0 LEA.HI.X R15, R9, c[0x0][0x1cc], R0, 0x1, P4 ;  /* 0x00007300090f0a11 */ /* 0x000fe200020f0c00 */
[----:B------:R-:W-:Y:S01]  /*1ee0*/  @!PT LDS RZ, [RZ] ;  /* 0x00000000fffff984 */ /* 0x000fe20000000800 */
[----:B------:R-:W-:Y:S01]  /*1ef0*/  @!PT LDS RZ, [RZ] ;  /* 0x00000000fffff984 */ /* 0x000fe20000000800 */
[----:B------:R-:W-:Y:S01]  /*1f00*/  @!PT LDS RZ, [RZ] ;  /* 0x00000000fffff984 */ /* 0x000fe20000000800 */
[----:B------:R2:W-:Y:S01]  /*1f10*/  @P6 LDGSTS.E.BYPASS.LTC128B.128 [R199+0x6100], [R12.64], !P3 ;  /* 0x061000000cc76fae */ /* 0x0005e2000d901d52 */
[----:B------:R-:W-:-:S02]  /*1f20*/  SHF.R.U32.HI R11, RZ, 0x3, R11 ;  /* 0x00000003ff0b7819 */ /* 0x000fc4000001160b */
[----:B------:R-:W-:Y:S01]  /*1f30*/  SEL R9, RZ, 0x1, P3 ;  /* 0x00000001ff097807 */ /* 0x000fe20001800000 */
[----:B------:R2:W-:Y:S01]  /*1f40*/  @P6 LDGSTS.E.BYPASS.LTC128B.128 [R199+0x8100], [R12.64+0x80], !P2 ;  /* 0x081000800cc76fae */ /* 0x0005e2000d101d52 */
[----:B------:R-:W-:Y:S02]  /*1f50*/  LOP3.LUT R10, R10, R11, RZ, 0x3c, !PT ;  /* 0x0000000b0a0a7212 */ /* 0x000fe400078e3cff */
[----:B------:R-:W-:Y:S01]  /*1f60*/  SEL R0, RZ, 0x2, P2 ;  /* 0x00000002ff007807 */ /* 0x000fe20001000000 */
[----:B------:R2:W-:Y:S01]  /*1f70*/  @P6 LDGSTS.E.BYPASS.LTC128B.128 [R199+0xa100], [R12.64+0x100], !P1 ;  /* 0x0a1001000cc76fae */ /* 0x0005e2000c901d52 */
[----:B------:R-:W-:Y:S01]  /*1f80*/  LOP3.LUT P4, RZ, R24, 0x2, RZ, 0xc0, !PT ;  /* 0x0000000218ff7812 */ /* 0x000fe2000788c0ff */
[----:B------:R-:W-:Y:S01]  /*1f90*/  IMAD R197, R197, 0x200, R10 ;  /* 0x00000200c5c57824 */ /* 0x000fe200078e020a */
[----:B------:R-:W-:Y:S01]  /*1fa0*/  SEL R10, RZ, 0x4, P1 ;  /* 0x00000004ff0a7807 */ /* 0x000fe20000800000 */
[----:B------:R3:W-:Y:S02]  /*1fb0*/  @P0 LDGSTS.E.BYPASS.LTC128B.128 [R199+0x7100], [R14.64], !P3 ;  /* 0x071000000ec70fae */ /* 0x0007e4000d901d52 */
[----:B------:R-:W-:Y:S01]  /*1fc0*/  IMAD.SHL.U32 R197, R197, 0x2, RZ ;  /* 0x00000002c5c57824 */ /* 0x000fe200078e00ff */
[----:B------:R-:W-:Y:S01]  /*1fd0*/  IADD3 R9, R10, R0, R9 ;  /* 0x000000000a097210 */ /* 0x000fe20007ffe009 */
[----:B------:R3:W-:Y:S01]  /*1fe0*/  @P0 LDGSTS.E.BYPASS.LTC128B.128 [R199+0x9100], [R14.64+0x80], !P2 ;  /* 0x091000800ec70fae */ /* 0x0007e2000d101d52 */
[----:B------:R-:W-:-:S02]  /*1ff0*/  IADD3 R0, -R8, UR9, -R5 ;  /* 0x0000000908007c10 */ /* 0x000fc4000fffe905 */
[----:B------:R-:W-:Y:S01]  /*2000*/  IADD3 R196, R197, 0x6120, RZ ;  /* 0x00006120c5c47810 */ /* 0x000fe20007ffe0ff */
[----:B------:R3:W-:Y:S01]  /*2010*/  @P0 LDGSTS.E.BYPASS.LTC128B.128 [R199+0xb100], [R14.64+0x100], !P1 ;  /* 0x0b1001000ec70fae */ /* 0x0007e2000c901d52 */
[----:B------:R-:W-:Y:S02]  /*2020*/  ISETP.LT.OR P6, PT, R0, 0x1, P3 ;  /* 0x000000010000780c */ /* 0x000fe40001fc1670 */
[----:B------:R-:W-:Y:S01]  /*2030*/  LOP3.LUT P5, RZ, R9, 0x2, RZ, 0xc0, !PT ;  /* 0x0000000209ff7812 */ /* 0x000fe200078ac0ff */
[----:B------:R-:W0:Y:S01]  /*2040*/  LDGDEPBAR ;  /* 0x00000000000079af */ /* 0x000e220000000000 */
[----:B--2---:R-:W-:Y:S02]  /*2050*/  IMAD.U32 R12, RZ, RZ, UR24 ;  /* 0x00000018ff0c7e24 */ /* 0x004fe4000f8e00ff */
[----:B------:R-:W-:Y:S02]  /*2060*/  IMAD.U32 R13, RZ, RZ, UR25 ;  /* 0x00000019ff0d7e24 */ /* 0x000fe4000f8e00ff */
[----:B------:R-:W-:Y:S01]  /*2070*/  IMAD.U32 R13, RZ, RZ, UR11 ;  /* 0x0000000bff0d7e24 */ /* 0x000fe2000f8e00ff */
[----:B------:R-:W-:Y:S01]  /*2080*/  LEA R11, P0, R12, R202, 0x6 ;  /* 0x000000ca0c0b7211 */ /* 0x000fe200078030ff */
[----:B------:R-:W-:-:S02]  /*2090*/  USHF.L.U32 UR11, UR4, 0x6, URZ ;  /* 0x00000006040b7899 */ /* 0x000fc4000800063f */
[----:B------:R-:W-:Y:S01]  /*20a0*/  @UP0 USHF.R.S32.HI UR4, URZ, 0x1f, UR5 ;  /* 0x0000001f3f040899 */ /* 0x000fe20008011405 */
[----:B------:R-:W-:Y:S02]  /*20b0*/  LEA.HI.X R10, R12, R207, R13, 0x6, P0 ;  /* 0x000000cf0c0a7211 */ /* 0x000fe400000f340d */
[----:B------:R-:W-:Y:S01]  /*20c0*/  IADD3 R12, R197, 0x6100, RZ ;  /* 0x00006100c50c7810 */ /* 0x000fe20007ffe0ff */
[----:B------:R-:W-:-:S04]  /*20d0*/  DEPBAR.LE SB0, 0x1 ;  /* 0x000080400000791a */ /* 0x000fc80000000000 */
[----:B------:R-:W-:-:S04]  /*20e0*/  DEPBAR.LE SB0, 0x0 ;  /* 0x000080000000791a */ /* 0x000fc80000000000 */
[----:B------:R-:W-:Y:S01]  /*20f0*/  BAR.SYNC.DEFER_BLOCKING 0x0 ;  /* 0x0000000000007b1d */ /* 0x000fe20000010000 */
[C---:B------:R-:W-:Y:S02]  /*2100*/  LEA R26, P0, R11.reuse, c[0x0][0x1f8], 0x1 ;  /* 0x00007e000b1a7a11 */ /* 0x040fe400078008ff */
[----:B------:R-:W-:Y:S02]  /*2110*/  @P4 IADD3 R196, R12, -0x20, RZ ;  /* 0xffffffe00cc44810 */ /* 0x000fe40007ffe0ff */
[----:B------:R-:W-:Y:S02]  /*2120*/  LEA.HI.X R27, R11, c[0x0][0x1fc], R10, 0x1, P0 ;  /* 0x00007f000b1b7a11 */ /* 0x000fe400000f0c0a */
[----:B------:R-:W-:Y:S02]  /*2130*/  IADD3 R76, P0, R26, UR11, RZ ;  /* 0x0000000b1a4c7c10 */ /* 0x000fe4000ff1e0ff */
[----:B------:R-:W-:Y:S02]  /*2140*/  LOP3.LUT P4, RZ, R9, 0x4, RZ, 0xc0, !PT ;  /* 0x0000000409ff7812 */ /* 0x000fe4000788c0ff */
[----:B------:R-:W-:-:S02]  /*2150*/  IADD3.X R77, R27, UR10, RZ, P0, !PT ;  /* 0x0000000a1b4d7c10 */ /* 0x000fc400087fe4ff */
[C---:B------:R-:W-:Y:S02]  /*2160*/  ISETP.LT.OR P0, PT, R0.reuse, 0x1, !P5 ;  /* 0x000000010000780c */ /* 0x040fe40006f01670 */
[----:B------:R-:W-:Y:S02]  /*2170*/  ISETP.LT.OR P5, PT, R0, 0x21, !P5 ;  /* 0x000000210000780c */ /* 0x000fe40006fa1670 */
[C---:B------:R-:W-:Y:S02]  /*2180*/  IADD3 R187, R196.reuse, 0x800, RZ ;  /* 0x00000800c4bb7810 */ /* 0x040fe40007ffe0ff */
[C---:B------:R-:W-:Y:S02]  /*2190*/  IADD3 R186, R196.reuse, 0x1000, RZ ;  /* 0x00001000c4ba7810 */ /* 0x040fe40007ffe0ff */
[C---:B------:R-:W-:Y:S02]  /*21a0*/  IADD3 R185, R196.reuse, 0x1800, RZ ;  /* 0x00001800c4b97810 */ /* 0x040fe40007ffe0ff */
[C---:B------:R-:W-:Y:S01]  /*21b0*/  IADD3 R183, R196.reuse, 0x2000, RZ ;  /* 0x00002000c4b77810 */ /* 0x040fe20007ffe0ff */
[----:B------:R-:W-:Y:S01]  /*21c0*/  LDSM.16.M88.4 R44, [R198+0xc100] ;  /* 0x00c10000c62c783b */ /* 0x000fe20000000200 */
[----:B------:R-:W-:-:S02]  /*21d0*/  IADD3 R182, R196, 0x2800, RZ ;  /* 0x00002800c4b67810 */ /* 0x000fc40007ffe0ff */
[C---:B------:R-:W-:Y:S01]  /*21e0*/  IADD3 R181, R196.reuse, 0x3000, RZ ;  /* 0x00003000c4b57810 */ /* 0x040fe20007ffe0ff */
[----:B------:R-:W2:Y:S01]  /*21f0*/  LDSM.16.M88.4 R52, [R197+0x7100] ;  /* 0x00710000c534783b */ /* 0x000ea20000000200 */
[C---:B------:R-:W-:Y:S02]  /*2200*/  IADD3 R180, R196.reuse, 0x3800, RZ ;  /* 0x00003800c4b47810 */ /* 0x040fe40007ffe0ff */
[C---:B------:R-:W-:Y:S01]  /*2210*/  IADD3 R179, R196.reuse, 0x4000, RZ ;  /* 0x00004000c4b37810 */ /* 0x040fe20007ffe0ff */
[----:B-1----:R-:W1:Y:S01]  /*2220*/  LDSM.16.M88.4 R16, [R197+0x6100] ;  /* 0x00610000c510783b */ /* 0x002e620000000200 */
[C---:B------:R-:W-:Y:S02]  /*2230*/  IADD3 R178, R196.reuse, 0x4800, RZ ;  /* 0x00004800c4b27810 */ /* 0x040fe40007ffe0ff */
[C---:B------:R-:W-:Y:S01]  /*2240*/  IADD3 R177, R196.reuse, 0x5000, RZ ;  /* 0x00005000c4b17810 */ /* 0x040fe20007ffe0ff */
[----:B------:R-:W5:Y:S01]  /*2250*/  LDSM.16.M88.4 R60, [R197+0x6900] ;  /* 0x00690000c53c783b */ /* 0x000f620000000200 */
[----:B------:R-:W-:-:S03]  /*2260*/  IADD3 R176, R196, 0x5800, RZ ;  /* 0x00005800c4b07810 */ /* 0x000fc60007ffe0ff */
[----:B------:R-:W4:Y:S04]  /*2270*/  LDSM.16.M88.4 R68, [R197+0x7900] ;  /* 0x00790000c544783b */ /* 0x000f280000000200 */
[----:B---3--:R-:W-:Y:S04]  /*2280*/  LDSM.16.M88.4 R12, [R194+0xc100] ;  /* 0x00c10000c20c783b */ /* 0x008fe80000000200 */
[----:B------:R-:W3:Y:S04]  /*2290*/  LDSM.16.M88.4 R8, [R196+0x1000] ;  /* 0x00100000c408783b */ /* 0x000ee80000000200 */
[----:B------:R-:W3:Y:S04]  /*22a0*/  LDSM.16.M88.4 R36, [R196] ;  /* 0x00000000c424783b */ /* 0x000ee80000000200 */
[----:B------:R-:W3:Y:S04]  /*22b0*/  LDSM.16.M88.4 R32, [R196+0x800] ;  /* 0x00080000c420783b */ /* 0x000ee80000000200 */
[----:B------:R-:W3:Y:S04]  /*22c0*/  LDSM.16.M88.4 R28, [R196+0x1800] ;  /* 0x00180000c41c783b */ /* 0x000ee80000000200 */
[----:B------:R-:W-:Y:S01]  /*22d0*/  @!PT LDS RZ, [RZ] ;  /* 0x00000000fffff984 */ /* 0x000fe20000000800 */
[----:B------:R-:W-:Y:S01]  /*22e0*/  @!PT LDS RZ, [RZ] ;  /* 0x00000000fffff984 */ /* 0x000fe20000000800 */
[----:B------:R-:W-:Y:S01]  /*22f0*/  @!PT LDS RZ, [RZ] ;  /* 0x00000000fffff984 */ /* 0x000fe20000000800 */
[----:B------:R3:W-:Y:S01]  /*2300*/  LDGSTS.E.BYPASS.LTC128B.128 [R199+0x100], [R26.64], !P6 ;  /* 0x001000001ac77fae */ /* 0x0007e2000f101d52 */
[----:B------:R-:W-:-:S02]  /*2310*/  ISETP.LT.OR P6, PT, R0, 0x1, !P4 ;  /* 0x000000010000780c */ /* 0x000fc400067c1670 */
[----:B------:R-:W-:Y:S01]  /*2320*/  ISETP.LT.OR P4, PT, R0, 0x21, !P4 ;  /* 0x000000210000780c */ /* 0x000fe20006781670 */
[----:B--2---:R-:W-:Y:S01]  /*2330*/  HMMA.16816.F32.BF16 R56, R44, R52, RZ ;  /* 0x000000342c38723c */ /* 0x004fe200000418ff */
[----:B------:R3:W-:Y:S01]  /*2340*/  LDGSTS.E.BYPASS.LTC128B.128 [R199+0x2100], [R26.64+0x80], !P0 ;  /* 0x021000801ac77fae */ /* 0x0007e2000c101d52 */
[----:B------:R-:W-:-:S06]  /*2350*/  LOP3.LUT P0, RZ, R24, 0x4, RZ, 0xc0, !PT ;  /* 0x0000000418ff7812 */ /* 0x000fcc000780c0ff */
[----:B------:R-:W-:Y:S02]  /*2360*/  HMMA.16816.F32.BF16 R52, R44, R54, RZ ;  /* 0x000000362c34723c */ /* 0x000fe400000418ff */
[----:B------:R3:W-:Y:S01]  /*2370*/  LDGSTS.E.BYPASS.LTC128B.128 [R199+0x4100], [R26.64+0x100], !P6 ;  /* 0x041001001ac77fae */ /* 0x0007e2000f101d52 */
[----:B------:R-:W-:Y:S01]  /*2380*/  ISETP.LT.OR P6, PT, R0, 0x21, P3 ;  /* 0x000000210000780c */ /* 0x000fe20001fc1670 */
[----:B------:R-:W-:-:S04]  /*2390*/  IMAD.MOV.U32 R0, RZ, RZ, 0x40 ;  /* 0x00000040ff007424 */ /* 0x000fc800078e00ff */
[----:B-1--4-:R-:W-:Y:S01]  /*23a0*/  HMMA.16816.F32.BF16 R20, R44, R16, RZ ;  /* 0x000000102c14723c */ /* 0x012fe200000418ff */
[----:B------:R-:W-:-:S05]  /*23b0*/  SEL R0, R0, 0xffffffc0, !P0 ;  /* 0xffffffc000007807 */ /* 0x000fca0004000000 */
[----:B------:R-:W-:Y:S02]  /*23c0*/  IMAD.IADD R192, R197, 0x1, R0 ;  /* 0x00000001c5c07824 */ /* 0x000fe400078e0200 */
[C---:B------:R-:W-:Y:S01]  /*23d0*/  HMMA.16816.F32.BF16 R16, R44.reuse, R18, RZ ;  /* 0x000000122c10723c */ /* 0x040fe200000418ff */
[----:B------:R1:W-:Y:S01]  /*23e0*/  LDGSTS.E.BYPASS.LTC128B.128 [R199+0x1100], [R76.64], !P6 ;  /* 0x011000004cc77fae */ /* 0x0003e2000f101d52 */
[----:B------:R-:W-:Y:S01]  /*23f0*/  IMAD.IADD R184, R0, 0x1, R196 ;  /* 0x0000000100b87824 */ /* 0x000fe200078e02c4 */
[----:B------:R-:W-:Y:S02]  /*2400*/  SHF.R.S32.HI R0, RZ, 0x1f, R85 ;  /* 0x0000001fff007819 */ /* 0x000fe40000011455 */
[----:B------:R1:W-:Y:S01]  /*2410*/  LDGSTS.E.BYPASS.LTC128B.128 [R199+0x3100], [R76.64+0x80], !P5 ;  /* 0x031000804cc77fae */ /* 0x0003e2000e901d52 */
[----:B------:R-:W-:Y:S02]  /*2420*/  PLOP3.LUT P5, PT, PT, PT, UP0, 0x80, 0x0 ;  /* 0x000000000000781c */ /* 0x000fe40003faf008 */
[----:B-----5:R-:W-:Y:S01]  /*2430*/  HMMA.16816.F32.BF16 R64, R44, R60, RZ ;  /* 0x0000003c2c40723c */ /* 0x020fe200000418ff */
[----:B------:R1:W-:Y:S01]  /*2440*/  LDGSTS.E.BYPASS.LTC128B.128 [R199+0x5100], [R76.64+0x100], !P4 ;  /* 0x051001004cc77fae */ /* 0x0003e2000e101d52 */
[----:B------:R-:W-:-:S02]  /*2450*/  LEA.HI R0, R0, R85, RZ, 0x3 ;  /* 0x0000005500007211 */ /* 0x000fc400078f18ff */
[----:B------:R-:W-:Y:S01]  /*2460*/  PLOP3.LUT P4, PT, PT, PT, UP2, 0x80, 0x0 ;  /* 0x000000000000781c */ /* 0x000fe20003f8f028 */
[----:B------:R-:W-:Y:S01]  /*2470*/  LDSM.16.M88.4 R40, [R193+0xc100] ;  /* 0x00c10000c128783b */ /* 0x000fe20000000200 */
[----:B------:R-:W-:Y:S02]  /*2480*/  LOP3.LUT R0, R0, 0xffffff8, RZ, 0xc0, !PT ;  /* 0x0ffffff800007812 */ /* 0x000fe400078ec0ff */
[C---:B------:R-:W-:Y:S01]  /*2490*/  HMMA.16816.F32.BF16 R60, R44.reuse, R62, RZ ;  /* 0x0000003e2c3c723c */ /* 0x040fe200000418ff */
[----:B---3--:R-:W2:Y:S02]  /*24a0*/  LDSM.16.M88.4 R24, [R192+0x6100] ;  /* 0x00610000c018783b */ /* 0x008ea40000000200 */
[----:B------:R-:W-:Y:S02]  /*24b0*/  IMAD.IADD R85, R85, 0x1, -R0 ;  /* 0x0000000155557824 */ /* 0x000fe400078e0a00 */
[----:B------:R-:W-:Y:S03]  /*24c0*/  LDSM.16.M88.4 R72, [R192+0x6900] ;  /* 0x00690000c048783b */ /* 0x000fe60000000200 */
[C---:B------:R-:W-:Y:S01]  /*24d0*/  HMMA.16816.F32.BF16 R48, R44.reuse, R68, RZ ;  /* 0x000000442c30723c */ /* 0x040fe200000418ff */
[----:B------:R-:W-:Y:S04]  /*24e0*/  LDSM.16.M88.4 R80, [R198+0x10100] ;  /* 0x01010000c650783b */ /* 0x000fe80000000200 */
[----:B------:R-:W0:Y:S03]  /*24f0*/  LDGDEPBAR ;  /* 0x00000000000079af */ /* 0x000e260000000000 */
[----:B------:R-:W-:Y:S01]  /*2500*/  HMMA.16816.F32.BF16 R44, R44, R70, RZ ;  /* 0x000000462c2c723c */ /* 0x000fe200000418ff */
[----:B------:R-:W-:Y:S04]  /*2510*/  LDSM.16.M88.4 R68, [R192+0x7900] ;  /* 0x00790000c044783b */ /* 0x000fe80000000200 */
[----:B-1----:R-:W-:Y:S03]  /*2520*/  LDSM.16.M88.4 R76, [R197+0x8900] ;  /* 0x00890000c54c783b */ /* 0x002fe60000000200 */
[C---:B------:R-:W-:Y:S08]  /*2530*/  HMMA.16816.F32.BF16 R56, R12.reuse, R8, R56 ;  /* 0x000000080c38723c */ /* 0x040ff00000041838 */
[C---:B------:R-:W-:Y:S01]  /*2540*/  HMMA.16816.F32.BF16 R52, R12.reuse, R10, R52 ;  /* 0x0000000a0c34723c */ /* 0x040fe20000041834 */
[----:B------:R-:W1:Y:S07]  /*2550*/  LDSM.16.M88.4 R8, [R192+0x7100] ;  /* 0x00710000c008783b */ /* 0x000e6e0000000200 */
        /* <DEDUP_REMOVED lines=8> */
[----:B------:R-:W3:Y:S04]  /*25e0*/  LDSM.16.M88.4 R12, [R191+0xc100] ;  /* 0x00c10000bf0c783b */ /* 0x000ee80000000200 */
[----:B------:R-:W-:Y:S03]  /*25f0*/  LDSM.16.M88.4 R28, [R184+0x1000] ;  /* 0x00100000b81c783b */ /* 0x000fe60000000200 */
[C---:B--2---:R-:W-:Y:S08]  /*2600*/  HMMA.16816.F32.BF16 R20, R40.reuse, R24, R20 ;  /* 0x000000182814723c */ /* 0x044ff00000041814 */
[C---:B------:R-:W-:Y:S01]  /*2610*/  HMMA.16816.F32.BF16 R16, R40.reuse, R26, R16 ;  /* 0x0000001a2810723c */ /* 0x040fe20000041810 */
[----:B------:R-:W2:Y:S07]  /*2620*/  LDSM.16.M88.4 R24, [R184+0x1800] ;  /* 0x00180000b818783b */ /* 0x000eae0000000200 */
[C---:B-1----:R-:W-:Y:S08]  /*2630*/  HMMA.16816.F32.BF16 R56, R40.reuse, R8, R56 ;  /* 0x000000082838723c */ /* 0x042ff00000041838 */
[C---:B------:R-:W-:Y:S01]  /*2640*/  HMMA.16816.F32.BF16 R52, R40.reuse, R10, R52 ;  /* 0x0000000a2834723c */ /* 0x040fe20000041834 */
[----:B------:R-:W1:Y:S07]  /*2650*/  LDSM.16.M88.4 R8, [R197+0x8100] ;  /* 0x00810000c508783b */ /* 0x000e6e0000000200 */
[C---:B------:R-:W-:Y:S08]  /*2660*/  HMMA.16816.F32.BF16 R64, R40.reuse, R72, R64 ;  /* 0x000000482840723c */ /* 0x040ff00000041840 */
[C---:B------:R-:W-:Y:S01]  /*2670*/  HMMA.16816.F32.BF16 R60, R40.reuse, R74, R60 ;  /* 0x0000004a283c723c */ /* 0x040fe2000004183c */
[----:B------:R-:W-:Y:S07]  /*2680*/  LDSM.16.M88.4 R72, [R197+0x9100] ;  /* 0x00910000c548783b */ /* 0x000fee0000000200 */
[C---:B------:R-:W-:Y:S08]  /*2690*/  HMMA.16816.F32.BF16 R48, R40.reuse, R68, R48 ;  /* 0x000000442830723c */ /* 0x040ff00000041830 */
[----:B------:R-:W-:Y:S01]  /*26a0*/  HMMA.16816.F32.BF16 R44, R40, R70, R44 ;  /* 0x00000046282c723c */ /* 0x000fe2000004182c */
[----:B------:R-:W4:Y:S04]  /*26b0*/  LDSM.16.M88.4 R68, [R197+0x9900] ;  /* 0x00990000c544783b */ /* 0x000f280000000200 */
[----:B------:R-:W-:Y:S03]  /*26c0*/  LDSM.16.M88.4 R40, [R194+0x10100] ;  /* 0x01010000c228783b */ /* 0x000fe60000000200 */
[C---:B---3--:R-:W-:Y:S08]  /*26d0*/  HMMA.16816.F32.BF16 R20, R12.reuse, R36, R20 ;  /* 0x000000240c14723c */ /* 0x048ff00000041814 */
[C---:B------:R-:W-:Y:S01]  /*26e0*/  HMMA.16816.F32.BF16 R16, R12.reuse, R38, R16 ;  /* 0x000000260c10723c */ /* 0x040fe20000041810 */
[----:B------:R-:W3:Y:S07]  /*26f0*/  LDSM.16.M88.4 R36, [R196+0x2000] ;  /* 0x00200000c424783b */ /* 0x000eee0000000200 */
[C---:B------:R-:W-:Y:S08]  /*2700*/  HMMA.16816.F32.BF16 R64, R12.reuse, R32, R64 ;  /* 0x000000200c40723c */ /* 0x040ff00000041840 */
[C---:B------:R-:W-:Y:S01]  /*2710*/  HMMA.16816.F32.BF16 R60, R12.reuse, R34, R60 ;  /* 0x000000220c3c723c */ /* 0x040fe2000004183c */
[----:B------:R-:W5:Y:S07]  /*2720*/  LDSM.16.M88.4 R32, [R196+0x2800] ;  /* 0x00280000c420783b */ /* 0x000f6e0000000200 */
[C---:B--2---:R-:W-:Y:S08]  /*2730*/  HMMA.16816.F32.BF16 R48, R12.reuse, R24, R48 ;  /* 0x000000180c30723c */ /* 0x044ff00000041830 */
[C---:B------:R-:W-:Y:S01]  /*2740*/  HMMA.16816.F32.BF16 R44, R12.reuse, R26, R44 ;  /* 0x0000001a0c2c723c */ /* 0x040fe2000004182c */
[----:B------:R-:W2:Y:S07]  /*2750*/  LDSM.16.M88.4 R24, [R196+0x3800] ;  /* 0x00380000c418783b */ /* 0x000eae0000000200 */
[C---:B------:R-:W-:Y:S08]  /*2760*/  HMMA.16816.F32.BF16 R56, R12.reuse, R28, R56 ;  /* 0x0000001c0c38723c */ /* 0x040ff00000041838 */
[----:B------:R-:W-:Y:S01]  /*2770*/  HMMA.16816.F32.BF16 R52, R12, R30, R52 ;  /* 0x0000001e0c34723c */ /* 0x000fe20000041834 */
[----:B------:R-:W2:Y:S04]  /*2780*/  LDSM.16.M88.4 R28, [R196+0x3000] ;  /* 0x00300000c41c783b */ /* 0x000ea80000000200 */
[----:B------:R-:W-:Y:S03]  /*2790*/  LDSM.16.M88.4 R12, [R193+0x10100] ;  /* 0x01010000c10c783b */ /* 0x000fe60000000200 */
[C---:B-1----:R-:W-:Y:S08]  /*27a0*/  HMMA.16816.F32.BF16 R20, R80.reuse, R8, R20 ;  /* 0x000000085014723c */ /* 0x042ff00000041814 */
[C---:B------:R-:W-:Y:S01]  /*27b0*/  HMMA.16816.F32.BF16 R16, R80.reuse, R10, R16 ;  /* 0x0000000a5010723c */ /* 0x040fe20000041810 */
[----:B------:R-:W1:Y:S07]  /*27c0*/  LDSM.16.M88.4 R8, [R192+0x8100] ;  /* 0x00810000c008783b */ /* 0x000e6e0000000200 */
[C---:B------:R-:W-:Y:S08]  /*27d0*/  HMMA.16816.F32.BF16 R64, R80.reuse, R76, R64 ;  /* 0x0000004c5040723c */ /* 0x040ff00000041840 */
[C---:B------:R-:W-:Y:S08]  /*27e0*/  HMMA.16816.F32.BF16 R60, R80.reuse, R78, R60 ;  /* 0x0000004e503c723c */ /* 0x040ff0000004183c */
[C---:B----4-:R-:W-:Y:S08]  /*27f0*/  HMMA.16816.F32.BF16 R48, R80.reuse, R68, R48 ;  /* 0x000000445030723c */ /* 0x050ff00000041830 */
[C---:B------:R-:W-:Y:S01]  /*2800*/  HMMA.16816.F32.BF16 R44, R80.reuse, R70, R44 ;  /* 0x00000046502c723c */ /* 0x040fe2000004182c */
[----:B------:R-:W-:Y:S07]  /*2810*/  LDSM.16.M88.4 R68, [R192+0x9100] ;  /* 0x00910000c044783b */ /* 0x000fee0000000200 */
[C---:B------:R-:W-:Y:S08]  /*2820*/  HMMA.16816.F32.BF16 R56, R80.reuse, R72, R56 ;  /* 0x000000485038723c */ /* 0x040ff00000041838 */
[----:B------:R-:W-:Y:S08]  /*2830*/  HMMA.16816.F32.BF16 R52, R80, R74, R52 ;  /* 0x0000004a5034723c */ /* 0x000ff00000041834 */
[C---:B---3--:R-:W-:Y:S08]  /*2840*/  HMMA.16816.F32.BF16 R20, R40.reuse, R36, R20 ;  /* 0x000000242814723c */ /* 0x048ff00000041814 */
[C---:B------:R-:W-:Y:S01]  /*2850*/  HMMA.16816.F32.BF16 R16, R40.reuse, R38, R16 ;  /* 0x000000262810723c */ /* 0x040fe20000041810 */
[----:B------:R-:W3:Y:S07]  /*2860*/  LDSM.16.M88.4 R36, [R192+0x8900] ;  /* 0x00890000c024783b */ /* 0x000eee0000000200 */
[C---:B-----5:R-:W-:Y:S08]  /*2870*/  HMMA.16816.F32.BF16 R64, R40.reuse, R32, R64 ;  /* 0x000000202840723c */ /* 0x060ff00000041840 */
[C---:B------:R-:W-:Y:S01]  /*2880*/  HMMA.16816.F32.BF16 R60, R40.reuse, R34, R60 ;  /* 0x00000022283c723c */ /* 0x040fe2000004183c */
[----:B------:R-:W-:Y:S07]  /*2890*/  LDSM.16.M88.4 R32, [R184+0x2800] ;  /* 0x00280000b820783b */ /* 0x000fee0000000200 */
[C---:B--2---:R-:W-:Y:S08]  /*28a0*/  HMMA.16816.F32.BF16 R48, R40.reuse, R24, R48 ;  /* 0x000000182830723c */ /* 0x044ff00000041830 */
[C---:B------:R-:W-:Y:S01]  /*28b0*/  HMMA.16816.F32.BF16 R44, R40.reuse, R26, R44 ;  /* 0x0000001a282c723c */ /* 0x040fe2000004182c */
[----:B------:R-:W2:Y:S07]  /*28c0*/  LDSM.16.M88.4 R24, [R192+0x9900] ;  /* 0x00990000c018783b */ /* 0x000eae0000000200 */
[C---:B------:R-:W-:Y:S08]  /*28d0*/  HMMA.16816.F32.BF16 R56, R40.reuse, R28, R56 ;  /* 0x0000001c2838723c */ /* 0x040ff00000041838 */
[----:B------:R-:W-:Y:S01]  /*28e0*/  HMMA.16816.F32.BF16 R52, R40, R30, R52 ;  /* 0x0000001e2834723c */ /* 0x000fe20000041834 */
[----:B------:R-:W-:Y:S04]  /*28f0*/  LDSM.16.M88.4 R28, [R191+0x10100] ;  /* 0x01010000bf1c783b */ /* 0x000fe80000000200 */
[----:B------:R-:W-:Y:S03]  /*2900*/  LDSM.16.M88.4 R40, [R184+0x3000] ;  /* 0x00300000b828783b */ /* 0x000fe60000000200 */
[C---:B-1----:R-:W-:Y:S08]  /*2910*/  HMMA.16816.F32.BF16 R20, R12.reuse, R8, R20 ;  /* 0x000000080c14723c */ /* 0x042ff00000041814 */
[C---:B------:R-:W-:Y:S01]  /*2920*/  HMMA.16816.F32.BF16 R16, R12.reuse, R10, R16 ;  /* 0x0000000a0c10723c */ /* 0x040fe20000041810 */
[----:B------:R-:W1:Y:S07]  /*2930*/  LDSM.16.M88.4 R8, [R184+0x2000] ;  /* 0x00200000b808783b */ /* 0x000e6e0000000200 */
[C---:B---3--:R-:W-:Y:S08]  /*2940*/  HMMA.16816.F32.BF16 R64, R12.reuse, R36, R64 ;  /* 0x000000240c40723c */ /* 0x048ff00000041840 */
[C---:B------:R-:W-:Y:S01]  /*2950*/  HMMA.16816.F32.BF16 R60, R12.reuse, R38, R60 ;  /* 0x000000260c3c723c */ /* 0x040fe2000004183c */
[----:B------:R-:W3:Y:S07]  /*2960*/  LDSM.16.M88.4 R36, [R184+0x3800] ;  /* 0x00380000b824783b */ /* 0x000eee0000000200 */
[C---:B--2---:R-:W-:Y:S08]  /*2970*/  HMMA.16816.F32.BF16 R48, R12.reuse, R24, R48 ;  /* 0x000000180c30723c */ /* 0x044ff00000041830 */
[C---:B------:R-:W-:Y:S01]  /*2980*/  HMMA.16816.F32.BF16 R44, R12.reuse, R26, R44 ;  /* 0x0000001a0c2c723c */ /* 0x040fe2000004182c */
[----:B------:R-:W-:Y:S07]  /*2990*/  LDSM.16.M88.4 R24, [R197+0xb100] ;  /* 0x00b10000c518783b */ /* 0x000fee0000000200 */
[C---:B------:R-:W-:Y:S08]  /*29a0*/  HMMA.16816.F32.BF16 R56, R12.reuse, R68, R56 ;  /* 0x000000440c38723c */ /* 0x040ff00000041838 */
[----:B------:R-:W-:Y:S01]  /*29b0*/  HMMA.16816.F32.BF16 R72, R12, R70, R52 ;  /* 0x000000460c48723c */ /* 0x000fe20000041834 */
[----:B------:R-:W-:Y:S04]  /*29c0*/  LDSM.16.M88.4 R68, [R198+0x14100] ;  /* 0x01410000c644783b */ /* 0x000fe80000000200 */
[----:B------:R-:W2:Y:S03]  /*29d0*/  LDSM.16.M88.4 R52, [R197+0xa100] ;  /* 0x00a10000c534783b */ /* 0x000ea60000000200 */
[C---:B-1----:R-:W-:Y:S01]  /*29e0*/  HMMA.16816.F32.BF16 R20, R28.reuse, R8, R20 ;  /* 0x000000081c14723c */ /* 0x042fe20000041814 */
[----:B------:R-:W-:Y:S07]  /*29f0*/  LDSM.16.M88.4 R12, [R197+0xa900] ;  /* 0x00a90000c50c783b */ /* 0x000fee0000000200 */
[C---:B------:R-:W-:Y:S01]  /*2a00*/  HMMA.16816.F32.BF16 R16, R28.reuse, R10, R16 ;  /* 0x0000000a1c10723c */ /* 0x040fe20000041810 */
[----:B------:R-:W1:Y:S07]  /*2a10*/  LDSM.16.M88.4 R8, [R197+0xb900] ;  /* 0x00b90000c508783b */ /* 0x000e6e0000000200 */
[C---:B---3--:R-:W-:Y:S08]  /*2a20*/  HMMA.16816.F32.BF16 R48, R28.reuse, R36, R48 ;  /* 0x000000241c30723c */ /* 0x048ff00000041830 */
[C---:B------:R-:W-:Y:S01]  /*2a30*/  HMMA.16816.F32.BF16 R44, R28.reuse, R38, R44 ;  /* 0x000000261c2c723c */ /* 0x040fe2000004182c */
[----:B------:R-:W-:Y:S07]  /*2a40*/  LDSM.16.M88.4 R36, [R196+0x4800] ;  /* 0x00480000c424783b */ /* 0x000fee0000000200 */
[C---:B------:R-:W-:Y:S08]  /*2a50*/  HMMA.16816.F32.BF16 R64, R28.reuse, R32, R64 ;  /* 0x000000201c40723c */ /* 0x040ff00000041840 */
[C---:B------:R-:W-:Y:S01]  /*2a60*/  HMMA.16816.F32.BF16 R60, R28.reuse, R34, R60 ;  /* 0x000000221c3c723c */ /* 0x040fe2000004183c */
[----:B------:R-:W-:Y:S07]  /*2a70*/  LDSM.16.M88.4 R32, [R194+0x14100] ;  /* 0x01410000c220783b */ /* 0x000fee0000000200 */
[C---:B------:R-:W-:Y:S08]  /*2a80*/  HMMA.16816.F32.BF16 R56, R28.reuse, R40, R56 ;  /* 0x000000281c38723c */ /* 0x040ff00000041838 */
[----:B------:R-:W-:Y:S01]  /*2a90*/  HMMA.16816.F32.BF16 R72, R28, R42, R72 ;  /* 0x0000002a1c48723c */ /* 0x000fe20000041848 */
[----:B------:R-:W3:Y:S04]  /*2aa0*/  LDSM.16.M88.4 R28, [R196+0x4000] ;  /* 0x00400000c41c783b */ /* 0x000ee80000000200 */
[----:B------:R-:W4:Y:S03]  /*2ab0*/  LDSM.16.M88.4 R40, [R196+0x5800] ;  /* 0x00580000c428783b */ /* 0x000f260000000200 */
[C---:B--2---:R-:W-:Y:S08]  /*2ac0*/  HMMA.16816.F32.BF16 R20, R68.reuse, R52, R20 ;  /* 0x000000344414723c */ /* 0x044ff00000041814 */
[C---:B------:R-:W-:Y:S01]  /*2ad0*/  HMMA.16816.F32.BF16 R16, R68.reuse, R54, R16 ;  /* 0x000000364410723c */ /* 0x040fe20000041810 */
[----:B------:R-:W2:Y:S07]  /*2ae0*/  LDSM.16.M88.4 R52, [R196+0x5000] ;  /* 0x00500000c434783b */ /* 0x000eae0000000200 */
        /* <DEDUP_REMOVED lines=16> */
[C---:B------:R-:W-:Y:S08]  /*2bf0*/  HMMA.16816.F32.BF16 R64, R32.reuse, R36, R64 ;  /* 0x000000242040723c */ /* 0x040ff00000041840 */
[C---:B------:R-:W-:Y:S01]  /*2c00*/  HMMA.16816.F32.BF16 R60, R32.reuse, R38, R60 ;  /* 0x00000026203c723c */ /* 0x040fe2000004183c */
[----:B------:R-:W-:Y:S07]  /*2c10*/  LDSM.16.M88.4 R36, [R184+0x4000] ;  /* 0x00400000b824783b */ /* 0x000fee0000000200 */
[----:B------:R-:W-:Y:S01]  /*2c20*/  HMMA.16816.F32.BF16 R72, R32, R54, R72 ;  /* 0x000000362048723c */ /* 0x000fe20000041848 */
[----:B------:R-:W-:Y:S04]  /*2c30*/  LDSM.16.M88.4 R32, [R191+0x14100] ;  /* 0x01410000bf20783b */ /* 0x000fe80000000200 */
[----:B------:R-:W-:Y:S03]  /*2c40*/  LDSM.16.M88.4 R52, [R184+0x4800] ;  /* 0x00480000b834783b */ /* 0x000fe60000000200 */
[C---:B-1----:R-:W-:Y:S08]  /*2c50*/  HMMA.16816.F32.BF16 R20, R24.reuse, R12, R20 ;  /* 0x0000000c1814723c */ /* 0x042ff00000041814 */
[C---:B------:R-:W-:Y:S01]  /*2c60*/  HMMA.16816.F32.BF16 R16, R24.reuse, R14, R16 ;  /* 0x0000000e1810723c */ /* 0x040fe20000041810 */
[----:B------:R-:W1:Y:S07]  /*2c70*/  LDSM.16.M88.4 R12, [R184+0x5000] ;  /* 0x00500000b80c783b */ /* 0x000e6e0000000200 */
[C---:B---3--:R-:W-:Y:S08]  /*2c80*/  HMMA.16816.F32.BF16 R56, R24.reuse, R28, R56 ;  /* 0x0000001c1838723c */ /* 0x048ff00000041838 */
[C---:B------:R-:W-:Y:S08]  /*2c90*/  HMMA.16816.F32.BF16 R64, R24.reuse, R8, R64 ;  /* 0x000000081840723c */ /* 0x040ff00000041840 */
[----:B------:R-:W-:Y:S01]  /*2ca0*/  HMMA.16816.F32.BF16 R60, R24, R10, R60 ;  /* 0x0000000a183c723c */ /* 0x000fe2000004183c */
[----:B------:R-:W2:Y:S01]  /*2cb0*/  LDSM.16.M88.4 R8, [R184+0x5800] ;  /* 0x00580000b808783b */ /* 0x000ea20000000200 */
[----:B------:R-:W-:-:S06]  /*2cc0*/  DEPBAR.LE SB0, 0x0 ;  /* 0x000080000000791a */ /* 0x000fcc0000000000 */
[C---:B------:R-:W-:Y:S08]  /*2cd0*/  HMMA.16816.F32.BF16 R72, R24.reuse, R30, R72 ;  /* 0x0000001e1848723c */ /* 0x040ff00000041848 */
[C---:B----4-:R-:W-:Y:S08]  /*2ce0*/  HMMA.16816.F32.BF16 R48, R24.reuse, R40, R48 ;  /* 0x000000281830723c */ /* 0x050ff00000041830 */
[----:B------:R-:W-:Y:S07]  /*2cf0*/  HMMA.16816.F32.BF16 R44, R24, R42, R44 ;  /* 0x0000002a182c723c */ /* 0x000fee000004182c */
[----:B------:R-:W-:Y:S01]  /*2d00*/  LEA.HI R25, R87, R6, RZ, 0x2 ;  /* 0x0000000657197211 */ /* 0x000fe200078f10ff */
[----:B-1----:R-:W-:Y:S01]  /*2d10*/  HMMA.16816.F32.BF16 R56, R32, R12, R56 ;  /* 0x0000000c2038723c */ /* 0x002fe20000041838 */
[----:B------:R-:W-:-:S02]  /*2d20*/  LOP3.LUT R27, R84, 0xffffffe0, RZ, 0xc0, !PT ;  /* 0xffffffe0541b7812 */ /* 0x000fc400078ec0ff */
[----:B------:R-:W-:-:S03]  /*2d30*/  LOP3.LUT R25, R25, 0xfffffffc, RZ, 0xc0, !PT ;  /* 0xfffffffc19197812 */ /* 0x000fc600078ec0ff */
[C---:B------:R-:W-:Y:S02]  /*2d40*/  IMAD.IADD R24, R6.reuse, 0x1, -R27 ;  /* 0x0000000106187824 */ /* 0x040fe400078e0a1b */
[----:B------:R-:W-:Y:S01]  /*2d50*/  @P5 IMAD.WIDE.U32 R26, R7, UR5, R210 ;  /* 0x00000005071a5c25 */ /* 0x000fe2000f8e00d2 */
[----:B------:R-:W-:Y:S01]  /*2d60*/  @UP0 UIMAD UR5, UR21, UR5, URZ ;  /* 0x00000005150502a4 */ /* 0x000fe2000f8e023f */
[C---:B------:R-:W-:Y:S01]  /*2d70*/  HMMA.16816.F32.BF16 R72, R32.reuse, R14, R72 ;  /* 0x0000000e2048723c */ /* 0x040fe20000041848 */
[----:B------:R-:W-:Y:S01]  /*2d80*/  SHF.R.S32.HI R7, RZ, 0x1f, R24 ;  /* 0x0000001fff077819 */ /* 0x000fe20000011418 */
[----:B------:R-:W-:Y:S01]  /*2d90*/  IMAD.IADD R25, R6, 0x1, -R25 ;  /* 0x0000000106197824 */ /* 0x000fe200078e0a19 */
[----:B------:R-:W-:Y:S01]  /*2da0*/  @UP0 UIMAD UR4, UR4, UR22, UR5 ;  /* 0x00000016040402a4 */ /* 0x000fe2000f8e0205 */
[----:B------:R-:W-:Y:S02]  /*2db0*/  @P5 LEA R12, P0, R26, c[0x0][0x1c8], 0x1 ;  /* 0x000072001a0c5a11 */ /* 0x000fe400078008ff */
[----:B------:R-:W-:Y:S01]  /*2dc0*/  LEA.HI R0, R7, R24, RZ, 0x2 ;  /* 0x0000001807007211 */ /* 0x000fe200078f10ff */
[----:B------:R-:W-:Y:S01]  /*2dd0*/  IMAD.U32 R15, RZ, RZ, UR12 ;  /* 0x0000000cff0f7e24 */ /* 0x000fe2000f8e00ff */
[----:B------:R-:W-:Y:S01]  /*2de0*/  LEA.HI R28, R25, R25, RZ, 0x1 ;  /* 0x00000019191c7211 */ /* 0x000fe200078f08ff */
[----:B--2---:R-:W-:Y:S01]  /*2df0*/  HMMA.16816.F32.BF16 R48, R32, R8, R48 ;  /* 0x000000082030723c */ /* 0x004fe20000041830 */
[----:B------:R-:W-:-:S02]  /*2e00*/  LEA.HI.SX32 R6, R0, UR7, 0x1e ;  /* 0x0000000700067c11 */ /* 0x000fc4000f8ff2ff */
[----:B------:R-:W-:Y:S02]  /*2e10*/  LOP3.LUT R28, R28, 0x1ffffffe, RZ, 0xc0, !PT ;  /* 0x1ffffffe1c1c7812 */ /* 0x000fe400078ec0ff */
[----:B------:R-:W-:Y:S01]  /*2e20*/  @P5 IADD3 R7, R27, UR4, RZ ;  /* 0x000000041b075c10 */ /* 0x000fe2000fffe0ff */
[----:B------:R-:W-:Y:S02]  /*2e30*/  IMAD R85, R85, 0x10, R6 ;  /* 0x0000001055557824 */ /* 0x000fe400078e0206 */
[----:B------:R-:W-:Y:S01]  /*2e40*/  IMAD.IADD R28, R25, 0x1, -R28 ;  /* 0x00000001191c7824 */ /* 0x000fe200078e0a1c */
[----:B------:R-:W-:Y:S01]  /*2e50*/  @P5 LEA.HI.X R13, R26, c[0x0][0x1cc], R7, 0x1, P0 ;  /* 0x000073001a0d5a11 */ /* 0x000fe200000f0c07 */
[----:B------:R-:W-:Y:S01]  /*2e60*/  IMAD.U32 R7, RZ, RZ, UR13 ;  /* 0x0000000dff077e24 */ /* 0x000fe2000f8e00ff */
[----:B------:R-:W-:Y:S01]  /*2e70*/  PLOP3.LUT P0, PT, PT, PT, UP2, 0x80, 0x0 ;  /* 0x000000000000781c */ /* 0x000fe20003f0f028 */
[----:B------:R-:W-:Y:S01]  /*2e80*/  IMAD R201, R28, 0x8, R85 ;  /* 0x000000081cc97824 */ /* 0x000fe200078e0255 */
[----:B------:R-:W-:Y:S01]  /*2e90*/  LOP3.LUT R25, R0, 0x7ffffffc, RZ, 0xc0, !PT ;  /* 0x7ffffffc00197812 */ /* 0x000fe200078ec0ff */
[----:B------:R-:W-:Y:S01]  /*2ea0*/  BAR.SYNC.DEFER_BLOCKING 0x0 ;  /* 0x0000000000007b1d */ /* 0x000fe20000010000 */
[----:B------:R-:W-:Y:S01]  /*2eb0*/  @P5 LEA R14, P6, R7, R12, 0x1 ;  /* 0x0000000c070e5211 */ /* 0x000fe200078c08ff */
[----:B------:R-:W-:Y:S01]  /*2ec0*/  @P4 IMAD.HI.U32 R7, R201, c[0x0][0x2c8], RZ ;  /* 0x0000b200c9074a27 */ /* 0x000fe200078e00ff */
[----:B------:R-:W-:Y:S03]  /*2ed0*/  HMMA.16816.F32.BF16 R44, R32, R10, R44 ;  /* 0x0000000a202c723c */ /* 0x000fe6000004182c */
[----:B------:R-:W-:-:S02]  /*2ee0*/  IMAD.MOV.U32 R0, RZ, RZ, R201 ;  /* 0x000000ffff007224 */ /* 0x000fc400078e00c9 */
[----:B------:R-:W-:Y:S02]  /*2ef0*/  IMAD.IADD R208, R24, 0x1, -R25 ;  /* 0x0000000118d07824 */ /* 0x000fe400078e0a19 */
[----:B------:R-:W-:Y:S01]  /*2f00*/  @P0 SHF.R.U32.HI R0, RZ, c[0x0][0x2cc], R7 ;  /* 0x0000b300ff000a19 */ /* 0x000fe20000011607 */
[----:B------:R-:W-:Y:S01]  /*2f10*/  IMAD.U32 R9, RZ, RZ, UR15 ;  /* 0x0000000fff097e24 */ /* 0x000fe2000f8e00ff */
[----:B------:R-:W-:Y:S01]  /*2f20*/  PLOP3.LUT P0, PT, PT, PT, UP1, 0x40, 0x0 ;  /* 0x000000000000781c */ /* 0x000fe20003f0e818 */
[----:B------:R-:W-:Y:S01]  /*2f30*/  IMAD.SHL.U32 R208, R208, 0x2, RZ ;  /* 0x00000002d0d07824 */ /* 0x000fe200078e00ff */
[----:B------:R-:W-:Y:S01]  /*2f40*/  ULDC UR15, c[0x0][0x324] ;  /* 0x0000c900000f7ab9 */ /* 0x000fe20000000800 */
[----:B------:R-:W1:Y:S01]  /*2f50*/  SHFL.IDX PT, R7, R0, RZ, 0x1c1f ;  /* 0x001c1fff00077589 */ /* 0x000e6200000e0000 */
[----:B------:R-:W-:Y:S01]  /*2f60*/  IMAD.U32 R6, RZ, RZ, UR13 ;  /* 0x0000000dff067e24 */ /* 0x000fe2000f8e00ff */
[----:B------:R-:W-:Y:S01]  /*2f70*/  ULOP3.LUT UR15, URZ, UR15, URZ, 0x33, !UPT ;  /* 0x0000000f3f0f7292 */ /* 0x000fe2000f8e333f */
[----:B------:R-:W-:Y:S01]  /*2f80*/  IADD3 R8, R9, -UR16, -R208 ;  /* 0x8000001009087c10 */ /* 0x000fe2000fffe8d0 */
[----:B------:R-:W-:Y:S02]  /*2f90*/  HMMA.16816.F32.BF16 R20, R32, R36, R20 ;  /* 0x000000242014723c */ /* 0x000fe40000041814 */
[----:B------:R-:W-:-:S02]  /*2fa0*/  @P5 LEA.HI.X R15, R6, R13, R15, 0x1, P6 ;  /* 0x0000000d060f5211 */ /* 0x000fc400030f0c0f */
[C---:B------:R-:W-:Y:S01]  /*2fb0*/  IADD3 R10, R8.reuse, c[0x0][0x328], RZ ;  /* 0x0000ca00080a7a10 */ /* 0x040fe20007ffe0ff */
[----:B------:R-:W-:Y:S01]  /*2fc0*/  @!PT LDS RZ, [RZ] ;  /* 0x00000000fffff984 */ /* 0x000fe20000000800 */
[----:B------:R-:W-:Y:S01]  /*2fd0*/  @!PT LDS RZ, [RZ] ;  /* 0x00000000fffff984 */ /* 0x000fe20000000800 */
[----:B------:R2:W-:Y:S01]  /*2fe0*/  @P5 LDGSTS.E.BYPASS.LTC128B.128 [R199+0x6100], [R12.64], !P3 ;  /* 0x061000000cc75fae */ /* 0x0005e2000d901d52 */
[----:B------:R-:W-:Y:S02]  /*2ff0*/  IADD3 R8, R8, UR15, RZ ;  /* 0x0000000f08087c10 */ /* 0x000fe4000fffe0ff */
[----:B------:R-:W-:Y:S01]  /*3000*/  IADD3 R6, -R208, UR9, -R5 ;  /* 0x00000009d0067c10 */ /* 0x000fe2000fffe905 */
[----:B------:R2:W-:Y:S01]  /*3010*/  @P5 LDGSTS.E.BYPASS.LTC128B.128 [R199+0x8100], [R12.64+0x80], !P2 ;  /* 0x081000800cc75fae */ /* 0x0005e2000d101d52 */
[C---:B------:R-:W-:Y:S03]  /*3020*/  HMMA.16816.F32.BF16 R16, R32.reuse, R38, R16 ;  /* 0x000000262010723c */ /* 0x040fe60000041810 */
[----:B------:R2:W-:Y:S04]  /*3030*/  @P5 LDGSTS.E.BYPASS.LTC128B.128 [R199+0xa100], [R12.64+0x100], !P1 ;  /* 0x0a1001000cc75fae */ /* 0x0005e8000c901d52 */
[----:B------:R3:W-:Y:S01]  /*3040*/  @P5 LDGSTS.E.BYPASS.LTC128B.128 [R199+0x7100], [R14.64], !P3 ;  /* 0x071000000ec75fae */ /* 0x0007e2000d901d52 */
[----:B------:R-:W-:Y:S01]  /*3050*/  HMMA.16816.F32.BF16 R64, R32, R52, R64 ;  /* 0x000000342040723c */ /* 0x000fe20000041840 */
[----:B-1----:R-:W-:-:S02]  /*3060*/  IMAD.IADD R9, R10, 0x1, R7 ;  /* 0x000000010a097824 */ /* 0x002fc400078e0207 */
[----:B------:R3:W-:Y:S04]  /*3070*/  @P5 LDGSTS.E.BYPASS.LTC128B.128 [R199+0x9100], [R14.64+0x80], !P2 ;  /* 0x091000800ec75fae */ /* 0x0007e8000d101d52 */
[----:B------:R3:W-:Y:S01]  /*3080*/  @P5 LDGSTS.E.BYPASS.LTC128B.128 [R199+0xb100], [R14.64+0x100], !P1 ;  /* 0x0b1001000ec75fae */ /* 0x0007e2000c901d52 */
[----:B------:R-:W-:Y:S03]  /*3090*/  HMMA.16816.F32.BF16 R60, R32, R54, R60 ;  /* 0x00000036203c723c */ /* 0x000fe6000004183c */
[----:B------:R-:W0:Y:S01]  /*30a0*/  LDGDEPBAR ;  /* 0x00000000000079af */ /* 0x000e220000000000 */
[----:B--2---:R-:W-:Y:S01]  /*30b0*/  IMAD.IADD R12, R8, 0x1, R7 ;  /* 0x00000001080c7824 */ /* 0x004fe200078e0207 */
[----:B---3--:R-:W-:Y:S01]  /*30c0*/  IMNMX R14, R9, R6, PT ;  /* 0x00000006090e7217 */ /* 0x008fe20003800200 */
[----:B------:R-:W-:Y:S05]  /*30d0*/  @P0 BRA `(.L_x_1562) ;  /* 0x0000016000000947 */ /* 0x000fea0003800000 */
[----:B------:R-:W-:Y:S01]  /*30e0*/  IMAD.U32 R24, RZ, RZ, UR16 ;  /* 0x00000010ff187e24 */ /* 0x000fe2000f8e00ff */
        /* <DEDUP_REMOVED lines=11> */
.L_x_1564:
[----:B------:R-:W-:-:S04]  /*31a0*/  MOV R7, c[0x0][0x32c] ;  /* 0x0000cb0000077a02 */ /* 0x000fc80000000f00 */
[----:B------:R-:W-:-:S13]  /*31b0*/  ISETP.NE.AND P0, PT, R7, 0x1, PT ;  /* 0x000000010700780c */ /* 0x000fda0003f05270 */
[----:B------:R-:W-:-:S05]  /*31c0*/  @P0 IMAD.HI.U32 R7, R24, c[0x0][0x330], RZ ;  /* 0x0000cc0018070a27 */ /* 0x000fca00078e00ff */
[----:B------:R-:W-:Y:S02]  /*31d0*/  @P0 SHF.R.U32.HI R24, RZ, c[0x0][0x334], R7 ;  /* 0x0000cd00ff180a19 */ /* 0x000fe40000011607 */
.L_x_1565:
[----:B------:R-:W-:Y:S05]  /*31e0*/  BSYNC B0 ;  /* 0x0000000000007941 */ /* 0x000fea0003800000 */
.L_x_1563:
[----:B------:R-:W-:-:S04]  /*31f0*/  IMAD R9, R24, c[0x0][0x32c], -R5 ;  /* 0x0000cb0018097a24 */ /* 0x000fc800078e0a05 */
[----:B------:R-:W-:-:S05]  /*3200*/  IMAD.IADD R9, R9, 0x1, -R208 ;  /* 0x0000000109097824 */ /* 0x000fca00078e0ad0 */
[----:B------:R-:W-:Y:S02]  /*3210*/  IADD3 R7, R9, c[0x0][0x32c], RZ ;  /* 0x0000cb0009077a10 */ /* 0x000fe40007ffe0ff */
[----:B------:R-:W-:Y:S02]  /*3220*/  IMNMX R12, R12, R9, !PT ;  /* 0x000000090c0c7217 */ /* 0x000fe40007800200 */
[----:B------:R-:W-:Y:S02]  /*3230*/  IMNMX R14, R14, R7, PT ;  /* 0x000000070e0e7217 */ /* 0x000fe40003800200 */
.L_x_1562:
[----:B------:R-:W-:Y:S01]  /*3240*/  ISETP.LT.AND P0, PT, RZ, UR14, PT ;  /* 0x0000000eff007c0c */ /* 0x000fe2000bf01270 */
[----:B------:R-:W1:Y:S03]  /*3250*/  SHFL.IDX PT, R25, R0, 0x1, 0x1c1f ;  /* 0x003c1f0000197f89 */ /* 0x000e6600000e0000 */
        /* <DEDUP_REMOVED lines=9> */
[----:B------:R-:W-:Y:S02]  /*32f0*/  ISETP.GT.AND P5, PT, R12, 0x9, P0 ;  /* 0x000000090c00780c */ /* 0x000fe400007a4270 */
[----:B------:R-:W-:Y:S01]  /*3300*/  FSEL R13, R64, -INF , !P4 ;  /* 0xff800000400d7808 */ /* 0x000fe20006000000 */
[----:B-1----:R-:W-:Y:S01]  /*3310*/  IMAD.IADD R27, R10, 0x1, R25 ;  /* 0x000000010a1b7824 */ /* 0x002fe200078e0219 */
        /* <DEDUP_REMOVED lines=16> */
[----:B------:R-:W-:Y:S02]  /*3420*/  ISETP.GT.AND P5, PT, R12, 0x21, P0 ;  /* 0x000000210c00780c */ /* 0x000fe400007a4270 */
        /* <DEDUP_REMOVED lines=17> */
[----:B------:R-:W-:Y:S01]  /*3540*/  IMAD.IADD R12, R8, 0x1, R25 ;  /* 0x00000001080c7824 */ /* 0x000fe200078e0219 */
[C---:B------:R-:W-:Y:S02]  /*3550*/  ISETP.LT.OR P6, PT, R14.reuse, 0x39, P6 ;  /* 0x000000390e00780c */ /* 0x040fe400037c1670 */
[----:B------:R-:W-:Y:S02]  /*3560*/  ISETP.LT.OR P5, PT, R14, 0x3a, P5 ;  /* 0x0000003a0e00780c */ /* 0x000fe40002fa1670 */
[----:B------:R-:W-:Y:S02]  /*3570*/  IMNMX R0, R27, R6, PT ;  /* 0x000000061b007217 */ /* 0x000fe40003800200 */
[----:B------:R-:W-:Y:S02]  /*3580*/  FSEL R143, R44, -INF , !P6 ;  /* 0xff8000002c8f7808 */ /* 0x000fe40007000000 */
[----:B------:R-:W-:Y:S01]  /*3590*/  FSEL R141, R45, -INF , !P5 ;  /* 0xff8000002d8d7808 */ /* 0x000fe20006800000 */
        /* <DEDUP_REMOVED lines=13> */
.L_x_1568:
[----:B------:R-:W-:-:S04]  /*3670*/  MOV R6, c[0x0][0x32c] ;  /* 0x0000cb0000067a02 */ /* 0x000fc80000000f00 */
[----:B------:R-:W-:-:S13]  /*3680*/  ISETP.NE.AND P4, PT, R6, 0x1, PT ;  /* 0x000000010600780c */ /* 0x000fda0003f85270 */
[----:B------:R-:W-:-:S05]  /*3690*/  @P4 IMAD.HI.U32 R6, R8, c[0x0][0x330], RZ ;  /* 0x0000cc0008064a27 */ /* 0x000fca00078e00ff */
[----:B------:R-:W-:Y:S02]  /*36a0*/  @P4 SHF.R.U32.HI R8, RZ, c[0x0][0x334], R6 ;  /* 0x0000cd00ff084a19 */ /* 0x000fe40000011606 */
.L_x_1569:
[----:B------:R-:W-:Y:S05]  /*36b0*/  BSYNC B0 ;  /* 0x0000000000007941 */ /* 0x000fea0003800000 */
.L_x_1567:
[----:B------:R-:W-:-:S04]  /*36c0*/  IMAD R25, R8, c[0x0][0x32c], -R5 ;  /* 0x0000cb0008197a24 */ /* 0x000fc800078e0a05 */
[----:B------:R-:W-:-:S05]  /*36d0*/  IMAD.IADD R25, R25, 0x1, -R208 ;  /* 0x0000000119197824 */ /* 0x000fca00078e0ad0 */
[----:B------:R-:W-:Y:S02]  /*36e0*/  IADD3 R5, R25, c[0x0][0x32c], RZ ;  /* 0x0000cb0019057a10 */ /* 0x000fe40007ffe0ff */
[----:B------:R-:W-:Y:S02]  /*36f0*/  IMNMX R12, R12, R25, !PT ;  /* 0x000000190c0c7217 */ /* 0x000fe40007800200 */
[----:B------:R-:W-:Y:S02]  /*3700*/  IMNMX R0, R0, R5, PT ;  /* 0x0000000500007217 */ /* 0x000fe40003800200 */
.L_x_1566:
[----:B------:R-:W-:Y:S01]  /*3710*/  ISETP.GT.AND P5, PT, R12, 0x8, P0 ;  /* 0x000000080c00780c */ /* 0x000fe200007a4270 */
[----:B------:R-:W-:Y:S01]  /*3720*/  IMAD.SHL.U32 R195, R4, 0x2, RZ ;  /* 0x0000000204c37824 */ /* 0x000fe200078e00ff */
[----:B------:R-:W-:Y:S01]  /*3730*/  ISETP.GT.AND P6, PT, R12, 0x10, P0 ;  /* 0x000000100c00780c */ /* 0x000fe200007c4270 */
[----:B------:R-:W-:Y:S01]  /*3740*/  @UP2 USHF.L.U32 UR17, UR17, 0x7, URZ ;  /* 0x0000000711112899 */ /* 0x000fe2000800063f */
[C---:B------:R-:W-:Y:S01]  /*3750*/  ISETP.LT.OR P5, PT, R0.reuse, 0x9, P5 ;  /* 0x000000090000780c */ /* 0x040fe20002fa1670 */
[C-C-:B------:R-:W-:Y:S01]  /*3760*/  IMAD R189, R3.reuse, 0x2, R195.reuse ;  /* 0x0000000203bd7824 */ /* 0x140fe200078e02c3 */
[----:B------:R-:W-:Y:S01]  /*3770*/  ISETP.LT.OR P6, PT, R0, 0x11, P6 ;  /* 0x000000110000780c */ /* 0x000fe200037c1670 */
[----:B------:R-:W-:Y:S01]  /*3780*/  LDSM.16.MT88.4 R40, [R195+0x2100] ;  /* 0x00210000c328783b */ /* 0x000fe20000004200 */
[----:B------:R-:W-:Y:S01]  /*3790*/  FSEL R14, R18, -INF , !P5 ;  /* 0xff800000120e7808 */ /* 0x000fe20006800000 */
[----:B------:R-:W-:Y:S01]  /*37a0*/  IMAD R190, R2, 0x2, R195 ;  /* 0x0000000202be7824 */ /* 0x000fe200078e02c3 */
[----:B------:R-:W-:Y:S01]  /*37b0*/  FSEL R18, R66, -INF , !P6 ;  /* 0xff80000042127808 */ /* 0x000fe20007000000 */
[----:B------:R-:W-:Y:S01]  /*37c0*/  LDSM.16.MT88.4 R124, [R195+0x100] ;  /* 0x00010000c37c783b */ /* 0x000fe20000004200 */
[C---:B------:R-:W-:Y:S01]  /*37d0*/  ISETP.GT.AND P5, PT, R12.reuse, 0x1, P0 ;  /* 0x000000010c00780c */ /* 0x040fe200007a4270 */
[----:B------:R-:W-:Y:S01]  /*37e0*/  IMAD R188, R3, 0x2, R190 ;  /* 0x0000000203bc7824 */ /* 0x000fe200078e02be */
[C---:B------:R-:W-:Y:S01]  /*37f0*/  ISETP.GT.AND P6, PT, R12.reuse, RZ, P0 ;  /* 0x000000ff0c00720c */ /* 0x040fe200007c4270 */
[----:B------:R-:W-:Y:S01]  /*3800*/  LDSM.16.MT88.4 R104, [R190+0x100] ;  /* 0x00010000be68783b */ /* 0x000fe20000004200 */
[----:B------:R-:W-:Y:S01]  /*3810*/  ISETP.GT.AND P4, PT, R12, 0x9, P0 ;  /* 0x000000090c00780c */ /* 0x000fe20000784270 */
[----:B------:R-:W-:Y:S01]  /*3820*/  ULDC.64 UR4, c[0x0][0x2c8] ;  /* 0x0000b20000047ab9 */ /* 0x000fe20000000a00 */
[C---:B------:R-:W-:Y:S01]  /*3830*/  ISETP.LT.OR P5, PT, R0.reuse, 0x2, P5 ;  /* 0x000000020000780c */ /* 0x040fe20002fa1670 */
[----:B------:R-:W-:Y:S01]  /*3840*/  LDSM.16.MT88.4 R112, [R189+0x100] ;  /* 0x00010000bd70783b */ /* 0x000fe20000004200 */
[----:B------:R-:W-:Y:S01]  /*3850*/  ISETP.LT.OR P6, PT, R0, 0x1, P6 ;  /* 0x000000010000780c */ /* 0x000fe200037c1670 */
[----:B------:R-:W-:Y:S01]  /*3860*/  UIMAD.WIDE.U32 UR20, UR17, UR4, URZ ;  /* 0x00000004111472a5 */ /* 0x000fe2000f8e003f */
[----:B------:R-:W-:Y:S01]  /*3870*/  FMNMX.FTZ R8, R20, R21, !PT ;  /* 0x0000001514087209 */ /* 0x000fe20007810000 */
[----:B------:R-:W-:Y:S01]  /*3880*/  LDSM.16.MT88.4 R120, [R188+0x100] ;  /* 0x00010000bc78783b */ /* 0x000fe20000004200 */
[----:B------:R-:W-:Y:S01]  /*3890*/  ISETP.LT.OR P4, PT, R0, 0xa, P4 ;  /* 0x0000000a0000780c */ /* 0x000fe20002781670 */
[----:B------:R-:W-:Y:S01]  /*38a0*/  UIADD3 UR14, UR14, -0x2, URZ ;  /* 0xfffffffe0e0e7890 */ /* 0x000fe2000fffe03f */
[----:B------:R-:W-:Y:S01]  /*38b0*/  FSEL R24, R23, -INF , !P5 ;  /* 0xff80000017187808 */ /* 0x000fe20006800000 */
[----:B------:R-:W-:Y:S01]  /*38c0*/  LDSM.16.MT88.4 R80, [R190+0x4100] ;  /* 0x00410000be50783b */ /* 0x000fe20000004200 */
[----:B------:R-:W-:Y:S01]  /*38d0*/  FSEL R22, R22, -INF , !P6 ;  /* 0xff80000016167808 */ /* 0x000fe20007000000 */
[----:B------:R-:W-:Y:S01]  /*38e0*/  @UP2 UMOV UR17, UR21 ;  /* 0x0000001500112c82 */ /* 0x000fe20008000000 */
[----:B------:R-:W-:Y:S01]  /*38f0*/  FMNMX.FTZ R8, R15, R8, !PT ;  /* 0x000000080f087209 */ /* 0x000fe20007810000 */
[----:B------:R-:W-:Y:S01]  /*3900*/  LDSM.16.MT88.4 R88, [R189+0x4100] ;  /* 0x00410000bd58783b */ /* 0x000fe20000004200 */
[----:B------:R-:W-:Y:S01]  /*3910*/  FSEL R6, R19, -INF , !P4 ;  /* 0xff80000013067808 */ /* 0x000fe20006000000 */
[----:B------:R-:W-:Y:S01]  /*3920*/  @UP2 USHF.R.U32.HI UR7, URZ, UR5, UR17 ;  /* 0x000000053f072299 */ /* 0x000fe20008011611 */
[----:B------:R-:W-:Y:S01]  /*3930*/  FMNMX.FTZ R5, R22, R24, !PT ;  /* 0x0000001816057209 */ /* 0x000fe20007810000 */
[----:B------:R-:W-:Y:S01]  /*3940*/  LDSM.16.MT88.4 R136, [R190+0x900] ;  /* 0x00090000be88783b */ /* 0x000fe20000004200 */
[----:B------:R-:W-:Y:S01]  /*3950*/  FMNMX.FTZ R8, R17, R8, !PT ;  /* 0x0000000811087209 */ /* 0x000fe20007810000 */
[----:B------:R-:W-:Y:S01]  /*3960*/  UIADD3 UR4, UR6, UR7, URZ ;  /* 0x0000000706047290 */ /* 0x000fe2000fffe03f */
[----:B------:R-:W-:Y:S01]  /*3970*/  ISETP.GT.AND P4, PT, R12, 0x11, P0 ;  /* 0x000000110c00780c */ /* 0x000fe20000784270 */
[----:B------:R-:W-:Y:S01]  /*3980*/  LDSM.16.MT88.4 R132, [R189+0x900] ;  /* 0x00090000bd84783b */ /* 0x000fe20000004200 */
[----:B------:R-:W-:Y:S01]  /*3990*/  FMNMX.FTZ R5, R14, R5, !PT ;  /* 0x000000050e057209 */ /* 0x000fe20007810000 */
[----:B------:R-:W-:Y:S01]  /*39a0*/  ULDC UR7, c[0x0][0x328] ;  /* 0x0000ca0000077ab9 */ /* 0x000fe20000000800 */
[----:B------:R-:W-:Y:S01]  /*39b0*/  FMNMX.FTZ R8, R13, R8, !PT ;  /* 0x000000080d087209 */ /* 0x000fe20007810000 */
[----:B------:R-:W-:Y:S01]  /*39c0*/  LDSM.16.MT88.4 R32, [R188+0x900] ;  /* 0x00090000bc20783b */ /* 0x000fe20000004200 */
[----:B------:R-:W-:Y:S01]  /*39d0*/  ISETP.LT.OR P4, PT, R0, 0x12, P4 ;  /* 0x000000120000780c */ /* 0x000fe20002781670 */
[----:B------:R-:W-:Y:S01]  /*39e0*/  UIADD3 UR7, UR4, UR7, URZ ;  /* 0x0000000704077290 */ /* 0x000fe2000fffe03f */
[----:B------:R-:W-:Y:S01]  /*39f0*/  ISETP.GT.AND P5, PT, R12, 0x18, P0 ;  /* 0x000000180c00780c */ /* 0x000fe200007a4270 */
[----:B------:R-:W-:Y:S01]  /*3a00*/  LDSM.16.MT88.4 R28, [R190+0x2900] ;  /* 0x00290000be1c783b */ /* 0x000fe20000004200 */
[----:B------:R-:W-:-:S02]  /*3a10*/  FMNMX.FTZ R5, R6, R5, !PT ;  /* 0x0000000506057209 */ /* 0x000fc40007810000 */
[----:B------:R-:W-:Y:S02]  /*3a20*/  FMNMX.FTZ R8, R11, R8, !PT ;  /* 0x000000080b087209 */ /* 0x000fe40007810000 */
[----:B------:R-:W-:Y:S02]  /*3a30*/  FSEL R16, R67, -INF , !P4 ;  /* 0xff80000043107808 */ /* 0x000fe40006000000 */
[----:B------:R-:W-:Y:S01]  /*3a40*/  ISETP.GT.AND P4, PT, R12, 0x19, P0 ;  /* 0x000000190c00780c */ /* 0x000fe20000784270 */
[----:B------:R-:W-:Y:S01]  /*3a50*/  LDSM.16.MT88.4 R64, [R188+0x2100] ;  /* 0x00210000bc40783b */ /* 0x000fe20000004200 */
[----:B------:R-:W-:Y:S02]  /*3a60*/  ISETP.LT.OR P5, PT, R0, 0x19, P5 ;  /* 0x000000190000780c */ /* 0x000fe40002fa1670 */
[----:B------:R-:W-:Y:S02]  /*3a70*/  FMNMX.FTZ R5, R18, R5, !PT ;  /* 0x0000000512057209 */ /* 0x000fe40007810000 */
[----:B------:R-:W-:-:S02]  /*3a80*/  FMNMX.FTZ R8, R9, R8, !PT ;  /* 0x0000000809087209 */ /* 0x000fc40007810000 */
[----:B------:R-:W-:Y:S02]  /*3a90*/  ISETP.LT.OR P4, PT, R0, 0x1a, P4 ;  /* 0x0000001a0000780c */ /* 0x000fe40002781670 */
[----:B------:R-:W-:Y:S02]  /*3aa0*/  FSEL R10, R62, -INF , !P5 ;  /* 0xff8000003e0a7808 */ /* 0x000fe40006800000 */
        /* <DEDUP_REMOVED lines=36> */
[----:B------:R-:W-:Y:S02]  /*3cf0*/  FSEL R142, R51, -INF , !P5 ;  /* 0xff800000338e7808 */ /* 0x000fe40006800000 */
[----:B------:R-:W-:Y:S01]  /*3d00*/  ISETP.LT.OR P4, PT, R0, 0x39, P4 ;  /* 0x000000390000780c */ /* 0x000fe20002781670 */
[----:B------:R-:W-:Y:S01]  /*3d10*/  LDSM.16.MT88.4 R48, [R190+0x2100] ;  /* 0x00210000be30783b */ /* 0x000fe20000004200 */
        /* <DEDUP_REMOVED lines=34> */
[----:B------:R-:W-:Y:S01]  /*3f40*/  MUFU.EX2 R154, R154 ;  /* 0x0000009a009a7308 */ /* 0x000fe20000000800 */
[--C-:B------:R-:W-:Y:S01]  /*3f50*/  FFMA.FTZ R14, R7, c[0x0][0x2d0], -R168.reuse ;  /* 0x0000b400070e7a23 */ /* 0x100fe200000108a8 */
[----:B------:R-:W-:Y:S01]  /*3f60*/  LDSM.16.MT88.4 R24, [R195+0x900] ;  /* 0x00090000c318783b */ /* 0x000fe20000004200 */
[--C-:B------:R-:W-:Y:S02]  /*3f70*/  FFMA.FTZ R146, R11, c[0x0][0x2d0], -R168.reuse ;  /* 0x0000b4000b927a23 */ /* 0x100fe400000108a8 */
[----:B------:R-:W-:Y:S01]  /*3f80*/  FFMA.FTZ R145, R9, c[0x0][0x2d0], -R168 ;  /* 0x0000b40009917a23 */ /* 0x000fe200000108a8 */
[----:B------:R-:W1:Y:S01]  /*3f90*/  LDSM.16.MT88.4 R4, [R188+0x4100] ;  /* 0x00410000bc04783b */ /* 0x000e620000004200 */
[--C-:B------:R-:W-:Y:S01]  /*3fa0*/  FFMA.FTZ R3, R10, c[0x0][0x2d0], -R159.reuse ;  /* 0x0000b4000a037a23 */ /* 0x100fe2000001089f */
[----:B------:R-:W2:Y:S01]  /*3fb0*/  MUFU.EX2 R153, R153 ;  /* 0x0000009900997308 */ /* 0x000ea20000000800 */
[----:B------:R-:W-:-:S02]  /*3fc0*/  FFMA.FTZ R2, R8, c[0x0][0x2d0], -R159 ;  /* 0x0000b40008027a23 */ /* 0x000fc4000001089f */
[----:B------:R-:W3:Y:S01]  /*3fd0*/  LDSM.16.MT88.4 R8, [R195+0x2900] ;  /* 0x00290000c308783b */ /* 0x000ee20000004200 */
[--C-:B------:R-:W-:Y:S02]  /*3fe0*/  FFMA.FTZ R151, R13, c[0x0][0x2d0], -R168.reuse ;  /* 0x0000b4000d977a23 */ /* 0x100fe400000108a8 */
[--C-:B------:R-:W-:Y:S02]  /*3ff0*/  FFMA.FTZ R144, R18, c[0x0][0x2d0], -R159.reuse ;  /* 0x0000b40012907a23 */ /* 0x100fe4000001089f */
[----:B------:R-:W4:Y:S01]  /*4000*/  MUFU.EX2 R147, R147 ;  /* 0x0000009300937308 */ /* 0x000f220000000800 */
[----:B------:R-:W-:Y:S02]  /*4010*/  FFMA.FTZ R13, R16, c[0x0][0x2d0], -R159 ;  /* 0x0000b400100d7a23 */ /* 0x000fe4000001089f */
[----:B------:R-:W5:Y:S01]  /*4020*/  LDSM.16.MT88.4 R16, [R188+0x2900] ;  /* 0x00290000bc10783b */ /* 0x000f620000004200 */
[--C-:B------:R-:W-:Y:S02]  /*4030*/  FFMA.FTZ R158, R163, c[0x0][0x2d0], -R168.reuse ;  /* 0x0000b400a39e7a23 */ /* 0x100fe400000108a8 */
[----:B------:R-:W-:-:S02]  /*4040*/  FFMA.FTZ R156, R161, c[0x0][0x2d0], -R168 ;  /* 0x0000b400a19c7a23 */ /* 0x000fc400000108a8 */
[----:B------:R-:W-:Y:S01]  /*4050*/  MUFU.EX2 R148, R148 ;  /* 0x0000009400947308 */ /* 0x000fe20000000800 */
[----:B--2---:R-:W-:Y:S01]  /*4060*/  F2FP.BF16.PACK_AB R96, R153, R154 ;  /* 0x0000009a9960723e */ /* 0x004fe200000010ff */
[--C-:B------:R-:W-:Y:S02]  /*4070*/  FFMA.FTZ R155, R155, c[0x0][0x2d0], -R168.reuse ;  /* 0x0000b4009b9b7a23 */ /* 0x100fe400000108a8 */
[----:B------:R-:W-:Y:S02]  /*4080*/  FFMA.FTZ R157, R157, c[0x0][0x2d0], -R168 ;  /* 0x0000b4009d9d7a23 */ /* 0x000fe400000108a8 */
[--C-:B------:R-:W-:Y:S02]  /*4090*/  FFMA.FTZ R161, R172, c[0x0][0x2d0], -R159.reuse ;  /* 0x0000b400aca17a23 */ /* 0x100fe4000001089f */
[----:B------:R-:W2:Y:S01]  /*40a0*/  MUFU.EX2 R149, R149 ;  /* 0x0000009500957308 */ /* 0x000ea20000000800 */
[----:B----4-:R-:W-:Y:S01]  /*40b0*/  F2FP.BF16.PACK_AB R98, R147, R152 ;  /* 0x000000989362723e */ /* 0x010fe200000010ff */
[----:B------:R-:W-:-:S02]  /*40c0*/  FFMA.FTZ R162, R162, c[0x0][0x2d0], -R159 ;  /* 0x0000b400a2a27a23 */ /* 0x000fc4000001089f */
[--C-:B------:R-:W-:Y:S02]  /*40d0*/  FFMA.FTZ R163, R170, c[0x0][0x2d0], -R159.reuse ;  /* 0x0000b400aaa37a23 */ /* 0x100fe4000001089f */
[--C-:B------:R-:W-:Y:S02]  /*40e0*/  FFMA.FTZ R164, R164, c[0x0][0x2d0], -R159.reuse ;  /* 0x0000b400a4a47a23 */ /* 0x100fe4000001089f */
[----:B------:R-:W-:Y:S01]  /*40f0*/  MUFU.EX2 R150, R150 ;  /* 0x0000009600967308 */ /* 0x000fe20000000800 */
[--C-:B------:R-:W-:Y:S02]  /*4100*/  FFMA.FTZ R170, R165, c[0x0][0x2d0], -R168.reuse ;  /* 0x0000b400a5aa7a23 */ /* 0x100fe400000108a8 */
[--C-:B------:R-:W-:Y:S02]  /*4110*/  FFMA.FTZ R167, R167, c[0x0][0x2d0], -R168.reuse ;  /* 0x0000b400a7a77a23 */ /* 0x100fe400000108a8 */
[--C-:B------:R-:W-:Y:S02]  /*4120*/  FFMA.FTZ R165, R143, c[0x0][0x2d0], -R168.reuse ;  /* 0x0000b4008fa57a23 */ /* 0x100fe400000108a8 */
[----:B------:R-:W-:Y:S01]  /*4130*/  FFMA.FTZ R212, R141, c[0x0][0x2d0], -R168 ;  /* 0x0000b4008dd47a23 */ /* 0x000fe200000108a8 */
[----:B------:R-:W4:Y:S01]  /*4140*/  MUFU.EX2 R15, R15 ;  /* 0x0000000f000f7308 */ /* 0x000f220000000800 */
[----:B--2---:R-:W-:Y:S01]  /*4150*/  F2FP.BF16.PACK_AB R97, R149, R148 ;  /* 0x000000949561723e */ /* 0x004fe200000010ff */
[----:B------:R-:W-:-:S02]  /*4160*/  FFMA.FTZ R166, R166, c[0x0][0x2d0], -R159 ;  /* 0x0000b400a6a67a23 */ /* 0x000fc4000001089f */
[--C-:B------:R-:W-:Y:S02]  /*4170*/  FFMA.FTZ R169, R142, c[0x0][0x2d0], -R159.reuse ;  /* 0x0000b4008ea97a23 */ /* 0x100fe4000001089f */
[--C-:B------:R-:W-:Y:S02]  /*4180*/  FFMA.FTZ R168, R140, c[0x0][0x2d0], -R159.reuse ;  /* 0x0000b4008ca87a23 */ /* 0x100fe4000001089f */
[----:B------:R-:W-:Y:S01]  /*4190*/  MUFU.EX2 R151, R151 ;  /* 0x0000009700977308 */ /* 0x000fe20000000800 */
[----:B------:R-:W-:Y:S01]  /*41a0*/  FFMA.FTZ R209, R160, c[0x0][0x2d0], -R159 ;  /* 0x0000b400a0d17a23 */ /* 0x000fe2000001089f */
[----:B------:R-:W-:Y:S01]  /*41b0*/  LDSM.16.MT88.4 R140, [R190+0x1900] ;  /* 0x00190000be8c783b */ /* 0x000fe20000004200 */
[----:B------:R-:W-:Y:S02]  /*41c0*/  FADD.FTZ R153, R154, R153 ;  /* 0x000000999a997221 */ /* 0x000fe40000010000 */
[----:B------:R-:W-:Y:S02]  /*41d0*/  FADD.FTZ R149, R148, R149 ;  /* 0x0000009594957221 */ /* 0x000fe40000010000 */
[----:B------:R-:W-:Y:S01]  /*41e0*/  FADD.FTZ R152, R152, R153 ;  /* 0x0000009998987221 */ /* 0x000fe20000010000 */
[----:B----4-:R-:W-:Y:S01]  /*41f0*/  F2FP.BF16.PACK_AB R99, R15, R150 ;  /* 0x000000960f63723e */ /* 0x010fe200000010ff */
[----:B------:R-:W2:Y:S01]  /*4200*/  MUFU.EX2 R146, R146 ;  /* 0x0000009200927308 */ /* 0x000ea20000000800 */
        /* <DEDUP_REMOVED lines=46> */
[----:B------:R-:W3:Y:S06]  /*44f0*/  MUFU.EX2 R209, R209 ;  /* 0x000000d100d17308 */ /* 0x000eec0000000800 */
[C---:B-1----:R-:W-:Y:S07]  /*4500*/  HMMA.16816.F32.BF16 R92, R96.reuse, R4, RZ ;  /* 0x00000004605c723c */ /* 0x042fee00000418ff */
[----:B--2---:R-:W-:Y:S01]  /*4510*/  F2FP.BF16.PACK_AB R4, R146, R151 ;  /* 0x000000979204723e */ /* 0x004fe200000010ff */
[----:B------:R-:W-:Y:S01]  /*4520*/  HMMA.16816.F32.BF16 R96, R96, R6, RZ ;  /* 0x000000066060723c */ /* 0x000fe200000418ff */
[----:B----4-:R-:W-:Y:S01]  /*4530*/  F2FP.BF16.PACK_AB R5, R13, R144 ;  /* 0x000000900d05723e */ /* 0x010fe200000010ff */
        /* <DEDUP_REMOVED lines=145> */
.L_x_1571:
[----:B------:R-:W-:Y:S02]  /*4e50*/  UISETP.NE.AND UP0, UPT, UR6, 0x1, UPT ;  /* 0x000000010600788c */ /* 0x000fe4000bf05270 */
[----:B------:R-:W-:Y:S02]  /*4e60*/  ULDC.64 UR4, c[0x0][0x330] ;  /* 0x0000cc0000047ab9 */ /* 0x000fe40000000a00 */
[----:B------:R-:W-:-:S07]  /*4e70*/  UIMAD.WIDE.U32 UR20, UR17, UR4, URZ ;  /* 0x00000004111472a5 */ /* 0x000fce000f8e003f */
[----:B------:R-:W-:Y:S02]  /*4e80*/  @UP0 USHF.R.U32.HI UR17, URZ, UR5, UR21 ;  /* 0x000000053f110299 */ /* 0x000fe40008011615 */
.L_x_1572:
[----:B------:R-:W-:Y:S02]  /*4e90*/  ULDC UR4, c[0x0][0x32c] ;  /* 0x0000cb0000047ab9 */ /* 0x000fe40000000800 */
[----:B------:R-:W-:-:S04]  /*4ea0*/  UIMAD UR4, UR17, UR6, UR4 ;  /* 0x00000006110472a4 */ /* 0x000fc8000f8e0204 */
[----:B------:R-:W-:-:S04]  /*4eb0*/  UISETP.LT.AND UP0, UPT, UR7, UR4, UPT ;  /* 0x000000040700728c */ /* 0x000fc8000bf01270 */
[----:B------:R-:W-:-:S04]  /*4ec0*/  USEL UR7, UR7, UR4, UP0 ;  /* 0x0000000407077287 */ /* 0x000fc80008000000 */
.L_x_1570:
        /* <DEDUP_REMOVED lines=21> */
[----:B------:R-:W-:Y:S01]  /*5020*/  IMAD.X R214, RZ, RZ, R211, P6 ;  /* 0x000000ffffd67224 */ /* 0x000fe200030e06d3 */
[----:B------:R-:W-:Y:S01]  /*5030*/  @P0 SHF.R.U32.HI R213, RZ, c[0x0][0x2cc], R213 ;  /* 0x0000b300ffd50a19 */ /* 0x000fe200000116d5 */
[----:B------:R-:W-:Y:S02]  /*5040*/  IMAD.X R216, RZ, RZ, R211, P4 ;  /* 0x000000ffffd87224 */ /* 0x000fe400020e06d3 */
.L_x_1582:
        /* <DEDUP_REMOVED lines=20> */
[C---:B------:R-:W-:Y:S02]  /*5190*/  @!P0 LEA R230, P6, R223.reuse, c[0x0][0x1f8], 0x1 ;  /* 0x00007e00dfe68a11 */ /* 0x040fe400078c08ff */
[----:B------:R-:W-:Y:S02]  /*51a0*/  @!P0 IADD3.X R222, R220, UR20, RZ, P5, !PT ;  /* 0x00000014dcde8c10 */ /* 0x000fe4000affe4ff */
[----:B------:R-:W4:Y:S01]  /*51b0*/  LDSM.16.M88.4 R148, [R197+0x7900] ;  /* 0x00790000c594783b */ /* 0x000f220000000200 */
[----:B------:R-:W-:Y:S02]  /*51c0*/  @!P0 LEA.HI.X R231, R223, c[0x0][0x1fc], R0, 0x1, P6 ;  /* 0x00007f00dfe78a11 */ /* 0x000fe400030f0c00 */
[C---:B------:R-:W-:Y:S02]  /*51d0*/  @!P0 LEA R228, P5, R225.reuse, c[0x0][0x1f8], 0x1 ;  /* 0x00007e00e1e48a11 */ /* 0x040fe400078a08ff */
        /* <DEDUP_REMOVED lines=12> */
[C---:B------:R-:W-:Y:S02]  /*52a0*/  @!P0 LEA R232, P6, R0.reuse, c[0x0][0x1f8], 0x1 ;  /* 0x00007e0000e88a11 */ /* 0x040fe400078c08ff */
        /* <DEDUP_REMOVED lines=39> */
[----:B------:R-:W4:Y:S05]  /*5520*/  LDSM.16.M88.4 R168, [R192+0x6100] ;  /* 0x00610000c0a8783b */ /* 0x000f2a0000000200 */
[----:B------:R-:W4:Y:S02]  /*5530*/  LDSM.16.M88.4 R172, [R192+0x6900] ;  /* 0x00690000c0ac783b */ /* 0x000f240000000200 */
[C---:B-----5:R-:W-:Y:S03]  /*5540*/  HMMA.16816.F32.BF16 R4, R152.reuse, R156, R4 ;  /* 0x0000009c9804723c */ /* 0x060fe60000041804 */
[----:B------:R-:W5:Y:S02]  /*5550*/  LDSM.16.M88.4 R132, [R192+0x7100] ;  /* 0x00710000c084783b */ /* 0x000f640000000200 */
[C---:B-1----:R-:W-:Y:S02]  /*5560*/  @P0 LEA R222, P4, R0.reuse, c[0x0][0x1c8], 0x1 ;  /* 0x0000720000de0a11 */ /* 0x042fe400078808ff */
[----:B------:R-:W-:Y:S01]  /*5570*/  @P0 IADD3.X R223, R211, UR20, RZ, P5, !PT ;  /* 0x00000014d3df0c10 */ /* 0x000fe2000affe4ff */
[C---:B------:R-:W-:Y:S01]  /*5580*/  HMMA.16816.F32.BF16 R8, R152.reuse, R158, R8 ;  /* 0x0000009e9808723c */ /* 0x040fe20000041808 */
[----:B------:R-:W1:Y:S03]  /*5590*/  LDSM.16.M88.4 R144, [R192+0x7900] ;  /* 0x00790000c090783b */ /* 0x000e660000000200 */
[----:B------:R-:W-:Y:S02]  /*55a0*/  @P0 LEA.HI.X R223, R0, c[0x0][0x1cc], R223, 0x1, P4 ;  /* 0x0000730000df0a11 */ /* 0x000fe400020f0cdf */
[----:B------:R-:W-:Y:S01]  /*55b0*/  LDSM.16.M88.4 R148, [R184] ;  /* 0x00000000b894783b */ /* 0x000fe20000000200 */
[----:B------:R-:W-:Y:S01]  /*55c0*/  @P0 IADD3 R0, P4, R217, UR21, RZ ;  /* 0x00000015d9000c10 */ /* 0x000fe2000ff9e0ff */
[C---:B------:R-:W-:Y:S03]  /*55d0*/  HMMA.16816.F32.BF16 R12, R152.reuse, R160, R12 ;  /* 0x000000a0980c723c */ /* 0x040fe6000004180c */
[----:B------:R-:W-:Y:S01]  /*55e0*/  LDSM.16.M88.4 R156, [R184+0x1000] ;  /* 0x00100000b89c783b */ /* 0x000fe20000000200 */
[----:B------:R-:W-:Y:S02]  /*55f0*/  @P0 LEA R226, P6, R0, c[0x0][0x1c8], 0x1 ;  /* 0x0000720000e20a11 */ /* 0x000fe400078c08ff */
[----:B--2---:R-:W-:Y:S01]  /*5600*/  @P0 IADD3 R229, P5, R215, UR21, RZ ;  /* 0x00000015d7e50c10 */ /* 0x004fe2000ffbe0ff */
[----:B------:R-:W-:Y:S01]  /*5610*/  @UP3 UIADD3 UR21, UP0, UR13, UR21, URZ ;  /* 0x000000150d153290 */ /* 0x000fe2000ff1e03f */
[C---:B------:R-:W-:Y:S01]  /*5620*/  HMMA.16816.F32.BF16 R16, R152.reuse, R162, R16 ;  /* 0x000000a29810723c */ /* 0x040fe20000041810 */
[----:B------:R-:W-:Y:S03]  /*5630*/  LDSM.16.M88.4 R160, [R184+0x1800] ;  /* 0x00180000b8a0783b */ /* 0x000fe60000000200 */
[----:B---3--:R-:W-:Y:S02]  /*5640*/  @P0 IADD3.X R225, R216, UR20, RZ, P4, !PT ;  /* 0x00000014d8e10c10 */ /* 0x008fe4000a7fe4ff */
[C---:B------:R-:W-:Y:S02]  /*5650*/  @P0 LEA R224, P4, R229.reuse, c[0x0][0x1c8], 0x1 ;  /* 0x00007200e5e00a11 */ /* 0x040fe400078808ff */
[C---:B------:R-:W-:Y:S04]  /*5660*/  HMMA.16816.F32.BF16 R20, R152.reuse, R136, R20 ;  /* 0x000000889814723c */ /* 0x040fe80000041814 */
[----:B------:R-:W-:Y:S02]  /*5670*/  @P0 LEA.HI.X R227, R0, c[0x0][0x1cc], R225, 0x1, P6 ;  /* 0x0000730000e30a11 */ /* 0x000fe400030f0ce1 */
[----:B------:R-:W-:Y:S01]  /*5680*/  @P0 IADD3.X R228, R214, UR20, RZ, P5, !PT ;  /* 0x00000014d6e40c10 */ /* 0x000fe2000affe4ff */
[----:B------:R-:W-:Y:S01]  /*5690*/  @UP3 UIADD3.X UR20, UR12, UR20, URZ, UP0, !UPT ;  /* 0x000000140c143290 */ /* 0x000fe200087fe43f */
[C---:B------:R-:W-:Y:S01]  /*56a0*/  HMMA.16816.F32.BF16 R24, R152.reuse, R138, R24 ;  /* 0x0000008a9818723c */ /* 0x040fe20000041818 */
[----:B------:R-:W2:Y:S03]  /*56b0*/  LDSM.16.M88.4 R136, [R191+0xc100] ;  /* 0x00c10000bf88783b */ /* 0x000ea60000000200 */
[----:B------:R-:W-:Y:S02]  /*56c0*/  @P0 LEA.HI.X R225, R229, c[0x0][0x1cc], R228, 0x1, P4 ;  /* 0x00007300e5e10a11 */ /* 0x000fe400020f0ce4 */
[----:B------:R-:W-:Y:S02]  /*56d0*/  @P0 IADD3 R232, P5, R217, UR21, RZ ;  /* 0x00000015d9e80c10 */ /* 0x000fe4000ffbe0ff */
[C---:B------:R-:W-:Y:S04]  /*56e0*/  HMMA.16816.F32.BF16 R28, R152.reuse, R164, R28 ;  /* 0x000000a4981c723c */ /* 0x040fe8000004181c */
[----:B------:R-:W-:Y:S02]  /*56f0*/  @P0 IADD3 R0, P6, R204, UR21, RZ ;  /* 0x00000015cc000c10 */ /* 0x000fe4000ffde0ff */
[----:B------:R-:W-:Y:S02]  /*5700*/  @P0 IADD3.X R231, R216, UR20, RZ, P5, !PT ;  /* 0x00000014d8e70c10 */ /* 0x000fe4000affe4ff */
[----:B------:R-:W-:Y:S01]  /*5710*/  HMMA.16816.F32.BF16 R32, R152, R166, R32 ;  /* 0x000000a69820723c */ /* 0x000fe20000041820 */
[----:B------:R-:W3:Y:S03]  /*5720*/  LDSM.16.M88.4 R152, [R184+0x800] ;  /* 0x00080000b898783b */ /* 0x000ee60000000200 */
[----:B------:R-:W-:Y:S02]  /*5730*/  @P0 LEA R230, P5, R232, c[0x0][0x1c8], 0x1 ;  /* 0x00007200e8e60a11 */ /* 0x000fe400078a08ff */
[----:B------:R-:W-:Y:S01]  /*5740*/  LDSM.16.M88.4 R164, [R197+0x8100] ;  /* 0x00810000c5a4783b */ /* 0x000fe20000000200 */
[----:B------:R-:W-:Y:S01]  /*5750*/  @P0 IADD3.X R229, R211, UR20, RZ, P6, !PT ;  /* 0x00000014d3e50c10 */ /* 0x000fe2000b7fe4ff */
[C---:B----4-:R-:W-:Y:S05]  /*5760*/  HMMA.16816.F32.BF16 R4, R140.reuse, R168, R4 ;  /* 0x000000a88c04723c */ /* 0x050fea0000041804 */
[----:B------:R-:W-:Y:S02]  /*5770*/  @P0 LEA R236, P6, R0, c[0x0][0x1c8], 0x1 ;  /* 0x0000720000ec0a11 */ /* 0x000fe400078c08ff */
[----:B------:R-:W-:Y:S01]  /*5780*/  @P0 LEA.HI.X R231, R232, c[0x0][0x1cc], R231, 0x1, P5 ;  /* 0x00007300e8e70a11 */ /* 0x000fe200028f0ce7 */
[C---:B------:R-:W-:Y:S01]  /*5790*/  HMMA.16816.F32.BF16 R8, R140.reuse, R170, R8 ;  /* 0x000000aa8c08723c */ /* 0x040fe20000041808 */
[----:B------:R-:W-:Y:S01]  /*57a0*/  LDSM.16.M88.4 R168, [R198+0x14100] ;  /* 0x01410000c6a8783b */ /* 0x000fe20000000200 */
[----:B------:R-:W-:Y:S02]  /*57b0*/  PLOP3.LUT P5, PT, PT, PT, UP2, 0x80, 0x0 ;  /* 0x000000000000781c */ /* 0x000fe40003faf028 */
[----:B------:R-:W-:Y:S01]  /*57c0*/  @P0 LEA.HI.X R237, R0, c[0x0][0x1cc], R229, 0x1, P6 ;  /* 0x0000730000ed0a11 */ /* 0x000fe200030f0ce5 */
[----:B------:R-:W-:Y:S01]  /*57d0*/  IMAD.MOV.U32 R0, RZ, RZ, R201 ;  /* 0x000000ffff007224 */ /* 0x000fe200078e00c9 */
[----:B------:R-:W-:Y:S02]  /*57e0*/  @P0 IADD3 R234, P4, R215, UR21, RZ ;  /* 0x00000015d7ea0c10 */ /* 0x000fe4000ff9e0ff */
[C---:B------:R-:W-:Y:S04]  /*57f0*/  HMMA.16816.F32.BF16 R12, R140.reuse, R172, R12 ;  /* 0x000000ac8c0c723c */ /* 0x040fe8000004180c */
[----:B------:R-:W-:Y:S01]  /*5800*/  @P0 IADD3.X R233, R214, UR20, RZ, P4, !PT ;  /* 0x00000014d6e90c10 */ /* 0x000fe2000a7fe4ff */
[----:B------:R-:W-:Y:S01]  /*5810*/  USHF.L.U32 UR20, UR14, 0x6, URZ ;  /* 0x000000060e147899 */ /* 0x000fe2000800063f */
[C---:B------:R-:W-:Y:S01]  /*5820*/  @P0 LEA R228, P4, R234.reuse, c[0x0][0x1c8], 0x1 ;  /* 0x00007200eae40a11 */ /* 0x040fe200078808ff */
[----:B------:R-:W-:Y:S01]  /*5830*/  @P5 IMAD.MOV.U32 R0, RZ, RZ, R213 ;  /* 0x000000ffff005224 */ /* 0x000fe200078e00d5 */
[C---:B------:R-:W-:Y:S01]  /*5840*/  HMMA.16816.F32.BF16 R16, R140.reuse, R174, R16 ;  /* 0x000000ae8c10723c */ /* 0x040fe20000041810 */
[----:B------:R-:W-:Y:S03]  /*5850*/  LDSM.16.M88.4 R172, [R197+0xa100] ;  /* 0x00a10000c5ac783b */ /* 0x000fe60000000200 */
[----:B------:R-:W-:Y:S02]  /*5860*/  @P0 LEA.HI.X R229, R234, c[0x0][0x1cc], R233, 0x1, P4 ;  /* 0x00007300eae50a11 */ /* 0x000fe400020f0ce9 */
[----:B------:R-:W-:Y:S02]  /*5870*/  SHFL.IDX PT, R232, R0, RZ, 0x1c1f ;  /* 0x001c1fff00e87589 */ /* 0x000fe400000e0000 */
[C---:B-----5:R-:W-:Y:S08]  /*5880*/  HMMA.16816.F32.BF16 R20, R140.reuse, R132, R20 ;  /* 0x000000848c14723c */ /* 0x060ff00000041814 */
[C---:B------:R-:W-:Y:S01]  /*5890*/  HMMA.16816.F32.BF16 R24, R140.reuse, R134, R24 ;  /* 0x000000868c18723c */ /* 0x040fe20000041818 */
[----:B------:R-:W4:Y:S07]  /*58a0*/  LDSM.16.M88.4 R132, [R198+0x10100] ;  /* 0x01010000c684783b */ /* 0x000f2e0000000200 */
[C---:B-1----:R-:W-:Y:S08]  /*58b0*/  HMMA.16816.F32.BF16 R28, R140.reuse, R144, R28 ;  /* 0x000000908c1c723c */ /* 0x042ff0000004181c */
[----:B------:R-:W-:Y:S01]  /*58c0*/  HMMA.16816.F32.BF16 R32, R140, R146, R32 ;  /* 0x000000928c20723c */ /* 0x000fe20000041820 */
[----:B------:R-:W1:Y:S05]  /*58d0*/  LDSM.16.M88.4 R140, [R197+0x8900] ;  /* 0x00890000c58c783b */ /* 0x000e6a0000000200 */
[----:B------:R-:W5:Y:S02]  /*58e0*/  LDSM.16.M88.4 R144, [R197+0x9100] ;  /* 0x00910000c590783b */ /* 0x000f640000000200 */
[C---:B--2---:R-:W-:Y:S08]  /*58f0*/  HMMA.16816.F32.BF16 R4, R136.reuse, R148, R4 ;  /* 0x000000948804723c */ /* 0x044ff00000041804 */
[C---:B------:R-:W-:Y:S01]  /*5900*/  HMMA.16816.F32.BF16 R8, R136.reuse, R150, R8 ;  /* 0x000000968808723c */ /* 0x040fe20000041808 */
[----:B------:R-:W2:Y:S07]  /*5910*/  LDSM.16.M88.4 R148, [R197+0x9900] ;  /* 0x00990000c594783b */ /* 0x000eae0000000200 */
[C---:B---3--:R-:W-:Y:S08]  /*5920*/  HMMA.16816.F32.BF16 R12, R136.reuse, R152, R12 ;  /* 0x00000098880c723c */ /* 0x048ff0000004180c */
[C---:B------:R-:W-:Y:S01]  /*5930*/  HMMA.16816.F32.BF16 R16, R136.reuse, R154, R16 ;  /* 0x0000009a8810723c */ /* 0x040fe20000041810 */
[----:B------:R-:W-:Y:S07]  /*5940*/  LDSM.16.M88.4 R152, [R183] ;  /* 0x00000000b798783b */ /* 0x000fee0000000200 */
[C---:B------:R-:W-:Y:S08]  /*5950*/  HMMA.16816.F32.BF16 R20, R136.reuse, R156, R20 ;  /* 0x0000009c8814723c */ /* 0x040ff00000041814 */
[C---:B------:R-:W-:Y:S01]  /*5960*/  HMMA.16816.F32.BF16 R24, R136.reuse, R158, R24 ;  /* 0x0000009e8818723c */ /* 0x040fe20000041818 */
[----:B------:R-:W-:Y:S07]  /*5970*/  LDSM.16.M88.4 R156, [R182] ;  /* 0x00000000b69c783b */ /* 0x000fee0000000200 */
[C---:B------:R-:W-:Y:S08]  /*5980*/  HMMA.16816.F32.BF16 R28, R136.reuse, R160, R28 ;  /* 0x000000a0881c723c */ /* 0x040ff0000004181c */
[----:B------:R-:W-:Y:S01]  /*5990*/  HMMA.16816.F32.BF16 R32, R136, R162, R32 ;  /* 0x000000a28820723c */ /* 0x000fe20000041820 */
[----:B------:R-:W3:Y:S05]  /*59a0*/  LDSM.16.M88.4 R136, [R194+0x10100] ;  /* 0x01010000c288783b */ /* 0x000eea0000000200 */
[----:B------:R-:W2:Y:S02]  /*59b0*/  LDSM.16.M88.4 R160, [R181] ;  /* 0x00000000b5a0783b */ /* 0x000ea40000000200 */
[C---:B----4-:R-:W-:Y:S08]  /*59c0*/  HMMA.16816.F32.BF16 R4, R132.reuse, R164, R4 ;  /* 0x000000a48404723c */ /* 0x050ff00000041804 */
[C---:B------:R-:W-:Y:S01]  /*59d0*/  HMMA.16816.F32.BF16 R8, R132.reuse, R166, R8 ;  /* 0x000000a68408723c */ /* 0x040fe20000041808 */
[----:B------:R-:W4:Y:S07]  /*59e0*/  LDSM.16.M88.4 R164, [R180] ;  /* 0x00000000b4a4783b */ /* 0x000f2e0000000200 */
[C---:B-1----:R-:W-:Y:S08]  /*59f0*/  HMMA.16816.F32.BF16 R12, R132.reuse, R140, R12 ;  /* 0x0000008c840c723c */ /* 0x042ff0000004180c */
[C---:B------:R-:W-:Y:S01]  /*5a00*/  HMMA.16816.F32.BF16 R16, R132.reuse, R142, R16 ;  /* 0x0000008e8410723c */ /* 0x040fe20000041810 */
[----:B------:R-:W-:Y:S07]  /*5a10*/  LDSM.16.M88.4 R140, [R193+0x10100] ;  /* 0x01010000c18c783b */ /* 0x000fee0000000200 */
[C---:B-----5:R-:W-:Y:S08]  /*5a20*/  HMMA.16816.F32.BF16 R20, R132.reuse, R144, R20 ;  /* 0x000000908414723c */ /* 0x060ff00000041814 */
[C---:B------:R-:W-:Y:S01]  /*5a30*/  HMMA.16816.F32.BF16 R24, R132.reuse, R146, R24 ;  /* 0x000000928418723c */ /* 0x040fe20000041818 */
[----:B------:R-:W1:Y:S07]  /*5a40*/  LDSM.16.M88.4 R144, [R192+0x8100] ;  /* 0x00810000c090783b */ /* 0x000e6e0000000200 */
[C---:B--2---:R-:W-:Y:S08]  /*5a50*/  HMMA.16816.F32.BF16 R28, R132.reuse, R148, R28 ;  /* 0x00000094841c723c */ /* 0x044ff0000004181c */
[----:B------:R-:W-:Y:S01]  /*5a60*/  HMMA.16816.F32.BF16 R32, R132, R150, R32 ;  /* 0x000000968420723c */ /* 0x000fe20000041820 */
[----:B------:R-:W2:Y:S05]  /*5a70*/  LDSM.16.M88.4 R132, [R192+0x8900] ;  /* 0x00890000c084783b */ /* 0x000eaa0000000200 */
[----:B------:R-:W5:Y:S02]  /*5a80*/  LDSM.16.M88.4 R148, [R192+0x9100] ;  /* 0x00910000c094783b */ /* 0x000f640000000200 */
[C---:B---3--:R-:W-:Y:S08]  /*5a90*/  HMMA.16816.F32.BF16 R4, R136.reuse, R152, R4 ;  /* 0x000000988804723c */ /* 0x048ff00000041804 */
        /* <DEDUP_REMOVED lines=8> */
[C---:B----4-:R-:W-:Y:S08]  /*5b20*/  HMMA.16816.F32.BF16 R28, R136.reuse, R164, R28 ;  /* 0x000000a4881c723c */ /* 0x050ff0000004181c */
[----:B------:R-:W-:Y:S01]  /*5b30*/  HMMA.16816.F32.BF16 R32, R136, R166, R32 ;  /* 0x000000a68820723c */ /* 0x000fe20000041820 */
[----:B------:R-:W3:Y:S05]  /*5b40*/  LDSM.16.M88.4 R136, [R192+0x9900] ;  /* 0x00990000c088783b */ /* 0x000eea0000000200 */
[----:B------:R-:W-:Y:S02]  /*5b50*/  LDSM.16.M88.4 R164, [R184+0x3800] ;  /* 0x00380000b8a4783b */ /* 0x000fe40000000200 */
[C---:B-1----:R-:W-:Y:S08]  /*5b60*/  HMMA.16816.F32.BF16 R4, R140.reuse, R144, R4 ;  /* 0x000000908c04723c */ /* 0x042ff00000041804 */
[C---:B------:R-:W-:Y:S01]  /*5b70*/  HMMA.16816.F32.BF16 R8, R140.reuse, R146, R8 ;  /* 0x000000928c08723c */ /* 0x040fe20000041808 */
[----:B------:R-:W1:Y:S07]  /*5b80*/  LDSM.16.M88.4 R144, [R184+0x3000] ;  /* 0x00300000b890783b */ /* 0x000e6e0000000200 */
[C---:B--2---:R-:W-:Y:S08]  /*5b90*/  HMMA.16816.F32.BF16 R12, R140.reuse, R132, R12 ;  /* 0x000000848c0c723c */ /* 0x044ff0000004180c */
[C---:B------:R-:W-:Y:S01]  /*5ba0*/  HMMA.16816.F32.BF16 R16, R140.reuse, R134, R16 ;  /* 0x000000868c10723c */ /* 0x040fe20000041810 */
[----:B------:R-:W2:Y:S07]  /*5bb0*/  LDSM.16.M88.4 R132, [R197+0xa900] ;  /* 0x00a90000c584783b */ /* 0x000eae0000000200 */
[C---:B-----5:R-:W-:Y:S08]  /*5bc0*/  HMMA.16816.F32.BF16 R20, R140.reuse, R148, R20 ;  /* 0x000000948c14723c */ /* 0x060ff00000041814 */
[C---:B------:R-:W-:Y:S01]  /*5bd0*/  HMMA.16816.F32.BF16 R24, R140.reuse, R150, R24 ;  /* 0x000000968c18723c */ /* 0x040fe20000041818 */
[----:B------:R-:W-:Y:S07]  /*5be0*/  LDSM.16.M88.4 R148, [R194+0x14100] ;  /* 0x01410000c294783b */ /* 0x000fee0000000200 */
[C---:B---3--:R-:W-:Y:S08]  /*5bf0*/  HMMA.16816.F32.BF16 R28, R140.reuse, R136, R28 ;  /* 0x000000888c1c723c */ /* 0x048ff0000004181c */
[----:B------:R-:W-:Y:S01]  /*5c00*/  HMMA.16816.F32.BF16 R32, R140, R138, R32 ;  /* 0x0000008a8c20723c */ /* 0x000fe20000041820 */
[----:B------:R-:W3:Y:S05]  /*5c10*/  LDSM.16.M88.4 R136, [R197+0xb100] ;  /* 0x00b10000c588783b */ /* 0x000eea0000000200 */
        /* <DEDUP_REMOVED lines=16> */
[C---:B--2---:R-:W-:Y:S08]  /*5d20*/  HMMA.16816.F32.BF16 R12, R168.reuse, R132, R12 ;  /* 0x00000084a80c723c */ /* 0x044ff0000004180c */
[C---:B------:R-:W-:Y:S01]  /*5d30*/  HMMA.16816.F32.BF16 R16, R168.reuse, R134, R16 ;  /* 0x00000086a810723c */ /* 0x040fe20000041810 */
[----:B------:R-:W2:Y:S07]  /*5d40*/  LDSM.16.M88.4 R132, [R176] ;  /* 0x00000000b084783b */ /* 0x000eae0000000200 */
[C---:B---3--:R-:W-:Y:S08]  /*5d50*/  HMMA.16816.F32.BF16 R20, R168.reuse, R136, R20 ;  /* 0x00000088a814723c */ /* 0x048ff00000041814 */
[C---:B------:R-:W-:Y:S01]  /*5d60*/  HMMA.16816.F32.BF16 R24, R168.reuse, R138, R24 ;  /* 0x0000008aa818723c */ /* 0x040fe20000041818 */
[----:B------:R-:W-:Y:S07]  /*5d70*/  LDSM.16.M88.4 R136, [R193+0x14100] ;  /* 0x01410000c188783b */ /* 0x000fee0000000200 */
[C---:B----4-:R-:W-:Y:S08]  /*5d80*/  HMMA.16816.F32.BF16 R28, R168.reuse, R140, R28 ;  /* 0x0000008ca81c723c */ /* 0x050ff0000004181c */
[----:B------:R-:W-:Y:S01]  /*5d90*/  HMMA.16816.F32.BF16 R32, R168, R142, R32 ;  /* 0x0000008ea820723c */ /* 0x000fe20000041820 */
[----:B------:R-:W3:Y:S07]  /*5da0*/  LDSM.16.M88.4 R140, [R192+0xa100] ;  /* 0x00a10000c08c783b */ /* 0x000eee0000000200 */
        /* <DEDUP_REMOVED lines=9> */
[C---:B--2---:R-:W-:Y:S08]  /*5e40*/  HMMA.16816.F32.BF16 R28, R148.reuse, R132, R28 ;  /* 0x00000084941c723c */ /* 0x044ff0000004181c */
[----:B------:R-:W-:Y:S01]  /*5e50*/  HMMA.16816.F32.BF16 R32, R148, R134, R32 ;  /* 0x000000869420723c */ /* 0x000fe20000041820 */
[----:B------:R-:W2:Y:S07]  /*5e60*/  LDSM.16.M88.4 R132, [R184+0x4800] ;  /* 0x00480000b884783b */ /* 0x000eae0000000200 */
[C---:B---3--:R-:W-:Y:S08]  /*5e70*/  HMMA.16816.F32.BF16 R4, R136.reuse, R140, R4 ;  /* 0x0000008c8804723c */ /* 0x048ff00000041804 */
[C---:B------:R-:W-:Y:S01]  /*5e80*/  HMMA.16816.F32.BF16 R8, R136.reuse, R142, R8 ;  /* 0x0000008e8808723c */ /* 0x040fe20000041808 */
[----:B------:R-:W-:Y:S07]  /*5e90*/  LDSM.16.M88.4 R140, [R184+0x5800] ;  /* 0x00580000b88c783b */ /* 0x000fee0000000200 */
[C---:B----4-:R-:W-:Y:S08]  /*5ea0*/  HMMA.16816.F32.BF16 R12, R136.reuse, R156, R12 ;  /* 0x0000009c880c723c */ /* 0x050ff0000004180c */
[C---:B------:R-:W-:Y:S08]  /*5eb0*/  HMMA.16816.F32.BF16 R16, R136.reuse, R158, R16 ;  /* 0x0000009e8810723c */ /* 0x040ff00000041810 */
[C---:B------:R-:W-:Y:S08]  /*5ec0*/  HMMA.16816.F32.BF16 R20, R136.reuse, R160, R20 ;  /* 0x000000a08814723c */ /* 0x040ff00000041814 */
[C---:B------:R-:W-:Y:S08]  /*5ed0*/  HMMA.16816.F32.BF16 R24, R136.reuse, R162, R24 ;  /* 0x000000a28818723c */ /* 0x040ff00000041818 */
[C---:B-1----:R-:W-:Y:S08]  /*5ee0*/  HMMA.16816.F32.BF16 R28, R136.reuse, R144, R28 ;  /* 0x00000090881c723c */ /* 0x042ff0000004181c */
[----:B------:R-:W-:Y:S01]  /*5ef0*/  HMMA.16816.F32.BF16 R32, R136, R146, R32 ;  /* 0x000000928820723c */ /* 0x000fe20000041820 */
[----:B------:R-:W1:Y:S01]  /*5f00*/  LDSM.16.M88.4 R136, [R184+0x5000] ;  /* 0x00500000b888783b */ /* 0x000e620000000200 */
[----:B------:R-:W-:Y:S04]  /*5f10*/  DEPBAR.LE SB0, 0x0 ;  /* 0x000080000000791a */ /* 0x000fe80000000000 */
[----:B------:R-:W-:Y:S02]  /*5f20*/  BAR.SYNC.DEFER_BLOCKING 0x0 ;  /* 0x0000000000007b1d */ /* 0x000fe40000010000 */
[C---:B-----5:R-:W-:Y:S08]  /*5f30*/  HMMA.16816.F32.BF16 R4, R152.reuse, R164, R4 ;  /* 0x000000a49804723c */ /* 0x060ff00000041804 */
[C---:B------:R-:W-:Y:S08]  /*5f40*/  HMMA.16816.F32.BF16 R8, R152.reuse, R166, R8 ;  /* 0x000000a69808723c */ /* 0x040ff00000041808 */
[C---:B--2---:R-:W-:Y:S01]  /*5f50*/  HMMA.16816.F32.BF16 R12, R152.reuse, R132, R12 ;  /* 0x00000084980c723c */ /* 0x044fe2000004180c */
[----:B------:R-:W-:Y:S01]  /*5f60*/  @!PT LDS RZ, [RZ] ;  /* 0x00000000fffff984 */ /* 0x000fe20000000800 */
[----:B------:R-:W-:Y:S01]  /*5f70*/  @!PT LDS RZ, [RZ] ;  /* 0x00000000fffff984 */ /* 0x000fe20000000800 */
[----:B------:R-:W-:Y:S01]  /*5f80*/  @!PT LDS RZ, [RZ] ;  /* 0x00000000fffff984 */ /* 0x000fe20000000800 */
[----:B------:R2:W-:Y:S07]  /*5f90*/  @P0 LDGSTS.E.BYPASS.LTC128B.128 [R199+0x6100], [R222.64], !P3 ;  /* 0x06100000dec70fae */ /* 0x0005ee000d901d52 */
[C---:B------:R-:W-:Y:S01]  /*5fa0*/  HMMA.16816.F32.BF16 R16, R152.reuse, R134, R16 ;  /* 0x000000869810723c */ /* 0x040fe20000041810 */
[----:B------:R3:W-:Y:S05]  /*5fb0*/  @P0 LDGSTS.E.BYPASS.LTC128B.128 [R199+0x8100], [R226.64], !P2 ;  /* 0x08100000e2c70fae */ /* 0x0007ea000d101d52 */
[----:B------:R4:W-:Y:S02]  /*5fc0*/  @P0 LDGSTS.E.BYPASS.LTC128B.128 [R199+0xa100], [R224.64], !P1 ;  /* 0x0a100000e0c70fae */ /* 0x0009e4000c901d52 */
[C---:B-1----:R-:W-:Y:S03]  /*5fd0*/  HMMA.16816.F32.BF16 R20, R152.reuse, R136, R20 ;  /* 0x000000889814723c */ /* 0x042fe60000041814 */
[----:B------:R3:W-:Y:S05]  /*5fe0*/  @P0 LDGSTS.E.BYPASS.LTC128B.128 [R199+0x7100], [R236.64], !P3 ;  /* 0x07100000ecc70fae */ /* 0x0007ea000d901d52 */
[C---:B------:R-:W-:Y:S01]  /*5ff0*/  HMMA.16816.F32.BF16 R24, R152.reuse, R138, R24 ;  /* 0x0000008a9818723c */ /* 0x040fe20000041818 */
[----:B------:R3:W-:Y:S05]  /*6000*/  @P0 LDGSTS.E.BYPASS.LTC128B.128 [R199+0x9100], [R230.64], !P2 ;  /* 0x09100000e6c70fae */ /* 0x0007ea000d101d52 */
[----:B------:R3:W-:Y:S01]  /*6010*/  @P0 LDGSTS.E.BYPASS.LTC128B.128 [R199+0xb100], [R228.64], !P1 ;  /* 0x0b100000e4c70fae */ /* 0x0007e2000c901d52 */
[----:B------:R-:W-:Y:S01]  /*6020*/  PLOP3.LUT P0, PT, PT, PT, UP1, 0x40, 0x0 ;  /* 0x000000000000781c */ /* 0x000fe20003f0e818 */
[C---:B------:R-:W-:Y:S01]  /*6030*/  HMMA.16816.F32.BF16 R28, R152.reuse, R140, R28 ;  /* 0x0000008c981c723c */ /* 0x040fe2000004181c */
[----:B--2---:R-:W-:Y:S02]  /*6040*/  IMAD.U32 R223, RZ, RZ, UR20 ;  /* 0x00000014ffdf7e24 */ /* 0x004fe4000f8e00ff */
[----:B------:R-:W0:Y:S01]  /*6050*/  LDGDEPBAR ;  /* 0x00000000000079af */ /* 0x000e220000000000 */
[----:B------:R-:W-:Y:S02]  /*6060*/  IMAD.U32 R222, RZ, RZ, UR16 ;  /* 0x00000010ffde7e24 */ /* 0x000fe4000f8e00ff */
[----:B------:R-:W-:Y:S02]  /*6070*/  IADD3 R223, -R208, 0x1, -R223 ;  /* 0x00000001d0df7810 */ /* 0x000fe40007ffe9df */
[----:B------:R-:W-:Y:S04]  /*6080*/  HMMA.16816.F32.BF16 R32, R152, R142, R32 ;  /* 0x0000008e9820723c */ /* 0x000fe80000041820 */
[----:B------:R-:W-:Y:S04]  /*6090*/  IADD3 R222, -R222, UR9, R223 ;  /* 0x00000009dede7c10 */ /* 0x000fe8000fffe1df */
[C---:B----4-:R-:W-:Y:S04]  /*60a0*/  IADD3 R225, R222.reuse, c[0x0][0x328], RZ ;  /* 0x0000ca00dee17a10 */ /* 0x050fe80007ffe0ff */
[----:B------:R-:W-:Y:S01]  /*60b0*/  IADD3 R223, R222, UR15, RZ ;  /* 0x0000000fdedf7c10 */ /* 0x000fe2000fffe0ff */
[--C-:B------:R-:W-:Y:S04]  /*60c0*/  IMAD.IADD R224, R225, 0x1, R232.reuse ;  /* 0x00000001e1e07824 */ /* 0x100fe800078e02e8 */
[----:B------:R-:W-:Y:S01]  /*60d0*/  IMAD.IADD R222, R223, 0x1, R232 ;  /* 0x00000001dfde7824 */ /* 0x000fe200078e02e8 */
[----:B------:R-:W-:-:S05]  /*60e0*/  @P0 BRA `(.L_x_1574) ;  /* 0x000001a000000947 */ /* 0x000fca0003800000 */
[----:B---3--:R-:W-:Y:S01]  /*60f0*/  IMAD.U32 R133, RZ, RZ, UR16 ;  /* 0x00000010ff857e24 */ /* 0x008fe2000f8e00ff */
        /* <DEDUP_REMOVED lines=13> */
.L_x_1576:
[----:B------:R-:W-:Y:S04]  /*61d0*/  MOV R132, c[0x0][0x32c] ;  /* 0x0000cb0000847a02 */ /* 0x000fe80000000f00 */
[----:B------:R-:W-:Y:S11]  /*61e0*/  ISETP.NE.AND P0, PT, R132, 0x1, PT ;  /* 0x000000018400780c */ /* 0x000ff60003f05270 */
[----:B------:R-:W-:Y:S02]  /*61f0*/  @!UPT UIADD3 URZ, URZ, URZ, URZ ;  /* 0x0000003f3f3ff290 */ /* 0x000fe4000fffe03f */
[----:B------:R-:W-:Y:S05]  /*6200*/  @P0 IMAD.HI.U32 R132, R133, c[0x0][0x330], RZ ;  /* 0x0000cc0085840a27 */ /* 0x000fea00078e00ff */
[----:B------:R-:W-:Y:S02]  /*6210*/  @P0 SHF.R.U32.HI R133, RZ, c[0x0][0x334], R132 ;  /* 0x0000cd00ff850a19 */ /* 0x000fe40000011684 */
.L_x_1577:
[----:B------:R-:W-:Y:S05]  /*6220*/  BSYNC B0 ;  /* 0x0000000000007941 */ /* 0x000fea0003800000 */
.L_x_1575:
[----:B------:R-:W-:Y:S04]  /*6230*/  IMAD.MOV.U32 R132, RZ, RZ, c[0x0][0x32c] ;  /* 0x0000cb00ff847624 */ /* 0x000fe800078e00ff */
[----:B------:R-:W-:Y:S04]  /*6240*/  IMAD R135, R133, R132, -UR20 ;  /* 0x8000001485877e24 */ /* 0x000fe8000f8e0284 */
[----:B------:R-:W-:Y:S05]  /*6250*/  IMAD.IADD R135, R135, 0x1, -R208 ;  /* 0x0000000187877824 */ /* 0x000fea00078e0ad0 */
[----:B------:R-:W-:Y:S02]  /*6260*/  IADD3 R133, R135, c[0x0][0x32c], RZ ;  /* 0x0000cb0087857a10 */ /* 0x000fe40007ffe0ff */
[----:B------:R-:W-:Y:S02]  /*6270*/  IMNMX R222, R222, R135, !PT ;  /* 0x00000087dede7217 */ /* 0x000fe40007800200 */
[----:B------:R-:W-:Y:S02]  /*6280*/  IMNMX R224, R224, R133, PT ;  /* 0x00000085e0e07217 */ /* 0x000fe40003800200 */
.L_x_1574:
[----:B---3--:R-:W-:Y:S01]  /*6290*/  UISETP.GT.AND UP0, UPT, UR14, -0x1, UPT ;  /* 0xffffffff0e00788c */ /* 0x008fe2000bf04270 */
[----:B------:R-:W1:Y:S05]  /*62a0*/  SHFL.IDX PT, R0, R0, 0x1, 0x1c1f ;  /* 0x003c1f0000007f89 */ /* 0x000e6a00000e0000 */
[----:B------:R-:W-:Y:S04]  /*62b0*/  PLOP3.LUT P0, PT, PT, PT, UP0, 0x80, 0x0 ;  /* 0x000000000000781c */ /* 0x000fe80003f0f008 */
[C---:B------:R-:W-:Y:S02]  /*62c0*/  ISETP.GT.AND P4, PT, R222.reuse, 0x1, P0 ;  /* 0x00000001de00780c */ /* 0x040fe40000784270 */
[----:B------:R-:W-:Y:S02]  /*62d0*/  ISETP.GT.AND P5, PT, R222, RZ, P0 ;  /* 0x000000ffde00720c */ /* 0x000fe400007a4270 */
[C---:B------:R-:W-:Y:S02]  /*62e0*/  ISETP.LT.OR P4, PT, R224.reuse, 0x2, P4 ;  /* 0x00000002e000780c */ /* 0x040fe40002781670 */
[----:B------:R-:W-:Y:S02]  /*62f0*/  ISETP.LT.OR P5, PT, R224, 0x1, P5 ;  /* 0x00000001e000780c */ /* 0x000fe40002fa1670 */
[----:B------:R-:W-:Y:S02]  /*6300*/  FSEL R136, R5, -INF , !P4 ;  /* 0xff80000005887808 */ /* 0x000fe40006000000 */
[C---:B------:R-:W-:Y:S02]  /*6310*/  ISETP.GT.AND P4, PT, R222.reuse, 0x10, P0 ;  /* 0x00000010de00780c */ /* 0x040fe40000784270 */
[----:B------:R-:W-:Y:S02]  /*6320*/  ISETP.GT.AND P6, PT, R222, 0x8, P0 ;  /* 0x00000008de00780c */ /* 0x000fe400007c4270 */
[----:B------:R-:W-:Y:S01]  /*6330*/  ISETP.LT.OR P4, PT, R224, 0x11, P4 ;  /* 0x00000011e000780c */ /* 0x000fe20002781670 */
[--C-:B-1----:R-:W-:Y:S01]  /*6340*/  IMAD.IADD R225, R225, 0x1, R0.reuse ;  /* 0x00000001e1e17824 */ /* 0x102fe200078e0200 */
[----:B------:R-:W-:Y:S01]  /*6350*/  FSEL R138, R4, -INF , !P5 ;  /* 0xff800000048a7808 */ /* 0x000fe20006800000 */
[----:B------:R-:W-:Y:S01]  /*6360*/  IMAD.IADD R223, R223, 0x1, R0 ;  /* 0x00000001dfdf7824 */ /* 0x000fe200078e0200 */
        /* <DEDUP_REMOVED lines=55> */
.L_x_1580:
[----:B------:R-:W-:Y:S04]  /*66e0*/  MOV R0, c[0x0][0x32c] ;  /* 0x0000cb0000007a02 */ /* 0x000fe80000000f00 */
[----:B------:R-:W-:Y:S11]  /*66f0*/  ISETP.NE.AND P4, PT, R0, 0x1, PT ;  /* 0x000000010000780c */ /* 0x000ff60003f85270 */
[----:B------:R-:W-:Y:S02]  /*6700*/  @!UPT UIADD3 URZ, URZ, URZ, URZ ;  /* 0x0000003f3f3ff290 */ /* 0x000fe4000fffe03f */
[----:B------:R-:W-:Y:S05]  /*6710*/  @P4 IMAD.HI.U32 R0, R5, c[0x0][0x330], RZ ;  /* 0x0000cc0005004a27 */ /* 0x000fea00078e00ff */
[----:B------:R-:W-:Y:S02]  /*6720*/  @P4 SHF.R.U32.HI R5, RZ, c[0x0][0x334], R0 ;  /* 0x0000cd00ff054a19 */ /* 0x000fe40000011600 */
.L_x_1581:
[----:B------:R-:W-:Y:S05]  /*6730*/  BSYNC B0 ;  /* 0x0000000000007941 */ /* 0x000fea0003800000 */
.L_x_1579:
[----:B------:R-:W-:Y:S04]  /*6740*/  IMAD.MOV.U32 R0, RZ, RZ, c[0x0][0x32c] ;  /* 0x0000cb00ff007624 */ /* 0x000fe800078e00ff */
[----:B------:R-:W-:Y:S04]  /*6750*/  IMAD R5, R5, R0, -UR20 ;  /* 0x8000001405057e24 */ /* 0x000fe8000f8e0200 */
[----:B------:R-:W-:Y:S05]  /*6760*/  IMAD.IADD R4, R5, 0x1, -R208 ;  /* 0x0000000105047824 */ /* 0x000fea00078e0ad0 */
[----:B------:R-:W-:Y:S02]  /*6770*/  IADD3 R0, R4, c[0x0][0x32c], RZ ;  /* 0x0000cb0004007a10 */ /* 0x000fe40007ffe0ff */
[----:B------:R-:W-:Y:S02]  /*6780*/  IMNMX R223, R223, R4, !PT ;  /* 0x00000004dfdf7217 */ /* 0x000fe40007800200 */
[----:B------:R-:W-:Y:S02]  /*6790*/  IMNMX R225, R225, R0, PT ;  /* 0x00000000e1e17217 */ /* 0x000fe40003800200 */
.L_x_1578:
[----:B------:R-:W-:Y:S01]  /*67a0*/  FMNMX.FTZ R5, R138, R3, !PT ;  /* 0x000000038a057209 */ /* 0x000fe20007810000 */
[----:B------:R-:W-:Y:S01]  /*67b0*/  UISETP.GT.AND UP0, UPT, UR14, UR17, UPT ;  /* 0x000000110e00728c */ /* 0x000fe2000bf04270 */
[C---:B------:R-:W-:Y:S01]  /*67c0*/  ISETP.GT.AND P6, PT, R223.reuse, RZ, P0 ;  /* 0x000000ffdf00720c */ /* 0x040fe200007c4270 */
[----:B------:R-:W-:Y:S01]  /*67d0*/  UIADD3 UR14, UR14, -0x1, URZ ;  /* 0xffffffff0e0e7890 */ /* 0x000fe2000fffe03f */
[----:B------:R-:W-:Y:S02]  /*67e0*/  FMNMX.FTZ R5, R136, R5, !PT ;  /* 0x0000000588057209 */ /* 0x000fe40007810000 */
[----:B------:R-:W-:Y:S02]  /*67f0*/  ISETP.GT.AND P5, PT, R223, 0x1, P0 ;  /* 0x00000001df00780c */ /* 0x000fe400007a4270 */
[----:B------:R-:W-:Y:S02]  /*6800*/  FMNMX.FTZ R5, R134, R5, !PT ;  /* 0x0000000586057209 */ /* 0x000fe40007810000 */
[C---:B------:R-:W-:Y:S02]  /*6810*/  ISETP.LT.OR P6, PT, R225.reuse, 0x1, P6 ;  /* 0x00000001e100780c */ /* 0x040fe400037c1670 */
        /* <DEDUP_REMOVED lines=57> */
[----:B------:R-:W-:Y:S02]  /*6bb0*/  ISETP.GT.AND P6, PT, R223, 0x30, P0 ;  /* 0x00000030df00780c */ /* 0x000fe400007c4270 */
        /* <DEDUP_REMOVED lines=395> */
.L_x_1573:
        /* <DEDUP_REMOVED lines=23> */
.L_x_1584:
[----:B------:R-:W-:Y:S02]  /*85e0*/  ULDC UR4, c[0x0][0x32c] ;  /* 0x0000cb0000047ab9 */ /* 0x000fe40000000800 */
[----:B------:R-:W-:-:S03]  /*85f0*/  UISETP.NE.AND UP0, UPT, UR4, 0x1, UPT ;  /* 0x000000010400788c */ /* 0x000fc6000bf05270 */
[----:B------:R-:W-:Y:S02]  /*8600*/  ULDC.64 UR4, c[0x0][0x330] ;  /* 0x0000cc0000047ab9 */ /* 0x000fe40000000a00 */
[----:B------:R-:W-:-:S07]  /*8610*/  UIMAD.WIDE.U32 UR20, UR7, UR4, URZ ;  /* 0x00000004071472a5 */ /* 0x000fce000f8e003f */
[----:B------:R-:W-:Y:S02]  /*8620*/  @UP0 UMOV UR17, UR21 ;  /* 0x0000001500110c82 */ /* 0x000fe40008000000 */
[----:B------:R-:W-:Y:S02]  /*8630*/  @UP0 USHF.R.U32.HI UR7, URZ, UR5, UR17 ;  /* 0x000000053f070299 */ /* 0x000fe40008011611 */
.L_x_1585:
[----:B------:R-:W-:Y:S02]  /*8640*/  ULDC UR4, c[0x0][0x32c] ;  /* 0x0000cb0000047ab9 */ /* 0x000fe40000000800 */
[----:B------:R-:W-:-:S04]  /*8650*/  UIMAD UR4, UR7, UR4, URZ ;  /* 0x00000004070472a4 */ /* 0x000fc8000f8e023f */
[----:B------:R-:W-:-:S04]  /*8660*/  UISETP.LT.AND UP0, UPT, UR6, UR4, UPT ;  /* 0x000000040600728c */ /* 0x000fc8000bf01270 */
[----:B------:R-:W-:-:S04]  /*8670*/  USEL UR6, UR6, UR4, !UP0 ;  /* 0x0000000406067287 */ /* 0x000fc8000c000000 */
.L_x_1583:
        /* <DEDUP_REMOVED lines=22> */
.L_x_1587:
        /* <DEDUP_REMOVED lines=21> */
[----:B------:R-:W-:Y:S02]  /*8930*/  @!P0 LEA R168, P4, R0, c[0x0][0x1f8], 0x1 ;  /* 0x00007e0000a88a11 */ /* 0x000fe400078808ff */
        /* <DEDUP_REMOVED lines=14> */
[----:B------:R-:W-:Y:S01]  /*8a20*/  @!P0 IADD3.X R25, R218, UR14, RZ, P6, !PT ;  /* 0x0000000eda198c10 */ /* 0x000fe2000b7fe4ff */
        /* <DEDUP_REMOVED lines=257> */
[----:B------:R-:W-:Y:S01]  /*9a40*/  @P0 LEA R150, P6, R4, c[0x0][0x1c8], 0x1 ;  /* 0x0000720004960a11 */ /* 0x000fe200078c08ff */
[C---:B------:R-:W-:Y:S01]  /*9a50*/  FMUL.FTZ R101, R3.reuse, R101 ;  /* 0x0000006503657220 */ /* 0x040fe20000410000 */
        /* <DEDUP_REMOVED lines=359> */
.L_x_1586:
        /* <DEDUP_REMOVED lines=18> */
.L_x_1597:
        /* <DEDUP_REMOVED lines=214> */
[C---:B------:R-:W-:Y:S04]  /*bf50*/  HMMA.16816.F32.BF16 R16, R136.reuse, R142, R16 ;  /* 0x0000008e8810723c */ /* 0x040fe80000041810 */
[----:B------:R-:W-:Y:S02]  /*bf60*/  @P4 SHF.R.U32.HI R0, RZ, c[0x0][0x2cc], R140 ;  /* 0x0000b300ff004a19 */ /* 0x000fe4000001168c */
[----:B------:R-:W2:Y:S01]  /*bf70*/  LDSM.16.M88.4 R140, [R184+0x5800] ;  /* 0x00580000b88c783b */ /* 0x000ea20000000200 */
[----:B------:R-:W-:Y:S01]  /*bf80*/  @P0 IADD3 R152, P5, R216, UR7, RZ ;  /* 0x00000007d8980c10 */ /* 0x000fe2000ffbe0ff */
[----:B------:R-:W-:Y:S04]  /*bf90*/  DEPBAR.LE SB0, 0x0 ;  /* 0x000080000000791a */ /* 0x000fe80000000000 */
[----:B------:R-:W-:Y:S01]  /*bfa0*/  BAR.SYNC.DEFER_BLOCKING 0x0 ;  /* 0x0000000000007b1d */ /* 0x000fe20000010000 */
[----:B------:R-:W-:Y:S01]  /*bfb0*/  @P0 IADD3 R154, P4, R214, UR7, RZ ;  /* 0x00000007d69a0c10 */ /* 0x000fe2000ff9e0ff */
[C---:B-1----:R-:W-:Y:S05]  /*bfc0*/  HMMA.16816.F32.BF16 R20, R136.reuse, R132, R20 ;  /* 0x000000848814723c */ /* 0x042fea0000041814 */
[----:B------:R-:W-:Y:S02]  /*bfd0*/  @P0 IADD3.X R147, R215, UR6, RZ, P5, !PT ;  /* 0x00000006d7930c10 */ /* 0x000fe4000affe4ff */
[C---:B------:R-:W-:Y:S01]  /*bfe0*/  @P0 LEA R148, P5, R152.reuse, c[0x0][0x1c8], 0x1 ;  /* 0x0000720098940a11 */ /* 0x040fe200078a08ff */
[C---:B------:R-:W-:Y:S04]  /*bff0*/  HMMA.16816.F32.BF16 R24, R136.reuse, R134, R24 ;  /* 0x000000868818723c */ /* 0x040fe80000041818 */
[----:B------:R-:W-:Y:S02]  /*c000*/  @P0 LEA.HI.X R149, R152, c[0x0][0x1cc], R147, 0x1, P5 ;  /* 0x0000730098950a11 */ /* 0x000fe400028f0c93 */
[----:B------:R-:W-:Y:S01]  /*c010*/  @P0 IADD3.X R153, R213, UR6, RZ, P4, !PT ;  /* 0x00000006d5990c10 */ /* 0x000fe2000a7fe4ff */
[----:B------:R-:W-:Y:S01]  /*c020*/  @UP3 UIADD3.X UR6, UR12, UR6, URZ, UP0, !UPT ;  /* 0x000000060c063290 */ /* 0x000fe200087fe43f */
[C---:B------:R-:W-:Y:S04]  /*c030*/  @P0 LEA R146, P4, R154.reuse, c[0x0][0x1c8], 0x1 ;  /* 0x000072009a920a11 */ /* 0x040fe800078808ff */
[----:B------:R-:W-:Y:S01]  /*c040*/  @P0 LEA.HI.X R147, R154, c[0x0][0x1cc], R153, 0x1, P4 ;  /* 0x000073009a930a11 */ /* 0x000fe200020f0c99 */
[----:B------:R-:W-:Y:S01]  /*c050*/  @!PT LDS RZ, [RZ] ;  /* 0x00000000fffff984 */ /* 0x000fe20000000800 */
[----:B------:R-:W-:Y:S01]  /*c060*/  @!PT LDS RZ, [RZ] ;  /* 0x00000000fffff984 */ /* 0x000fe20000000800 */
[----:B------:R-:W-:Y:S01]  /*c070*/  @!PT LDS RZ, [RZ] ;  /* 0x00000000fffff984 */ /* 0x000fe20000000800 */
[----:B------:R1:W-:Y:S01]  /*c080*/  @P0 LDGSTS.E.BYPASS.LTC128B.128 [R199+0x6100], [R150.64], !P3 ;  /* 0x0610000096c70fae */ /* 0x0003e2000d901d52 */
[----:B------:R-:W-:Y:S02]  /*c090*/  @P0 IADD3.X R133, R211, UR6, RZ, P6, !PT ;  /* 0x00000006d3850c10 */ /* 0x000fe4000b7fe4ff */
[----:B------:R-:W-:Y:S02]  /*c0a0*/  @P0 LEA R158, P6, R144, c[0x0][0x1c8], 0x1 ;  /* 0x00007200909e0a11 */ /* 0x000fe400078c08ff */
[----:B------:R1:W-:Y:S01]  /*c0b0*/  @P0 LDGSTS.E.BYPASS.LTC128B.128 [R199+0x8100], [R148.64], !P2 ;  /* 0x0810000094c70fae */ /* 0x0003e2000d101d52 */
[----:B------:R-:W-:Y:S02]  /*c0c0*/  @P0 IADD3 R145, P5, R216, UR17, RZ ;  /* 0x00000011d8910c10 */ /* 0x000fe4000ffbe0ff */
[----:B------:R-:W-:Y:S01]  /*c0d0*/  @P0 LEA.HI.X R159, R144, c[0x0][0x1cc], R133, 0x1, P6 ;  /* 0x00007300909f0a11 */ /* 0x000fe200030f0c85 */
[----:B------:R-:W-:Y:S01]  /*c0e0*/  IMAD.U32 R133, RZ, RZ, UR16 ;  /* 0x00000010ff857e24 */ /* 0x000fe2000f8e00ff */
[----:B------:R1:W-:Y:S01]  /*c0f0*/  @P0 LDGSTS.E.BYPASS.LTC128B.128 [R199+0xa100], [R146.64], !P1 ;  /* 0x0a10000092c70fae */ /* 0x0003e2000c901d52 */
[----:B------:R-:W-:Y:S01]  /*c100*/  @P0 IADD3.X R132, R215, UR6, RZ, P5, !PT ;  /* 0x00000006d7840c10 */ /* 0x000fe2000affe4ff */
[C---:B--2---:R-:W-:Y:S03]  /*c110*/  HMMA.16816.F32.BF16 R28, R136.reuse, R140, R28 ;  /* 0x0000008c881c723c */ /* 0x044fe6000004181c */
[----:B------:R1:W-:Y:S01]  /*c120*/  @P0 LDGSTS.E.BYPASS.LTC128B.128 [R199+0x7100], [R158.64], !P3 ;  /* 0x071000009ec70fae */ /* 0x0003e2000d901d52 */
[C---:B------:R-:W-:Y:S02]  /*c130*/  @P0 LEA R156, P5, R145.reuse, c[0x0][0x1c8], 0x1 ;  /* 0x00007200919c0a11 */ /* 0x040fe400078a08ff */
[----:B------:R-:W-:Y:S02]  /*c140*/  @P0 IADD3 R153, P4, R214, UR17, RZ ;  /* 0x00000011d6990c10 */ /* 0x000fe4000ff9e0ff */
[----:B------:R-:W-:Y:S01]  /*c150*/  @P0 LEA.HI.X R157, R145, c[0x0][0x1cc], R132, 0x1, P5 ;  /* 0x00007300919d0a11 */ /* 0x000fe200028f0c84 */
[----:B------:R-:W-:Y:S01]  /*c160*/  HMMA.16816.F32.BF16 R32, R136, R142, R32 ;  /* 0x0000008e8820723c */ /* 0x000fe20000041820 */
[----:B------:R-:W2:Y:S02]  /*c170*/  SHFL.IDX PT, R132, R0, RZ, 0x1c1f ;  /* 0x001c1fff00847589 */ /* 0x000ea400000e0000 */
[----:B------:R-:W-:Y:S01]  /*c180*/  @P0 IADD3.X R152, R213, UR6, RZ, P4, !PT ;  /* 0x00000006d5980c10 */ /* 0x000fe2000a7fe4ff */
[----:B------:R-:W-:Y:S01]  /*c190*/  USHF.L.U32 UR6, UR14, 0x6, URZ ;  /* 0x000000060e067899 */ /* 0x000fe2000800063f */
[C---:B------:R-:W-:Y:S01]  /*c1a0*/  @P0 LEA R154, P4, R153.reuse, c[0x0][0x1c8], 0x1 ;  /* 0x00007200999a0a11 */ /* 0x040fe200078808ff */
[----:B------:R1:W-:Y:S03]  /*c1b0*/  @P0 LDGSTS.E.BYPASS.LTC128B.128 [R199+0x9100], [R156.64], !P2 ;  /* 0x091000009cc70fae */ /* 0x0003e6000d101d52 */
[----:B------:R-:W-:Y:S03]  /*c1c0*/  @P0 LEA.HI.X R155, R153, c[0x0][0x1cc], R152, 0x1, P4 ;  /* 0x00007300999b0a11 */ /* 0x000fe600020f0c98 */
[----:B------:R-:W-:Y:S02]  /*c1d0*/  IMAD.U32 R135, RZ, RZ, UR6 ;  /* 0x00000006ff877e24 */ /* 0x000fe4000f8e00ff */
[----:B------:R1:W-:Y:S01]  /*c1e0*/  @P0 LDGSTS.E.BYPASS.LTC128B.128 [R199+0xb100], [R154.64], !P1 ;  /* 0x0b1000009ac70fae */ /* 0x0003e2000c901d52 */
[----:B------:R-:W-:Y:S02]  /*c1f0*/  PLOP3.LUT P0, PT, PT, PT, UP1, 0x40, 0x0 ;  /* 0x000000000000781c */ /* 0x000fe40003f0e818 */
[----:B------:R-:W-:Y:S02]  /*c200*/  IADD3 R134, -R208, 0x1, -R135 ;  /* 0x00000001d0867810 */ /* 0x000fe40007ffe987 */
[----:B------:R-:W0:Y:S02]  /*c210*/  LDGDEPBAR ;  /* 0x00000000000079af */ /* 0x000e240000000000 */
[----:B------:R-:W-:Y:S04]  /*c220*/  IADD3 R133, -R133, UR9, R134 ;  /* 0x0000000985857c10 */ /* 0x000fe8000fffe186 */
[C---:B------:R-:W-:Y:S02]  /*c230*/  IADD3 R135, R133.reuse, c[0x0][0x328], RZ ;  /* 0x0000ca0085877a10 */ /* 0x040fe40007ffe0ff */
[----:B------:R-:W-:Y:S03]  /*c240*/  IADD3 R133, R133, UR15, RZ ;  /* 0x0000000f85857c10 */ /* 0x000fe6000fffe0ff */
[--C-:B--2---:R-:W-:Y:S02]  /*c250*/  IMAD.IADD R139, R135, 0x1, R132.reuse ;  /* 0x00000001878b7824 */ /* 0x104fe400078e0284 */
[----:B------:R-:W-:Y:S01]  /*c260*/  IMAD.IADD R137, R133, 0x1, R132 ;  /* 0x0000000185897824 */ /* 0x000fe200078e0284 */
        /* <DEDUP_REMOVED lines=15> */
.L_x_1591:
[----:B------:R-:W-:Y:S04]  /*c360*/  MOV R132, c[0x0][0x32c] ;  /* 0x0000cb0000847a02 */ /* 0x000fe80000000f00 */
[----:B------:R-:W-:Y:S11]  /*c370*/  ISETP.NE.AND P0, PT, R132, 0x1, PT ;  /* 0x000000018400780c */ /* 0x000ff60003f05270 */
[----:B------:R-:W-:Y:S02]  /*c380*/  @!UPT UIADD3 URZ, URZ, URZ, URZ ;  /* 0x0000003f3f3ff290 */ /* 0x000fe4000fffe03f */
[----:B------:R-:W-:Y:S05]  /*c390*/  @P0 IMAD.HI.U32 R132, R141, c[0x0][0x330], RZ ;  /* 0x0000cc008d840a27 */ /* 0x000fea00078e00ff */
[----:B------:R-:W-:Y:S02]  /*c3a0*/  @P0 SHF.R.U32.HI R141, RZ, c[0x0][0x334], R132 ;  /* 0x0000cd00ff8d0a19 */ /* 0x000fe40000011684 */
.L_x_1592:
[----:B------:R-:W-:Y:S05]  /*c3b0*/  BSYNC B0 ;  /* 0x0000000000007941 */ /* 0x000fea0003800000 */
.L_x_1590:
[----:B------:R-:W-:Y:S04]  /*c3c0*/  IMAD.MOV.U32 R132, RZ, RZ, c[0x0][0x32c] ;  /* 0x0000cb00ff847624 */ /* 0x000fe800078e00ff */
[----:B------:R-:W-:Y:S04]  /*c3d0*/  IMAD R141, R141, R132, -UR6 ;  /* 0x800000068d8d7e24 */ /* 0x000fe8000f8e0284 */
[----:B------:R-:W-:Y:S05]  /*c3e0*/  IMAD.IADD R134, R141, 0x1, -R208 ;  /* 0x000000018d867824 */ /* 0x000fea00078e0ad0 */
[----:B------:R-:W-:Y:S02]  /*c3f0*/  IADD3 R132, R134, c[0x0][0x32c], RZ ;  /* 0x0000cb0086847a10 */ /* 0x000fe40007ffe0ff */
[----:B------:R-:W-:Y:S02]  /*c400*/  IMNMX R137, R137, R134, !PT ;  /* 0x0000008689897217 */ /* 0x000fe40007800200 */
[----:B------:R-:W-:Y:S02]  /*c410*/  IMNMX R139, R139, R132, PT ;  /* 0x000000848b8b7217 */ /* 0x000fe40003800200 */
.L_x_1589:
        /* <DEDUP_REMOVED lines=69> */
.L_x_1595:
[----:B------:R-:W-:Y:S04]  /*c870*/  MOV R5, c[0x0][0x32c] ;  /* 0x0000cb0000057a02 */ /* 0x000fe80000000f00 */
[----:B------:R-:W-:Y:S11]  /*c880*/  ISETP.NE.AND P4, PT, R5, 0x1, PT ;  /* 0x000000010500780c */ /* 0x000ff60003f85270 */
[----:B------:R-:W-:Y:S02]  /*c890*/  @!UPT UIADD3 URZ, URZ, URZ, URZ ;  /* 0x0000003f3f3ff290 */ /* 0x000fe4000fffe03f */
[----:B------:R-:W-:Y:S05]  /*c8a0*/  @P4 IMAD.HI.U32 R5, R12, c[0x0][0x330], RZ ;  /* 0x0000cc000c054a27 */ /* 0x000fea00078e00ff */
[----:B------:R-:W-:Y:S02]  /*c8b0*/  @P4 SHF.R.U32.HI R12, RZ, c[0x0][0x334], R5 ;  /* 0x0000cd00ff0c4a19 */ /* 0x000fe40000011605 */
.L_x_1596:
[----:B------:R-:W-:Y:S05]  /*c8c0*/  BSYNC B0 ;  /* 0x0000000000007941 */ /* 0x000fea0003800000 */
.L_x_1594:
[----:B------:R-:W-:Y:S04]  /*c8d0*/  IMAD.MOV.U32 R5, RZ, RZ, c[0x0][0x32c] ;  /* 0x0000cb00ff057624 */ /* 0x000fe800078e00ff */
[----:B------:R-:W-:Y:S04]  /*c8e0*/  IMAD R5, R12, R5, -UR6 ;  /* 0x800000060c057e24 */ /* 0x000fe8000f8e0205 */
[----:B------:R-:W-:Y:S05]  /*c8f0*/  IMAD.IADD R9, R5, 0x1, -R208 ;  /* 0x0000000105097824 */ /* 0x000fea00078e0ad0 */
[----:B------:R-:W-:Y:S02]  /*c900*/  IADD3 R5, R9, c[0x0][0x32c], RZ ;  /* 0x0000cb0009057a10 */ /* 0x000fe40007ffe0ff */
[----:B------:R-:W-:Y:S02]  /*c910*/  IMNMX R4, R4, R9, !PT ;  /* 0x0000000904047217 */ /* 0x000fe40007800200 */
[----:B------:R-:W-:Y:S02]  /*c920*/  IMNMX R0, R0, R5, PT ;  /* 0x0000000500007217 */ /* 0x000fe40003800200 */
.L_x_1593:
        /* <DEDUP_REMOVED lines=460> */
.L_x_1588:
        /* <DEDUP_REMOVED lines=123> */
.L_x_1555:
        /* <DEDUP_REMOVED lines=151> */
.L_x_1599:
        /* <DEDUP_REMOVED lines=139> */
.L_x_1601:
[----:B--2---:R-:W-:Y:S05]  /*ffc0*/  BSYNC B0 ;  /* 0x0000000000007941 */ /* 0x004fea0003800000 */
.L_x_1600:
        /* <DEDUP_REMOVED lines=23> */
.L_x_1603:
[----:B------:R-:W-:Y:S05]  /*10140*/  BSYNC B0 ;  /* 0x0000000000007941 */ /* 0x000fea0003800000 */
.L_x_1602:
        /* <DEDUP_REMOVED lines=23> */
.L_x_1605:
[----:B------:R-:W-:Y:S05]  /*102c0*/  BSYNC B0 ;  /* 0x0000000000007941 */ /* 0x000fea0003800000 */
.L_x_1604:
        /* <DEDUP_REMOVED lines=24> */
.L_x_1598:
        /* <DEDUP_REMOVED lines=18> */
.L_x_1606:
        /* <DEDUP_REMOVED lines=42> */
.L_x_1608:
[----:B------:R-:W-:Y:S05]  /*10810*/  BSYNC B0 ;  /* 0x0000000000007941 */ /* 0x000fea0003800000 */
.L_x_1607:
        /* <DEDUP_REMOVED lines=66> */
.L_x_1610:
[----:B------:R-:W-:Y:S05]  /*10c40*/  BSYNC B0 ;  /* 0x0000000000007941 */ /* 0x000fea0003800000 */
.L_x_1609:
        /* <DEDUP_REMOVED lines=21> */
.L_x_1612:
[----:B------:R-:W-:Y:S05]  /*10da0*/  BSYNC B0 ;  /* 0x0000000000007941 */ /* 0x000fea0003800000 */
.L_x_1611:
        /* <DEDUP_REMOVED lines=21> */
.L_x_1614:
[----:B------:R-:W-:Y:S05]  /*10f00*/  BSYNC B0 ;  /* 0x0000000000007941 */ /* 0x000fea0003800000 */
.L_x_1613:
        /* <DEDUP_REMOVED lines=22> */
.L_x_1615:
        /* <DEDUP_REMOVED lines=9> */
.L_x_2643:


//--------------------- .text._ZN7cutlass13device_kernelIN5flash19enable_sm80_to_sm89INS1_16FlashAttnFwdSm80INS1_25CollectiveMainloopFwdSm80ILi8ELi1ELb0EN4cute5tupleIJNS5_1CILi128EEENS7_ILi64EEENS7_ILi192EEEEEELi192ENS_10bfloat16_tEfNS_4arch4Sm80ELb0ELb1ELb0ELb1ELb0ELb1ELb1ELb0EEENS1_21CollectiveEpilogueFwdINS6_IJS8_SA_S9_EEENS6_IJNS7_ILi1EEESI_SI_EEESC_SE_Li256ELb1ELb1ELb0ELb0EEENS1_19SingleTileSchedulerILb1ELb0ELb1ELi128EEEEEEEEEvNT_6ParamsE --------------------------
	.section	.text._ZN7cutlass13device_kernelIN5flash19enable_sm80_to_sm89INS1_16FlashAttnFwdSm80INS1_25CollectiveMainloopFwdSm80ILi8ELi1ELb0EN4cute5tupleIJNS5_1CILi128EEENS7_ILi64EEENS7_ILi192EEEEEELi192ENS_10bfloat16_tEfNS_4arch4Sm80ELb0ELb1ELb0ELb1ELb0ELb1ELb1ELb0EEENS1_21CollectiveEpilogueFwdINS6_IJS8_SA_S9_EEENS6_IJNS7_ILi1EEESI_SI_EEESC_SE_Li256ELb1ELb1ELb0ELb0EEENS1_19SingleTileSchedulerILb1ELb0ELb1ELi128EEEEEEEEEvNT_6ParamsE,"ax",@progbits
	.sectioninfo	@"SHI_REGISTERS=241"
	.align	128
.text._ZN7cutlass13device_kernelIN5flash19enable_sm80_to_sm89INS1_16FlashAttnFwdSm80INS1_25CollectiveMainloopFwdSm80ILi8ELi1ELb0EN4cute5tupleIJNS5_1CILi128EEENS7_ILi64EEENS7_ILi192EEEEEELi192ENS_10bfloat16_tEfNS_4arch4Sm80ELb0ELb1ELb0ELb1ELb0ELb1ELb1ELb0EEENS1_21CollectiveEpilogueFwdINS6_IJS8_SA_S9_EEENS6_IJNS7_ILi1EEESI_SI_EEESC_SE_Li256ELb1ELb1ELb0ELb0EEENS1_19SingleTileSchedulerILb1ELb0ELb1ELi128EEEEEEEEEvNT_6ParamsE:
        .type           _ZN7cutlass13device_kernelIN5flash19enable_sm80_to_sm89INS1_16FlashAttnFwdSm80INS1_25CollectiveMainloopFwdSm80ILi8ELi1ELb0EN4cute5tupleIJNS5_1CILi128EEENS7_ILi64EEENS7_ILi192EEEEEELi192ENS_10bfloat16_tEfNS_4arch4Sm80ELb0ELb1ELb0ELb1ELb0ELb1ELb1ELb0EEENS1_21CollectiveEpilogueFwdINS6_IJS8_SA_S9_EEENS6_IJNS7_ILi1EEESI_SI_EEESC_SE_Li256ELb1ELb1ELb0ELb0EEENS1_19SingleTileSchedulerILb1ELb0ELb1ELi128EEEEEEEEEvNT_6ParamsE,@function
        .size           _ZN7cutlass13device_kernelIN5flash19enable_sm80_to_sm89INS1_16FlashAttnFwdSm80INS1_25CollectiveMainloopFwdSm80ILi8ELi1ELb0EN4cute5tupleIJNS5_1CILi128EEENS7_ILi64EEENS7_ILi192EEEEEELi192ENS_10bfloat16_tEfNS_4arch4Sm80ELb0ELb1ELb0ELb1ELb0ELb1ELb1ELb0EEENS1_21CollectiveEpilogueFwdINS6_IJS8_SA_S9_EEENS6_IJNS7_ILi1EEESI_SI_EEESC_SE_Li256ELb1ELb1ELb0ELb0EEENS1_19SingleTileSchedulerILb1ELb0ELb1ELi128EEEEEEEEEvNT_6ParamsE,(.L_x_2644 - _ZN7cutlass13device_kernelIN5flash19enable_sm80_to_sm89INS1_16FlashAttnFwdSm80INS1_25CollectiveMainloopFwdSm80ILi8ELi1ELb0EN4cute5tupleIJNS5_1CILi128EEENS7_ILi64EEENS7_ILi192EEEEEELi192ENS_10bfloat16_tEfNS_4arch4Sm80ELb0ELb1ELb0ELb1ELb0ELb1ELb1ELb0EEENS1_21CollectiveEpilogueFwdINS6_IJS8_SA_S9_EEENS6_IJNS7_ILi1EEESI_SI_EEESC_SE_Li256ELb1ELb1ELb0ELb0EEENS1_19SingleTileSchedulerILb1ELb0ELb1ELi128EEEEEEEEEvNT_6ParamsE)
        .other          _ZN7cutlass13device_kernelIN5flash19enable_sm80_to_sm89INS1_16FlashAttnFwdSm80INS1_25CollectiveMainloopFwdSm80ILi8ELi1ELb0EN4cute5tupleIJNS5_1CILi128EEENS7_ILi64EEENS7_ILi192EEEEEELi192ENS_10bfloat16_tEfNS_4arch4Sm80ELb0ELb1ELb0ELb1ELb0ELb1ELb1ELb0EEENS1_21CollectiveEpilogueFwdINS6_IJS8_SA_S9_EEENS6_IJNS7_ILi1EEESI_SI_EEESC_SE_Li256ELb1ELb1ELb0ELb0EEENS1_19SingleTileSchedulerILb1ELb0ELb1ELi128EEEEEEEEEvNT_6ParamsE,@"STO_CUDA_ENTRY STV_DEFAULT"
_ZN7cutlass13device_kernelIN5flash19enable_sm80_to_sm89INS1_16FlashAttnFwdSm80INS1_25CollectiveMainloopFwdSm80ILi8ELi1ELb0EN4cute5tupleIJNS5_1CILi128EEENS7_ILi64EEENS7_ILi192EEEEEELi192ENS_10bfloat16_tEfNS_4arch4Sm80ELb0ELb1ELb0ELb1ELb0ELb1ELb1ELb0EEENS1_21CollectiveEpilogueFwdINS6_IJS8_SA_S9_EEENS6_IJNS7_ILi1EEESI_SI_EEESC_SE_Li256ELb1ELb1ELb0ELb0EEENS1_19SingleTileSchedulerILb1ELb0ELb1ELi128EEEEEEEEEvNT_6ParamsE:
        /* <DEDUP_REMOVED lines=20> */
.L_x_1617:
        /* <DEDUP_REMOVED lines=13> */
.L_x_1619:
[----:B------:R-:W-:Y:S02]  /*0210*/  ULDC UR5, c[0x0][0x54c] ;  /* 0x0001530000057ab9 */ /* 0x000fe40000000800 */
.L_x_1618:
[----:B------:R-:W-:Y:S02]  /*0220*/  ULDC UR4, c[0x0][0x548] ;  /* 0x0001520000047ab9 */ /* 0x000fe40000000800 */
[----:B------:R-:W-:-:S02]  /*0230*/  USHF.L.U32 UR18, UR16, 0x7, URZ ;  /* 0x0000000710127899 */ /* 0x000fc4000800063f */
[----:B------:R-:W-:-:S04]  /*0240*/  UIMAD UR4, UR5, UR4, URZ ;  /* 0x00000004050472a4 */ /* 0x000fc8000f8e023f */
[----:B------:R-:W-:-:S04]  /*0250*/  UISETP.GE.AND UP0, UPT, UR18, UR4, UPT ;  /* 0x000000041200728c */ /* 0x000fc8000bf06270 */
[----:B------:R-:W-:Y:S01]  /*0260*/  USEL UR24, UR24, 0xffffffff, !UP0 ;  /* 0xffffffff18187887 */ /* 0x000fe2000c000000 */
[----:B------:R-:W-:Y:S05]  /*0270*/  BRA `(.L_x_1620) ;  /* 0x000001b000007947 */ /* 0x000fea0003800000 */
.L_x_1616:
        /* <DEDUP_REMOVED lines=8> */
.L_x_1621:
        /* <DEDUP_REMOVED lines=13> */
.L_x_1623:
[----:B------:R-:W-:Y:S02]  /*03d0*/  ULDC UR5, c[0x0][0x54c] ;  /* 0x0001530000057ab9 */ /* 0x000fe40000000800 */
.L_x_1622:
[----:B------:R-:W-:Y:S02]  /*03e0*/  ULDC UR4, c[0x0][0x548] ;  /* 0x0001520000047ab9 */ /* 0x000fe40000000800 */
[----:B------:R-:W-:-:S02]  /*03f0*/  USHF.L.U32 UR18, UR16, 0x7, URZ ;  /* 0x0000000710127899 */ /* 0x000fc4000800063f */
[----:B------:R-:W-:-:S04]  /*0400*/  UIMAD UR4, UR5, UR4, URZ ;  /* 0x00000004050472a4 */ /* 0x000fc8000f8e023f */
[----:B------:R-:W-:-:S04]  /*0410*/  UISETP.GE.AND UP0, UPT, UR18, UR4, UPT ;  /* 0x000000041200728c */ /* 0x000fc8000bf06270 */
[----:B------:R-:W-:-:S06]  /*0420*/  USEL UR24, UR24, 0xffffffff, !UP0 ;  /* 0xffffffff18187887 */ /* 0x000fcc000c000000 */
.L_x_1620:
        /* <DEDUP_REMOVED lines=65> */
.L_x_1624:
        /* <DEDUP_REMOVED lines=10> */
.L_x_1625:
[----:B------:R-:W-:Y:S05]  /*08e0*/  @!P2 BRA `(.L_x_1626) ;  /* 0x000000500000a947 */ /* 0x000fea0003800000 */
[----:B-1----:R-:W2:Y:S04]  /*08f0*/  LDG.E R0, [R8.64] ;  /* 0x0000001c08007981 */ /* 0x002ea8000c1e1900 */
[----:B----4-:R-:W4:Y:S01]  /*0900*/  LDG.E R2, [R8.64+0x4] ;  /* 0x0000041c08027981 */ /* 0x010f22000c1e1900 */
[----:B--2---:R-:W1:Y:S08]  /*0910*/  R2UR UR37, R0 ;  /* 0x00000000002573c2 */ /* 0x004e7000000e0000 */
[----:B----4-:R-:W1:Y:S02]  /*0920*/  R2UR UR4, R2 ;  /* 0x00000000020473c2 */ /* 0x010e6400000e0000 */
[----:B-1----:R-:W-:-:S06]  /*0930*/  UIADD3 UR37, -UR37, UR4, URZ ;  /* 0x0000000425257290 */ /* 0x002fcc000fffe13f */
.L_x_1626:
        /* <DEDUP_REMOVED lines=10> */
[----:B------:R-:W-:-:S05]  /*09e0*/  IMAD.U32 R5, RZ, RZ, UR5 ;  /* 0x00000005ff057e24 */ /* 0x000fca000f8e00ff */
[----:B------:R1:W5:Y:S01]  /*09f0*/  @P1 LDG.E R84, [R4.64] ;  /* 0x0000001c04541981 */ /* 0x000362000c1e1900 */
[----:B------:R-:W-:Y:S02]  /*0a00*/  ULDC UR4, c[0x0][0x2c4] ;  /* 0x0000b10000047ab9 */ /* 0x000fe40000000800 */
[----:B------:R-:W-:Y:S02]  /*0a10*/  UISETP.NE.AND UP3, UPT, UR4, 0x1, UPT ;  /* 0x000000010400788c */ /* 0x000fe4000bf65270 */
[----:B---3--:R-:W-:Y:S02]  /*0a20*/  UIADD3 UR8, -UR20, UR37, URZ ;  /* 0x0000002514087290 */ /* 0x008fe4000fffe13f */
[----:B------:R-:W-:-:S07]  /*0a30*/  ULDC.64 UR4, c[0x0][0x2c8] ;  /* 0x0000b20000047ab9 */ /* 0x000fce0000000a00 */
        /* <DEDUP_REMOVED lines=26> */
.L_x_1628:
[----:B------:R-:W-:Y:S02]  /*0be0*/  UISETP.NE.AND UP0, UPT, UR5, 0x1, UPT ;  /* 0x000000010500788c */ /* 0x000fe4000bf05270 */
[----:B------:R-:W-:Y:S02]  /*0bf0*/  ULDC.64 UR6, c[0x0][0x330] ;  /* 0x0000cc0000067ab9 */ /* 0x000fe40000000a00 */
[----:B------:R-:W-:-:S07]  /*0c00*/  UIMAD.WIDE.U32 UR26, UR4, UR6, URZ ;  /* 0x00000006041a72a5 */ /* 0x000fce000f8e003f */
[----:B------:R-:W-:Y:S02]  /*0c10*/  @UP0 UMOV UR9, UR27 ;  /* 0x0000001b00090c82 */ /* 0x000fe40008000000 */
[----:B------:R-:W-:Y:S02]  /*0c20*/  @UP0 USHF.R.U32.HI UR4, URZ, UR7, UR9 ;  /* 0x000000073f040299 */ /* 0x000fe40008011609 */
.L_x_1629:
[----:B------:R-:W-:Y:S02]  /*0c30*/  ULDC UR6, c[0x0][0x32c] ;  /* 0x0000cb0000067ab9 */ /* 0x000fe40000000800 */
[----:B------:R-:W-:-:S04]  /*0c40*/  UIMAD UR6, UR4, UR5, UR6 ;  /* 0x00000005040672a4 */ /* 0x000fc8000f8e0206 */
[----:B------:R-:W-:-:S04]  /*0c50*/  UISETP.LT.AND UP0, UPT, UR17, UR6, UPT ;  /* 0x000000061100728c */ /* 0x000fc8000bf01270 */
[----:B------:R-:W-:-:S03]  /*0c60*/  USEL UR17, UR17, UR6, UP0 ;  /* 0x0000000611117287 */ /* 0x000fc60008000000 */
.L_x_1627:
        /* <DEDUP_REMOVED lines=25> */
.L_x_1631:
[----:B------:R-:W-:-:S03]  /*0e00*/  UISETP.NE.AND UP0, UPT, UR5, 0x1, UPT ;  /* 0x000000010500788c */ /* 0x000fc6000bf05270 */
[----:B------:R-:W-:Y:S02]  /*0e10*/  ULDC.64 UR4, c[0x0][0x330] ;  /* 0x0000cc0000047ab9 */ /* 0x000fe40000000a00 */
[----:B------:R-:W-:-:S07]  /*0e20*/  UIMAD.WIDE.U32 UR26, UR7, UR4, URZ ;  /* 0x00000004071a72a5 */ /* 0x000fce000f8e003f */
[----:B------:R-:W-:Y:S02]  /*0e30*/  @UP0 UMOV UR25, UR27 ;  /* 0x0000001b00190c82 */ /* 0x000fe40008000000 */
[----:B------:R-:W-:Y:S02]  /*0e40*/  @UP0 USHF.R.U32.HI UR7, URZ, UR5, UR25 ;  /* 0x000000053f070299 */ /* 0x000fe40008011619 */
.L_x_1632:
[----:B------:R-:W-:Y:S02]  /*0e50*/  ULDC UR4, c[0x0][0x32c] ;  /* 0x0000cb0000047ab9 */ /* 0x000fe40000000800 */
[----:B------:R-:W-:-:S04]  /*0e60*/  UIMAD UR4, UR7, UR4, URZ ;  /* 0x00000004070472a4 */ /* 0x000fc8000f8e023f */
[----:B------:R-:W-:-:S04]  /*0e70*/  UISETP.LT.AND UP0, UPT, UR6, UR4, UPT ;  /* 0x000000040600728c */ /* 0x000fc8000bf01270 */
[----:B------:R-:W-:Y:S02]  /*0e80*/  USEL UR6, UR6, UR4, !UP0 ;  /* 0x0000000406067287 */ /* 0x000fe4000c000000 */
.L_x_1630:
        /* <DEDUP_REMOVED lines=63> */
[-C--:B------:R-:W-:Y:S01]  /*1280*/  LEA.HI R22, R2, R83.reuse, RZ, 0x2 ;  /* 0x0000005302167211 */ /* 0x080fe200078f10ff */
[C---:B------:R-:W-:Y:S01]  /*1290*/  IMAD R3, R100.reuse, c[0x0][0x23c], R3 ;  /* 0x00008f0064037a24 */ /* 0x040fe200078e0203 */
[----:B------:R-:W-:Y:S01]  /*12a0*/  UMOV UR38, 0x6 ;  /* 0x0000000600267882 */ /* 0x000fe20000000000 */
[----:B------:R-:W-:Y:S01]  /*12b0*/  IMAD.WIDE.U32 R8, R100, c[0x0][0x238], R20 ;  /* 0x00008e0064087a25 */ /* 0x000fe200078e0014 */
[----:B------:R-:W-:Y:S01]  /*12c0*/  USHF.R.S32.HI UR4, URZ, 0x1f, UR17 ;  /* 0x0000001f3f047899 */ /* 0x000fe20008011411 */
[----:B------:R-:W-:Y:S01]  /*12d0*/  LOP3.LUT R18, R22, 0xfffffffc, RZ, 0xc0, !PT ;  /* 0xfffffffc16127812 */ /* 0x000fe200078ec0ff */
[----:B------:R-:W-:Y:S01]  /*12e0*/  ULDC UR32, c[0x0][0x23c] ;  /* 0x00008f0000207ab9 */ /* 0x000fe20000000800 */
[----:B------:R-:W-:Y:S01]  /*12f0*/  IMAD.IADD R9, R9, 0x1, R3 ;  /* 0x0000000109097824 */ /* 0x000fe200078e0203 */
[----:B------:R-:W-:Y:S01]  /*1300*/  ISETP.GE.AND P5, PT, R20, c[0x0][0x1d4], PT ;  /* 0x0000750014007a0c */ /* 0x000fe20003fa6270 */
[----:B------:R-:W-:Y:S01]  /*1310*/  IMAD.U32 R3, RZ, RZ, UR15 ;  /* 0x0000000fff037e24 */ /* 0x000fe2000f8e00ff */
[--C-:B------:R-:W-:Y:S01]  /*1320*/  SHF.R.S32.HI R127, RZ, 0x2, R22.reuse ;  /* 0x00000002ff7f7819 */ /* 0x100fe20000011416 */
[----:B------:R-:W-:Y:S01]  /*1330*/  IMAD.MOV.U32 R101, RZ, RZ, c[0x0][0x27c] ;  /* 0x00009f00ff657624 */ /* 0x000fe200078e00ff */
[----:B------:R-:W-:Y:S01]  /*1340*/  SHF.R.S32.HI R22, RZ, 0x1f, R22 ;  /* 0x0000001fff167819 */ /* 0x000fe20000011416 */
[----:B------:R-:W-:Y:S01]  /*1350*/  IMAD.WIDE.U32 R140, R3, c[0x0][0x240], R8 ;  /* 0x00009000038c7a25 */ /* 0x000fe200078e0008 */
[----:B------:R-:W-:Y:S01]  /*1360*/  LEA.HI R123, R2, R83, RZ, 0x6 ;  /* 0x00000053027b7211 */ /* 0x000fe200078f30ff */
[----:B------:R-:W-:Y:S01]  /*1370*/  UIADD3 UR37, UR19, UR37, URZ ;  /* 0x0000002513257290 */ /* 0x000fe2000fffe03f */
[----:B------:R-:W-:Y:S01]  /*1380*/  ISETP.GE.AND P2, PT, R101, 0x1, PT ;  /* 0x000000016500780c */ /* 0x000fe20003f46270 */
[----:B------:R-:W-:Y:S01]  /*1390*/  IMAD.SHL.U32 R5, R5, 0x40, RZ ;  /* 0x0000004005057824 */ /* 0x000fe200078e00ff */
[----:B------:R-:W-:Y:S01]  /*13a0*/  IADD3 R141, R141, UR6, RZ ;  /* 0x000000068d8d7c10 */ /* 0x000fe2000fffe0ff */
[----:B------:R-:W-:Y:S01]  /*13b0*/  ULDC.64 UR6, c[0x0][0x238] ;  /* 0x00008e0000067ab9 */ /* 0x000fe20000000a00 */
[----:B------:R-:W-:Y:S01]  /*13c0*/  IMAD.IADD R18, R83, 0x1, -R18 ;  /* 0x0000000153127824 */ /* 0x000fe200078e0a12 */
[----:B------:R-:W-:Y:S01]  /*13d0*/  USHF.L.U32 UR26, UR6, 0x6, URZ ;  /* 0x00000006061a7899 */ /* 0x000fe2000800063f */
[----:B------:R-:W-:Y:S01]  /*13e0*/  LOP3.LUT R5, R5, 0x1c0, RZ, 0xc0, !PT ;  /* 0x000001c005057812 */ /* 0x000fe200078ec0ff */
[----:B------:R-:W-:Y:S01]  /*13f0*/  IMAD.WIDE.U32 R140, R138, c[0x0][0x248], R140 ;  /* 0x000092008a8c7a25 */ /* 0x000fe200078e008c */
[----:B------:R-:W-:Y:S01]  /*1400*/  USHF.L.U64.HI UR25, UR6, UR38, UR7 ;  /* 0x0000002606197299 */ /* 0x000fe20008010207 */
[----:B------:R-:W-:Y:S01]  /*1410*/  LEA.HI R22, R22, R127, RZ, 0x3 ;  /* 0x0000007f16167211 */ /* 0x000fe200078f18ff */
[----:B------:R-:W-:Y:S01]  /*1420*/  USHF.L.U32 UR33, UR6, 0x5, URZ ;  /* 0x0000000506217899 */ /* 0x000fe2000800063f */
[----:B------:R-:W-:Y:S01]  /*1430*/  IMAD.U32 R85, RZ, RZ, UR26 ;  /* 0x0000001aff557e24 */ /* 0x000fe2000f8e00ff */
[----:B------:R-:W-:Y:S01]  /*1440*/  UIMAD UR7, UR25, UR17, URZ ;  /* 0x00000011190772a4 */ /* 0x000fe2000f8e023f */
[----:B------:R-:W-:Y:S01]  /*1450*/  IADD3 R145, R141, UR5, RZ ;  /* 0x000000058d917c10 */ /* 0x000fe2000fffe0ff */
[----:B------:R-:W-:Y:S01]  /*1460*/  IMAD.MOV.U32 R144, RZ, RZ, R140 ;  /* 0x000000ffff907224 */ /* 0x000fe200078e008c */
[----:B-1----:R-:W-:Y:S01]  /*1470*/  LOP3.LUT R7, R5, 0x38, R20, 0xf8, !PT ;  /* 0x0000003805077812 */ /* 0x002fe200078ef814 */
[----:B------:R-:W-:Y:S01]  /*1480*/  UIMAD UR7, UR4, UR26, UR7 ;  /* 0x0000001a040772a4 */ /* 0x000fe2000f8e0207 */
[----:B------:R-:W-:Y:S01]  /*1490*/  IMAD.SHL.U32 R16, R18, 0x4, RZ ;  /* 0x0000000412107824 */ /* 0x000fe200078e00ff */
[----:B------:R-:W-:Y:S01]  /*14a0*/  SHF.R.U32.HI R4, RZ, 0x3, R5 ;  /* 0x00000003ff047819 */ /* 0x000fe20000011605 */
[----:B------:R-:W-:Y:S01]  /*14b0*/  IMAD.WIDE.U32 R8, R85, UR17, R144 ;  /* 0x0000001155087c25 */ /* 0x000fe2000f8e0090 */
[----:B------:R-:W-:Y:S01]  /*14c0*/  ULDC.64 UR4, c[0x0][0x260] ;  /* 0x0000980000047ab9 */ /* 0x000fe20000000a00 */
[----:B------:R-:W-:Y:S01]  /*14d0*/  IADD3 R5, R20, 0x40, RZ ;  /* 0x0000004014057810 */ /* 0x000fe20007ffe0ff */
[----:B------:R-:W-:Y:S01]  /*14e0*/  UIMAD UR4, UR14, UR4, URZ ;  /* 0x000000040e0472a4 */ /* 0x000fe2000f8e023f */
[----:B------:R-:W-:Y:S01]  /*14f0*/  IMAD.SHL.U32 R18, R18, 0x8, RZ ;  /* 0x0000000812127824 */ /* 0x000fe200078e00ff */
[C---:B------:R-:W-:Y:S01]  /*1500*/  IADD3 R15, R16.reuse, 0x20, RZ ;  /* 0x00000020100f7810 */ /* 0x040fe20007ffe0ff */
[----:B------:R-:W-:Y:S01]  /*1510*/  IMAD.SHL.U32 R17, R101, 0x2, RZ ;  /* 0x0000000265117824 */ /* 0x000fe200078e00ff */
[----:B------:R-:W-:Y:S01]  /*1520*/  LOP3.LUT R4, R7, R4, RZ, 0x3c, !PT ;  /* 0x0000000407047212 */ /* 0x000fe200078e3cff */
[----:B------:R-:W-:Y:S01]  /*1530*/  UIMAD UR4, UR15, UR5, UR4 ;  /* 0x000000050f0472a4 */ /* 0x000fe2000f8e0204 */
[----:B------:R-:W-:Y:S01]  /*1540*/  ISETP.GE.AND P4, PT, R5, c[0x0][0x1d4], PT ;  /* 0x0000750005007a0c */ /* 0x000fe20003f86270 */
[----:B------:R-:W-:Y:S01]  /*1550*/  IMAD.IADD R12, R16, 0x1, R15 ;  /* 0x00000001100c7824 */ /* 0x000fe200078e020f */
[----:B------:R-:W-:Y:S01]  /*1560*/  IADD3 R24, -R17, c[0x0][0x1d4], RZ ;  /* 0x0000750011187a10 */ /* 0x000fe20007ffe1ff */
[----:B------:R-:W-:Y:S01]  /*1570*/  IMAD.SHL.U32 R123, R123, 0x8, RZ ;  /* 0x000000087b7b7824 */ /* 0x000fe200078e00ff */
[----:B------:R-:W-:Y:S01]  /*1580*/  IADD3 R5, R20, 0x80, RZ ;  /* 0x0000008014057810 */ /* 0x000fe20007ffe0ff */
[----:B------:R-:W-:Y:S01]  /*1590*/  IMAD.WIDE.U32 R20, R3, c[0x0][0x260], R20 ;  /* 0x0000980003147a25 */ /* 0x000fe200078e0014 */
[----:B------:R-:W-:Y:S01]  /*15a0*/  IADD3 R14, R16, 0x40, RZ ;  /* 0x00000040100e7810 */ /* 0x000fe20007ffe0ff */
[----:B------:R-:W-:Y:S01]  /*15b0*/  USHF.R.S32.HI UR40, URZ, 0x1f, UR37 ;  /* 0x0000001f3f287899 */ /* 0x000fe20008011425 */
[----:B------:R-:W-:Y:S01]  /*15c0*/  SHF.R.S32.HI R19, RZ, 0x1f, R18 ;  /* 0x0000001fff137819 */ /* 0x000fe20000011412 */
[----:B------:R-:W-:Y:S01]  /*15d0*/  IMAD.WIDE.U32 R142, R127, c[0x0][0x1e0], RZ ;  /* 0x000078007f8e7a25 */ /* 0x000fe200078e00ff */
[----:B------:R-:W-:Y:S01]  /*15e0*/  IADD3 R21, R21, UR4, RZ ;  /* 0x0000000415157c10 */ /* 0x000fe2000fffe0ff */
[----:B------:R-:W-:Y:S01]  /*15f0*/  ULDC.64 UR4, c[0x0][0x210] ;  /* 0x0000840000047ab9 */ /* 0x000fe20000000a00 */
[----:B------:R-:W-:Y:S01]  /*1600*/  LOP3.LUT R22, R22, 0xfffffff8, RZ, 0xc0, !PT ;  /* 0xfffffff816167812 */ /* 0x000fe200078ec0ff */
[----:B------:R-:W-:Y:S01]  /*1610*/  IMAD.IADD R13, R16, 0x1, R14 ;  /* 0x00000001100d7824 */ /* 0x000fe200078e020e */
[----:B------:R-:W-:Y:S01]  /*1620*/  ISETP.GE.AND P3, PT, R5, c[0x0][0x1d4], PT ;  /* 0x0000750005007a0c */ /* 0x000fe20003f66270 */
[----:B------:R-:W-:Y:S01]  /*1630*/  IMAD.WIDE.U32 R138, R138, c[0x0][0x268], R20 ;  /* 0x00009a008a8a7a25 */ /* 0x000fe200078e0014 */
[----:B------:R-:W-:Y:S01]  /*1640*/  LOP3.LUT R123, R4, 0xfffffe00, R123, 0xf8, !PT ;  /* 0xfffffe00047b7812 */ /* 0x000fe200078ef87b */
[----:B------:R-:W-:Y:S01]  /*1650*/  UIMAD UR4, UR14, UR4, URZ ;  /* 0x000000040e0472a4 */ /* 0x000fe2000f8e023f */
[----:B------:R-:W-:Y:S01]  /*1660*/  LEA.HI R2, R2, R83, RZ, 0x5 ;  /* 0x0000005302027211 */ /* 0x000fe200078f28ff */
[----:B------:R-:W-:Y:S01]  /*1670*/  IMAD.IADD R109, R127, 0x1, -R22 ;  /* 0x000000017f6d7824 */ /* 0x000fe200078e0a16 */
[----:B------:R-:W-:Y:S01]  /*1680*/  SHF.R.S32.HI R94, RZ, 0x1f, R127 ;  /* 0x0000001fff5e7819 */ /* 0x000fe2000001147f */
[----:B------:R-:W-:Y:S01]  /*1690*/  UIMAD UR4, UR15, UR5, UR4 ;  /* 0x000000050f0472a4 */ /* 0x000fe2000f8e0204 */
[----:B------:R-:W-:Y:S01]  /*16a0*/  IMAD.SHL.U32 R123, R123, 0x2, RZ ;  /* 0x000000027b7b7824 */ /* 0x000fe200078e00ff */
[----:B------:R-:W-:Y:S01]  /*16b0*/  IADD3 R126, R18, 0x60, RZ ;  /* 0x00000060127e7810 */ /* 0x000fe20007ffe0ff */
[----:B------:R-:W-:Y:S01]  /*16c0*/  IMAD.SHL.U32 R2, R2, 0x10, RZ ;  /* 0x0000001002027824 */ /* 0x000fe200078e00ff */
[----:B------:R-:W-:Y:S01]  /*16d0*/  IADD3 R125, R18, 0x80, RZ ;  /* 0x00000080127d7810 */ /* 0x000fe20007ffe0ff */
[----:B------:R-:W-:Y:S01]  /*16e0*/  IMAD R130, R94, c[0x0][0x280], RZ ;  /* 0x0000a0005e827a24 */ /* 0x000fe200078e02ff */
[----:B------:R-:W-:Y:S01]  /*16f0*/  IADD3 R124, R18, 0xa0, RZ ;  /* 0x000000a0127c7810 */ /* 0x000fe20007ffe0ff */
[----:B------:R-:W-:Y:S01]  /*1700*/  IMAD R128, R94, c[0x0][0x290], RZ ;  /* 0x0000a4005e807a24 */ /* 0x000fe200078e02ff */
[----:B------:R-:W-:Y:S01]  /*1710*/  LOP3.LUT R2, R2, 0xfffffe00, RZ, 0xc0, !PT ;  /* 0xfffffe0002027812 */ /* 0x000fe200078ec0ff */
[----:B------:R-:W-:-:S02]  /*1720*/  IMAD R130, R127, c[0x0][0x284], R130 ;  /* 0x0000a1007f827a24 */ /* 0x000fc400078e0282 */
[C---:B------:R-:W-:Y:S02]  /*1730*/  IMAD R128, R127.reuse, c[0x0][0x294], R128 ;  /* 0x0000a5007f807a24 */ /* 0x040fe400078e0280 */
[----:B------:R-:W-:-:S04]  /*1740*/  IMAD.WIDE.U32 R28, R127, c[0x0][0x280], R18 ;  /* 0x0000a0007f1c7a25 */ /* 0x000fc800078e0012 */
[----:B------:R-:W-:-:S04]  /*1750*/  IMAD.WIDE.U32 R26, R127, c[0x0][0x290], R18 ;  /* 0x0000a4007f1a7a25 */ /* 0x000fc800078e0012 */
[----:B------:R-:W-:Y:S02]  /*1760*/  IMAD.IADD R131, R130, 0x1, R29 ;  /* 0x0000000182837824 */ /* 0x000fe400078e021d */
[----:B------:R-:W-:Y:S01]  /*1770*/  IMAD.IADD R129, R128, 0x1, R27 ;  /* 0x0000000180817824 */ /* 0x000fe200078e021b */
[----:B--2---:R1:W2:Y:S02]  /*1780*/  @P6 R2UR UR30, R0 ;  /* 0x00000000001e63c2 */ /* 0x0042a400000e0000 */
[----:B-1----:R-:W-:Y:S02]  /*1790*/  P2R R0, PR, RZ, 0x4 ;  /* 0x00000004ff007803 */ /* 0x002fe40000000000 */
[----:B------:R-:W-:Y:S02]  /*17a0*/  IADD3 R0, R9, UR7, RZ ;  /* 0x0000000709007c10 */ /* 0x000fe4000fffe0ff */
[----:B------:R-:W-:-:S04]  /*17b0*/  @P1 LEA R10, P2, R8, c[0x0][0x220], 0x1 ;  /* 0x00008800080a1a11 */ /* 0x000fc800078408ff */
[----:B------:R-:W-:Y:S02]  /*17c0*/  @P1 LEA.HI.X R11, R8, c[0x0][0x224], R0, 0x1, P2 ;  /* 0x00008900080b1a11 */ /* 0x000fe400010f0c00 */
[----:B------:R-:W-:-:S03]  /*17d0*/  ISETP.GE.AND P2, PT, R18, c[0x0][0x27c], PT ;  /* 0x00009f0012007a0c */ /* 0x000fc60003f46270 */
[----:B------:R-:W-:Y:S01]  /*17e0*/  @!PT LDS RZ, [RZ] ;  /* 0x00000000fffff984 */ /* 0x000fe20000000800 */
[----:B------:R-:W-:Y:S01]  /*17f0*/  @!PT LDS RZ, [RZ] ;  /* 0x00000000fffff984 */ /* 0x000fe20000000800 */
[----:B------:R-:W-:Y:S01]  /*1800*/  @!PT LDS RZ, [RZ] ;  /* 0x00000000fffff984 */ /* 0x000fe20000000800 */
[----:B------:R1:W-:Y:S01]  /*1810*/  @P1 LDGSTS.E.BYPASS.LTC128B.128 [R123+0x6100], [R10.64], !P5 ;  /* 0x061000000a7b1fae */ /* 0x0003e2000e901d5c */
[----:B------:R-:W-:Y:S02]  /*1820*/  SEL R7, RZ, c[0x0][0x27c], !P2 ;  /* 0x00009f00ff077a07 */ /* 0x000fe40005000000 */
[----:B------:R-:W-:Y:S01]  /*1830*/  SEL R9, R17, R24, !P2 ;  /* 0x0000001811097207 */ /* 0x000fe20005000000 */
[----:B------:R1:W-:Y:S01]  /*1840*/  @P1 LDGSTS.E.BYPASS.LTC128B.128 [R123+0x8100], [R10.64+0x80], !P4 ;  /* 0x081000800a7b1fae */ /* 0x0003e2000e101d5c */
[----:B------:R-:W-:Y:S01]  /*1850*/  ISETP.GE.AND P2, PT, R12, c[0x0][0x27c], PT ;  /* 0x00009f000c007a0c */ /* 0x000fe20003f46270 */
[----:B------:R-:W-:Y:S01]  /*1860*/  IMAD.IADD R7, R18, 0x1, R7 ;  /* 0x0000000112077824 */ /* 0x000fe200078e0207 */
[----:B------:R-:W-:Y:S01]  /*1870*/  SHF.R.S32.HI R6, RZ, 0x1f, R9 ;  /* 0x0000001fff067819 */ /* 0x000fe20000011409 */
[----:B------:R1:W-:Y:S01]  /*1880*/  @P1 LDGSTS.E.BYPASS.LTC128B.128 [R123+0xa100], [R10.64+0x100], !P3 ;  /* 0x0a1001000a7b1fae */ /* 0x0003e2000d901d5c */
[----:B------:R-:W-:Y:S02]  /*1890*/  SEL R3, RZ, c[0x0][0x27c], !P2 ;  /* 0x00009f00ff037a07 */ /* 0x000fe40005000000 */
[----:B------:R-:W-:-:S02]  /*18a0*/  SHF.R.S32.HI R114, RZ, 0x1f, R7 ;  /* 0x0000001fff727819 */ /* 0x000fc40000011407 */
[----:B------:R-:W-:Y:S01]  /*18b0*/  SEL R5, R17, R24, !P2 ;  /* 0x0000001811057207 */ /* 0x000fe20005000000 */
[----:B------:R-:W-:Y:S01]  /*18c0*/  IMAD.IADD R20, R3, 0x1, R12 ;  /* 0x0000000103147824 */ /* 0x000fe200078e020c */
[CC--:B------:R-:W-:Y:S02]  /*18d0*/  LEA.HI R122, R114.reuse, R7.reuse, RZ, 0x3 ;  /* 0x00000007727a7211 */ /* 0x0c0fe400078f18ff */
[----:B------:R-:W-:Y:S01]  /*18e0*/  LEA.HI R114, R114, R7, RZ, 0x6 ;  /* 0x0000000772727211 */ /* 0x000fe200078f30ff */
[----:B------:R-:W-:Y:S01]  /*18f0*/  IMAD.U32 R7, RZ, RZ, UR15 ;  /* 0x0000000fff077e24 */ /* 0x000fe2000f8e00ff */
[----:B------:R-:W-:Y:S02]  /*1900*/  ISETP.GE.AND P2, PT, R13, c[0x0][0x27c], PT ;  /* 0x00009f000d007a0c */ /* 0x000fe40003f46270 */
[----:B------:R-:W-:Y:S01]  /*1910*/  LEA.HI R6, R6, R9, RZ, 0x4 ;  /* 0x0000000906067211 */ /* 0x000fe200078f20ff */
[----:B------:R-:W-:Y:S01]  /*1920*/  IMAD.WIDE.U32 R136, R7, c[0x0][0x210], R18 ;  /* 0x0000840007887a25 */ /* 0x000fe200078e0012 */
[----:B------:R-:W-:-:S02]  /*1930*/  SHF.R.S32.HI R7, RZ, 0x1f, R20 ;  /* 0x0000001fff077819 */ /* 0x000fc40000011414 */
[----:B------:R-:W-:Y:S01]  /*1940*/  SEL R24, R17, R24, !P2 ;  /* 0x0000001811187207 */ /* 0x000fe20005000000 */
[----:B------:R-:W-:Y:S01]  /*1950*/  IMAD.SHL.U32 R114, R114, 0x40, RZ ;  /* 0x0000004072727824 */ /* 0x000fe200078e00ff */
[CC--:B------:R-:W-:Y:S02]  /*1960*/  LEA.HI R121, R7.reuse, R20.reuse, RZ, 0x3 ;  /* 0x0000001407797211 */ /* 0x0c0fe400078f18ff */
[----:B------:R-:W-:Y:S02]  /*1970*/  LEA.HI R7, R7, R20, RZ, 0x6 ;  /* 0x0000001407077211 */ /* 0x000fe400078f30ff */
[----:B------:R-:W-:Y:S02]  /*1980*/  SEL R20, RZ, c[0x0][0x27c], !P2 ;  /* 0x00009f00ff147a07 */ /* 0x000fe40005000000 */
[C---:B------:R-:W-:Y:S01]  /*1990*/  LOP3.LUT P2, RZ, R109.reuse, 0x4, RZ, 0xc0, !PT ;  /* 0x000000046dff7812 */ /* 0x040fe2000784c0ff */
[----:B------:R-:W-:Y:S01]  /*19a0*/  IMAD.SHL.U32 R109, R109, 0x40, RZ ;  /* 0x000000406d6d7824 */ /* 0x000fe200078e00ff */
[----:B------:R-:W-:Y:S01]  /*19b0*/  SHF.R.S32.HI R4, RZ, 0x1f, R5 ;  /* 0x0000001fff047819 */ /* 0x000fe20000011405 */
[----:B------:R-:W-:Y:S01]  /*19c0*/  IMAD.SHL.U32 R7, R7, 0x40, RZ ;  /* 0x0000004007077824 */ /* 0x000fe200078e00ff */
[----:B------:R-:W-:Y:S01]  /*19d0*/  SHF.R.S32.HI R119, RZ, 0x4, R6 ;  /* 0x00000004ff777819 */ /* 0x000fe20000011406 */
[----:B------:R-:W-:Y:S01]  /*19e0*/  IMAD.IADD R21, R20, 0x1, R13 ;  /* 0x0000000114157824 */ /* 0x000fe200078e020d */
[----:B------:R-:W-:-:S02]  /*19f0*/  LOP3.LUT R109, R109, 0x1c0, RZ, 0xc0, !PT ;  /* 0x000001c06d6d7812 */ /* 0x000fc400078ec0ff */
[----:B------:R-:W-:Y:S02]  /*1a00*/  LEA.HI R4, R4, R5, RZ, 0x4 ;  /* 0x0000000504047211 */ /* 0x000fe400078f20ff */
[----:B------:R-:W-:Y:S02]  /*1a10*/  SHF.R.U32.HI R5, RZ, 0x3, R109 ;  /* 0x00000003ff057819 */ /* 0x000fe4000001166d */
[----:B------:R-:W-:Y:S02]  /*1a20*/  LOP3.LUT R6, R109, 0x38, R121, 0xf8, !PT ;  /* 0x000000386d067812 */ /* 0x000fe400078ef879 */
[----:B------:R-:W-:Y:S02]  /*1a30*/  LEA.HI.SX32 R119, R122, R119, 0x1d ;  /* 0x000000777a777211 */ /* 0x000fe400078feaff */
[----:B------:R-:W-:Y:S02]  /*1a40*/  LOP3.LUT R112, R7, 0x7ffff000, RZ, 0xc0, !PT ;  /* 0x7ffff00007707812 */ /* 0x000fe400078ec0ff */
[----:B------:R-:W-:-:S02]  /*1a50*/  LOP3.LUT R7, R6, R5, RZ, 0x3c, !PT ;  /* 0x0000000506077212 */ /* 0x000fc400078e3cff */
[----:B------:R-:W-:Y:S02]  /*1a60*/  SHF.R.S32.HI R6, RZ, 0x1f, R119 ;  /* 0x0000001fff067819 */ /* 0x000fe40000011477 */
[----:B------:R-:W-:Y:S02]  /*1a70*/  SHF.R.S32.HI R3, RZ, 0x1f, R24 ;  /* 0x0000001fff037819 */ /* 0x000fe40000011418 */
[----:B------:R-:W-:Y:S01]  /*1a80*/  LEA.HI R6, R6, R119, RZ, 0x3 ;  /* 0x0000007706067211 */ /* 0x000fe200078f18ff */
[----:B------:R-:W-:Y:S01]  /*1a90*/  IMAD.SHL.U32 R119, R119, 0x8, RZ ;  /* 0x0000000877777824 */ /* 0x000fe200078e00ff */
[----:B------:R-:W-:Y:S02]  /*1aa0*/  LOP3.LUT R20, R109, 0x38, R122, 0xf8, !PT ;  /* 0x000000386d147812 */ /* 0x000fe400078ef87a */
[----:B------:R-:W-:Y:S01]  /*1ab0*/  LEA.HI R3, R3, R24, RZ, 0x4 ;  /* 0x0000001803037211 */ /* 0x000fe200078f20ff */
[----:B------:R-:W-:Y:S01]  /*1ac0*/  IMAD.SHL.U32 R6, R6, 0x200, RZ ;  /* 0x0000020006067824 */ /* 0x000fe200078e00ff */
[----:B------:R-:W-:-:S02]  /*1ad0*/  SHF.R.S32.HI R110, RZ, 0x1f, R21 ;  /* 0x0000001fff6e7819 */ /* 0x000fc40000011415 */
[----:B------:R-:W-:Y:S02]  /*1ae0*/  LOP3.LUT R9, R20, R5, RZ, 0x3c, !PT ;  /* 0x0000000514097212 */ /* 0x000fe400078e3cff */
[----:B------:R-:W-:Y:S02]  /*1af0*/  LOP3.LUT R20, R109, 0x38, R119, 0xf8, !PT ;  /* 0x000000386d147812 */ /* 0x000fe400078ef877 */
[----:B------:R-:W-:Y:S02]  /*1b00*/  SHF.R.S32.HI R4, RZ, 0x4, R4 ;  /* 0x00000004ff047819 */ /* 0x000fe40000011404 */
[----:B------:R-:W-:Y:S02]  /*1b10*/  LEA.HI R120, R110, R21, RZ, 0x3 ;  /* 0x000000156e787211 */ /* 0x000fe400078f18ff */
[----:B------:R-:W-:Y:S02]  /*1b20*/  SHF.R.S32.HI R3, RZ, 0x4, R3 ;  /* 0x00000004ff037819 */ /* 0x000fe40000011403 */
[----:B------:R-:W-:-:S02]  /*1b30*/  LOP3.LUT R113, R20, R5, RZ, 0x3c, !PT ;  /* 0x0000000514717212 */ /* 0x000fc400078e3cff */
[----:B------:R-:W-:Y:S02]  /*1b40*/  LOP3.LUT R6, R6, 0x7ffff000, RZ, 0xc0, !PT ;  /* 0x7ffff00006067812 */ /* 0x000fe400078ec0ff */
[----:B------:R-:W-:Y:S02]  /*1b50*/  LEA.HI.SX32 R116, R121, R4, 0x1d ;  /* 0x0000000479747211 */ /* 0x000fe400078feaff */
[----:B------:R-:W-:Y:S02]  /*1b60*/  LEA.HI.SX32 R115, R120, R3, 0x1d ;  /* 0x0000000378737211 */ /* 0x000fe400078feaff */
[----:B------:R-:W-:Y:S01]  /*1b70*/  IADD3 R137, R137, UR4, RZ ;  /* 0x0000000489897c10 */ /* 0x000fe2000fffe0ff */
[----:B------:R-:W-:Y:S01]  /*1b80*/  UMOV UR4, 0x5 ;  /* 0x0000000500047882 */ /* 0x000fe20000000000 */
[----:B------:R-:W-:Y:S01]  /*1b90*/  IADD3 R113, R113, R6, R2 ;  /* 0x0000000671717210 */ /* 0x000fe20007ffe002 */
[----:B------:R-:W-:Y:S01]  /*1ba0*/  USHF.L.U64.HI UR32, UR6, UR4, UR32 ;  /* 0x0000000406207299 */ /* 0x000fe20008010220 */
[----:B------:R-:W-:-:S02]  /*1bb0*/  SHF.R.S32.HI R3, RZ, 0x1f, R116 ;  /* 0x0000001fff037819 */ /* 0x000fc40000011474 */
[----:B------:R-:W-:Y:S01]  /*1bc0*/  SHF.R.S32.HI R6, RZ, 0x1f, R115 ;  /* 0x0000001fff067819 */ /* 0x000fe20000011473 */
[----:B------:R-:W-:Y:S01]  /*1bd0*/  ULDC.64 UR4, c[0x0][0x1e0] ;  /* 0x0000780000047ab9 */ /* 0x000fe20000000a00 */
[----:B------:R-:W-:Y:S01]  /*1be0*/  LEA.HI R4, R3, R116, RZ, 0x3 ;  /* 0x0000007403047211 */ /* 0x000fe200078f18ff */
[----:B------:R-:W-:Y:S01]  /*1bf0*/  IMAD.SHL.U32 R116, R116, 0x8, RZ ;  /* 0x0000000874747824 */ /* 0x000fe200078e00ff */
[----:B------:R-:W-:Y:S01]  /*1c00*/  LEA.HI R3, R6, R115, RZ, 0x3 ;  /* 0x0000007306037211 */ /* 0x000fe200078f18ff */
[----:B------:R-:W-:Y:S01]  /*1c10*/  USHF.L.U64.HI UR34, UR4, UR38, UR5 ;  /* 0x0000002604227299 */ /* 0x000fe20008010205 */
[----:B------:R-:W-:Y:S01]  /*1c20*/  IMAD.SHL.U32 R115, R115, 0x8, RZ ;  /* 0x0000000873737824 */ /* 0x000fe200078e00ff */
[----:B------:R-:W-:Y:S01]  /*1c30*/  USHF.L.U32 UR35, UR4, 0x6, URZ ;  /* 0x0000000604237899 */ /* 0x000fe2000800063f */
[----:B------:R-:W-:Y:S01]  /*1c40*/  LEA.HI R110, R110, R21, RZ, 0x6 ;  /* 0x000000156e6e7211 */ /* 0x000fe200078f30ff */
[----:B------:R-:W-:Y:S01]  /*1c50*/  IMAD.SHL.U32 R3, R3, 0x200, RZ ;  /* 0x0000020003037824 */ /* 0x000fe200078e00ff */
[----:B------:R-:W-:Y:S01]  /*1c60*/  ULDC.64 UR4, c[0x0][0x280] ;  /* 0x0000a00000047ab9 */ /* 0x000fe20000000a00 */
[C---:B------:R-:W-:Y:S01]  /*1c70*/  LOP3.LUT R22, R109.reuse, 0x38, R120, 0xf8, !PT ;  /* 0x000000386d167812 */ /* 0x040fe200078ef878 */
[----:B------:R-:W-:Y:S01]  /*1c80*/  USHF.L.U64.HI UR36, UR4, UR38, UR5 ;  /* 0x0000002604247299 */ /* 0x000fe20008010205 */
[C---:B------:R-:W-:Y:S01]  /*1c90*/  LOP3.LUT R118, R109.reuse, 0x18, R18, 0xf8, !PT ;  /* 0x000000186d767812 */ /* 0x040fe200078ef812 */
[----:B------:R-:W-:Y:S01]  /*1ca0*/  USHF.L.U32 UR39, UR4, 0x6, URZ ;  /* 0x0000000604277899 */ /* 0x000fe2000800063f */
[C---:B------:R-:W-:Y:S01]  /*1cb0*/  LOP3.LUT R6, R109.reuse, 0x38, R116, 0xf8, !PT ;  /* 0x000000386d067812 */ /* 0x040fe200078ef874 */
[----:B------:R-:W-:Y:S01]  /*1cc0*/  IMAD.SHL.U32 R110, R110, 0x40, RZ ;  /* 0x000000406e6e7824 */ /* 0x000fe200078e00ff */
[----:B------:R-:W-:Y:S01]  /*1cd0*/  ULDC.64 UR4, c[0x0][0x290] ;  /* 0x0000a40000047ab9 */ /* 0x000fe20000000a00 */
[----:B------:R-:W-:Y:S01]  /*1ce0*/  LOP3.LUT R109, R109, 0x38, R115, 0xf8, !PT ;  /* 0x000000386d6d7812 */ /* 0x000fe200078ef873 */
[----:B------:R-:W-:Y:S01]  /*1cf0*/  USHF.L.U64.HI UR38, UR4, UR38, UR5 ;  /* 0x0000002604267299 */ /* 0x000fe20008010205 */
[----:B------:R-:W-:Y:S01]  /*1d00*/  LOP3.LUT R3, R3, 0x7ffff000, RZ, 0xc0, !PT ;  /* 0x7ffff00003037812 */ /* 0x000fe200078ec0ff */
[----:B------:R-:W-:Y:S01]  /*1d10*/  USHF.L.U32 UR41, UR4, 0x6, URZ ;  /* 0x0000000604297899 */ /* 0x000fe2000800063f */
[----:B------:R-:W-:Y:S01]  /*1d20*/  LOP3.LUT R109, R109, R5, RZ, 0x3c, !PT ;  /* 0x000000056d6d7212 */ /* 0x000fe200078e3cff */
[----:B------:R-:W-:Y:S01]  /*1d30*/  ULDC.64 UR6, c[0x0][0x1e8] ;  /* 0x00007a0000067ab9 */ /* 0x000fe20000000a00 */
[----:B------:R-:W-:Y:S01]  /*1d40*/  @P0 IADD3 R8, P1, R8, UR33, RZ ;  /* 0x0000002108080c10 */ /* 0x000fe2000ff3e0ff */
[----:B------:R-:W-:Y:S01]  /*1d50*/  ULDC.64 UR4, c[0x0][0x1e0] ;  /* 0x0000780000047ab9 */ /* 0x000fe20000000a00 */
[--C-:B------:R-:W-:Y:S01]  /*1d60*/  IADD3 R112, R7, R112, R2.reuse ;  /* 0x0000007007707210 */ /* 0x100fe20007ffe002 */
[----:B------:R-:W-:Y:S01]  /*1d70*/  UIMAD UR43, UR40, UR4, URZ ;  /* 0x00000004282b72a4 */ /* 0x000fe2000f8e023f */
[--C-:B------:R-:W-:Y:S01]  /*1d80*/  IADD3 R109, R109, R3, R2.reuse ;  /* 0x000000036d6d7210 */ /* 0x100fe20007ffe002 */
[----:B------:R-:W-:Y:S01]  /*1d90*/  UIMAD.WIDE.U32 UR44, UR37, UR4, URZ ;  /* 0x00000004252c72a5 */ /* 0x000fe2000f8e003f */
[----:B------:R-:W-:Y:S01]  /*1da0*/  LOP3.LUT R110, R110, 0x7ffff000, RZ, 0xc0, !PT ;  /* 0x7ffff0006e6e7812 */ /* 0x000fe200078ec0ff */
[----:B------:R-:W-:Y:S01]  /*1db0*/  UIMAD UR43, UR37, UR5, UR43 ;  /* 0x00000005252b72a4 */ /* 0x000fe2000f8e022b */
[-C--:B------:R-:W-:Y:S01]  /*1dc0*/  LOP3.LUT R7, R22, R5.reuse, RZ, 0x3c, !PT ;  /* 0x0000000516077212 */ /* 0x080fe200078e3cff */
[----:B------:R-:W-:Y:S01]  /*1dd0*/  UIMAD UR42, UR14, UR6, URZ ;  /* 0x000000060e2a72a4 */ /* 0x000fe2000f8e023f */
[----:B------:R-:W-:Y:S01]  /*1de0*/  LOP3.LUT R111, R6, R5, RZ, 0x3c, !PT ;  /* 0x00000005066f7212 */ /* 0x000fe200078e3cff */
[----:B------:R-:W-:Y:S01]  /*1df0*/  ULDC.64 UR4, c[0x0][0x268] ;  /* 0x00009a0000047ab9 */ /* 0x000fe20000000a00 */
[----:B------:R-:W-:Y:S01]  /*1e00*/  @P0 IADD3.X R3, R0, UR32, RZ, P1, !PT ;  /* 0x0000002000030c10 */ /* 0x000fe20008ffe4ff */
[----:B------:R-:W-:Y:S01]  /*1e10*/  UIMAD UR27, UR27, UR4, URZ ;  /* 0x000000041b1b72a4 */ /* 0x000fe2000f8e023f */
[C---:B------:R-:W-:Y:S01]  /*1e20*/  @P0 LEA R6, P1, R8.reuse, c[0x0][0x220], 0x1 ;  /* 0x0000880008060a11 */ /* 0x040fe200078208ff */
[----:B------:R-:W-:Y:S01]  /*1e30*/  UIADD3 UR45, UR45, UR43, URZ ;  /* 0x0000002b2d2d7290 */ /* 0x000fe2000fffe03f */
[----:B------:R-:W-:Y:S01]  /*1e40*/  IADD3 R110, R7, R110, R2 ;  /* 0x0000006e076e7210 */ /* 0x000fe20007ffe002 */
[----:B------:R-:W-:Y:S01]  /*1e50*/  UIMAD UR27, UR31, UR5, UR27 ;  /* 0x000000051f1b72a4 */ /* 0x000fe2000f8e021b */
[----:B------:R-:W-:Y:S01]  /*1e60*/  @P0 LEA.HI.X R7, R8, c[0x0][0x224], R3, 0x1, P1 ;  /* 0x0000890008070a11 */ /* 0x000fe200008f0c03 */
[----:B--2---:R-:W-:Y:S01]  /*1e70*/  @UP0 USHF.R.S32.HI UR31, URZ, 0x1f, UR30 ;  /* 0x0000001f3f1f0899 */ /* 0x004fe2000801141e */
[----:B------:R-:W-:Y:S01]  /*1e80*/  SHF.R.S32.HI R17, RZ, 0x1f, R16 ;  /* 0x0000001fff117819 */ /* 0x000fe20000011410 */
[----:B------:R-:W-:Y:S01]  /*1e90*/  UIMAD UR42, UR15, UR7, UR42 ;  /* 0x000000070f2a72a4 */ /* 0x000fe2000f8e022a */
[----:B------:R-:W-:Y:S01]  /*1ea0*/  IMAD.SHL.U32 R4, R4, 0x200, RZ ;  /* 0x0000020004047824 */ /* 0x000fe200078e00ff */
[----:B------:R-:W-:Y:S01]  /*1eb0*/  UIMAD.WIDE.U32 UR44, UR15, UR6, UR44 ;  /* 0x000000060f2c72a5 */ /* 0x000fe2000f8e002c */
[----:B------:R2:W-:Y:S01]  /*1ec0*/  @P0 LDGSTS.E.BYPASS.LTC128B.128 [R123+0x7100], [R6.64], !P5 ;  /* 0x07100000067b0fae */ /* 0x0005e2000e901d5c */
[----:B------:R-:W-:Y:S01]  /*1ed0*/  @!UP0 UMOV UR30, UR24 ;  /* 0x00000018001e8c82 */ /* 0x000fe20008000000 */
[----:B------:R-:W-:Y:S01]  /*1ee0*/  SHF.R.S32.HI R3, RZ, 0x1f, R84 ;  /* 0x0000001fff037819 */ /* 0x000fe20000011454 */
[----:B------:R-:W-:Y:S01]  /*1ef0*/  UIADD3 UR45, UR45, UR42, URZ ;  /* 0x0000002a2d2d7290 */ /* 0x000fe2000fffe03f */
[----:B------:R2:W-:Y:S01]  /*1f00*/  @P0 LDGSTS.E.BYPASS.LTC128B.128 [R123+0x9100], [R6.64+0x80], !P4 ;  /* 0x09100080067b0fae */ /* 0x0005e2000e101d5c */
[----:B------:R-:W-:Y:S01]  /*1f10*/  @!UP0 UMOV UR31, UR13 ;  /* 0x0000000d001f8c82 */ /* 0x000fe20008000000 */
[C-C-:B------:R-:W-:Y:S01]  /*1f20*/  IMAD.WIDE.U32 R134, R127.reuse, c[0x0][0x280], R16.reuse ;  /* 0x0000a0007f867a25 */ /* 0x140fe200078e0010 */
[----:B------:R-:W-:Y:S01]  /*1f30*/  USEL UR42, UR30, URZ, !UP5 ;  /* 0x0000003f1e2a7287 */ /* 0x000fe2000e800000 */
[----:B------:R2:W-:Y:S01]  /*1f40*/  @P0 LDGSTS.E.BYPASS.LTC128B.128 [R123+0xb100], [R6.64+0x100], !P3 ;  /* 0x0b100100067b0fae */ /* 0x0005e2000d901d5c */
[----:B------:R-:W-:Y:S01]  /*1f50*/  USEL UR13, UR31, URZ, !UP5 ;  /* 0x0000003f1f0d7287 */ /* 0x000fe2000e800000 */
[----:B------:R-:W-:Y:S01]  /*1f60*/  IMAD.WIDE.U32 R132, R127, c[0x0][0x290], R16 ;  /* 0x0000a4007f847a25 */ /* 0x000fe200078e0010 */
[----:B------:R-:W-:Y:S01]  /*1f70*/  ULDC.64 UR6, c[0x0][0x1f0] ;  /* 0x00007c0000067ab9 */ /* 0x000fe20000000a00 */
[----:B------:R-:W0:Y:S01]  /*1f80*/  LDGDEPBAR ;  /* 0x00000000000079af */ /* 0x000e220000000000 */
[----:B------:R-:W-:Y:S01]  /*1f90*/  UIMAD.WIDE.U32 UR30, UR42, UR6, UR44 ;  /* 0x000000062a1e72a5 */ /* 0x000fe2000f8e002c */
[----:B------:R-:W-:Y:S01]  /*1fa0*/  IMAD R0, R94, c[0x0][0x1e0], RZ ;  /* 0x000078005e007a24 */ /* 0x000fe200078e02ff */
[----:B------:R-:W-:Y:S01]  /*1fb0*/  UIMAD UR6, UR13, UR6, URZ ;  /* 0x000000060d0672a4 */ /* 0x000fe2000f8e023f */
[----:B------:R-:W-:Y:S01]  /*1fc0*/  LOP3.LUT R118, R2, R118, R5, 0xf6, !PT ;  /* 0x0000007602767212 */ /* 0x000fe200078ef605 */
[----:B------:R-:W-:Y:S01]  /*1fd0*/  ULDC.64 UR4, c[0x0][0x218] ;  /* 0x0000860000047ab9 */ /* 0x000fe20000000a00 */
[----:B------:R-:W-:Y:S01]  /*1fe0*/  IMAD.IADD R135, R135, 0x1, R130 ;  /* 0x0000000187877824 */ /* 0x000fe200078e0282 */
[----:B------:R-:W-:Y:S01]  /*1ff0*/  UIMAD UR4, UR13, UR4, URZ ;  /* 0x000000040d0472a4 */ /* 0x000fe2000f8e023f */
[----:B------:R-:W-:Y:S01]  /*2000*/  IMAD.IADD R133, R133, 0x1, R128 ;  /* 0x0000000185857824 */ /* 0x000fe200078e0280 */
[----:B------:R-:W-:Y:S01]  /*2010*/  UIMAD UR6, UR42, UR7, UR6 ;  /* 0x000000072a0672a4 */ /* 0x000fe2000f8e0206 */
[----:B------:R-:W-:Y:S01]  /*2020*/  LOP3.LUT R114, R114, 0x7ffff000, RZ, 0xc0, !PT ;  /* 0x7ffff00072727812 */ /* 0x000fe200078ec0ff */
[----:B------:R-:W-:Y:S01]  /*2030*/  IMAD.U32 R5, RZ, RZ, UR42 ;  /* 0x0000002aff057e24 */ /* 0x000fe2000f8e00ff */
[----:B------:R-:W-:Y:S01]  /*2040*/  LOP3.LUT R4, R4, 0x7ffff000, RZ, 0xc0, !PT ;  /* 0x7ffff00004047812 */ /* 0x000fe200078ec0ff */
[----:B------:R-:W-:Y:S01]  /*2050*/  IMAD R89, R3, c[0x0][0x280], RZ ;  /* 0x0000a00003597a24 */ /* 0x000fe200078e02ff */
[C---:B------:R-:W-:Y:S01]  /*2060*/  IADD3 R95, P0, R127.reuse, UR37, RZ ;  /* 0x000000257f5f7c10 */ /* 0x040fe2000ff1e0ff */
[----:B------:R-:W-:Y:S01]  /*2070*/  IMAD R103, R127, c[0x0][0x1e4], R0 ;  /* 0x000079007f677a24 */ /* 0x000fe200078e0200 */
[----:B------:R-:W-:Y:S01]  /*2080*/  IADD3 R97, R139, UR27, RZ ;  /* 0x0000001b8b617c10 */ /* 0x000fe2000fffe0ff */
[----:B------:R-:W-:Y:S01]  /*2090*/  IMAD.MOV.U32 R130, RZ, RZ, R28 ;  /* 0x000000ffff827224 */ /* 0x000fe200078e001c */
[----:B------:R-:W-:Y:S01]  /*20a0*/  UIMAD UR4, UR42, UR5, UR4 ;  /* 0x000000052a0472a4 */ /* 0x000fe2000f8e0204 */
[----:B------:R-:W-:Y:S01]  /*20b0*/  IMAD.MOV.U32 R128, RZ, RZ, R26 ;  /* 0x000000ffff807224 */ /* 0x000fe200078e001a */
[----:B------:R-:W-:Y:S01]  /*20c0*/  UIADD3 UR27, UR31, UR6, URZ ;  /* 0x000000061f1b7290 */ /* 0x000fe2000fffe03f */
[----:B------:R-:W-:Y:S01]  /*20d0*/  IMAD R3, R3, c[0x0][0x290], RZ ;  /* 0x0000a40003037a24 */ /* 0x000fe200078e02ff */
[----:B------:R-:W-:Y:S01]  /*20e0*/  IADD3 R114, R9, R114, R2 ;  /* 0x0000007209727210 */ /* 0x000fe20007ffe002 */
[----:B------:R-:W-:Y:S01]  /*20f0*/  IMAD.WIDE.U32 R136, R5, c[0x0][0x218], R136 ;  /* 0x0000860005887a25 */ /* 0x000fe200078e0088 */
[----:B------:R-:W-:Y:S01]  /*2100*/  IADD3 R111, R111, R4, R2 ;  /* 0x000000046f6f7210 */ /* 0x000fe20007ffe002 */
[----:B------:R-:W-:Y:S01]  /*2110*/  ULDC.U8 UR5, c[0x0][0x298] ;  /* 0x0000a60000057ab9 */ /* 0x000fe20000000000 */
[----:B------:R-:W-:Y:S01]  /*2120*/  IADD3.X R94, R94, UR40, RZ, P0, !PT ;  /* 0x000000285e5e7c10 */ /* 0x000fe200087fe4ff */
[----:B------:R-:W-:Y:S01]  /*2130*/  IMAD R89, R84, c[0x0][0x284], R89 ;  /* 0x0000a10054597a24 */ /* 0x000fe200078e0259 */
[----:B------:R-:W-:Y:S01]  /*2140*/  LEA R118, R118, 0x100, 0x1 ;  /* 0x0000010076767811 */ /* 0x000fe200078e08ff */
[----:B------:R-:W-:Y:S01]  /*2150*/  IMAD.IADD R103, R143, 0x1, R103 ;  /* 0x000000018f677824 */ /* 0x000fe200078e0267 */
[----:B------:R-:W-:Y:S01]  /*2160*/  LOP3.LUT R122, R122, 0xfffffff8, RZ, 0xc0, !PT ;  /* 0xfffffff87a7a7812 */ /* 0x000fe200078ec0ff */
[----:B------:R-:W-:Y:S01]  /*2170*/  IMAD.WIDE.U32 R134, R84, c[0x0][0x280], R134 ;  /* 0x0000a00054867a25 */ /* 0x000fe200078e0086 */
[----:B------:R-:W-:-:S02]  /*2180*/  LOP3.LUT R121, R121, 0xfffffff8, RZ, 0xc0, !PT ;  /* 0xfffffff879797812 */ /* 0x000fc400078ec0ff */
[----:B------:R-:W-:Y:S01]  /*2190*/  LOP3.LUT R120, R120, 0xfffffff8, RZ, 0xc0, !PT ;  /* 0xfffffff878787812 */ /* 0x000fe200078ec0ff */
[----:B------:R-:W-:Y:S01]  /*21a0*/  IMAD R3, R84, c[0x0][0x294], R3 ;  /* 0x0000a50054037a24 */ /* 0x000fe200078e0203 */
[----:B------:R-:W-:Y:S01]  /*21b0*/  IADD3 R87, P1, P0, R142, UR30, R18 ;  /* 0x0000001e8e577c10 */ /* 0x000fe2000f83e012 */
[----:B------:R-:W-:Y:S01]  /*21c0*/  IMAD.WIDE.U32 R130, R84, c[0x0][0x280], R130 ;  /* 0x0000a00054827a25 */ /* 0x000fe200078e0082 */
[----:B------:R-:W-:Y:S02]  /*21d0*/  IADD3 R117, R118, 0x40, RZ ;  /* 0x0000004076757810 */ /* 0x000fe40007ffe0ff */
[----:B------:R-:W-:Y:S01]  /*21e0*/  ISETP.NE.AND P6, PT, RZ, UR5, PT ;  /* 0x00000005ff007c0c */ /* 0x000fe2000bfc5270 */
[----:B------:R-:W-:Y:S01]  /*21f0*/  IMAD.WIDE.U32 R132, R84, c[0x0][0x290], R132 ;  /* 0x0000a40054847a25 */ /* 0x000fe200078e0084 */
[C---:B-1----:R-:W-:Y:S02]  /*2200*/  IADD3 R11, R16.reuse, 0x50, RZ ;  /* 0x00000050100b7810 */ /* 0x042fe40007ffe0ff */
[----:B------:R-:W-:Y:S01]  /*2210*/  IADD3 R10, R16, 0x30, RZ ;  /* 0x00000030100a7810 */ /* 0x000fe20007ffe0ff */
[----:B------:R-:W-:Y:S01]  /*2220*/  IMAD.WIDE.U32 R128, R84, c[0x0][0x290], R128 ;  /* 0x0000a40054807a25 */ /* 0x000fe200078e0080 */
[----:B------:R-:W-:-:S02]  /*2230*/  IADD3 R9, R16, 0x10, RZ ;  /* 0x0000001010097810 */ /* 0x000fc40007ffe0ff */
[----:B------:R-:W-:Y:S01]  /*2240*/  SHF.R.S32.HI R108, RZ, 0x1f, R122 ;  /* 0x0000001fff6c7819 */ /* 0x000fe2000001147a */
        /* <DEDUP_REMOVED lines=8> */
[----:B------:R-:W-:Y:S01]  /*22d0*/  IMAD.SHL.U32 R114, R114, 0x2, RZ ;  /* 0x0000000272727824 */ /* 0x000fe200078e00ff */
[----:B------:R-:W-:Y:S01]  /*22e0*/  IADD3 R93, R137, UR4, RZ ;  /* 0x00000004895d7c10 */ /* 0x000fe2000fffe0ff */
[----:B------:R-:W-:Y:S01]  /*22f0*/  IMAD.SHL.U32 R112, R112, 0x2, RZ ;  /* 0x0000000270707824 */ /* 0x000fe200078e00ff */
[----:B------:R-:W-:Y:S01]  /*2300*/  SHF.R.S32.HI R104, RZ, 0x1f, R116 ;  /* 0x0000001fff687819 */ /* 0x000fe20000011474 */
[----:B------:R-:W-:Y:S01]  /*2310*/  IMAD.SHL.U32 R110, R110, 0x2, RZ ;  /* 0x000000026e6e7824 */ /* 0x000fe200078e00ff */
[----:B------:R-:W-:Y:S01]  /*2320*/  SHF.R.S32.HI R102, RZ, 0x1f, R115 ;  /* 0x0000001fff667819 */ /* 0x000fe20000011473 */
[----:B------:R-:W-:Y:S01]  /*2330*/  IMAD.SHL.U32 R113, R113, 0x2, RZ ;  /* 0x0000000271717824 */ /* 0x000fe200078e00ff */
[----:B------:R-:W-:Y:S01]  /*2340*/  IADD3.X R86, R103, UR27, R19, P1, P0 ;  /* 0x0000001b67567c10 */ /* 0x000fe20008fe0413 */
[----:B------:R-:W-:-:S02]  /*2350*/  IMAD.SHL.U32 R111, R111, 0x2, RZ ;  /* 0x000000026f6f7824 */ /* 0x000fc400078e00ff */
[----:B------:R-:W-:Y:S01]  /*2360*/  IMAD.SHL.U32 R109, R109, 0x2, RZ ;  /* 0x000000026d6d7824 */ /* 0x000fe200078e00ff */
[----:B--2---:R-:W-:Y:S06]  /*2370*/  BAR.SYNC.DEFER_BLOCKING 0x0 ;  /* 0x0000000000007b1d */ /* 0x004fec0000010000 */
.L_x_1658:
[----:B------:R-:W-:Y:S01]  /*2380*/  ISETP.GE.AND P2, PT, R101, 0x1, PT ;  /* 0x000000016500780c */ /* 0x000fe20003f46270 */
        /* <DEDUP_REMOVED lines=84> */
.L_x_1638:
[----:B------:R-:W-:Y:S05]  /*28d0*/  BSYNC B0 ;  /* 0x0000000000007941 */ /* 0x000fea0003800000 */
.L_x_1637:
        /* <DEDUP_REMOVED lines=99> */
.L_x_1641:
[----:B------:R-:W-:Y:S05]  /*2f10*/  BSYNC B0 ;  /* 0x0000000000007941 */ /* 0x000fea0003800000 */
.L_x_1640:
        /* <DEDUP_REMOVED lines=56> */
.L_x_1643:
[----:B------:R-:W-:Y:S05]  /*32a0*/  BSYNC B0 ;  /* 0x0000000000007941 */ /* 0x000fea0003800000 */
.L_x_1642:
        /* <DEDUP_REMOVED lines=56> */
.L_x_1645:
[----:B------:R-:W-:Y:S05]  /*3630*/  BSYNC B0 ;  /* 0x0000000000007941 */ /* 0x000fea0003800000 */
.L_x_1644:
        /* <DEDUP_REMOVED lines=56> */
.L_x_1647:
[----:B------:R-:W-:Y:S05]  /*39c0*/  BSYNC B0 ;  /* 0x0000000000007941 */ /* 0x000fea0003800000 */
.L_x_1646:
        /* <DEDUP_REMOVED lines=56> */
.L_x_1649:
[----:B------:R-:W-:Y:S05]  /*3d50*/  BSYNC B0 ;  /* 0x0000000000007941 */ /* 0x000fea0003800000 */
.L_x_1648:
        /* <DEDUP_REMOVED lines=56> */
.L_x_1636:
        /* <DEDUP_REMOVED lines=47> */
.L_x_1651:
[----:B------:R-:W-:Y:S05]  /*43d0*/  BSYNC B0 ;  /* 0x0000000000007941 */ /* 0x000fea0003800000 */
.L_x_1650:
        /* <DEDUP_REMOVED lines=40> */
[C---:B------:R-:W-:Y:S01]  /*4660*/  IADD3 R151, P1, P0, R92.reuse, UR30, R122 ;  /* 0x0000001e5c977c10 */ /* 0x040fe2000f83e07a */
[----:B------:R-:W-:Y:S01]  /*4670*/  IMAD.MOV.U32 R48, RZ, RZ, R53 ;  /* 0x000000ffff307224 */ /* 0x000fe200078e0035 */
[----:B------:R-:W-:Y:S01]  /*4680*/  MOV R59, R54 ;  /* 0x00000036003b7202 */ /* 0x000fe20000000f00 */
[----:B------:R-:W-:Y:S01]  /*4690*/  IMAD.MOV.U32 R46, RZ, RZ, R42 ;  /* 0x000000ffff2e7224 */ /* 0x000fe200078e002a */
[C---:B------:R-:W-:Y:S01]  /*46a0*/  IADD3.X R146, R147.reuse, UR27, R108, P1, P0 ;  /* 0x0000001b93927c10 */ /* 0x040fe20008fe046c */
[----:B------:R-:W-:Y:S02]  /*46b0*/  IMAD.MOV.U32 R63, RZ, RZ, R55 ;  /* 0x000000ffff3f7224 */ /* 0x000fe400078e0037 */
[----:B------:R-:W2:Y:S01]  /*46c0*/  LDS.128 R72, [R114+0x6100] ;  /* 0x0061000072487984 */ /* 0x000ea20000000c00 */
[----:B------:R-:W-:Y:S02]  /*46d0*/  IMAD.MOV.U32 R50, RZ, RZ, R52 ;  /* 0x000000ffff327224 */ /* 0x000fe400078e0034 */
[----:B------:R-:W-:Y:S01]  /*46e0*/  IMAD.MOV.U32 R44, RZ, RZ, R41 ;  /* 0x000000ffff2c7224 */ /* 0x000fe200078e0029 */
[----:B------:R-:W-:Y:S01]  /*46f0*/  @!P2 IADD3 R149, P1, P0, R92, UR30, R119 ;  /* 0x0000001e5c95ac10 */ /* 0x000fe2000f83e077 */
[----:B------:R-:W-:Y:S03]  /*4700*/  IMAD.MOV.U32 R45, RZ, RZ, R40 ;  /* 0x000000ffff2d7224 */ /* 0x000fe600078e0028 */
[----:B------:R-:W-:Y:S02]  /*4710*/  @!P2 IADD3.X R96, R147, UR27, R105, P1, P0 ;  /* 0x0000001b9360ac10 */ /* 0x000fe40008fe0469 */
        /* <DEDUP_REMOVED lines=62> */
[----:B------:R-:W-:Y:S01]  /*4b00*/  @!P0 FMUL.FTZ R6, R42, R43 ;  /* 0x0000002b2a068220 */ /* 0x000fe20000410000 */
        /* <DEDUP_REMOVED lines=20> */
[----:B------:R-:W-:Y:S01]  /*4c50*/  @!P0 FFMA.FTZ R159, R61, R40, -R159 ;  /* 0x000000283d9f8223 */ /* 0x000fe2000001089f */
[----:B------:R-:W-:Y:S01]  /*4c60*/  @!P0 F2FP.BF16.PACK_AB R146, R153, R146 ;  /* 0x000000929992823e */ /* 0x000fe200000010ff */
        /* <DEDUP_REMOVED lines=9> */
[----:B------:R-:W-:Y:S02]  /*4d00*/  @!P0 FFMA.FTZ R8, R63, R60, R8 ;  /* 0x0000003c3f088223 */ /* 0x000fe40000010008 */
        /* <DEDUP_REMOVED lines=10> */
.L_x_1653:
[----:B------:R-:W-:Y:S05]  /*4db0*/  BSYNC B0 ;  /* 0x0000000000007941 */ /* 0x000fea0003800000 */
.L_x_1652:
[----:B------:R-:W-:Y:S01]  /*4dc0*/  ISETP.GE.AND P0, PT, R12, c[0x0][0x1d4], PT ;  /* 0x000075000c007a0c */ /* 0x000fe20003f06270 */
[----:B------:R-:W-:Y:S01]  /*4dd0*/  @!UPT UIADD3 URZ, URZ, URZ, URZ ;  /* 0x0000003f3f3ff290 */ /* 0x000fe2000fffe03f */
[----:B------:R-:W-:Y:S11]  /*4de0*/  BSSY B0, `(.L_x_1654) ;  /* 0x0000071000007945 */ /* 0x000ff60003800000 */
[----:B------:R-:W-:-:S05]  /*4df0*/  @P0 BRA `(.L_x_1655) ;  /* 0x000006f000000947 */ /* 0x000fca0003800000 */
[----:B------:R-:W-:Y:S01]  /*4e00*/  ISETP.GE.AND P2, PT, R116, c[0x0][0x1d4], PT ;  /* 0x0000750074007a0c */ /* 0x000fe20003f46270 */
[----:B-1----:R-:W1:Y:S01]  /*4e10*/  LDS.128 R24, [R111+0x6100] ;  /* 0x006100006f187984 */ /* 0x002e620000000c00 */
[C---:B------:R-:W-:Y:S04]  /*4e20*/  IADD3 R63, P1, P0, R92.reuse, UR30, R121 ;  /* 0x0000001e5c3f7c10 */ /* 0x040fe8000f83e079 */
[C---:B------:R-:W-:Y:S03]  /*4e30*/  IADD3.X R60, R147.reuse, UR27, R107, P1, P0 ;  /* 0x0000001b933c7c10 */ /* 0x040fe60008fe046b */
[----:B------:R-:W2:Y:S04]  /*4e40*/  LDS.128 R56, [R112+0x6100] ;  /* 0x0061000070387984 */ /* 0x000ea80000000c00 */
[----:B------:R-:W-:Y:S04]  /*4e50*/  @!P2 IADD3 R61, P1, P0, R92, UR30, R116 ;  /* 0x0000001e5c3dac10 */ /* 0x000fe8000f83e074 */
[----:B------:R-:W-:Y:S02]  /*4e60*/  @!P2 IADD3.X R54, R147, UR27, R104, P1, P0 ;  /* 0x0000001b9336ac10 */ /* 0x000fe40008fe0468 */
        /* <DEDUP_REMOVED lines=104> */
.L_x_1655:
[----:B------:R-:W-:Y:S05]  /*54f0*/  BSYNC B0 ;  /* 0x0000000000007941 */ /* 0x000fea0003800000 */
.L_x_1654:
        /* <DEDUP_REMOVED lines=115> */
.L_x_1635:
[----:B------:R-:W-:Y:S04]  /*5c30*/  UIMAD UR4, UR17, -0x40, UR22 ;  /* 0xffffffc0110478a4 */ /* 0x000fe8000f8e0216 */
[----:B------:R-:W-:Y:S04]  /*5c40*/  UISETP.LT.AND UP0, UPT, UR4, 0x40, UPT ;  /* 0x000000400400788c */ /* 0x000fe8000bf01270 */
[----:B------:R-:W-:Y:S06]  /*5c50*/  USEL UR4, UR4, 0x40, UP0 ;  /* 0x0000004004047887 */ /* 0x000fec0008000000 */
[----:B------:R-:W-:Y:S11]  /*5c60*/  ISETP.GE.AND P0, PT, R127, UR4, PT ;  /* 0x000000047f007c0c */ /* 0x000ff6000bf06270 */
        /* <DEDUP_REMOVED lines=20> */
.L_x_1639:
[----:B------:R-:W-:Y:S05]  /*5db0*/  BSYNC B1 ;  /* 0x0000000000017941 */ /* 0x000fea0003800000 */
.L_x_1634:
[----:B------:R-:W-:Y:S01]  /*5dc0*/  USHF.L.U32 UR4, UR17, 0x6, URZ ;  /* 0x0000000611047899 */ /* 0x000fe2000800063f */
[----:B------:R-:W-:Y:S01]  /*5dd0*/  BSSY B0, `(.L_x_1656) ;  /* 0x0000048000007945 */ /* 0x000fe20003800000 */
[----:B------:R-:W-:Y:S02]  /*5de0*/  USHF.L.U64.HI UR13, UR17, 0x6, UR13 ;  /* 0x00000006110d7899 */ /* 0x000fe4000801020d */
[----:B------:R-:W-:Y:S02]  /*5df0*/  UIADD3 UR5, -UR4, UR22, URZ ;  /* 0x0000001604057290 */ /* 0x000fe4000fffe13f */
[----:B-1----:R-:W-:Y:S02]  /*5e00*/  IADD3 R2, R98, -UR4, RZ ;  /* 0x8000000462027c10 */ /* 0x002fe4000fffe0ff */
[----:B------:R-:W-:Y:S01]  /*5e10*/  IADD3 R3, P1, R100, UR4, RZ ;  /* 0x0000000464037c10 */ /* 0x000fe2000ff3e0ff */
[----:B------:R-:W-:Y:S01]  /*5e20*/  UISETP.LT.AND UP0, UPT, UR5, 0x40, UPT ;  /* 0x000000400500788c */ /* 0x000fe2000bf01270 */
[C---:B------:R-:W-:Y:S02]  /*5e30*/  ISETP.GE.AND P0, PT, R2.reuse, 0x21, PT ;  /* 0x000000210200780c */ /* 0x040fe40003f06270 */
[----:B------:R-:W-:Y:S01]  /*5e40*/  IADD3.X R0, R99, UR13, RZ, P1, !PT ;  /* 0x0000000d63007c10 */ /* 0x000fe20008ffe4ff */
[----:B------:R-:W-:Y:S10]  /*5e50*/  USEL UR5, UR5, 0x40, UP0 ;  /* 0x0000004005057887 */ /* 0x000ff40008000000 */
[----:B------:R-:W-:Y:S05]  /*5e60*/  @P0 IADD3 R5, P1, R3, 0x20, RZ ;  /* 0x0000002003050810 */ /* 0x000fea0007f3e0ff */
[----:B------:R-:W-:Y:S01]  /*5e70*/  @P0 IMAD.X R4, RZ, RZ, R0, P1 ;  /* 0x000000ffff040224 */ /* 0x000fe200008e0600 */
[----:B------:R-:W-:Y:S03]  /*5e80*/  ISETP.GE.AND P1, PT, R2, 0x1, PT ;  /* 0x000000010200780c */ /* 0x000fe60003f26270 */
[----:B------:R-:W-:Y:S04]  /*5e90*/  @P0 IMAD R4, R4, c[0x0][0x258], RZ ;  /* 0x0000960004040a24 */ /* 0x000fe800078e02ff */
[----:B------:R-:W-:Y:S06]  /*5ea0*/  @P0 IMAD R4, R5, c[0x0][0x25c], R4 ;  /* 0x0000970005040a24 */ /* 0x000fec00078e0204 */
[----:B------:R-:W-:Y:S02]  /*5eb0*/  @P1 IMAD R0, R0, c[0x0][0x258], RZ ;  /* 0x0000960000001a24 */ /* 0x000fe400078e02ff */
[----:B------:R-:W-:Y:S02]  /*5ec0*/  @P1 IMAD.MOV.U32 R96, RZ, RZ, R138 ;  /* 0x000000ffff601224 */ /* 0x000fe400078e008a */
[C---:B------:R-:W-:Y:S02]  /*5ed0*/  @P1 IMAD R0, R3.reuse, c[0x0][0x25c], R0 ;  /* 0x0000970003001a24 */ /* 0x040fe400078e0200 */
[----:B------:R-:W-:Y:S04]  /*5ee0*/  @P1 IMAD.WIDE.U32 R6, R3, c[0x0][0x258], R96 ;  /* 0x0000960003061a25 */ /* 0x000fe800078e0060 */
[----:B------:R-:W-:Y:S01]  /*5ef0*/  @P1 IMAD.IADD R0, R7, 0x1, R0 ;  /* 0x0000000107001824 */ /* 0x000fe200078e0200 */
[C---:B------:R-:W-:Y:S01]  /*5f00*/  @P1 LEA R2, P2, R6.reuse, c[0x0][0x250], 0x1 ;  /* 0x0000940006021a11 */ /* 0x040fe200078408ff */
[----:B------:R-:W-:Y:S03]  /*5f10*/  @P0 IMAD.MOV.U32 R96, RZ, RZ, R138 ;  /* 0x000000ffff600224 */ /* 0x000fe600078e008a */
[----:B------:R-:W-:Y:S01]  /*5f20*/  @P1 LEA.HI.X R3, R6, c[0x0][0x254], R0, 0x1, P2 ;  /* 0x0000950006031a11 */ /* 0x000fe200010f0c00 */
[----:B------:R-:W-:Y:S04]  /*5f30*/  @P0 IMAD.WIDE.U32 R6, R5, c[0x0][0x258], R96 ;  /* 0x0000960005060a25 */ /* 0x000fe800078e0060 */
[----:B------:R-:W-:Y:S01]  /*5f40*/  @!PT LDS RZ, [RZ] ;  /* 0x00000000fffff984 */ /* 0x000fe20000000800 */
[----:B------:R-:W-:Y:S01]  /*5f50*/  @!PT LDS RZ, [RZ] ;  /* 0x00000000fffff984 */ /* 0x000fe20000000800 */
[----:B------:R-:W-:Y:S01]  /*5f60*/  @!PT LDS RZ, [RZ] ;  /* 0x00000000fffff984 */ /* 0x000fe20000000800 */
[----:B------:R1:W-:Y:S01]  /*5f70*/  @P1 LDGSTS.E.BYPASS.LTC128B.128 [R123+0x100], [R2.64], !P5 ;  /* 0x00100000027b1fae */ /* 0x0003e2000e901d5c */
[----:B------:R-:W-:Y:S01]  /*5f80*/  @P0 IMAD.IADD R4, R7, 0x1, R4 ;  /* 0x0000000107040824 */ /* 0x000fe200078e0204 */
[C---:B-----5:R-:W-:Y:S02]  /*5f90*/  @P0 LEA R20, P2, R6.reuse, c[0x0][0x250], 0x1 ;  /* 0x0000940006140a11 */ /* 0x060fe400078408ff */
[----:B------:R1:W-:Y:S02]  /*5fa0*/  @P1 LDGSTS.E.BYPASS.LTC128B.128 [R123+0x2100], [R2.64+0x80], !P4 ;  /* 0x02100080027b1fae */ /* 0x0003e4000e101d5c */
[----:B------:R-:W-:Y:S02]  /*5fb0*/  @P0 LEA.HI.X R21, R6, c[0x0][0x254], R4, 0x1, P2 ;  /* 0x0000950006150a11 */ /* 0x000fe400010f0c04 */
[----:B------:R1:W-:Y:S04]  /*5fc0*/  @P1 LDGSTS.E.BYPASS.LTC128B.128 [R123+0x4100], [R2.64+0x100], !P3 ;  /* 0x04100100027b1fae */ /* 0x0003e8000d901d5c */
[----:B------:R1:W-:Y:S04]  /*5fd0*/  @P0 LDGSTS.E.BYPASS.LTC128B.128 [R123+0x1100], [R20.64], !P5 ;  /* 0x01100000147b0fae */ /* 0x0003e8000e901d5c */
[----:B------:R1:W-:Y:S04]  /*5fe0*/  @P0 LDGSTS.E.BYPASS.LTC128B.128 [R123+0x3100], [R20.64+0x80], !P4 ;  /* 0x03100080147b0fae */ /* 0x0003e8000e101d5c */
[----:B------:R1:W-:Y:S01]  /*5ff0*/  @P0 LDGSTS.E.BYPASS.LTC128B.128 [R123+0x5100], [R20.64+0x100], !P3 ;  /* 0x05100100147b0fae */ /* 0x0003e2000d901d5c */
[----:B------:R-:W-:Y:S03]  /*6000*/  ISETP.GE.AND P0, PT, R127, UR5, PT ;  /* 0x000000057f007c0c */ /* 0x000fe6000bf06270 */
        /* <DEDUP_REMOVED lines=36> */
.L_x_1657:
[----:B-1----:R-:W-:Y:S05]  /*6250*/  BSYNC B0 ;  /* 0x0000000000007941 */ /* 0x002fea0003800000 */
.L_x_1656:
        /* <DEDUP_REMOVED lines=45> */
.L_x_1633:
        /* <DEDUP_REMOVED lines=22> */
.L_x_1660:
[----:B------:R-:W-:Y:S02]  /*6690*/  UISETP.NE.AND UP0, UPT, UR6, 0x1, UPT ;  /* 0x000000010600788c */ /* 0x000fe4000bf05270 */
[----:B------:R-:W-:Y:S02]  /*66a0*/  ULDC.64 UR4, c[0x0][0x330] ;  /* 0x0000cc0000047ab9 */ /* 0x000fe40000000a00 */
[----:B------:R-:W-:-:S07]  /*66b0*/  UIMAD.WIDE.U32 UR26, UR8, UR4, URZ ;  /* 0x00000004081a72a5 */ /* 0x000fce000f8e003f */
[----:B------:R-:W-:Y:S02]  /*66c0*/  @UP0 UMOV UR11, UR27 ;  /* 0x0000001b000b0c82 */ /* 0x000fe40008000000 */
[----:B------:R-:W-:Y:S02]  /*66d0*/  @UP0 USHF.R.U32.HI UR8, URZ, UR5, UR11 ;  /* 0x000000053f080299 */ /* 0x000fe4000801160b */
.L_x_1661:
[----:B------:R-:W-:Y:S02]  /*66e0*/  ULDC UR4, c[0x0][0x32c] ;  /* 0x0000cb0000047ab9 */ /* 0x000fe40000000800 */
[----:B------:R-:W-:-:S04]  /*66f0*/  UIMAD UR4, UR8, UR6, UR4 ;  /* 0x00000006080472a4 */ /* 0x000fc8000f8e0204 */
[----:B------:R-:W-:-:S04]  /*6700*/  UISETP.LT.AND UP0, UPT, UR7, UR4, UPT ;  /* 0x000000040700728c */ /* 0x000fc8000bf01270 */
[----:B------:R-:W-:-:S04]  /*6710*/  USEL UR7, UR7, UR4, UP0 ;  /* 0x0000000407077287 */ /* 0x000fc80008000000 */
.L_x_1659:
        /* <DEDUP_REMOVED lines=28> */
.L_x_1663:
[----:B------:R-:W-:Y:S02]  /*68e0*/  ULDC UR4, c[0x0][0x32c] ;  /* 0x0000cb0000047ab9 */ /* 0x000fe40000000800 */
[----:B------:R-:W-:-:S03]  /*68f0*/  UISETP.NE.AND UP0, UPT, UR4, 0x1, UPT ;  /* 0x000000010400788c */ /* 0x000fc6000bf05270 */
[----:B------:R-:W-:Y:S02]  /*6900*/  ULDC.64 UR4, c[0x0][0x330] ;  /* 0x0000cc0000047ab9 */ /* 0x000fe40000000a00 */
[----:B------:R-:W-:-:S07]  /*6910*/  UIMAD.WIDE.U32 UR26, UR7, UR4, URZ ;  /* 0x00000004071a72a5 */ /* 0x000fce000f8e003f */
[----:B------:R-:W-:Y:S02]  /*6920*/  @UP0 UMOV UR11, UR27 ;  /* 0x0000001b000b0c82 */ /* 0x000fe40008000000 */
[----:B------:R-:W-:Y:S02]  /*6930*/  @UP0 USHF.R.U32.HI UR7, URZ, UR5, UR11 ;  /* 0x000000053f070299 */ /* 0x000fe4000801160b */
.L_x_1664:
[----:B------:R-:W-:Y:S02]  /*6940*/  ULDC UR4, c[0x0][0x32c] ;  /* 0x0000cb0000047ab9 */ /* 0x000fe40000000800 */
[----:B------:R-:W-:-:S04]  /*6950*/  UIMAD UR4, UR7, UR4, URZ ;  /* 0x00000004070472a4 */ /* 0x000fc8000f8e023f */
[----:B------:R-:W-:-:S04]  /*6960*/  UISETP.LT.AND UP0, UPT, UR6, UR4, UPT ;  /* 0x000000040600728c */ /* 0x000fc8000bf01270 */
[----:B------:R-:W-:-:S04]  /*6970*/  USEL UR6, UR6, UR4, !UP0 ;  /* 0x0000000406067287 */ /* 0x000fc8000c000000 */
.L_x_1662:
        /* <DEDUP_REMOVED lines=87> */
[----:B------:R-:W-:Y:S01]  /*6ef0*/  UIADD3 UR21, UR27, UR21, URZ ;  /* 0x000000151b157290 */ /* 0x000fe2000fffe03f */
[----:B------:R-:W-:Y:S01]  /*6f00*/  LOP3.LUT R13, R13, 0x1c0, RZ, 0xc0, !PT ;  /* 0x000001c00d0d7812 */ /* 0x000fe200078ec0ff */
[----:B------:R-:W-:Y:S01]  /*6f10*/  IMAD.SHL.U32 R18, R0, 0x8, RZ ;  /* 0x0000000800127824 */ /* 0x000fe200078e00ff */
[----:B------:R-:W-:Y:S01]  /*6f20*/  LOP3.LUT R43, R43, 0xfffffffe, RZ, 0xc0, !PT ;  /* 0xfffffffe2b2b7812 */ /* 0x000fe200078ec0ff */
[----:B------:R-:W-:Y:S01]  /*6f30*/  ULDC.64 UR4, c[0x0][0x1b8] ;  /* 0x00006e0000047ab9 */ /* 0x000fe20000000a00 */
[----:B------:R-:W-:Y:S01]  /*6f40*/  PLOP3.LUT P2, PT, PT, PT, UP3, 0x80, 0x0 ;  /* 0x000000000000781c */ /* 0x000fe20003f4f038 */
[----:B------:R-:W-:Y:S01]  /*6f50*/  UISETP.NE.U32.AND UP0, UPT, URZ, UR6, UPT ;  /* 0x000000063f00728c */ /* 0x000fe2000bf05070 */
[----:B------:R-:W-:Y:S01]  /*6f60*/  LOP3.LUT R8, R8, 0xfffffff0, RZ, 0xc0, !PT ;  /* 0xfffffff008087812 */ /* 0x000fe200078ec0ff */
[----:B------:R-:W-:Y:S01]  /*6f70*/  IMAD.IADD R43, R4, 0x1, -R43 ;  /* 0x00000001042b7824 */ /* 0x000fe200078e0a2b */
[----:B------:R-:W-:Y:S01]  /*6f80*/  IADD3 R4, R18, 0x80, RZ ;  /* 0x0000008012047810 */ /* 0x000fe20007ffe0ff */
[----:B------:R-:W-:Y:S01]  /*6f90*/  UMOV UR20, UR26 ;  /* 0x0000001a00147c82 */ /* 0x000fe20008000000 */
[----:B-1----:R-:W-:Y:S01]  /*6fa0*/  LOP3.LUT R2, R13, 0x38, R18, 0xf8, !PT ;  /* 0x000000380d027812 */ /* 0x002fe200078ef812 */
[----:B------:R-:W-:Y:S01]  /*6fb0*/  UIMAD UR6, UR14, UR4, URZ ;  /* 0x000000040e0672a4 */ /* 0x000fe2000f8e023f */
[----:B------:R-:W-:Y:S01]  /*6fc0*/  SHF.R.U32.HI R13, RZ, 0x3, R13 ;  /* 0x00000003ff0d7819 */ /* 0x000fe2000001160d */
[----:B------:R-:W-:Y:S01]  /*6fd0*/  UIMAD.WIDE.U32 UR20, UR15, UR4, UR20 ;  /* 0x000000040f1472a5 */ /* 0x000fe2000f8e0014 */
[----:B------:R-:W-:Y:S01]  /*6fe0*/  ISETP.GE.AND P3, PT, R4, c[0x0][0x1d4], PT ;  /* 0x0000750004007a0c */ /* 0x000fe20003f66270 */
[----:B------:R-:W-:Y:S01]  /*6ff0*/  USHF.R.S32.HI UR4, URZ, 0x1f, UR19 ;  /* 0x0000001f3f047899 */ /* 0x000fe20008011413 */
[----:B------:R-:W-:Y:S01]  /*7000*/  LOP3.LUT R13, R2, R13, RZ, 0x3c, !PT ;  /* 0x0000000d020d7212 */ /* 0x000fe200078e3cff */
[----:B------:R-:W-:Y:S01]  /*7010*/  IMAD R2, R0, 0x20, R42 ;  /* 0x0000002000027824 */ /* 0x000fe200078e022a */
[----:B------:R-:W-:Y:S01]  /*7020*/  PLOP3.LUT P1, PT, PT, PT, UP3, 0x80, 0x0 ;  /* 0x000000000000781c */ /* 0x000fe20003f2f038 */
[----:B------:R-:W-:Y:S01]  /*7030*/  UISETP.NE.AND.EX UP0, UPT, URZ, UR7, UPT, UP0 ;  /* 0x000000073f00728c */ /* 0x000fe2000bf05300 */
[----:B------:R-:W-:Y:S01]  /*7040*/  P2R R199, PR, RZ, 0x8 ;  /* 0x00000008ffc77803 */ /* 0x000fe20000000000 */
[----:B------:R-:W-:Y:S01]  /*7050*/  UIMAD UR6, UR15, UR5, UR6 ;  /* 0x000000050f0672a4 */ /* 0x000fe2000f8e0206 */
[----:B------:R-:W-:Y:S01]  /*7060*/  IADD3 R15, P3, R42, UR19, RZ ;  /* 0x000000132a0f7c10 */ /* 0x000fe2000ff7e0ff */
[----:B------:R-:W-:Y:S01]  /*7070*/  IMAD.IADD R8, R83, 0x1, -R8 ;  /* 0x0000000153087824 */ /* 0x000fe200078e0a08 */
[----:B------:R-:W-:Y:S01]  /*7080*/  IADD3 R2, R2, UR18, RZ ;  /* 0x0000001202027c10 */ /* 0x000fe2000fffe0ff */
[----:B------:R-:W-:Y:S01]  /*7090*/  USEL UR13, UR24, URZ, !UP0 ;  /* 0x0000003f180d7287 */ /* 0x000fe2000c000000 */
[----:B------:R-:W-:Y:S01]  /*70a0*/  LEA.HI.X.SX32 R4, R42, UR4, 0x1, P3 ;  /* 0x000000042a047c11 */ /* 0x000fe200098f0eff */
[----:B------:R-:W-:Y:S01]  /*70b0*/  UIADD3 UR21, UR21, UR6, URZ ;  /* 0x0000000615157290 */ /* 0x000fe2000fffe03f */
[----:B------:R-:W-:Y:S01]  /*70c0*/  SHF.R.S32.HI R9, RZ, 0x1f, R8 ;  /* 0x0000001fff097819 */ /* 0x000fe20000011408 */
[----:B------:R-:W-:Y:S01]  /*70d0*/  USEL UR7, UR11, URZ, !UP0 ;  /* 0x0000003f0b077287 */ /* 0x000fe2000c000000 */
[----:B------:R-:W-:Y:S01]  /*70e0*/  @P2 IMAD.HI.U32 R5, R2, c[0x0][0x2c8], RZ ;  /* 0x0000b20002052a27 */ /* 0x000fe200078e00ff */
[----:B------:R-:W-:Y:S01]  /*70f0*/  ULDC.64 UR4, c[0x0][0x1c0] ;  /* 0x0000700000047ab9 */ /* 0x000fe20000000a00 */
[----:B------:R-:W-:Y:S01]  /*7100*/  SHF.R.S32.HI R19, RZ, 0x1f, R18 ;  /* 0x0000001fff137819 */ /* 0x000fe20000011412 */
[----:B------:R-:W-:Y:S01]  /*7110*/  UIMAD.WIDE.U32 UR26, UR13, UR4, UR20 ;  /* 0x000000040d1a72a5 */ /* 0x000fe2000f8e0014 */
[C---:B------:R-:W-:Y:S01]  /*7120*/  IMAD R10, R4.reuse, c[0x0][0x1e0], RZ ;  /* 0x00007800040a7a24 */ /* 0x040fe200078e02ff */
[----:B------:R-:W-:Y:S01]  /*7130*/  UIMAD UR7, UR7, UR4, URZ ;  /* 0x00000004070772a4 */ /* 0x000fe2000f8e023f */
[----:B------:R-:W-:Y:S01]  /*7140*/  IMAD R4, R4, c[0x0][0x208], RZ ;  /* 0x0000820004047a24 */ /* 0x000fe200078e02ff */
[----:B------:R-:W-:Y:S01]  /*7150*/  LEA.HI R9, R9, R8, RZ, 0x3 ;  /* 0x0000000809097211 */ /* 0x000fe200078f18ff */
[----:B------:R-:W-:Y:S01]  /*7160*/  IMAD.MOV.U32 R6, RZ, RZ, R2 ;  /* 0x000000ffff067224 */ /* 0x000fe200078e0002 */
[----:B------:R-:W-:Y:S01]  /*7170*/  @P1 SHF.R.U32.HI R6, RZ, c[0x0][0x2cc], R5 ;  /* 0x0000b300ff061a19 */ /* 0x000fe20000011605 */
[----:B------:R-:W-:Y:S01]  /*7180*/  UIMAD UR5, UR13, UR5, UR7 ;  /* 0x000000050d0572a4 */ /* 0x000fe2000f8e0207 */
[----:B------:R-:W-:Y:S01]  /*7190*/  IMAD R5, R15, c[0x0][0x1e4], R10 ;  /* 0x000079000f057a24 */ /* 0x000fe200078e020a */
[----:B------:R-:W-:Y:S01]  /*71a0*/  LOP3.LUT R7, R9, 0xfffffff8, RZ, 0xc0, !PT ;  /* 0xfffffff809077812 */ /* 0x000fe200078ec0ff */
[C---:B------:R-:W-:Y:S01]  /*71b0*/  IMAD R4, R15.reuse, c[0x0][0x20c], R4 ;  /* 0x000083000f047a24 */ /* 0x040fe200078e0204 */
[----:B------:R-:W-:Y:S01]  /*71c0*/  UIADD3 UR6, UR27, UR5, URZ ;  /* 0x000000051b067290 */ /* 0x000fe2000fffe03f */
[C-C-:B------:R-:W-:Y:S01]  /*71d0*/  IMAD.WIDE.U32 R16, R15.reuse, c[0x0][0x1e0], R18.reuse ;  /* 0x000078000f107a25 */ /* 0x140fe200078e0012 */
[----:B------:R-:W-:Y:S01]  /*71e0*/  LEA.HI R40, R80, R83, RZ, 0x6 ;  /* 0x0000005350287211 */ /* 0x000fe200078f30ff */
[----:B------:R-:W-:Y:S01]  /*71f0*/  ULDC.64 UR4, c[0x0][0x350] ;  /* 0x0000d40000047ab9 */ /* 0x000fe20000000a00 */
[----:B------:R-:W-:Y:S01]  /*7200*/  BSSY B0, `(.L_x_1666) ;  /* 0x0000064000007945 */ /* 0x000fe20003800000 */
[----:B------:R-:W-:Y:S01]  /*7210*/  IMAD.WIDE.U32 R14, R15, c[0x0][0x208], R18 ;  /* 0x000082000f0e7a25 */ /* 0x000fe200078e0012 */
[----:B------:R-:W-:Y:S01]  /*7220*/  UISETP.NE.U32.AND UP0, UPT, URZ, UR4, UPT ;  /* 0x000000043f00728c */ /* 0x000fe2000bf05070 */
[----:B------:R-:W-:-:S02]  /*7230*/  ISETP.GE.AND P5, PT, R18, c[0x0][0x1d4], PT ;  /* 0x0000750012007a0c */ /* 0x000fc40003fa6270 */
[----:B------:R-:W-:Y:S01]  /*7240*/  IMAD.MOV R11, RZ, RZ, -R6 ;  /* 0x000000ffff0b7224 */ /* 0x000fe200078e0a06 */
[----:B------:R-:W-:Y:S01]  /*7250*/  UISETP.NE.AND.EX UP0, UPT, URZ, UR5, UPT, UP0 ;  /* 0x000000053f00728c */ /* 0x000fe2000bf05300 */
[----:B------:R-:W-:Y:S02]  /*7260*/  IMAD.IADD R17, R17, 0x1, R5 ;  /* 0x0000000111117824 */ /* 0x000fe400078e0205 */
[----:B------:R-:W-:Y:S01]  /*7270*/  IMAD.IADD R5, R15, 0x1, R4 ;  /* 0x000000010f057824 */ /* 0x000fe200078e0204 */
[----:B------:R-:W-:Y:S01]  /*7280*/  ULDC.64 UR4, c[0x0][0x210] ;  /* 0x0000840000047ab9 */ /* 0x000fe20000000a00 */
[----:B------:R-:W-:Y:S02]  /*7290*/  IMAD.MOV.U32 R4, RZ, RZ, R14 ;  /* 0x000000ffff047224 */ /* 0x000fe400078e000e */
[----:B------:R-:W-:Y:S02]  /*72a0*/  IMAD.IADD R7, R8, 0x1, -R7 ;  /* 0x0000000108077824 */ /* 0x000fe400078e0a07 */
[----:B------:R-:W-:-:S02]  /*72b0*/  IMAD R2, R11, c[0x0][0x2c4], R2 ;  /* 0x0000b1000b027a24 */ /* 0x000fc400078e0202 */
[----:B------:R-:W-:Y:S01]  /*72c0*/  IMAD.U32 R14, RZ, RZ, UR15 ;  /* 0x0000000fff0e7e24 */ /* 0x000fe2000f8e00ff */
[C---:B------:R-:W-:Y:S01]  /*72d0*/  LOP3.LUT P4, RZ, R7.reuse, 0x4, RZ, 0xc0, !PT ;  /* 0x0000000407ff7812 */ /* 0x040fe2000788c0ff */
[----:B------:R-:W-:Y:S01]  /*72e0*/  IMAD.U32 R11, RZ, RZ, UR27 ;  /* 0x0000001bff0b7e24 */ /* 0x000fe2000f8e00ff */
[C---:B------:R-:W-:Y:S01]  /*72f0*/  LOP3.LUT P2, RZ, R7.reuse, 0x2, RZ, 0xc0, !PT ;  /* 0x0000000207ff7812 */ /* 0x040fe2000784c0ff */
[----:B------:R-:W-:Y:S02]  /*7300*/  IMAD.U32 R10, RZ, RZ, UR26 ;  /* 0x0000001aff0a7e24 */ /* 0x000fe4000f8e00ff */
[----:B------:R-:W-:Y:S01]  /*7310*/  IMAD.U32 R11, RZ, RZ, UR6 ;  /* 0x00000006ff0b7e24 */ /* 0x000fe2000f8e00ff */
[----:B------:R-:W-:Y:S01]  /*7320*/  ULDC.64 UR6, c[0x0][0x1e8] ;  /* 0x00007a0000067ab9 */ /* 0x000fe20000000a00 */
[----:B------:R-:W-:Y:S01]  /*7330*/  IMAD.WIDE.U32 R14, R14, c[0x0][0x210], R4 ;  /* 0x000084000e0e7a25 */ /* 0x000fe200078e0004 */
[----:B------:R-:W-:Y:S02]  /*7340*/  UIMAD UR6, UR14, UR6, URZ ;  /* 0x000000060e0672a4 */ /* 0x000fe4000f8e023f */
[----:B------:R-:W-:Y:S01]  /*7350*/  UIMAD UR14, UR14, UR4, URZ ;  /* 0x000000040e0e72a4 */ /* 0x000fe2000f8e023f */
[----:B------:R-:W-:Y:S01]  /*7360*/  IMAD.SHL.U32 R5, R7, 0x40, RZ ;  /* 0x0000004007057824 */ /* 0x000fe200078e00ff */
[----:B------:R-:W-:Y:S01]  /*7370*/  UIMAD UR13, UR15, UR7, UR6 ;  /* 0x000000070f0d72a4 */ /* 0x000fe2000f8e0206 */
[----:B------:R-:W-:Y:S01]  /*7380*/  IMAD.U32 R204, RZ, RZ, UR15 ;  /* 0x0000000fffcc7e24 */ /* 0x000fe2000f8e00ff */
[----:B------:R-:W-:Y:S01]  /*7390*/  UIMAD UR14, UR15, UR5, UR14 ;  /* 0x000000050f0e72a4 */ /* 0x000fe2000f8e020e */
[----:B------:R-:W-:Y:S01]  /*73a0*/  IMAD.SHL.U32 R4, R43, 0x8, RZ ;  /* 0x000000082b047824 */ /* 0x000fe200078e00ff */
[----:B------:R-:W-:Y:S01]  /*73b0*/  ULDC.64 UR6, c[0x0][0x1f0] ;  /* 0x00007c0000067ab9 */ /* 0x000fe20000000a00 */
[----:B------:R-:W-:Y:S01]  /*73c0*/  IMAD.WIDE.U32 R204, R204, c[0x0][0x1e8], R16 ;  /* 0x00007a00cccc7a25 */ /* 0x000fe200078e0010 */
[----:B------:R-:W-:Y:S01]  /*73d0*/  ULDC.64 UR4, c[0x0][0x218] ;  /* 0x0000860000047ab9 */ /* 0x000fe20000000a00 */
[----:B------:R-:W-:-:S02]  /*73e0*/  LOP3.LUT R5, R5, 0x1c0, RZ, 0xc0, !PT ;  /* 0x000001c005057812 */ /* 0x000fc400078ec0ff */
[----:B------:R-:W-:Y:S01]  /*73f0*/  IADD3 R15, R15, UR14, RZ ;  /* 0x0000000e0f0f7c10 */ /* 0x000fe2000fffe0ff */
[----:B------:R-:W-:Y:S01]  /*7400*/  IMAD.SHL.U32 R40, R40, 0x8, RZ ;  /* 0x0000000828287824 */ /* 0x000fe200078e00ff */
[----:B------:R-:W-:Y:S01]  /*7410*/  IADD3 R205, R205, UR13, RZ ;  /* 0x0000000dcdcd7c10 */ /* 0x000fe2000fffe0ff */
[----:B------:R-:W-:Y:S01]  /*7420*/  IMAD.SHL.U32 R9, R9, 0x40, RZ ;  /* 0x0000004009097824 */ /* 0x000fe200078e00ff */
[----:B------:R-:W-:Y:S02]  /*7430*/  LOP3.LUT R4, R5, 0x8, R4, 0xf8, !PT ;  /* 0x0000000805047812 */ /* 0x000fe400078ef804 */
[----:B------:R-:W-:Y:S02]  /*7440*/  SHF.R.U32.HI R5, RZ, 0x3, R5 ;  /* 0x00000003ff057819 */ /* 0x000fe40000011605 */
[----:B------:R-:W-:Y:S02]  /*7450*/  LOP3.LUT R40, R13, 0xfffffe00, R40, 0xf8, !PT ;  /* 0xfffffe000d287812 */ /* 0x000fe400078ef828 */
[----:B------:R-:W-:-:S04]  /*7460*/  LOP3.LUT R4, R4, R5, RZ, 0x3c, !PT ;  /* 0x0000000504047212 */ /* 0x000fc800078e3cff */
[----:B------:R-:W-:Y:S01]  /*7470*/  LOP3.LUT R4, R4, 0xfffffe00, R9, 0xf8, !PT ;  /* 0xfffffe0004047812 */ /* 0x000fe200078ef809 */
[----:B--2---:R1:W2:Y:S02]  /*7480*/  @P0 R2UR UR20, R3 ;  /* 0x00000000031403c2 */ /* 0x0042a400000e0000 */
        /* <DEDUP_REMOVED lines=18> */
[----:B------:R-:W-:Y:S01]  /*75b0*/  UIMAD UR6, UR20, UR7, UR6 ;  /* 0x00000007140672a4 */ /* 0x000fe2000f8e0206 */
[----:B------:R-:W-:Y:S01]  /*75c0*/  IMAD R3, R3, c[0x0][0x1a8], RZ ;  /* 0x00006a0003037a24 */ /* 0x000fe200078e02ff */
[----:B------:R-:W-:Y:S01]  /*75d0*/  LEA R12, P0, R6, c[0x0][0x160], 0x1 ;  /* 0x00005800060c7a11 */ /* 0x000fe200078008ff */
[----:B------:R-:W-:Y:S01]  /*75e0*/  UIMAD UR4, UR20, UR5, UR4 ;  /* 0x00000005140472a4 */ /* 0x000fe2000f8e0204 */
[----:B------:R-:W-:-:S03]  /*75f0*/  IMAD.WIDE.U32 R204, R200, c[0x0][0x1f0], R204 ;  /* 0x00007c00c8cc7a25 */ /* 0x000fc600078e00cc */
        /* <DEDUP_REMOVED lines=9> */
[----:B------:R-:W-:Y:S01]  /*7690*/  IMAD.SHL.U32 R6, R0, 0x8, RZ ;  /* 0x0000000800067824 */ /* 0x000fe200078e00ff */
[----:B------:R-:W-:Y:S01]  /*76a0*/  ISETP.GE.AND P0, PT, R10, UR21, PT ;  /* 0x000000150a007c0c */ /* 0x000fe2000bf06270 */
[----:B------:R-:W-:Y:S01]  /*76b0*/  IMAD.MOV.U32 R3, RZ, RZ, 0x20 ;  /* 0x00000020ff037424 */ /* 0x000fe200078e00ff */
[----:B------:R-:W-:Y:S01]  /*76c0*/  ISETP.GE.AND P6, PT, R7, c[0x0][0x1d4], PT ;  /* 0x0000750007007a0c */ /* 0x000fe20003fc6270 */
[----:B------:R1:W3:Y:S01]  /*76d0*/  SHFL.IDX PT, R17, R11, RZ, 0x181f ;  /* 0x00181fff0b117589 */ /* 0x0002e200000e0000 */
[----:B------:R-:W-:-:S02]  /*76e0*/  IADD3 R5, R6, 0x80, RZ ;  /* 0x0000008006057810 */ /* 0x000fc40007ffe0ff */
[----:B------:R-:W-:Y:S02]  /*76f0*/  SEL R3, R3, 0xffffffe0, !P4 ;  /* 0xffffffe003037807 */ /* 0x000fe40006000000 */
[----:B------:R-:W-:Y:S02]  /*7700*/  ISETP.GE.AND P1, PT, R6, c[0x0][0x198], PT ;  /* 0x0000660006007a0c */ /* 0x000fe40003f26270 */
[----:B------:R-:W-:Y:S02]  /*7710*/  SEL R2, R2, 0xfffffff0, !P2 ;  /* 0xfffffff002027807 */ /* 0x000fe40005000000 */
[----:B------:R-:W-:Y:S02]  /*7720*/  ISETP.GE.AND P3, PT, R7, c[0x0][0x198], PT ;  /* 0x0000660007007a0c */ /* 0x000fe40003f66270 */
[----:B------:R-:W-:Y:S01]  /*7730*/  ISETP.GE.AND P4, PT, R5, c[0x0][0x198], PT ;  /* 0x0000660005007a0c */ /* 0x000fe20003f86270 */
[----:B------:R-:W-:Y:S07]  /*7740*/  @P0 BRA `(.L_x_1667) ;  /* 0x000000f000000947 */ /* 0x000fee0003800000 */
[----:B--2---:R-:W-:Y:S02]  /*7750*/  SHF.R.S32.HI R14, RZ, 0x1f, R7 ;  /* 0x0000001fff0e7819 */ /* 0x004fe40000011407 */
[----:B------:R-:W-:-:S02]  /*7760*/  SHF.R.S32.HI R8, RZ, 0x1f, R5 ;  /* 0x0000001fff087819 */ /* 0x000fc40000011405 */
[----:B------:R-:W-:Y:S02]  /*7770*/  LEA.HI R9, R14, R7, RZ, 0x3 ;  /* 0x000000070e097211 */ /* 0x000fe400078f18ff */
[----:B------:R-:W-:Y:S01]  /*7780*/  LEA.HI R8, R8, R5, RZ, 0x3 ;  /* 0x0000000508087211 */ /* 0x000fe200078f18ff */
[----:B------:R-:W-:Y:S01]  /*7790*/  IMAD.SHL.U32 R5, R40, 0x2, RZ ;  /* 0x0000000228057824 */ /* 0x000fe200078e00ff */
        /* <DEDUP_REMOVED lines=10> */
.L_x_1667:
[----:B--2---:R-:W-:Y:S05]  /*7840*/  BSYNC B0 ;  /* 0x0000000000007941 */ /* 0x004fea0003800000 */
.L_x_1666:
        /* <DEDUP_REMOVED lines=22> */
.L_x_1669:
[----:B------:R-:W-:Y:S05]  /*79b0*/  BSYNC B0 ;  /* 0x0000000000007941 */ /* 0x000fea0003800000 */
.L_x_1668:
        /* <DEDUP_REMOVED lines=22> */
.L_x_1671:
[----:B------:R-:W-:Y:S05]  /*7b20*/  BSYNC B0 ;  /* 0x0000000000007941 */ /* 0x000fea0003800000 */
.L_x_1670:
[----:B-1----:R-:W1:Y:S01]  /*7b30*/  SHFL.IDX PT, R14, R12, 0x3, 0x181f ;  /* 0x00781f000c0e7f89 */ /* 0x002e6200000e0000 */
        /* <DEDUP_REMOVED lines=12> */
[----:B------:R-:W-:Y:S01]  /*7c00*/  USHF.R.S32.HI UR20, URZ, 0x1f, UR19 ;  /* 0x0000001f3f147899 */ /* 0x000fe20008011413 */
[----:B------:R-:W-:Y:S01]  /*7c10*/  @!P0 SHF.R.S32.HI R10, RZ, 0x1f, R7 ;  /* 0x0000001fff0a8819 */ /* 0x000fe20000011407 */
[----:B------:R-:W-:Y:S01]  /*7c20*/  UIMAD UR6, UR14, UR19, URZ ;  /* 0x000000130e0672a4 */ /* 0x000fe2000f8e023f */
[----:B------:R-:W-:Y:S01]  /*7c30*/  @!P0 IMAD.SHL.U32 R8, R40, 0x2, RZ ;  /* 0x0000000228088824 */ /* 0x000fe200078e00ff */
[----:B------:R-:W-:Y:S01]  /*7c40*/  UMOV UR7, 0x5 ;  /* 0x0000000500077882 */ /* 0x000fe20000000000 */
[----:B------:R-:W-:Y:S01]  /*7c50*/  @!P0 LEA.HI R9, R10, R7, RZ, 0x3 ;  /* 0x000000070a098211 */ /* 0x000fe200078f18ff */
[----:B------:R-:W-:Y:S01]  /*7c60*/  IMAD.U32 R7, RZ, RZ, UR13 ;  /* 0x0000000dff077e24 */ /* 0x000fe2000f8e00ff */
[C---:B-1----:R-:W-:Y:S01]  /*7c70*/  @!P0 LEA R18, P2, R6.reuse, R14, 0x1 ;  /* 0x0000000e06128211 */ /* 0x042fe200078408ff */
[----:B------:R-:W-:Y:S01]  /*7c80*/  UIMAD UR6, UR20, UR13, UR6 ;  /* 0x0000000d140672a4 */ /* 0x000fe2000f8e0206 */
[----:B------:R-:W-:Y:S01]  /*7c90*/  IADD3 R10, -R5, UR12, -R42 ;  /* 0x0000000c050a7c10 */ /* 0x000fe2000fffe92a */
[----:B----4-:R-:W-:Y:S01]  /*7ca0*/  IMAD.WIDE.U32 R16, R7, UR19, R210 ;  /* 0x0000001307107c25 */ /* 0x010fe2000f8e00d2 */
[----:B-----5:R-:W-:Y:S01]  /*7cb0*/  @!P0 LEA.HI.X R19, R6, R15, R19, 0x1, P2 ;  /* 0x0000000f06138211 */ /* 0x020fe200010f0c13 */
[----:B------:R-:W-:Y:S01]  /*7cc0*/  USHF.L.U64.HI UR7, UR4, UR7, UR5 ;  /* 0x0000000704077299 */ /* 0x000fe20008010205 */
[----:B------:R-:W-:-:S02]  /*7cd0*/  ISETP.GE.AND P2, PT, R10, 0x1, PT ;  /* 0x000000010a00780c */ /* 0x000fc40003f46270 */
[----:B------:R-:W-:Y:S01]  /*7ce0*/  @!P0 LOP3.LUT R9, R9, 0xfffffff8, RZ, 0xc0, !PT ;  /* 0xfffffff809098812 */ /* 0x000fe200078ec0ff */
[----:B------:R-:W-:Y:S01]  /*7cf0*/  @!PT LDS RZ, [RZ] ;  /* 0x00000000fffff984 */ /* 0x000fe20000000800 */
[----:B------:R1:W-:Y:S01]  /*7d00*/  @!P0 LDGSTS.E.BYPASS.LTC128B.128 [R8+0xf100], [R18.64], !P1 ;  /* 0x0f10000012088fae */ /* 0x0003e2000c901d5c */
[----:B--23--:R-:W-:-:S03]  /*7d10*/  @!P0 IADD3 R11, R6, 0x80, RZ ;  /* 0x00000080060b8810 */ /* 0x00cfc60007ffe0ff */
[----:B------:R-:W-:Y:S01]  /*7d20*/  @!P0 IMAD.WIDE R20, R9, 0x2, R14 ;  /* 0x0000000209148825 */ /* 0x000fe200078e020e */
[----:B------:R-:W-:Y:S01]  /*7d30*/  IADD3 R9, R17, UR6, RZ ;  /* 0x0000000611097c10 */ /* 0x000fe2000fffe0ff */
[----:B------:R-:W-:Y:S01]  /*7d40*/  USHF.L.U32 UR6, UR4, 0x5, URZ ;  /* 0x0000000504067899 */ /* 0x000fe2000800063f */
[----:B------:R-:W-:Y:S02]  /*7d50*/  @!P0 SHF.R.S32.HI R6, RZ, 0x1f, R11 ;  /* 0x0000001fff068819 */ /* 0x000fe4000001140b */
[----:B------:R1:W-:Y:S01]  /*7d60*/  @!P0 LDGSTS.E.BYPASS.LTC128B.128 [R8+0x13100], [R20.64], !P3 ;  /* 0x1310000014088fae */ /* 0x0003e2000d901d5c */
[----:B------:R-:W-:Y:S02]  /*7d70*/  @P2 LEA R12, P1, R16, c[0x0][0x1c8], 0x1 ;  /* 0x00007200100c2a11 */ /* 0x000fe400078208ff */
[----:B------:R-:W-:Y:S02]  /*7d80*/  @!P0 LEA.HI R11, R6, R11, RZ, 0x3 ;  /* 0x0000000b060b8211 */ /* 0x000fe400078f18ff */
[----:B------:R-:W-:-:S02]  /*7d90*/  @P2 LEA.HI.X R13, R16, c[0x0][0x1cc], R9, 0x1, P1 ;  /* 0x00007300100d2a11 */ /* 0x000fc400008f0c09 */
[----:B------:R-:W-:Y:S02]  /*7da0*/  ISETP.GE.AND P1, PT, R10, 0x21, PT ;  /* 0x000000210a00780c */ /* 0x000fe40003f26270 */
[----:B------:R-:W-:Y:S02]  /*7db0*/  @!P0 LOP3.LUT R11, R11, 0xfffffff8, RZ, 0xc0, !PT ;  /* 0xfffffff80b0b8812 */ /* 0x000fe400078ec0ff */
[----:B------:R-:W-:-:S04]  /*7dc0*/  LEA.HI R6, R80, R83, RZ, 0x5 ;  /* 0x0000005350067211 */ /* 0x000fc800078f28ff */
[----:B------:R-:W-:-:S05]  /*7dd0*/  SHF.R.S32.HI R81, RZ, 0x5, R6 ;  /* 0x00000005ff517819 */ /* 0x000fca0000011406 */
[----:B------:R-:W-:Y:S01]  /*7de0*/  @P1 IADD3 R10, P3, R16, UR6, RZ ;  /* 0x00000006100a1c10 */ /* 0x000fe2000ff7e0ff */
[----:B------:R-:W-:-:S03]  /*7df0*/  @!P0 IMAD.WIDE R16, R11, 0x2, R14 ;  /* 0x000000020b108825 */ /* 0x000fc600078e020e */
[----:B------:R-:W-:Y:S01]  /*7e00*/  @P1 IADD3.X R9, R9, UR7, RZ, P3, !PT ;  /* 0x0000000709091c10 */ /* 0x000fe20009ffe4ff */
[----:B------:R-:W-:Y:S01]  /*7e10*/  @P2 IMAD.SHL.U32 R11, R40, 0x2, RZ ;  /* 0x00000002280b2824 */ /* 0x000fe200078e00ff */
[----:B------:R1:W-:Y:S01]  /*7e20*/  @!P0 LDGSTS.E.BYPASS.LTC128B.128 [R8+0x17100], [R16.64], !P4 ;  /* 0x1710000010088fae */ /* 0x0003e2000e101d5c */
[----:B------:R-:W-:Y:S02]  /*7e30*/  ISETP.NE.AND P4, PT, R199, RZ, PT ;  /* 0x000000ffc700720c */ /* 0x000fe40003f85270 */
[C---:B------:R-:W-:Y:S01]  /*7e40*/  @P1 LEA R14, P0, R10.reuse, c[0x0][0x1c8], 0x1 ;  /* 0x000072000a0e1a11 */ /* 0x040fe200078008ff */
[----:B------:R-:W0:Y:S03]  /*7e50*/  LDGDEPBAR ;  /* 0x00000000000079af */ /* 0x000e260000000000 */
[----:B------:R-:W-:Y:S01]  /*7e60*/  @P1 LEA.HI.X R15, R10, c[0x0][0x1cc], R9, 0x1, P0 ;  /* 0x000073000a0f1a11 */ /* 0x000fe200000f0c09 */
[----:B------:R-:W-:Y:S01]  /*7e70*/  BAR.SYNC.DEFER_BLOCKING 0x0 ;  /* 0x0000000000007b1d */ /* 0x000fe20000010000 */
[----:B------:R-:W-:Y:S01]  /*7e80*/  ISETP.LT.AND P0, PT, RZ, c[0x0][0x27c], PT ;  /* 0x00009f00ff007a0c */ /* 0x000fe20003f01270 */
[----:B------:R-:W-:-:S04]  /*7e90*/  @P1 IMAD.SHL.U32 R9, R40, 0x2, RZ ;  /* 0x0000000228091824 */ /* 0x000fc800078e00ff */
        /* <DEDUP_REMOVED lines=13> */
.L_x_1672:
        /* <DEDUP_REMOVED lines=122> */
.L_x_1676:
[----:B--2---:R-:W-:Y:S05]  /*8710*/  BSYNC B0 ;  /* 0x0000000000007941 */ /* 0x004fea0003800000 */
.L_x_1675:
        /* <DEDUP_REMOVED lines=129> */
.L_x_1678:
[----:B-12-4-:R-:W-:Y:S05]  /*8f30*/  BSYNC B0 ;  /* 0x0000000000007941 */ /* 0x016fea0003800000 */
.L_x_1677:
        /* <DEDUP_REMOVED lines=120> */
.L_x_1682:
[----:B------:R-:W-:Y:S05]  /*96c0*/  BSYNC B0 ;  /* 0x0000000000007941 */ /* 0x000fea0003800000 */
.L_x_1681:
        /* <DEDUP_REMOVED lines=50> */
.L_x_1684:
[----:B------:R-:W-:Y:S05]  /*99f0*/  BSYNC B0 ;  /* 0x0000000000007941 */ /* 0x000fea0003800000 */
.L_x_1683:
        /* <DEDUP_REMOVED lines=50> */
.L_x_1686:
[----:B------:R-:W-:Y:S05]  /*9d20*/  BSYNC B0 ;  /* 0x0000000000007941 */ /* 0x000fea0003800000 */
.L_x_1685:
        /* <DEDUP_REMOVED lines=50> */
.L_x_1688:
[----:B------:R-:W-:Y:S05]  /*a050*/  BSYNC B0 ;  /* 0x0000000000007941 */ /* 0x000fea0003800000 */
.L_x_1687:
        /* <DEDUP_REMOVED lines=50> */
.L_x_1690:
[----:B------:R-:W-:Y:S05]  /*a380*/  BSYNC B0 ;  /* 0x0000000000007941 */ /* 0x000fea0003800000 */
.L_x_1689:
        /* <DEDUP_REMOVED lines=49> */
.L_x_1680:
[----:B------:R-:W-:Y:S05]  /*a6a0*/  BSYNC B1 ;  /* 0x0000000000017941 */ /* 0x000fea0003800000 */
.L_x_1679:
        /* <DEDUP_REMOVED lines=52> */
.L_x_1693:
[----:B------:R-:W-:Y:S05]  /*a9f0*/  BSYNC B0 ;  /* 0x0000000000007941 */ /* 0x000fea0003800000 */
.L_x_1692:
        /* <DEDUP_REMOVED lines=50> */
.L_x_1695:
[----:B------:R-:W-:Y:S05]  /*ad20*/  BSYNC B0 ;  /* 0x0000000000007941 */ /* 0x000fea0003800000 */
.L_x_1694:
        /* <DEDUP_REMOVED lines=50> */
.L_x_1697:
[----:B------:R-:W-:Y:S05]  /*b050*/  BSYNC B0 ;  /* 0x0000000000007941 */ /* 0x000fea0003800000 */
.L_x_1696:
        /* <DEDUP_REMOVED lines=50> */
.L_x_1699:
[----:B------:R-:W-:Y:S05]  /*b380*/  BSYNC B0 ;  /* 0x0000000000007941 */ /* 0x000fea0003800000 */
.L_x_1698:
        /* <DEDUP_REMOVED lines=50> */
.L_x_1701:
[----:B------:R-:W-:Y:S05]  /*b6b0*/  BSYNC B0 ;  /* 0x0000000000007941 */ /* 0x000fea0003800000 */
.L_x_1700:
        /* <DEDUP_REMOVED lines=50> */
.L_x_1674:
        /* <DEDUP_REMOVED lines=75> */
.L_x_1703:
[----:B--2---:R-:W-:Y:S05]  /*be90*/  BSYNC B0 ;  /* 0x0000000000007941 */ /* 0x004fea0003800000 */
.L_x_1702:
        /* <DEDUP_REMOVED lines=102> */
.L_x_1705:
[----:B--2---:R-:W-:Y:S05]  /*c500*/  BSYNC B0 ;  /* 0x0000000000007941 */ /* 0x004fea0003800000 */
.L_x_1704:
        /* <DEDUP_REMOVED lines=169> */
.L_x_1709:
[----:B------:R-:W-:Y:S05]  /*cfa0*/  BSYNC B0 ;  /* 0x0000000000007941 */ /* 0x000fea0003800000 */
.L_x_1708:
        /* <DEDUP_REMOVED lines=122> */
.L_x_1711:
[----:B------:R-:W-:Y:S05]  /*d750*/  BSYNC B0 ;  /* 0x0000000000007941 */ /* 0x000fea0003800000 */
.L_x_1710:
        /* <DEDUP_REMOVED lines=121> */
.L_x_1707:
[----:B------:R-:W-:Y:S05]  /*def0*/  BSYNC B1 ;  /* 0x0000000000017941 */ /* 0x000fea0003800000 */
.L_x_1706:
        /* <DEDUP_REMOVED lines=119> */
.L_x_1713:
[----:B------:R-:W-:Y:S05]  /*e670*/  BSYNC B0 ;  /* 0x0000000000007941 */ /* 0x000fea0003800000 */
.L_x_1712:
        /* <DEDUP_REMOVED lines=124> */
.L_x_1715:
[----:B------:R-:W-:Y:S05]  /*ee40*/  BSYNC B0 ;  /* 0x0000000000007941 */ /* 0x000fea0003800000 */
.L_x_1714:
        /* <DEDUP_REMOVED lines=123> */
.L_x_1691:
[----:B------:R-:W-:Y:S05]  /*f600*/  BSYNC B2 ;  /* 0x0000000000027941 */ /* 0x000fea0003800000 */
.L_x_1673:
[----:B-1----:R-:W-:Y:S01]  /*f610*/  IMAD.SHL.U32 R8, R0, 0x40, RZ ;  /* 0x0000004000087824 */ /* 0x002fe200078e00ff */
        /* <DEDUP_REMOVED lines=10> */
[----:B------:R-:W-:Y:S01]  /*f6c0*/  LOP3.LUT P1, RZ, R0, 0x2, RZ, 0xc0, !PT ;  /* 0x0000000200ff7812 */ /* 0x000fe2000782c0ff */
[----:B------:R-:W-:Y:S01]  /*f6d0*/  IMAD.SHL.U32 R198, R198, 0x2, RZ ;  /* 0x00000002c6c67824 */ /* 0x000fe200078e00ff */
[----:B------:R-:W-:Y:S01]  /*f6e0*/  BAR.SYNC.DEFER_BLOCKING 0x0 ;  /* 0x0000000000007b1d */ /* 0x000fe20000010000 */
[----:B------:R-:W-:Y:S01]  /*f6f0*/  LOP3.LUT R8, R9, R8, RZ, 0x3c, !PT ;  /* 0x0000000809087212 */ /* 0x000fe200078e3cff */
[----:B------:R-:W-:Y:S01]  /*f700*/  UIADD3 UR20, UR27, UR20, URZ ;  /* 0x000000141b147290 */ /* 0x000fe2000fffe03f */
[----:B------:R-:W-:Y:S01]  /*f710*/  SEL R11, RZ, 0x2, P6 ;  /* 0x00000002ff0b7807 */ /* 0x000fe20003000000 */
[----:B------:R-:W-:Y:S01]  /*f720*/  IMAD.U32 R9, RZ, RZ, UR27 ;  /* 0x0000001bff097e24 */ /* 0x000fe2000f8e00ff */
[----:B------:R-:W-:Y:S01]  /*f730*/  SEL R10, RZ, 0x4, P4 ;  /* 0x00000004ff0a7807 */ /* 0x000fe20002000000 */
[----:B------:R-:W-:Y:S01]  /*f740*/  IMAD R197, R43, 0x200, R8 ;  /* 0x000002002bc57824 */ /* 0x000fe200078e0208 */
[----:B------:R-:W-:Y:S01]  /*f750*/  IADD3 R42, -R42, UR12, -R5 ;  /* 0x0000000c2a2a7c10 */ /* 0x000fe2000fffe905 */
[----:B------:R-:W-:Y:S01]  /*f760*/  IMAD.U32 R8, RZ, RZ, UR26 ;  /* 0x0000001aff087e24 */ /* 0x000fe2000f8e00ff */
[----:B------:R-:W-:Y:S01]  /*f770*/  IADD3 R41, R10, R11, R41 ;  /* 0x0000000b0a297210 */ /* 0x000fe20007ffe029 */
[----:B------:R-:W-:Y:S01]  /*f780*/  IMAD.SHL.U32 R197, R197, 0x2, RZ ;  /* 0x00000002c5c57824 */ /* 0x000fe200078e00ff */
[----:B------:R-:W-:Y:S01]  /*f790*/  P2R R16, PR, RZ, 0x40 ;  /* 0x00000040ff107803 */ /* 0x000fe20000000000 */
[----:B------:R-:W-:Y:S01]  /*f7a0*/  IMAD.U32 R11, RZ, RZ, UR20 ;  /* 0x00000014ff0b7e24 */ /* 0x000fe2000f8e00ff */
[----:B------:R-:W-:Y:S01]  /*f7b0*/  LEA R9, P0, R8, R200, 0x6 ;  /* 0x000000c808097211 */ /* 0x000fe200078030ff */
[--C-:B------:R-:W-:Y:S01]  /*f7c0*/  IMAD R194, R2, 0x2, R198.reuse ;  /* 0x0000000202c27824 */ /* 0x100fe200078e02c6 */
[C---:B------:R-:W-:Y:S01]  /*f7d0*/  IADD3 R10, R197.reuse, 0x6100, RZ ;  /* 0x00006100c50a7810 */ /* 0x040fe20007ffe0ff */
[----:B------:R-:W-:Y:S01]  /*f7e0*/  IMAD.SHL.U32 R202, R40, 0x2, RZ ;  /* 0x0000000228ca7824 */ /* 0x000fe200078e00ff */
[----:B------:R-:W-:Y:S01]  /*f7f0*/  LEA.HI.X R8, R8, R207, R11, 0x6, P0 ;  /* 0x000000cf08087211 */ /* 0x000fe200000f340b */
[----:B------:R-:W-:Y:S01]  /*f800*/  USHF.L.U32 UR20, UR4, 0x6, URZ ;  /* 0x0000000604147899 */ /* 0x000fe2000800063f */
[----:B------:R-:W-:Y:S01]  /*f810*/  IADD3 R196, R197, 0x6120, RZ ;  /* 0x00006120c5c47810 */ /* 0x000fe20007ffe0ff */
[----:B------:R-:W-:Y:S01]  /*f820*/  USHF.L.U64.HI UR11, UR4, UR11, UR5 ;  /* 0x0000000b040b7299 */ /* 0x000fe20008010205 */
[----:B------:R-:W-:Y:S01]  /*f830*/  LEA R26, P0, R9, c[0x0][0x1f8], 0x1 ;  /* 0x00007e00091a7a11 */ /* 0x000fe200078008ff */
[C---:B------:R-:W-:Y:S01]  /*f840*/  IMAD R193, R3.reuse, 0x2, R198 ;  /* 0x0000000203c17824 */ /* 0x040fe200078e02c6 */
[----:B------:R-:W-:Y:S01]  /*f850*/  @P1 IADD3 R196, R10, -0x20, RZ ;  /* 0xffffffe00ac41810 */ /* 0x000fe20007ffe0ff */
[----:B------:R-:W-:Y:S01]  /*f860*/  LDSM.16.M88.4 R20, [R198+0xc100] ;  /* 0x00c10000c614783b */ /* 0x000fe20000000200 */
[C---:B------:R-:W-:Y:S01]  /*f870*/  ISETP.LT.OR P1, PT, R42.reuse, 0x1, P5 ;  /* 0x000000012a00780c */ /* 0x040fe20002f21670 */
[----:B------:R-:W-:Y:S01]  /*f880*/  IMAD R191, R3, 0x2, R194 ;  /* 0x0000000203bf7824 */ /* 0x000fe200078e02c2 */
[----:B------:R-:W-:Y:S01]  /*f890*/  LEA.HI.X R27, R9, c[0x0][0x1fc], R8, 0x1, P0 ;  /* 0x00007f00091b7a11 */ /* 0x000fe200000f0c08 */
[----:B------:R-:W-:Y:S01]  /*f8a0*/  LDSM.16.M88.4 R64, [R197+0x6100] ;  /* 0x00610000c540783b */ /* 0x000fe20000000200 */
[C---:B------:R-:W-:Y:S01]  /*f8b0*/  LOP3.LUT P3, RZ, R41.reuse, 0x2, RZ, 0xc0, !PT ;  /* 0x0000000229ff7812 */ /* 0x040fe2000786c0ff */
[----:B------:R-:W-:Y:S01]  /*f8c0*/  UISETP.GT.AND UP0, UPT, UR19, UR8, UPT ;  /* 0x000000081300728c */ /* 0x000fe2000bf04270 */
[----:B------:R-:W-:Y:S01]  /*f8d0*/  LOP3.LUT P6, RZ, R41, 0x4, RZ, 0xc0, !PT ;  /* 0x0000000429ff7812 */ /* 0x000fe200078cc0ff */
[----:B------:R-:W1:Y:S01]  /*f8e0*/  LDSM.16.M88.4 R56, [R197+0x6900] ;  /* 0x00690000c538783b */ /* 0x000e620000000200 */
[----:B------:R-:W-:Y:S01]  /*f8f0*/  ISETP.LT.OR P0, PT, R42, 0x1, !P3 ;  /* 0x000000012a00780c */ /* 0x000fe20005f01670 */
[----:B------:R-:W-:Y:S01]  /*f900*/  UIADD3 UR17, UR12, 0x1, -UR17 ;  /* 0x000000010c117890 */ /* 0x000fe2000fffe811 */
[----:B------:R-:W-:Y:S01]  /*f910*/  LOP3.LUT P4, RZ, R0, 0x4, RZ, 0xc0, !PT ;  /* 0x0000000400ff7812 */ /* 0x000fe2000788c0ff */
[----:B------:R-:W2:Y:S01]  /*f920*/  LDSM.16.M88.4 R48, [R197+0x7100] ;  /* 0x00710000c530783b */ /* 0x000ea20000000200 */
[----:B------:R-:W-:Y:S01]  /*f930*/  ISETP.LT.OR P2, PT, R42, 0x21, P5 ;  /* 0x000000212a00780c */ /* 0x000fe20002f41670 */
[----:B------:R-:W-:Y:S01]  /*f940*/  IMAD.MOV.U32 R0, RZ, RZ, 0x40 ;  /* 0x00000040ff007424 */ /* 0x000fe200078e00ff */
[----:B------:R-:W-:Y:S01]  /*f950*/  LOP3.LUT R6, R6, 0xffffffe0, RZ, 0xc0, !PT ;  /* 0xffffffe006067812 */ /* 0x000fe200078ec0ff */
[----:B------:R-:W3:Y:S01]  /*f960*/  LDSM.16.M88.4 R8, [R197+0x7900] ;  /* 0x00790000c508783b */ /* 0x000ee20000000200 */
[----:B------:R-:W-:Y:S01]  /*f970*/  @UP0 UIADD3 UR5, UR9, -0x2, URZ ;  /* 0xfffffffe09050890 */ /* 0x000fe2000fffe03f */
[----:B------:R-:W-:-:S02]  /*f980*/  IADD3 R187, R196, 0x800, RZ ;  /* 0x00000800c4bb7810 */ /* 0x000fc40007ffe0ff */
[----:B------:R-:W-:Y:S01]  /*f990*/  LDSM.16.M88.4 R12, [R194+0xc100] ;  /* 0x00c10000c20c783b */ /* 0x000fe20000000200 */
[----:B------:R-:W-:Y:S01]  /*f9a0*/  SEL R0, R0, 0xffffffc0, !P4 ;  /* 0xffffffc000007807 */ /* 0x000fe20006000000 */
[----:B------:R-:W-:Y:S01]  /*f9b0*/  IMAD.IADD R6, R83, 0x1, -R6 ;  /* 0x0000000153067824 */ /* 0x000fe200078e0a06 */
[----:B------:R-:W-:Y:S01]  /*f9c0*/  @UP0 USHF.R.S32.HI UR4, URZ, 0x1f, UR5 ;  /* 0x0000001f3f040899 */ /* 0x000fe20008011405 */
[----:B------:R-:W4:Y:S01]  /*f9d0*/  LDSM.16.M88.4 R88, [R196] ;  /* 0x00000000c458783b */ /* 0x000f220000000200 */
[----:B------:R-:W-:Y:S01]  /*f9e0*/  ISETP.NE.AND P4, PT, R199, RZ, PT ;  /* 0x000000ffc700720c */ /* 0x000fe20003f85270 */
[----:B------:R-:W-:Y:S01]  /*f9f0*/  IMAD.IADD R192, R197, 0x1, R0 ;  /* 0x00000001c5c07824 */ /* 0x000fe200078e0200 */
[----:B------:R-:W-:Y:S01]  /*fa00*/  IADD3 R186, R196, 0x1000, RZ ;  /* 0x00001000c4ba7810 */ /* 0x000fe20007ffe0ff */
[----:B------:R-:W5:Y:S01]  /*fa10*/  LDSM.16.M88.4 R68, [R196+0x800] ;  /* 0x00080000c444783b */ /* 0x000f620000000200 */
[----:B------:R-:W-:Y:S01]  /*fa20*/  IMAD.IADD R184, R0, 0x1, R196 ;  /* 0x0000000100b87824 */ /* 0x000fe200078e02c4 */
[----:B------:R-:W-:-:S02]  /*fa30*/  LEA.HI R0, R80, R83, RZ, 0x2 ;  /* 0x0000005350007211 */ /* 0x000fc400078f10ff */
[----:B------:R-:W2:Y:S01]  /*fa40*/  LDSM.16.M88.4 R36, [R196+0x1000] ;  /* 0x00100000c424783b */ /* 0x000ea20000000200 */
[----:B------:R-:W-:Y:S02]  /*fa50*/  IADD3 R185, R196, 0x1800, RZ ;  /* 0x00001800c4b97810 */ /* 0x000fe40007ffe0ff */
[----:B------:R-:W-:Y:S01]  /*fa60*/  LOP3.LUT R0, R0, 0xfffffffc, RZ, 0xc0, !PT ;  /* 0xfffffffc00007812 */ /* 0x000fe200078ec0ff */
[----:B------:R-:W3:Y:S01]  /*fa70*/  LDSM.16.M88.4 R28, [R196+0x1800] ;  /* 0x00180000c41c783b */ /* 0x000ee20000000200 */
[C---:B------:R-:W-:Y:S02]  /*fa80*/  IADD3 R183, R196.reuse, 0x2000, RZ ;  /* 0x00002000c4b77810 */ /* 0x040fe40007ffe0ff */
[----:B------:R-:W-:Y:S01]  /*fa90*/  IADD3 R182, R196, 0x2800, RZ ;  /* 0x00002800c4b67810 */ /* 0x000fe20007ffe0ff */
[----:B------:R-:W-:Y:S01]  /*faa0*/  @!PT LDS RZ, [RZ] ;  /* 0x00000000fffff984 */ /* 0x000fe20000000800 */
[----:B------:R-:W-:Y:S01]  /*fab0*/  @!PT LDS RZ, [RZ] ;  /* 0x00000000fffff984 */ /* 0x000fe20000000800 */
[----:B------:R-:W-:Y:S01]  /*fac0*/  @!PT LDS RZ, [RZ] ;  /* 0x00000000fffff984 */ /* 0x000fe20000000800 */
[----:B------:R2:W-:Y:S01]  /*fad0*/  LDGSTS.E.BYPASS.LTC128B.128 [R202+0x100], [R26.64], !P1 ;  /* 0x001000001aca7fae */ /* 0x0005e2000c901d5c */
[----:B------:R-:W-:Y:S01]  /*fae0*/  ISETP.LT.OR P1, PT, R42, 0x1, !P6 ;  /* 0x000000012a00780c */ /* 0x000fe20007721670 */
[----:B------:R-:W-:Y:S01]  /*faf0*/  IMAD.IADD R83, R83, 0x1, -R0 ;  /* 0x0000000153537824 */ /* 0x000fe200078e0a00 */
[----:B------:R-:W-:Y:S01]  /*fb00*/  IADD3 R181, R196, 0x3000, RZ ;  /* 0x00003000c4b57810 */ /* 0x000fe20007ffe0ff */
[----:B------:R2:W-:Y:S01]  /*fb10*/  LDGSTS.E.BYPASS.LTC128B.128 [R202+0x2100], [R26.64+0x80], !P0 ;  /* 0x021000801aca7fae */ /* 0x0005e2000c101d5c */
[----:B------:R-:W-:-:S02]  /*fb20*/  IADD3 R24, P0, R26, UR20, RZ ;  /* 0x000000141a187c10 */ /* 0x000fc4000ff1e0ff */
[----:B------:R-:W-:Y:S01]  /*fb30*/  IADD3 R180, R196, 0x3800, RZ ;  /* 0x00003800c4b47810 */ /* 0x000fe20007ffe0ff */
[C---:B-1----:R-:W-:Y:S01]  /*fb40*/  HMMA.16816.F32.BF16 R60, R20.reuse, R56, RZ ;  /* 0x00000038143c723c */ /* 0x042fe200000418ff */
[----:B------:R-:W-:Y:S02]  /*fb50*/  IADD3.X R25, R27, UR11, RZ, P0, !PT ;  /* 0x0000000b1b197c10 */ /* 0x000fe400087fe4ff */
[----:B------:R-:W-:Y:S02]  /*fb60*/  ISETP.LT.OR P0, PT, R42, 0x21, !P6 ;  /* 0x000000212a00780c */ /* 0x000fe40007701670 */
[----:B------:R-:W-:Y:S01]  /*fb70*/  ISETP.NE.AND P6, PT, R16, RZ, PT ;  /* 0x000000ff1000720c */ /* 0x000fe20003fc5270 */
[----:B------:R1:W-:Y:S01]  /*fb80*/  LDGSTS.E.BYPASS.LTC128B.128 [R202+0x4100], [R26.64+0x100], !P1 ;  /* 0x041001001aca7fae */ /* 0x0003e2000c901d5c */
[----:B------:R-:W-:Y:S01]  /*fb90*/  ISETP.LT.OR P1, PT, R42, 0x21, !P3 ;  /* 0x000000212a00780c */ /* 0x000fe20005f21670 */
[----:B------:R-:W-:Y:S01]  /*fba0*/  HMMA.16816.F32.BF16 R16, R20, R64, RZ ;  /* 0x000000401410723c */ /* 0x000fe200000418ff */
[----:B------:R-:W-:Y:S01]  /*fbb0*/  PLOP3.LUT P3, PT, PT, PT, UP3, 0x80, 0x0 ;  /* 0x000000000000781c */ /* 0x000fe20003f6f038 */
[----:B------:R1:W-:Y:S01]  /*fbc0*/  LDGSTS.E.BYPASS.LTC128B.128 [R202+0x1100], [R24.64], !P2 ;  /* 0x0110000018ca7fae */ /* 0x0003e2000d101d5c */
[----:B------:R-:W-:-:S02]  /*fbd0*/  IADD3 R179, R196, 0x4000, RZ ;  /* 0x00004000c4b37810 */ /* 0x000fc40007ffe0ff */
[C---:B------:R-:W-:Y:S02]  /*fbe0*/  IADD3 R178, R196.reuse, 0x4800, RZ ;  /* 0x00004800c4b27810 */ /* 0x040fe40007ffe0ff */
[C---:B------:R-:W-:Y:S01]  /*fbf0*/  IADD3 R177, R196.reuse, 0x5000, RZ ;  /* 0x00005000c4b17810 */ /* 0x040fe20007ffe0ff */
[----:B------:R-:W-:Y:S01]  /*fc00*/  HMMA.16816.F32.BF16 R64, R20, R66, RZ ;  /* 0x000000421440723c */ /* 0x000fe200000418ff */
[----:B------:R-:W-:-:S03]  /*fc10*/  IADD3 R176, R196, 0x5800, RZ ;  /* 0x00005800c4b07810 */ /* 0x000fc60007ffe0ff */
[----:B------:R1:W-:Y:S04]  /*fc20*/  LDGSTS.E.BYPASS.LTC128B.128 [R202+0x3100], [R24.64+0x80], !P1 ;  /* 0x0310008018ca7fae */ /* 0x0003e8000c901d5c */
[----:B------:R1:W-:Y:S01]  /*fc30*/  LDGSTS.E.BYPASS.LTC128B.128 [R202+0x5100], [R24.64+0x100], !P0 ;  /* 0x0510010018ca7fae */ /* 0x0003e2000c101d5c */
[C---:B--2---:R-:W-:Y:S01]  /*fc40*/  HMMA.16816.F32.BF16 R52, R20.reuse, R48, RZ ;  /* 0x000000301434723c */ /* 0x044fe200000418ff */
[----:B------:R-:W-:Y:S02]  /*fc50*/  PLOP3.LUT P0, PT, PT, PT, UP0, 0x80, 0x0 ;  /* 0x000000000000781c */ /* 0x000fe40003f0f008 */
[----:B------:R-:W-:Y:S04]  /*fc60*/  LDSM.16.M88.4 R40, [R193+0xc100] ;  /* 0x00c10000c128783b */ /* 0x000fe80000000200 */
[----:B------:R-:W2:Y:S01]  /*fc70*/  LDSM.16.M88.4 R84, [R192+0x6100] ;  /* 0x00610000c054783b */ /* 0x000ea20000000200 */
[C---:B------:R-:W-:Y:S03]  /*fc80*/  HMMA.16816.F32.BF16 R56, R20.reuse, R58, RZ ;  /* 0x0000003a1438723c */ /* 0x040fe600000418ff */
[----:B------:R-:W2:Y:S04]  /*fc90*/  LDSM.16.M88.4 R76, [R192+0x6900] ;  /* 0x00690000c04c783b */ /* 0x000ea80000000200 */
[----:B------:R-:W2:Y:S01]  /*fca0*/  LDSM.16.M88.4 R32, [R192+0x7100] ;  /* 0x00710000c020783b */ /* 0x000ea20000000200 */
[C---:B------:R-:W-:Y:S03]  /*fcb0*/  HMMA.16816.F32.BF16 R48, R20.reuse, R50, RZ ;  /* 0x000000321430723c */ /* 0x040fe600000418ff */
[----:B------:R-:W-:Y:S04]  /*fcc0*/  LDSM.16.M88.4 R72, [R184] ;  /* 0x00000000b848783b */ /* 0x000fe80000000200 */
[----:B------:R-:W0:Y:S01]  /*fcd0*/  LDGDEPBAR ;  /* 0x00000000000079af */ /* 0x000e220000000000 */
[C---:B---3--:R-:W-:Y:S03]  /*fce0*/  HMMA.16816.F32.BF16 R44, R20.reuse, R8, RZ ;  /* 0x00000008142c723c */ /* 0x048fe600000418ff */
[----:B-1----:R-:W1:Y:S05]  /*fcf0*/  LDSM.16.M88.4 R24, [R192+0x7900] ;  /* 0x00790000c018783b */ /* 0x002e6a0000000200 */
[----:B------:R-:W-:Y:S01]  /*fd00*/  HMMA.16816.F32.BF16 R20, R20, R10, RZ ;  /* 0x0000000a1414723c */ /* 0x000fe200000418ff */
        /* <DEDUP_REMOVED lines=25> */
[----:B------:R-:W1:Y:S04]  /*fea0*/  LDSM.16.M88.4 R20, [R197+0x9900] ;  /* 0x00990000c514783b */ /* 0x000e680000000200 */
[----:B------:R-:W2:Y:S03]  /*feb0*/  LDSM.16.M88.4 R24, [R197+0x9100] ;  /* 0x00910000c518783b */ /* 0x000ea60000000200 */
[C---:B---3--:R-:W-:Y:S08]  /*fec0*/  HMMA.16816.F32.BF16 R16, R8.reuse, R72, R16 ;  /* 0x000000480810723c */ /* 0x048ff00000041810 */
[C---:B------:R-:W-:Y:S01]  /*fed0*/  HMMA.16816.F32.BF16 R64, R8.reuse, R74, R64 ;  /* 0x0000004a0840723c */ /* 0x040fe20000041840 */
[----:B------:R-:W-:Y:S07]  /*fee0*/  LDSM.16.M88.4 R72, [R196+0x2800] ;  /* 0x00280000c448783b */ /* 0x000fee0000000200 */
[C---:B----4-:R-:W-:Y:S08]  /*fef0*/  HMMA.16816.F32.BF16 R44, R8.reuse, R28, R44 ;  /* 0x0000001c082c723c */ /* 0x050ff0000004182c */
        /* <DEDUP_REMOVED lines=18> */
[C---:B--2---:R-:W-:Y:S08]  /*10020*/  HMMA.16816.F32.BF16 R52, R12.reuse, R24, R52 ;  /* 0x000000180c34723c */ /* 0x044ff00000041834 */
[----:B------:R-:W-:Y:S01]  /*10030*/  HMMA.16816.F32.BF16 R48, R12, R26, R48 ;  /* 0x0000001a0c30723c */ /* 0x000fe20000041830 */
[----:B------:R-:W1:Y:S04]  /*10040*/  LDSM.16.M88.4 R12, [R192+0x9900] ;  /* 0x00990000c00c783b */ /* 0x000e680000000200 */
[----:B------:R-:W2:Y:S03]  /*10050*/  LDSM.16.M88.4 R24, [R192+0x8900] ;  /* 0x00890000c018783b */ /* 0x000ea60000000200 */
[C---:B------:R-:W-:Y:S08]  /*10060*/  HMMA.16816.F32.BF16 R16, R32.reuse, R76, R16 ;  /* 0x0000004c2010723c */ /* 0x040ff00000041810 */
[C---:B------:R-:W-:Y:S01]  /*10070*/  HMMA.16816.F32.BF16 R64, R32.reuse, R78, R64 ;  /* 0x0000004e2040723c */ /* 0x040fe20000041840 */
[----:B------:R-:W-:Y:S07]  /*10080*/  LDSM.16.M88.4 R76, [R184+0x2800] ;  /* 0x00280000b84c783b */ /* 0x000fee0000000200 */
[C---:B---3--:R-:W-:Y:S08]  /*10090*/  HMMA.16816.F32.BF16 R44, R32.reuse, R36, R44 ;  /* 0x00000024202c723c */ /* 0x048ff0000004182c */
[C---:B------:R-:W-:Y:S01]  /*100a0*/  HMMA.16816.F32.BF16 R40, R32.reuse, R38, R40 ;  /* 0x000000262028723c */ /* 0x040fe20000041828 */
[----:B------:R-:W-:Y:S07]  /*100b0*/  LDSM.16.M88.4 R36, [R198+0x14100] ;  /* 0x01410000c624783b */ /* 0x000fee0000000200 */
[C---:B------:R-:W-:Y:S08]  /*100c0*/  HMMA.16816.F32.BF16 R52, R32.reuse, R68, R52 ;  /* 0x000000442034723c */ /* 0x040ff00000041834 */
[C---:B------:R-:W-:Y:S01]  /*100d0*/  HMMA.16816.F32.BF16 R48, R32.reuse, R70, R48 ;  /* 0x000000462030723c */ /* 0x040fe20000041830 */
[----:B------:R-:W3:Y:S07]  /*100e0*/  LDSM.16.M88.4 R68, [R184+0x3800] ;  /* 0x00380000b844783b */ /* 0x000eee0000000200 */
[C---:B------:R-:W-:Y:S08]  /*100f0*/  HMMA.16816.F32.BF16 R56, R32.reuse, R74, R56 ;  /* 0x0000004a2038723c */ /* 0x040ff00000041838 */
[----:B------:R-:W-:Y:S01]  /*10100*/  HMMA.16816.F32.BF16 R60, R32, R72, R60 ;  /* 0x00000048203c723c */ /* 0x000fe2000004183c */
[----:B------:R-:W5:Y:S04]  /*10110*/  LDSM.16.M88.4 R72, [R184+0x3000] ;  /* 0x00300000b848783b */ /* 0x000f680000000200 */
[----:B------:R-:W2:Y:S03]  /*10120*/  LDSM.16.M88.4 R32, [R197+0xa100] ;  /* 0x00a10000c520783b */ /* 0x000ea60000000200 */
[C---:B----4-:R-:W-:Y:S08]  /*10130*/  HMMA.16816.F32.BF16 R16, R8.reuse, R28, R16 ;  /* 0x0000001c0810723c */ /* 0x050ff00000041810 */
[C---:B------:R-:W-:Y:S01]  /*10140*/  HMMA.16816.F32.BF16 R64, R8.reuse, R30, R64 ;  /* 0x0000001e0840723c */ /* 0x040fe20000041840 */
[----:B------:R-:W-:Y:S07]  /*10150*/  LDSM.16.M88.4 R28, [R197+0xa900] ;  /* 0x00a90000c51c783b */ /* 0x000fee0000000200 */
[C---:B-1----:R-:W-:Y:S08]  /*10160*/  HMMA.16816.F32.BF16 R44, R8.reuse, R12, R44 ;  /* 0x0000000c082c723c */ /* 0x042ff0000004182c */
[C---:B------:R-:W-:Y:S01]  /*10170*/  HMMA.16816.F32.BF16 R40, R8.reuse, R14, R40 ;  /* 0x0000000e0828723c */ /* 0x040fe20000041828 */
[----:B------:R-:W-:Y:S07]  /*10180*/  LDSM.16.M88.4 R12, [R194+0x14100] ;  /* 0x01410000c20c783b */ /* 0x000fee0000000200 */
[C---:B------:R-:W-:Y:S08]  /*10190*/  HMMA.16816.F32.BF16 R52, R8.reuse, R20, R52 ;  /* 0x000000140834723c */ /* 0x040ff00000041834 */
[C---:B------:R-:W-:Y:S01]  /*101a0*/  HMMA.16816.F32.BF16 R48, R8.reuse, R22, R48 ;  /* 0x000000160830723c */ /* 0x040fe20000041830 */
[----:B------:R-:W1:Y:S07]  /*101b0*/  LDSM.16.M88.4 R20, [R197+0xb900] ;  /* 0x00b90000c514783b */ /* 0x000e6e0000000200 */
[C---:B--2---:R-:W-:Y:S08]  /*101c0*/  HMMA.16816.F32.BF16 R56, R8.reuse, R26, R56 ;  /* 0x0000001a0838723c */ /* 0x044ff00000041838 */
[----:B------:R-:W-:Y:S01]  /*101d0*/  HMMA.16816.F32.BF16 R60, R8, R24, R60 ;  /* 0x00000018083c723c */ /* 0x000fe2000004183c */
[----:B------:R-:W2:Y:S04]  /*101e0*/  LDSM.16.M88.4 R24, [R197+0xb100] ;  /* 0x00b10000c518783b */ /* 0x000ea80000000200 */
[----:B------:R-:W4:Y:S03]  /*101f0*/  LDSM.16.M88.4 R8, [R196+0x4000] ;  /* 0x00400000c408783b */ /* 0x000f260000000200 */
[C---:B------:R-:W-:Y:S08]  /*10200*/  HMMA.16816.F32.BF16 R16, R84.reuse, R88, R16 ;  /* 0x000000585410723c */ /* 0x040ff00000041810 */
[C---:B------:R-:W-:Y:S08]  /*10210*/  HMMA.16816.F32.BF16 R64, R84.reuse, R90, R64 ;  /* 0x0000005a5440723c */ /* 0x040ff00000041840 */
[C---:B---3--:R-:W-:Y:S08]  /*10220*/  HMMA.16816.F32.BF16 R44, R84.reuse, R68, R44 ;  /* 0x00000044542c723c */ /* 0x048ff0000004182c */
[C---:B------:R-:W-:Y:S01]  /*10230*/  HMMA.16816.F32.BF16 R40, R84.reuse, R70, R40 ;  /* 0x000000465428723c */ /* 0x040fe20000041828 */
[----:B------:R-:W-:Y:S07]  /*10240*/  LDSM.16.M88.4 R68, [R196+0x5000] ;  /* 0x00500000c444783b */ /* 0x000fee0000000200 */
[C---:B------:R-:W-:Y:S08]  /*10250*/  HMMA.16816.F32.BF16 R56, R84.reuse, R78, R56 ;  /* 0x0000004e5438723c */ /* 0x040ff00000041838 */
[C---:B------:R-:W-:Y:S08]  /*10260*/  HMMA.16816.F32.BF16 R60, R84.reuse, R76, R60 ;  /* 0x0000004c543c723c */ /* 0x040ff0000004183c */
[C---:B-----5:R-:W-:Y:S08]  /*10270*/  HMMA.16816.F32.BF16 R52, R84.reuse, R72, R52 ;  /* 0x000000485434723c */ /* 0x060ff00000041834 */
[----:B------:R-:W-:Y:S01]  /*10280*/  HMMA.16816.F32.BF16 R48, R84, R74, R48 ;  /* 0x0000004a5430723c */ /* 0x000fe20000041830 */
[----:B------:R-:W3:Y:S07]  /*10290*/  LDSM.16.M88.4 R72, [R196+0x4800] ;  /* 0x00480000c448783b */ /* 0x000eee0000000200 */
        /* <DEDUP_REMOVED lines=8> */
[----:B------:R-:W-:Y:S07]  /*10320*/  LDSM.16.M88.4 R28, [R192+0xb100] ;  /* 0x00b10000c01c783b */ /* 0x000fee0000000200 */
[C---:B--2---:R-:W-:Y:S08]  /*10330*/  HMMA.16816.F32.BF16 R52, R36.reuse, R24, R52 ;  /* 0x000000182434723c */ /* 0x044ff00000041834 */
[----:B------:R-:W-:Y:S01]  /*10340*/  HMMA.16816.F32.BF16 R48, R36, R26, R48 ;  /* 0x0000001a2430723c */ /* 0x000fe20000041830 */
[----:B------:R-:W-:Y:S04]  /*10350*/  LDSM.16.M88.4 R24, [R193+0x14100] ;  /* 0x01410000c118783b */ /* 0x000fe80000000200 */
[----:B------:R-:W-:Y:S03]  /*10360*/  LDSM.16.M88.4 R36, [R192+0xb900] ;  /* 0x00b90000c024783b */ /* 0x000fe60000000200 */
[C---:B----4-:R-:W-:Y:S08]  /*10370*/  HMMA.16816.F32.BF16 R16, R12.reuse, R8, R16 ;  /* 0x000000080c10723c */ /* 0x050ff00000041810 */
[C---:B------:R-:W-:Y:S01]  /*10380*/  HMMA.16816.F32.BF16 R64, R12.reuse, R10, R64 ;  /* 0x0000000a0c40723c */ /* 0x040fe20000041840 */
[----:B------:R-:W2:Y:S07]  /*10390*/  LDSM.16.M88.4 R8, [R192+0xa100] ;  /* 0x00a10000c008783b */ /* 0x000eae0000000200 */
[C---:B---3--:R-:W-:Y:S08]  /*103a0*/  HMMA.16816.F32.BF16 R56, R12.reuse, R74, R56 ;  /* 0x0000004a0c38723c */ /* 0x048ff00000041838 */
[C---:B------:R-:W-:Y:S08]  /*103b0*/  HMMA.16816.F32.BF16 R60, R12.reuse, R72, R60 ;  /* 0x000000480c3c723c */ /* 0x040ff0000004183c */
[C---:B------:R-:W-:Y:S08]  /*103c0*/  HMMA.16816.F32.BF16 R52, R12.reuse, R68, R52 ;  /* 0x000000440c34723c */ /* 0x040ff00000041834 */
[C---:B------:R-:W-:Y:S01]  /*103d0*/  HMMA.16816.F32.BF16 R72, R12.reuse, R70, R48 ;  /* 0x000000460c48723c */ /* 0x040fe20000041830 */
[----:B------:R-:W-:Y:S04]  /*103e0*/  LDSM.16.M88.4 R48, [R191+0x14100] ;  /* 0x01410000bf30783b */ /* 0x000fe80000000200 */
[----:B------:R-:W-:Y:S03]  /*103f0*/  LDSM.16.M88.4 R68, [R184+0x4000] ;  /* 0x00400000b844783b */ /* 0x000fe60000000200 */
[C---:B-1----:R-:W-:Y:S07]  /*10400*/  HMMA.16816.F32.BF16 R44, R12.reuse, R20, R44 ;  /* 0x000000140c2c723c */ /* 0x042fee000004182c */
[----:B------:R-:W-:Y:S01]  /*10410*/  SHF.R.S32.HI R20, RZ, 0x1f, R81 ;  /* 0x0000001fff147819 */ /* 0x000fe20000011451 */
[----:B------:R-:W-:Y:S01]  /*10420*/  HMMA.16816.F32.BF16 R40, R12, R22, R40 ;  /* 0x000000160c28723c */ /* 0x000fe20000041828 */
[----:B------:R-:W1:Y:S02]  /*10430*/  LDSM.16.M88.4 R12, [R184+0x4800] ;  /* 0x00480000b80c783b */ /* 0x000e640000000200 */
[----:B------:R-:W-:-:S04]  /*10440*/  LEA.HI R20, R20, R81, RZ, 0x3 ;  /* 0x0000005114147211 */ /* 0x000fc800078f18ff */
[----:B------:R-:W-:Y:S01]  /*10450*/  LOP3.LUT R0, R20, 0xffffff8, RZ, 0xc0, !PT ;  /* 0x0ffffff814007812 */ /* 0x000fe200078ec0ff */
[----:B--2---:R-:W-:Y:S01]  /*10460*/  HMMA.16816.F32.BF16 R16, R24, R8, R16 ;  /* 0x000000081810723c */ /* 0x004fe20000041810 */
[----:B------:R-:W-:Y:S03]  /*10470*/  LDSM.16.M88.4 R20, [R184+0x5800] ;  /* 0x00580000b814783b */ /* 0x000fe60000000200 */
[----:B------:R-:W-:-:S04]  /*10480*/  IMAD.IADD R81, R81, 0x1, -R0 ;  /* 0x0000000151517824 */ /* 0x000fc800078e0a00 */
[----:B------:R-:W-:Y:S01]  /*10490*/  HMMA.16816.F32.BF16 R64, R24, R10, R64 ;  /* 0x0000000a1840723c */ /* 0x000fe20000041840 */
[----:B------:R-:W2:Y:S01]  /*104a0*/  LDSM.16.M88.4 R8, [R184+0x5000] ;  /* 0x00500000b808783b */ /* 0x000ea20000000200 */
[----:B------:R-:W-:-:S06]  /*104b0*/  DEPBAR.LE SB0, 0x0 ;  /* 0x000080000000791a */ /* 0x000fcc0000000000 */
[C---:B------:R-:W-:Y:S08]  /*104c0*/  HMMA.16816.F32.BF16 R56, R24.reuse, R34, R56 ;  /* 0x000000221838723c */ /* 0x040ff00000041838 */
[C---:B------:R-:W-:Y:S08]  /*104d0*/  HMMA.16816.F32.BF16 R60, R24.reuse, R32, R60 ;  /* 0x00000020183c723c */ /* 0x040ff0000004183c */
[C---:B------:R-:W-:Y:S08]  /*104e0*/  HMMA.16816.F32.BF16 R52, R24.reuse, R28, R52 ;  /* 0x0000001c1834723c */ /* 0x040ff00000041834 */
[C---:B------:R-:W-:Y:S08]  /*104f0*/  HMMA.16816.F32.BF16 R72, R24.reuse, R30, R72 ;  /* 0x0000001e1848723c */ /* 0x040ff00000041848 */
[C---:B------:R-:W-:Y:S08]  /*10500*/  HMMA.16816.F32.BF16 R44, R24.reuse, R36, R44 ;  /* 0x00000024182c723c */ /* 0x040ff0000004182c */
[----:B------:R-:W-:Y:S07]  /*10510*/  HMMA.16816.F32.BF16 R40, R24, R38, R40 ;  /* 0x000000261828723c */ /* 0x000fee0000041828 */
[----:B------:R-:W-:Y:S01]  /*10520*/  @P0 IMAD.WIDE.U32 R24, R7, UR5, R210 ;  /* 0x0000000507180c25 */ /* 0x000fe2000f8e00d2 */
[----:B------:R-:W-:Y:S01]  /*10530*/  @UP0 UIMAD UR5, UR14, UR5, URZ ;  /* 0x000000050e0502a4 */ /* 0x000fe2000f8e023f */
[----:B------:R-:W-:Y:S01]  /*10540*/  SHF.R.S32.HI R7, RZ, 0x1f, R6 ;  /* 0x0000001fff077819 */ /* 0x000fe20000011406 */
[----:B-1----:R-:W-:Y:S02]  /*10550*/  HMMA.16816.F32.BF16 R56, R48, R14, R56 ;  /* 0x0000000e3038723c */ /* 0x002fe40000041838 */
[----:B------:R-:W-:Y:S01]  /*10560*/  @UP0 UIMAD UR4, UR4, UR13, UR5 ;  /* 0x0000000d040402a4 */ /* 0x000fe2000f8e0205 */
[----:B------:R-:W-:-:S04]  /*10570*/  LEA.HI R7, R7, R6, RZ, 0x2 ;  /* 0x0000000607077211 */ /* 0x000fc800078f10ff */
[----:B------:R-:W-:Y:S01]  /*10580*/  LEA.HI R14, R83, R83, RZ, 0x1 ;  /* 0x00000053530e7211 */ /* 0x000fe200078f08ff */
[----:B------:R-:W-:Y:S01]  /*10590*/  HMMA.16816.F32.BF16 R60, R48, R12, R60 ;  /* 0x0000000c303c723c */ /* 0x000fe2000004183c */
[----:B------:R-:W-:Y:S01]  /*105a0*/  LEA.HI.SX32 R0, R7, UR18, 0x1e ;  /* 0x0000001207007c11 */ /* 0x000fe2000f8ff2ff */
[----:B------:R-:W-:Y:S01]  /*105b0*/  IMAD.U32 R15, RZ, RZ, UR6 ;  /* 0x00000006ff0f7e24 */ /* 0x000fe2000f8e00ff */
[----:B------:R-:W-:-:S03]  /*105c0*/  LOP3.LUT R14, R14, 0x1ffffffe, RZ, 0xc0, !PT ;  /* 0x1ffffffe0e0e7812 */ /* 0x000fc600078ec0ff */
[----:B------:R-:W-:Y:S01]  /*105d0*/  IMAD R0, R81, 0x10, R0 ;  /* 0x0000001051007824 */ /* 0x000fe200078e0200 */
[C---:B------:R-:W-:Y:S01]  /*105e0*/  @P0 LEA R12, P1, R24.reuse, c[0x0][0x1c8], 0x1 ;  /* 0x00007200180c0a11 */ /* 0x040fe200078208ff */
[----:B------:R-:W-:Y:S01]  /*105f0*/  IMAD.IADD R203, R83, 0x1, -R14 ;  /* 0x0000000153cb7824 */ /* 0x000fe200078e0a0e */
[----:B------:R-:W-:Y:S01]  /*10600*/  @P0 IADD3 R13, R25, UR4, RZ ;  /* 0x00000004190d0c10 */ /* 0x000fe2000fffe0ff */
[C---:B--2---:R-:W-:Y:S01]  /*10610*/  HMMA.16816.F32.BF16 R52, R48.reuse, R8, R52 ;  /* 0x000000083034723c */ /* 0x044fe20000041834 */
[----:B------:R-:W-:Y:S01]  /*10620*/  IMAD.U32 R14, RZ, RZ, UR6 ;  /* 0x00000006ff0e7e24 */ /* 0x000fe2000f8e00ff */
[----:B------:R-:W-:Y:S01]  /*10630*/  ULDC UR4, c[0x0][0x324] ;  /* 0x0000c90000047ab9 */ /* 0x000fe20000000800 */
[----:B------:R-:W-:Y:S01]  /*10640*/  @P0 LEA.HI.X R13, R24, c[0x0][0x1cc], R13, 0x1, P1 ;  /* 0x00007300180d0a11 */ /* 0x000fe200008f0c0d */
[----:B------:R-:W-:Y:S01]  /*10650*/  BAR.SYNC.DEFER_BLOCKING 0x0 ;  /* 0x0000000000007b1d */ /* 0x000fe20000010000 */
[----:B------:R-:W-:Y:S01]  /*10660*/  PLOP3.LUT P1, PT, PT, PT, UP3, 0x80, 0x0 ;  /* 0x000000000000781c */ /* 0x000fe20003f2f038 */
[----:B------:R-:W-:Y:S01]  /*10670*/  IMAD R203, R203, 0x8, R0 ;  /* 0x00000008cbcb7824 */ /* 0x000fe200078e0200 */
[----:B------:R-:W-:Y:S01]  /*10680*/  @P0 LEA R8, P2, R15, R12, 0x1 ;  /* 0x0000000c0f080211 */ /* 0x000fe200078408ff */
[----:B------:R-:W-:Y:S01]  /*10690*/  IMAD.U32 R9, RZ, RZ, UR7 ;  /* 0x00000007ff097e24 */ /* 0x000fe2000f8e00ff */
[----:B------:R-:W-:Y:S01]  /*106a0*/  LOP3.LUT R15, R7, 0x7ffffffc, RZ, 0xc0, !PT ;  /* 0x7ffffffc070f7812 */ /* 0x000fe200078ec0ff */
[----:B------:R-:W-:Y:S01]  /*106b0*/  @P3 IMAD.HI.U32 R7, R203, c[0x0][0x2c8], RZ ;  /* 0x0000b200cb073a27 */ /* 0x000fe200078e00ff */
[----:B------:R-:W-:Y:S01]  /*106c0*/  HMMA.16816.F32.BF16 R72, R48, R10, R72 ;  /* 0x0000000a3048723c */ /* 0x000fe20000041848 */
[----:B------:R-:W-:Y:S01]  /*106d0*/  ULOP3.LUT UR4, URZ, UR4, URZ, 0x33, !UPT ;  /* 0x000000043f047292 */ /* 0x000fe2000f8e333f */
[----:B------:R-:W-:Y:S01]  /*106e0*/  @P0 LEA.HI.X R9, R14, R13, R9, 0x1, P2 ;  /* 0x0000000d0e090211 */ /* 0x000fe200010f0c09 */
[----:B------:R-:W-:-:S02]  /*106f0*/  IMAD.MOV.U32 R0, RZ, RZ, R203 ;  /* 0x000000ffff007224 */ /* 0x000fc400078e00cb */
[----:B------:R-:W-:Y:S02]  /*10700*/  IMAD.IADD R208, R6, 0x1, -R15 ;  /* 0x0000000106d07824 */ /* 0x000fe400078e0a0f */
[----:B------:R-:W-:Y:S01]  /*10710*/  @P1 SHF.R.U32.HI R0, RZ, c[0x0][0x2cc], R7 ;  /* 0x0000b300ff001a19 */ /* 0x000fe20000011607 */
[----:B------:R-:W-:Y:S01]  /*10720*/  IMAD.U32 R11, RZ, RZ, UR17 ;  /* 0x00000011ff0b7e24 */ /* 0x000fe2000f8e00ff */
[C---:B------:R-:W-:Y:S01]  /*10730*/  HMMA.16816.F32.BF16 R16, R48.reuse, R68, R16 ;  /* 0x000000443010723c */ /* 0x040fe20000041810 */
[----:B------:R-:W-:Y:S02]  /*10740*/  IMAD.SHL.U32 R208, R208, 0x2, RZ ;  /* 0x00000002d0d07824 */ /* 0x000fe400078e00ff */
[----:B------:R-:W1:Y:S03]  /*10750*/  SHFL.IDX PT, R7, R0, RZ, 0x1c1f ;  /* 0x001c1fff00077589 */ /* 0x000e6600000e0000 */
[----:B------:R-:W-:Y:S01]  /*10760*/  IADD3 R11, R11, -UR23, -R208 ;  /* 0x800000170b0b7c10 */ /* 0x000fe2000fffe8d0 */
[----:B------:R-:W-:Y:S01]  /*10770*/  @!PT LDS RZ, [RZ] ;  /* 0x00000000fffff984 */ /* 0x000fe20000000800 */
[----:B------:R-:W-:Y:S01]  /*10780*/  @!PT LDS RZ, [RZ] ;  /* 0x00000000fffff984 */ /* 0x000fe20000000800 */
[----:B------:R2:W-:Y:S01]  /*10790*/  @P0 LDGSTS.E.BYPASS.LTC128B.128 [R202+0x6100], [R12.64], !P5 ;  /* 0x061000000cca0fae */ /* 0x0005e2000e901d5c */
[----:B------:R-:W-:Y:S01]  /*107a0*/  IADD3 R6, -R208, UR12, -R5 ;  /* 0x0000000cd0067c10 */ /* 0x000fe2000fffe905 */
[C---:B------:R-:W-:Y:S01]  /*107b0*/  HMMA.16816.F32.BF16 R64, R48.reuse, R70, R64 ;  /* 0x000000463040723c */ /* 0x040fe20000041840 */
[----:B------:R-:W-:Y:S01]  /*107c0*/  IADD3 R10, R11, c[0x0][0x328], RZ ;  /* 0x0000ca000b0a7a10 */ /* 0x000fe20007ffe0ff */
[----:B------:R2:W-:Y:S04]  /*107d0*/  @P0 LDGSTS.E.BYPASS.LTC128B.128 [R202+0x8100], [R12.64+0x80], !P6 ;  /* 0x081000800cca0fae */ /* 0x0005e8000f101d5c */
[----:B------:R2:W-:Y:S02]  /*107e0*/  @P0 LDGSTS.E.BYPASS.LTC128B.128 [R202+0xa100], [R12.64+0x100], !P4 ;  /* 0x0a1001000cca0fae */ /* 0x0005e4000e101d5c */
[C---:B------:R-:W-:Y:S02]  /*107f0*/  HMMA.16816.F32.BF16 R44, R48.reuse, R20, R44 ;  /* 0x00000014302c723c */ /* 0x040fe4000004182c */
[----:B------:R3:W-:Y:S04]  /*10800*/  @P0 LDGSTS.E.BYPASS.LTC128B.128 [R202+0x7100], [R8.64], !P5 ;  /* 0x0710000008ca0fae */ /* 0x0007e8000e901d5c */
[----:B------:R3:W-:Y:S02]  /*10810*/  @P0 LDGSTS.E.BYPASS.LTC128B.128 [R202+0x9100], [R8.64+0x80], !P6 ;  /* 0x0910008008ca0fae */ /* 0x0007e4000f101d5c */
[----:B------:R-:W-:Y:S01]  /*10820*/  HMMA.16816.F32.BF16 R40, R48, R22, R40 ;  /* 0x000000163028723c */ /* 0x000fe20000041828 */
[----:B-1----:R-:W-:Y:S01]  /*10830*/  IMAD.IADD R15, R10, 0x1, R7 ;  /* 0x000000010a0f7824 */ /* 0x002fe200078e0207 */
[----:B------:R3:W-:Y:S01]  /*10840*/  @P0 LDGSTS.E.BYPASS.LTC128B.128 [R202+0xb100], [R8.64+0x100], !P4 ;  /* 0x0b10010008ca0fae */ /* 0x0007e2000e101d5c */
[----:B------:R-:W-:-:S03]  /*10850*/  PLOP3.LUT P0, PT, PT, PT, UP2, 0x40, 0x0 ;  /* 0x000000000000781c */ /* 0x000fc60003f0e828 */
[----:B------:R-:W0:Y:S01]  /*10860*/  LDGDEPBAR ;  /* 0x00000000000079af */ /* 0x000e220000000000 */
[----:B------:R-:W-:Y:S02]  /*10870*/  IMNMX R15, R15, R6, PT ;  /* 0x000000060f0f7217 */ /* 0x000fe40003800200 */
[----:B---3--:R-:W-:-:S05]  /*10880*/  IADD3 R8, R11, UR4, RZ ;  /* 0x000000040b087c10 */ /* 0x008fca000fffe0ff */
[----:B------:R-:W-:Y:S02]  /*10890*/  IMAD.IADD R14, R8, 0x1, R7 ;  /* 0x00000001080e7824 */ /* 0x000fe400078e0207 */
[----:B------:R-:W-:Y:S05]  /*108a0*/  @P0 BRA `(.L_x_1716) ;  /* 0x0000016000000947 */ /* 0x000fea0003800000 */
[----:B--2---:R-:W-:Y:S01]  /*108b0*/  IMAD.U32 R12, RZ, RZ, UR23 ;  /* 0x00000017ff0c7e24 */ /* 0x004fe2000f8e00ff */
        /* <DEDUP_REMOVED lines=11> */
.L_x_1718:
[----:B------:R-:W-:-:S04]  /*10970*/  MOV R7, c[0x0][0x32c] ;  /* 0x0000cb0000077a02 */ /* 0x000fc80000000f00 */
[----:B------:R-:W-:-:S13]  /*10980*/  ISETP.NE.AND P0, PT, R7, 0x1, PT ;  /* 0x000000010700780c */ /* 0x000fda0003f05270 */
[----:B------:R-:W-:-:S05]  /*10990*/  @P0 IMAD.HI.U32 R7, R12, c[0x0][0x330], RZ ;  /* 0x0000cc000c070a27 */ /* 0x000fca00078e00ff */
[----:B------:R-:W-:Y:S02]  /*109a0*/  @P0 SHF.R.U32.HI R12, RZ, c[0x0][0x334], R7 ;  /* 0x0000cd00ff0c0a19 */ /* 0x000fe40000011607 */
.L_x_1719:
[----:B------:R-:W-:Y:S05]  /*109b0*/  BSYNC B0 ;  /* 0x0000000000007941 */ /* 0x000fea0003800000 */
.L_x_1717:
[----:B------:R-:W-:-:S04]  /*109c0*/  IMAD R7, R12, c[0x0][0x32c], -R5 ;  /* 0x0000cb000c077a24 */ /* 0x000fc800078e0a05 */
[----:B------:R-:W-:-:S05]  /*109d0*/  IMAD.IADD R7, R7, 0x1, -R208 ;  /* 0x0000000107077824 */ /* 0x000fca00078e0ad0 */
[----:B------:R-:W-:Y:S02]  /*109e0*/  IADD3 R12, R7, c[0x0][0x32c], RZ ;  /* 0x0000cb00070c7a10 */ /* 0x000fe40007ffe0ff */
[----:B------:R-:W-:Y:S02]  /*109f0*/  IMNMX R14, R14, R7, !PT ;  /* 0x000000070e0e7217 */ /* 0x000fe40007800200 */
[----:B------:R-:W-:Y:S02]  /*10a00*/  IMNMX R15, R15, R12, PT ;  /* 0x0000000c0f0f7217 */ /* 0x000fe40003800200 */
.L_x_1716:
[----:B--2---:R-:W-:Y:S01]  /*10a10*/  ISETP.LT.AND P0, PT, RZ, UR9, PT ;  /* 0x00000009ff007c0c */ /* 0x004fe2000bf01270 */
[----:B------:R-:W1:Y:S03]  /*10a20*/  SHFL.IDX PT, R21, R0, 0x1, 0x1c1f ;  /* 0x003c1f0000157f89 */ /* 0x000e6600000e0000 */
[C---:B------:R-:W-:Y:S02]  /*10a30*/  ISETP.GT.AND P1, PT, R14.reuse, RZ, P0 ;  /* 0x000000ff0e00720c */ /* 0x040fe40000724270 */
[----:B------:R-:W-:-:S02]  /*10a40*/  ISETP.GT.AND P2, PT, R14, 0x8, P0 ;  /* 0x000000080e00780c */ /* 0x000fc40000744270 */
[C---:B------:R-:W-:Y:S02]  /*10a50*/  ISETP.LT.OR P1, PT, R15.reuse, 0x1, P1 ;  /* 0x000000010f00780c */ /* 0x040fe40000f21670 */
[----:B------:R-:W-:Y:S02]  /*10a60*/  ISETP.GT.AND P3, PT, R14, 0x1, P0 ;  /* 0x000000010e00780c */ /* 0x000fe40000764270 */
[----:B------:R-:W-:Y:S02]  /*10a70*/  FSEL R12, R16, -INF , !P1 ;  /* 0xff800000100c7808 */ /* 0x000fe40004800000 */
[----:B------:R-:W-:Y:S02]  /*10a80*/  ISETP.GT.AND P1, PT, R14, 0x9, P0 ;  /* 0x000000090e00780c */ /* 0x000fe40000724270 */
[C---:B------:R-:W-:Y:S02]  /*10a90*/  ISETP.LT.OR P2, PT, R15.reuse, 0x9, P2 ;  /* 0x000000090f00780c */ /* 0x040fe40001741670 */
[----:B------:R-:W-:-:S02]  /*10aa0*/  ISETP.LT.OR P1, PT, R15, 0xa, P1 ;  /* 0x0000000a0f00780c */ /* 0x000fc40000f21670 */
[----:B------:R-:W-:Y:S02]  /*10ab0*/  ISETP.LT.OR P3, PT, R15, 0x2, P3 ;  /* 0x000000020f00780c */ /* 0x000fe40001f61670 */
[----:B------:R-:W-:Y:S02]  /*10ac0*/  FSEL R13, R64, -INF , !P2 ;  /* 0xff800000400d7808 */ /* 0x000fe40005000000 */
[C---:B------:R-:W-:Y:S02]  /*10ad0*/  ISETP.GT.AND P2, PT, R14.reuse, 0x11, P0 ;  /* 0x000000110e00780c */ /* 0x040fe40000744270 */
[----:B------:R-:W-:Y:S02]  /*10ae0*/  FSEL R65, R65, -INF , !P1 ;  /* 0xff80000041417808 */ /* 0x000fe40004800000 */
[----:B------:R-:W-:Y:S02]  /*10af0*/  ISETP.GT.AND P1, PT, R14, 0x18, P0 ;  /* 0x000000180e00780c */ /* 0x000fe40000724270 */
[----:B------:R-:W-:-:S02]  /*10b00*/  FSEL R17, R17, -INF , !P3 ;  /* 0xff80000011117808 */ /* 0x000fc40005800000 */
[C---:B------:R-:W-:Y:S02]  /*10b10*/  ISETP.GT.AND P3, PT, R14.reuse, 0x10, P0 ;  /* 0x000000100e00780c */ /* 0x040fe40000764270 */
[C---:B------:R-:W-:Y:S02]  /*10b20*/  ISETP.LT.OR P2, PT, R15.reuse, 0x12, P2 ;  /* 0x000000120f00780c */ /* 0x040fe40001741670 */
[C---:B------:R-:W-:Y:S02]  /*10b30*/  ISETP.LT.OR P1, PT, R15.reuse, 0x19, P1 ;  /* 0x000000190f00780c */ /* 0x040fe40000f21670 */
[----:B------:R-:W-:Y:S02]  /*10b40*/  ISETP.LT.OR P3, PT, R15, 0x11, P3 ;  /* 0x000000110f00780c */ /* 0x000fe40001f61670 */
[----:B------:R-:W-:Y:S02]  /*10b50*/  FSEL R61, R61, -INF , !P2 ;  /* 0xff8000003d3d7808 */ /* 0x000fe40005000000 */
[----:B------:R-:W-:-:S02]  /*10b60*/  ISETP.GT.AND P2, PT, R14, 0x20, P0 ;  /* 0x000000200e00780c */ /* 0x000fc40000744270 */
[----:B------:R-:W-:Y:S02]  /*10b70*/  FSEL R9, R56, -INF , !P1 ;  /* 0xff80000038097808 */ /* 0x000fe40004800000 */
        /* <DEDUP_REMOVED lines=20> */
[C---:B------:R-:W-:Y:S02]  /*10cc0*/  ISETP.LT.OR P3, PT, R15.reuse, 0x39, P2 ;  /* 0x000000390f00780c */ /* 0x040fe40001761670 */
[----:B------:R-:W-:Y:S02]  /*10cd0*/  ISETP.LT.OR P2, PT, R15, 0x3a, P1 ;  /* 0x0000003a0f00780c */ /* 0x000fe40000f41670 */
[----:B------:R-:W-:-:S02]  /*10ce0*/  PLOP3.LUT P1, PT, PT, PT, UP2, 0x40, 0x0 ;  /* 0x000000000000781c */ /* 0x000fc40003f2e828 */
[----:B------:R-:W-:Y:S02]  /*10cf0*/  ISETP.GT.AND P4, PT, R14, 0x31, P0 ;  /* 0x000000310e00780c */ /* 0x000fe40000784270 */
[----:B------:R-:W-:Y:S02]  /*10d00*/  FSEL R143, R40, -INF , !P3 ;  /* 0xff800000288f7808 */ /* 0x000fe40005800000 */
[----:B------:R-:W-:Y:S01]  /*10d10*/  ISETP.LT.OR P4, PT, R15, 0x32, P4 ;  /* 0x000000320f00780c */ /* 0x000fe20002781670 */
[--C-:B-1----:R-:W-:Y:S01]  /*10d20*/  IMAD.IADD R15, R10, 0x1, R21.reuse ;  /* 0x000000010a0f7824 */ /* 0x102fe200078e0215 */
[----:B------:R-:W-:Y:S02]  /*10d30*/  FSEL R141, R41, -INF , !P2 ;  /* 0xff800000298d7808 */ /* 0x000fe40005000000 */
[----:B------:R-:W-:Y:S02]  /*10d40*/  FSEL R165, R45, -INF , !P4 ;  /* 0xff8000002da57808 */ /* 0x000fe40006000000 */
[----:B------:R-:W-:Y:S01]  /*10d50*/  IMNMX R0, R15, R6, PT ;  /* 0x000000060f007217 */ /* 0x000fe20003800200 */
[----:B------:R-:W-:Y:S01]  /*10d60*/  IMAD.IADD R15, R8, 0x1, R21 ;  /* 0x00000001080f7824 */ /* 0x000fe200078e0215 */
        /* <DEDUP_REMOVED lines=13> */
.L_x_1722:
[----:B------:R-:W-:-:S04]  /*10e40*/  MOV R6, c[0x0][0x32c] ;  /* 0x0000cb0000067a02 */ /* 0x000fc80000000f00 */
[----:B------:R-:W-:-:S13]  /*10e50*/  ISETP.NE.AND P1, PT, R6, 0x1, PT ;  /* 0x000000010600780c */ /* 0x000fda0003f25270 */
[----:B------:R-:W-:-:S05]  /*10e60*/  @P1 IMAD.HI.U32 R6, R8, c[0x0][0x330], RZ ;  /* 0x0000cc0008061a27 */ /* 0x000fca00078e00ff */
[----:B------:R-:W-:Y:S02]  /*10e70*/  @P1 SHF.R.U32.HI R8, RZ, c[0x0][0x334], R6 ;  /* 0x0000cd00ff081a19 */ /* 0x000fe40000011606 */
.L_x_1723:
[----:B------:R-:W-:Y:S05]  /*10e80*/  BSYNC B0 ;  /* 0x0000000000007941 */ /* 0x000fea0003800000 */
.L_x_1721:
[----:B------:R-:W-:-:S04]  /*10e90*/  IMAD R5, R8, c[0x0][0x32c], -R5 ;  /* 0x0000cb0008057a24 */ /* 0x000fc800078e0a05 */
[----:B------:R-:W-:-:S05]  /*10ea0*/  IMAD.IADD R6, R5, 0x1, -R208 ;  /* 0x0000000105067824 */ /* 0x000fca00078e0ad0 */
[----:B------:R-:W-:Y:S02]  /*10eb0*/  IADD3 R5, R6, c[0x0][0x32c], RZ ;  /* 0x0000cb0006057a10 */ /* 0x000fe40007ffe0ff */
[----:B------:R-:W-:Y:S02]  /*10ec0*/  IMNMX R15, R15, R6, !PT ;  /* 0x000000060f0f7217 */ /* 0x000fe40007800200 */
[----:B------:R-:W-:Y:S02]  /*10ed0*/  IMNMX R0, R0, R5, PT ;  /* 0x0000000500007217 */ /* 0x000fe40003800200 */
.L_x_1720:
[----:B------:R-:W-:Y:S01]  /*10ee0*/  FMNMX.FTZ R8, R12, R17, !PT ;  /* 0x000000110c087209 */ /* 0x000fe20007810000 */
[----:B------:R-:W-:Y:S01]  /*10ef0*/  IMAD.SHL.U32 R195, R4, 0x2, RZ ;  /* 0x0000000204c37824 */ /* 0x000fe200078e00ff */
[C---:B------:R-:W-:Y:S01]  /*10f00*/  ISETP.GT.AND P2, PT, R15.reuse, 0x8, P0 ;  /* 0x000000080f00780c */ /* 0x040fe20000744270 */
[----:B------:R-:W-:Y:S01]  /*10f10*/  @UP3 USHF.L.U32 UR16, UR16, 0x7, URZ ;  /* 0x0000000710103899 */ /* 0x000fe2000800063f */
[----:B------:R-:W-:Y:S01]  /*10f20*/  ISETP.GT.AND P1, PT, R15, 0x9, P0 ;  /* 0x000000090f00780c */ /* 0x000fe20000724270 */
[--C-:B------:R-:W-:Y:S01]  /*10f30*/  IMAD R189, R3, 0x2, R195.reuse ;  /* 0x0000000203bd7824 */ /* 0x100fe200078e02c3 */
[----:B------:R-:W-:Y:S01]  /*10f40*/  FMNMX.FTZ R8, R13, R8, !PT ;  /* 0x000000080d087209 */ /* 0x000fe20007810000 */
[----:B------:R-:W-:Y:S01]  /*10f50*/  IMAD R190, R2, 0x2, R195 ;  /* 0x0000000202be7824 */ /* 0x000fe200078e02c3 */
[C---:B------:R-:W-:Y:S01]  /*10f60*/  ISETP.LT.OR P3, PT, R0.reuse, 0x9, P2 ;  /* 0x000000090000780c */ /* 0x040fe20001761670 */
[----:B------:R-:W-:Y:S01]  /*10f70*/  LDSM.16.MT88.4 R124, [R195+0x100] ;  /* 0x00010000c37c783b */ /* 0x000fe20000004200 */
[----:B------:R-:W-:Y:S01]  /*10f80*/  ISETP.LT.OR P2, PT, R0, 0xa, P1 ;  /* 0x0000000a0000780c */ /* 0x000fe20000f41670 */
[----:B------:R-:W-:Y:S01]  /*10f90*/  IMAD R188, R3, 0x2, R190 ;  /* 0x0000000203bc7824 */ /* 0x000fe200078e02be */
[----:B------:R-:W-:Y:S01]  /*10fa0*/  ISETP.GT.AND P1, PT, R15, 0x10, P0 ;  /* 0x000000100f00780c */ /* 0x000fe20000724270 */
[----:B------:R-:W-:Y:S01]  /*10fb0*/  LDSM.16.MT88.4 R104, [R190+0x100] ;  /* 0x00010000be68783b */ /* 0x000fe20000004200 */
[----:B------:R-:W-:Y:S01]  /*10fc0*/  FMNMX.FTZ R8, R65, R8, !PT ;  /* 0x0000000841087209 */ /* 0x000fe20007810000 */
[----:B------:R-:W-:Y:S01]  /*10fd0*/  ULDC.64 UR4, c[0x0][0x2c8] ;  /* 0x0000b20000047ab9 */ /* 0x000fe20000000a00 */
[----:B------:R-:W-:Y:S01]  /*10fe0*/  FSEL R6, R67, -INF , !P2 ;  /* 0xff80000043067808 */ /* 0x000fe20005000000 */
[----:B------:R-:W-:Y:S01]  /*10ff0*/  LDSM.16.MT88.4 R112, [R189+0x100] ;  /* 0x00010000bd70783b */ /* 0x000fe20000004200 */
[----:B------:R-:W-:Y:S01]  /*11000*/  FSEL R66, R66, -INF , !P3 ;  /* 0xff80000042427808 */ /* 0x000fe20005800000 */
[----:B------:R-:W-:Y:S01]  /*11010*/  UIMAD.WIDE.U32 UR16, UR16, UR4, URZ ;  /* 0x00000004101072a5 */ /* 0x000fe2000f8e003f */
[----:B------:R-:W-:Y:S01]  /*11020*/  ISETP.LT.OR P2, PT, R0, 0x11, P1 ;  /* 0x000000110000780c */ /* 0x000fe20000f41670 */
[----:B------:R-:W-:Y:S01]  /*11030*/  LDSM.16.MT88.4 R120, [R188+0x100] ;  /* 0x00010000bc78783b */ /* 0x000fe20000004200 */
[----:B------:R-:W-:Y:S01]  /*11040*/  ISETP.GT.AND P3, PT, R15, 0x1, P0 ;  /* 0x000000010f00780c */ /* 0x000fe20000764270 */
[----:B------:R-:W-:Y:S01]  /*11050*/  UIADD3 UR9, UR9, -0x2, URZ ;  /* 0xfffffffe09097890 */ /* 0x000fe2000fffe03f */
[----:B------:R-:W-:Y:S01]  /*11060*/  FMNMX.FTZ R8, R11, R8, !PT ;  /* 0x000000080b087209 */ /* 0x000fe20007810000 */
[----:B------:R-:W-:Y:S01]  /*11070*/  LDSM.16.MT88.4 R48, [R190+0x2100] ;  /* 0x00210000be30783b */ /* 0x000fe20000004200 */
[----:B------:R-:W-:Y:S01]  /*11080*/  ISETP.GT.AND P4, PT, R15, RZ, P0 ;  /* 0x000000ff0f00720c */ /* 0x000fe20000784270 */
[----:B------:R-:W-:Y:S01]  /*11090*/  @UP3 UMOV UR13, UR17 ;  /* 0x00000011000d3c82 */ /* 0x000fe20008000000 */
[----:B------:R-:W-:Y:S01]  /*110a0*/  FSEL R16, R62, -INF , !P2 ;  /* 0xff8000003e107808 */ /* 0x000fe20005000000 */
[----:B------:R-:W-:Y:S01]  /*110b0*/  LDSM.16.MT88.4 R80, [R190+0x4100] ;  /* 0x00410000be50783b */ /* 0x000fe20000004200 */
[C---:B------:R-:W-:Y:S01]  /*110c0*/  ISETP.LT.OR P2, PT, R0.reuse, 0x2, P3 ;  /* 0x000000020000780c */ /* 0x040fe20001f41670 */
[----:B------:R-:W-:Y:S01]  /*110d0*/  @UP3 USHF.R.U32.HI UR18, URZ, UR5, UR13 ;  /* 0x000000053f123299 */ /* 0x000fe2000801160d */
[----:B------:R-:W-:Y:S01]  /*110e0*/  FMNMX.FTZ R8, R61, R8, !PT ;  /* 0x000000083d087209 */ /* 0x000fe20007810000 */
[----:B------:R-:W-:Y:S01]  /*110f0*/  LDSM.16.MT88.4 R88, [R189+0x4100] ;  /* 0x00410000bd58783b */ /* 0x000fe20000004200 */
[----:B------:R-:W-:Y:S01]  /*11100*/  ISETP.LT.OR P3, PT, R0, 0x1, P4 ;  /* 0x000000010000780c */ /* 0x000fe20002761670 */
[----:B------:R-:W-:Y:S01]  /*11110*/  UIADD3 UR18, UR10, UR18, URZ ;  /* 0x000000120a127290 */ /* 0x000fe2000fffe03f */
[----:B------:R-:W-:Y:S01]  /*11120*/  FMNMX.FTZ R8, R9, R8, !PT ;  /* 0x0000000809087209 */ /* 0x000fe20007810000 */
[----:B------:R-:W-:Y:S01]  /*11130*/  LDSM.16.MT88.4 R24, [R195+0x900] ;  /* 0x00090000c318783b */ /* 0x000fe20000004200 */
[----:B------:R-:W-:Y:S01]  /*11140*/  FSEL R20, R19, -INF , !P2 ;  /* 0xff80000013147808 */ /* 0x000fe20005000000 */
[----:B------:R-:W-:Y:S01]  /*11150*/  ULDC UR10, c[0x0][0x328] ;  /* 0x0000ca00000a7ab9 */ /* 0x000fe20000000800 */
[----:B------:R-:W-:Y:S01]  /*11160*/  FSEL R18, R18, -INF , !P3 ;  /* 0xff80000012127808 */ /* 0x000fe20005800000 */
[----:B------:R-:W-:Y:S01]  /*11170*/  LDSM.16.MT88.4 R136, [R190+0x900] ;  /* 0x00090000be88783b */ /* 0x000fe20000004200 */
[----:B------:R-:W-:Y:S01]  /*11180*/  ISETP.GT.AND P1, PT, R15, 0x11, P0 ;  /* 0x000000110f00780c */ /* 0x000fe20000724270 */
[----:B------:R-:W-:Y:S01]  /*11190*/  UIADD3 UR10, UR18, UR10, URZ ;  /* 0x0000000a120a7290 */ /* 0x000fe2000fffe03f */
[----:B------:R-:W-:Y:S01]  /*111a0*/  FMNMX.FTZ R22, R7, R8, !PT ;  /* 0x0000000807167209 */ /* 0x000fe20007810000 */
[----:B------:R-:W-:Y:S01]  /*111b0*/  LDSM.16.MT88.4 R132, [R189+0x900] ;  /* 0x00090000bd84783b */ /* 0x000fe20000004200 */
[----:B------:R-:W-:Y:S01]  /*111c0*/  FMNMX.FTZ R5, R18, R20, !PT ;  /* 0x0000001412057209 */ /* 0x000fe20007810000 */
[----:B------:R-:W-:Y:S01]  /*111d0*/  IMAD.U32 R173, RZ, RZ, UR9 ;  /* 0x00000009ffad7e24 */ /* 0x000fe2000f8e00ff */
[----:B------:R-:W-:Y:S01]  /*111e0*/  ISETP.LT.OR P1, PT, R0, 0x12, P1 ;  /* 0x000000120000780c */ /* 0x000fe20000f21670 */
[----:B------:R-:W-:Y:S01]  /*111f0*/  LDSM.16.MT88.4 R32, [R188+0x900] ;  /* 0x00090000bc20783b */ /* 0x000fe20000004200 */
[----:B------:R-:W-:-:S02]  /*11200*/  FMNMX.FTZ R22, R155, R22, !PT ;  /* 0x000000169b167209 */ /* 0x000fc40007810000 */
[----:B------:R-:W-:Y:S01]  /*11210*/  FMNMX.FTZ R5, R66, R5, !PT ;  /* 0x0000000542057209 */ /* 0x000fe20007810000 */
[----:B------:R-:W-:Y:S01]  /*11220*/  LDSM.16.MT88.4 R28, [R190+0x2900] ;  /* 0x00290000be1c783b */ /* 0x000fe20000004200 */
[----:B------:R-:W-:Y:S02]  /*11230*/  ISETP.GT.AND P2, PT, R15, 0x18, P0 ;  /* 0x000000180f00780c */ /* 0x000fe40000744270 */
[----:B------:R-:W-:Y:S02]  /*11240*/  FSEL R14, R63, -INF , !P1 ;  /* 0xff8000003f0e7808 */ /* 0x000fe40004800000 */
[----:B------:R-:W-:Y:S02]  /*11250*/  FMNMX.FTZ R22, R163, R22, !PT ;  /* 0x00000016a3167209 */ /* 0x000fe40007810000 */
[----:B------:R-:W-:Y:S02]  /*11260*/  ISETP.GT.AND P1, PT, R15, 0x19, P0 ;  /* 0x000000190f00780c */ /* 0x000fe40000724270 */
[----:B------:R-:W-:-:S02]  /*11270*/  FMNMX.FTZ R5, R6, R5, !PT ;  /* 0x0000000506057209 */ /* 0x000fc40007810000 */
[C---:B------:R-:W-:Y:S02]  /*11280*/  ISETP.LT.OR P2, PT, R0.reuse, 0x19, P2 ;  /* 0x000000190000780c */ /* 0x040fe40001741670 */
[----:B------:R-:W-:Y:S02]  /*11290*/  FMNMX.FTZ R22, R161, R22, !PT ;  /* 0x00000016a1167209 */ /* 0x000fe40007810000 */
[----:B------:R-:W-:Y:S02]  /*112a0*/  ISETP.LT.OR P1, PT, R0, 0x1a, P1 ;  /* 0x0000001a0000780c */ /* 0x000fe40000f21670 */
[----:B------:R-:W-:Y:S02]  /*112b0*/  FMNMX.FTZ R5, R16, R5, !PT ;  /* 0x0000000510057209 */ /* 0x000fe40007810000 */
[----:B------:R-:W-:Y:S02]  /*112c0*/  FSEL R10, R58, -INF , !P2 ;  /* 0xff8000003a0a7808 */ /* 0x000fe40005000000 */
[----:B------:R-:W-:-:S02]  /*112d0*/  ISETP.GT.AND P2, PT, R15, 0x20, P0 ;  /* 0x000000200f00780c */ /* 0x000fc40000744270 */
[----:B------:R-:W-:Y:S02]  /*112e0*/  FMNMX.FTZ R22, R157, R22, !PT ;  /* 0x000000169d167209 */ /* 0x000fe40007810000 */
[----:B------:R-:W-:Y:S02]  /*112f0*/  FSEL R8, R59, -INF , !P1 ;  /* 0xff8000003b087808 */ /* 0x000fe40004800000 */
[----:B------:R-:W-:Y:S01]  /*11300*/  FMNMX.FTZ R5, R14, R5, !PT ;  /* 0x000000050e057209 */ /* 0x000fe20007810000 */
[----:B------:R-:W-:Y:S01]  /*11310*/  LDSM.16.MT88.4 R56, [R189+0x2100] ;  /* 0x00210000bd38783b */ /* 0x000fe20000004200 */
[----:B------:R-:W-:Y:S02]  /*11320*/  ISETP.GT.AND P1, PT, R15, 0x21, P0 ;  /* 0x000000210f00780c */ /* 0x000fe40000724270 */
[----:B------:R-:W-:Y:S02]  /*11330*/  ISETP.LT.OR P2, PT, R0, 0x21, P2 ;  /* 0x000000210000780c */ /* 0x000fe40001741670 */
[----:B------:R-:W-:-:S02]  /*11340*/  FMNMX.FTZ R22, R167, R22, !PT ;  /* 0x00000016a7167209 */ /* 0x000fc40007810000 */
[----:B------:R-:W-:Y:S02]  /*11350*/  FMNMX.FTZ R5, R10, R5, !PT ;  /* 0x000000050a057209 */ /* 0x000fe40007810000 */
[----:B------:R-:W-:Y:S02]  /*11360*/  ISETP.LT.OR P1, PT, R0, 0x22, P1 ;  /* 0x000000220000780c */ /* 0x000fe40000f21670 */
[----:B------:R-:W-:Y:S02]  /*11370*/  FSEL R172, R54, -INF , !P2 ;  /* 0xff80000036ac7808 */ /* 0x000fe40005000000 */
[----:B------:R-:W-:Y:S02]  /*11380*/  FMNMX.FTZ R22, R165, R22, !PT ;  /* 0x00000016a5167209 */ /* 0x000fe40007810000 */
[----:B------:R-:W-:Y:S02]  /*11390*/  ISETP.GT.AND P2, PT, R15, 0x28, P0 ;  /* 0x000000280f00780c */ /* 0x000fe40000744270 */
[----:B------:R-:W-:-:S02]  /*113a0*/  FMNMX.FTZ R19, R8, R5, !PT ;  /* 0x0000000508137209 */ /* 0x000fc40007810000 */
[----:B------:R-:W-:Y:S02]  /*113b0*/  FSEL R162, R55, -INF , !P1 ;  /* 0xff80000037a27808 */ /* 0x000fe40004800000 */
[----:B------:R-:W-:Y:S02]  /*113c0*/  ISETP.GT.AND P1, PT, R15, 0x29, P0 ;  /* 0x000000290f00780c */ /* 0x000fe40000724270 */
[----:B------:R-:W-:Y:S02]  /*113d0*/  FMNMX.FTZ R22, R143, R22, !PT ;  /* 0x000000168f167209 */ /* 0x000fe40007810000 */
[----:B------:R-:W-:Y:S02]  /*113e0*/  ISETP.LT.OR P2, PT, R0, 0x29, P2 ;  /* 0x000000290000780c */ /* 0x000fe40001741670 */
[----:B------:R-:W-:Y:S02]  /*113f0*/  FMNMX.FTZ R19, R172, R19, !PT ;  /* 0x00000013ac137209 */ /* 0x000fe40007810000 */
[----:B------:R-:W-:-:S02]  /*11400*/  ISETP.LT.OR P1, PT, R0, 0x2a, P1 ;  /* 0x0000002a0000780c */ /* 0x000fc40000f21670 */
[----:B------:R-:W-:Y:S02]  /*11410*/  FMNMX.FTZ R5, R141, R22, !PT ;  /* 0x000000168d057209 */ /* 0x000fe40007810000 */
[----:B------:R-:W-:Y:S02]  /*11420*/  ISETP.GT.AND P3, PT, R15, 0x30, P0 ;  /* 0x000000300f00780c */ /* 0x000fe40000764270 */
[----:B------:R-:W-:Y:S01]  /*11430*/  FSEL R170, R74, -INF , !P2 ;  /* 0xff8000004aaa7808 */ /* 0x000fe20005000000 */
[----:B------:R-:W1:Y:S01]  /*11440*/  SHFL.BFLY PT, R22, R5, 0x2, 0x1f ;  /* 0x0c401f0005167f89 */ /* 0x000e6200000e0000 */
[----:B------:R-:W-:Y:S02]  /*11450*/  FMNMX.FTZ R19, R162, R19, !PT ;  /* 0x00000013a2137209 */ /* 0x000fe40007810000 */
[----:B------:R-:W-:Y:S02]  /*11460*/  FSEL R166, R75, -INF , !P1 ;  /* 0xff8000004ba67808 */ /* 0x000fe40004800000 */
[----:B------:R-:W-:Y:S01]  /*11470*/  ISETP.GT.AND P1, PT, R15, 0x31, P0 ;  /* 0x000000310f00780c */ /* 0x000fe20000724270 */
[----:B------:R-:W-:Y:S01]  /*11480*/  LDSM.16.MT88.4 R72, [R195+0x4100] ;  /* 0x00410000c348783b */ /* 0x000fe20000004200 */
[----:B------:R-:W-:-:S02]  /*11490*/  ISETP.LT.OR P2, PT, R0, 0x31, P3 ;  /* 0x000000310000780c */ /* 0x000fc40001f41670 */
[----:B------:R-:W-:Y:S02]  /*114a0*/  FMNMX.FTZ R19, R170, R19, !PT ;  /* 0x00000013aa137209 */ /* 0x000fe40007810000 */
[----:B------:R-:W-:Y:S02]  /*114b0*/  ISETP.LT.OR P1, PT, R0, 0x32, P1 ;  /* 0x000000320000780c */ /* 0x000fe40000f21670 */
[----:B------:R-:W-:Y:S02]  /*114c0*/  ISETP.GT.AND P3, PT, R15, 0x38, P0 ;  /* 0x000000380f00780c */ /* 0x000fe40000764270 */
[----:B------:R-:W-:Y:S02]  /*114d0*/  FSEL R164, R46, -INF , !P2 ;  /* 0xff8000002ea47808 */ /* 0x000fe40005000000 */
[----:B------:R-:W-:Y:S02]  /*114e0*/  FMNMX.FTZ R19, R166, R19, !PT ;  /* 0x00000013a6137209 */ /* 0x000fe40007810000 */
[----:B------:R-:W-:-:S02]  /*114f0*/  FSEL R142, R47, -INF , !P1 ;  /* 0xff8000002f8e7808 */ /* 0x000fc40004800000 */
[----:B------:R-:W-:Y:S02]  /*11500*/  ISETP.GT.AND P0, PT, R15, 0x39, P0 ;  /* 0x000000390f00780c */ /* 0x000fe40000704270 */
[----:B------:R-:W-:Y:S02]  /*11510*/  ISETP.LT.OR P1, PT, R0, 0x39, P3 ;  /* 0x000000390000780c */ /* 0x000fe40001f21670 */
[----:B------:R-:W-:Y:S02]  /*11520*/  FMNMX.FTZ R19, R164, R19, !PT ;  /* 0x00000013a4137209 */ /* 0x000fe40007810000 */
[----:B------:R-:W-:Y:S02]  /*11530*/  ISETP.LT.OR P0, PT, R0, 0x3a, P0 ;  /* 0x0000003a0000780c */ /* 0x000fe40000701670 */
[----:B------:R-:W-:Y:S02]  /*11540*/  FSEL R140, R42, -INF , !P1 ;  /* 0xff8000002a8c7808 */ /* 0x000fe40004800000 */
[----:B------:R-:W-:-:S02]  /*11550*/  FMNMX.FTZ R19, R142, R19, !PT ;  /* 0x000000138e137209 */ /* 0x000fc40007810000 */
[----:B------:R-:W-:Y:S02]  /*11560*/  FSEL R160, R43, -INF , !P0 ;  /* 0xff8000002ba07808 */ /* 0x000fe40004000000 */
[----:B------:R-:W-:Y:S01]  /*11570*/  FMNMX.FTZ R15, R140, R19, !PT ;  /* 0x000000138c0f7209 */ /* 0x000fe20007810000 */
[----:B------:R-:W-:Y:S01]  /*11580*/  LDSM.16.MT88.4 R40, [R195+0x2100] ;  /* 0x00210000c328783b */ /* 0x000fe20000004200 */
        /* <DEDUP_REMOVED lines=35> */
[----:B------:R-:W2:Y:S01]  /*117c0*/  LDSM.16.MT88.4 R64, [R188+0x2100] ;  /* 0x00210000bc40783b */ /* 0x000ea20000004200 */
[--C-:B------:R-:W-:Y:S02]  /*117d0*/  FFMA.FTZ R153, R18, c[0x0][0x2d0], -R159.reuse ;  /* 0x0000b40012997a23 */ /* 0x100fe4000001089f */
[----:B------:R-:W-:-:S02]  /*117e0*/  FFMA.FTZ R154, R20, c[0x0][0x2d0], -R159 ;  /* 0x0000b400149a7a23 */ /* 0x000fc4000001089f */
[--C-:B------:R-:W-:Y:S01]  /*117f0*/  FFMA.FTZ R147, R6, c[0x0][0x2d0], -R159.reuse ;  /* 0x0000b40006937a23 */ /* 0x100fe2000001089f */
[----:B------:R-:W-:Y:S01]  /*11800*/  MUFU.EX2 R148, R148 ;  /* 0x0000009400947308 */ /* 0x000fe20000000800 */
[----:B------:R-:W3:Y:S01]  /*11810*/  LDSM.16.MT88.4 R4, [R188+0x4100] ;  /* 0x00410000bc04783b */ /* 0x000ee20000004200 */
[--C-:B------:R-:W-:Y:S02]  /*11820*/  FFMA.FTZ R3, R10, c[0x0][0x2d0], -R159.reuse ;  /* 0x0000b4000a037a23 */ /* 0x100fe4000001089f */
[--C-:B------:R-:W-:Y:S01]  /*11830*/  FFMA.FTZ R2, R8, c[0x0][0x2d0], -R159.reuse ;  /* 0x0000b40008027a23 */ /* 0x100fe2000001089f */
[----:B------:R-:W-:Y:S01]  /*11840*/  LDSM.16.MT88.4 R20, [R189+0x2900] ;  /* 0x00290000bd14783b */ /* 0x000fe20000004200 */
[--C-:B------:R-:W-:Y:S01]  /*11850*/  FFMA.FTZ R15, R16, c[0x0][0x2d0], -R159.reuse ;  /* 0x0000b400100f7a23 */ /* 0x100fe2000001089f */
[----:B-1----:R-:W-:Y:S01]  /*11860*/  F2FP.BF16.PACK_AB R98, R146, R149 ;  /* 0x000000959262723e */ /* 0x002fe200000010ff */
[----:B------:R-:W-:Y:S01]  /*11870*/  MUFU.EX2 R153, R153 ;  /* 0x0000009900997308 */ /* 0x000fe20000000800 */
[----:B------:R-:W1:Y:S01]  /*11880*/  LDSM.16.MT88.4 R8, [R195+0x2900] ;  /* 0x00290000c308783b */ /* 0x000e620000004200 */
[----:B------:R-:W-:-:S02]  /*11890*/  FFMA.FTZ R14, R14, c[0x0][0x2d0], -R159 ;  /* 0x0000b4000e0e7a23 */ /* 0x000fc4000001089f */
[--C-:B------:R-:W-:Y:S01]  /*118a0*/  FFMA.FTZ R161, R172, c[0x0][0x2d0], -R159.reuse ;  /* 0x0000b400aca17a23 */ /* 0x100fe2000001089f */
[----:B------:R-:W4:Y:S01]  /*118b0*/  LDSM.16.MT88.4 R16, [R188+0x2900] ;  /* 0x00290000bc10783b */ /* 0x000f220000004200 */
[--C-:B------:R-:W-:Y:S02]  /*118c0*/  FFMA.FTZ R162, R162, c[0x0][0x2d0], -R159.reuse ;  /* 0x0000b400a2a27a23 */ /* 0x100fe4000001089f */
[----:B------:R-:W5:Y:S01]  /*118d0*/  MUFU.EX2 R154, R154 ;  /* 0x0000009a009a7308 */ /* 0x000f620000000800 */
[--C-:B------:R-:W-:Y:S02]  /*118e0*/  FFMA.FTZ R163, R170, c[0x0][0x2d0], -R159.reuse ;  /* 0x0000b400aaa37a23 */ /* 0x100fe4000001089f */
[--C-:B------:R-:W-:Y:S02]  /*118f0*/  FFMA.FTZ R166, R166, c[0x0][0x2d0], -R159.reuse ;  /* 0x0000b400a6a67a23 */ /* 0x100fe4000001089f */
[--C-:B------:R-:W-:Y:S02]  /*11900*/  FFMA.FTZ R170, R165, c[0x0][0x2d0], -R168.reuse ;  /* 0x0000b400a5aa7a23 */ /* 0x100fe400000108a8 */
[----:B------:R-:W-:Y:S01]  /*11910*/  FFMA.FTZ R165, R143, c[0x0][0x2d0], -R168 ;  /* 0x0000b4008fa57a23 */ /* 0x000fe200000108a8 */
[----:B------:R-:W2:Y:S01]  /*11920*/  MUFU.EX2 R147, R147 ;  /* 0x0000009300937308 */ /* 0x000ea20000000800 */
[----:B------:R-:W-:-:S02]  /*11930*/  FFMA.FTZ R164, R164, c[0x0][0x2d0], -R159 ;  /* 0x0000b400a4a47a23 */ /* 0x000fc4000001089f */
[--C-:B------:R-:W-:Y:S02]  /*11940*/  FFMA.FTZ R169, R142, c[0x0][0x2d0], -R159.reuse ;  /* 0x0000b4008ea97a23 */ /* 0x100fe4000001089f */
[--C-:B------:R-:W-:Y:S02]  /*11950*/  FFMA.FTZ R168, R140, c[0x0][0x2d0], -R159.reuse ;  /* 0x0000b4008ca87a23 */ /* 0x100fe4000001089f */
[----:B------:R-:W-:Y:S01]  /*11960*/  FFMA.FTZ R209, R160, c[0x0][0x2d0], -R159 ;  /* 0x0000b400a0d17a23 */ /* 0x000fe2000001089f */
[----:B-----5:R-:W-:Y:S01]  /*11970*/  F2FP.BF16.PACK_AB R97, R154, R153 ;  /* 0x000000999a61723e */ /* 0x020fe200000010ff */
[----:B------:R-:W-:Y:S01]  /*11980*/  MUFU.EX2 R150, R150 ;  /* 0x0000009600967308 */ /* 0x000fe20000000800 */
[----:B------:R-:W-:Y:S01]  /*11990*/  FADD.FTZ R152, R152, R151 ;  /* 0x0000009798987221 */ /* 0x000fe20000010000 */
[----:B------:R-:W-:Y:S01]  /*119a0*/  LDSM.16.MT88.4 R140, [R190+0x1900] ;  /* 0x00190000be8c783b */ /* 0x000fe20000004200 */
[----:B------:R-:W-:Y:S02]  /*119b0*/  FADD.FTZ R153, R153, R154 ;  /* 0x0000009a99997221 */ /* 0x000fe40000010000 */
[----:B------:R-:W-:Y:S01]  /*119c0*/  FADD.FTZ R149, R149, R152 ;  /* 0x0000009895957221 */ /* 0x000fe20000010000 */
[----:B--2---:R-:W-:-:S02]  /*119d0*/  F2FP.BF16.PACK_AB R99, R147, R148 ;  /* 0x000000949363723e */ /* 0x004fc400000010ff */
[----:B------:R-:W2:Y:S01]  /*119e0*/  MUFU.EX2 R145, R145 ;  /* 0x0000009100917308 */ /* 0x000ea20000000800 */
[----:B------:R-:W-:-:S04]  /*119f0*/  FADD.FTZ R149, R146, R149 ;  /* 0x0000009592957221 */ /* 0x000fc80000010000 */
[C---:B------:R-:W-:Y:S03]  /*11a00*/  HMMA.16816.F32.BF16 R36, R96.reuse, R40, RZ ;  /* 0x000000286024723c */ /* 0x040fe600000418ff */
[----:B------:R-:W-:Y:S05]  /*11a10*/  MUFU.EX2 R144, R144 ;  /* 0x0000009000907308 */ /* 0x000fea0000000800 */
[C---:B------:R-:W-:Y:S03]  /*11a20*/  HMMA.16816.F32.BF16 R52, R96.reuse, R56, RZ ;  /* 0x000000386034723c */ /* 0x040fe600000418ff */
[----:B------:R-:W-:Y:S05]  /*11a30*/  MUFU.EX2 R13, R13 ;  /* 0x0000000d000d7308 */ /* 0x000fea0000000800 */
[C---:B------:R-:W-:Y:S03]  /*11a40*/  HMMA.16816.F32.BF16 R40, R96.reuse, R42, RZ ;  /* 0x0000002a6028723c */ /* 0x040fe600000418ff */
[----:B------:R-:W-:Y:S05]  /*11a50*/  MUFU.EX2 R15, R15 ;  /* 0x0000000f000f7308 */ /* 0x000fea0000000800 */
[C---:B------:R-:W-:Y:S03]  /*11a60*/  HMMA.16816.F32.BF16 R56, R96.reuse, R58, RZ ;  /* 0x0000003a6038723c */ /* 0x040fe600000418ff */
[----:B------:R-:W5:Y:S05]  /*11a70*/  MUFU.EX2 R14, R14 ;  /* 0x0000000e000e7308 */ /* 0x000f6a0000000800 */
[C---:B------:R-:W-:Y:S03]  /*11a80*/  HMMA.16816.F32.BF16 R60, R96.reuse, R64, RZ ;  /* 0x00000040603c723c */ /* 0x040fe600000418ff */
[----:B------:R-:W-:Y:S05]  /*11a90*/  MUFU.EX2 R3, R3 ;  /* 0x0000000300037308 */ /* 0x000fea0000000800 */
[C---:B------:R-:W-:Y:S03]  /*11aa0*/  HMMA.16816.F32.BF16 R64, R96.reuse, R66, RZ ;  /* 0x000000426040723c */ /* 0x040fe600000418ff */
[----:B------:R-:W1:Y:S05]  /*11ab0*/  MUFU.EX2 R2, R2 ;  /* 0x0000000200027308 */ /* 0x000e6a0000000800 */
        /* <DEDUP_REMOVED lines=32> */
[C---:B---3--:R-:W-:Y:S07]  /*11cc0*/  HMMA.16816.F32.BF16 R92, R96.reuse, R4, RZ ;  /* 0x00000004605c723c */ /* 0x048fee00000418ff */
[----:B--2---:R-:W-:Y:S01]  /*11cd0*/  F2FP.BF16.PACK_AB R4, R145, R150 ;  /* 0x000000969104723e */ /* 0x004fe200000010ff */
[----:B------:R-:W-:Y:S01]  /*11ce0*/  HMMA.16816.F32.BF16 R96, R96, R6, RZ ;  /* 0x000000066060723c */ /* 0x000fe200000418ff */
[----:B-----5:R-:W-:Y:S01]  /*11cf0*/  F2FP.BF16.PACK_AB R5, R14, R15 ;  /* 0x0000000f0e05723e */ /* 0x020fe200000010ff */
[----:B------:R-:W-:-:S04]  /*11d00*/  FADD.FTZ R150, R150, R149 ;  /* 0x0000009596967221 */ /* 0x000fc80000010000 */
[----:B------:R-:W-:Y:S01]  /*11d10*/  FADD.FTZ R145, R145, R150 ;  /* 0x0000009691917221 */ /* 0x000fe20000010000 */
[----:B------:R-:W-:Y:S02]  /*11d20*/  F2FP.BF16.PACK_AB R6, R13, R144 ;  /* 0x000000900d06723e */ /* 0x000fe400000010ff */
[----:B-1----:R-:W-:Y:S01]  /*11d30*/  F2FP.BF16.PACK_AB R7, R2, R3 ;  /* 0x000000030207723e */ /* 0x002fe200000010ff */
[----:B------:R-:W-:-:S04]  /*11d40*/  FADD.FTZ R144, R144, R145 ;  /* 0x0000009190907221 */ /* 0x000fc80000010000 */
[----:B------:R-:W-:Y:S02]  /*11d50*/  FADD.FTZ R144, R13, R144 ;  /* 0x000000900d907221 */ /* 0x000fe40000010000 */
[C---:B------:R-:W-:Y:S08]  /*11d60*/  HMMA.16816.F32.BF16 R36, R4.reuse, R8, R36 ;  /* 0x000000080424723c */ /* 0x040ff00000041824 */
[C---:B------:R-:W-:Y:S01]  /*11d70*/  HMMA.16816.F32.BF16 R40, R4.reuse, R10, R40 ;  /* 0x0000000a0428723c */ /* 0x040fe20000041828 */
[----:B------:R-:W1:Y:S07]  /*11d80*/  LDSM.16.MT88.4 R8, [R190+0x4900] ;  /* 0x00490000be08783b */ /* 0x000e6e0000004200 */
[C---:B------:R-:W-:Y:S08]  /*11d90*/  HMMA.16816.F32.BF16 R52, R4.reuse, R20, R52 ;  /* 0x000000140434723c */ /* 0x040ff00000041834 */
[C---:B------:R-:W-:Y:S01]  /*11da0*/  HMMA.16816.F32.BF16 R56, R4.reuse, R22, R56 ;  /* 0x000000160438723c */ /* 0x040fe20000041838 */
[----:B------:R-:W2:Y:S07]  /*11db0*/  LDSM.16.MT88.4 R20, [R189+0x4900] ;  /* 0x00490000bd14783b */ /* 0x000eae0000004200 */
[C---:B----4-:R-:W-:Y:S08]  /*11dc0*/  HMMA.16816.F32.BF16 R60, R4.reuse, R16, R60 ;  /* 0x00000010043c723c */ /* 0x050ff0000004183c */
        /* <DEDUP_REMOVED lines=134> */
.L_x_1725:
[----:B------:R-:W-:Y:S02]  /*12630*/  UISETP.NE.AND UP0, UPT, UR9, 0x1, UPT ;  /* 0x000000010900788c */ /* 0x000fe4000bf05270 */
[----:B------:R-:W-:Y:S02]  /*12640*/  ULDC.64 UR4, c[0x0][0x330] ;  /* 0x0000cc0000047ab9 */ /* 0x000fe40000000a00 */
[----:B------:R-:W-:-:S07]  /*12650*/  UIMAD.WIDE.U32 UR16, UR13, UR4, URZ ;  /* 0x000000040d1072a5 */ /* 0x000fce000f8e003f */
[----:B------:R-:W-:Y:S02]  /*12660*/  @UP0 USHF.R.U32.HI UR13, URZ, UR5, UR17 ;  /* 0x000000053f0d0299 */ /* 0x000fe40008011611 */
.L_x_1726:
[----:B------:R-:W-:Y:S02]  /*12670*/  ULDC UR4, c[0x0][0x32c] ;  /* 0x0000cb0000047ab9 */ /* 0x000fe40000000800 */
[----:B------:R-:W-:-:S04]  /*12680*/  UIMAD UR4, UR13, UR9, UR4 ;  /* 0x000000090d0472a4 */ /* 0x000fc8000f8e0204 */
[----:B------:R-:W-:-:S04]  /*12690*/  UISETP.LT.AND UP0, UPT, UR10, UR4, UPT ;  /* 0x000000040a00728c */ /* 0x000fc8000bf01270 */
[----:B------:R-:W-:-:S04]  /*126a0*/  USEL UR10, UR10, UR4, UP0 ;  /* 0x000000040a0a7287 */ /* 0x000fc80008000000 */
.L_x_1724:
        /* <DEDUP_REMOVED lines=13> */
[----:B------:R-:W-:Y:S01]  /*12780*/  IADD3 RZ, P4, R200, 0x80, RZ ;  /* 0x00000080c8ff7810 */ /* 0x000fe20007f9e0ff */
[----:B------:R-:W-:Y:S01]  /*12790*/  IMAD.MOV.U32 R218, RZ, RZ, c[0x0][0x208] ;  /* 0x00008200ffda7624 */ /* 0x000fe200078e00ff */
[----:B------:R-:W-:Y:S01]  /*127a0*/  IADD3 RZ, P1, R204, 0x40, RZ ;  /* 0x00000040ccff7810 */ /* 0x000fe20007f3e0ff */
[--C-:B------:R-:W-:Y:S01]  /*127b0*/  IMAD.X R222, RZ, RZ, R207.reuse, P2 ;  /* 0x000000ffffde7224 */ /* 0x100fe200010e06cf */
[C---:B------:R-:W-:Y:S01]  /*127c0*/  IADD3 R216, R200.reuse, 0x40, RZ ;  /* 0x00000040c8d87810 */ /* 0x040fe20007ffe0ff */
        /* <DEDUP_REMOVED lines=12> */
.L_x_1736:
[----:B------:R-:W-:Y:S04]  /*12890*/  DEPBAR.LE SB0, 0x0 ;  /* 0x000080000000791a */ /* 0x000fe80000000000 */
[----:B------:R-:W-:Y:S01]  /*128a0*/  BAR.SYNC.DEFER_BLOCKING 0x0 ;  /* 0x0000000000007b1d */ /* 0x000fe20000010000 */
[C---:B------:R-:W-:Y:S11]  /*128b0*/  ISETP.LT.AND P0, PT, R224.reuse, UR8, PT ;  /* 0x00000008e0007c0c */ /* 0x040ff6000bf01270 */
[----:B------:R-:W-:Y:S02]  /*128c0*/  @!UPT UIADD3 URZ, URZ, URZ, URZ ;  /* 0x0000003f3f3ff290 */ /* 0x000fe4000fffe03f */
[----:B------:R-:W-:Y:S01]  /*128d0*/  @!P0 SHF.R.S32.HI R0, RZ, 0x1f, R224 ;  /* 0x0000001fff008819 */ /* 0x000fe200000114e0 */
[----:B------:R-:W-:Y:S04]  /*128e0*/  @!P0 IMAD.WIDE.U32 R152, R224, c[0x0][0x208], RZ ;  /* 0x00008200e0988a25 */ /* 0x000fe800078e00ff */
[----:B------:R-:W-:Y:S04]  /*128f0*/  @!P0 IMAD R0, R0, c[0x0][0x208], RZ ;  /* 0x0000820000008a24 */ /* 0x000fe800078e02ff */
[----:B------:R-:W-:Y:S01]  /*12900*/  @!P0 IMAD R0, R224, c[0x0][0x20c], R0 ;  /* 0x00008300e0008a24 */ /* 0x000fe200078e0200 */
[----:B------:R-:W-:Y:S03]  /*12910*/  LDSM.16.M88.4 R132, [R198+0xc100] ;  /* 0x00c10000c684783b */ /* 0x000fe60000000200 */
[----:B------:R-:W-:Y:S02]  /*12920*/  @!P0 IMAD.IADD R0, R153, 0x1, R0 ;  /* 0x0000000199008824 */ /* 0x000fe400078e0200 */
[----:B------:R-:W1:Y:S01]  /*12930*/  LDSM.16.M88.4 R136, [R197+0x6100] ;  /* 0x00610000c588783b */ /* 0x000e620000000200 */
[C---:B------:R-:W-:Y:S02]  /*12940*/  @!P0 IMAD.SHL.U32 R153, R152.reuse, 0x40, RZ ;  /* 0x0000004098998824 */ /* 0x040fe400078e00ff */
[----:B------:R-:W-:Y:S02]  /*12950*/  @!P0 SHF.L.U64.HI R155, R152, 0x6, R0 ;  /* 0x00000006989b8819 */ /* 0x000fe40000010200 */
[----:B------:R-:W2:Y:S01]  /*12960*/  LDSM.16.M88.4 R140, [R197+0x6900] ;  /* 0x00690000c58c783b */ /* 0x000ea20000000200 */
[C---:B------:R-:W-:Y:S02]  /*12970*/  @!P0 IADD3 R159, P3, R153.reuse, R200, RZ ;  /* 0x000000c8999f8210 */ /* 0x040fe40007f7e0ff */
[----:B------:R-:W-:Y:S02]  /*12980*/  @!P0 IADD3 R157, P2, R153, R216, RZ ;  /* 0x000000d8999d8210 */ /* 0x000fe40007f5e0ff */
[----:B------:R-:W3:Y:S01]  /*12990*/  LDSM.16.M88.4 R144, [R197+0x7100] ;  /* 0x00710000c590783b */ /* 0x000ee20000000200 */
[----:B------:R-:W-:Y:S01]  /*129a0*/  @!P0 IMAD.X R154, R155, 0x1, R207, P3 ;  /* 0x000000019b9a8824 */ /* 0x000fe200018e06cf */
[----:B------:R-:W-:Y:S01]  /*129b0*/  @!P0 LEA R160, P3, R159, c[0x0][0x1f8], 0x1 ;  /* 0x00007e009fa08a11 */ /* 0x000fe200078608ff */
[----:B------:R-:W-:Y:S01]  /*129c0*/  @!P0 IMAD.X R0, R155, 0x1, R222, P2 ;  /* 0x000000019b008824 */ /* 0x000fe200010e06de */
[----:B------:R-:W-:Y:S01]  /*129d0*/  @!P0 LEA R166, P2, R157, c[0x0][0x1f8], 0x1 ;  /* 0x00007e009da68a11 */ /* 0x000fe200078408ff */
[----:B------:R-:W4:Y:S01]  /*129e0*/  LDSM.16.M88.4 R148, [R197+0x7900] ;  /* 0x00790000c594783b */ /* 0x000f220000000200 */
[----:B------:R-:W-:Y:S02]  /*129f0*/  @!P0 LEA.HI.X R161, R159, c[0x0][0x1fc], R154, 0x1, P3 ;  /* 0x00007f009fa18a11 */ /* 0x000fe400018f0c9a */
[----:B------:R-:W-:Y:S02]  /*12a00*/  @!P0 LEA.HI.X R167, R157, c[0x0][0x1fc], R0, 0x1, P2 ;  /* 0x00007f009da78a11 */ /* 0x000fe400010f0c00 */
[----:B------:R-:W-:Y:S02]  /*12a10*/  @!P0 IADD3 R152, P1, R153, R215, RZ ;  /* 0x000000d799988210 */ /* 0x000fe40007f3e0ff */
[----:B------:R-:W-:Y:S03]  /*12a20*/  @!P0 LEA R153, P3, R218, R153, 0x5 ;  /* 0x00000099da998211 */ /* 0x000fe600078628ff */
[----:B------:R-:W-:Y:S01]  /*12a30*/  @!P0 IMAD.X R163, R155, 0x1, R221, P1 ;  /* 0x000000019ba38824 */ /* 0x000fe200008e06dd */
[----:B------:R-:W-:Y:S02]  /*12a40*/  @!P0 IADD3 R159, P2, R153, R200, RZ ;  /* 0x000000c8999f8210 */ /* 0x000fe40007f5e0ff */
[----:B------:R-:W-:Y:S02]  /*12a50*/  @!P0 LEA R164, P1, R152, c[0x0][0x1f8], 0x1 ;  /* 0x00007e0098a48a11 */ /* 0x000fe400078208ff */
[----:B------:R-:W-:Y:S02]  /*12a60*/  @!P0 LEA.HI.X R155, R218, R155, R223, 0x5, P3 ;  /* 0x0000009bda9b8211 */ /* 0x000fe400018f2cdf */
[----:B------:R-:W-:Y:S02]  /*12a70*/  @!P0 LEA R172, P4, R159, c[0x0][0x1f8], 0x1 ;  /* 0x00007e009fac8a11 */ /* 0x000fe400078808ff */
[----:B------:R-:W-:Y:S01]  /*12a80*/  @!P0 LEA.HI.X R165, R152, c[0x0][0x1fc], R163, 0x1, P1 ;  /* 0x00007f0098a58a11 */ /* 0x000fe200008f0ca3 */
[----:B------:R-:W-:Y:S01]  /*12a90*/  @!P0 IMAD.X R0, R155, 0x1, R207, P2 ;  /* 0x000000019b008824 */ /* 0x000fe200010e06cf */
[C---:B------:R-:W-:Y:S02]  /*12aa0*/  @!P0 IADD3 R152, P1, R153.reuse, R216, RZ ;  /* 0x000000d899988210 */ /* 0x040fe40007f3e0ff */
[----:B------:R-:W-:Y:S01]  /*12ab0*/  @!P0 IADD3 R153, P3, R153, R215, RZ ;  /* 0x000000d799998210 */ /* 0x000fe20007f7e0ff */
[C---:B-1----:R-:W-:Y:S03]  /*12ac0*/  HMMA.16816.F32.BF16 R4, R132.reuse, R136, RZ ;  /* 0x000000888404723c */ /* 0x042fe600000418ff */
[----:B------:R-:W-:Y:S01]  /*12ad0*/  @!P0 LEA.HI.X R173, R159, c[0x0][0x1fc], R0, 0x1, P4 ;  /* 0x00007f009fad8a11 */ /* 0x000fe200020f0c00 */
[C---:B------:R-:W-:Y:S01]  /*12ae0*/  @!P0 IMAD.X R157, R155.reuse, 0x1, R222, P1 ;  /* 0x000000019b9d8824 */ /* 0x040fe200008e06de */
[C---:B------:R-:W-:Y:S01]  /*12af0*/  @!P0 LEA R170, P2, R152.reuse, c[0x0][0x1f8], 0x1 ;  /* 0x00007e0098aa8a11 */ /* 0x040fe200078408ff */
[----:B------:R-:W-:Y:S01]  /*12b00*/  @!P0 IMAD.X R0, R155, 0x1, R221, P3 ;  /* 0x000000019b008824 */ /* 0x000fe200018e06dd */
[----:B------:R-:W-:Y:S01]  /*12b10*/  @!P0 LEA R168, P1, R153, c[0x0][0x1f8], 0x1 ;  /* 0x00007e0099a88a11 */ /* 0x000fe200078208ff */
[C---:B------:R-:W-:Y:S01]  /*12b20*/  HMMA.16816.F32.BF16 R8, R132.reuse, R138, RZ ;  /* 0x0000008a8408723c */ /* 0x040fe200000418ff */
[----:B------:R-:W-:Y:S01]  /*12b30*/  LDSM.16.M88.4 R136, [R194+0xc100] ;  /* 0x00c10000c288783b */ /* 0x000fe20000000200 */
[----:B------:R-:W-:Y:S02]  /*12b40*/  ISETP.NE.AND P4, PT, R199, RZ, PT ;  /* 0x000000ffc700720c */ /* 0x000fe40003f85270 */
[----:B------:R-:W-:Y:S02]  /*12b50*/  @!P0 LEA.HI.X R171, R152, c[0x0][0x1fc], R157, 0x1, P2 ;  /* 0x00007f0098ab8a11 */ /* 0x000fe400010f0c9d */
[----:B------:R-:W-:Y:S02]  /*12b60*/  @!P0 LEA.HI.X R169, R153, c[0x0][0x1fc], R0, 0x1, P1 ;  /* 0x00007f0099a98a11 */ /* 0x000fe400008f0c00 */
[C---:B--2---:R-:W-:Y:S08]  /*12b70*/  HMMA.16816.F32.BF16 R12, R132.reuse, R140, RZ ;  /* 0x0000008c840c723c */ /* 0x044ff000000418ff */
[C---:B------:R-:W-:Y:S01]  /*12b80*/  HMMA.16816.F32.BF16 R16, R132.reuse, R142, RZ ;  /* 0x0000008e8410723c */ /* 0x040fe200000418ff */
[----:B------:R-:W1:Y:S07]  /*12b90*/  LDSM.16.M88.4 R140, [R196] ;  /* 0x00000000c48c783b */ /* 0x000e6e0000000200 */
[C---:B---3--:R-:W-:Y:S08]  /*12ba0*/  HMMA.16816.F32.BF16 R20, R132.reuse, R144, RZ ;  /* 0x000000908414723c */ /* 0x048ff000000418ff */
[C---:B------:R-:W-:Y:S01]  /*12bb0*/  HMMA.16816.F32.BF16 R24, R132.reuse, R146, RZ ;  /* 0x000000928418723c */ /* 0x040fe200000418ff */
[----:B------:R-:W2:Y:S07]  /*12bc0*/  LDSM.16.M88.4 R144, [R187] ;  /* 0x00000000bb90783b */ /* 0x000eae0000000200 */
[C---:B----4-:R-:W-:Y:S08]  /*12bd0*/  HMMA.16816.F32.BF16 R28, R132.reuse, R148, RZ ;  /* 0x00000094841c723c */ /* 0x050ff000000418ff */
[----:B------:R-:W-:Y:S01]  /*12be0*/  HMMA.16816.F32.BF16 R32, R132, R150, RZ ;  /* 0x000000968420723c */ /* 0x000fe200000418ff */
[----:B------:R-:W3:Y:S05]  /*12bf0*/  LDSM.16.M88.4 R132, [R186] ;  /* 0x00000000ba84783b */ /* 0x000eea0000000200 */
[----:B------:R-:W4:Y:S02]  /*12c00*/  LDSM.16.M88.4 R148, [R185] ;  /* 0x00000000b994783b */ /* 0x000f240000000200 */
[C---:B-1----:R-:W-:Y:S03]  /*12c10*/  HMMA.16816.F32.BF16 R4, R136.reuse, R140, R4 ;  /* 0x0000008c8804723c */ /* 0x042fe60000041804 */
[----:B------:R-:W-:Y:S01]  /*12c20*/  @!PT LDS RZ, [RZ] ;  /* 0x00000000fffff984 */ /* 0x000fe20000000800 */
[----:B------:R-:W-:Y:S01]  /*12c30*/  @!PT LDS RZ, [RZ] ;  /* 0x00000000fffff984 */ /* 0x000fe20000000800 */
[----:B------:R-:W-:Y:S01]  /*12c40*/  @!PT LDS RZ, [RZ] ;  /* 0x00000000fffff984 */ /* 0x000fe20000000800 */
[----:B------:R1:W-:Y:S05]  /*12c50*/  @!P0 LDGSTS.E.BYPASS.LTC128B.128 [R202+0x100], [R160.64], !P5 ;  /* 0x00100000a0ca8fae */ /* 0x0003ea000e901d5c */
[----:B------:R5:W-:Y:S01]  /*12c60*/  @!P0 LDGSTS.E.BYPASS.LTC128B.128 [R202+0x2100], [R166.64], !P6 ;  /* 0x02100000a6ca8fae */ /* 0x000be2000f101d5c */
[C---:B------:R-:W-:Y:S04]  /*12c70*/  HMMA.16816.F32.BF16 R8, R136.reuse, R142, R8 ;  /* 0x0000008e8808723c */ /* 0x040fe80000041808 */
[----:B------:R5:W-:Y:S04]  /*12c80*/  @!P0 LDGSTS.E.BYPASS.LTC128B.128 [R202+0x4100], [R164.64], !P4 ;  /* 0x04100000a4ca8fae */ /* 0x000be8000e101d5c */
[C---:B--2---:R-:W-:Y:S01]  /*12c90*/  HMMA.16816.F32.BF16 R12, R136.reuse, R144, R12 ;  /* 0x00000090880c723c */ /* 0x044fe2000004180c */
[----:B------:R2:W-:Y:S05]  /*12ca0*/  @!P0 LDGSTS.E.BYPASS.LTC128B.128 [R202+0x1100], [R172.64], !P5 ;  /* 0x01100000acca8fae */ /* 0x0005ea000e901d5c */
[----:B------:R1:W-:Y:S02]  /*12cb0*/  @!P0 LDGSTS.E.BYPASS.LTC128B.128 [R202+0x3100], [R170.64], !P6 ;  /* 0x03100000aaca8fae */ /* 0x0003e4000f101d5c */
[C---:B------:R-:W-:Y:S03]  /*12cc0*/  HMMA.16816.F32.BF16 R16, R136.reuse, R146, R16 ;  /* 0x000000928810723c */ /* 0x040fe60000041810 */
[----:B------:R1:W-:Y:S01]  /*12cd0*/  @!P0 LDGSTS.E.BYPASS.LTC128B.128 [R202+0x5100], [R168.64], !P4 ;  /* 0x05100000a8ca8fae */ /* 0x0003e2000e101d5c */
[C---:B------:R-:W-:Y:S04]  /*12ce0*/  ISETP.GT.AND P0, PT, R224.reuse, UR8, PT ;  /* 0x00000008e0007c0c */ /* 0x040fe8000bf04270 */
[C---:B---3--:R-:W-:Y:S01]  /*12cf0*/  HMMA.16816.F32.BF16 R20, R136.reuse, R132, R20 ;  /* 0x000000848814723c */ /* 0x048fe20000041814 */
[----:B------:R-:W-:Y:S05]  /*12d00*/  LDSM.16.M88.4 R140, [R193+0xc100] ;  /* 0x00c10000c18c783b */ /* 0x000fea0000000200 */
[----:B------:R-:W3:Y:S02]  /*12d10*/  LDSM.16.M88.4 R152, [R192+0x6100] ;  /* 0x00610000c098783b */ /* 0x000ee40000000200 */
[C---:B------:R-:W-:Y:S03]  /*12d20*/  HMMA.16816.F32.BF16 R24, R136.reuse, R134, R24 ;  /* 0x000000868818723c */ /* 0x040fe60000041818 */
[----:B------:R-:W2:Y:S01]  /*12d30*/  LDSM.16.M88.4 R156, [R192+0x6900] ;  /* 0x00690000c09c783b */ /* 0x000ea20000000200 */
[----:B------:R-:W-:Y:S04]  /*12d40*/  @P0 IADD3 R0, R224, -0x1, RZ ;  /* 0xffffffffe0000810 */ /* 0x000fe80007ffe0ff */
[C---:B----4-:R-:W-:Y:S01]  /*12d50*/  HMMA.16816.F32.BF16 R28, R136.reuse, R148, R28 ;  /* 0x00000094881c723c */ /* 0x050fe2000004181c */
[----:B------:R-:W0:Y:S05]  /*12d60*/  LDGDEPBAR ;  /* 0x00000000000079af */ /* 0x000e2a0000000000 */
[----:B-1----:R-:W1:Y:S02]  /*12d70*/  LDSM.16.M88.4 R160, [R192+0x7100] ;  /* 0x00710000c0a0783b */ /* 0x002e640000000200 */
[----:B------:R-:W-:Y:S03]  /*12d80*/  HMMA.16816.F32.BF16 R32, R136, R150, R32 ;  /* 0x000000968820723c */ /* 0x000fe60000041820 */
[----:B------:R-:W4:Y:S05]  /*12d90*/  LDSM.16.M88.4 R144, [R192+0x7900] ;  /* 0x00790000c090783b */ /* 0x000f2a0000000200 */
[----:B------:R-:W-:Y:S05]  /*12da0*/  LDSM.16.M88.4 R132, [R191+0xc100] ;  /* 0x00c10000bf84783b */ /* 0x000fea0000000200 */
[----:B-----5:R-:W5:Y:S05]  /*12db0*/  LDSM.16.M88.4 R164, [R184] ;  /* 0x00000000b8a4783b */ /* 0x020f6a0000000200 */
[----:B------:R-:W4:Y:S01]  /*12dc0*/  LDSM.16.M88.4 R168, [R184+0x800] ;  /* 0x00080000b8a8783b */ /* 0x000f220000000200 */
[C---:B---3--:R-:W-:Y:S04]  /*12dd0*/  HMMA.16816.F32.BF16 R4, R140.reuse, R152, R4 ;  /* 0x000000988c04723c */ /* 0x048fe80000041804 */
[----:B------:R-:W3:Y:S05]  /*12de0*/  LDSM.16.M88.4 R136, [R184+0x1000] ;  /* 0x00100000b888783b */ /* 0x000eea0000000200 */
[----:B------:R-:W3:Y:S01]  /*12df0*/  LDSM.16.M88.4 R148, [R184+0x1800] ;  /* 0x00180000b894783b */ /* 0x000ee20000000200 */
[C---:B------:R-:W-:Y:S04]  /*12e00*/  HMMA.16816.F32.BF16 R8, R140.reuse, R154, R8 ;  /* 0x0000009a8c08723c */ /* 0x040fe80000041808 */
[----:B------:R-:W-:Y:S04]  /*12e10*/  LDSM.16.M88.4 R152, [R197+0x8900] ;  /* 0x00890000c598783b */ /* 0x000fe80000000200 */
[C---:B--2---:R-:W-:Y:S01]  /*12e20*/  HMMA.16816.F32.BF16 R12, R140.reuse, R156, R12 ;  /* 0x0000009c8c0c723c */ /* 0x044fe2000004180c */
[----:B------:R-:W-:Y:S07]  /*12e30*/  LDSM.16.M88.4 R172, [R184+0x2000] ;  /* 0x00200000b8ac783b */ /* 0x000fee0000000200 */
[C---:B------:R-:W-:Y:S01]  /*12e40*/  HMMA.16816.F32.BF16 R16, R140.reuse, R158, R16 ;  /* 0x0000009e8c10723c */ /* 0x040fe20000041810 */
[----:B------:R-:W-:Y:S07]  /*12e50*/  LDSM.16.M88.4 R156, [R197+0x9100] ;  /* 0x00910000c59c783b */ /* 0x000fee0000000200 */
[C---:B-1----:R-:W-:Y:S08]  /*12e60*/  HMMA.16816.F32.BF16 R20, R140.reuse, R160, R20 ;  /* 0x000000a08c14723c */ /* 0x042ff00000041814 */
[C---:B------:R-:W-:Y:S01]  /*12e70*/  HMMA.16816.F32.BF16 R24, R140.reuse, R162, R24 ;  /* 0x000000a28c18723c */ /* 0x040fe20000041818 */
[----:B------:R-:W-:Y:S07]  /*12e80*/  LDSM.16.M88.4 R160, [R194+0x10100] ;  /* 0x01010000c2a0783b */ /* 0x000fee0000000200 */
[C---:B----4-:R-:W-:Y:S08]  /*12e90*/  HMMA.16816.F32.BF16 R28, R140.reuse, R144, R28 ;  /* 0x000000908c1c723c */ /* 0x050ff0000004181c */
[----:B------:R-:W-:Y:S01]  /*12ea0*/  HMMA.16816.F32.BF16 R32, R140, R146, R32 ;  /* 0x000000928c20723c */ /* 0x000fe20000041820 */
[----:B------:R-:W-:Y:S05]  /*12eb0*/  LDSM.16.M88.4 R140, [R198+0x10100] ;  /* 0x01010000c68c783b */ /* 0x000fea0000000200 */
[----:B------:R-:W1:Y:S02]  /*12ec0*/  LDSM.16.M88.4 R144, [R197+0x8100] ;  /* 0x00810000c590783b */ /* 0x000e640000000200 */
[C---:B-----5:R-:W-:Y:S08]  /*12ed0*/  HMMA.16816.F32.BF16 R4, R132.reuse, R164, R4 ;  /* 0x000000a48404723c */ /* 0x060ff00000041804 */
[C---:B------:R-:W-:Y:S01]  /*12ee0*/  HMMA.16816.F32.BF16 R8, R132.reuse, R166, R8 ;  /* 0x000000a68408723c */ /* 0x040fe20000041808 */
[----:B------:R-:W-:Y:S07]  /*12ef0*/  LDSM.16.M88.4 R164, [R183] ;  /* 0x00000000b7a4783b */ /* 0x000fee0000000200 */
[C---:B------:R-:W-:Y:S08]  /*12f00*/  HMMA.16816.F32.BF16 R12, R132.reuse, R168, R12 ;  /* 0x000000a8840c723c */ /* 0x040ff0000004180c */
[C---:B------:R-:W-:Y:S01]  /*12f10*/  HMMA.16816.F32.BF16 R16, R132.reuse, R170, R16 ;  /* 0x000000aa8410723c */ /* 0x040fe20000041810 */
[----:B------:R-:W-:Y:S07]  /*12f20*/  LDSM.16.M88.4 R168, [R192+0x8100] ;  /* 0x00810000c0a8783b */ /* 0x000fee0000000200 */
[C---:B---3--:R-:W-:Y:S08]  /*12f30*/  HMMA.16816.F32.BF16 R20, R132.reuse, R136, R20 ;  /* 0x000000888414723c */ /* 0x048ff00000041814 */
[C---:B------:R-:W-:Y:S01]  /*12f40*/  HMMA.16816.F32.BF16 R24, R132.reuse, R138, R24 ;  /* 0x0000008a8418723c */ /* 0x040fe20000041818 */
[----:B------:R-:W2:Y:S07]  /*12f50*/  LDSM.16.M88.4 R136, [R197+0x9900] ;  /* 0x00990000c588783b */ /* 0x000eae0000000200 */
[C---:B------:R-:W-:Y:S08]  /*12f60*/  HMMA.16816.F32.BF16 R28, R132.reuse, R148, R28 ;  /* 0x00000094841c723c */ /* 0x040ff0000004181c */
[----:B------:R-:W-:Y:S01]  /*12f70*/  HMMA.16816.F32.BF16 R32, R132, R150, R32 ;  /* 0x000000968420723c */ /* 0x000fe20000041820 */
[----:B------:R-:W3:Y:S05]  /*12f80*/  LDSM.16.M88.4 R132, [R182] ;  /* 0x00000000b684783b */ /* 0x000eea0000000200 */
[----:B------:R-:W-:Y:S02]  /*12f90*/  LDSM.16.M88.4 R148, [R180] ;  /* 0x00000000b494783b */ /* 0x000fe40000000200 */
[C---:B-1----:R-:W-:Y:S08]  /*12fa0*/  HMMA.16816.F32.BF16 R4, R140.reuse, R144, R4 ;  /* 0x000000908c04723c */ /* 0x042ff00000041804 */
[C---:B------:R-:W-:Y:S01]  /*12fb0*/  HMMA.16816.F32.BF16 R8, R140.reuse, R146, R8 ;  /* 0x000000928c08723c */ /* 0x040fe20000041808 */
[----:B------:R-:W1:Y:S07]  /*12fc0*/  LDSM.16.M88.4 R144, [R181] ;  /* 0x00000000b590783b */ /* 0x000e6e0000000200 */
[C---:B------:R-:W-:Y:S08]  /*12fd0*/  HMMA.16816.F32.BF16 R12, R140.reuse, R152, R12 ;  /* 0x000000988c0c723c */ /* 0x040ff0000004180c */
[C---:B------:R-:W-:Y:S01]  /*12fe0*/  HMMA.16816.F32.BF16 R16, R140.reuse, R154, R16 ;  /* 0x0000009a8c10723c */ /* 0x040fe20000041810 */
[----:B------:R-:W4:Y:S07]  /*12ff0*/  LDSM.16.M88.4 R152, [R193+0x10100] ;  /* 0x01010000c198783b */ /* 0x000f2e0000000200 */
[C---:B------:R-:W-:Y:S08]  /*13000*/  HMMA.16816.F32.BF16 R20, R140.reuse, R156, R20 ;  /* 0x0000009c8c14723c */ /* 0x040ff00000041814 */
[C---:B------:R-:W-:Y:S01]  /*13010*/  HMMA.16816.F32.BF16 R24, R140.reuse, R158, R24 ;  /* 0x0000009e8c18723c */ /* 0x040fe20000041818 */
[----:B------:R-:W-:Y:S07]  /*13020*/  LDSM.16.M88.4 R156, [R192+0x9900] ;  /* 0x00990000c09c783b */ /* 0x000fee0000000200 */
[C---:B--2---:R-:W-:Y:S08]  /*13030*/  HMMA.16816.F32.BF16 R28, R140.reuse, R136, R28 ;  /* 0x000000888c1c723c */ /* 0x044ff0000004181c */
[----:B------:R-:W-:Y:S01]  /*13040*/  HMMA.16816.F32.BF16 R32, R140, R138, R32 ;  /* 0x0000008a8c20723c */ /* 0x000fe20000041820 */
[----:B------:R-:W2:Y:S05]  /*13050*/  LDSM.16.M88.4 R136, [R192+0x8900] ;  /* 0x00890000c088783b */ /* 0x000eaa0000000200 */
[----:B------:R-:W5:Y:S02]  /*13060*/  LDSM.16.M88.4 R140, [R192+0x9100] ;  /* 0x00910000c08c783b */ /* 0x000f640000000200 */
[C---:B------:R-:W-:Y:S08]  /*13070*/  HMMA.16816.F32.BF16 R4, R160.reuse, R164, R4 ;  /* 0x000000a4a004723c */ /* 0x040ff00000041804 */
        /* <DEDUP_REMOVED lines=8> */
[C---:B------:R-:W-:Y:S08]  /*13100*/  HMMA.16816.F32.BF16 R28, R160.reuse, R148, R28 ;  /* 0x00000094a01c723c */ /* 0x040ff0000004181c */
[----:B------:R-:W-:Y:S01]  /*13110*/  HMMA.16816.F32.BF16 R32, R160, R150, R32 ;  /* 0x00000096a020723c */ /* 0x000fe20000041820 */
[----:B------:R-:W1:Y:S05]  /*13120*/  LDSM.16.M88.4 R148, [R184+0x3800] ;  /* 0x00380000b894783b */ /* 0x000e6a0000000200 */
[----:B------:R-:W-:Y:S02]  /*13130*/  LDSM.16.M88.4 R160, [R179] ;  /* 0x00000000b3a0783b */ /* 0x000fe40000000200 */
[C---:B----4-:R-:W-:Y:S08]  /*13140*/  HMMA.16816.F32.BF16 R4, R152.reuse, R168, R4 ;  /* 0x000000a89804723c */ /* 0x050ff00000041804 */
[C---:B------:R-:W-:Y:S08]  /*13150*/  HMMA.16816.F32.BF16 R8, R152.reuse, R170, R8 ;  /* 0x000000aa9808723c */ /* 0x040ff00000041808 */
[C---:B--2---:R-:W-:Y:S08]  /*13160*/  HMMA.16816.F32.BF16 R12, R152.reuse, R136, R12 ;  /* 0x00000088980c723c */ /* 0x044ff0000004180c */
[C---:B------:R-:W-:Y:S01]  /*13170*/  HMMA.16816.F32.BF16 R16, R152.reuse, R138, R16 ;  /* 0x0000008a9810723c */ /* 0x040fe20000041810 */
[----:B------:R-:W-:Y:S07]  /*13180*/  LDSM.16.M88.4 R136, [R198+0x14100] ;  /* 0x01410000c688783b */ /* 0x000fee0000000200 */
[C---:B-----5:R-:W-:Y:S08]  /*13190*/  HMMA.16816.F32.BF16 R20, R152.reuse, R140, R20 ;  /* 0x0000008c9814723c */ /* 0x060ff00000041814 */
[C---:B------:R-:W-:Y:S01]  /*131a0*/  HMMA.16816.F32.BF16 R24, R152.reuse, R142, R24 ;  /* 0x0000008e9818723c */ /* 0x040fe20000041818 */
[----:B------:R-:W2:Y:S07]  /*131b0*/  LDSM.16.M88.4 R140, [R197+0xa100] ;  /* 0x00a10000c58c783b */ /* 0x000eae0000000200 */
[C---:B------:R-:W-:Y:S08]  /*131c0*/  HMMA.16816.F32.BF16 R28, R152.reuse, R156, R28 ;  /* 0x0000009c981c723c */ /* 0x040ff0000004181c */
[----:B------:R-:W-:Y:S01]  /*131d0*/  HMMA.16816.F32.BF16 R32, R152, R158, R32 ;  /* 0x0000009e9820723c */ /* 0x000fe20000041820 */
[----:B------:R-:W4:Y:S05]  /*131e0*/  LDSM.16.M88.4 R152, [R197+0xa900] ;  /* 0x00a90000c598783b */ /* 0x000f2a0000000200 */
[----:B------:R-:W5:Y:S02]  /*131f0*/  LDSM.16.M88.4 R156, [R197+0xb100] ;  /* 0x00b10000c59c783b */ /* 0x000f640000000200 */
[C---:B------:R-:W-:Y:S08]  /*13200*/  HMMA.16816.F32.BF16 R4, R164.reuse, R172, R4 ;  /* 0x000000aca404723c */ /* 0x040ff00000041804 */
[C---:B------:R-:W-:Y:S08]  /*13210*/  HMMA.16816.F32.BF16 R8, R164.reuse, R174, R8 ;  /* 0x000000aea408723c */ /* 0x040ff00000041808 */
        /* <DEDUP_REMOVED lines=8> */
[----:B------:R-:W1:Y:S05]  /*132a0*/  LDSM.16.M88.4 R148, [R178] ;  /* 0x00000000b294783b */ /* 0x000e6a0000000200 */
[----:B------:R-:W-:Y:S02]  /*132b0*/  LDSM.16.M88.4 R164, [R184+0x4000] ;  /* 0x00400000b8a4783b */ /* 0x000fe40000000200 */
[C---:B--2---:R-:W-:Y:S08]  /*132c0*/  HMMA.16816.F32.BF16 R4, R136.reuse, R140, R4 ;  /* 0x0000008c8804723c */ /* 0x044ff00000041804 */
[C---:B------:R-:W-:Y:S01]  /*132d0*/  HMMA.16816.F32.BF16 R8, R136.reuse, R142, R8 ;  /* 0x0000008e8808723c */ /* 0x040fe20000041808 */
[----:B------:R-:W2:Y:S07]  /*132e0*/  LDSM.16.M88.4 R140, [R177] ;  /* 0x00000000b18c783b */ /* 0x000eae0000000200 */
[C---:B----4-:R-:W-:Y:S08]  /*132f0*/  HMMA.16816.F32.BF16 R12, R136.reuse, R152, R12 ;  /* 0x00000098880c723c */ /* 0x050ff0000004180c */
[C---:B------:R-:W-:Y:S01]  /*13300*/  HMMA.16816.F32.BF16 R16, R136.reuse, R154, R16 ;  /* 0x0000009a8810723c */ /* 0x040fe20000041810 */
[----:B------:R-:W4:Y:S07]  /*13310*/  LDSM.16.M88.4 R152, [R176] ;  /* 0x00000000b098783b */ /* 0x000f2e0000000200 */
[C---:B-----5:R-:W-:Y:S08]  /*13320*/  HMMA.16816.F32.BF16 R20, R136.reuse, R156, R20 ;  /* 0x0000009c8814723c */ /* 0x060ff00000041814 */
[C---:B------:R-:W-:Y:S01]  /*13330*/  HMMA.16816.F32.BF16 R24, R136.reuse, R158, R24 ;  /* 0x0000009e8818723c */ /* 0x040fe20000041818 */
[----:B------:R-:W-:Y:S07]  /*13340*/  LDSM.16.M88.4 R156, [R192+0xa900] ;  /* 0x00a90000c09c783b */ /* 0x000fee0000000200 */
[C---:B---3--:R-:W-:Y:S08]  /*13350*/  HMMA.16816.F32.BF16 R28, R136.reuse, R132, R28 ;  /* 0x00000084881c723c */ /* 0x048ff0000004181c */
[----:B------:R-:W-:Y:S01]  /*13360*/  HMMA.16816.F32.BF16 R32, R136, R134, R32 ;  /* 0x000000868820723c */ /* 0x000fe20000041820 */
[----:B------:R-:W-:Y:S05]  /*13370*/  LDSM.16.M88.4 R132, [R193+0x14100] ;  /* 0x01410000c184783b */ /* 0x000fea0000000200 */
[----:B------:R-:W3:Y:S02]  /*13380*/  LDSM.16.M88.4 R136, [R192+0xa100] ;  /* 0x00a10000c088783b */ /* 0x000ee40000000200 */
[C---:B-1----:R-:W-:Y:S08]  /*13390*/  HMMA.16816.F32.BF16 R4, R144.reuse, R160, R4 ;  /* 0x000000a09004723c */ /* 0x042ff00000041804 */
        /* <DEDUP_REMOVED lines=8> */
[C---:B----4-:R-:W-:Y:S07]  /*13420*/  HMMA.16816.F32.BF16 R28, R144.reuse, R152, R28 ;  /* 0x00000098901c723c */ /* 0x050fee000004181c */
[C---:B------:R-:W-:Y:S01]  /*13430*/  @P0 IMAD.WIDE.U32 R152, R0.reuse, c[0x0][0x1e0], RZ ;  /* 0x0000780000980a25 */ /* 0x040fe200078e00ff */
[----:B------:R-:W-:Y:S07]  /*13440*/  HMMA.16816.F32.BF16 R32, R144, R154, R32 ;  /* 0x0000009a9020723c */ /* 0x000fee0000041820 */
[----:B------:R-:W-:Y:S01]  /*13450*/  @P0 SHF.R.S32.HI R155, RZ, 0x1f, R0 ;  /* 0x0000001fff9b0819 */ /* 0x000fe20000011400 */
[C---:B---3--:R-:W-:Y:S05]  /*13460*/  HMMA.16816.F32.BF16 R4, R132.reuse, R136, R4 ;  /* 0x000000888404723c */ /* 0x048fea0000041804 */
[----:B------:R-:W-:Y:S03]  /*13470*/  @P0 IMAD R155, R155, c[0x0][0x1e0], RZ ;  /* 0x000078009b9b0a24 */ /* 0x000fe600078e02ff */
[C---:B------:R-:W-:Y:S01]  /*13480*/  HMMA.16816.F32.BF16 R8, R132.reuse, R138, R8 ;  /* 0x0000008a8408723c */ /* 0x040fe20000041808 */
[----:B------:R-:W3:Y:S03]  /*13490*/  LDSM.16.M88.4 R136, [R184+0x4800] ;  /* 0x00480000b888783b */ /* 0x000ee60000000200 */
[----:B------:R-:W-:Y:S02]  /*134a0*/  @P0 IMAD R0, R0, c[0x0][0x1e4], R155 ;  /* 0x0000790000000a24 */ /* 0x000fe400078e029b */
[----:B------:R-:W-:Y:S02]  /*134b0*/  @P0 IMAD.SHL.U32 R155, R152, 0x40, RZ ;  /* 0x00000040989b0824 */ /* 0x000fe400078e00ff */
[C---:B------:R-:W-:Y:S04]  /*134c0*/  HMMA.16816.F32.BF16 R12, R132.reuse, R156, R12 ;  /* 0x0000009c840c723c */ /* 0x040fe8000004180c */
[----:B------:R-:W-:Y:S01]  /*134d0*/  @P0 IMAD.IADD R153, R153, 0x1, R0 ;  /* 0x0000000199990824 */ /* 0x000fe200078e0200 */
[----:B------:R-:W-:Y:S03]  /*134e0*/  @P0 IADD3 R0, P2, R155, R204, RZ ;  /* 0x000000cc9b000210 */ /* 0x000fe60007f5e0ff */
[C---:B------:R-:W-:Y:S04]  /*134f0*/  HMMA.16816.F32.BF16 R16, R132.reuse, R158, R16 ;  /* 0x0000009e8410723c */ /* 0x040fe80000041810 */
[----:B------:R-:W-:Y:S02]  /*13500*/  @P0 LEA R156, P1, R0, c[0x0][0x1c8], 0x1 ;  /* 0x00007200009c0a11 */ /* 0x000fe400078208ff */
[----:B------:R-:W-:Y:S02]  /*13510*/  @P0 SHF.L.U64.HI R153, R152, 0x6, R153 ;  /* 0x0000000698990819 */ /* 0x000fe40000010299 */
[C---:B-1----:R-:W-:Y:S04]  /*13520*/  HMMA.16816.F32.BF16 R20, R132.reuse, R148, R20 ;  /* 0x000000948414723c */ /* 0x042fe80000041814 */
[----:B------:R-:W-:Y:S04]  /*13530*/  @P0 IMAD.X R157, R153, 0x1, R211, P2 ;  /* 0x00000001999d0824 */ /* 0x000fe800010e06d3 */
[C---:B------:R-:W-:Y:S04]  /*13540*/  HMMA.16816.F32.BF16 R24, R132.reuse, R150, R24 ;  /* 0x000000968418723c */ /* 0x040fe80000041818 */
[----:B------:R-:W-:Y:S02]  /*13550*/  @P0 LEA.HI.X R157, R0, c[0x0][0x1cc], R157, 0x1, P1 ;  /* 0x00007300009d0a11 */ /* 0x000fe400008f0c9d */
[----:B------:R-:W-:Y:S02]  /*13560*/  @P0 IADD3 R0, P3, R155, R214, RZ ;  /* 0x000000d69b000210 */ /* 0x000fe40007f7e0ff */
[C---:B--2---:R-:W-:Y:S04]  /*13570*/  HMMA.16816.F32.BF16 R28, R132.reuse, R140, R28 ;  /* 0x0000008c841c723c */ /* 0x044fe8000004181c */
[--C-:B------:R-:W-:Y:S01]  /*13580*/  @P0 IMAD.X R159, R153, 0x1, R220.reuse, P3 ;  /* 0x00000001999f0824 */ /* 0x100fe200018e06dc */
[C---:B------:R-:W-:Y:S03]  /*13590*/  @P0 LEA R158, P3, R0.reuse, c[0x0][0x1c8], 0x1 ;  /* 0x00007200009e0a11 */ /* 0x040fe600078608ff */
[----:B------:R-:W-:Y:S01]  /*135a0*/  HMMA.16816.F32.BF16 R32, R132, R142, R32 ;  /* 0x0000008e8420723c */ /* 0x000fe20000041820 */
[----:B------:R-:W1:Y:S03]  /*135b0*/  LDSM.16.M88.4 R132, [R184+0x5000] ;  /* 0x00500000b884783b */ /* 0x000e660000000200 */
[----:B------:R-:W-:Y:S04]  /*135c0*/  @P0 LEA.HI.X R159, R0, c[0x0][0x1cc], R159, 0x1, P3 ;  /* 0x00007300009f0a11 */ /* 0x000fe800018f0c9f */
[C---:B------:R-:W-:Y:S07]  /*135d0*/  HMMA.16816.F32.BF16 R4, R160.reuse, R164, R4 ;  /* 0x000000a4a004723c */ /* 0x040fee0000041804 */
[CC--:B------:R-:W-:Y:S01]  /*135e0*/  @P0 IADD3 R164, P2, R155.reuse, R213.reuse, RZ ;  /* 0x000000d59ba40210 */ /* 0x0c0fe20007f5e0ff */
[C---:B------:R-:W-:Y:S04]  /*135f0*/  HMMA.16816.F32.BF16 R8, R160.reuse, R166, R8 ;  /* 0x000000a6a008723c */ /* 0x040fe80000041808 */
[----:B------:R-:W-:Y:S03]  /*13600*/  @P0 IADD3 R165, P1, R155, UR6, RZ ;  /* 0x000000069ba50c10 */ /* 0x000fe6000ff3e0ff */
[C---:B------:R-:W-:Y:S01]  /*13610*/  @P0 IMAD.X R167, R153.reuse, 0x1, R219, P2 ;  /* 0x0000000199a70824 */ /* 0x040fe200010e06db */
[C---:B---3--:R-:W-:Y:S04]  /*13620*/  HMMA.16816.F32.BF16 R12, R160.reuse, R136, R12 ;  /* 0x00000088a00c723c */ /* 0x048fe8000004180c */
[----:B------:R-:W-:Y:S02]  /*13630*/  @P0 IADD3.X R155, R153, UR7, RZ, P1, !PT ;  /* 0x00000007999b0c10 */ /* 0x000fe40008ffe4ff */
[----:B------:R-:W-:Y:S02]  /*13640*/  @P0 IADD3 R154, P1, R165, R204, RZ ;  /* 0x000000cca59a0210 */ /* 0x000fe40007f3e0ff */
[C---:B------:R-:W-:Y:S01]  /*13650*/  HMMA.16816.F32.BF16 R16, R160.reuse, R138, R16 ;  /* 0x0000008aa010723c */ /* 0x040fe20000041810 */
[----:B------:R-:W2:Y:S01]  /*13660*/  LDSM.16.M88.4 R136, [R184+0x5800] ;  /* 0x00580000b888783b */ /* 0x000ea20000000200 */
[----:B------:R-:W-:Y:S04]  /*13670*/  DEPBAR.LE SB0, 0x0 ;  /* 0x000080000000791a */ /* 0x000fe80000000000 */
[----:B------:R-:W-:Y:S01]  /*13680*/  BAR.SYNC.DEFER_BLOCKING 0x0 ;  /* 0x0000000000007b1d */ /* 0x000fe20000010000 */
[----:B------:R-:W-:Y:S01]  /*13690*/  @P0 LEA R166, P2, R164, c[0x0][0x1c8], 0x1 ;  /* 0x00007200a4a60a11 */ /* 0x000fe200078408ff */
[----:B------:R-:W-:Y:S01]  /*136a0*/  @P0 IMAD.X R153, R155, 0x1, R211, P1 ;  /* 0x000000019b990824 */ /* 0x000fe200008e06d3 */
[----:B------:R-:W-:Y:S01]  /*136b0*/  @P0 LEA R152, P1, R154, c[0x0][0x1c8], 0x1 ;  /* 0x000072009a980a11 */ /* 0x000fe200078208ff */
[C---:B-1----:R-:W-:Y:S05]  /*136c0*/  HMMA.16816.F32.BF16 R20, R160.reuse, R132, R20 ;  /* 0x00000084a014723c */ /* 0x042fea0000041814 */
[----:B------:R-:W-:Y:S02]  /*136d0*/  @P0 LEA.HI.X R167, R164, c[0x0][0x1cc], R167, 0x1, P2 ;  /* 0x00007300a4a70a11 */ /* 0x000fe400010f0ca7 */
[----:B------:R-:W-:Y:S01]  /*136e0*/  @P0 LEA.HI.X R153, R154, c[0x0][0x1cc], R153, 0x1, P1 ;  /* 0x000073009a990a11 */ /* 0x000fe200008f0c99 */
[C---:B------:R-:W-:Y:S04]  /*136f0*/  HMMA.16816.F32.BF16 R24, R160.reuse, R134, R24 ;  /* 0x00000086a018723c */ /* 0x040fe80000041818 */
[C---:B------:R-:W-:Y:S02]  /*13700*/  @P0 IADD3 R0, P2, R165.reuse, R214, RZ ;  /* 0x000000d6a5000210 */ /* 0x040fe40007f5e0ff */
[----:B------:R-:W-:Y:S02]  /*13710*/  @P0 IADD3 R165, P1, R165, R213, RZ ;  /* 0x000000d5a5a50210 */ /* 0x000fe40007f3e0ff */
[C---:B------:R-:W-:Y:S01]  /*13720*/  @P0 LEA R168, P3, R0.reuse, c[0x0][0x1c8], 0x1 ;  /* 0x0000720000a80a11 */ /* 0x040fe200078608ff */
[----:B------:R-:W-:Y:S01]  /*13730*/  @P0 IMAD.X R169, R155, 0x1, R220, P2 ;  /* 0x000000019ba90824 */ /* 0x000fe200010e06dc */
[----:B------:R-:W-:Y:S01]  /*13740*/  @!PT LDS RZ, [RZ] ;  /* 0x00000000fffff984 */ /* 0x000fe20000000800 */
[----:B------:R-:W-:Y:S01]  /*13750*/  @!PT LDS RZ, [RZ] ;  /* 0x00000000fffff984 */ /* 0x000fe20000000800 */
[----:B------:R-:W-:Y:S01]  /*13760*/  @!PT LDS RZ, [RZ] ;  /* 0x00000000fffff984 */ /* 0x000fe20000000800 */
[----:B------:R1:W-:Y:S02]  /*13770*/  @P0 LDGSTS.E.BYPASS.LTC128B.128 [R202+0x6100], [R156.64], !P5 ;  /* 0x061000009cca0fae */ /* 0x0003e4000e901d5c */
[----:B------:R-:W-:Y:S01]  /*13780*/  @P0 LEA R154, P2, R165, c[0x0][0x1c8], 0x1 ;  /* 0x00007200a59a0a11 */ /* 0x000fe200078408ff */
[----:B------:R-:W-:Y:S01]  /*13790*/  @P0 IMAD.X R164, R155, 0x1, R219, P1 ;  /* 0x000000019ba40824 */ /* 0x000fe200008e06db */
[----:B------:R-:W-:Y:S01]  /*137a0*/  @P0 LEA.HI.X R169, R0, c[0x0][0x1cc], R169, 0x1, P3 ;  /* 0x0000730000a90a11 */ /* 0x000fe200018f0ca9 */
[----:B------:R-:W-:Y:S01]  /*137b0*/  IMAD.MOV.U32 R0, RZ, RZ, R203 ;  /* 0x000000ffff007224 */ /* 0x000fe200078e00cb */
[----:B------:R3:W-:Y:S01]  /*137c0*/  @P0 LDGSTS.E.BYPASS.LTC128B.128 [R202+0x8100], [R158.64], !P6 ;  /* 0x081000009eca0fae */ /* 0x0007e2000f101d5c */
[----:B------:R-:W-:Y:S02]  /*137d0*/  PLOP3.LUT P1, PT, PT, PT, UP3, 0x80, 0x0 ;  /* 0x000000000000781c */ /* 0x000fe40003f2f038 */
[----:B------:R-:W-:Y:S02]  /*137e0*/  @P0 LEA.HI.X R155, R165, c[0x0][0x1cc], R164, 0x1, P2 ;  /* 0x00007300a59b0a11 */ /* 0x000fe400010f0ca4 */
[----:B------:R4:W-:Y:S01]  /*137f0*/  @P0 LDGSTS.E.BYPASS.LTC128B.128 [R202+0xa100], [R166.64], !P4 ;  /* 0x0a100000a6ca0fae */ /* 0x0009e2000e101d5c */
[C---:B--2---:R-:W-:Y:S04]  /*13800*/  HMMA.16816.F32.BF16 R28, R160.reuse, R136, R28 ;  /* 0x00000088a01c723c */ /* 0x044fe8000004181c */
[----:B------:R2:W-:Y:S04]  /*13810*/  @P0 LDGSTS.E.BYPASS.LTC128B.128 [R202+0x7100], [R152.64], !P5 ;  /* 0x0710000098ca0fae */ /* 0x0005e8000e901d5c */
[----:B------:R-:W-:Y:S01]  /*13820*/  @P1 IMAD.MOV.U32 R0, RZ, RZ, R217 ;  /* 0x000000ffff001224 */ /* 0x000fe200078e00d9 */
[----:B------:R4:W-:Y:S01]  /*13830*/  @P0 LDGSTS.E.BYPASS.LTC128B.128 [R202+0x9100], [R168.64], !P6 ;  /* 0x09100000a8ca0fae */ /* 0x0009e2000f101d5c */
[----:B------:R-:W-:Y:S04]  /*13840*/  HMMA.16816.F32.BF16 R32, R160, R138, R32 ;  /* 0x0000008aa020723c */ /* 0x000fe80000041820 */
[----:B------:R5:W-:Y:S01]  /*13850*/  @P0 LDGSTS.E.BYPASS.LTC128B.128 [R202+0xb100], [R154.64], !P4 ;  /* 0x0b1000009aca0fae */ /* 0x000be2000e101d5c */
[----:B------:R-:W-:Y:S01]  /*13860*/  PLOP3.LUT P0, PT, PT, PT, UP2, 0x40, 0x0 ;  /* 0x000000000000781c */ /* 0x000fe20003f0e828 */
[----:B-1----:R-:W-:Y:S02]  /*13870*/  IMAD.U32 R156, RZ, RZ, UR23 ;  /* 0x00000017ff9c7e24 */ /* 0x002fe4000f8e00ff */
[----:B------:R-:W-:Y:S01]  /*13880*/  IMAD.SHL.U32 R161, R224, 0x40, RZ ;  /* 0x00000040e0a17824 */ /* 0x000fe200078e00ff */
[----:B------:R-:W3:Y:S04]  /*13890*/  SHFL.IDX PT, R164, R0, RZ, 0x1c1f ;  /* 0x001c1fff00a47589 */ /* 0x000ee800000e0000 */
[----:B------:R-:W-:Y:S01]  /*138a0*/  IADD3 R157, -R208, 0x1, -R161 ;  /* 0x00000001d09d7810 */ /* 0x000fe20007ffe9a1 */
[----:B------:R-:W0:Y:S03]  /*138b0*/  LDGDEPBAR ;  /* 0x00000000000079af */ /* 0x000e260000000000 */
[----:B------:R-:W-:Y:S04]  /*138c0*/  IADD3 R156, -R156, UR12, R157 ;  /* 0x0000000c9c9c7c10 */ /* 0x000fe8000fffe19d */
[C---:B------:R-:W-:Y:S02]  /*138d0*/  IADD3 R157, R156.reuse, c[0x0][0x328], RZ ;  /* 0x0000ca009c9d7a10 */ /* 0x040fe40007ffe0ff */
[----:B--2---:R-:W-:Y:S03]  /*138e0*/  IADD3 R153, R156, UR4, RZ ;  /* 0x000000049c997c10 */ /* 0x004fe6000fffe0ff */
[--C-:B---3--:R-:W-:Y:S02]  /*138f0*/  IMAD.IADD R159, R157, 0x1, R164.reuse ;  /* 0x000000019d9f7824 */ /* 0x108fe400078e02a4 */
[----:B-----5:R-:W-:Y:S01]  /*13900*/  IMAD.IADD R155, R153, 0x1, R164 ;  /* 0x00000001999b7824 */ /* 0x020fe200078e02a4 */
[----:B------:R-:W-:-:S05]  /*13910*/  @P0 BRA `(.L_x_1728) ;  /* 0x0000019000000947 */ /* 0x000fca0003800000 */
[----:B----4-:R-:W-:Y:S01]  /*13920*/  IMAD.U32 R133, RZ, RZ, UR23 ;  /* 0x00000017ff857e24 */ /* 0x010fe2000f8e00ff */
        /* <DEDUP_REMOVED lines=13> */
.L_x_1730:
[----:B------:R-:W-:Y:S04]  /*13a00*/  MOV R132, c[0x0][0x32c] ;  /* 0x0000cb0000847a02 */ /* 0x000fe80000000f00 */
[----:B------:R-:W-:Y:S11]  /*13a10*/  ISETP.NE.AND P0, PT, R132, 0x1, PT ;  /* 0x000000018400780c */ /* 0x000ff60003f05270 */
[----:B------:R-:W-:Y:S02]  /*13a20*/  @!UPT UIADD3 URZ, URZ, URZ, URZ ;  /* 0x0000003f3f3ff290 */ /* 0x000fe4000fffe03f */
[----:B------:R-:W-:Y:S05]  /*13a30*/  @P0 IMAD.HI.U32 R132, R164, c[0x0][0x330], RZ ;  /* 0x0000cc00a4840a27 */ /* 0x000fea00078e00ff */
[----:B------:R-:W-:Y:S02]  /*13a40*/  @P0 SHF.R.U32.HI R164, RZ, c[0x0][0x334], R132 ;  /* 0x0000cd00ffa40a19 */ /* 0x000fe40000011684 */
.L_x_1731:
[----:B------:R-:W-:Y:S05]  /*13a50*/  BSYNC B0 ;  /* 0x0000000000007941 */ /* 0x000fea0003800000 */
.L_x_1729:
[----:B------:R-:W-:Y:S04]  /*13a60*/  IMAD R133, R164, c[0x0][0x32c], -R161 ;  /* 0x0000cb00a4857a24 */ /* 0x000fe800078e0aa1 */
[----:B------:R-:W-:Y:S05]  /*13a70*/  IMAD.IADD R134, R133, 0x1, -R208 ;  /* 0x0000000185867824 */ /* 0x000fea00078e0ad0 */
[----:B------:R-:W-:Y:S02]  /*13a80*/  IADD3 R132, R134, c[0x0][0x32c], RZ ;  /* 0x0000cb0086847a10 */ /* 0x000fe40007ffe0ff */
[----:B------:R-:W-:Y:S02]  /*13a90*/  IMNMX R155, R155, R134, !PT ;  /* 0x000000869b9b7217 */ /* 0x000fe40007800200 */
[----:B------:R-:W-:Y:S02]  /*13aa0*/  IMNMX R159, R159, R132, PT ;  /* 0x000000849f9f7217 */ /* 0x000fe40003800200 */
.L_x_1728:
[----:B----4-:R-:W-:Y:S04]  /*13ab0*/  ISETP.GT.AND P1, PT, R224, -0x1, PT ;  /* 0xffffffffe000780c */ /* 0x010fe80003f24270 */
[C---:B------:R-:W-:Y:S02]  /*13ac0*/  ISETP.GT.AND P0, PT, R155.reuse, RZ, P1 ;  /* 0x000000ff9b00720c */ /* 0x040fe40000f04270 */
[----:B------:R-:W-:Y:S02]  /*13ad0*/  ISETP.GT.AND P2, PT, R155, 0x8, P1 ;  /* 0x000000089b00780c */ /* 0x000fe40000f44270 */
[----:B------:R-:W-:Y:S02]  /*13ae0*/  ISETP.LT.OR P0, PT, R159, 0x1, P0 ;  /* 0x000000019f00780c */ /* 0x000fe40000701670 */
        /* <DEDUP_REMOVED lines=41> */
[C---:B------:R-:W-:Y:S02]  /*13d80*/  ISETP.LT.OR P3, PT, R159.reuse, 0x39, P2 ;  /* 0x000000399f00780c */ /* 0x040fe40001761670 */
[----:B------:R-:W-:Y:S02]  /*13d90*/  ISETP.LT.OR P2, PT, R159, 0x3a, P0 ;  /* 0x0000003a9f00780c */ /* 0x000fe40000741670 */
[----:B------:R-:W-:Y:S02]  /*13da0*/  PLOP3.LUT P0, PT, PT, PT, UP2, 0x40, 0x0 ;  /* 0x000000000000781c */ /* 0x000fe40003f0e828 */
[----:B------:R-:W-:Y:S02]  /*13db0*/  ISETP.GT.AND P4, PT, R155, 0x31, P1 ;  /* 0x000000319b00780c */ /* 0x000fe40000f84270 */
[----:B------:R-:W-:Y:S02]  /*13dc0*/  FSEL R148, R32, -INF , !P3 ;  /* 0xff80000020947808 */ /* 0x000fe40005800000 */
[----:B------:R-:W-:Y:S02]  /*13dd0*/  ISETP.LT.OR P4, PT, R159, 0x32, P4 ;  /* 0x000000329f00780c */ /* 0x000fe40002781670 */
[----:B------:R-:W-:Y:S02]  /*13de0*/  FSEL R146, R33, -INF , !P2 ;  /* 0xff80000021927808 */ /* 0x000fe40005000000 */
[----:B------:R-:W-:Y:S03]  /*13df0*/  FSEL R150, R29, -INF , !P4 ;  /* 0xff8000001d967808 */ /* 0x000fe60006000000 */
        /* <DEDUP_REMOVED lines=15> */
.L_x_1734:
[----:B------:R-:W-:Y:S04]  /*13ef0*/  MOV R4, c[0x0][0x32c] ;  /* 0x0000cb0000047a02 */ /* 0x000fe80000000f00 */
[----:B------:R-:W-:Y:S11]  /*13f00*/  ISETP.NE.AND P0, PT, R4, 0x1, PT ;  /* 0x000000010400780c */ /* 0x000ff60003f05270 */
[----:B------:R-:W-:Y:S02]  /*13f10*/  @!UPT UIADD3 URZ, URZ, URZ, URZ ;  /* 0x0000003f3f3ff290 */ /* 0x000fe4000fffe03f */
[----:B------:R-:W-:Y:S05]  /*13f20*/  @P0 IMAD.HI.U32 R4, R12, c[0x0][0x330], RZ ;  /* 0x0000cc000c040a27 */ /* 0x000fea00078e00ff */
[----:B------:R-:W-:Y:S02]  /*13f30*/  @P0 SHF.R.U32.HI R12, RZ, c[0x0][0x334], R4 ;  /* 0x0000cd00ff0c0a19 */ /* 0x000fe40000011604 */
.L_x_1735:
[----:B------:R-:W-:Y:S05]  /*13f40*/  BSYNC B0 ;  /* 0x0000000000007941 */ /* 0x000fea0003800000 */
.L_x_1733:
[----:B------:R-:W-:Y:S04]  /*13f50*/  IMAD R161, R12, c[0x0][0x32c], -R161 ;  /* 0x0000cb000ca17a24 */ /* 0x000fe800078e0aa1 */
[----:B------:R-:W-:Y:S05]  /*13f60*/  IMAD.IADD R4, R161, 0x1, -R208 ;  /* 0x00000001a1047824 */ /* 0x000fea00078e0ad0 */
[----:B------:R-:W-:Y:S02]  /*13f70*/  IADD3 R5, R4, c[0x0][0x32c], RZ ;  /* 0x0000cb0004057a10 */ /* 0x000fe40007ffe0ff */
[----:B------:R-:W-:Y:S02]  /*13f80*/  IMNMX R153, R153, R4, !PT ;  /* 0x0000000499997217 */ /* 0x000fe40007800200 */
[----:B------:R-:W-:Y:S02]  /*13f90*/  IMNMX R0, R0, R5, PT ;  /* 0x0000000500007217 */ /* 0x000fe40003800200 */
.L_x_1732:
[----:B------:R-:W-:Y:S02]  /*13fa0*/  FMNMX.FTZ R5, R138, R3, !PT ;  /* 0x000000038a057209 */ /* 0x000fe40007810000 */
[C---:B------:R-:W-:Y:S02]  /*13fb0*/  ISETP.GT.AND P2, PT, R153.reuse, RZ, P1 ;  /* 0x000000ff9900720c */ /* 0x040fe40000f44270 */
[----:B------:R-:W-:Y:S02]  /*13fc0*/  FMNMX.FTZ R5, R136, R5, !PT ;  /* 0x0000000588057209 */ /* 0x000fe40007810000 */
[----:B------:R-:W-:Y:S02]  /*13fd0*/  ISETP.LT.OR P2, PT, R0, 0x1, P2 ;  /* 0x000000010000780c */ /* 0x000fe40001741670 */
        /* <DEDUP_REMOVED lines=35> */
[C---:B------:R-:W-:Y:S02]  /*14210*/  ISETP.LT.OR P0, PT, R0.reuse, 0x1a, P0 ;  /* 0x0000001a0000780c */ /* 0x040fe40000701670 */
        /* <DEDUP_REMOVED lines=14> */
[----:B------:R-:W-:Y:S01]  /*14300*/  ISETP.LT.OR P2, PT, R0, 0x29, P4 ;  /* 0x000000290000780c */ /* 0x000fe20002741670 */
[----:B------:R-:W-:Y:S01]  /*14310*/  LDSM.16.MT88.4 R20, [R190+0x100] ;  /* 0x00010000be14783b */ /* 0x000fe20000004200 */
[----:B------:R-:W-:Y:S02]  /*14320*/  FMNMX.FTZ R10, R175, R10, !PT ;  /* 0x0000000aaf0a7209 */ /* 0x000fe40007810000 */
[----:B------:R-:W-:Y:S02]  /*14330*/  ISETP.GT.AND P0, PT, R153, 0x29, P1 ;  /* 0x000000299900780c */ /* 0x000fe40000f04270 */
[----:B------:R-:W-:Y:S02]  /*14340*/  FMNMX.FTZ R5, R146, R7, !PT ;  /* 0x0000000792057209 */ /* 0x000fe40007810000 */
[----:B------:R-:W-:Y:S02]  /*14350*/  FSEL R157, R26, -INF , !P2 ;  /* 0xff8000001a9d7808 */ /* 0x000fe40005000000 */
[----:B------:R-:W-:Y:S01]  /*14360*/  FMNMX.FTZ R10, R159, R10, !PT ;  /* 0x0000000a9f0a7209 */ /* 0x000fe20007810000 */
[----:B------:R-:W1:Y:S01]  /*14370*/  SHFL.BFLY PT, R4, R5, 0x2, 0x1f ;  /* 0x0c401f0005047f89 */ /* 0x000e6200000e0000 */
        /* <DEDUP_REMOVED lines=13> */
[----:B------:R-:W-:Y:S02]  /*14450*/  ISETP.GT.AND P0, PT, R153, 0x39, P1 ;  /* 0x000000399900780c */ /* 0x000fe40000f04270 */
[C---:B------:R-:W-:Y:S02]  /*14460*/  ISETP.LT.OR P1, PT, R0.reuse, 0x39, P4 ;  /* 0x000000390000780c */ /* 0x040fe40002721670 */
[----:B------:R-:W-:Y:S02]  /*14470*/  ISETP.LT.OR P0, PT, R0, 0x3a, P0 ;  /* 0x0000003a0000780c */ /* 0x000fe40000701670 */
[----:B------:R-:W-:Y:S02]  /*14480*/  FSEL R145, R34, -INF , !P1 ;  /* 0xff80000022917808 */ /* 0x000fe40004800000 */
[----:B------:R-:W-:Y:S02]  /*14490*/  FMNMX.FTZ R0, R147, R10, !PT ;  /* 0x0000000a93007209 */ /* 0x000fe40007810000 */
[----:B------:R-:W-:Y:S02]  /*144a0*/  FSEL R133, R35, -INF , !P0 ;  /* 0xff80000023857808 */ /* 0x000fe40004000000 */
[----:B------:R-:W-:Y:S04]  /*144b0*/  FMNMX.FTZ R0, R145, R0, !PT ;  /* 0x0000000091007209 */ /* 0x000fe80007810000 */
[----:B------:R-:W-:Y:S02]  /*144c0*/  FMNMX.FTZ R7, R133, R0, !PT ;  /* 0x0000000085077209 */ /* 0x000fe40007810000 */
[----:B-1----:R-:W-:Y:S03]  /*144d0*/  FMNMX.FTZ R6, R5, R4, !PT ;  /* 0x0000000405067209 */ /* 0x002fe60007810000 */
[----:B------:R-:W1:Y:S08]  /*144e0*/  SHFL.BFLY PT, R4, R7, 0x2, 0x1f ;  /* 0x0c401f0007047f89 */ /* 0x000e7000000e0000 */
[----:B------:R-:W2:Y:S01]  /*144f0*/  SHFL.BFLY PT, R15, R6, 0x1, 0x1f ;  /* 0x0c201f00060f7f89 */ /* 0x000ea200000e0000 */
[----:B-1----:R-:W-:Y:S07]  /*14500*/  FMNMX.FTZ R5, R7, R4, !PT ;  /* 0x0000000407057209 */ /* 0x002fee0007810000 */
        /* <DEDUP_REMOVED lines=8> */
[--C-:B------:R-:W-:Y:S02]  /*14590*/  FFMA.FTZ R135, R136, c[0x0][0x2d0], -R153.reuse ;  /* 0x0000b40088877a23 */ /* 0x100fe40000010899 */
[--C-:B------:R-:W-:Y:S01]  /*145a0*/  FFMA.FTZ R134, R134, c[0x0][0x2d0], -R153.reuse ;  /* 0x0000b40086867a23 */ /* 0x100fe20000010899 */
[----:B-1----:R-:W-:Y:S01]  /*145b0*/  FMNMX.FTZ R132, R5, R132, !PT ;  /* 0x0000008405847209 */ /* 0x002fe20007810000 */
[--C-:B------:R-:W-:Y:S01]  /*145c0*/  FFMA.FTZ R161, R8, c[0x0][0x2d0], -R153.reuse ;  /* 0x0000b40008a17a23 */ /* 0x100fe20000010899 */
[----:B------:R-:W-:Y:S01]  /*145d0*/  MUFU.EX2 R160, R160 ;  /* 0x000000a000a07308 */ /* 0x000fe20000000800 */
[----:B------:R-:W-:Y:S01]  /*145e0*/  FMUL.FTZ R6, R3, c[0x0][0x2d0] ;  /* 0x0000b40003067a20 */ /* 0x000fe20000410000 */
[C---:B------:R-:W-:Y:S01]  /*145f0*/  FSETP.NEU.FTZ.AND P0, PT, R132.reuse, -INF , PT ;  /* 0xff8000008400780b */ /* 0x040fe20003f1d000 */
[----:B------:R-:W-:Y:S02]  /*14600*/  FMUL.FTZ R144, R132, c[0x0][0x2d0] ;  /* 0x0000b40084907a20 */ /* 0x000fe40000410000 */
[--C-:B------:R-:W-:Y:S01]  /*14610*/  FFMA.FTZ R169, R140, c[0x0][0x2d0], -R153.reuse ;  /* 0x0000b4008ca97a23 */ /* 0x100fe20000010899 */
[----:B------:R-:W-:Y:S01]  /*14620*/  FSEL R5, R132, RZ, P0 ;  /* 0x000000ff84057208 */ /* 0x000fe20000000000 */
[--C-:B------:R-:W-:Y:S01]  /*14630*/  FFMA.FTZ R174, R158, c[0x0][0x2d0], -R153.reuse ;  /* 0x0000b4009eae7a23 */ /* 0x100fe20000010899 */
[----:B------:R-:W-:Y:S01]  /*14640*/  FSEL R144, R144, RZ, P0 ;  /* 0x000000ff90907208 */ /* 0x000fe20000000000 */
[--C-:B------:R-:W-:Y:S01]  /*14650*/  FFMA.FTZ R225, R156, c[0x0][0x2d0], -R153.reuse ;  /* 0x0000b4009ce17a23 */ /* 0x100fe20000010899 */
[----:B------:R-:W1:Y:S01]  /*14660*/  MUFU.EX2 R135, R135 ;  /* 0x0000008700877308 */ /* 0x000e620000000800 */
[----:B------:R-:W-:Y:S01]  /*14670*/  FADD.FTZ R5, -R5, R2 ;  /* 0x0000000205057221 */ /* 0x000fe20000010100 */
[----:B------:R-:W-:Y:S01]  /*14680*/  ISETP.GT.AND P0, PT, R224, UR5, PT ;  /* 0x00000005e0007c0c */ /* 0x000fe2000bf04270 */
[--C-:B------:R-:W-:Y:S02]  /*14690*/  FFMA.FTZ R164, R13, c[0x0][0x2d0], -R144.reuse ;  /* 0x0000b4000da47a23 */ /* 0x100fe40000010890 */
[----:B------:R-:W2:Y:S01]  /*146a0*/  LDSM.16.MT88.4 R12, [R195+0x100] ;  /* 0x00010000c30c783b */ /* 0x000ea20000004200 */
[--C-:B------:R-:W-:Y:S02]  /*146b0*/  FFMA.FTZ R165, R17, c[0x0][0x2d0], -R144.reuse ;  /* 0x0000b40011a57a23 */ /* 0x100fe40000010890 */
[--C-:B------:R-:W-:Y:S02]  /*146c0*/  FFMA.FTZ R163, R9, c[0x0][0x2d0], -R144.reuse ;  /* 0x0000b40009a37a23 */ /* 0x100fe40000010890 */
[--C-:B------:R-:W-:Y:S01]  /*146d0*/  FFMA.FTZ R162, R11, c[0x0][0x2d0], -R144.reuse ;  /* 0x0000b4000ba27a23 */ /* 0x100fe20000010890 */
[----:B------:R-:W-:Y:S01]  /*146e0*/  MUFU.EX2 R134, R134 ;  /* 0x0000008600867308 */ /* 0x000fe20000000800 */
[----:B------:R-:W-:Y:S02]  /*146f0*/  FMUL.FTZ R2, R5, c[0x0][0x2d0] ;  /* 0x0000b40005027a20 */ /* 0x000fe40000410000 */
[--C-:B------:R-:W-:Y:S02]  /*14700*/  FFMA.FTZ R172, R143, c[0x0][0x2d0], -R144.reuse ;  /* 0x0000b4008fac7a23 */ /* 0x100fe40000010890 */
[--C-:B------:R-:W-:Y:S02]  /*14710*/  FFMA.FTZ R226, R154, c[0x0][0x2d0], -R153.reuse ;  /* 0x0000b4009ae27a23 */ /* 0x100fe40000010899 */
[--C-:B------:R-:W-:Y:S02]  /*14720*/  FFMA.FTZ R227, R152, c[0x0][0x2d0], -R153.reuse ;  /* 0x0000b40098e37a23 */ /* 0x100fe40000010899 */
[--C-:B------:R-:W-:Y:S01]  /*14730*/  FFMA.FTZ R228, R159, c[0x0][0x2d0], -R144.reuse ;  /* 0x0000b4009fe47a23 */ /* 0x100fe20000010890 */
[----:B------:R-:W3:Y:S01]  /*14740*/  MUFU.EX2 R161, R161 ;  /* 0x000000a100a17308 */ /* 0x000ee20000000800 */
[--C-:B------:R-:W-:Y:S01]  /*14750*/  FFMA.FTZ R229, R157, c[0x0][0x2d0], -R144.reuse ;  /* 0x0000b4009de57a23 */ /* 0x100fe20000010890 */
[----:B-1----:R-:W-:Y:S01]  /*14760*/  F2FP.BF16.PACK_AB R136, R135, R160 ;  /* 0x000000a08788723e */ /* 0x002fe200000010ff */
[----:B------:R-:W-:Y:S01]  /*14770*/  LDSM.16.MT88.4 R156, [R195+0x5900] ;  /* 0x00590000c39c783b */ /* 0x000fe20000004200 */
[--C-:B------:R-:W-:Y:S02]  /*14780*/  FFMA.FTZ R230, R155, c[0x0][0x2d0], -R144.reuse ;  /* 0x0000b4009be67a23 */ /* 0x100fe40000010890 */
[--C-:B------:R-:W-:Y:S02]  /*14790*/  FFMA.FTZ R231, R151, c[0x0][0x2d0], -R153.reuse ;  /* 0x0000b40097e77a23 */ /* 0x100fe40000010899 */
[--C-:B------:R-:W-:Y:S02]  /*147a0*/  FFMA.FTZ R232, R150, c[0x0][0x2d0], -R153.reuse ;  /* 0x0000b40096e87a23 */ /* 0x100fe40000010899 */
[----:B------:R-:W1:Y:S01]  /*147b0*/  MUFU.EX2 R3, R6 ;  /* 0x0000000600037308 */ /* 0x000e620000000800 */
[--C-:B------:R-:W-:Y:S02]  /*147c0*/  FFMA.FTZ R233, R148, c[0x0][0x2d0], -R153.reuse ;  /* 0x0000b40094e97a23 */ /* 0x100fe40000010899 */
[--C-:B------:R-:W-:Y:S02]  /*147d0*/  FFMA.FTZ R235, R149, c[0x0][0x2d0], -R144.reuse ;  /* 0x0000b40095eb7a23 */ /* 0x100fe40000010890 */
[----:B------:R-:W-:Y:S01]  /*147e0*/  LDSM.16.MT88.4 R148, [R189+0x3900] ;  /* 0x00390000bd94783b */ /* 0x000fe20000004200 */
[--C-:B------:R-:W-:Y:S02]  /*147f0*/  FFMA.FTZ R236, R147, c[0x0][0x2d0], -R144.reuse ;  /* 0x0000b40093ec7a23 */ /* 0x100fe40000010890 */
[--C-:B------:R-:W-:Y:S02]  /*14800*/  FFMA.FTZ R237, R145, c[0x0][0x2d0], -R144.reuse ;  /* 0x0000b40091ed7a23 */ /* 0x100fe40000010890 */
[----:B------:R-:W-:Y:S01]  /*14810*/  MUFU.EX2 R165, R165 ;  /* 0x000000a500a57308 */ /* 0x000fe20000000800 */
[--C-:B------:R-:W-:Y:S02]  /*14820*/  FFMA.FTZ R166, R166, c[0x0][0x2d0], -R153.reuse ;  /* 0x0000b400a6a67a23 */ /* 0x100fe40000010899 */
[--C-:B------:R-:W-:Y:S01]  /*14830*/  FFMA.FTZ R167, R168, c[0x0][0x2d0], -R153.reuse ;  /* 0x0000b400a8a77a23 */ /* 0x100fe20000010899 */
[----:B---3--:R-:W-:Y:S01]  /*14840*/  F2FP.BF16.PACK_AB R138, R161, R134 ;  /* 0x00000086a18a723e */ /* 0x008fe200000010ff */
[--C-:B------:R-:W-:Y:S02]  /*14850*/  FFMA.FTZ R168, R142, c[0x0][0x2d0], -R153.reuse ;  /* 0x0000b4008ea87a23 */ /* 0x100fe40000010899 */
[----:B------:R-:W-:Y:S02]  /*14860*/  FFMA.FTZ R153, R146, c[0x0][0x2d0], -R153 ;  /* 0x0000b40092997a23 */ /* 0x000fe40000010899 */
[--C-:B------:R-:W-:Y:S01]  /*14870*/  FFMA.FTZ R170, R173, c[0x0][0x2d0], -R144.reuse ;  /* 0x0000b400adaa7a23 */ /* 0x100fe20000010890 */
[----:B------:R-:W3:Y:S01]  /*14880*/  MUFU.EX2 R164, R164 ;  /* 0x000000a400a47308 */ /* 0x000ee20000000800 */
[--C-:B------:R-:W-:Y:S02]  /*14890*/  FFMA.FTZ R173, R141, c[0x0][0x2d0], -R144.reuse ;  /* 0x0000b4008dad7a23 */ /* 0x100fe40000010890 */
[----:B------:R-:W-:Y:S01]  /*148a0*/  LDSM.16.MT88.4 R140, [R189+0x2900] ;  /* 0x00290000bd8c783b */ /* 0x000fe20000004200 */
[C---:B-1----:R-:W-:Y:S02]  /*148b0*/  FMUL.FTZ R4, R3.reuse, R128 ;  /* 0x0000008003047220 */ /* 0x042fe40000410000 */
        /* <DEDUP_REMOVED lines=8> */
[----:B------:R-:W1:Y:S01]  /*14940*/  MUFU.EX2 R162, R162 ;  /* 0x000000a200a27308 */ /* 0x000e620000000800 */
[C---:B------:R-:W-:Y:S02]  /*14950*/  FMUL.FTZ R32, R3.reuse, R120 ;  /* 0x0000007803207220 */ /* 0x040fe40000410000 */
[C---:B------:R-:W-:Y:S01]  /*14960*/  FMUL.FTZ R33, R3.reuse, R121 ;  /* 0x0000007903217220 */ /* 0x040fe20000410000 */
[----:B---3--:R-:W-:Y:S01]  /*14970*/  F2FP.BF16.PACK_AB R137, R164, R165 ;  /* 0x000000a5a489723e */ /* 0x008fe200000010ff */
        /* <DEDUP_REMOVED lines=12> */
[----:B-1----:R-:W-:Y:S01]  /*14a40*/  F2FP.BF16.PACK_AB R139, R162, R163 ;  /* 0x000000a3a28b723e */ /* 0x002fe200000010ff */
        /* <DEDUP_REMOVED lines=10> */
[----:B------:R-:W1:Y:S01]  /*14af0*/  MUFU.EX2 R167, R167 ;  /* 0x000000a700a77308 */ /* 0x000e620000000800 */
[C---:B------:R-:W-:Y:S02]  /*14b00*/  FMUL.FTZ R11, R2.reuse, R127 ;  /* 0x0000007f020b7220 */ /* 0x040fe40000410000 */
[C---:B--2---:R-:W-:Y:S03]  /*14b10*/  HMMA.16816.F32.BF16 R4, R136.reuse, R12, R4 ;  /* 0x0000000c8804723c */ /* 0x044fe60000041804 */
        /* <DEDUP_REMOVED lines=96> */
[----:B------:R-:W-:Y:S02]  /*15120*/  FMUL.FTZ R85, R3, R85 ;  /* 0x0000005503557220 */ /* 0x000fe40000410000 */
[C---:B------:R-:W-:Y:S01]  /*15130*/  HMMA.16816.F32.BF16 R72, R136.reuse, R110, R72 ;  /* 0x0000006e8848723c */ /* 0x040fe20000041848 */
[----:B------:R-:W4:Y:S01]  /*15140*/  LDSM.16.MT88.4 R108, [R188+0x4100] ;  /* 0x00410000bc6c783b */ /* 0x000f220000004200 */
[----:B------:R-:W-:Y:S02]  /*15150*/  MUFU.EX2 R235, R235 ;  /* 0x000000eb00eb7308 */ /* 0x000fe40000000800 */
[C---:B------:R-:W-:Y:S02]  /*15160*/  FMUL.FTZ R86, R2.reuse, R86 ;  /* 0x0000005602567220 */ /* 0x040fe40000410000 */
[C---:B------:R-:W-:Y:S02]  /*15170*/  FMUL.FTZ R87, R2.reuse, R87 ;  /* 0x0000005702577220 */ /* 0x040fe40000410000 */
[--C-:B------:R-:W-:Y:S01]  /*15180*/  FFMA.FTZ R171, R171, c[0x0][0x2d0], -R144.reuse ;  /* 0x0000b400abab7a23 */ /* 0x100fe20000010890 */
[C---:B---3--:R-:W-:Y:S03]  /*15190*/  HMMA.16816.F32.BF16 R76, R136.reuse, R100, R76 ;  /* 0x00000064884c723c */ /* 0x048fe6000004184c */
[C---:B------:R-:W-:Y:S01]  /*151a0*/  FMUL.FTZ R88, R3.reuse, R88 ;  /* 0x0000005803587220 */ /* 0x040fe20000410000 */
[----:B------:R-:W-:Y:S01]  /*151b0*/  MUFU.EX2 R236, R236 ;  /* 0x000000ec00ec7308 */ /* 0x000fe20000000800 */
[----:B------:R-:W-:Y:S02]  /*151c0*/  FMUL.FTZ R89, R3, R89 ;  /* 0x0000005903597220 */ /* 0x000fe40000410000 */
[C---:B------:R-:W-:Y:S01]  /*151d0*/  FMUL.FTZ R90, R2.reuse, R90 ;  /* 0x0000005a025a7220 */ /* 0x040fe20000410000 */
[C---:B------:R-:W-:Y:S04]  /*151e0*/  HMMA.16816.F32.BF16 R80, R136.reuse, R102, R80 ;  /* 0x000000668850723c */ /* 0x040fe80000041850 */
[C---:B------:R-:W-:Y:S01]  /*151f0*/  FMUL.FTZ R91, R2.reuse, R91 ;  /* 0x0000005b025b7220 */ /* 0x040fe20000410000 */
[----:B------:R-:W-:Y:S01]  /*15200*/  F2FP.BF16.PACK_AB R100, R167, R166 ;  /* 0x000000a6a764723e */ /* 0x000fe200000010ff */
[----:B------:R-:W-:Y:S01]  /*15210*/  FMUL.FTZ R92, R3, R92 ;  /* 0x0000005c035c7220 */ /* 0x000fe20000410000 */
[----:B--2---:R-:W-:Y:S01]  /*15220*/  F2FP.BF16.PACK_AB R102, R169, R168 ;  /* 0x000000a8a966723e */ /* 0x004fe200000010ff */
[C---:B-1----:R-:W-:Y:S01]  /*15230*/  HMMA.16816.F32.BF16 R84, R136.reuse, R104, R84 ;  /* 0x000000688854723c */ /* 0x042fe20000041854 */
[----:B------:R-:W1:Y:S03]  /*15240*/  MUFU.EX2 R171, R171 ;  /* 0x000000ab00ab7308 */ /* 0x000e660000000800 */
[----:B------:R-:W-:Y:S01]  /*15250*/  FMUL.FTZ R93, R3, R93 ;  /* 0x0000005d035d7220 */ /* 0x000fe20000410000 */
[----:B-----5:R-:W-:Y:S01]  /*15260*/  F2FP.BF16.PACK_AB R103, R173, R172 ;  /* 0x000000acad67723e */ /* 0x020fe200000010ff */
[C---:B------:R-:W-:Y:S02]  /*15270*/  FMUL.FTZ R94, R2.reuse, R94 ;  /* 0x0000005e025e7220 */ /* 0x040fe40000410000 */
[C---:B------:R-:W-:Y:S01]  /*15280*/  HMMA.16816.F32.BF16 R88, R136.reuse, R106, R88 ;  /* 0x0000006a8858723c */ /* 0x040fe20000041858 */
[----:B------:R-:W2:Y:S02]  /*15290*/  LDSM.16.MT88.4 R104, [R189+0x900] ;  /* 0x00090000bd68783b */ /* 0x000ea40000004200 */
[----:B------:R-:W-:Y:S01]  /*152a0*/  MUFU.EX2 R237, R237 ;  /* 0x000000ed00ed7308 */ /* 0x000fe20000000800 */
[C---:B------:R-:W-:Y:S02]  /*152b0*/  FMUL.FTZ R95, R2.reuse, R95 ;  /* 0x0000005f025f7220 */ /* 0x040fe40000410000 */
[C---:B------:R-:W-:Y:S02]  /*152c0*/  FMUL.FTZ R96, R3.reuse, R96 ;  /* 0x0000006003607220 */ /* 0x040fe40000410000 */
[----:B------:R-:W-:Y:S03]  /*152d0*/  FMUL.FTZ R97, R3, R97 ;  /* 0x0000006103617220 */ /* 0x000fe60000410000 */
[C---:B----4-:R-:W-:Y:S03]  /*152e0*/  HMMA.16816.F32.BF16 R92, R136.reuse, R108, R92 ;  /* 0x0000006c885c723c */ /* 0x050fe6000004185c */
[C---:B------:R-:W-:Y:S02]  /*152f0*/  FMUL.FTZ R98, R2.reuse, R98 ;  /* 0x0000006202627220 */ /* 0x040fe40000410000 */
[C---:B------:R-:W-:Y:S01]  /*15300*/  FMUL.FTZ R99, R2.reuse, R99 ;  /* 0x0000006302637220 */ /* 0x040fe20000410000 */
[----:B-1----:R-:W-:Y:S01]  /*15310*/  F2FP.BF16.PACK_AB R101, R171, R170 ;  /* 0x000000aaab65723e */ /* 0x002fe200000010ff */
        /* <DEDUP_REMOVED lines=134> */
[----:B------:R-:W-:Y:S01]  /*15b80*/  FADD.FTZ R2, R173, R2 ;  /* 0x00000002ad027221 */ /* 0x000fe20000010000 */
[----:B------:R-:W-:Y:S03]  /*15b90*/  IADD3 R173, R224, -0x1, RZ ;  /* 0xffffffffe0ad7810 */ /* 0x000fe60007ffe0ff */
[----:B------:R-:W-:Y:S01]  /*15ba0*/  FADD.FTZ R175, R175, R2 ;  /* 0x00000002afaf7221 */ /* 0x000fe20000010000 */
[----:B------:R-:W-:Y:S04]  /*15bb0*/  HMMA.16816.F32.BF16 R96, R136, R14, R96 ;  /* 0x0000000e8860723c */ /* 0x000fe80000041860 */
[----:B------:R-:W-:Y:S01]  /*15bc0*/  FADD.FTZ R228, R228, R175 ;  /* 0x000000afe4e47221 */ /* 0x000fe20000010000 */
[----:B------:R-:W-:Y:S02]  /*15bd0*/  MOV R224, R173 ;  /* 0x000000ad00e07202 */ /* 0x000fe40000000f00 */
[-C--:B------:R-:W-:Y:S01]  /*15be0*/  MOV R12, R132.reuse ;  /* 0x00000084000c7202 */ /* 0x080fe20000000f00 */
[----:B------:R-:W-:Y:S01]  /*15bf0*/  FADD.FTZ R229, R229, R228 ;  /* 0x000000e4e5e57221 */ /* 0x000fe20000010000 */
[----:B------:R-:W-:Y:S03]  /*15c00*/  MOV R2, R132 ;  /* 0x0000008400027202 */ /* 0x000fe60000000f00 */
[----:B------:R-:W-:Y:S04]  /*15c10*/  FADD.FTZ R230, R230, R229 ;  /* 0x000000e5e6e67221 */ /* 0x000fe80000010000 */
[----:B------:R-:W-:Y:S04]  /*15c20*/  FADD.FTZ R235, R235, R230 ;  /* 0x000000e6ebeb7221 */ /* 0x000fe80000010000 */
[----:B------:R-:W-:Y:S04]  /*15c30*/  FADD.FTZ R236, R236, R235 ;  /* 0x000000ebecec7221 */ /* 0x000fe80000010000 */
[----:B------:R-:W-:Y:S04]  /*15c40*/  FADD.FTZ R209, R237, R236 ;  /* 0x000000ecedd17221 */ /* 0x000fe80000010000 */
[----:B------:R-:W-:Y:S01]  /*15c50*/  FADD.FTZ R209, R238, R209 ;  /* 0x000000d1eed17221 */ /* 0x000fe20000010000 */
[----:B------:R-:W-:-:S05]  /*15c60*/  @P0 BRA `(.L_x_1736) ;  /* 0xffffcc2000000947 */ /* 0x000fca000383ffff */
.L_x_1727:
        /* <DEDUP_REMOVED lines=23> */
.L_x_1738:
[----:B------:R-:W-:Y:S02]  /*15de0*/  ULDC UR4, c[0x0][0x32c] ;  /* 0x0000cb0000047ab9 */ /* 0x000fe40000000800 */
[----:B------:R-:W-:-:S03]  /*15df0*/  UISETP.NE.AND UP0, UPT, UR4, 0x1, UPT ;  /* 0x000000010400788c */ /* 0x000fc6000bf05270 */
[----:B------:R-:W-:Y:S02]  /*15e00*/  ULDC.64 UR4, c[0x0][0x330] ;  /* 0x0000cc0000047ab9 */ /* 0x000fe40000000a00 */
[----:B------:R-:W-:-:S07]  /*15e10*/  UIMAD.WIDE.U32 UR16, UR10, UR4, URZ ;  /* 0x000000040a1072a5 */ /* 0x000fce000f8e003f */
[----:B------:R-:W-:Y:S02]  /*15e20*/  @UP0 UMOV UR13, UR17 ;  /* 0x00000011000d0c82 */ /* 0x000fe40008000000 */
[----:B------:R-:W-:Y:S02]  /*15e30*/  @UP0 USHF.R.U32.HI UR10, URZ, UR5, UR13 ;  /* 0x000000053f0a0299 */ /* 0x000fe4000801160d */
.L_x_1739:
[----:B------:R-:W-:Y:S02]  /*15e40*/  ULDC UR4, c[0x0][0x32c] ;  /* 0x0000cb0000047ab9 */ /* 0x000fe40000000800 */
[----:B------:R-:W-:-:S04]  /*15e50*/  UIMAD UR4, UR10, UR4, URZ ;  /* 0x000000040a0472a4 */ /* 0x000fc8000f8e023f */
[----:B------:R-:W-:-:S04]  /*15e60*/  UISETP.LT.AND UP0, UPT, UR9, UR4, UPT ;  /* 0x000000040900728c */ /* 0x000fc8000bf01270 */
[----:B------:R-:W-:-:S04]  /*15e70*/  USEL UR9, UR9, UR4, !UP0 ;  /* 0x0000000409097287 */ /* 0x000fc8000c000000 */
.L_x_1737:
        /* <DEDUP_REMOVED lines=25> */
.L_x_1741:
[----:B------:R-:W-:Y:S04]  /*16010*/  DEPBAR.LE SB0, 0x0 ;  /* 0x000080000000791a */ /* 0x000fe80000000000 */
[----:B------:R-:W-:Y:S01]  /*16020*/  BAR.SYNC.DEFER_BLOCKING 0x0 ;  /* 0x0000000000007b1d */ /* 0x000fe20000010000 */
[C---:B------:R-:W-:Y:S02]  /*16030*/  ISETP.LT.AND P0, PT, R222.reuse, UR8, PT ;  /* 0x00000008de007c0c */ /* 0x040fe4000bf01270 */
[----:B------:R-:W-:Y:S11]  /*16040*/  ISETP.NE.AND P4, PT, R199, RZ, PT ;  /* 0x000000ffc700720c */ /* 0x000ff60003f85270 */
[----:B------:R-:W-:Y:S01]  /*16050*/  @!P0 SHF.R.S32.HI R159, RZ, 0x1f, R222 ;  /* 0x0000001fff9f8819 */ /* 0x000fe200000114de */
[----:B------:R-:W-:Y:S04]  /*16060*/  @!P0 IMAD.WIDE.U32 R20, R222, c[0x0][0x208], RZ ;  /* 0x00008200de148a25 */ /* 0x000fe800078e00ff */
[----:B------:R-:W-:Y:S01]  /*16070*/  @!P0 IMAD R159, R159, c[0x0][0x208], RZ ;  /* 0x000082009f9f8a24 */ /* 0x000fe200078e02ff */
[----:B------:R-:W-:Y:S03]  /*16080*/  @!P0 SHF.L.U32 R29, R20, 0x6, RZ ;  /* 0x00000006141d8819 */ /* 0x000fe600000006ff */
[----:B------:R-:W-:Y:S01]  /*16090*/  @!P0 IMAD R159, R222, c[0x0][0x20c], R159 ;  /* 0x00008300de9f8a24 */ /* 0x000fe200078e029f */
[----:B------:R-:W-:Y:S01]  /*160a0*/  LDSM.16.M88.4 R32, [R198+0xc100] ;  /* 0x00c10000c620783b */ /* 0x000fe20000000200 */
[C---:B------:R-:W-:Y:S02]  /*160b0*/  @!P0 IADD3 R2, P1, R29.reuse, R215, RZ ;  /* 0x000000d71d028210 */ /* 0x040fe40007f3e0ff */
[----:B------:R-:W-:Y:S02]  /*160c0*/  @!P0 IADD3 R31, P2, R29, R200, RZ ;  /* 0x000000c81d1f8210 */ /* 0x000fe40007f5e0ff */
[----:B------:R-:W-:Y:S02]  /*160d0*/  @!P0 IADD3 R159, R21, R159, RZ ;  /* 0x0000009f159f8210 */ /* 0x000fe40007ffe0ff */
[----:B------:R-:W-:Y:S01]  /*160e0*/  @!P0 IADD3 R0, P3, R29, R214, RZ ;  /* 0x000000d61d008210 */ /* 0x000fe20007f7e0ff */
[----:B------:R-:W1:Y:S01]  /*160f0*/  LDSM.16.M88.4 R8, [R197+0x6100] ;  /* 0x00610000c508783b */ /* 0x000e620000000200 */
[----:B------:R-:W-:Y:S04]  /*16100*/  @!P0 SHF.L.U64.HI R159, R20, 0x6, R159 ;  /* 0x00000006149f8819 */ /* 0x000fe8000001029f */
[----:B------:R-:W-:Y:S02]  /*16110*/  @!P0 IADD3.X R28, R159, R207, RZ, P2, !PT ;  /* 0x000000cf9f1c8210 */ /* 0x000fe400017fe4ff */
[C---:B------:R-:W-:Y:S01]  /*16120*/  @!P0 LEA R164, P2, R31.reuse, c[0x0][0x1f8], 0x1 ;  /* 0x00007e001fa48a11 */ /* 0x040fe200078408ff */
[----:B------:R-:W2:Y:S03]  /*16130*/  LDSM.16.M88.4 R16, [R197+0x6900] ;  /* 0x00690000c510783b */ /* 0x000ea60000000200 */
[----:B------:R-:W-:Y:S02]  /*16140*/  @!P0 LEA.HI.X R165, R31, c[0x0][0x1fc], R28, 0x1, P2 ;  /* 0x00007f001fa58a11 */ /* 0x000fe400010f0c1c */
[C---:B------:R-:W-:Y:S02]  /*16150*/  @!P0 LEA R168, P2, R0.reuse, c[0x0][0x1f8], 0x1 ;  /* 0x00007e0000a88a11 */ /* 0x040fe400078408ff */
[C---:B------:R-:W-:Y:S01]  /*16160*/  @!P0 IADD3.X R31, R159.reuse, R220, RZ, P3, !PT ;  /* 0x000000dc9f1f8210 */ /* 0x040fe20001ffe4ff */
[----:B------:R-:W3:Y:S03]  /*16170*/  LDSM.16.M88.4 R24, [R197+0x7100] ;  /* 0x00710000c518783b */ /* 0x000ee60000000200 */
[----:B------:R-:W-:Y:S05]  /*16180*/  @!P0 LEA.HI.X R169, R0, c[0x0][0x1fc], R31, 0x1, P2 ;  /* 0x00007f0000a98a11 */ /* 0x000fea00010f0c1f */
        /* <DEDUP_REMOVED lines=10> */
[----:B------:R-:W-:Y:S02]  /*16230*/  @!P0 IADD3.X R25, R159, R221, RZ, P1, !PT ;  /* 0x000000dd9f198210 */ /* 0x000fe40000ffe4ff */
[C---:B------:R-:W-:Y:S04]  /*16240*/  @!P0 LEA R166, P1, R2.reuse, c[0x0][0x1f8], 0x1 ;  /* 0x00007e0002a68a11 */ /* 0x040fe800078208ff */
[----:B------:R-:W-:Y:S02]  /*16250*/  @!P0 LEA.HI.X R167, R2, c[0x0][0x1fc], R25, 0x1, P1 ;  /* 0x00007f0002a78a11 */ /* 0x000fe400008f0c19 */
[C---:B------:R-:W-:Y:S01]  /*16260*/  HMMA.16816.F32.BF16 R24, R32.reuse, R26, RZ ;  /* 0x0000001a2018723c */ /* 0x040fe200000418ff */
[C---:B------:R-:W-:Y:S04]  /*16270*/  @!P0 LEA R29, P1, R217.reuse, R29, 0x5 ;  /* 0x0000001dd91d8211 */ /* 0x040fe800078228ff */
[----:B------:R-:W-:Y:S02]  /*16280*/  @!P0 LEA.HI.X R159, R217, R159, R216, 0x5, P1 ;  /* 0x0000009fd99f8211 */ /* 0x000fe400008f2cd8 */
[C---:B------:R-:W-:Y:S02]  /*16290*/  @!P0 IADD3 R132, P3, R29.reuse, R200, RZ ;  /* 0x000000c81d848210 */ /* 0x040fe40007f7e0ff */
[C---:B------:R-:W-:Y:S03]  /*162a0*/  @!P0 IADD3 R0, P2, R29.reuse, R215, RZ ;  /* 0x000000d71d008210 */ /* 0x040fe60007f5e0ff */
[----:B------:R-:W-:Y:S02]  /*162b0*/  @!P0 IADD3 R2, P1, R29, R214, RZ ;  /* 0x000000d61d028210 */ /* 0x000fe40007f3e0ff */
[C---:B----4-:R-:W-:Y:S01]  /*162c0*/  HMMA.16816.F32.BF16 R28, R32.reuse, R136, RZ ;  /* 0x00000088201c723c */ /* 0x050fe200000418ff */
[C---:B------:R-:W-:Y:S02]  /*162d0*/  @!P0 IADD3.X R157, R159.reuse, R207, RZ, P3, !PT ;  /* 0x000000cf9f9d8210 */ /* 0x040fe40001ffe4ff */
[----:B------:R-:W-:Y:S02]  /*162e0*/  @!P0 LEA R174, P3, R132, c[0x0][0x1f8], 0x1 ;  /* 0x00007e0084ae8a11 */ /* 0x000fe400078608ff */
[C---:B------:R-:W-:Y:S02]  /*162f0*/  @!P0 IADD3.X R135, R159.reuse, R221, RZ, P2, !PT ;  /* 0x000000dd9f878210 */ /* 0x040fe400017fe4ff */
[----:B------:R-:W-:Y:S01]  /*16300*/  @!P0 IADD3.X R137, R159, R220, RZ, P1, !PT ;  /* 0x000000dc9f898210 */ /* 0x000fe20000ffe4ff */
[----:B------:R-:W-:Y:S01]  /*16310*/  HMMA.16816.F32.BF16 R32, R32, R138, RZ ;  /* 0x0000008a2020723c */ /* 0x000fe200000418ff */
[----:B------:R-:W-:Y:S03]  /*16320*/  @!P0 LEA R170, P1, R2, c[0x0][0x1f8], 0x1 ;  /* 0x00007e0002aa8a11 */ /* 0x000fe600078208ff */
[----:B------:R-:W-:Y:S02]  /*16330*/  @!P0 LEA.HI.X R175, R132, c[0x0][0x1fc], R157, 0x1, P3 ;  /* 0x00007f0084af8a11 */ /* 0x000fe400018f0c9d */
[----:B------:R-:W-:Y:S02]  /*16340*/  @!P0 LEA.HI.X R171, R2, c[0x0][0x1fc], R137, 0x1, P1 ;  /* 0x00007f0002ab8a11 */ /* 0x000fe400008f0c89 */
[C---:B-1----:R-:W-:Y:S01]  /*16350*/  HMMA.16816.F32.BF16 R4, R140.reuse, R144, R4 ;  /* 0x000000908c04723c */ /* 0x042fe20000041804 */
[----:B------:R-:W1:Y:S04]  /*16360*/  LDSM.16.M88.4 R136, [R185] ;  /* 0x00000000b988783b */ /* 0x000e680000000200 */
[C---:B------:R-:W-:Y:S03]  /*16370*/  @!P0 LEA R172, P2, R0.reuse, c[0x0][0x1f8], 0x1 ;  /* 0x00007e0000ac8a11 */ /* 0x040fe600078408ff */
[C---:B------:R-:W-:Y:S01]  /*16380*/  HMMA.16816.F32.BF16 R8, R140.reuse, R146, R8 ;  /* 0x000000928c08723c */ /* 0x040fe20000041808 */
[----:B------:R-:W-:Y:S01]  /*16390*/  @!PT LDS RZ, [RZ] ;  /* 0x00000000fffff984 */ /* 0x000fe20000000800 */
[----:B------:R-:W-:Y:S01]  /*163a0*/  @!PT LDS RZ, [RZ] ;  /* 0x00000000fffff984 */ /* 0x000fe20000000800 */
[----:B------:R-:W-:Y:S01]  /*163b0*/  @!PT LDS RZ, [RZ] ;  /* 0x00000000fffff984 */ /* 0x000fe20000000800 */
[----:B------:R3:W-:Y:S03]  /*163c0*/  @!P0 LDGSTS.E.BYPASS.LTC128B.128 [R202+0x100], [R164.64], !P5 ;  /* 0x00100000a4ca8fae */ /* 0x0007e6000e901d5c */
[----:B------:R-:W-:Y:S04]  /*163d0*/  @!P0 LEA.HI.X R173, R0, c[0x0][0x1fc], R135, 0x1, P2 ;  /* 0x00007f0000ad8a11 */ /* 0x000fe800010f0c87 */
[C---:B-----5:R-:W-:Y:S01]  /*163e0*/  HMMA.16816.F32.BF16 R12, R140.reuse, R148, R12 ;  /* 0x000000948c0c723c */ /* 0x060fe2000004180c */
[----:B------:R3:W-:Y:S07]  /*163f0*/  @!P0 LDGSTS.E.BYPASS.LTC128B.128 [R202+0x2100], [R166.64], !P6 ;  /* 0x02100000a6ca8fae */ /* 0x0007ee000f101d5c */
[C---:B------:R-:W-:Y:S01]  /*16400*/  HMMA.16816.F32.BF16 R16, R140.reuse, R150, R16 ;  /* 0x000000968c10723c */ /* 0x040fe20000041810 */
[----:B------:R4:W-:Y:S07]  /*16410*/  @!P0 LDGSTS.E.BYPASS.LTC128B.128 [R202+0x4100], [R168.64], !P4 ;  /* 0x04100000a8ca8fae */ /* 0x0009ee000e101d5c */
[C---:B--2---:R-:W-:Y:S01]  /*16420*/  HMMA.16816.F32.BF16 R20, R140.reuse, R152, R20 ;  /* 0x000000988c14723c */ /* 0x044fe20000041814 */
[----:B------:R2:W-:Y:S07]  /*16430*/  @!P0 LDGSTS.E.BYPASS.LTC128B.128 [R202+0x1100], [R174.64], !P5 ;  /* 0x01100000aeca8fae */ /* 0x0005ee000e901d5c */
[C---:B------:R-:W-:Y:S01]  /*16440*/  HMMA.16816.F32.BF16 R24, R140.reuse, R154, R24 ;  /* 0x0000009a8c18723c */ /* 0x040fe20000041818 */
[----:B------:R2:W-:Y:S07]  /*16450*/  @!P0 LDGSTS.E.BYPASS.LTC128B.128 [R202+0x3100], [R172.64], !P6 ;  /* 0x03100000acca8fae */ /* 0x0005ee000f101d5c */
[C---:B-1----:R-:W-:Y:S01]  /*16460*/  HMMA.16816.F32.BF16 R28, R140.reuse, R136, R28 ;  /* 0x000000888c1c723c */ /* 0x042fe2000004181c */
[----:B------:R4:W-:Y:S02]  /*16470*/  @!P0 LDGSTS.E.BYPASS.LTC128B.128 [R202+0x5100], [R170.64], !P4 ;  /* 0x05100000aaca8fae */ /* 0x0009e4000e101d5c */
[C---:B------:R-:W-:Y:S05]  /*16480*/  ISETP.GT.AND P0, PT, R222.reuse, UR8, PT ;  /* 0x00000008de007c0c */ /* 0x040fea000bf04270 */
[----:B------:R-:W-:Y:S01]  /*16490*/  HMMA.16816.F32.BF16 R32, R140, R138, R32 ;  /* 0x0000008a8c20723c */ /* 0x000fe20000041820 */
        /* <DEDUP_REMOVED lines=125> */
[----:B------:R-:W-:Y:S06]  /*16c70*/  BAR.SYNC.DEFER_BLOCKING 0x0 ;  /* 0x0000000000007b1d */ /* 0x000fec0000010000 */
[----:B------:R-:W-:Y:S01]  /*16c80*/  IADD3 R173, R222, -0x1, RZ ;  /* 0xffffffffdead7810 */ /* 0x000fe20007ffe0ff */
        /* <DEDUP_REMOVED lines=47> */
[----:B------:R-:W-:Y:S01]  /*16f80*/  @P0 IMAD R137, R173, c[0x0][0x1e4], R137 ;  /* 0x00007900ad890a24 */ /* 0x000fe200078e0289 */
[----:B-1----:R-:W-:Y:S01]  /*16f90*/  FMNMX.FTZ R0, R141, R2, !PT ;  /* 0x000000028d007209 */ /* 0x002fe20007810000 */
[----:B------:R-:W-:Y:S04]  /*16fa0*/  @P0 IMAD.WIDE.U32 R140, R173, c[0x0][0x1e0], RZ ;  /* 0x00007800ad8c0a25 */ /* 0x000fe800078e00ff */
[----:B------:R-:W-:Y:S01]  /*16fb0*/  FADD.FTZ R2, -R0, R3 ;  /* 0x0000000300027221 */ /* 0x000fe20000010100 */
[----:B------:R-:W-:Y:S01]  /*16fc0*/  @P0 SHF.L.U32 R139, R140, 0x6, RZ ;  /* 0x000000068c8b0819 */ /* 0x000fe200000006ff */
[----:B------:R-:W-:Y:S01]  /*16fd0*/  FMUL.FTZ R167, R0, c[0x0][0x2d0] ;  /* 0x0000b40000a77a20 */ /* 0x000fe20000410000 */
[----:B--2---:R-:W-:Y:S01]  /*16fe0*/  FMNMX.FTZ R132, R135, R132, !PT ;  /* 0x0000008487847209 */ /* 0x004fe20007810000 */
[----:B------:R-:W-:Y:S01]  /*16ff0*/  FMUL.FTZ R3, R2, c[0x0][0x2d0] ;  /* 0x0000b40002037a20 */ /* 0x000fe20000410000 */
[----:B------:R-:W-:Y:S01]  /*17000*/  @P0 IADD3 R137, R141, R137, RZ ;  /* 0x000000898d890210 */ /* 0x000fe20007ffe0ff */
[----:B------:R-:W-:Y:S01]  /*17010*/  FFMA.FTZ R162, R4, c[0x0][0x2d0], -R167 ;  /* 0x0000b40004a27a23 */ /* 0x000fe200000108a7 */
[----:B------:R-:W-:Y:S01]  /*17020*/  @P0 IADD3 R4, P1, R139, R204, RZ ;  /* 0x000000cc8b040210 */ /* 0x000fe20007f3e0ff */
[----:B------:R-:W-:Y:S01]  /*17030*/  FADD.FTZ R2, -R132, R133 ;  /* 0x0000008584027221 */ /* 0x000fe20000010100 */
[----:B------:R-:W-:Y:S01]  /*17040*/  @P0 SHF.L.U64.HI R137, R140, 0x6, R137 ;  /* 0x000000068c890819 */ /* 0x000fe20000010289 */
[--C-:B------:R-:W-:Y:S01]  /*17050*/  FFMA.FTZ R160, R9, c[0x0][0x2d0], -R167.reuse ;  /* 0x0000b40009a07a23 */ /* 0x100fe200000108a7 */
[----:B------:R-:W-:Y:S01]  /*17060*/  @P0 LEA R140, P2, R4, c[0x0][0x1c8], 0x1 ;  /* 0x00007200048c0a11 */ /* 0x000fe200078408ff */
[----:B------:R-:W-:Y:S01]  /*17070*/  FMUL.FTZ R133, R2, c[0x0][0x2d0] ;  /* 0x0000b40002857a20 */ /* 0x000fe20000410000 */
[----:B------:R-:W-:Y:S01]  /*17080*/  @P0 IADD3.X R135, R137, R211, RZ, P1, !PT ;  /* 0x000000d389870210 */ /* 0x000fe20000ffe4ff */
[----:B------:R-:W-:Y:S01]  /*17090*/  FFMA.FTZ R138, R8, c[0x0][0x2d0], -R167 ;  /* 0x0000b400088a7a23 */ /* 0x000fe200000108a7 */
[----:B------:R-:W-:Y:S01]  /*170a0*/  @P0 IADD3 R136, P1, R139, R213, RZ ;  /* 0x000000d58b880210 */ /* 0x000fe20007f3e0ff */
[----:B------:R1:W2:Y:S01]  /*170b0*/  MUFU.EX2 R2, R133 ;  /* 0x0000008500027308 */ /* 0x0002a20000000800 */
[----:B------:R-:W-:Y:S01]  /*170c0*/  @P0 LEA.HI.X R141, R4, c[0x0][0x1cc], R135, 0x1, P2 ;  /* 0x00007300048d0a11 */ /* 0x000fe200010f0c87 */
[----:B------:R-:W-:Y:S01]  /*170d0*/  FMUL.FTZ R165, R132, c[0x0][0x2d0] ;  /* 0x0000b40084a57a20 */ /* 0x000fe20000410000 */
[----:B------:R-:W-:Y:S01]  /*170e0*/  @P0 LEA R142, P3, R136, c[0x0][0x1c8], 0x1 ;  /* 0x00007200888e0a11 */ /* 0x000fe200078608ff */
[----:B------:R-:W-:Y:S01]  /*170f0*/  FFMA.FTZ R170, R16, c[0x0][0x2d0], -R167 ;  /* 0x0000b40010aa7a23 */ /* 0x000fe200000108a7 */
[----:B------:R-:W-:Y:S01]  /*17100*/  @P0 IADD3.X R135, R137, R219, RZ, P1, !PT ;  /* 0x000000db89870210 */ /* 0x000fe20000ffe4ff */
[----:B------:R3:W-:Y:S01]  /*17110*/  @P0 LDGSTS.E.BYPASS.LTC128B.128 [R202+0x6100], [R140.64], !P5 ;  /* 0x061000008cca0fae */ /* 0x0007e2000e901d5c */
[----:B------:R-:W-:Y:S02]  /*17120*/  FFMA.FTZ R164, R6, c[0x0][0x2d0], -R165 ;  /* 0x0000b40006a47a23 */ /* 0x000fe400000108a5 */
[----:B------:R-:W-:Y:S01]  /*17130*/  @P0 LEA.HI.X R143, R136, c[0x0][0x1cc], R135, 0x1, P3 ;  /* 0x00007300888f0a11 */ /* 0x000fe200018f0c87 */
[--C-:B------:R-:W-:Y:S01]  /*17140*/  FFMA.FTZ R161, R7, c[0x0][0x2d0], -R165.reuse ;  /* 0x0000b40007a17a23 */ /* 0x100fe200000108a5 */
[----:B------:R-:W-:Y:S01]  /*17150*/  MUFU.EX2 R135, R138 ;  /* 0x0000008a00877308 */ /* 0x000fe20000000800 */
[--C-:B------:R-:W-:Y:S02]  /*17160*/  FFMA.FTZ R163, R10, c[0x0][0x2d0], -R165.reuse ;  /* 0x0000b4000aa37a23 */ /* 0x100fe400000108a5 */
[----:B------:R3:W-:Y:S01]  /*17170*/  @P0 LDGSTS.E.BYPASS.LTC128B.128 [R202+0x8100], [R142.64], !P6 ;  /* 0x081000008eca0fae */ /* 0x0007e2000f101d5c */
[----:B------:R-:W-:Y:S02]  /*17180*/  FFMA.FTZ R166, R11, c[0x0][0x2d0], -R165 ;  /* 0x0000b4000ba67a23 */ /* 0x000fe400000108a5 */
[----:B------:R-:W-:Y:S02]  /*17190*/  FFMA.FTZ R171, R17, c[0x0][0x2d0], -R167 ;  /* 0x0000b40011ab7a23 */ /* 0x000fe400000108a7 */
[--C-:B------:R-:W-:Y:S02]  /*171a0*/  FFMA.FTZ R174, R18, c[0x0][0x2d0], -R165.reuse ;  /* 0x0000b40012ae7a23 */ /* 0x100fe400000108a5 */
[----:B------:R-:W4:Y:S01]  /*171b0*/  MUFU.EX2 R3, R3 ;  /* 0x0000000300037308 */ /* 0x000f220000000800 */
[----:B------:R-:W-:Y:S02]  /*171c0*/  FFMA.FTZ R223, R19, c[0x0][0x2d0], -R165 ;  /* 0x0000b40013df7a23 */ /* 0x000fe400000108a5 */
[----:B-1----:R-:W-:Y:S01]  /*171d0*/  FFMA.FTZ R133, R5, c[0x0][0x2d0], -R167 ;  /* 0x0000b40005857a23 */ /* 0x002fe200000108a7 */
[C---:B------:R-:W-:Y:S01]  /*171e0*/  @P0 IADD3 R5, P4, R139.reuse, R134, RZ ;  /* 0x000000868b050210 */ /* 0x040fe20007f9e0ff */
[C---:B--2---:R-:W-:Y:S01]  /*171f0*/  FMUL.FTZ R6, R2.reuse, R130 ;  /* 0x0000008202067220 */ /* 0x044fe20000410000 */
[----:B------:R-:W-:Y:S01]  /*17200*/  @P0 IADD3 R139, P1, R139, UR6, RZ ;  /* 0x000000068b8b0c10 */ /* 0x000fe2000ff3e0ff */
[C---:B------:R-:W-:Y:S01]  /*17210*/  FMUL.FTZ R7, R2.reuse, R131 ;  /* 0x0000008302077220 */ /* 0x040fe20000410000 */
[----:B------:R-:W-:Y:S01]  /*17220*/  @P0 IADD3.X R4, R137, R218, RZ, P4, !PT ;  /* 0x000000da89040210 */ /* 0x000fe200027fe4ff */
[C---:B------:R-:W-:Y:S01]  /*17230*/  FMUL.FTZ R10, R2.reuse, R126 ;  /* 0x0000007e020a7220 */ /* 0x040fe20000410000 */
[----:B------:R-:W-:Y:S01]  /*17240*/  ISETP.NE.AND P4, PT, R199, RZ, PT ;  /* 0x000000ffc700720c */ /* 0x000fe20003f85270 */
[----:B------:R-:W-:Y:S01]  /*17250*/  MUFU.EX2 R162, R162 ;  /* 0x000000a200a27308 */ /* 0x000fe20000000800 */
[C---:B------:R-:W-:Y:S01]  /*17260*/  @P0 LEA R144, P2, R5.reuse, c[0x0][0x1c8], 0x1 ;  /* 0x0000720005900a11 */ /* 0x040fe200078408ff */
[C---:B------:R-:W-:Y:S02]  /*17270*/  FMUL.FTZ R11, R2.reuse, R127 ;  /* 0x0000007f020b7220 */ /* 0x040fe40000410000 */
[C---:B------:R-:W-:Y:S01]  /*17280*/  FMUL.FTZ R102, R2.reuse, R102 ;  /* 0x0000006602667220 */ /* 0x040fe20000410000 */
[----:B------:R-:W-:Y:S01]  /*17290*/  @P0 LEA.HI.X R145, R5, c[0x0][0x1cc], R4, 0x1, P2 ;  /* 0x0000730005910a11 */ /* 0x000fe200010f0c04 */
[C---:B------:R-:W-:Y:S01]  /*172a0*/  FMUL.FTZ R103, R2.reuse, R103 ;  /* 0x0000006702677220 */ /* 0x040fe20000410000 */
[----:B------:R-:W-:Y:S01]  /*172b0*/  @P0 IADD3 R4, P3, R139, R204, RZ ;  /* 0x000000cc8b040210 */ /* 0x000fe20007f7e0ff */
[----:B------:R-:W-:Y:S01]  /*172c0*/  FMUL.FTZ R106, R2, R106 ;  /* 0x0000006a026a7220 */ /* 0x000fe20000410000 */
[----:B------:R-:W-:Y:S01]  /*172d0*/  @P0 IADD3.X R5, R137, UR7, RZ, P1, !PT ;  /* 0x0000000789050c10 */ /* 0x000fe20008ffe4ff */
[----:B------:R-:W1:Y:S01]  /*172e0*/  MUFU.EX2 R133, R133 ;  /* 0x0000008500857308 */ /* 0x000e620000000800 */
[----:B------:R-:W-:Y:S01]  /*172f0*/  @P0 IADD3 R8, P2, R139, R213, RZ ;  /* 0x000000d58b080210 */ /* 0x000fe20007f5e0ff */
[----:B------:R2:W-:Y:S01]  /*17300*/  @P0 LDGSTS.E.BYPASS.LTC128B.128 [R202+0xa100], [R144.64], !P4 ;  /* 0x0a10000090ca0fae */ /* 0x0005e2000e101d5c */
[----:B------:R-:W-:Y:S01]  /*17310*/  @P0 IADD3.X R9, R5, R211, RZ, P3, !PT ;  /* 0x000000d305090210 */ /* 0x000fe20001ffe4ff */
[C---:B----4-:R-:W-:Y:S01]  /*17320*/  FMUL.FTZ R100, R3.reuse, R100 ;  /* 0x0000006403647220 */ /* 0x050fe20000410000 */
[C---:B------:R-:W-:Y:S01]  /*17330*/  @P0 LEA R146, P3, R4.reuse, c[0x0][0x1c8], 0x1 ;  /* 0x0000720004920a11 */ /* 0x040fe200078608ff */
[----:B------:R-:W-:Y:S01]  /*17340*/  FMUL.FTZ R101, R3, R101 ;  /* 0x0000006503657220 */ /* 0x000fe20000410000 */
[----:B------:R-:W-:Y:S01]  /*17350*/  @P0 IADD3.X R137, R5, R219, RZ, P2, !PT ;  /* 0x000000db05890210 */ /* 0x000fe200017fe4ff */
[C---:B------:R-:W-:Y:S01]  /*17360*/  FMUL.FTZ R104, R3.reuse, R104 ;  /* 0x0000006803687220 */ /* 0x040fe20000410000 */
[----:B------:R-:W-:Y:S01]  /*17370*/  @P0 LEA.HI.X R147, R4, c[0x0][0x1cc], R9, 0x1, P3 ;  /* 0x0000730004930a11 */ /* 0x000fe200018f0c09 */
[----:B------:R-:W4:Y:S01]  /*17380*/  MUFU.EX2 R160, R160 ;  /* 0x000000a000a07308 */ /* 0x000f220000000800 */
[C---:B------:R-:W-:Y:S01]  /*17390*/  @P0 LEA R148, P2, R8.reuse, c[0x0][0x1c8], 0x1 ;  /* 0x0000720008940a11 */ /* 0x040fe200078408ff */
[----:B------:R-:W-:Y:S01]  /*173a0*/  FMUL.FTZ R4, R3, R128 ;  /* 0x0000008003047220 */ /* 0x000fe20000410000 */
[----:B------:R-:W-:Y:S01]  /*173b0*/  @P0 IADD3 R136, P1, R139, R134, RZ ;  /* 0x000000868b880210 */ /* 0x000fe20007f3e0ff */
[----:B------:R2:W-:Y:S01]  /*173c0*/  @P0 LDGSTS.E.BYPASS.LTC128B.128 [R202+0x7100], [R146.64], !P5 ;  /* 0x0710000092ca0fae */ /* 0x0005e2000e901d5c */
[----:B------:R-:W-:Y:S01]  /*173d0*/  @P0 LEA.HI.X R149, R8, c[0x0][0x1cc], R137, 0x1, P2 ;  /* 0x0000730008950a11 */ /* 0x000fe200010f0c89 */
[----:B------:R-:W-:Y:S01]  /*173e0*/  FMUL.FTZ R8, R3, R124 ;  /* 0x0000007c03087220 */ /* 0x000fe20000410000 */
[----:B------:R-:W-:Y:S01]  /*173f0*/  @P0 IADD3.X R5, R5, R218, RZ, P1, !PT ;  /* 0x000000da05050210 */ /* 0x000fe20000ffe4ff */
[C---:B------:R-:W-:Y:S01]  /*17400*/  FMUL.FTZ R9, R3.reuse, R125 ;  /* 0x0000007d03097220 */ /* 0x040fe20000410000 */
[C---:B------:R-:W-:Y:S01]  /*17410*/  @P0 LEA R150, P1, R136.reuse, c[0x0][0x1c8], 0x1 ;  /* 0x0000720088960a11 */ /* 0x040fe200078208ff */
[----:B------:R-:W-:Y:S01]  /*17420*/  MUFU.EX2 R164, R164 ;  /* 0x000000a400a47308 */ /* 0x000fe20000000800 */
[C---:B------:R-:W-:Y:S01]  /*17430*/  FMUL.FTZ R105, R3.reuse, R105 ;  /* 0x0000006903697220 */ /* 0x040fe20000410000 */
[----:B------:R5:W-:Y:S01]  /*17440*/  @P0 LDGSTS.E.BYPASS.LTC128B.128 [R202+0x9100], [R148.64], !P6 ;  /* 0x0910000094ca0fae */ /* 0x000be2000f101d5c */
[----:B------:R-:W-:Y:S01]  /*17450*/  @P0 LEA.HI.X R151, R136, c[0x0][0x1cc], R5, 0x1, P1 ;  /* 0x0000730088970a11 */ /* 0x000fe200008f0c05 */
[----:B------:R-:W-:Y:S01]  /*17460*/  FMUL.FTZ R5, R3, R129 ;  /* 0x0000008103057220 */ /* 0x000fe20000410000 */
[----:B-1----:R-:W-:Y:S01]  /*17470*/  F2FP.BF16.PACK_AB R128, R133, R162 ;  /* 0x000000a28580723e */ /* 0x002fe200000010ff */
[----:B------:R-:W-:Y:S02]  /*17480*/  FMUL.FTZ R107, R2, R107 ;  /* 0x0000006b026b7220 */ /* 0x000fe40000410000 */
[C---:B------:R-:W-:Y:S02]  /*17490*/  FMUL.FTZ R108, R3.reuse, R108 ;  /* 0x0000006c036c7220 */ /* 0x040fe40000410000 */
[----:B------:R5:W-:Y:S01]  /*174a0*/  @P0 LDGSTS.E.BYPASS.LTC128B.128 [R202+0xb100], [R150.64], !P4 ;  /* 0x0b10000096ca0fae */ /* 0x000be2000e101d5c */
[----:B------:R-:W1:Y:S01]  /*174b0*/  MUFU.EX2 R161, R161 ;  /* 0x000000a100a17308 */ /* 0x000e620000000800 */
[----:B------:R-:W-:Y:S01]  /*174c0*/  FMUL.FTZ R109, R3, R109 ;  /* 0x0000006d036d7220 */ /* 0x000fe20000410000 */
[----:B------:R-:W-:Y:S01]  /*174d0*/  ISETP.GT.AND P0, PT, R222, UR4, PT ;  /* 0x00000004de007c0c */ /* 0x000fe2000bf04270 */
[----:B------:R-:W-:Y:S01]  /*174e0*/  FMUL.FTZ R110, R2, R110 ;  /* 0x0000006e026e7220 */ /* 0x000fe20000410000 */
[----:B----4-:R-:W-:Y:S01]  /*174f0*/  F2FP.BF16.PACK_AB R130, R160, R135 ;  /* 0x00000087a082723e */ /* 0x010fe200000010ff */
[----:B------:R-:W-:Y:S02]  /*17500*/  FMUL.FTZ R111, R2, R111 ;  /* 0x0000006f026f7220 */ /* 0x000fe40000410000 */
[----:B------:R-:W4:Y:S01]  /*17510*/  LDSM.16.MT88.4 R136, [R195+0x100] ;  /* 0x00010000c388783b */ /* 0x000f220000004200 */
[--C-:B------:R-:W-:Y:S02]  /*17520*/  FFMA.FTZ R224, R28, c[0x0][0x2d0], -R167.reuse ;  /* 0x0000b4001ce07a23 */ /* 0x100fe400000108a7 */
[----:B------:R-:W-:Y:S01]  /*17530*/  MUFU.EX2 R163, R163 ;  /* 0x000000a300a37308 */ /* 0x000fe20000000800 */
[--C-:B------:R-:W-:Y:S02]  /*17540*/  FFMA.FTZ R225, R29, c[0x0][0x2d0], -R167.reuse ;  /* 0x0000b4001de17a23 */ /* 0x100fe400000108a7 */
[----:B------:R-:W-:Y:S02]  /*17550*/  FFMA.FTZ R226, R32, c[0x0][0x2d0], -R167 ;  /* 0x0000b40020e27a23 */ /* 0x000fe400000108a7 */
[----:B---3--:R-:W3:Y:S01]  /*17560*/  LDSM.16.MT88.4 R140, [R190+0x100] ;  /* 0x00010000be8c783b */ /* 0x008ee20000004200 */
[--C-:B------:R-:W-:Y:S02]  /*17570*/  FFMA.FTZ R227, R30, c[0x0][0x2d0], -R165.reuse ;  /* 0x0000b4001ee37a23 */ /* 0x100fe400000108a5 */
[--C-:B------:R-:W-:Y:S02]  /*17580*/  FFMA.FTZ R228, R31, c[0x0][0x2d0], -R165.reuse ;  /* 0x0000b4001fe47a23 */ /* 0x100fe400000108a5 */
[----:B------:R-:W5:Y:S01]  /*17590*/  MUFU.EX2 R166, R166 ;  /* 0x000000a600a67308 */ /* 0x000f620000000800 */
[----:B------:R-:W-:Y:S02]  /*175a0*/  FFMA.FTZ R229, R34, c[0x0][0x2d0], -R165 ;  /* 0x0000b40022e57a23 */ /* 0x000fe400000108a5 */
[----:B--2---:R-:W2:Y:S01]  /*175b0*/  LDSM.16.MT88.4 R144, [R189+0x100] ;  /* 0x00010000bd90783b */ /* 0x004ea20000004200 */
[----:B-1----:R-:W-:Y:S01]  /*175c0*/  F2FP.BF16.PACK_AB R129, R161, R164 ;  /* 0x000000a4a181723e */ /* 0x002fe200000010ff */
[C---:B------:R-:W-:Y:S02]  /*175d0*/  FMUL.FTZ R112, R3.reuse, R112 ;  /* 0x0000007003707220 */ /* 0x040fe40000410000 */
[C---:B------:R-:W-:Y:S02]  /*175e0*/  FMUL.FTZ R113, R3.reuse, R113 ;  /* 0x0000007103717220 */ /* 0x040fe40000410000 */
[C---:B------:R-:W-:Y:S01]  /*175f0*/  FMUL.FTZ R114, R2.reuse, R114 ;  /* 0x0000007202727220 */ /* 0x040fe20000410000 */
[----:B------:R-:W-:Y:S01]  /*17600*/  MUFU.EX2 R170, R170 ;  /* 0x000000aa00aa7308 */ /* 0x000fe20000000800 */
[----:B------:R-:W1:Y:S01]  /*17610*/  LDSM.16.MT88.4 R124, [R188+0x100] ;  /* 0x00010000bc7c783b */ /* 0x000e620000004200 */
[C---:B------:R-:W-:Y:S02]  /*17620*/  FMUL.FTZ R115, R2.reuse, R115 ;  /* 0x0000007302737220 */ /* 0x040fe40000410000 */
[C---:B------:R-:W-:Y:S02]  /*17630*/  FMUL.FTZ R116, R3.reuse, R116 ;  /* 0x0000007403747220 */ /* 0x040fe40000410000 */
[C---:B------:R-:W-:Y:S02]  /*17640*/  FMUL.FTZ R117, R3.reuse, R117 ;  /* 0x0000007503757220 */ /* 0x040fe40000410000 */
[C---:B------:R-:W-:Y:S01]  /*17650*/  FMUL.FTZ R118, R2.reuse, R118 ;  /* 0x0000007602767220 */ /* 0x040fe20000410000 */
[----:B------:R-:W-:Y:S01]  /*17660*/  LDSM.16.MT88.4 R16, [R190+0x900] ;  /* 0x00090000be10783b */ /* 0x000fe20000004200 */
[----:B------:R-:W-:Y:S01]  /*17670*/  FMUL.FTZ R119, R2, R119 ;  /* 0x0000007702777220 */ /* 0x000fe20000410000 */
[----:B------:R-:W1:Y:S01]  /*17680*/  MUFU.EX2 R171, R171 ;  /* 0x000000ab00ab7308 */ /* 0x000e620000000800 */
[C---:B------:R-:W-:Y:S01]  /*17690*/  FMUL.FTZ R120, R3.reuse, R120 ;  /* 0x0000007803787220 */ /* 0x040fe20000410000 */
[----:B-----5:R-:W-:Y:S01]  /*176a0*/  F2FP.BF16.PACK_AB R131, R166, R163 ;  /* 0x000000a3a683723e */ /* 0x020fe200000010ff */
[C---:B------:R-:W-:Y:S03]  /*176b0*/  FMUL.FTZ R121, R3.reuse, R121 ;  /* 0x0000007903797220 */ /* 0x040fe60000410000 */
[----:B------:R-:W-:Y:S01]  /*176c0*/  LDSM.16.MT88.4 R148, [R195+0x2900] ;  /* 0x00290000c394783b */ /* 0x000fe20000004200 */
[C---:B------:R-:W-:Y:S02]  /*176d0*/  FMUL.FTZ R122, R2.reuse, R122 ;  /* 0x0000007a027a7220 */ /* 0x040fe40000410000 */
[C---:B------:R-:W-:Y:S01]  /*176e0*/  FMUL.FTZ R123, R2.reuse, R123 ;  /* 0x0000007b027b7220 */ /* 0x040fe20000410000 */
[C---:B----4-:R-:W-:Y:S01]  /*176f0*/  HMMA.16816.F32.BF16 R4, R128.reuse, R136, R4 ;  /* 0x000000888004723c */ /* 0x050fe20000041804 */
[----:B------:R-:W-:Y:S03]  /*17700*/  MUFU.EX2 R174, R174 ;  /* 0x000000ae00ae7308 */ /* 0x000fe60000000800 */
[----:B------:R-:W-:Y:S01]  /*17710*/  LDSM.16.MT88.4 R152, [R190+0x2900] ;  /* 0x00290000be98783b */ /* 0x000fe20000004200 */
[C---:B------:R-:W-:Y:S02]  /*17720*/  FMUL.FTZ R36, R3.reuse, R36 ;  /* 0x0000002403247220 */ /* 0x040fe40000410000 */
[C---:B------:R-:W-:Y:S01]  /*17730*/  FMUL.FTZ R37, R3.reuse, R37 ;  /* 0x0000002503257220 */ /* 0x040fe20000410000 */
[C---:B------:R-:W-:Y:S03]  /*17740*/  HMMA.16816.F32.BF16 R8, R128.reuse, R138, R8 ;  /* 0x0000008a8008723c */ /* 0x040fe60000041808 */
[----:B------:R-:W4:Y:S01]  /*17750*/  MUFU.EX2 R223, R223 ;  /* 0x000000df00df7308 */ /* 0x000f220000000800 */
[----:B------:R-:W5:Y:S01]  /*17760*/  LDSM.16.MT88.4 R136, [R195+0x2100] ;  /* 0x00210000c388783b */ /* 0x000f620000004200 */
[C---:B------:R-:W-:Y:S02]  /*17770*/  FMUL.FTZ R38, R2.reuse, R38 ;  /* 0x0000002602267220 */ /* 0x040fe40000410000 */
[C---:B------:R-:W-:Y:S01]  /*17780*/  FMUL.FTZ R39, R2.reuse, R39 ;  /* 0x0000002702277220 */ /* 0x040fe20000410000 */
[C---:B---3--:R-:W-:Y:S04]  /*17790*/  HMMA.16816.F32.BF16 R100, R128.reuse, R140, R100 ;  /* 0x0000008c8064723c */ /* 0x048fe80000041864 */
[----:B------:R-:W-:Y:S01]  /*177a0*/  LDSM.16.MT88.4 R156, [R189+0x2900] ;  /* 0x00290000bd9c783b */ /* 0x000fe20000004200 */
[C---:B------:R-:W-:Y:S01]  /*177b0*/  FMUL.FTZ R40, R3.reuse, R40 ;  /* 0x0000002803287220 */ /* 0x040fe20000410000 */
[----:B------:R-:W-:Y:S01]  /*177c0*/  MUFU.EX2 R224, R224 ;  /* 0x000000e000e07308 */ /* 0x000fe20000000800 */
[C---:B------:R-:W-:Y:S01]  /*177d0*/  FMUL.FTZ R41, R3.reuse, R41 ;  /* 0x0000002903297220 */ /* 0x040fe20000410000 */
[C---:B------:R-:W-:Y:S04]  /*177e0*/  HMMA.16816.F32.BF16 R104, R128.reuse, R142, R104 ;  /* 0x0000008e8068723c */ /* 0x040fe80000041868 */
[----:B------:R-:W3:Y:S01]  /*177f0*/  LDSM.16.MT88.4 R140, [R190+0x2100] ;  /* 0x00210000be8c783b */ /* 0x000ee20000004200 */
[C---:B------:R-:W-:Y:S02]  /*17800*/  FMUL.FTZ R42, R2.reuse, R42 ;  /* 0x0000002a022a7220 */ /* 0x040fe40000410000 */
[C---:B------:R-:W-:Y:S01]  /*17810*/  FMUL.FTZ R43, R2.reuse, R43 ;  /* 0x0000002b022b7220 */ /* 0x040fe20000410000 */
[C---:B--2---:R-:W-:Y:S01]  /*17820*/  HMMA.16816.F32.BF16 R108, R128.reuse, R144, R108 ;  /* 0x00000090806c723c */ /* 0x044fe2000004186c */
[----:B------:R-:W-:Y:S03]  /*17830*/  MUFU.EX2 R225, R225 ;  /* 0x000000e100e17308 */ /* 0x000fe60000000800 */
[----:B------:R-:W-:Y:S01]  /*17840*/  LDSM.16.MT88.4 R28, [R189+0x1900] ;  /* 0x00190000bd1c783b */ /* 0x000fe20000004200 */
[C---:B------:R-:W-:Y:S02]  /*17850*/  FMUL.FTZ R44, R3.reuse, R44 ;  /* 0x0000002c032c7220 */ /* 0x040fe40000410000 */
[C---:B------:R-:W-:Y:S01]  /*17860*/  FMUL.FTZ R45, R3.reuse, R45 ;  /* 0x0000002d032d7220 */ /* 0x040fe20000410000 */
[C---:B------:R-:W-:Y:S03]  /*17870*/  HMMA.16816.F32.BF16 R112, R128.reuse, R146, R112 ;  /* 0x000000928070723c */ /* 0x040fe60000041870 */
[----:B------:R-:W-:Y:S01]  /*17880*/  MUFU.EX2 R226, R226 ;  /* 0x000000e200e27308 */ /* 0x000fe20000000800 */
[----:B------:R-:W-:Y:S01]  /*17890*/  LDSM.16.MT88.4 R144, [R188+0x900] ;  /* 0x00090000bc90783b */ /* 0x000fe20000004200 */
[C---:B------:R-:W-:Y:S02]  /*178a0*/  FMUL.FTZ R46, R2.reuse, R46 ;  /* 0x0000002e022e7220 */ /* 0x040fe40000410000 */
[C---:B------:R-:W-:Y:S01]  /*178b0*/  FMUL.FTZ R47, R2.reuse, R47 ;  /* 0x0000002f022f7220 */ /* 0x040fe20000410000 */
[C---:B-1----:R-:W-:Y:S04]  /*178c0*/  HMMA.16816.F32.BF16 R116, R128.reuse, R124, R116 ;  /* 0x0000007c8074723c */ /* 0x042fe80000041874 */
[----:B------:R-:W0:Y:S01]  /*178d0*/  LDGDEPBAR ;  /* 0x00000000000079af */ /* 0x000e220000000000 */
[C---:B------:R-:W-:Y:S01]  /*178e0*/  FMUL.FTZ R48, R3.reuse, R48 ;  /* 0x0000003003307220 */ /* 0x040fe20000410000 */
[----:B------:R-:W-:Y:S01]  /*178f0*/  MUFU.EX2 R227, R227 ;  /* 0x000000e300e37308 */ /* 0x000fe20000000800 */
[C---:B------:R-:W-:Y:S01]  /*17900*/  FMUL.FTZ R49, R3.reuse, R49 ;  /* 0x0000003103317220 */ /* 0x040fe20000410000 */
[C---:B------:R-:W-:Y:S04]  /*17910*/  HMMA.16816.F32.BF16 R120, R128.reuse, R126, R120 ;  /* 0x0000007e8078723c */ /* 0x040fe80000041878 */
[----:B------:R-:W1:Y:S01]  /*17920*/  LDSM.16.MT88.4 R124, [R189+0x2100] ;  /* 0x00210000bd7c783b */ /* 0x000e620000004200 */
[C---:B------:R-:W-:Y:S02]  /*17930*/  FMUL.FTZ R50, R2.reuse, R50 ;  /* 0x0000003202327220 */ /* 0x040fe40000410000 */
[C---:B------:R-:W-:Y:S01]  /*17940*/  FMUL.FTZ R51, R2.reuse, R51 ;  /* 0x0000003302337220 */ /* 0x040fe20000410000 */
[C---:B-----5:R-:W-:Y:S01]  /*17950*/  HMMA.16816.F32.BF16 R36, R128.reuse, R136, R36 ;  /* 0x000000888024723c */ /* 0x060fe20000041824 */
[----:B------:R-:W-:Y:S03]  /*17960*/  MUFU.EX2 R228, R228 ;  /* 0x000000e400e47308 */ /* 0x000fe60000000800 */
[C---:B------:R-:W-:Y:S02]  /*17970*/  FMUL.FTZ R52, R3.reuse, R52 ;  /* 0x0000003403347220 */ /* 0x040fe40000410000 */
[C---:B------:R-:W-:Y:S02]  /*17980*/  FMUL.FTZ R53, R3.reuse, R53 ;  /* 0x0000003503357220 */ /* 0x040fe40000410000 */
[C---:B------:R-:W-:Y:S01]  /*17990*/  HMMA.16816.F32.BF16 R40, R128.reuse, R138, R40 ;  /* 0x0000008a8028723c */ /* 0x040fe20000041828 */
[----:B------:R-:W2:Y:S02]  /*179a0*/  LDSM.16.MT88.4 R136, [R188+0x2100] ;  /* 0x00210000bc88783b */ /* 0x000ea40000004200 */
[----:B------:R-:W-:Y:S01]  /*179b0*/  MUFU.EX2 R229, R229 ;  /* 0x000000e500e57308 */ /* 0x000fe20000000800 */
        /* <DEDUP_REMOVED lines=21> */
[C---:B------:R-:W-:Y:S04]  /*17b10*/  FMUL.FTZ R68, R3.reuse, R68 ;  /* 0x0000004403447220 */ /* 0x040fe80000410000 */
[C---:B------:R-:W-:Y:S01]  /*17b20*/  FMUL.FTZ R69, R3.reuse, R69 ;  /* 0x0000004503457220 */ /* 0x040fe20000410000 */
[C---:B------:R-:W-:Y:S01]  /*17b30*/  HMMA.16816.F32.BF16 R64, R128.reuse, R138, R64 ;  /* 0x0000008a8040723c */ /* 0x040fe20000041840 */
[----:B------:R-:W2:Y:S02]  /*17b40*/  LDSM.16.MT88.4 R136, [R189+0x4100] ;  /* 0x00410000bd88783b */ /* 0x000ea40000004200 */
[C---:B------:R-:W-:Y:S02]  /*17b50*/  FMUL.FTZ R70, R2.reuse, R70 ;  /* 0x0000004602467220 */ /* 0x040fe40000410000 */
[C---:B------:R-:W-:Y:S02]  /*17b60*/  FMUL.FTZ R71, R2.reuse, R71 ;  /* 0x0000004702477220 */ /* 0x040fe40000410000 */
[C---:B------:R-:W-:Y:S02]  /*17b70*/  FMUL.FTZ R72, R3.reuse, R72 ;  /* 0x0000004803487220 */ /* 0x040fe40000410000 */
[C---:B------:R-:W-:Y:S03]  /*17b80*/  FMUL.FTZ R73, R3.reuse, R73 ;  /* 0x0000004903497220 */ /* 0x040fe60000410000 */
[C---:B---3--:R-:W-:Y:S03]  /*17b90*/  HMMA.16816.F32.BF16 R68, R128.reuse, R140, R68 ;  /* 0x0000008c8044723c */ /* 0x048fe60000041844 */
[C---:B------:R-:W-:Y:S02]  /*17ba0*/  FMUL.FTZ R74, R2.reuse, R74 ;  /* 0x0000004a024a7220 */ /* 0x040fe40000410000 */
[C---:B------:R-:W-:Y:S02]  /*17bb0*/  FMUL.FTZ R75, R2.reuse, R75 ;  /* 0x0000004b024b7220 */ /* 0x040fe40000410000 */
[C---:B------:R-:W-:Y:S02]  /*17bc0*/  FMUL.FTZ R76, R3.reuse, R76 ;  /* 0x0000004c034c7220 */ /* 0x040fe40000410000 */
[C---:B------:R-:W-:Y:S03]  /*17bd0*/  FMUL.FTZ R77, R3.reuse, R77 ;  /* 0x0000004d034d7220 */ /* 0x040fe60000410000 */
[C---:B------:R-:W-:Y:S01]  /*17be0*/  HMMA.16816.F32.BF16 R72, R128.reuse, R142, R72 ;  /* 0x0000008e8048723c */ /* 0x040fe20000041848 */
[----:B------:R-:W3:Y:S02]  /*17bf0*/  LDSM.16.MT88.4 R140, [R188+0x4100] ;  /* 0x00410000bc8c783b */ /* 0x000ee40000004200 */
        /* <DEDUP_REMOVED lines=15> */
[C---:B--2---:R-:W-:Y:S01]  /*17cf0*/  HMMA.16816.F32.BF16 R84, R128.reuse, R136, R84 ;  /* 0x000000888054723c */ /* 0x044fe20000041854 */
[----:B------:R-:W-:Y:S02]  /*17d00*/  MUFU.EX2 R168, R168 ;  /* 0x000000a800a87308 */ /* 0x000fe40000000800 */
[--C-:B------:R-:W-:Y:S01]  /*17d10*/  FFMA.FTZ R172, R14, c[0x0][0x2d0], -R165.reuse ;  /* 0x0000b4000eac7a23 */ /* 0x100fe200000108a5 */
[----:B------:R-:W-:Y:S01]  /*17d20*/  F2FP.BF16.PACK_AB R14, R171, R170 ;  /* 0x000000aaab0e723e */ /* 0x000fe200000010ff */
[----:B------:R-:W-:Y:S01]  /*17d30*/  FFMA.FTZ R175, R15, c[0x0][0x2d0], -R165 ;  /* 0x0000b4000faf7a23 */ /* 0x000fe200000108a5 */
[----:B----4-:R-:W-:Y:S01]  /*17d40*/  F2FP.BF16.PACK_AB R15, R223, R174 ;  /* 0x000000aedf0f723e */ /* 0x010fe200000010ff */
[C---:B------:R-:W-:Y:S02]  /*17d50*/  FMUL.FTZ R88, R3.reuse, R88 ;  /* 0x0000005803587220 */ /* 0x040fe40000410000 */
[C---:B------:R-:W-:Y:S02]  /*17d60*/  FMUL.FTZ R89, R3.reuse, R89 ;  /* 0x0000005903597220 */ /* 0x040fe40000410000 */
[----:B------:R-:W2:Y:S01]  /*17d70*/  MUFU.EX2 R169, R169 ;  /* 0x000000a900a97308 */ /* 0x000ea20000000800 */
        /* <DEDUP_REMOVED lines=12> */
[C---:B---3--:R-:W-:Y:S01]  /*17e40*/  HMMA.16816.F32.BF16 R92, R128.reuse, R140, R92 ;  /* 0x0000008c805c723c */ /* 0x048fe2000004185c */
[----:B------:R-:W3:Y:S02]  /*17e50*/  MUFU.EX2 R175, R175 ;  /* 0x000000af00af7308 */ /* 0x000ee40000000800 */
[C---:B------:R-:W-:Y:S01]  /*17e60*/  FMUL.FTZ R99, R2.reuse, R99 ;  /* 0x0000006302637220 */ /* 0x040fe20000410000 */
[----:B--2---:R-:W-:Y:S01]  /*17e70*/  F2FP.BF16.PACK_AB R12, R169, R168 ;  /* 0x000000a8a90c723e */ /* 0x004fe200000010ff */
[----:B------:R-:W-:Y:S02]  /*17e80*/  FFMA.FTZ R162, R3, R212, R162 ;  /* 0x000000d403a27223 */ /* 0x000fe400000100a2 */
[----:B------:R-:W-:Y:S02]  /*17e90*/  FFMA.FTZ R164, R2, R209, R164 ;  /* 0x000000d102a47223 */ /* 0x000fe400000100a4 */
[----:B------:R-:W-:Y:S01]  /*17ea0*/  FADD.FTZ R162, R133, R162 ;  /* 0x000000a285a27221 */ /* 0x000fe20000010000 */
[----:B------:R-:W-:Y:S01]  /*17eb0*/  HMMA.16816.F32.BF16 R96, R128, R142, R96 ;  /* 0x0000008e8060723c */ /* 0x000fe20000041860 */
[----:B------:R-:W-:Y:S02]  /*17ec0*/  LDSM.16.MT88.4 R128, [R190+0x4900] ;  /* 0x00490000be80783b */ /* 0x000fe40000004200 */
[----:B------:R-:W-:Y:S01]  /*17ed0*/  MOV R133, R132 ;  /* 0x0000008400857202 */ /* 0x000fe20000000f00 */
[----:B------:R-:W-:Y:S02]  /*17ee0*/  FADD.FTZ R164, R161, R164 ;  /* 0x000000a4a1a47221 */ /* 0x000fe40000010000 */
[----:B------:R-:W-:Y:S02]  /*17ef0*/  FADD.FTZ R135, R135, R162 ;  /* 0x000000a287877221 */ /* 0x000fe40000010000 */
[----:B------:R-:W-:Y:S01]  /*17f00*/  FADD.FTZ R3, R163, R164 ;  /* 0x000000a4a3037221 */ /* 0x000fe20000010000 */
[----:B------:R-:W-:Y:S03]  /*17f10*/  LDSM.16.MT88.4 R140, [R190+0x3100] ;  /* 0x00310000be8c783b */ /* 0x000fe60000004200 */
[----:B------:R-:W-:Y:S02]  /*17f20*/  FADD.FTZ R135, R160, R135 ;  /* 0x00000087a0877221 */ /* 0x000fe40000010000 */
[----:B------:R-:W-:Y:S01]  /*17f30*/  FADD.FTZ R3, R166, R3 ;  /* 0x00000003a6037221 */ /* 0x000fe20000010000 */
[----:B---3--:R-:W-:Y:S01]  /*17f40*/  F2FP.BF16.PACK_AB R13, R175, R172 ;  /* 0x000000acaf0d723e */ /* 0x008fe200000010ff */
[----:B------:R-:W-:Y:S02]  /*17f50*/  FADD.FTZ R168, R168, R135 ;  /* 0x00000087a8a87221 */ /* 0x000fe40000010000 */
[----:B------:R-:W-:Y:S01]  /*17f60*/  FADD.FTZ R172, R172, R3 ;  /* 0x00000003acac7221 */ /* 0x000fe20000010000 */
[----:B------:R-:W-:Y:S01]  /*17f70*/  MOV R3, R0 ;  /* 0x0000000000037202 */ /* 0x000fe20000000f00 */
        /* <DEDUP_REMOVED lines=152> */
.L_x_1740:
        /* <DEDUP_REMOVED lines=8> */
[----:B------:R-:W-:Y:S01]  /*18980*/  IADD3 RZ, P0, R204, 0x80, RZ ;  /* 0x00000080ccff7810 */ /* 0x000fe20007f1e0ff */
        /* <DEDUP_REMOVED lines=15> */
.L_x_1751:
[----:B------:R-:W-:Y:S04]  /*18a80*/  DEPBAR.LE SB0, 0x0 ;  /* 0x000080000000791a */ /* 0x000fe80000000000 */
[----:B------:R-:W-:Y:S01]  /*18a90*/  BAR.SYNC.DEFER_BLOCKING 0x0 ;  /* 0x0000000000007b1d */ /* 0x000fe20000010000 */
[----:B------:R-:W-:Y:S01]  /*18aa0*/  SHF.R.S32.HI R0, RZ, 0x1f, R173 ;  /* 0x0000001fff007819 */ /* 0x000fe200000114ad */
[----:B------:R-:W-:Y:S01]  /*18ab0*/  IMAD R13, R173, UR11, RZ ;  /* 0x0000000bad0d7c24 */ /* 0x000fe2000f8e02ff */
[----:B------:R-:W-:Y:S01]  /*18ac0*/  ISETP.NE.AND P3, PT, R199, RZ, PT ;  /* 0x000000ffc700720c */ /* 0x000fe20003f65270 */
[C---:B------:R-:W-:Y:S04]  /*18ad0*/  IMAD.WIDE.U32 R20, R173.reuse, UR9, R216 ;  /* 0x00000009ad147c25 */ /* 0x040fe8000f8e00d8 */
[C---:B------:R-:W-:Y:S01]  /*18ae0*/  IMAD.WIDE.U32 R6, R173.reuse, UR9, R214 ;  /* 0x00000009ad067c25 */ /* 0x040fe2000f8e00d6 */
[----:B------:R-:W-:Y:S03]  /*18af0*/  LEA R166, P1, R20, c[0x0][0x1f8], 0x1 ;  /* 0x00007e0014a67a11 */ /* 0x000fe600078208ff */
[----:B------:R-:W-:Y:S01]  /*18b00*/  IMAD R13, R0, UR9, R13 ;  /* 0x00000009000d7c24 */ /* 0x000fe2000f8e020d */
[----:B------:R-:W-:Y:S01]  /*18b10*/  LEA R164, P0, R6, c[0x0][0x1f8], 0x1 ;  /* 0x00007e0006a47a11 */ /* 0x000fe200078008ff */
[----:B------:R-:W-:Y:S04]  /*18b20*/  IMAD.WIDE.U32 R22, R173, UR9, R206 ;  /* 0x00000009ad167c25 */ /* 0x000fe8000f8e00ce */
[C---:B------:R-:W-:Y:S01]  /*18b30*/  IMAD.IADD R4, R13.reuse, 0x1, R21 ;  /* 0x000000010d047824 */ /* 0x040fe200078e0215 */
[----:B------:R-:W-:Y:S01]  /*18b40*/  LEA R30, P2, R22, c[0x0][0x1f8], 0x1 ;  /* 0x00007e00161e7a11 */ /* 0x000fe200078408ff */
[----:B------:R-:W-:Y:S02]  /*18b50*/  IMAD.IADD R5, R13, 0x1, R7 ;  /* 0x000000010d057824 */ /* 0x000fe400078e0207 */
[----:B------:R-:W-:Y:S01]  /*18b60*/  IMAD.U32 R14, RZ, RZ, UR10 ;  /* 0x0000000aff0e7e24 */ /* 0x000fe2000f8e00ff */
[----:B------:R-:W-:Y:S01]  /*18b70*/  LEA.HI.X R167, R20, c[0x0][0x1fc], R4, 0x1, P1 ;  /* 0x00007f0014a77a11 */ /* 0x000fe200008f0c04 */
[----:B------:R-:W-:Y:S01]  /*18b80*/  LDSM.16.M88.4 R32, [R198+0xc100] ;  /* 0x00c10000c620783b */ /* 0x000fe20000000200 */
[----:B------:R-:W-:Y:S01]  /*18b90*/  LEA.HI.X R165, R6, c[0x0][0x1fc], R5, 0x1, P0 ;  /* 0x00007f0006a57a11 */ /* 0x000fe200000f0c05 */
[----:B------:R-:W-:Y:S02]  /*18ba0*/  IMAD.U32 R15, RZ, RZ, UR5 ;  /* 0x00000005ff0f7e24 */ /* 0x000fe4000f8e00ff */
[----:B------:R-:W-:Y:S01]  /*18bb0*/  IMAD.IADD R0, R23, 0x1, R13 ;  /* 0x0000000117007824 */ /* 0x000fe200078e020d */
[----:B------:R-:W1:Y:S01]  /*18bc0*/  LDSM.16.M88.4 R8, [R197+0x6100] ;  /* 0x00610000c508783b */ /* 0x000e620000000200 */
[----:B------:R-:W-:Y:S03]  /*18bd0*/  IMAD.WIDE.U32 R14, R173, UR9, R14 ;  /* 0x00000009ad0e7c25 */ /* 0x000fe6000f8e000e */
[----:B------:R-:W-:Y:S01]  /*18be0*/  LEA.HI.X R31, R22, c[0x0][0x1fc], R0, 0x1, P2 ;  /* 0x00007f00161f7a11 */ /* 0x000fe200010f0c00 */
[----:B------:R-:W2:Y:S01]  /*18bf0*/  LDSM.16.M88.4 R16, [R197+0x6900] ;  /* 0x00690000c510783b */ /* 0x000ea20000000200 */
[-C--:B------:R-:W-:Y:S01]  /*18c00*/  IADD3 R0, P2, R200, R14.reuse, RZ ;  /* 0x0000000ec8007210 */ /* 0x080fe20007f5e0ff */
[----:B------:R-:W-:Y:S01]  /*18c10*/  IMAD.IADD R13, R13, 0x1, R15 ;  /* 0x000000010d0d7824 */ /* 0x000fe200078e020f */
[-C--:B------:R-:W-:Y:S02]  /*18c20*/  IADD3 R20, P1, R216, R14.reuse, RZ ;  /* 0x0000000ed8147210 */ /* 0x080fe40007f3e0ff */
[----:B------:R-:W3:Y:S01]  /*18c30*/  LDSM.16.M88.4 R24, [R197+0x7100] ;  /* 0x00710000c518783b */ /* 0x000ee20000000200 */
[----:B------:R-:W-:Y:S01]  /*18c40*/  IADD3 R21, P0, R214, R14, RZ ;  /* 0x0000000ed6157210 */ /* 0x000fe20007f1e0ff */
[C---:B------:R-:W-:Y:S01]  /*18c50*/  IMAD.X R23, R13.reuse, 0x1, R207, P2 ;  /* 0x000000010d177824 */ /* 0x040fe200010e06cf */
[----:B------:R-:W-:Y:S01]  /*18c60*/  LEA R218, P2, R0, c[0x0][0x1f8], 0x1 ;  /* 0x00007e0000da7a11 */ /* 0x000fe200078408ff */
[C---:B------:R-:W-:Y:S01]  /*18c70*/  IMAD.X R29, R13.reuse, 0x1, R217, P1 ;  /* 0x000000010d1d7824 */ /* 0x040fe200008e06d9 */
[----:B------:R-:W4:Y:S01]  /*18c80*/  LDSM.16.M88.4 R132, [R197+0x7900] ;  /* 0x00790000c584783b */ /* 0x000f220000000200 */
[----:B------:R-:W-:Y:S01]  /*18c90*/  LEA R170, P1, R20, c[0x0][0x1f8], 0x1 ;  /* 0x00007e0014aa7a11 */ /* 0x000fe200078208ff */
[----:B------:R-:W-:Y:S01]  /*18ca0*/  IMAD.X R22, R13, 0x1, R215, P0 ;  /* 0x000000010d167824 */ /* 0x000fe200000e06d7 */
[C---:B------:R-:W-:Y:S02]  /*18cb0*/  LEA R168, P0, R21.reuse, c[0x0][0x1f8], 0x1 ;  /* 0x00007e0015a87a11 */ /* 0x040fe400078008ff */
[----:B------:R-:W-:Y:S01]  /*18cc0*/  LDSM.16.M88.4 R136, [R194+0xc100] ;  /* 0x00c10000c288783b */ /* 0x000fe20000000200 */
[----:B------:R-:W-:Y:S02]  /*18cd0*/  LEA.HI.X R219, R0, c[0x0][0x1fc], R23, 0x1, P2 ;  /* 0x00007f0000db7a11 */ /* 0x000fe400010f0c17 */
[----:B------:R-:W-:Y:S02]  /*18ce0*/  LEA.HI.X R171, R20, c[0x0][0x1fc], R29, 0x1, P1 ;  /* 0x00007f0014ab7a11 */ /* 0x000fe400008f0c1d */
[----:B------:R-:W5:Y:S01]  /*18cf0*/  LDSM.16.M88.4 R140, [R196] ;  /* 0x00000000c48c783b */ /* 0x000f620000000200 */
[----:B------:R-:W-:Y:S02]  /*18d00*/  LEA.HI.X R169, R21, c[0x0][0x1fc], R22, 0x1, P0 ;  /* 0x00007f0015a97a11 */ /* 0x000fe400000f0c16 */
[C---:B------:R-:W-:Y:S02]  /*18d10*/  ISETP.GT.AND P0, PT, R173.reuse, UR8, PT ;  /* 0x00000008ad007c0c */ /* 0x040fe4000bf04270 */
[----:B------:R-:W3:Y:S01]  /*18d20*/  LDSM.16.M88.4 R144, [R187] ;  /* 0x00000000bb90783b */ /* 0x000ee20000000200 */
[----:B------:R-:W-:Y:S02]  /*18d30*/  PLOP3.LUT P1, PT, PT, PT, UP3, 0x80, 0x0 ;  /* 0x000000000000781c */ /* 0x000fe40003f2f038 */
[----:B------:R-:W-:Y:S02]  /*18d40*/  PLOP3.LUT P2, PT, PT, PT, UP3, 0x80, 0x0 ;  /* 0x000000000000781c */ /* 0x000fe40003f4f038 */
[----:B------:R-:W4:Y:S01]  /*18d50*/  LDSM.16.M88.4 R148, [R186] ;  /* 0x00000000ba94783b */ /* 0x000f220000000200 */
[C---:B-1----:R-:W-:Y:S04]  /*18d60*/  HMMA.16816.F32.BF16 R4, R32.reuse, R8, RZ ;  /* 0x000000082004723c */ /* 0x042fe800000418ff */
[----:B------:R-:W1:Y:S01]  /*18d70*/  LDSM.16.M88.4 R152, [R185] ;  /* 0x00000000b998783b */ /* 0x000e620000000200 */
[----:B------:R-:W-:Y:S04]  /*18d80*/  @P0 IADD3 R0, R173, -0x1, RZ ;  /* 0xffffffffad000810 */ /* 0x000fe80007ffe0ff */
[----:B------:R-:W-:Y:S01]  /*18d90*/  @!PT LDS RZ, [RZ] ;  /* 0x00000000fffff984 */ /* 0x000fe20000000800 */
[----:B------:R-:W-:Y:S01]  /*18da0*/  @!PT LDS RZ, [RZ] ;  /* 0x00000000fffff984 */ /* 0x000fe20000000800 */
[----:B------:R-:W-:Y:S01]  /*18db0*/  @!PT LDS RZ, [RZ] ;  /* 0x00000000fffff984 */ /* 0x000fe20000000800 */
[----:B------:R4:W-:Y:S01]  /*18dc0*/  LDGSTS.E.BYPASS.LTC128B.128 [R202+0x100], [R30.64], !P5 ;  /* 0x001000001eca7fae */ /* 0x0009e2000e901d5c */
[C---:B------:R-:W-:Y:S04]  /*18dd0*/  HMMA.16816.F32.BF16 R8, R32.reuse, R10, RZ ;  /* 0x0000000a2008723c */ /* 0x040fe800000418ff */
[----:B------:R1:W-:Y:S04]  /*18de0*/  LDGSTS.E.BYPASS.LTC128B.128 [R202+0x2100], [R166.64], !P6 ;  /* 0x02100000a6ca7fae */ /* 0x0003e8000f101d5c */
[C---:B--2---:R-:W-:Y:S01]  /*18df0*/  HMMA.16816.F32.BF16 R12, R32.reuse, R16, RZ ;  /* 0x00000010200c723c */ /* 0x044fe200000418ff */
[----:B------:R1:W-:Y:S05]  /*18e00*/  LDGSTS.E.BYPASS.LTC128B.128 [R202+0x4100], [R164.64], !P3 ;  /* 0x04100000a4ca7fae */ /* 0x0003ea000d901d5c */
[----:B------:R2:W-:Y:S02]  /*18e10*/  LDGSTS.E.BYPASS.LTC128B.128 [R202+0x1100], [R218.64], !P5 ;  /* 0x01100000daca7fae */ /* 0x0005e4000e901d5c */
[C---:B------:R-:W-:Y:S03]  /*18e20*/  HMMA.16816.F32.BF16 R16, R32.reuse, R18, RZ ;  /* 0x000000122010723c */ /* 0x040fe600000418ff */
[----:B------:R1:W-:Y:S05]  /*18e30*/  LDGSTS.E.BYPASS.LTC128B.128 [R202+0x3100], [R170.64], !P6 ;  /* 0x03100000aaca7fae */ /* 0x0003ea000f101d5c */
[C---:B---3--:R-:W-:Y:S01]  /*18e40*/  HMMA.16816.F32.BF16 R20, R32.reuse, R24, RZ ;  /* 0x000000182014723c */ /* 0x048fe200000418ff */
[----:B------:R3:W-:Y:S05]  /*18e50*/  LDGSTS.E.BYPASS.LTC128B.128 [R202+0x5100], [R168.64], !P3 ;  /* 0x05100000a8ca7fae */ /* 0x0007ea000d901d5c */
[----:B------:R-:W-:Y:S02]  /*18e60*/  LDSM.16.M88.4 R156, [R193+0xc100] ;  /* 0x00c10000c19c783b */ /* 0x000fe40000000200 */
[C---:B------:R-:W-:Y:S03]  /*18e70*/  HMMA.16816.F32.BF16 R24, R32.reuse, R26, RZ ;  /* 0x0000001a2018723c */ /* 0x040fe600000418ff */
[----:B------:R-:W0:Y:S05]  /*18e80*/  LDGDEPBAR ;  /* 0x00000000000079af */ /* 0x000e2a0000000000 */
[C---:B----4-:R-:W-:Y:S01]  /*18e90*/  HMMA.16816.F32.BF16 R28, R32.reuse, R132, RZ ;  /* 0x00000084201c723c */ /* 0x050fe200000418ff */
[----:B------:R-:W4:Y:S05]  /*18ea0*/  LDSM.16.M88.4 R160, [R192+0x6100] ;  /* 0x00610000c0a0783b */ /* 0x000f2a0000000200 */
[----:B-1----:R-:W-:Y:S02]  /*18eb0*/  LDSM.16.M88.4 R164, [R197+0x8100] ;  /* 0x00810000c5a4783b */ /* 0x002fe40000000200 */
[----:B------:R-:W-:Y:S03]  /*18ec0*/  HMMA.16816.F32.BF16 R32, R32, R134, RZ ;  /* 0x000000862020723c */ /* 0x000fe600000418ff */
[----:B------:R-:W1:Y:S05]  /*18ed0*/  LDSM.16.M88.4 R132, [R192+0x6900] ;  /* 0x00690000c084783b */ /* 0x000e6a0000000200 */
[C---:B-----5:R-:W-:Y:S01]  /*18ee0*/  HMMA.16816.F32.BF16 R4, R136.reuse, R140, R4 ;  /* 0x0000008c8804723c */ /* 0x060fe20000041804 */
[----:B---3--:R-:W-:Y:S07]  /*18ef0*/  LDSM.16.M88.4 R168, [R192+0x8900] ;  /* 0x00890000c0a8783b */ /* 0x008fee0000000200 */
[C---:B------:R-:W-:Y:S01]  /*18f00*/  HMMA.16816.F32.BF16 R8, R136.reuse, R142, R8 ;  /* 0x0000008e8808723c */ /* 0x040fe20000041808 */
[----:B------:R-:W3:Y:S07]  /*18f10*/  LDSM.16.M88.4 R140, [R192+0x7100] ;  /* 0x00710000c08c783b */ /* 0x000eee0000000200 */
[C---:B------:R-:W-:Y:S08]  /*18f20*/  HMMA.16816.F32.BF16 R12, R136.reuse, R144, R12 ;  /* 0x00000090880c723c */ /* 0x040ff0000004180c */
[C---:B------:R-:W-:Y:S01]  /*18f30*/  HMMA.16816.F32.BF16 R16, R136.reuse, R146, R16 ;  /* 0x000000928810723c */ /* 0x040fe20000041810 */
[----:B------:R-:W5:Y:S07]  /*18f40*/  LDSM.16.M88.4 R144, [R192+0x7900] ;  /* 0x00790000c090783b */ /* 0x000f6e0000000200 */
[C---:B------:R-:W-:Y:S08]  /*18f50*/  HMMA.16816.F32.BF16 R20, R136.reuse, R148, R20 ;  /* 0x000000948814723c */ /* 0x040ff00000041814 */
[C---:B------:R-:W-:Y:S01]  /*18f60*/  HMMA.16816.F32.BF16 R24, R136.reuse, R150, R24 ;  /* 0x000000968818723c */ /* 0x040fe20000041818 */
[----:B------:R-:W-:Y:S07]  /*18f70*/  LDSM.16.M88.4 R148, [R184] ;  /* 0x00000000b894783b */ /* 0x000fee0000000200 */
[C---:B------:R-:W-:Y:S08]  /*18f80*/  HMMA.16816.F32.BF16 R28, R136.reuse, R152, R28 ;  /* 0x00000098881c723c */ /* 0x040ff0000004181c */
[----:B------:R-:W-:Y:S01]  /*18f90*/  HMMA.16816.F32.BF16 R32, R136, R154, R32 ;  /* 0x0000009a8820723c */ /* 0x000fe20000041820 */
[----:B------:R-:W2:Y:S05]  /*18fa0*/  LDSM.16.M88.4 R136, [R191+0xc100] ;  /* 0x00c10000bf88783b */ /* 0x000eaa0000000200 */
[----:B------:R-:W2:Y:S02]  /*18fb0*/  LDSM.16.M88.4 R152, [R184+0x800] ;  /* 0x00080000b898783b */ /* 0x000ea40000000200 */
        /* <DEDUP_REMOVED lines=9> */
[C---:B-----5:R-:W-:Y:S08]  /*19050*/  HMMA.16816.F32.BF16 R28, R156.reuse, R144, R28 ;  /* 0x000000909c1c723c */ /* 0x060ff0000004181c */
[----:B------:R-:W-:Y:S01]  /*19060*/  HMMA.16816.F32.BF16 R32, R156, R146, R32 ;  /* 0x000000929c20723c */ /* 0x000fe20000041820 */
[----:B------:R-:W4:Y:S05]  /*19070*/  LDSM.16.M88.4 R144, [R197+0x8900] ;  /* 0x00890000c590783b */ /* 0x000f2a0000000200 */
[----:B------:R-:W-:Y:S02]  /*19080*/  LDSM.16.M88.4 R156, [R181] ;  /* 0x00000000b59c783b */ /* 0x000fe40000000200 */
[C---:B--2---:R-:W-:Y:S08]  /*19090*/  HMMA.16816.F32.BF16 R4, R136.reuse, R148, R4 ;  /* 0x000000948804723c */ /* 0x044ff00000041804 */
[C---:B------:R-:W-:Y:S01]  /*190a0*/  HMMA.16816.F32.BF16 R8, R136.reuse, R150, R8 ;  /* 0x000000968808723c */ /* 0x040fe20000041808 */
[----:B------:R-:W2:Y:S07]  /*190b0*/  LDSM.16.M88.4 R148, [R197+0x9100] ;  /* 0x00910000c594783b */ /* 0x000eae0000000200 */
[C---:B------:R-:W-:Y:S08]  /*190c0*/  HMMA.16816.F32.BF16 R12, R136.reuse, R152, R12 ;  /* 0x00000098880c723c */ /* 0x040ff0000004180c */
[C---:B------:R-:W-:Y:S01]  /*190d0*/  HMMA.16816.F32.BF16 R16, R136.reuse, R154, R16 ;  /* 0x0000009a8810723c */ /* 0x040fe20000041810 */
[----:B------:R-:W-:Y:S07]  /*190e0*/  LDSM.16.M88.4 R152, [R182] ;  /* 0x00000000b698783b */ /* 0x000fee0000000200 */
[C---:B-1----:R-:W-:Y:S08]  /*190f0*/  HMMA.16816.F32.BF16 R20, R136.reuse, R132, R20 ;  /* 0x000000848814723c */ /* 0x042ff00000041814 */
[C---:B------:R-:W-:Y:S01]  /*19100*/  HMMA.16816.F32.BF16 R24, R136.reuse, R134, R24 ;  /* 0x000000868818723c */ /* 0x040fe20000041818 */
[----:B------:R-:W1:Y:S07]  /*19110*/  LDSM.16.M88.4 R132, [R197+0x9900] ;  /* 0x00990000c584783b */ /* 0x000e6e0000000200 */
[C---:B---3--:R-:W-:Y:S08]  /*19120*/  HMMA.16816.F32.BF16 R28, R136.reuse, R140, R28 ;  /* 0x0000008c881c723c */ /* 0x048ff0000004181c */
[----:B------:R-:W-:Y:S01]  /*19130*/  HMMA.16816.F32.BF16 R32, R136, R142, R32 ;  /* 0x0000008e8820723c */ /* 0x000fe20000041820 */
[----:B------:R-:W-:Y:S05]  /*19140*/  LDSM.16.M88.4 R136, [R194+0x10100] ;  /* 0x01010000c288783b */ /* 0x000fea0000000200 */
[----:B------:R-:W3:Y:S02]  /*19150*/  LDSM.16.M88.4 R140, [R183] ;  /* 0x00000000b78c783b */ /* 0x000ee40000000200 */
[C---:B------:R-:W-:Y:S08]  /*19160*/  HMMA.16816.F32.BF16 R4, R160.reuse, R164, R4 ;  /* 0x000000a4a004723c */ /* 0x040ff00000041804 */
[C---:B------:R-:W-:Y:S01]  /*19170*/  HMMA.16816.F32.BF16 R8, R160.reuse, R166, R8 ;  /* 0x000000a6a008723c */ /* 0x040fe20000041808 */
[----:B------:R-:W-:Y:S07]  /*19180*/  LDSM.16.M88.4 R164, [R192+0x8100] ;  /* 0x00810000c0a4783b */ /* 0x000fee0000000200 */
[C---:B----4-:R-:W-:Y:S08]  /*19190*/  HMMA.16816.F32.BF16 R12, R160.reuse, R144, R12 ;  /* 0x00000090a00c723c */ /* 0x050ff0000004180c */
[C---:B------:R-:W-:Y:S01]  /*191a0*/  HMMA.16816.F32.BF16 R16, R160.reuse, R146, R16 ;  /* 0x00000092a010723c */ /* 0x040fe20000041810 */
[----:B------:R-:W4:Y:S07]  /*191b0*/  LDSM.16.M88.4 R144, [R180] ;  /* 0x00000000b490783b */ /* 0x000f2e0000000200 */
[C---:B--2---:R-:W-:Y:S08]  /*191c0*/  HMMA.16816.F32.BF16 R20, R160.reuse, R148, R20 ;  /* 0x00000094a014723c */ /* 0x044ff00000041814 */
[C---:B------:R-:W-:Y:S01]  /*191d0*/  HMMA.16816.F32.BF16 R24, R160.reuse, R150, R24 ;  /* 0x00000096a018723c */ /* 0x040fe20000041818 */
[----:B------:R-:W2:Y:S07]  /*191e0*/  LDSM.16.M88.4 R148, [R193+0x10100] ;  /* 0x01010000c194783b */ /* 0x000eae0000000200 */
[C---:B-1----:R-:W-:Y:S08]  /*191f0*/  HMMA.16816.F32.BF16 R28, R160.reuse, R132, R28 ;  /* 0x00000084a01c723c */ /* 0x042ff0000004181c */
[----:B------:R-:W-:Y:S01]  /*19200*/  HMMA.16816.F32.BF16 R32, R160, R134, R32 ;  /* 0x00000086a020723c */ /* 0x000fe20000041820 */
[----:B------:R-:W1:Y:S05]  /*19210*/  LDSM.16.M88.4 R132, [R192+0x9100] ;  /* 0x00910000c084783b */ /* 0x000e6a0000000200 */
[----:B------:R-:W-:Y:S02]  /*19220*/  LDSM.16.M88.4 R160, [R184+0x2000] ;  /* 0x00200000b8a0783b */ /* 0x000fe40000000200 */
[C---:B---3--:R-:W-:Y:S08]  /*19230*/  HMMA.16816.F32.BF16 R4, R136.reuse, R140, R4 ;  /* 0x0000008c8804723c */ /* 0x048ff00000041804 */
[C---:B------:R-:W-:Y:S01]  /*19240*/  HMMA.16816.F32.BF16 R8, R136.reuse, R142, R8 ;  /* 0x0000008e8808723c */ /* 0x040fe20000041808 */
[----:B------:R-:W3:Y:S07]  /*19250*/  LDSM.16.M88.4 R140, [R192+0x9900] ;  /* 0x00990000c08c783b */ /* 0x000eee0000000200 */
[C---:B------:R-:W-:Y:S08]  /*19260*/  HMMA.16816.F32.BF16 R12, R136.reuse, R152, R12 ;  /* 0x00000098880c723c */ /* 0x040ff0000004180c */
[C---:B------:R-:W-:Y:S01]  /*19270*/  HMMA.16816.F32.BF16 R16, R136.reuse, R154, R16 ;  /* 0x0000009a8810723c */ /* 0x040fe20000041810 */
[----:B------:R-:W5:Y:S07]  /*19280*/  LDSM.16.M88.4 R152, [R191+0x10100] ;  /* 0x01010000bf98783b */ /* 0x000f6e0000000200 */
[C---:B------:R-:W-:Y:S08]  /*19290*/  HMMA.16816.F32.BF16 R20, R136.reuse, R156, R20 ;  /* 0x0000009c8814723c */ /* 0x040ff00000041814 */
[C---:B------:R-:W-:Y:S01]  /*192a0*/  HMMA.16816.F32.BF16 R24, R136.reuse, R158, R24 ;  /* 0x0000009e8818723c */ /* 0x040fe20000041818 */
[----:B------:R-:W-:Y:S07]  /*192b0*/  LDSM.16.M88.4 R156, [R197+0xa900] ;  /* 0x00a90000c59c783b */ /* 0x000fee0000000200 */
[C---:B----4-:R-:W-:Y:S08]  /*192c0*/  HMMA.16816.F32.BF16 R28, R136.reuse, R144, R28 ;  /* 0x00000090881c723c */ /* 0x050ff0000004181c */
[----:B------:R-:W-:Y:S01]  /*192d0*/  HMMA.16816.F32.BF16 R32, R136, R146, R32 ;  /* 0x000000928820723c */ /* 0x000fe20000041820 */
[----:B------:R-:W4:Y:S05]  /*192e0*/  LDSM.16.M88.4 R136, [R184+0x2800] ;  /* 0x00280000b888783b */ /* 0x000f2a0000000200 */
[----:B------:R-:W3:Y:S02]  /*192f0*/  LDSM.16.M88.4 R144, [R184+0x3000] ;  /* 0x00300000b890783b */ /* 0x000ee40000000200 */
[C---:B--2---:R-:W-:Y:S08]  /*19300*/  HMMA.16816.F32.BF16 R4, R148.reuse, R164, R4 ;  /* 0x000000a49404723c */ /* 0x044ff00000041804 */
[C---:B------:R-:W-:Y:S01]  /*19310*/  HMMA.16816.F32.BF16 R8, R148.reuse, R166, R8 ;  /* 0x000000a69408723c */ /* 0x040fe20000041808 */
[----:B------:R-:W-:Y:S07]  /*19320*/  LDSM.16.M88.4 R164, [R184+0x4000] ;  /* 0x00400000b8a4783b */ /* 0x000fee0000000200 */
[C---:B------:R-:W-:Y:S08]  /*19330*/  HMMA.16816.F32.BF16 R12, R148.reuse, R168, R12 ;  /* 0x000000a8940c723c */ /* 0x040ff0000004180c */
[C---:B------:R-:W-:Y:S08]  /*19340*/  HMMA.16816.F32.BF16 R16, R148.reuse, R170, R16 ;  /* 0x000000aa9410723c */ /* 0x040ff00000041810 */
[C---:B-1----:R-:W-:Y:S08]  /*19350*/  HMMA.16816.F32.BF16 R20, R148.reuse, R132, R20 ;  /* 0x000000849414723c */ /* 0x042ff00000041814 */
[C---:B------:R-:W-:Y:S01]  /*19360*/  HMMA.16816.F32.BF16 R24, R148.reuse, R134, R24 ;  /* 0x000000869418723c */ /* 0x040fe20000041818 */
[----:B------:R-:W1:Y:S07]  /*19370*/  LDSM.16.M88.4 R132, [R184+0x3800] ;  /* 0x00380000b884783b */ /* 0x000e6e0000000200 */
[C---:B---3--:R-:W-:Y:S08]  /*19380*/  HMMA.16816.F32.BF16 R28, R148.reuse, R140, R28 ;  /* 0x0000008c941c723c */ /* 0x048ff0000004181c */
[----:B------:R-:W-:Y:S01]  /*19390*/  HMMA.16816.F32.BF16 R32, R148, R142, R32 ;  /* 0x0000008e9420723c */ /* 0x000fe20000041820 */
[----:B------:R-:W-:Y:S05]  /*193a0*/  LDSM.16.M88.4 R140, [R198+0x14100] ;  /* 0x01410000c68c783b */ /* 0x000fea0000000200 */
[----:B------:R-:W2:Y:S02]  /*193b0*/  LDSM.16.M88.4 R148, [R197+0xa100] ;  /* 0x00a10000c594783b */ /* 0x000ea40000000200 */
[C---:B-----5:R-:W-:Y:S08]  /*193c0*/  HMMA.16816.F32.BF16 R4, R152.reuse, R160, R4 ;  /* 0x000000a09804723c */ /* 0x060ff00000041804 */
[C---:B------:R-:W-:Y:S01]  /*193d0*/  HMMA.16816.F32.BF16 R8, R152.reuse, R162, R8 ;  /* 0x000000a29808723c */ /* 0x040fe20000041808 */
[----:B------:R-:W-:Y:S07]  /*193e0*/  LDSM.16.M88.4 R160, [R197+0xb900] ;  /* 0x00b90000c5a0783b */ /* 0x000fee0000000200 */
[C---:B----4-:R-:W-:Y:S08]  /*193f0*/  HMMA.16816.F32.BF16 R12, R152.reuse, R136, R12 ;  /* 0x00000088980c723c */ /* 0x050ff0000004180c */
[C---:B------:R-:W-:Y:S01]  /*19400*/  HMMA.16816.F32.BF16 R16, R152.reuse, R138, R16 ;  /* 0x0000008a9810723c */ /* 0x040fe20000041810 */
[----:B------:R-:W3:Y:S07]  /*19410*/  LDSM.16.M88.4 R136, [R197+0xb100] ;  /* 0x00b10000c588783b */ /* 0x000eee0000000200 */
[C---:B------:R-:W-:Y:S08]  /*19420*/  HMMA.16816.F32.BF16 R20, R152.reuse, R144, R20 ;  /* 0x000000909814723c */ /* 0x040ff00000041814 */
[C---:B------:R-:W-:Y:S01]  /*19430*/  HMMA.16816.F32.BF16 R24, R152.reuse, R146, R24 ;  /* 0x000000929818723c */ /* 0x040fe20000041818 */
[----:B------:R-:W-:Y:S07]  /*19440*/  LDSM.16.M88.4 R144, [R179] ;  /* 0x00000000b390783b */ /* 0x000fee0000000200 */
[C---:B-1----:R-:W-:Y:S08]  /*19450*/  HMMA.16816.F32.BF16 R28, R152.reuse, R132, R28 ;  /* 0x00000084981c723c */ /* 0x042ff0000004181c */
[----:B------:R-:W-:Y:S01]  /*19460*/  HMMA.16816.F32.BF16 R32, R152, R134, R32 ;  /* 0x000000869820723c */ /* 0x000fe20000041820 */
[----:B------:R-:W1:Y:S05]  /*19470*/  LDSM.16.M88.4 R132, [R194+0x14100] ;  /* 0x01410000c284783b */ /* 0x000e6a0000000200 */
[----:B------:R-:W4:Y:S02]  /*19480*/  LDSM.16.M88.4 R152, [R178] ;  /* 0x00000000b298783b */ /* 0x000f240000000200 */
[C---:B--2---:R-:W-:Y:S08]  /*19490*/  HMMA.16816.F32.BF16 R4, R140.reuse, R148, R4 ;  /* 0x000000948c04723c */ /* 0x044ff00000041804 */
[C---:B------:R-:W-:Y:S01]  /*194a0*/  HMMA.16816.F32.BF16 R8, R140.reuse, R150, R8 ;  /* 0x000000968c08723c */ /* 0x040fe20000041808 */
[----:B------:R-:W-:Y:S07]  /*194b0*/  LDSM.16.M88.4 R148, [R176] ;  /* 0x00000000b094783b */ /* 0x000fee0000000200 */
[C---:B------:R-:W-:Y:S08]  /*194c0*/  HMMA.16816.F32.BF16 R12, R140.reuse, R156, R12 ;  /* 0x0000009c8c0c723c */ /* 0x040ff0000004180c */
[C---:B------:R-:W-:Y:S01]  /*194d0*/  HMMA.16816.F32.BF16 R16, R140.reuse, R158, R16 ;  /* 0x0000009e8c10723c */ /* 0x040fe20000041810 */
[----:B------:R-:W-:Y:S07]  /*194e0*/  LDSM.16.M88.4 R156, [R192+0xa100] ;  /* 0x00a10000c09c783b */ /* 0x000fee0000000200 */
[C---:B---3--:R-:W-:Y:S08]  /*194f0*/  HMMA.16816.F32.BF16 R20, R140.reuse, R136, R20 ;  /* 0x000000888c14723c */ /* 0x048ff00000041814 */
[C---:B------:R-:W-:Y:S01]  /*19500*/  HMMA.16816.F32.BF16 R24, R140.reuse, R138, R24 ;  /* 0x0000008a8c18723c */ /* 0x040fe20000041818 */
[----:B------:R-:W2:Y:S07]  /*19510*/  LDSM.16.M88.4 R136, [R177] ;  /* 0x00000000b188783b */ /* 0x000eae0000000200 */
[C---:B------:R-:W-:Y:S08]  /*19520*/  HMMA.16816.F32.BF16 R28, R140.reuse, R160, R28 ;  /* 0x000000a08c1c723c */ /* 0x040ff0000004181c */
[----:B------:R-:W-:Y:S01]  /*19530*/  HMMA.16816.F32.BF16 R32, R140, R162, R32 ;  /* 0x000000a28c20723c */ /* 0x000fe20000041820 */
[----:B------:R-:W3:Y:S05]  /*19540*/  LDSM.16.M88.4 R140, [R193+0x14100] ;  /* 0x01410000c18c783b */ /* 0x000eea0000000200 */
[----:B------:R-:W-:Y:S02]  /*19550*/  LDSM.16.M88.4 R160, [R192+0xb100] ;  /* 0x00b10000c0a0783b */ /* 0x000fe40000000200 */
[C---:B-1----:R-:W-:Y:S08]  /*19560*/  HMMA.16816.F32.BF16 R4, R132.reuse, R144, R4 ;  /* 0x000000908404723c */ /* 0x042ff00000041804 */
[C---:B------:R-:W-:Y:S01]  /*19570*/  HMMA.16816.F32.BF16 R8, R132.reuse, R146, R8 ;  /* 0x000000928408723c */ /* 0x040fe20000041808 */
[----:B------:R-:W1:Y:S07]  /*19580*/  LDSM.16.M88.4 R144, [R192+0xa900] ;  /* 0x00a90000c090783b */ /* 0x000e6e0000000200 */
[C---:B----4-:R-:W-:Y:S08]  /*19590*/  HMMA.16816.F32.BF16 R12, R132.reuse, R152, R12 ;  /* 0x00000098840c723c */ /* 0x050ff0000004180c */
[C---:B------:R-:W-:Y:S01]  /*195a0*/  HMMA.16816.F32.BF16 R16, R132.reuse, R154, R16 ;  /* 0x0000009a8410723c */ /* 0x040fe20000041810 */
[----:B------:R-:W4:Y:S07]  /*195b0*/  LDSM.16.M88.4 R152, [R192+0xb900] ;  /* 0x00b90000c098783b */ /* 0x000f2e0000000200 */
[C---:B--2---:R-:W-:Y:S08]  /*195c0*/  HMMA.16816.F32.BF16 R20, R132.reuse, R136, R20 ;  /* 0x000000888414723c */ /* 0x044ff00000041814 */
[C---:B------:R-:W-:Y:S01]  /*195d0*/  HMMA.16816.F32.BF16 R24, R132.reuse, R138, R24 ;  /* 0x0000008a8418723c */ /* 0x040fe20000041818 */
[----:B------:R-:W2:Y:S07]  /*195e0*/  LDSM.16.M88.4 R136, [R191+0x14100] ;  /* 0x01410000bf88783b */ /* 0x000eae0000000200 */
[C---:B------:R-:W-:Y:S07]  /*195f0*/  HMMA.16816.F32.BF16 R28, R132.reuse, R148, R28 ;  /* 0x00000094841c723c */ /* 0x040fee000004181c */
[C---:B------:R-:W-:Y:S01]  /*19600*/  @P0 IMAD.WIDE.U32 R148, R0.reuse, c[0x0][0x1e0], RZ ;  /* 0x0000780000940a25 */ /* 0x040fe200078e00ff */
[----:B------:R-:W-:Y:S01]  /*19610*/  HMMA.16816.F32.BF16 R32, R132, R150, R32 ;  /* 0x000000968420723c */ /* 0x000fe20000041820 */
[----:B------:R-:W5:Y:S07]  /*19620*/  LDSM.16.M88.4 R132, [R184+0x4800] ;  /* 0x00480000b884783b */ /* 0x000f6e0000000200 */
[C---:B---3--:R-:W-:Y:S08]  /*19630*/  HMMA.16816.F32.BF16 R4, R140.reuse, R156, R4 ;  /* 0x0000009c8c04723c */ /* 0x048ff00000041804 */
[C---:B------:R-:W-:Y:S08]  /*19640*/  HMMA.16816.F32.BF16 R8, R140.reuse, R158, R8 ;  /* 0x0000009e8c08723c */ /* 0x040ff00000041808 */
[C---:B-1----:R-:W-:Y:S07]  /*19650*/  HMMA.16816.F32.BF16 R12, R140.reuse, R144, R12 ;  /* 0x000000908c0c723c */ /* 0x042fee000004180c */
[----:B------:R-:W-:Y:S01]  /*19660*/  @P0 SHF.R.S32.HI R145, RZ, 0x1f, R0 ;  /* 0x0000001fff910819 */ /* 0x000fe20000011400 */
[C---:B------:R-:W-:Y:S04]  /*19670*/  HMMA.16816.F32.BF16 R16, R140.reuse, R146, R16 ;  /* 0x000000928c10723c */ /* 0x040fe80000041810 */
[----:B------:R-:W-:Y:S04]  /*19680*/  @P0 IMAD R145, R145, c[0x0][0x1e0], RZ ;  /* 0x0000780091910a24 */ /* 0x000fe800078e02ff */
[C---:B------:R-:W-:Y:S04]  /*19690*/  HMMA.16816.F32.BF16 R20, R140.reuse, R160, R20 ;  /* 0x000000a08c14723c */ /* 0x040fe80000041814 */
[----:B------:R-:W-:Y:S02]  /*196a0*/  @P0 IMAD R145, R0, c[0x0][0x1e4], R145 ;  /* 0x0000790000910a24 */ /* 0x000fe400078e0291 */
[----:B------:R-:W-:Y:S02]  /*196b0*/  IMAD.MOV.U32 R0, RZ, RZ, R203 ;  /* 0x000000ffff007224 */ /* 0x000fe400078e00cb */
[C---:B------:R-:W-:Y:S04]  /*196c0*/  HMMA.16816.F32.BF16 R24, R140.reuse, R162, R24 ;  /* 0x000000a28c18723c */ /* 0x040fe80000041818 */
[----:B------:R-:W-:Y:S02]  /*196d0*/  @P0 IMAD.IADD R145, R149, 0x1, R145 ;  /* 0x0000000195910824 */ /* 0x000fe400078e0291 */
[C---:B------:R-:W-:Y:S02]  /*196e0*/  @P0 IMAD.SHL.U32 R149, R148.reuse, 0x40, RZ ;  /* 0x0000004094950824 */ /* 0x040fe400078e00ff */
[C---:B----4-:R-:W-:Y:S04]  /*196f0*/  HMMA.16816.F32.BF16 R28, R140.reuse, R152, R28 ;  /* 0x000000988c1c723c */ /* 0x050fe8000004181c */
[----:B------:R-:W-:Y:S02]  /*19700*/  @P0 IADD3 R144, P3, R149, R204, RZ ;  /* 0x000000cc95900210 */ /* 0x000fe40007f7e0ff */
[----:B------:R-:W-:Y:S02]  /*19710*/  @P0 SHF.L.U64.HI R148, R148, 0x6, R145 ;  /* 0x0000000694940819 */ /* 0x000fe40000010291 */
[----:B------:R-:W-:Y:S01]  /*19720*/  HMMA.16816.F32.BF16 R32, R140, R154, R32 ;  /* 0x0000009a8c20723c */ /* 0x000fe20000041820 */
[----:B------:R-:W1:Y:S03]  /*19730*/  LDSM.16.M88.4 R140, [R184+0x5000] ;  /* 0x00500000b88c783b */ /* 0x000e660000000200 */
[----:B------:R-:W-:Y:S04]  /*19740*/  @P0 IMAD.X R145, R148, 0x1, R211, P3 ;  /* 0x0000000194910824 */ /* 0x000fe800018e06d3 */
[C---:B--2---:R-:W-:Y:S08]  /*19750*/  HMMA.16816.F32.BF16 R4, R136.reuse, R164, R4 ;  /* 0x000000a48804723c */ /* 0x044ff00000041804 */
[C---:B------:R-:W-:Y:S08]  /*19760*/  HMMA.16816.F32.BF16 R8, R136.reuse, R166, R8 ;  /* 0x000000a68808723c */ /* 0x040ff00000041808 */
[C---:B-----5:R-:W-:Y:S07]  /*19770*/  HMMA.16816.F32.BF16 R12, R136.reuse, R132, R12 ;  /* 0x00000084880c723c */ /* 0x060fee000004180c */
[----:B------:R-:W-:Y:S01]  /*19780*/  @P1 IMAD.HI.U32 R133, R203, c[0x0][0x2c8], RZ ;  /* 0x0000b200cb851a27 */ /* 0x000fe200078e00ff */
[C---:B------:R-:W-:Y:S01]  /*19790*/  @P0 LEA R132, P1, R144.reuse, c[0x0][0x1c8], 0x1 ;  /* 0x0000720090840a11 */ /* 0x040fe200078208ff */
[C---:B------:R-:W-:Y:S03]  /*197a0*/  HMMA.16816.F32.BF16 R16, R136.reuse, R134, R16 ;  /* 0x000000868810723c */ /* 0x040fe60000041810 */
[----:B------:R-:W-:Y:S02]  /*197b0*/  @P2 SHF.R.U32.HI R0, RZ, c[0x0][0x2cc], R133 ;  /* 0x0000b300ff002a19 */ /* 0x000fe40000011685 */
[----:B------:R-:W-:Y:S02]  /*197c0*/  @P0 LEA.HI.X R133, R144, c[0x0][0x1cc], R145, 0x1, P1 ;  /* 0x0000730090850a11 */ /* 0x000fe400008f0c91 */
[----:B------:R-:W2:Y:S01]  /*197d0*/  LDSM.16.M88.4 R144, [R184+0x5800] ;  /* 0x00580000b890783b */ /* 0x000ea20000000200 */
[C---:B------:R-:W-:Y:S01]  /*197e0*/  @P0 IADD3 R150, P2, R149.reuse, R174, RZ ;  /* 0x000000ae95960210 */ /* 0x040fe20007f5e0ff */
[----:B------:R-:W-:Y:S04]  /*197f0*/  DEPBAR.LE SB0, 0x0 ;  /* 0x000080000000791a */ /* 0x000fe80000000000 */
[----:B------:R-:W-:Y:S01]  /*19800*/  BAR.SYNC.DEFER_BLOCKING 0x0 ;  /* 0x0000000000007b1d */ /* 0x000fe20000010000 */
[C---:B------:R-:W-:Y:S01]  /*19810*/  @P0 IADD3 R134, P1, R149.reuse, R172, RZ ;  /* 0x000000ac95860210 */ /* 0x040fe20007f3e0ff */
[C---:B------:R-:W-:Y:S01]  /*19820*/  @P0 IMAD.X R135, R148.reuse, 0x1, R213, P2 ;  /* 0x0000000194870824 */ /* 0x040fe200010e06d5 */
[----:B------:R-:W-:Y:S01]  /*19830*/  @P0 IADD3 R149, P3, R149, UR6, RZ ;  /* 0x0000000695950c10 */ /* 0x000fe2000ff7e0ff */
[C---:B-1----:R-:W-:Y:S05]  /*19840*/  HMMA.16816.F32.BF16 R20, R136.reuse, R140, R20 ;  /* 0x0000008c8814723c */ /* 0x042fea0000041814 */
[----:B------:R-:W-:Y:S01]  /*19850*/  @P0 IMAD.X R151, R148, 0x1, R175, P1 ;  /* 0x0000000194970824 */ /* 0x000fe200008e06af */
[----:B------:R-:W-:Y:S02]  /*19860*/  @P0 LEA R154, P2, R150, c[0x0][0x1c8], 0x1 ;  /* 0x00007200969a0a11 */ /* 0x000fe400078408ff */
[----:B------:R-:W-:Y:S01]  /*19870*/  @P0 LEA R152, P1, R134, c[0x0][0x1c8], 0x1 ;  /* 0x0000720086980a11 */ /* 0x000fe200078208ff */
[C---:B------:R-:W-:Y:S03]  /*19880*/  HMMA.16816.F32.BF16 R24, R136.reuse, R142, R24 ;  /* 0x0000008e8818723c */ /* 0x040fe60000041818 */
[----:B------:R-:W-:Y:S02]  /*19890*/  @P0 LEA.HI.X R155, R150, c[0x0][0x1cc], R135, 0x1, P2 ;  /* 0x00007300969b0a11 */ /* 0x000fe400010f0c87 */
[----:B------:R-:W-:Y:S02]  /*198a0*/  @P0 LEA.HI.X R153, R134, c[0x0][0x1cc], R151, 0x1, P1 ;  /* 0x0000730086990a11 */ /* 0x000fe400008f0c97 */
[C---:B------:R-:W-:Y:S02]  /*198b0*/  @P0 IADD3 R134, P2, R149.reuse, R204, RZ ;  /* 0x000000cc95860210 */ /* 0x040fe40007f5e0ff */
[C---:B------:R-:W-:Y:S01]  /*198c0*/  @P0 IADD3 R135, P1, R149.reuse, R174, RZ ;  /* 0x000000ae95870210 */ /* 0x040fe20007f3e0ff */
[----:B------:R-:W-:Y:S01]  /*198d0*/  @!PT LDS RZ, [RZ] ;  /* 0x00000000fffff984 */ /* 0x000fe20000000800 */
[----:B------:R-:W-:Y:S01]  /*198e0*/  @!PT LDS RZ, [RZ] ;  /* 0x00000000fffff984 */ /* 0x000fe20000000800 */
[----:B------:R-:W-:Y:S01]  /*198f0*/  @!PT LDS RZ, [RZ] ;  /* 0x00000000fffff984 */ /* 0x000fe20000000800 */
[----:B------:R1:W-:Y:S02]  /*19900*/  @P0 LDGSTS.E.BYPASS.LTC128B.128 [R202+0x6100], [R132.64], !P5 ;  /* 0x0610000084ca0fae */ /* 0x0003e4000e901d5c */
[----:B------:R-:W-:Y:S02]  /*19910*/  @P0 IADD3.X R148, R148, UR7, RZ, P3, !PT ;  /* 0x0000000794940c10 */ /* 0x000fe40009ffe4ff */
[----:B------:R-:W-:Y:S01]  /*19920*/  @P0 IADD3 R149, P3, R149, R172, RZ ;  /* 0x000000ac95950210 */ /* 0x000fe20007f7e0ff */
[----:B------:R3:W-:Y:S02]  /*19930*/  @P0 LDGSTS.E.BYPASS.LTC128B.128 [R202+0x8100], [R154.64], !P6 ;  /* 0x081000009aca0fae */ /* 0x0007e4000f101d5c */
[----:B------:R-:W-:Y:S01]  /*19940*/  @P0 IMAD.X R141, R148, 0x1, R211, P2 ;  /* 0x00000001948d0824 */ /* 0x000fe200010e06d3 */
[----:B------:R-:W-:Y:S01]  /*19950*/  @P0 LEA R156, P4, R134, c[0x0][0x1c8], 0x1 ;  /* 0x00007200869c0a11 */ /* 0x000fe200078808ff */
[C---:B------:R-:W-:Y:S01]  /*19960*/  @P0 IMAD.X R140, R148.reuse, 0x1, R213, P1 ;  /* 0x00000001948c0824 */ /* 0x040fe200008e06d5 */
[----:B------:R-:W-:Y:S01]  /*19970*/  @P0 LEA R150, P2, R135, c[0x0][0x1c8], 0x1 ;  /* 0x0000720087960a11 */ /* 0x000fe200078408ff */
[----:B------:R-:W-:Y:S01]  /*19980*/  @P0 IMAD.X R148, R148, 0x1, R175, P3 ;  /* 0x0000000194940824 */ /* 0x000fe200018e06af */
[----:B------:R-:W-:Y:S01]  /*19990*/  ISETP.NE.AND P3, PT, R199, RZ, PT ;  /* 0x000000ffc700720c */ /* 0x000fe20003f65270 */
[C---:B--2---:R-:W-:Y:S03]  /*199a0*/  HMMA.16816.F32.BF16 R28, R136.reuse, R144, R28 ;  /* 0x00000090881c723c */ /* 0x044fe6000004181c */
[----:B------:R-:W-:Y:S02]  /*199b0*/  @P0 LEA.HI.X R157, R134, c[0x0][0x1cc], R141, 0x1, P4 ;  /* 0x00007300869d0a11 */ /* 0x000fe400020f0c8d */
[----:B------:R-:W2:Y:S01]  /*199c0*/  SHFL.IDX PT, R134, R0, RZ, 0x1c1f ;  /* 0x001c1fff00867589 */ /* 0x000ea200000e0000 */
[----:B------:R-:W-:Y:S01]  /*199d0*/  @P0 LEA.HI.X R151, R135, c[0x0][0x1cc], R140, 0x1, P2 ;  /* 0x0000730087970a11 */ /* 0x000fe200010f0c8c */
[----:B------:R-:W-:Y:S01]  /*199e0*/  IMAD.SHL.U32 R135, R173, 0x40, RZ ;  /* 0x00000040ad877824 */ /* 0x000fe200078e00ff */
[C---:B------:R-:W-:Y:S01]  /*199f0*/  @P0 LEA R158, P1, R149.reuse, c[0x0][0x1c8], 0x1 ;  /* 0x00007200959e0a11 */ /* 0x040fe200078208ff */
[----:B------:R-:W-:Y:S03]  /*19a00*/  HMMA.16816.F32.BF16 R32, R136, R146, R32 ;  /* 0x000000928820723c */ /* 0x000fe60000041820 */
[----:B------:R3:W-:Y:S01]  /*19a10*/  @P0 LDGSTS.E.BYPASS.LTC128B.128 [R202+0xa100], [R152.64], !P3 ;  /* 0x0a10000098ca0fae */ /* 0x0007e2000d901d5c */
[----:B------:R-:W-:Y:S01]  /*19a20*/  @P0 LEA.HI.X R159, R149, c[0x0][0x1cc], R148, 0x1, P1 ;  /* 0x00007300959f0a11 */ /* 0x000fe200008f0c94 */
[----:B-1----:R-:W-:Y:S01]  /*19a30*/  IMAD.U32 R133, RZ, RZ, UR23 ;  /* 0x00000017ff857e24 */ /* 0x002fe2000f8e00ff */
[----:B------:R-:W-:Y:S02]  /*19a40*/  IADD3 R132, -R208, 0x1, -R135 ;  /* 0x00000001d0847810 */ /* 0x000fe40007ffe987 */
[----:B------:R3:W-:Y:S04]  /*19a50*/  @P0 LDGSTS.E.BYPASS.LTC128B.128 [R202+0x7100], [R156.64], !P5 ;  /* 0x071000009cca0fae */ /* 0x0007e8000e901d5c */
[----:B------:R-:W-:Y:S01]  /*19a60*/  IADD3 R133, -R133, UR12, R132 ;  /* 0x0000000c85857c10 */ /* 0x000fe2000fffe184 */
[----:B------:R3:W-:Y:S03]  /*19a70*/  @P0 LDGSTS.E.BYPASS.LTC128B.128 [R202+0x9100], [R150.64], !P6 ;  /* 0x0910000096ca0fae */ /* 0x0007e6000f101d5c */
[C---:B------:R-:W-:Y:S02]  /*19a80*/  IADD3 R137, R133.reuse, c[0x0][0x328], RZ ;  /* 0x0000ca0085897a10 */ /* 0x040fe40007ffe0ff */
[----:B------:R3:W-:Y:S01]  /*19a90*/  @P0 LDGSTS.E.BYPASS.LTC128B.128 [R202+0xb100], [R158.64], !P3 ;  /* 0x0b1000009eca0fae */ /* 0x0007e2000d901d5c */
[----:B------:R-:W-:Y:S02]  /*19aa0*/  PLOP3.LUT P0, PT, PT, PT, UP2, 0x40, 0x0 ;  /* 0x000000000000781c */ /* 0x000fe40003f0e828 */
[----:B------:R-:W-:Y:S01]  /*19ab0*/  IADD3 R133, R133, UR4, RZ ;  /* 0x0000000485857c10 */ /* 0x000fe2000fffe0ff */
[--C-:B--2---:R-:W-:Y:S01]  /*19ac0*/  IMAD.IADD R141, R137, 0x1, R134.reuse ;  /* 0x00000001898d7824 */ /* 0x104fe200078e0286 */
[----:B------:R-:W0:Y:S03]  /*19ad0*/  LDGDEPBAR ;  /* 0x00000000000079af */ /* 0x000e260000000000 */
[----:B------:R-:W-:Y:S06]  /*19ae0*/  IMAD.IADD R139, R133, 0x1, R134 ;  /* 0x00000001858b7824 */ /* 0x000fec00078e0286 */
        /* <DEDUP_REMOVED lines=15> */
.L_x_1745:
[----:B------:R-:W-:Y:S04]  /*19be0*/  MOV R132, c[0x0][0x32c] ;  /* 0x0000cb0000847a02 */ /* 0x000fe80000000f00 */
[----:B------:R-:W-:Y:S11]  /*19bf0*/  ISETP.NE.AND P0, PT, R132, 0x1, PT ;  /* 0x000000018400780c */ /* 0x000ff60003f05270 */
[----:B------:R-:W-:Y:S02]  /*19c00*/  @!UPT UIADD3 URZ, URZ, URZ, URZ ;  /* 0x0000003f3f3ff290 */ /* 0x000fe4000fffe03f */
[----:B------:R-:W-:Y:S05]  /*19c10*/  @P0 IMAD.HI.U32 R132, R134, c[0x0][0x330], RZ ;  /* 0x0000cc0086840a27 */ /* 0x000fea00078e00ff */
[----:B------:R-:W-:Y:S02]  /*19c20*/  @P0 SHF.R.U32.HI R134, RZ, c[0x0][0x334], R132 ;  /* 0x0000cd00ff860a19 */ /* 0x000fe40000011684 */
.L_x_1746:
[----:B------:R-:W-:Y:S05]  /*19c30*/  BSYNC B0 ;  /* 0x0000000000007941 */ /* 0x000fea0003800000 */
.L_x_1744:
[----:B------:R-:W-:Y:S04]  /*19c40*/  IMAD R143, R134, c[0x0][0x32c], -R135 ;  /* 0x0000cb00868f7a24 */ /* 0x000fe800078e0a87 */
[----:B------:R-:W-:Y:S05]  /*19c50*/  IMAD.IADD R134, R143, 0x1, -R208 ;  /* 0x000000018f867824 */ /* 0x000fea00078e0ad0 */
[----:B------:R-:W-:Y:S02]  /*19c60*/  IADD3 R132, R134, c[0x0][0x32c], RZ ;  /* 0x0000cb0086847a10 */ /* 0x000fe40007ffe0ff */
[----:B------:R-:W-:Y:S02]  /*19c70*/  IMNMX R139, R139, R134, !PT ;  /* 0x000000868b8b7217 */ /* 0x000fe40007800200 */
[----:B------:R-:W-:Y:S02]  /*19c80*/  IMNMX R141, R141, R132, PT ;  /* 0x000000848d8d7217 */ /* 0x000fe40003800200 */
.L_x_1743:
[----:B------:R-:W-:Y:S04]  /*19c90*/  ISETP.GT.AND P1, PT, R173, -0x1, PT ;  /* 0xffffffffad00780c */ /* 0x000fe80003f24270 */
[C---:B------:R-:W-:Y:S02]  /*19ca0*/  ISETP.GT.AND P0, PT, R139.reuse, RZ, P1 ;  /* 0x000000ff8b00720c */ /* 0x040fe40000f04270 */
[----:B------:R-:W-:Y:S02]  /*19cb0*/  ISETP.GT.AND P2, PT, R139, 0x8, P1 ;  /* 0x000000088b00780c */ /* 0x000fe40000f44270 */
[----:B------:R-:W-:Y:S02]  /*19cc0*/  ISETP.LT.OR P0, PT, R141, 0x1, P0 ;  /* 0x000000018d00780c */ /* 0x000fe40000701670 */
        /* <DEDUP_REMOVED lines=10> */
[----:B---3--:R-:W-:Y:S02]  /*19d70*/  FSEL R150, R5, -INF , !P3 ;  /* 0xff80000005967808 */ /* 0x008fe40005800000 */
        /* <DEDUP_REMOVED lines=53> */
.L_x_1749:
[----:B------:R-:W-:Y:S04]  /*1a0d0*/  MOV R5, c[0x0][0x32c] ;  /* 0x0000cb0000057a02 */ /* 0x000fe80000000f00 */
[----:B------:R-:W-:Y:S11]  /*1a0e0*/  ISETP.NE.AND P0, PT, R5, 0x1, PT ;  /* 0x000000010500780c */ /* 0x000ff60003f05270 */
[----:B------:R-:W-:Y:S02]  /*1a0f0*/  @!UPT UIADD3 URZ, URZ, URZ, URZ ;  /* 0x0000003f3f3ff290 */ /* 0x000fe4000fffe03f */
[----:B------:R-:W-:Y:S05]  /*1a100*/  @P0 IMAD.HI.U32 R5, R12, c[0x0][0x330], RZ ;  /* 0x0000cc000c050a27 */ /* 0x000fea00078e00ff */
[----:B------:R-:W-:Y:S02]  /*1a110*/  @P0 SHF.R.U32.HI R12, RZ, c[0x0][0x334], R5 ;  /* 0x0000cd00ff0c0a19 */ /* 0x000fe40000011605 */
.L_x_1750:
[----:B------:R-:W-:Y:S05]  /*1a120*/  BSYNC B0 ;  /* 0x0000000000007941 */ /* 0x000fea0003800000 */
.L_x_1748:
[----:B------:R-:W-:Y:S04]  /*1a130*/  IMAD R135, R12, c[0x0][0x32c], -R135 ;  /* 0x0000cb000c877a24 */ /* 0x000fe800078e0a87 */
[----:B------:R-:W-:Y:S05]  /*1a140*/  IMAD.IADD R135, R135, 0x1, -R208 ;  /* 0x0000000187877824 */ /* 0x000fea00078e0ad0 */
[----:B------:R-:W-:Y:S02]  /*1a150*/  IADD3 R5, R135, c[0x0][0x32c], RZ ;  /* 0x0000cb0087057a10 */ /* 0x000fe40007ffe0ff */
[----:B------:R-:W-:Y:S02]  /*1a160*/  IMNMX R4, R4, R135, !PT ;  /* 0x0000008704047217 */ /* 0x000fe40007800200 */
[----:B------:R-:W-:Y:S02]  /*1a170*/  IMNMX R0, R0, R5, PT ;  /* 0x0000000500007217 */ /* 0x000fe40003800200 */
.L_x_1747:
[----:B------:R-:W-:Y:S02]  /*1a180*/  FMNMX.FTZ R5, R148, R3, !PT ;  /* 0x0000000394057209 */ /* 0x000fe40007810000 */
[----:B------:R-:W-:Y:S02]  /*1a190*/  ISETP.GT.AND P2, PT, R4, RZ, P1 ;  /* 0x000000ff0400720c */ /* 0x000fe40000f44270 */
        /* <DEDUP_REMOVED lines=13> */
[----:B------:R-:W-:Y:S02]  /*1a270*/  ISETP.LT.OR P3, PT, R0, 0x9, P3 ;  /* 0x000000090000780c */ /* 0x000fe40001f61670 */
[----:B------:R-:W-:Y:S02]  /*1a280*/  FSEL R17, R7, -INF , !P0 ;  /* 0xff80000007117808 */ /* 0x000fe40004000000 */
[----:B------:R-:W-:Y:S02]  /*1a290*/  ISETP.GT.AND P0, PT, R4, 0x9, P1 ;  /* 0x000000090400780c */ /* 0x000fe40000f04270 */
[----:B------:R-:W-:Y:S02]  /*1a2a0*/  FMNMX.FTZ R5, R168, R5, !PT ;  /* 0x00000005a8057209 */ /* 0x000fe40007810000 */
[----:B------:R-:W-:Y:S02]  /*1a2b0*/  ISETP.GT.AND P4, PT, R4, 0x10, P1 ;  /* 0x000000100400780c */ /* 0x000fe40000f84270 */
[----:B------:R-:W-:Y:S02]  /*1a2c0*/  ISETP.LT.OR P2, PT, R0, 0xa, P0 ;  /* 0x0000000a0000780c */ /* 0x000fe40000741670 */
[----:B------:R-:W-:Y:S02]  /*1a2d0*/  FSEL R9, R10, -INF , !P3 ;  /* 0xff8000000a097808 */ /* 0x000fe40005800000 */
[----:B------:R-:W-:Y:S02]  /*1a2e0*/  FMNMX.FTZ R5, R166, R5, !PT ;  /* 0x00000005a6057209 */ /* 0x000fe40007810000 */
[----:B------:R-:W-:Y:S02]  /*1a2f0*/  FMNMX.FTZ R6, R17, R6, !PT ;  /* 0x0000000611067209 */ /* 0x000fe40007810000 */
[----:B------:R-:W-:Y:S02]  /*1a300*/  ISETP.GT.AND P0, PT, R4, 0x11, P1 ;  /* 0x000000110400780c */ /* 0x000fe40000f04270 */
[----:B------:R-:W-:Y:S02]  /*1a310*/  FSEL R11, R11, -INF , !P2 ;  /* 0xff8000000b0b7808 */ /* 0x000fe40005000000 */
[----:B------:R-:W-:Y:S02]  /*1a320*/  ISETP.LT.OR P2, PT, R0, 0x11, P4 ;  /* 0x000000110000780c */ /* 0x000fe40002741670 */
[----:B------:R-:W-:Y:S02]  /*1a330*/  FMNMX.FTZ R5, R164, R5, !PT ;  /* 0x00000005a4057209 */ /* 0x000fe40007810000 */
[----:B------:R-:W-:Y:S02]  /*1a340*/  FMNMX.FTZ R6, R9, R6, !PT ;  /* 0x0000000609067209 */ /* 0x000fe40007810000 */
[----:B------:R-:W-:Y:S02]  /*1a350*/  FSEL R137, R14, -INF , !P2 ;  /* 0xff8000000e897808 */ /* 0x000fe40005000000 */
[----:B------:R-:W-:Y:S02]  /*1a360*/  ISETP.LT.OR P0, PT, R0, 0x12, P0 ;  /* 0x000000120000780c */ /* 0x000fe40000701670 */
[----:B------:R-:W-:Y:S02]  /*1a370*/  FMNMX.FTZ R10, R162, R5, !PT ;  /* 0x00000005a20a7209 */ /* 0x000fe40007810000 */
[C---:B------:R-:W-:Y:S02]  /*1a380*/  ISETP.GT.AND P2, PT, R4.reuse, 0x18, P1 ;  /* 0x000000180400780c */ /* 0x040fe40000f44270 */
[----:B------:R-:W-:Y:S02]  /*1a390*/  FMNMX.FTZ R6, R11, R6, !PT ;  /* 0x000000060b067209 */ /* 0x000fe40007810000 */
[----:B------:R-:W-:Y:S02]  /*1a3a0*/  FSEL R135, R15, -INF , !P0 ;  /* 0xff8000000f877808 */ /* 0x000fe40004000000 */
[----:B------:R-:W-:Y:S02]  /*1a3b0*/  FMNMX.FTZ R5, R147, R10, !PT ;  /* 0x0000000a93057209 */ /* 0x000fe40007810000 */
[----:B------:R-:W-:Y:S02]  /*1a3c0*/  FMNMX.FTZ R10, R137, R6, !PT ;  /* 0x00000006890a7209 */ /* 0x000fe40007810000 */
[----:B------:R-:W-:Y:S02]  /*1a3d0*/  ISETP.GT.AND P0, PT, R4, 0x19, P1 ;  /* 0x000000190400780c */ /* 0x000fe40000f04270 */
[----:B------:R-:W-:Y:S02]  /*1a3e0*/  ISETP.LT.OR P2, PT, R0, 0x19, P2 ;  /* 0x000000190000780c */ /* 0x000fe40001741670 */
[----:B------:R-:W-:Y:S02]  /*1a3f0*/  FMNMX.FTZ R10, R135, R10, !PT ;  /* 0x0000000a870a7209 */ /* 0x000fe40007810000 */
[----:B------:R-:W-:Y:S02]  /*1a400*/  FSEL R33, R18, -INF , !P2 ;  /* 0xff80000012217808 */ /* 0x000fe40005000000 */
        /* <DEDUP_REMOVED lines=65> */
[----:B------:R-:W-:Y:S01]  /*1a820*/  ISETP.GT.AND P0, PT, R173, UR8, PT ;  /* 0x00000008ad007c0c */ /* 0x000fe2000bf04270 */
        /* <DEDUP_REMOVED lines=206> */
[----:B------:R-:W-:Y:S01]  /*1b510*/  IADD3 R2, R173, -0x1, RZ ;  /* 0xffffffffad027810 */ /* 0x000fe20007ffe0ff */
[C---:B------:R-:W-:Y:S01]  /*1b520*/  HMMA.16816.F32.BF16 R100, R16.reuse, R32, R100 ;  /* 0x000000201064723c */ /* 0x040fe20000041864 */
[----:B------:R3:W-:Y:S03]  /*1b530*/  MUFU.EX2 R13, R140 ;  /* 0x0000008c000d7308 */ /* 0x0007e60000000800 */
[----:B------:R-:W-:Y:S01]  /*1b540*/  FADD.FTZ R15, R15, R148 ;  /* 0x000000940f0f7221 */ /* 0x000fe20000010000 */
[----:B------:R-:W-:Y:S01]  /*1b550*/  MOV R173, R2 ;  /* 0x0000000200ad7202 */ /* 0x000fe20000000f00 */
[----:B------:R-:W-:Y:S01]  /*1b560*/  FADD.FTZ R152, R152, R153 ;  /* 0x0000009998987221 */ /* 0x000fe20000010000 */
[----:B------:R-:W-:Y:S01]  /*1b570*/  MOV R2, R12 ;  /* 0x0000000c00027202 */ /* 0x000fe20000000f00 */
        /* <DEDUP_REMOVED lines=140> */
.L_x_1742:
        /* <DEDUP_REMOVED lines=123> */
.L_x_1665:
        /* <DEDUP_REMOVED lines=165> */
.L_x_1753:
        /* <DEDUP_REMOVED lines=146> */
.L_x_1755:
[----:B--2---:R-:W-:Y:S05]  /*1d960*/  BSYNC B0 ;  /* 0x0000000000007941 */ /* 0x004fea0003800000 */
.L_x_1754:
        /* <DEDUP_REMOVED lines=23> */
.L_x_1757:
[----:B------:R-:W-:Y:S05]  /*1dae0*/  BSYNC B0 ;  /* 0x0000000000007941 */ /* 0x000fea0003800000 */
.L_x_1756:
        /* <DEDUP_REMOVED lines=23> */
.L_x_1759:
[----:B------:R-:W-:Y:S05]  /*1dc60*/  BSYNC B0 ;  /* 0x0000000000007941 */ /* 0x000fea0003800000 */
.L_x_1758:
        /* <DEDUP_REMOVED lines=24> */
.L_x_1752:
        /* <DEDUP_REMOVED lines=31> */
.L_x_1760:
        /* <DEDUP_REMOVED lines=43> */
.L_x_1762:
[----:B------:R-:W-:Y:S05]  /*1e290*/  BSYNC B0 ;  /* 0x0000000000007941 */ /* 0x000fea0003800000 */
.L_x_1761:
        /* <DEDUP_REMOVED lines=70> */
.L_x_1764:
[----:B------:R-:W-:Y:S05]  /*1e700*/  BSYNC B0 ;  /* 0x0000000000007941 */ /* 0x000fea0003800000 */
.L_x_1763:
        /* <DEDUP_REMOVED lines=21> */
.L_x_1766:
[----:B------:R-:W-:Y:S05]  /*1e860*/  BSYNC B0 ;  /* 0x0000000000007941 */ /* 0x000fea0003800000 */
.L_x_1765:
        /* <DEDUP_REMOVED lines=21> */
.L_x_1768:
[----:B------:R-:W-:Y:S05]  /*1e9c0*/  BSYNC B0 ;  /* 0x0000000000007941 */ /* 0x000fea0003800000 */
.L_x_1767:
        /* <DEDUP_REMOVED lines=22> */
.L_x_1769:
        /* <DEDUP_REMOVED lines=13> */
.L_x_2644:


//--------------------- .text._ZN7cutlass13device_kernelIN5flash19enable_sm80_to_sm89INS1_16FlashAttnFwdSm80INS1_25CollectiveMainloopFwdSm80ILi8ELi1ELb1EN4cute5tupleIJNS5_1CILi128EEENS7_ILi96EEENS7_ILi192EEEEEELi192ENS_10bfloat16_tEfNS_4arch4Sm80ELb1ELb0ELb0ELb0ELb0ELb0ELb1ELb0EEENS1_21CollectiveEpilogueFwdINS6_IJS8_SA_S9_EEENS6_IJNS7_ILi1EEESI_SI_EEESC_SE_Li256ELb0ELb1ELb0ELb0EEENS1_30DynamicPersistentTileSchedulerILi256ELi256ELb0ELb1ELb0EEEEEEEEEvNT_6ParamsE --------------------------
	.section	.text._ZN7cutlass13device_kernelIN5flash19enable_sm80_to_sm89INS1_16FlashAttnFwdSm80INS1_25CollectiveMainloopFwdSm80ILi8ELi1ELb1EN4cute5tupleIJNS5_1CILi128EEENS7_ILi96EEENS7_ILi192EEEEEELi192ENS_10bfloat16_tEfNS_4arch4Sm80ELb1ELb0ELb0ELb0ELb0ELb0ELb1ELb0EEENS1_21CollectiveEpilogueFwdINS6_IJS8_SA_S9_EEENS6_IJNS7_ILi1EEESI_SI_EEESC_SE_Li256ELb0ELb1ELb0ELb0EEENS1_30DynamicPersistentTileSchedulerILi256ELi256ELb0ELb1ELb0EEEEEEEEEvNT_6ParamsE,"ax",@progbits
	.sectioninfo	@"SHI_REGISTERS=255"
	.align	128
.text._ZN7cutlass13device_kernelIN5flash19enable_sm80_to_sm89INS1_16FlashAttnFwdSm80INS1_25CollectiveMainloopFwdSm80ILi8ELi1ELb1EN4cute5tupleIJNS5_1CILi128EEENS7_ILi96EEENS7_ILi192EEEEEELi192ENS_10bfloat16_tEfNS_4arch4Sm80ELb1ELb0ELb0ELb0ELb0ELb0ELb1ELb0EEENS1_21CollectiveEpilogueFwdINS6_IJS8_SA_S9_EEENS6_IJNS7_ILi1EEESI_SI_EEESC_SE_Li256ELb0ELb1ELb0ELb0EEENS1_30DynamicPersistentTileSchedulerILi256ELi256ELb0ELb1ELb0EEEEEEEEEvNT_6ParamsE:
        .type           _ZN7cutlass13device_kernelIN5flash19enable_sm80_to_sm89INS1_16FlashAttnFwdSm80INS1_25CollectiveMainloopFwdSm80ILi8ELi1ELb1EN4cute5tupleIJNS5_1CILi128EEENS7_ILi96EEENS7_ILi192EEEEEELi192ENS_10bfloat16_tEfNS_4arch4Sm80ELb1ELb0ELb0ELb0ELb0ELb0ELb1ELb0EEENS1_21CollectiveEpilogueFwdINS6_IJS8_SA_S9_EEENS6_IJNS7_ILi1EEESI_SI_EEESC_SE_Li256ELb0ELb1ELb0ELb0EEENS1_30DynamicPersistentTileSchedulerILi256ELi256ELb0ELb1ELb0EEEEEEEEEvNT_6ParamsE,@function
        .size           _ZN7cutlass13device_kernelIN5flash19enable_sm80_to_sm89INS1_16FlashAttnFwdSm80INS1_25CollectiveMainloopFwdSm80ILi8ELi1ELb1EN4cute5tupleIJNS5_1CILi128EEENS7_ILi96EEENS7_ILi192EEEEEELi192ENS_10bfloat16_tEfNS_4arch4Sm80ELb1ELb0ELb0ELb0ELb0ELb0ELb1ELb0EEENS1_21CollectiveEpilogueFwdINS6_IJS8_SA_S9_EEENS6_IJNS7_ILi1EEESI_SI_EEESC_SE_Li256ELb0ELb1ELb0ELb0EEENS1_30DynamicPersistentTileSchedulerILi256ELi256ELb0ELb1ELb0EEEEEEEEEvNT_6ParamsE,(.L_x_2645 - _ZN7cutlass13device_kernelIN5flash19enable_sm80_to_sm89INS1_16FlashAttnFwdSm80INS1_25CollectiveMainloopFwdSm80ILi8ELi1ELb1EN4cute5tupleIJNS5_1CILi128EEENS7_ILi96EEENS7_ILi192EEEEEELi192ENS_10bfloat16_tEfNS_4arch4Sm80ELb1ELb0ELb0ELb0ELb0ELb0ELb1ELb0EEENS1_21CollectiveEpilogueFwdINS6_IJS8_SA_S9_EEENS6_IJNS7_ILi1EEESI_SI_EEESC_SE_Li256ELb0ELb1ELb0ELb0EEENS1_30DynamicPersistentTileSchedulerILi256ELi256ELb0ELb1ELb0EEEEEEEEEvNT_6ParamsE)
        .other          _ZN7cutlass13device_kernelIN5flash19enable_sm80_to_sm89INS1_16FlashAttnFwdSm80INS1_25CollectiveMainloopFwdSm80ILi8ELi1ELb1EN4cute5tupleIJNS5_1CILi128EEENS7_ILi96EEENS7_ILi192EEEEEELi192ENS_10bfloat16_tEfNS_4arch4Sm80ELb1ELb0ELb0ELb0ELb0ELb0ELb1ELb0EEENS1_21CollectiveEpilogueFwdINS6_IJS8_SA_S9_EEENS6_IJNS7_ILi1EEESI_SI_EEESC_SE_Li256ELb0ELb1ELb0ELb0EEENS1_30DynamicPersistentTileSchedulerILi256ELi256ELb0ELb1ELb0EEEEEEEEEvNT_6ParamsE,@"STO_CUDA_ENTRY STV_DEFAULT"
_ZN7cutlass13device_kernelIN5flash19enable_sm80_to_sm89INS1_16FlashAttnFwdSm80INS1_25CollectiveMainloopFwdSm80ILi8ELi1ELb1EN4cute5tupleIJNS5_1CILi128EEENS7_ILi96EEENS7_ILi192EEEEEELi192ENS_10bfloat16_tEfNS_4arch4Sm80ELb1ELb0ELb0ELb0ELb0ELb0ELb1ELb0EEENS1_21CollectiveEpilogueFwdINS6_IJS8_SA_S9_EEENS6_IJNS7_ILi1EEESI_SI_EEESC_SE_Li256ELb0ELb1ELb0ELb0EEENS1_30DynamicPersistentTileSchedulerILi256ELi256ELb0ELb1ELb0EEEEEEEEEvNT_6ParamsE:
        /* <DEDUP_REMOVED lines=168> */
.L_x_1811:
        /* <DEDUP_REMOVED lines=19> */
.L_x_1771:
[----:B------:R-:W-:-:S04]  /*0bb0*/  MOV R0, c[0x0][0x554] ;  /* 0x0001550000007a02 */ /* 0x000fc80000000f00 */
[----:B------:R-:W-:Y:S02]  /*0bc0*/  ISETP.NE.AND P0, PT, R0, 0x1, PT ;  /* 0x000000010000780c */ /* 0x000fe40003f05270 */
[----:B------:R-:W-:-:S11]  /*0bd0*/  MOV R0, R2 ;  /* 0x0000000200007202 */ /* 0x000fd60000000f00 */
[----:B------:R-:W-:-:S05]  /*0be0*/  @P0 IMAD.HI.U32 R4, R2, c[0x0][0x558], RZ ;  /* 0x0001560002040a27 */ /* 0x000fca00078e00ff */
[----:B------:R-:W-:-:S05]  /*0bf0*/  @P0 SHF.R.U32.HI R0, RZ, c[0x0][0x55c], R4 ;  /* 0x00015700ff000a19 */ /* 0x000fca0000011604 */
[----:B------:R-:W-:Y:S02]  /*0c00*/  IMAD R4, R0, c[0x0][0x554], RZ ;  /* 0x0001550000047a24 */ /* 0x000fe400078e02ff */
.L_x_1772:
[----:B------:R-:W-:Y:S05]  /*0c10*/  BSYNC B0 ;  /* 0x0000000000007941 */ /* 0x000fea0003800000 */
.L_x_1770:
        /* <DEDUP_REMOVED lines=191> */
[--C-:B------:R-:W-:Y:S01]  /*1810*/  SHF.R.S32.HI R6, RZ, 0x1f, R0.reuse ;  /* 0x0000001fff067819 */ /* 0x100fe20000011400 */
[----:B------:R-:W-:-:S04]  /*1820*/  IMAD.MOV R5, RZ, RZ, -R0 ;  /* 0x000000ffff057224 */ /* 0x000fc800078e0a00 */
        /* <DEDUP_REMOVED lines=69> */
[C---:B------:R-:W-:Y:S02]  /*1c80*/  ISETP.GE.AND P6, PT, R53.reuse, c[0x0][0x198], PT ;  /* 0x0000660035007a0c */ /* 0x040fe40003fc6270 */
[----:B-1----:R-:W-:Y:S01]  /*1c90*/  @!P5 LEA R4, P0, R53, R2, 0x1 ;  /* 0x000000023504d211 */ /* 0x002fe200078008ff */
[----:B-----5:R-:W-:-:S03]  /*1ca0*/  IMAD.WIDE.U32 R6, R9, c[0x0][0x1e0], RZ ;  /* 0x0000780009067a25 */ /* 0x020fc600078e00ff */
[----:B------:R-:W-:Y:S01]  /*1cb0*/  @!P5 LEA.HI.X R5, R53, R0, R28, 0x1, P0 ;  /* 0x000000003505d211 */ /* 0x000fe200000f0c1c */
[----:B------:R-:W-:Y:S01]  /*1cc0*/  IMAD R2, R9, c[0x0][0x1e4], R3 ;  /* 0x0000790009027a24 */ /* 0x000fe200078e0203 */
[----:B------:R-:W-:Y:S01]  /*1cd0*/  ISETP.GE.AND P0, PT, R8, 0x1, PT ;  /* 0x000000010800780c */ /* 0x000fe20003f06270 */
[----:B------:R-:W-:Y:S02]  /*1ce0*/  IMAD.MOV.U32 R118, RZ, RZ, R26 ;  /* 0x000000ffff767224 */ /* 0x000fe400078e001a */
[----:B------:R-:W-:Y:S02]  /*1cf0*/  IMAD.IADD R0, R7, 0x1, R2 ;  /* 0x0000000107007824 */ /* 0x000fe400078e0202 */
[----:B------:R-:W-:Y:S01]  /*1d00*/  IMAD.MOV.U32 R119, RZ, RZ, R25 ;  /* 0x000000ffff777224 */ /* 0x000fe200078e0019 */
[----:B------:R-:W-:Y:S01]  /*1d10*/  ISETP.NE.AND P3, PT, R19, RZ, PT ;  /* 0x000000ff1300720c */ /* 0x000fe20003f65270 */
[----:B------:R-:W-:Y:S01]  /*1d20*/  IMAD R0, R0, 0x60, RZ ;  /* 0x0000006000007824 */ /* 0x000fe200078e02ff */
[----:B------:R-:W-:Y:S01]  /*1d30*/  ISETP.NE.AND P2, PT, R18, RZ, PT ;  /* 0x000000ff1200720c */ /* 0x000fe20003f45270 */
[----:B------:R-:W-:Y:S01]  /*1d40*/  IMAD.WIDE.U32 R2, R6, 0x60, R118 ;  /* 0x0000006006027825 */ /* 0x000fe200078e0076 */
[----:B------:R1:W-:Y:S01]  /*1d50*/  @!P5 LDGSTS.E.BYPASS.LTC128B.128 [R122+0xb100], [R4.64], !P6 ;  /* 0x0b100000047adfae */ /* 0x0003e2000f101d46 */
[----:B------:R-:W-:-:S02]  /*1d60*/  ISETP.GE.AND P6, PT, R8, 0x21, PT ;  /* 0x000000210800780c */ /* 0x000fc40003fc6270 */
[----:B------:R-:W-:Y:S01]  /*1d70*/  IMAD.IADD R0, R3, 0x1, R0 ;  /* 0x0000000103007824 */ /* 0x000fe200078e0200 */
[----:B------:R-:W0:Y:S01]  /*1d80*/  LDGDEPBAR ;  /* 0x00000000000079af */ /* 0x000e220000000000 */
[----:B------:R-:W-:Y:S02]  /*1d90*/  IMAD.MOV.U32 R117, RZ, RZ, c[0x0][0x1e0] ;  /* 0x00007800ff757624 */ /* 0x000fe400078e00ff */
[----:B------:R-:W-:Y:S02]  /*1da0*/  IMAD.MOV.U32 R120, RZ, RZ, c[0x0][0x1e4] ;  /* 0x00007900ff787624 */ /* 0x000fe400078e00ff */
[----:B------:R-:W-:Y:S01]  /*1db0*/  IMAD.WIDE.U32 R6, R117, 0x40, RZ ;  /* 0x0000004075067825 */ /* 0x000fe200078e00ff */
[----:B-1----:R-:W-:-:S04]  /*1dc0*/  @P0 LEA R4, P5, R2, c[0x0][0x1c8], 0x1 ;  /* 0x0000720002040a11 */ /* 0x002fc800078a08ff */
[----:B------:R-:W-:Y:S02]  /*1dd0*/  @P0 LEA.HI.X R5, R2, c[0x0][0x1cc], R0, 0x1, P5 ;  /* 0x0000730002050a11 */ /* 0x000fe400028f0c00 */
[----:B------:R-:W-:-:S03]  /*1de0*/  ISETP.GE.AND P5, PT, R8, 0x41, PT ;  /* 0x000000410800780c */ /* 0x000fc60003fa6270 */
[----:B------:R1:W-:Y:S04]  /*1df0*/  @P0 LDGSTS.E.BYPASS.LTC128B.128 [R122+0xc100], [R4.64], !P4 ;  /* 0x0c100000047a0fae */ /* 0x0003e8000e101d46 */
[----:B------:R1:W-:Y:S04]  /*1e00*/  @P0 LDGSTS.E.BYPASS.LTC128B.128 [R122+0xf100], [R4.64+0x80], !P3 ;  /* 0x0f100080047a0fae */ /* 0x0003e8000d901d46 */
[----:B------:R1:W-:Y:S01]  /*1e10*/  @P0 LDGSTS.E.BYPASS.LTC128B.128 [R122+0x12100], [R4.64+0x100], !P2 ;  /* 0x12100100047a0fae */ /* 0x0003e2000d101d46 */
[----:B------:R-:W-:Y:S01]  /*1e20*/  @P6 LEA R3, P0, R117, R2, 0x5 ;  /* 0x0000000275036211 */ /* 0x000fe200078028ff */
[----:B------:R-:W-:-:S02]  /*1e30*/  IMAD R12, R12, c[0x0][0x208], RZ ;  /* 0x000082000c0c7a24 */ /* 0x000fc400078e02ff */
[----:B------:R-:W-:-:S04]  /*1e40*/  IMAD.WIDE.U32 R10, R9, c[0x0][0x208], RZ ;  /* 0x00008200090a7a25 */ /* 0x000fc800078e00ff */
[----:B------:R-:W-:Y:S01]  /*1e50*/  IMAD R12, R9, c[0x0][0x20c], R12 ;  /* 0x00008300090c7a24 */ /* 0x000fe200078e020c */
[----:B-1----:R-:W-:Y:S02]  /*1e60*/  @P6 LEA.HI.X R5, R117, R0, R120, 0x5, P0 ;  /* 0x0000000075056211 */ /* 0x002fe400000f2c78 */
[----:B------:R-:W-:-:S04]  /*1e70*/  @P6 LEA R4, P0, R3, c[0x0][0x1c8], 0x1 ;  /* 0x0000720003046a11 */ /* 0x000fc800078008ff */
[----:B------:R-:W-:Y:S02]  /*1e80*/  @P6 LEA.HI.X R5, R3, c[0x0][0x1cc], R5, 0x1, P0 ;  /* 0x0000730003056a11 */ /* 0x000fe400000f0c05 */
[----:B------:R-:W-:Y:S01]  /*1e90*/  @P5 IADD3 R3, P0, R2, R6, RZ ;  /* 0x0000000602035210 */ /* 0x000fe20007f1e0ff */
[----:B------:R-:W-:Y:S02]  /*1ea0*/  IMAD.SHL.U32 R2, R120, 0x40, RZ ;  /* 0x0000004078027824 */ /* 0x000fe400078e00ff */
        /* <DEDUP_REMOVED lines=12> */
[----:B------:R-:W-:Y:S02]  /*1f70*/  IMAD.MOV.U32 R6, RZ, RZ, R22 ;  /* 0x000000ffff067224 */ /* 0x000fe400078e0016 */
[----:B------:R-:W-:Y:S02]  /*1f80*/  IMAD.MOV.U32 R7, RZ, RZ, R24 ;  /* 0x000000ffff077224 */ /* 0x000fe400078e0018 */
[----:B------:R-:W-:Y:S02]  /*1f90*/  IMAD.IADD R0, R11, 0x1, R12 ;  /* 0x000000010b007824 */ /* 0x000fe400078e020c */
[----:B------:R-:W-:Y:S01]  /*1fa0*/  IMAD.WIDE.U32 R6, R10, 0x60, R6 ;  /* 0x000000600a067825 */ /* 0x000fe200078e0006 */
[----:B------:R-:W-:Y:S04]  /*1fb0*/  LDSM.16.M88.4 R156, [R250] ;  /* 0x00000000fa9c783b */ /* 0x000fe80000000200 */
[----:B------:R-:W-:Y:S04]  /*1fc0*/  LDSM.16.M88.4 R160, [R251] ;  /* 0x00000000fba0783b */ /* 0x000fe80000000200 */
[----:B------:R-:W-:Y:S04]  /*1fd0*/  LDSM.16.M88.4 R172, [R252] ;  /* 0x00000000fcac783b */ /* 0x000fe80000000200 */
        /* <DEDUP_REMOVED lines=8> */
[----:B------:R-:W-:Y:S04]  /*2060*/  LDSM.16.M88.4 R204, [R252+0x8000] ;  /* 0x00800000fccc783b */ /* 0x000fe80000000200 */
[----:B------:R-:W-:Y:S01]  /*2070*/  BAR.SYNC.DEFER_BLOCKING 0x0 ;  /* 0x0000000000007b1d */ /* 0x000fe20000010000 */
[----:B------:R-:W-:-:S02]  /*2080*/  IMAD R0, R0, 0x60, RZ ;  /* 0x0000006000007824 */ /* 0x000fc400078e02ff */
[----:B-1----:R-:W-:Y:S02]  /*2090*/  IMAD.MOV.U32 R5, RZ, RZ, c[0x0][0x208] ;  /* 0x00008200ff057624 */ /* 0x002fe400078e00ff */
[----:B--2---:R-:W-:Y:S01]  /*20a0*/  IMAD.MOV.U32 R3, RZ, RZ, 0x6 ;  /* 0x00000006ff037424 */ /* 0x004fe200078e00ff */
[C---:B------:R-:W-:Y:S01]  /*20b0*/  LEA R2, P0, R6.reuse, c[0x0][0x1f8], 0x1 ;  /* 0x00007e0006027a11 */ /* 0x040fe200078008ff */
[----:B------:R-:W-:Y:S02]  /*20c0*/  IMAD.IADD R0, R7, 0x1, R0 ;  /* 0x0000000107007824 */ /* 0x000fe400078e0200 */
[C---:B------:R-:W-:Y:S01]  /*20d0*/  IMAD.SHL.U32 R4, R5.reuse, 0x40, RZ ;  /* 0x0000004005047824 */ /* 0x040fe200078e00ff */
[----:B------:R-:W-:Y:S02]  /*20e0*/  SHF.L.U64.HI R5, R5, R3, c[0x0][0x20c] ;  /* 0x0000830005057619 */ /* 0x000fe40000010203 */
[----:B------:R-:W-:Y:S02]  /*20f0*/  LEA.HI.X R3, R6, c[0x0][0x1fc], R0, 0x1, P0 ;  /* 0x00007f0006037a11 */ /* 0x000fe400000f0c00 */
[----:B------:R-:W-:-:S02]  /*2100*/  IADD3 R10, P5, P0, R4, 0x80, R2 ;  /* 0x00000080040a7810 */ /* 0x000fc400078be002 */
[----:B------:R-:W-:Y:S02]  /*2110*/  LOP3.LUT R0, R20, 0x1, RZ, 0xc0, !PT ;  /* 0x0000000114007812 */ /* 0x000fe400078ec0ff */
        /* <DEDUP_REMOVED lines=10> */
[----:B------:R-:W-:Y:S04]  /*21c0*/  LDSM.16.M88.4 R12, [R225+0x800] ;  /* 0x00080000e10c783b */ /* 0x000fe80000000200 */
[----:B------:R-:W2:Y:S04]  /*21d0*/  LDSM.16.M88.4 R40, [R225+0x1000] ;  /* 0x00100000e128783b */ /* 0x000ea80000000200 */
[----:B------:R-:W3:Y:S04]  /*21e0*/  LDSM.16.M88.4 R44, [R225+0x1800] ;  /* 0x00180000e12c783b */ /* 0x000ee80000000200 */
[----:B------:R-:W-:Y:S04]  /*21f0*/  LDSM.16.M88.4 R60, [R225+0x2000] ;  /* 0x00200000e13c783b */ /* 0x000fe80000000200 */
[----:B------:R-:W-:Y:S04]  /*2200*/  LDSM.16.M88.4 R68, [R225+0x2800] ;  /* 0x00280000e144783b */ /* 0x000fe80000000200 */
[----:B------:R-:W-:Y:S04]  /*2210*/  LDSM.16.M88.4 R56, [R231] ;  /* 0x00000000e738783b */ /* 0x000fe80000000200 */
[----:B------:R-:W-:Y:S04]  /*2220*/  LDSM.16.M88.4 R52, [R248] ;  /* 0x00000000f834783b */ /* 0x000fe80000000200 */
[----:B------:R-:W4:Y:S04]  /*2230*/  LDSM.16.M88.4 R48, [R247] ;  /* 0x00000000f730783b */ /* 0x000f280000000200 */
[----:B------:R-:W5:Y:S04]  /*2240*/  LDSM.16.M88.4 R64, [R246] ;  /* 0x00000000f640783b */ /* 0x000f680000000200 */
[----:B------:R-:W1:Y:S04]  /*2250*/  LDSM.16.M88.4 R92, [R245] ;  /* 0x00000000f55c783b */ /* 0x000e680000000200 */
[----:B------:R-:W1:Y:S04]  /*2260*/  LDSM.16.M88.4 R104, [R244] ;  /* 0x00000000f468783b */ /* 0x000e680000000200 */
        /* <DEDUP_REMOVED lines=10> */
[----:B------:R-:W-:-:S05]  /*2310*/  IADD3 R4, P0, R2, R4, RZ ;  /* 0x0000000402047210 */ /* 0x000fca0007f1e0ff */
[----:B------:R-:W-:Y:S01]  /*2320*/  IMAD.X R5, R3, 0x1, R5, P0 ;  /* 0x0000000103057824 */ /* 0x000fe200000e0605 */
        /* <DEDUP_REMOVED lines=9> */
[----:B--2---:R-:W-:Y:S04]  /*23c0*/  HMMA.16816.F32.BF16 R16, R156, R42, RZ ;  /* 0x0000002a9c10723c */ /* 0x004fe800000418ff */
[----:B------:R2:W-:Y:S01]  /*23d0*/  LDGSTS.E.BYPASS.LTC128B.128 [R122+0x7100], [R6.64], !P0 ;  /* 0x07100000067a7fae */ /* 0x0005e2000c101d46 */
[----:B------:R-:W-:-:S02]  /*23e0*/  ISETP.NE.U32.AND P0, PT, R0, 0x1, PT ;  /* 0x000000010000780c */ /* 0x000fc40003f05070 */
[C---:B------:R-:W-:Y:S02]  /*23f0*/  ISETP.LT.OR P6, PT, R8.reuse, 0x41, !P6 ;  /* 0x000000410800780c */ /* 0x040fe400077c1670 */
[C---:B------:R-:W-:Y:S02]  /*2400*/  ISETP.LT.OR P0, PT, R8.reuse, 0x41, P0 ;  /* 0x000000410800780c */ /* 0x040fe40000701670 */
[----:B------:R-:W-:Y:S01]  /*2410*/  ISETP.LT.OR P5, PT, R8, 0x41, !P5 ;  /* 0x000000410800780c */ /* 0x000fe20006fa1670 */
[C---:B------:R-:W-:Y:S08]  /*2420*/  HMMA.16816.F32.BF16 R28, R156.reuse, R12, RZ ;  /* 0x0000000c9c1c723c */ /* 0x040ff000000418ff */
[C---:B------:R-:W-:Y:S02]  /*2430*/  HMMA.16816.F32.BF16 R24, R156.reuse, R14, RZ ;  /* 0x0000000e9c18723c */ /* 0x040fe400000418ff */
[----:B------:R2:W-:Y:S04]  /*2440*/  LDGSTS.E.BYPASS.LTC128B.128 [R122+0x2100], [R4.64], !P0 ;  /* 0x02100000047a7fae */ /* 0x0005e8000c101d46 */
[----:B------:R2:W-:Y:S02]  /*2450*/  LDGSTS.E.BYPASS.LTC128B.128 [R122+0x5100], [R4.64+0x80], !P6 ;  /* 0x05100080047a7fae */ /* 0x0005e4000f101d46 */
[C---:B------:R-:W-:Y:S02]  /*2460*/  HMMA.16816.F32.BF16 R20, R156.reuse, R40, RZ ;  /* 0x000000289c14723c */ /* 0x040fe400000418ff */
[----:B------:R2:W-:Y:S04]  /*2470*/  LDGSTS.E.BYPASS.LTC128B.128 [R122+0x8100], [R4.64+0x100], !P5 ;  /* 0x08100100047a7fae */ /* 0x0005e8000e901d46 */
[----:B------:R-:W-:Y:S02]  /*2480*/  LDSM.16.M88.4 R108, [R226+0x5000] ;  /* 0x00500000e26c783b */ /* 0x000fe40000000200 */
[----:B---3--:R-:W-:Y:S02]  /*2490*/  HMMA.16816.F32.BF16 R12, R156, R44, RZ ;  /* 0x0000002c9c0c723c */ /* 0x008fe400000418ff */
[----:B------:R-:W-:Y:S04]  /*24a0*/  LDSM.16.M88.4 R112, [R235] ;  /* 0x00000000eb70783b */ /* 0x000fe80000000200 */
[----:B------:R-:W0:Y:S02]  /*24b0*/  LDGDEPBAR ;  /* 0x00000000000079af */ /* 0x000e240000000000 */
[C---:B----4-:R-:W-:Y:S08]  /*24c0*/  HMMA.16816.F32.BF16 R80, R160.reuse, R50, R16 ;  /* 0x00000032a050723c */ /* 0x050ff00000041810 */
[----:B------:R-:W-:Y:S01]  /*24d0*/  HMMA.16816.F32.BF16 R100, R160, R58, R32 ;  /* 0x0000003aa064723c */ /* 0x000fe20000041820 */
[----:B------:R-:W3:Y:S07]  /*24e0*/  LDSM.16.M88.4 R32, [R229] ;  /* 0x00000000e520783b */ /* 0x000eee0000000200 */
[----:B------:R-:W-:Y:S08]  /*24f0*/  HMMA.16816.F32.BF16 R16, R156, R62, RZ ;  /* 0x0000003e9c10723c */ /* 0x000ff000000418ff */
[C---:B------:R-:W-:Y:S01]  /*2500*/  HMMA.16816.F32.BF16 R76, R160.reuse, R56, R36 ;  /* 0x00000038a04c723c */ /* 0x040fe20000041824 */
[----:B------:R-:W4:Y:S07]  /*2510*/  LDSM.16.M88.4 R36, [R229+0x800] ;  /* 0x00080000e524783b */ /* 0x000f2e0000000200 */
[C---:B------:R-:W-:Y:S01]  /*2520*/  HMMA.16816.F32.BF16 R84, R160.reuse, R48, R20 ;  /* 0x00000030a054723c */ /* 0x040fe20000041814 */
[----:B------:R-:W3:Y:S07]  /*2530*/  LDSM.16.M88.4 R48, [R229+0x1000] ;  /* 0x00100000e530783b */ /* 0x000eee0000000200 */
[----:B-----5:R-:W-:Y:S08]  /*2540*/  HMMA.16816.F32.BF16 R56, R160, R64, R12 ;  /* 0x00000040a038723c */ /* 0x020ff0000004180c */
[C---:B-1----:R-:W-:Y:S01]  /*2550*/  HMMA.16816.F32.BF16 R8, R156.reuse, R46, RZ ;  /* 0x0000002e9c08723c */ /* 0x042fe200000418ff */
[----:B------:R-:W1:Y:S07]  /*2560*/  LDSM.16.M88.4 R44, [R229+0x2000] ;  /* 0x00200000e52c783b */ /* 0x000e6e0000000200 */
[C---:B------:R-:W-:Y:S01]  /*2570*/  HMMA.16816.F32.BF16 R20, R156.reuse, R60, RZ ;  /* 0x0000003c9c14723c */ /* 0x040fe200000418ff */
[----:B------:R-:W-:Y:S07]  /*2580*/  LDSM.16.M88.4 R60, [R229+0x1800] ;  /* 0x00180000e53c783b */ /* 0x000fee0000000200 */
[C---:B------:R-:W-:Y:S08]  /*2590*/  HMMA.16816.F32.BF16 R12, R156.reuse, R68, RZ ;  /* 0x000000449c0c723c */ /* 0x040ff000000418ff */
[----:B--2---:R-:W-:Y:S01]  /*25a0*/  HMMA.16816.F32.BF16 R4, R156, R70, RZ ;  /* 0x000000469c04723c */ /* 0x004fe200000418ff */
[----:B------:R-:W-:Y:S07]  /*25b0*/  LDSM.16.M88.4 R68, [R226+0x1000] ;  /* 0x00100000e244783b */ /* 0x000fee0000000200 */
[C---:B------:R-:W-:Y:S01]  /*25c0*/  HMMA.16816.F32.BF16 R96, R160.reuse, R52, R28 ;  /* 0x00000034a060723c */ /* 0x040fe2000004181c */
[----:B------:R-:W-:Y:S07]  /*25d0*/  LDSM.16.M88.4 R28, [R226+0x800] ;  /* 0x00080000e21c783b */ /* 0x000fee0000000200 */
[C---:B------:R-:W-:Y:S01]  /*25e0*/  HMMA.16816.F32.BF16 R88, R160.reuse, R54, R24 ;  /* 0x00000036a058723c */ /* 0x040fe20000041818 */
[----:B------:R-:W2:Y:S07]  /*25f0*/  LDSM.16.M88.4 R24, [R229+0x2800] ;  /* 0x00280000e518783b */ /* 0x000eae0000000200 */
[C---:B------:R-:W-:Y:S01]  /*2600*/  HMMA.16816.F32.BF16 R52, R160.reuse, R94, R16 ;  /* 0x0000005ea034723c */ /* 0x040fe20000041810 */
[----:B------:R-:W5:Y:S07]  /*2610*/  LDSM.16.M88.4 R16, [R226] ;  /* 0x00000000e210783b */ /* 0x000f6e0000000200 */
[C---:B------:R-:W-:Y:S08]  /*2620*/  HMMA.16816.F32.BF16 R72, R160.reuse, R66, R8 ;  /* 0x00000042a048723c */ /* 0x040ff00000041808 */
[C---:B------:R-:W-:Y:S01]  /*2630*/  HMMA.16816.F32.BF16 R64, R160.reuse, R92, R20 ;  /* 0x0000005ca040723c */ /* 0x040fe20000041814 */
[----:B------:R-:W-:Y:S07]  /*2640*/  LDSM.16.M88.4 R92, [R226+0x2800] ;  /* 0x00280000e25c783b */ /* 0x000fee0000000200 */
[C---:B------:R-:W-:Y:S08]  /*2650*/  HMMA.16816.F32.BF16 R40, R160.reuse, R104, R12 ;  /* 0x00000068a028723c */ /* 0x040ff0000004180c */
[----:B------:R-:W-:Y:S01]  /*2660*/  HMMA.16816.F32.BF16 R20, R160, R106, R4 ;  /* 0x0000006aa014723c */ /* 0x000fe20000041804 */
[----:B------:R-:W-:Y:S07]  /*2670*/  LDSM.16.M88.4 R104, [R225+0x7800] ;  /* 0x00780000e168783b */ /* 0x000fee0000000200 */
[C---:B---3--:R-:W-:Y:S08]  /*2680*/  HMMA.16816.F32.BF16 R12, R168.reuse, R32, R76 ;  /* 0x00000020a80c723c */ /* 0x048ff0000004184c */
[C---:B------:R-:W-:Y:S01]  /*2690*/  HMMA.16816.F32.BF16 R8, R168.reuse, R34, R100 ;  /* 0x00000022a808723c */ /* 0x040fe20000041864 */
[----:B------:R-:W3:Y:S07]  /*26a0*/  LDSM.16.M88.4 R100, [R226+0x1800] ;  /* 0x00180000e264783b */ /* 0x000eee0000000200 */
[C---:B----4-:R-:W-:Y:S01]  /*26b0*/  HMMA.16816.F32.BF16 R4, R168.reuse, R36, R96 ;  /* 0x00000024a804723c */ /* 0x050fe20000041860 */
[----:B------:R-:W-:Y:S07]  /*26c0*/  LDSM.16.M88.4 R96, [R242] ;  /* 0x00000000f260783b */ /* 0x000fee0000000200 */
[C---:B------:R-:W-:Y:S01]  /*26d0*/  HMMA.16816.F32.BF16 R32, R168.reuse, R38, R88 ;  /* 0x00000026a820723c */ /* 0x040fe20000041858 */
[----:B------:R-:W4:Y:S07]  /*26e0*/  LDSM.16.M88.4 R88, [R226+0x2000] ;  /* 0x00200000e258783b */ /* 0x000f2e0000000200 */
[C---:B------:R-:W-:Y:S08]  /*26f0*/  HMMA.16816.F32.BF16 R36, R168.reuse, R48, R84 ;  /* 0x00000030a824723c */ /* 0x040ff00000041854 */
[C---:B-1----:R-:W-:Y:S08]  /*2700*/  HMMA.16816.F32.BF16 R84, R168.reuse, R46, R52 ;  /* 0x0000002ea854723c */ /* 0x042ff00000041834 */
[----:B--2---:R-:W-:Y:S08]  /*2710*/  HMMA.16816.F32.BF16 R76, R168, R24, R40 ;  /* 0x00000018a84c723c */ /* 0x004ff00000041828 */
[C---:B-----5:R-:W-:Y:S08]  /*2720*/  HMMA.16816.F32.BF16 R52, R172.reuse, R16, R12 ;  /* 0x00000010ac34723c */ /* 0x060ff0000004180c */
[C---:B------:R-:W-:Y:S08]  /*2730*/  HMMA.16816.F32.BF16 R40, R172.reuse, R18, R8 ;  /* 0x00000012ac28723c */ /* 0x040ff00000041808 */
[C---:B------:R-:W-:Y:S08]  /*2740*/  HMMA.16816.F32.BF16 R16, R172.reuse, R28, R4 ;  /* 0x0000001cac10723c */ /* 0x040ff00000041804 */
[----:B------:R-:W-:Y:S01]  /*2750*/  HMMA.16816.F32.BF16 R12, R172, R30, R32 ;  /* 0x0000001eac0c723c */ /* 0x000fe20000041820 */
[----:B------:R-:W1:Y:S07]  /*2760*/  LDSM.16.M88.4 R28, [R225+0x3000] ;  /* 0x00300000e11c783b */ /* 0x000e6e0000000200 */
[C---:B------:R-:W-:Y:S08]  /*2770*/  HMMA.16816.F32.BF16 R48, R168.reuse, R50, R80 ;  /* 0x00000032a830723c */ /* 0x040ff00000041850 */
[C---:B------:R-:W-:Y:S01]  /*2780*/  HMMA.16816.F32.BF16 R80, R168.reuse, R26, R20 ;  /* 0x0000001aa850723c */ /* 0x040fe20000041814 */
[----:B------:R-:W2:Y:S04]  /*2790*/  LDSM.16.M88.4 R24, [R225+0x3800] ;  /* 0x00380000e118783b */ /* 0x000ea80000000200 */
[----:B------:R-:W5:Y:S03]  /*27a0*/  LDSM.16.M88.4 R20, [R225+0x4000] ;  /* 0x00400000e114783b */ /* 0x000f660000000200 */
[C---:B------:R-:W-:Y:S08]  /*27b0*/  HMMA.16816.F32.BF16 R56, R168.reuse, R60, R56 ;  /* 0x0000003ca838723c */ /* 0x040ff00000041838 */
[C---:B------:R-:W-:Y:S01]  /*27c0*/  HMMA.16816.F32.BF16 R72, R168.reuse, R62, R72 ;  /* 0x0000003ea848723c */ /* 0x040fe20000041848 */
[----:B------:R-:W-:Y:S07]  /*27d0*/  LDSM.16.M88.4 R60, [R225+0x5000] ;  /* 0x00500000e13c783b */ /* 0x000fee0000000200 */
[----:B------:R-:W-:Y:S08]  /*27e0*/  HMMA.16816.F32.BF16 R64, R168, R44, R64 ;  /* 0x0000002ca840723c */ /* 0x000ff00000041840 */
[C---:B------:R-:W-:Y:S01]  /*27f0*/  HMMA.16816.F32.BF16 R8, R172.reuse, R68, R36 ;  /* 0x00000044ac08723c */ /* 0x040fe20000041824 */
[----:B------:R-:W1:Y:S07]  /*2800*/  LDSM.16.M88.4 R36, [R225+0x4800] ;  /* 0x00480000e124783b */ /* 0x000e6e0000000200 */
[C---:B---3--:R-:W-:Y:S08]  /*2810*/  HMMA.16816.F32.BF16 R32, R172.reuse, R100, R56 ;  /* 0x00000064ac20723c */ /* 0x048ff00000041838 */
[C---:B------:R-:W-:Y:S08]  /*2820*/  HMMA.16816.F32.BF16 R4, R172.reuse, R70, R48 ;  /* 0x00000046ac04723c */ /* 0x040ff00000041830 */
[C---:B------:R-:W-:Y:S01]  /*2830*/  HMMA.16816.F32.BF16 R44, R172.reuse, R102, R72 ;  /* 0x00000066ac2c723c */ /* 0x040fe20000041848 */
[----:B------:R-:W-:Y:S07]  /*2840*/  LDSM.16.M88.4 R100, [R241] ;  /* 0x00000000f164783b */ /* 0x000fee0000000200 */
[C---:B----4-:R-:W-:Y:S08]  /*2850*/  HMMA.16816.F32.BF16 R56, R172.reuse, R88, R64 ;  /* 0x00000058ac38723c */ /* 0x050ff00000041840 */
[C---:B------:R-:W-:Y:S01]  /*2860*/  HMMA.16816.F32.BF16 R64, R172.reuse, R90, R84 ;  /* 0x0000005aac40723c */ /* 0x040fe20000041854 */
[----:B------:R-:W-:Y:S04]  /*2870*/  LDSM.16.M88.4 R84, [R243] ;  /* 0x00000000f354783b */ /* 0x000fe80000000200 */
[----:B------:R-:W-:Y:S03]  /*2880*/  LDSM.16.M88.4 R88, [R238] ;  /* 0x00000000ee58783b */ /* 0x000fe60000000200 */
[----:B------:R-:W-:Y:S01]  /*2890*/  HMMA.16816.F32.BF16 R72, R172, R92, R76 ;  /* 0x0000005cac48723c */ /* 0x000fe2000004184c */
[----:B------:R-:W3:Y:S07]  /*28a0*/  LDSM.16.M88.4 R76, [R225+0x5800] ;  /* 0x00580000e14c783b */ /* 0x000eee0000000200 */
[----:B-1----:R-:W-:Y:S08]  /*28b0*/  HMMA.16816.F32.BF16 R68, R176, R28, R52 ;  /* 0x0000001cb044723c */ /* 0x002ff00000041834 */
[----:B------:R-:W-:Y:S01]  /*28c0*/  HMMA.16816.F32.BF16 R80, R172, R94, R80 ;  /* 0x0000005eac50723c */ /* 0x000fe20000041850 */
[----:B------:R-:W1:Y:S07]  /*28d0*/  LDSM.16.M88.4 R92, [R240] ;  /* 0x00000000f05c783b */ /* 0x000e6e0000000200 */
[C---:B------:R-:W-:Y:S08]  /*28e0*/  HMMA.16816.F32.BF16 R52, R176.reuse, R30, R40 ;  /* 0x0000001eb034723c */ /* 0x040ff00000041828 */
[C---:B--2---:R-:W-:Y:S08]  /*28f0*/  HMMA.16816.F32.BF16 R48, R176.reuse, R24, R16 ;  /* 0x00000018b030723c */ /* 0x044ff00000041810 */
[C---:B------:R-:W-:Y:S01]  /*2900*/  HMMA.16816.F32.BF16 R40, R176.reuse, R26, R12 ;  /* 0x0000001ab028723c */ /* 0x040fe2000004180c */
[----:B------:R-:W2:Y:S07]  /*2910*/  LDSM.16.M88.4 R24, [R239] ;  /* 0x00000000ef18783b */ /* 0x000eae0000000200 */
[C---:B-----5:R-:W-:Y:S08]  /*2920*/  HMMA.16816.F32.BF16 R28, R176.reuse, R20, R8 ;  /* 0x00000014b01c723c */ /* 0x060ff00000041808 */
[C---:B------:R-:W-:Y:S08]  /*2930*/  HMMA.16816.F32.BF16 R20, R176.reuse, R22, R4 ;  /* 0x00000016b014723c */ /* 0x040ff00000041804 */
[C---:B------:R-:W-:Y:S08]  /*2940*/  HMMA.16816.F32.BF16 R12, R176.reuse, R38, R44 ;  /* 0x00000026b00c723c */ /* 0x040ff0000004182c */
[C---:B------:R-:W-:Y:S08]  /*2950*/  HMMA.16816.F32.BF16 R8, R176.reuse, R60, R56 ;  /* 0x0000003cb008723c */ /* 0x040ff00000041838 */
[C---:B------:R-:W-:Y:S08]  /*2960*/  HMMA.16816.F32.BF16 R4, R176.reuse, R62, R64 ;  /* 0x0000003eb004723c */ /* 0x040ff00000041840 */
[C---:B------:R-:W-:Y:S08]  /*2970*/  HMMA.16816.F32.BF16 R16, R176.reuse, R36, R32 ;  /* 0x00000024b010723c */ /* 0x040ff00000041820 */
[C---:B---3--:R-:W-:Y:S08]  /*2980*/  HMMA.16816.F32.BF16 R64, R176.reuse, R76, R72 ;  /* 0x0000004cb040723c */ /* 0x048ff00000041848 */
[----:B------:R-:W-:Y:S08]  /*2990*/  HMMA.16816.F32.BF16 R80, R176, R78, R80 ;  /* 0x0000004eb050723c */ /* 0x000ff00000041850 */
[C---:B------:R-:W-:Y:S08]  /*29a0*/  HMMA.16816.F32.BF16 R76, R180.reuse, R84, R68 ;  /* 0x00000054b44c723c */ /* 0x040ff00000041844 */
[C---:B------:R-:W-:Y:S01]  /*29b0*/  HMMA.16816.F32.BF16 R68, R180.reuse, R96, R48 ;  /* 0x00000060b444723c */ /* 0x040fe20000041830 */
[----:B------:R-:W3:Y:S07]  /*29c0*/  LDSM.16.M88.4 R48, [R229+0x3000] ;  /* 0x00300000e530783b */ /* 0x000eee0000000200 */
[C---:B------:R-:W-:Y:S01]  /*29d0*/  HMMA.16816.F32.BF16 R60, R180.reuse, R98, R40 ;  /* 0x00000062b43c723c */ /* 0x040fe20000041828 */
[----:B------:R-:W4:Y:S04]  /*29e0*/  LDSM.16.M88.4 R40, [R229+0x3800] ;  /* 0x00380000e528783b */ /* 0x000f280000000200 */
[----:B------:R-:W-:Y:S03]  /*29f0*/  LDSM.16.M88.4 R96, [R226+0x4800] ;  /* 0x00480000e260783b */ /* 0x000fe60000000200 */
[C---:B------:R-:W-:Y:S01]  /*2a00*/  HMMA.16816.F32.BF16 R56, R180.reuse, R100, R28 ;  /* 0x00000064b438723c */ /* 0x040fe2000004181c */
[----:B------:R-:W5:Y:S07]  /*2a10*/  LDSM.16.M88.4 R28, [R229+0x4000] ;  /* 0x00400000e51c783b */ /* 0x000f6e0000000200 */
[C---:B-1----:R-:W-:Y:S08]  /*2a20*/  HMMA.16816.F32.BF16 R36, R180.reuse, R94, R12 ;  /* 0x0000005eb424723c */ /* 0x042ff0000004180c */
[C---:B--2---:R-:W-:Y:S08]  /*2a30*/  HMMA.16816.F32.BF16 R32, R180.reuse, R24, R8 ;  /* 0x00000018b420723c */ /* 0x044ff00000041808 */
[C---:B------:R-:W-:Y:S01]  /*2a40*/  HMMA.16816.F32.BF16 R12, R180.reuse, R26, R4 ;  /* 0x0000001ab40c723c */ /* 0x040fe20000041804 */
[----:B------:R-:W1:Y:S07]  /*2a50*/  LDSM.16.M88.4 R24, [R229+0x4800] ;  /* 0x00480000e518783b */ /* 0x000e6e0000000200 */
[C---:B------:R-:W-:Y:S01]  /*2a60*/  HMMA.16816.F32.BF16 R72, R180.reuse, R86, R52 ;  /* 0x00000056b448723c */ /* 0x040fe20000041834 */
[----:B------:R-:W-:Y:S07]  /*2a70*/  LDSM.16.M88.4 R84, [R226+0x3000] ;  /* 0x00300000e254783b */ /* 0x000fee0000000200 */
[C---:B------:R-:W-:Y:S01]  /*2a80*/  HMMA.16816.F32.BF16 R52, R180.reuse, R102, R20 ;  /* 0x00000066b434723c */ /* 0x040fe20000041814 */
[----:B------:R-:W2:Y:S04]  /*2a90*/  LDSM.16.M88.4 R20, [R229+0x5000] ;  /* 0x00500000e514783b */ /* 0x000ea80000000200 */
[----:B------:R-:W-:Y:S03]  /*2aa0*/  LDSM.16.M88.4 R100, [R236] ;  /* 0x00000000ec64783b */ /* 0x000fe60000000200 */
[C---:B------:R-:W-:Y:S01]  /*2ab0*/  HMMA.16816.F32.BF16 R44, R180.reuse, R92, R16 ;  /* 0x0000005cb42c723c */ /* 0x040fe20000041810 */
[----:B------:R-:W1:Y:S04]  /*2ac0*/  LDSM.16.M88.4 R16, [R229+0x5800] ;  /* 0x00580000e510783b */ /* 0x000e680000000200 */
[----:B------:R-:W-:Y:S03]  /*2ad0*/  LDSM.16.M88.4 R92, [R225+0x7000] ;  /* 0x00700000e15c783b */ /* 0x000fe60000000200 */
[C---:B------:R-:W-:Y:S08]  /*2ae0*/  HMMA.16816.F32.BF16 R8, R180.reuse, R88, R64 ;  /* 0x00000058b408723c */ /* 0x040ff00000041840 */
[----:B------:R-:W-:Y:S01]  /*2af0*/  HMMA.16816.F32.BF16 R4, R180, R90, R80 ;  /* 0x0000005ab404723c */ /* 0x000fe20000041850 */
[----:B------:R-:W1:Y:S04]  /*2b00*/  LDSM.16.M88.4 R80, [R226+0x3800] ;  /* 0x00380000e250783b */ /* 0x000e680000000200 */
[----:B------:R-:W1:Y:S03]  /*2b10*/  LDSM.16.M88.4 R88, [R226+0x4000] ;  /* 0x00400000e258783b */ /* 0x000e660000000200 */
[C---:B---3--:R-:W-:Y:S08]  /*2b20*/  HMMA.16816.F32.BF16 R76, R184.reuse, R48, R76 ;  /* 0x00000030b84c723c */ /* 0x048ff0000004184c */
[C---:B------:R-:W-:Y:S08]  /*2b30*/  HMMA.16816.F32.BF16 R72, R184.reuse, R50, R72 ;  /* 0x00000032b848723c */ /* 0x040ff00000041848 */
[C---:B----4-:R-:W-:Y:S08]  /*2b40*/  HMMA.16816.F32.BF16 R68, R184.reuse, R40, R68 ;  /* 0x00000028b844723c */ /* 0x050ff00000041844 */
[C---:B------:R-:W-:Y:S08]  /*2b50*/  HMMA.16816.F32.BF16 R64, R184.reuse, R42, R60 ;  /* 0x0000002ab840723c */ /* 0x040ff0000004183c */
[C---:B-----5:R-:W-:Y:S08]  /*2b60*/  HMMA.16816.F32.BF16 R40, R184.reuse, R28, R56 ;  /* 0x0000001cb828723c */ /* 0x060ff00000041838 */
[C---:B------:R-:W-:Y:S01]  /*2b70*/  HMMA.16816.F32.BF16 R48, R184.reuse, R30, R52 ;  /* 0x0000001eb830723c */ /* 0x040fe20000041834 */
[----:B------:R-:W-:Y:S07]  /*2b80*/  LDSM.16.M88.4 R28, [R225+0x6800] ;  /* 0x00680000e11c783b */ /* 0x000fee0000000200 */
[C---:B-1----:R-:W-:Y:S08]  /*2b90*/  HMMA.16816.F32.BF16 R60, R184.reuse, R24, R44 ;  /* 0x00000018b83c723c */ /* 0x042ff0000004182c */
[C---:B------:R-:W-:Y:S01]  /*2ba0*/  HMMA.16816.F32.BF16 R56, R184.reuse, R26, R36 ;  /* 0x0000001ab838723c */ /* 0x040fe20000041824 */
[----:B------:R-:W1:Y:S07]  /*2bb0*/  LDSM.16.M88.4 R24, [R226+0x5800] ;  /* 0x00580000e218783b */ /* 0x000e6e0000000200 */
[C---:B--2---:R-:W-:Y:S08]  /*2bc0*/  HMMA.16816.F32.BF16 R52, R184.reuse, R20, R32 ;  /* 0x00000014b834723c */ /* 0x044ff00000041820 */
[C---:B------:R-:W-:Y:S08]  /*2bd0*/  HMMA.16816.F32.BF16 R44, R184.reuse, R22, R12 ;  /* 0x00000016b82c723c */ /* 0x040ff0000004180c */
[C---:B------:R-:W-:Y:S08]  /*2be0*/  HMMA.16816.F32.BF16 R36, R184.reuse, R16, R8 ;  /* 0x00000010b824723c */ /* 0x040ff00000041808 */
[----:B------:R-:W-:Y:S01]  /*2bf0*/  HMMA.16816.F32.BF16 R20, R184, R18, R4 ;  /* 0x00000012b814723c */ /* 0x000fe20000041804 */
[----:B------:R-:W2:Y:S07]  /*2c00*/  LDSM.16.M88.4 R16, [R225+0x6000] ;  /* 0x00600000e110783b */ /* 0x000eae0000000200 */
[C---:B------:R-:W-:Y:S08]  /*2c10*/  HMMA.16816.F32.BF16 R12, R188.reuse, R84, R76 ;  /* 0x00000054bc0c723c */ /* 0x040ff0000004184c */
[C---:B------:R-:W-:Y:S01]  /*2c20*/  HMMA.16816.F32.BF16 R8, R188.reuse, R86, R72 ;  /* 0x00000056bc08723c */ /* 0x040fe20000041848 */
[----:B------:R-:W-:Y:S07]  /*2c30*/  LDSM.16.M88.4 R84, [R233] ;  /* 0x00000000e954783b */ /* 0x000fee0000000200 */
[C---:B------:R-:W-:Y:S08]  /*2c40*/  HMMA.16816.F32.BF16 R32, R188.reuse, R82, R64 ;  /* 0x00000052bc20723c */ /* 0x040ff00000041840 */
[C---:B------:R-:W-:Y:S01]  /*2c50*/  HMMA.16816.F32.BF16 R4, R188.reuse, R80, R68 ;  /* 0x00000050bc04723c */ /* 0x040fe20000041844 */
[----:B------:R-:W3:Y:S07]  /*2c60*/  LDSM.16.M88.4 R80, [R225+0x8000] ;  /* 0x00800000e150783b */ /* 0x000eee0000000200 */
[C---:B------:R-:W-:Y:S08]  /*2c70*/  HMMA.16816.F32.BF16 R40, R188.reuse, R88, R40 ;  /* 0x00000058bc28723c */ /* 0x040ff00000041828 */
[C---:B------:R-:W-:Y:S01]  /*2c80*/  HMMA.16816.F32.BF16 R48, R188.reuse, R90, R48 ;  /* 0x0000005abc30723c */ /* 0x040fe20000041830 */
[----:B------:R-:W4:Y:S07]  /*2c90*/  LDSM.16.M88.4 R88, [R225+0x8800] ;  /* 0x00880000e158783b */ /* 0x000f2e0000000200 */
[C---:B------:R-:W-:Y:S08]  /*2ca0*/  HMMA.16816.F32.BF16 R60, R188.reuse, R96, R60 ;  /* 0x00000060bc3c723c */ /* 0x040ff0000004183c */
[C---:B------:R-:W-:Y:S01]  /*2cb0*/  HMMA.16816.F32.BF16 R76, R188.reuse, R98, R56 ;  /* 0x00000062bc4c723c */ /* 0x040fe20000041838 */
[----:B------:R-:W5:Y:S07]  /*2cc0*/  LDSM.16.M88.4 R96, [R237] ;  /* 0x00000000ed60783b */ /* 0x000f6e0000000200 */
[C---:B------:R-:W-:Y:S08]  /*2cd0*/  HMMA.16816.F32.BF16 R72, R188.reuse, R108, R52 ;  /* 0x0000006cbc48723c */ /* 0x040ff00000041834 */
[C---:B------:R-:W-:Y:S01]  /*2ce0*/  HMMA.16816.F32.BF16 R68, R188.reuse, R110, R44 ;  /* 0x0000006ebc44723c */ /* 0x040fe2000004182c */
[----:B------:R-:W-:Y:S07]  /*2cf0*/  LDSM.16.M88.4 R108, [R229+0x6000] ;  /* 0x00600000e56c783b */ /* 0x000fee0000000200 */
[C---:B-1----:R-:W-:Y:S08]  /*2d00*/  HMMA.16816.F32.BF16 R64, R188.reuse, R24, R36 ;  /* 0x00000018bc40723c */ /* 0x042ff00000041824 */
[----:B------:R-:W-:Y:S01]  /*2d10*/  HMMA.16816.F32.BF16 R56, R188, R26, R20 ;  /* 0x0000001abc38723c */ /* 0x000fe20000041814 */
[----:B------:R-:W1:Y:S07]  /*2d20*/  LDSM.16.M88.4 R24, [R234] ;  /* 0x00000000ea18783b */ /* 0x000e6e0000000200 */
[C---:B--2---:R-:W-:Y:S08]  /*2d30*/  HMMA.16816.F32.BF16 R52, R192.reuse, R16, R12 ;  /* 0x00000010c034723c */ /* 0x044ff0000004180c */
[C---:B------:R-:W-:Y:S08]  /*2d40*/  HMMA.16816.F32.BF16 R44, R192.reuse, R18, R8 ;  /* 0x00000012c02c723c */ /* 0x040ff00000041808 */
[C---:B------:R-:W-:Y:S08]  /*2d50*/  HMMA.16816.F32.BF16 R16, R192.reuse, R30, R32 ;  /* 0x0000001ec010723c */ /* 0x040ff00000041820 */
[C---:B------:R-:W-:Y:S08]  /*2d60*/  HMMA.16816.F32.BF16 R12, R192.reuse, R92, R40 ;  /* 0x0000005cc00c723c */ /* 0x040ff00000041828 */
[C---:B------:R-:W-:Y:S01]  /*2d70*/  HMMA.16816.F32.BF16 R8, R192.reuse, R94, R48 ;  /* 0x0000005ec008723c */ /* 0x040fe20000041830 */
[----:B------:R-:W2:Y:S07]  /*2d80*/  LDSM.16.M88.4 R92, [R232] ;  /* 0x00000000e85c783b */ /* 0x000eae0000000200 */
[C---:B------:R-:W-:Y:S08]  /*2d90*/  HMMA.16816.F32.BF16 R20, R192.reuse, R28, R4 ;  /* 0x0000001cc014723c */ /* 0x040ff00000041804 */
[C---:B------:R-:W-:Y:S08]  /*2da0*/  HMMA.16816.F32.BF16 R4, R192.reuse, R104, R60 ;  /* 0x00000068c004723c */ /* 0x040ff0000004183c */
[C---:B------:R-:W-:Y:S01]  /*2db0*/  HMMA.16816.F32.BF16 R28, R192.reuse, R106, R76 ;  /* 0x0000006ac01c723c */ /* 0x040fe2000004184c */
[----:B------:R-:W-:Y:S04]  /*2dc0*/  LDSM.16.M88.4 R104, [R229+0x8800] ;  /* 0x00880000e568783b */ /* 0x000fe80000000200 */
[----:B------:R-:W-:Y:S03]  /*2dd0*/  LDSM.16.M88.4 R76, [R226+0x6800] ;  /* 0x00680000e24c783b */ /* 0x000fe60000000200 */
[C---:B---3--:R-:W-:Y:S08]  /*2de0*/  HMMA.16816.F32.BF16 R32, R192.reuse, R80, R72 ;  /* 0x00000050c020723c */ /* 0x048ff00000041848 */
[C---:B------:R-:W-:Y:S01]  /*2df0*/  HMMA.16816.F32.BF16 R36, R192.reuse, R82, R68 ;  /* 0x00000052c024723c */ /* 0x040fe20000041844 */
[----:B------:R-:W-:Y:S07]  /*2e00*/  LDSM.16.M88.4 R80, [R229+0x7000] ;  /* 0x00700000e550783b */ /* 0x000fee0000000200 */
[C---:B----4-:R-:W-:Y:S01]  /*2e10*/  HMMA.16816.F32.BF16 R40, R192.reuse, R88, R64 ;  /* 0x00000058c028723c */ /* 0x050fe20000041840 */
[----:B------:R-:W-:Y:S07]  /*2e20*/  LDSM.16.M88.4 R64, [R226+0x6000] ;  /* 0x00600000e240783b */ /* 0x000fee0000000200 */
[----:B------:R-:W-:Y:S01]  /*2e30*/  HMMA.16816.F32.BF16 R48, R192, R90, R56 ;  /* 0x0000005ac030723c */ /* 0x000fe20000041838 */
[----:B------:R-:W-:Y:S07]  /*2e40*/  LDSM.16.M88.4 R88, [R229+0x7800] ;  /* 0x00780000e558783b */ /* 0x000fee0000000200 */
[C---:B-----5:R-:W-:Y:S08]  /*2e50*/  HMMA.16816.F32.BF16 R56, R196.reuse, R98, R44 ;  /* 0x00000062c438723c */ /* 0x060ff0000004182c */
[C---:B------:R-:W-:Y:S01]  /*2e60*/  HMMA.16816.F32.BF16 R44, R196.reuse, R102, R16 ;  /* 0x00000066c42c723c */ /* 0x040fe20000041810 */
[----:B------:R-:W3:Y:S07]  /*2e70*/  LDSM.16.M88.4 R16, [R229+0x6800] ;  /* 0x00680000e510783b */ /* 0x000eee0000000200 */
[C---:B------:R-:W-:Y:S01]  /*2e80*/  HMMA.16816.F32.BF16 R60, R196.reuse, R96, R52 ;  /* 0x00000060c43c723c */ /* 0x040fe20000041834 */
[----:B------:R-:W4:Y:S07]  /*2e90*/  LDSM.16.M88.4 R96, [R229+0x8000] ;  /* 0x00800000e560783b */ /* 0x000f2e0000000200 */
[C---:B------:R-:W-:Y:S08]  /*2ea0*/  HMMA.16816.F32.BF16 R72, R196.reuse, R112, R12 ;  /* 0x00000070c448723c */ /* 0x040ff0000004180c */
[C---:B------:R-:W-:Y:S01]  /*2eb0*/  HMMA.16816.F32.BF16 R52, R196.reuse, R100, R20 ;  /* 0x00000064c434723c */ /* 0x040fe20000041814 */
[----:B------:R-:W5:Y:S07]  /*2ec0*/  LDSM.16.M88.4 R100, [R226+0x8000] ;  /* 0x00800000e264783b */ /* 0x000f6e0000000200 */
[C---:B------:R-:W-:Y:S08]  /*2ed0*/  HMMA.16816.F32.BF16 R68, R196.reuse, R114, R8 ;  /* 0x00000072c444723c */ /* 0x040ff00000041808 */
[C---:B-1----:R-:W-:Y:S08]  /*2ee0*/  HMMA.16816.F32.BF16 R12, R196.reuse, R24, R4 ;  /* 0x00000018c40c723c */ /* 0x042ff00000041804 */
[C---:B------:R-:W-:Y:S08]  /*2ef0*/  HMMA.16816.F32.BF16 R8, R196.reuse, R26, R28 ;  /* 0x0000001ac408723c */ /* 0x040ff0000004181c */
[C---:B------:R-:W-:Y:S08]  /*2f00*/  HMMA.16816.F32.BF16 R4, R196.reuse, R84, R32 ;  /* 0x00000054c404723c */ /* 0x040ff00000041820 */
[C---:B------:R-:W-:Y:S01]  /*2f10*/  HMMA.16816.F32.BF16 R20, R196.reuse, R86, R36 ;  /* 0x00000056c414723c */ /* 0x040fe20000041824 */
[----:B------:R-:W1:Y:S07]  /*2f20*/  LDSM.16.M88.4 R84, [R226+0x7000] ;  /* 0x00700000e254783b */ /* 0x000e6e0000000200 */
[C---:B--2---:R-:W-:Y:S08]  /*2f30*/  HMMA.16816.F32.BF16 R28, R196.reuse, R92, R40 ;  /* 0x0000005cc41c723c */ /* 0x044ff00000041828 */
[----:B------:R-:W-:Y:S01]  /*2f40*/  HMMA.16816.F32.BF16 R48, R196, R94, R48 ;  /* 0x0000005ec430723c */ /* 0x000fe20000041830 */
[----:B------:R-:W2:Y:S07]  /*2f50*/  LDSM.16.M88.4 R92, [R226+0x7800] ;  /* 0x00780000e25c783b */ /* 0x000eae0000000200 */
[C---:B------:R-:W-:Y:S08]  /*2f60*/  HMMA.16816.F32.BF16 R60, R200.reuse, R108, R60 ;  /* 0x0000006cc83c723c */ /* 0x040ff0000004183c */
[----:B------:R-:W-:Y:S01]  /*2f70*/  HMMA.16816.F32.BF16 R56, R200, R110, R56 ;  /* 0x0000006ec838723c */ /* 0x000fe20000041838 */
[----:B------:R-:W1:Y:S01]  /*2f80*/  LDSM.16.M88.4 R108, [R226+0x8800] ;  /* 0x00880000e26c783b */ /* 0x000e620000000200 */
[----:B------:R-:W-:-:S06]  /*2f90*/  DEPBAR.LE SB0, 0x0 ;  /* 0x000080000000791a */ /* 0x000fcc0000000000 */
[C---:B---3--:R-:W-:Y:S08]  /*2fa0*/  HMMA.16816.F32.BF16 R52, R200.reuse, R16, R52 ;  /* 0x00000010c834723c */ /* 0x048ff00000041834 */
[C---:B------:R-:W-:Y:S08]  /*2fb0*/  HMMA.16816.F32.BF16 R44, R200.reuse, R18, R44 ;  /* 0x00000012c82c723c */ /* 0x040ff0000004182c */
[C---:B------:R-:W-:Y:S08]  /*2fc0*/  HMMA.16816.F32.BF16 R32, R200.reuse, R88, R12 ;  /* 0x00000058c820723c */ /* 0x040ff0000004180c */
[C---:B------:R-:W-:Y:S08]  /*2fd0*/  HMMA.16816.F32.BF16 R24, R200.reuse, R90, R8 ;  /* 0x0000005ac818723c */ /* 0x040ff00000041808 */
[C---:B----4-:R-:W-:Y:S08]  /*2fe0*/  HMMA.16816.F32.BF16 R16, R200.reuse, R96, R4 ;  /* 0x00000060c810723c */ /* 0x050ff00000041804 */
[----:B------:R-:W-:Y:S01]  /*2ff0*/  HMMA.16816.F32.BF16 R40, R200, R80, R72 ;  /* 0x00000050c828723c */ /* 0x000fe20000041848 */
[----:B------:R-:W-:-:S07]  /*3000*/  IMAD.MOV.U32 R97, RZ, RZ, R123 ;  /* 0x000000ffff617224 */ /* 0x000fce00078e007b */
[C---:B------:R-:W-:Y:S08]  /*3010*/  HMMA.16816.F32.BF16 R36, R200.reuse, R82, R68 ;  /* 0x00000052c824723c */ /* 0x040ff00000041844 */
[C---:B------:R-:W-:Y:S08]  /*3020*/  HMMA.16816.F32.BF16 R12, R200.reuse, R98, R20 ;  /* 0x00000062c80c723c */ /* 0x040ff00000041814 */
[C---:B------:R-:W-:Y:S08]  /*3030*/  HMMA.16816.F32.BF16 R8, R200.reuse, R104, R28 ;  /* 0x00000068c808723c */ /* 0x040ff0000004181c */
[----:B------:R-:W-:Y:S01]  /*3040*/  HMMA.16816.F32.BF16 R4, R200, R106, R48 ;  /* 0x0000006ac804723c */ /* 0x000fe20000041830 */
[----:B------:R-:W-:Y:S01]  /*3050*/  ISETP.GE.AND P0, PT, R97, 0x2, PT ;  /* 0x000000026100780c */ /* 0x000fe20003f06270 */
[----:B------:R-:W-:Y:S06]  /*3060*/  BSSY B0, `(.L_x_1774) ;  /* 0x0000031000007945 */ /* 0x000fec0003800000 */
[C---:B------:R-:W-:Y:S08]  /*3070*/  HMMA.16816.F32.BF16 R20, R204.reuse, R64, R60 ;  /* 0x00000040cc14723c */ /* 0x040ff0000004183c */
[C---:B------:R-:W-:Y:S08]  /*3080*/  HMMA.16816.F32.BF16 R56, R204.reuse, R66, R56 ;  /* 0x00000042cc38723c */ /* 0x040ff00000041838 */
[C---:B-----5:R-:W-:Y:S08]  /*3090*/  HMMA.16816.F32.BF16 R64, R204.reuse, R100, R16 ;  /* 0x00000064cc40723c */ /* 0x060ff00000041810 */
        /* <DEDUP_REMOVED lines=8> */
[----:B------:R-:W-:Y:S01]  /*3120*/  HMMA.16816.F32.BF16 R48, R204, R110, R4 ;  /* 0x0000006ecc30723c */ /* 0x000fe20000041804 */
[----:B------:R-:W-:Y:S06]  /*3130*/  BAR.SYNC.DEFER_BLOCKING 0x0 ;  /* 0x0000000000007b1d */ /* 0x000fec0000010000 */
[----:B------:R-:W-:Y:S01]  /*3140*/  @!UPT UIADD3 URZ, URZ, URZ, URZ ;  /* 0x0000003f3f3ff290 */ /* 0x000fe2000fffe03f */
[----:B------:R-:W-:Y:S11]  /*3150*/  @!P0 BRA `(.L_x_1775) ;  /* 0x0000021000008947 */ /* 0x000ff60003800000 */
[----:B------:R-:W-:Y:S01]  /*3160*/  IADD3 R0, R97, -0x2, RZ ;  /* 0xfffffffe61007810 */ /* 0x000fe20007ffe0ff */
[C---:B------:R-:W-:Y:S01]  /*3170*/  IMAD.SHL.U32 R6, R117.reuse, 0x40, RZ ;  /* 0x0000004075067824 */ /* 0x040fe200078e00ff */
[----:B------:R-:W-:-:S02]  /*3180*/  SHF.L.U64.HI R7, R117, 0x6, R120 ;  /* 0x0000000675077819 */ /* 0x000fc40000010278 */
[----:B------:R-:W-:-:S05]  /*3190*/  SHF.R.S32.HI R2, RZ, 0x1f, R0 ;  /* 0x0000001fff027819 */ /* 0x000fca0000011400 */
[----:B------:R-:W-:Y:S02]  /*31a0*/  IMAD R4, R2, c[0x0][0x1e0], RZ ;  /* 0x0000780002047a24 */ /* 0x000fe400078e02ff */
[----:B------:R-:W-:-:S04]  /*31b0*/  IMAD.WIDE.U32 R2, R0, c[0x0][0x1e0], RZ ;  /* 0x0000780000027a25 */ /* 0x000fc800078e00ff */
[----:B------:R-:W-:Y:S02]  /*31c0*/  IMAD R0, R0, c[0x0][0x1e4], R4 ;  /* 0x0000790000007a24 */ /* 0x000fe400078e0204 */
[----:B------:R-:W-:-:S04]  /*31d0*/  IMAD.WIDE.U32 R4, R2, 0x60, R118 ;  /* 0x0000006002047825 */ /* 0x000fc800078e0076 */
[----:B------:R-:W-:Y:S01]  /*31e0*/  IMAD.IADD R0, R3, 0x1, R0 ;  /* 0x0000000103007824 */ /* 0x000fe200078e0200 */
[----:B------:R-:W-:-:S03]  /*31f0*/  LEA R2, P0, R4, c[0x0][0x1c8], 0x1 ;  /* 0x0000720004027a11 */ /* 0x000fc600078008ff */
[----:B------:R-:W-:Y:S01]  /*3200*/  IMAD R0, R0, 0x60, RZ ;  /* 0x0000006000007824 */ /* 0x000fe200078e02ff */
[----:B------:R-:W-:-:S03]  /*3210*/  IADD3 R10, P6, P5, R6, 0x80, R2 ;  /* 0x00000080060a7810 */ /* 0x000fc60007dde002 */
[----:B------:R-:W-:-:S05]  /*3220*/  IMAD.IADD R0, R5, 0x1, R0 ;  /* 0x0000000105007824 */ /* 0x000fca00078e0200 */
        /* <DEDUP_REMOVED lines=20> */
.L_x_1775:
[----:B------:R-:W-:Y:S05]  /*3370*/  BSYNC B0 ;  /* 0x0000000000007941 */ /* 0x000fea0003800000 */
.L_x_1774:
[----:B------:R-:W2:Y:S04]  /*3380*/  LDL R0, [R1+0x84] ;  /* 0x0000840001007983 */ /* 0x000ea80000100800 */
[----:B-1----:R-:W3:Y:S04]  /*3390*/  LDL R5, [R1+0x50] ;  /* 0x0000500001057983 */ /* 0x002ee80000100800 */
        /* <DEDUP_REMOVED lines=17> */
[----:B------:R-:W-:Y:S02]  /*34b0*/  ISETP.GT.AND P6, PT, R2, 0x1, PT ;  /* 0x000000010200780c */ /* 0x000fe40003fc4270 */
[----:B------:R-:W-:Y:S02]  /*34c0*/  FSEL R5, R20, -INF , P0 ;  /* 0xff80000014057808 */ /* 0x000fe40000000000 */
[----:B------:R-:W-:-:S02]  /*34d0*/  ISETP.GT.AND P0, PT, R0, 0x1, PT ;  /* 0x000000010000780c */ /* 0x000fc40003f04270 */
[----:B------:R-:W-:Y:S02]  /*34e0*/  ISETP.GT.AND P5, PT, R0, RZ, PT ;  /* 0x000000ff0000720c */ /* 0x000fe40003fa4270 */
[----:B------:R-:W-:Y:S02]  /*34f0*/  FSEL R6, R21, -INF , P6 ;  /* 0xff80000015067808 */ /* 0x000fe40003000000 */
[----:B------:R-:W-:Y:S02]  /*3500*/  ISETP.GT.AND P6, PT, R2, 0x8, PT ;  /* 0x000000080200780c */ /* 0x000fe40003fc4270 */
[----:B------:R-:W-:Y:S02]  /*3510*/  FSEL R13, R23, -INF , P0 ;  /* 0xff800000170d7808 */ /* 0x000fe40000000000 */
[----:B------:R-:W-:Y:S02]  /*3520*/  ISETP.GT.AND P0, PT, R0, 0x8, PT ;  /* 0x000000080000780c */ /* 0x000fe40003f04270 */
[----:B------:R-:W-:-:S02]  /*3530*/  FSEL R12, R22, -INF , P5 ;  /* 0xff800000160c7808 */ /* 0x000fc40002800000 */
[----:B------:R-:W-:Y:S02]  /*3540*/  ISETP.GT.AND P5, PT, R2, 0x9, PT ;  /* 0x000000090200780c */ /* 0x000fe40003fa4270 */
[----:B------:R-:W-:Y:S02]  /*3550*/  FSEL R7, R56, -INF , P6 ;  /* 0xff80000038077808 */ /* 0x000fe40003000000 */
[----:B------:R-:W-:Y:S02]  /*3560*/  FMNMX.FTZ R3, R5, R6, !PT ;  /* 0x0000000605037209 */ /* 0x000fe40007810000 */
[----:B------:R-:W-:Y:S02]  /*3570*/  FSEL R14, R58, -INF , P0 ;  /* 0xff8000003a0e7808 */ /* 0x000fe40000000000 */
[----:B------:R-:W-:Y:S02]  /*3580*/  ISETP.GT.AND P0, PT, R2, 0x11, PT ;  /* 0x000000110200780c */ /* 0x000fe40003f04270 */
[----:B------:R-:W-:-:S02]  /*3590*/  FSEL R8, R57, -INF , P5 ;  /* 0xff80000039087808 */ /* 0x000fc40002800000 */
[----:B------:R-:W-:Y:S02]  /*35a0*/  ISETP.GT.AND P6, PT, R2, 0x10, PT ;  /* 0x000000100200780c */ /* 0x000fe40003fc4270 */
[----:B------:R-:W-:Y:S02]  /*35b0*/  FMNMX.FTZ R3, R7, R3, !PT ;  /* 0x0000000307037209 */ /* 0x000fe40007810000 */
[----:B------:R-:W-:Y:S02]  /*35c0*/  ISETP.GT.AND P5, PT, R0, 0x9, PT ;  /* 0x000000090000780c */ /* 0x000fe40003fa4270 */
[----:B------:R-:W-:Y:S02]  /*35d0*/  FSEL R10, R53, -INF , P0 ;  /* 0xff800000350a7808 */ /* 0x000fe40000000000 */
[----:B------:R-:W-:Y:S02]  /*35e0*/  FSEL R9, R52, -INF , P6 ;  /* 0xff80000034097808 */ /* 0x000fe40003000000 */
[----:B------:R-:W-:-:S02]  /*35f0*/  ISETP.GT.AND P0, PT, R0, 0x11, PT ;  /* 0x000000110000780c */ /* 0x000fc40003f04270 */
[----:B------:R-:W-:Y:S02]  /*3600*/  FMNMX.FTZ R3, R8, R3, !PT ;  /* 0x0000000308037209 */ /* 0x000fe40007810000 */
[----:B------:R-:W-:Y:S02]  /*3610*/  FSEL R15, R59, -INF , P5 ;  /* 0xff8000003b0f7808 */ /* 0x000fe40002800000 */
[----:B------:R-:W-:Y:S01]  /*3620*/  ISETP.GT.AND P5, PT, R0, 0x10, PT ;  /* 0x000000100000780c */ /* 0x000fe20003fa4270 */
[----:B------:R-:W-:Y:S01]  /*3630*/  LDSM.16.MT88.4 R56, [R249] ;  /* 0x00000000f938783b */ /* 0x000fe20000004200 */
[----:B------:R-:W-:Y:S02]  /*3640*/  ISETP.GT.AND P6, PT, R2, 0x18, PT ;  /* 0x000000180200780c */ /* 0x000fe40003fc4270 */
[----:B------:R-:W-:Y:S02]  /*3650*/  FSEL R22, R55, -INF , P0 ;  /* 0xff80000037167808 */ /* 0x000fe40000000000 */
[----:B------:R-:W-:-:S02]  /*3660*/  FMNMX.FTZ R3, R9, R3, !PT ;  /* 0x0000000309037209 */ /* 0x000fc40007810000 */
[----:B------:R-:W-:Y:S02]  /*3670*/  ISETP.GT.AND P0, PT, R0, 0x18, PT ;  /* 0x000000180000780c */ /* 0x000fe40003f04270 */
[----:B------:R-:W-:Y:S02]  /*3680*/  FSEL R21, R54, -INF , P5 ;  /* 0xff80000036157808 */ /* 0x000fe40002800000 */
[----:B------:R-:W-:Y:S02]  /*3690*/  ISETP.GT.AND P5, PT, R2, 0x19, PT ;  /* 0x000000190200780c */ /* 0x000fe40003fa4270 */
[----:B------:R-:W-:Y:S02]  /*36a0*/  FSEL R11, R44, -INF , P6 ;  /* 0xff8000002c0b7808 */ /* 0x000fe40003000000 */
[----:B------:R-:W-:Y:S02]  /*36b0*/  FMNMX.FTZ R3, R10, R3, !PT ;  /* 0x000000030a037209 */ /* 0x000fe40007810000 */
[----:B------:R-:W-:-:S02]  /*36c0*/  FSEL R23, R46, -INF , P0 ;  /* 0xff8000002e177808 */ /* 0x000fc40000000000 */
[C---:B------:R-:W-:Y:S02]  /*36d0*/  ISETP.GT.AND P0, PT, R2.reuse, 0x21, PT ;  /* 0x000000210200780c */ /* 0x040fe40003f04270 */
[----:B------:R-:W-:Y:S02]  /*36e0*/  FSEL R20, R45, -INF , P5 ;  /* 0xff8000002d147808 */ /* 0x000fe40002800000 */
[----:B------:R-:W-:Y:S02]  /*36f0*/  ISETP.GT.AND P6, PT, R2, 0x20, PT ;  /* 0x000000200200780c */ /* 0x000fe40003fc4270 */
[----:B------:R-:W-:Y:S02]  /*3700*/  FMNMX.FTZ R3, R11, R3, !PT ;  /* 0x000000030b037209 */ /* 0x000fe40007810000 */
[----:B------:R-:W-:Y:S02]  /*3710*/  FSEL R88, R41, -INF , P0 ;  /* 0xff80000029587808 */ /* 0x000fe40000000000 */
[----:B------:R-:W-:-:S02]  /*3720*/  ISETP.GT.AND P0, PT, R0, 0x21, PT ;  /* 0x000000210000780c */ /* 0x000fc40003f04270 */
[----:B------:R-:W-:Y:S02]  /*3730*/  ISETP.GT.AND P5, PT, R0, 0x19, PT ;  /* 0x000000190000780c */ /* 0x000fe40003fa4270 */
[----:B------:R-:W-:Y:S02]  /*3740*/  FSEL R89, R40, -INF , P6 ;  /* 0xff80000028597808 */ /* 0x000fe40003000000 */
[----:B------:R-:W-:Y:S02]  /*3750*/  FMNMX.FTZ R3, R20, R3, !PT ;  /* 0x0000000314037209 */ /* 0x000fe40007810000 */
[----:B------:R-:W-:Y:S02]  /*3760*/  FSEL R101, R43, -INF , P0 ;  /* 0xff8000002b657808 */ /* 0x000fe40000000000 */
[----:B------:R-:W-:Y:S02]  /*3770*/  FSEL R24, R47, -INF , P5 ;  /* 0xff8000002f187808 */ /* 0x000fe40002800000 */
[----:B------:R-:W-:-:S02]  /*3780*/  ISETP.GT.AND P6, PT, R2, 0x28, PT ;  /* 0x000000280200780c */ /* 0x000fc40003fc4270 */
[----:B------:R-:W-:Y:S02]  /*3790*/  ISETP.GT.AND P0, PT, R2, 0x29, PT ;  /* 0x000000290200780c */ /* 0x000fe40003f04270 */
[----:B------:R-:W-:Y:S02]  /*37a0*/  FMNMX.FTZ R3, R89, R3, !PT ;  /* 0x0000000359037209 */ /* 0x000fe40007810000 */
[----:B------:R-:W-:Y:S02]  /*37b0*/  ISETP.GT.AND P5, PT, R0, 0x20, PT ;  /* 0x000000200000780c */ /* 0x000fe40003fa4270 */
[----:B------:R-:W-:Y:S02]  /*37c0*/  FSEL R79, R36, -INF , P6 ;  /* 0xff800000244f7808 */ /* 0x000fe40003000000 */
[----:B------:R-:W-:Y:S02]  /*37d0*/  FSEL R78, R37, -INF , P0 ;  /* 0xff800000254e7808 */ /* 0x000fe40000000000 */
[----:B------:R-:W-:-:S02]  /*37e0*/  FMNMX.FTZ R4, R12, R13, !PT ;  /* 0x0000000d0c047209 */ /* 0x000fc40007810000 */
[----:B------:R-:W-:Y:S02]  /*37f0*/  FMNMX.FTZ R3, R88, R3, !PT ;  /* 0x0000000358037209 */ /* 0x000fe40007810000 */
[----:B------:R-:W-:Y:S02]  /*3800*/  FSEL R100, R42, -INF , P5 ;  /* 0xff8000002a647808 */ /* 0x000fe40002800000 */
[C---:B------:R-:W-:Y:S01]  /*3810*/  ISETP.GT.AND P0, PT, R0.reuse, 0x29, PT ;  /* 0x000000290000780c */ /* 0x040fe20003f04270 */
[----:B------:R-:W-:Y:S01]  /*3820*/  LDSM.16.MT88.4 R40, [R228+0x800] ;  /* 0x00080000e428783b */ /* 0x000fe20000004200 */
[----:B------:R-:W-:Y:S02]  /*3830*/  ISETP.GT.AND P5, PT, R0, 0x28, PT ;  /* 0x000000280000780c */ /* 0x000fe40003fa4270 */
[----:B------:R-:W-:Y:S02]  /*3840*/  ISETP.GT.AND P6, PT, R2, 0x30, PT ;  /* 0x000000300200780c */ /* 0x000fe40003fc4270 */
[----:B------:R-:W-:-:S02]  /*3850*/  FMNMX.FTZ R4, R14, R4, !PT ;  /* 0x000000040e047209 */ /* 0x000fc40007810000 */
[----:B------:R-:W-:Y:S02]  /*3860*/  FMNMX.FTZ R3, R79, R3, !PT ;  /* 0x000000034f037209 */ /* 0x000fe40007810000 */
[----:B------:R-:W-:Y:S02]  /*3870*/  FSEL R91, R39, -INF , P0 ;  /* 0xff800000275b7808 */ /* 0x000fe40000000000 */
[----:B------:R-:W-:Y:S02]  /*3880*/  FSEL R90, R38, -INF , P5 ;  /* 0xff800000265a7808 */ /* 0x000fe40002800000 */
[----:B------:R-:W-:Y:S01]  /*3890*/  ISETP.GT.AND P0, PT, R2, 0x31, PT ;  /* 0x000000310200780c */ /* 0x000fe20003f04270 */
[----:B------:R-:W-:Y:S01]  /*38a0*/  LDSM.16.MT88.4 R36, [R227+0x800] ;  /* 0x00080000e324783b */ /* 0x000fe20000004200 */
[----:B------:R-:W-:Y:S02]  /*38b0*/  ISETP.GT.AND P5, PT, R0, 0x30, PT ;  /* 0x000000300000780c */ /* 0x000fe40003fa4270 */
[----:B------:R-:W-:-:S02]  /*38c0*/  FSEL R111, R32, -INF , P6 ;  /* 0xff800000206f7808 */ /* 0x000fc40003000000 */
[----:B------:R-:W-:Y:S02]  /*38d0*/  FMNMX.FTZ R4, R15, R4, !PT ;  /* 0x000000040f047209 */ /* 0x000fe40007810000 */
[----:B------:R-:W-:Y:S02]  /*38e0*/  FMNMX.FTZ R3, R78, R3, !PT ;  /* 0x000000034e037209 */ /* 0x000fe40007810000 */
[----:B------:R-:W-:Y:S02]  /*38f0*/  FSEL R102, R33, -INF , P0 ;  /* 0xff80000021667808 */ /* 0x000fe40000000000 */
[----:B------:R-:W-:Y:S02]  /*3900*/  ISETP.GT.AND P0, PT, R0, 0x31, PT ;  /* 0x000000310000780c */ /* 0x000fe40003f04270 */
[----:B------:R-:W-:Y:S02]  /*3910*/  FSEL R86, R34, -INF , P5 ;  /* 0xff80000022567808 */ /* 0x000fe40002800000 */
[----:B------:R-:W-:-:S02]  /*3920*/  ISETP.GT.AND P5, PT, R2, 0x38, PT ;  /* 0x000000380200780c */ /* 0x000fc40003fa4270 */
[----:B------:R-:W-:Y:S02]  /*3930*/  FMNMX.FTZ R4, R21, R4, !PT ;  /* 0x0000000415047209 */ /* 0x000fe40007810000 */
[----:B------:R-:W-:Y:S02]  /*3940*/  FMNMX.FTZ R3, R111, R3, !PT ;  /* 0x000000036f037209 */ /* 0x000fe40007810000 */
[----:B------:R-:W-:Y:S02]  /*3950*/  FSEL R113, R35, -INF , P0 ;  /* 0xff80000023717808 */ /* 0x000fe40000000000 */
        /* <DEDUP_REMOVED lines=24> */
[----:B------:R-:W-:Y:S02]  /*3ae0*/  FSEL R98, R16, -INF , P5 ;  /* 0xff80000010627808 */ /* 0x000fe40002800000 */
[----:B------:R-:W-:Y:S02]  /*3af0*/  ISETP.GT.AND P5, PT, R0, 0x38, PT ;  /* 0x000000380000780c */ /* 0x000fe40003fa4270 */
[----:B------:R-:W-:-:S02]  /*3b00*/  ISETP.GT.AND P0, PT, R2, 0x51, PT ;  /* 0x000000510200780c */ /* 0x000fc40003f04270 */
[----:B------:R-:W-:Y:S02]  /*3b10*/  FMNMX.FTZ R4, R91, R4, !PT ;  /* 0x000000045b047209 */ /* 0x000fe40007810000 */
[----:B------:R-:W-:Y:S02]  /*3b20*/  FMNMX.FTZ R3, R99, R3, !PT ;  /* 0x0000000363037209 */ /* 0x000fe40007810000 */
[----:B------:R-:W-:Y:S02]  /*3b30*/  FSEL R110, R30, -INF , P5 ;  /* 0xff8000001e6e7808 */ /* 0x000fe40002800000 */
[C---:B------:R-:W-:Y:S02]  /*3b40*/  ISETP.GT.AND P6, PT, R2.reuse, 0x58, PT ;  /* 0x000000580200780c */ /* 0x040fe40003fc4270 */
        /* <DEDUP_REMOVED lines=18> */
[----:B------:R-:W-:Y:S01]  /*3c70*/  ISETP.GT.AND P5, PT, R0, 0x48, PT ;  /* 0x000000480000780c */ /* 0x000fe20003fa4270 */
[----:B------:R-:W1:Y:S01]  /*3c80*/  SHFL.BFLY PT, R3, R141, 0x2, 0x1f ;  /* 0x0c401f008d037f89 */ /* 0x000e6200000e0000 */
[----:B------:R-:W-:-:S02]  /*3c90*/  FMNMX.FTZ R2, R84, R2, !PT ;  /* 0x0000000254027209 */ /* 0x000fc40007810000 */
[----:B------:R-:W-:Y:S02]  /*3ca0*/  ISETP.GT.AND P0, PT, R0, 0x49, PT ;  /* 0x000000490000780c */ /* 0x000fe40003f04270 */
[----:B------:R-:W-:Y:S02]  /*3cb0*/  FSEL R87, R62, -INF , P5 ;  /* 0xff8000003e577808 */ /* 0x000fe40002800000 */
[----:B------:R-:W-:Y:S02]  /*3cc0*/  FMNMX.FTZ R2, R93, R2, !PT ;  /* 0x000000025d027209 */ /* 0x000fe40007810000 */
[----:B------:R-:W-:Y:S02]  /*3cd0*/  FSEL R92, R63, -INF , P0 ;  /* 0xff8000003f5c7808 */ /* 0x000fe40000000000 */
[----:B------:R-:W-:Y:S01]  /*3ce0*/  ISETP.GT.AND P5, PT, R0, 0x50, PT ;  /* 0x000000500000780c */ /* 0x000fe20003fa4270 */
[----:B------:R-:W-:Y:S01]  /*3cf0*/  LDSM.16.MT88.4 R60, [R224+0x800] ;  /* 0x00080000e03c783b */ /* 0x000fe20000004200 */
[----:B------:R-:W-:-:S02]  /*3d00*/  FMNMX.FTZ R2, R87, R2, !PT ;  /* 0x0000000257027209 */ /* 0x000fc40007810000 */
[----:B------:R-:W-:Y:S02]  /*3d10*/  ISETP.GT.AND P0, PT, R0, 0x51, PT ;  /* 0x000000510000780c */ /* 0x000fe40003f04270 */
[----:B------:R-:W-:Y:S02]  /*3d20*/  FSEL R85, R18, -INF , P5 ;  /* 0xff80000012557808 */ /* 0x000fe40002800000 */
[----:B------:R-:W-:Y:S02]  /*3d30*/  FMNMX.FTZ R2, R92, R2, !PT ;  /* 0x000000025c027209 */ /* 0x000fe40007810000 */
[----:B------:R-:W-:Y:S02]  /*3d40*/  FSEL R114, R19, -INF , P0 ;  /* 0xff80000013727808 */ /* 0x000fe40000000000 */
[----:B------:R-:W-:Y:S01]  /*3d50*/  ISETP.GT.AND P5, PT, R0, 0x58, PT ;  /* 0x000000580000780c */ /* 0x000fe20003fa4270 */
[----:B------:R-:W-:Y:S01]  /*3d60*/  LDSM.16.MT88.4 R16, [R224] ;  /* 0x00000000e010783b */ /* 0x000fe20000004200 */
[----:B------:R-:W-:-:S02]  /*3d70*/  FMNMX.FTZ R2, R85, R2, !PT ;  /* 0x0000000255027209 */ /* 0x000fc40007810000 */
[----:B------:R-:W-:Y:S02]  /*3d80*/  ISETP.GT.AND P0, PT, R0, 0x59, PT ;  /* 0x000000590000780c */ /* 0x000fe40003f04270 */
[----:B------:R-:W-:Y:S02]  /*3d90*/  FSEL R112, R50, -INF , P5 ;  /* 0xff80000032707808 */ /* 0x000fe40002800000 */
[----:B------:R-:W-:Y:S02]  /*3da0*/  FMNMX.FTZ R0, R114, R2, !PT ;  /* 0x0000000272007209 */ /* 0x000fe40007810000 */
[----:B------:R-:W-:Y:S02]  /*3db0*/  FSEL R107, R51, -INF , P0 ;  /* 0xff800000336b7808 */ /* 0x000fe40000000000 */
[----:B------:R-:W-:Y:S01]  /*3dc0*/  FMNMX.FTZ R0, R112, R0, !PT ;  /* 0x0000000070007209 */ /* 0x000fe20007810000 */
[----:B------:R-:W-:Y:S01]  /*3dd0*/  LDSM.16.MT88.4 R48, [R224+0x3000] ;  /* 0x00300000e030783b */ /* 0x000fe20000004200 */
[----:B-1----:R-:W-:-:S02]  /*3de0*/  FMNMX.FTZ R141, R141, R3, !PT ;  /* 0x000000038d8d7209 */ /* 0x002fc40007810000 */
        /* <DEDUP_REMOVED lines=19> */
[--C-:B--2---:R-:W-:Y:S02]  /*3f20*/  FFMA.FTZ R2, R7, c[0x0][0x2d0], -R0.reuse ;  /* 0x0000b40007027a23 */ /* 0x104fe40000010800 */
[----:B------:R-:W1:Y:S05]  /*3f30*/  LDSM.16.MT88.4 R4, [R227] ;  /* 0x00000000e304783b */ /* 0x000e6a0000004200 */
[----:B------:R2:W-:Y:S02]  /*3f40*/  MUFU.EX2 R73, R2 ;  /* 0x0000000200497308 */ /* 0x0005e40000000800 */
[----:B--2---:R-:W-:Y:S01]  /*3f50*/  FFMA.FTZ R2, R8, c[0x0][0x2d0], -R0 ;  /* 0x0000b40008027a23 */ /* 0x004fe20000010800 */
[----:B---3--:R-:W-:-:S05]  /*3f60*/  F2FP.BF16.PACK_AB R8, R66, R67 ;  /* 0x000000434208723e */ /* 0x008fca00000010ff */
[----:B------:R2:W3:Y:S02]  /*3f70*/  MUFU.EX2 R74, R2 ;  /* 0x00000002004a7308 */ /* 0x0004e40000000800 */
[----:B--2---:R-:W-:Y:S01]  /*3f80*/  FFMA.FTZ R2, R9, c[0x0][0x2d0], -R0 ;  /* 0x0000b40009027a23 */ /* 0x004fe20000010800 */
[----:B---3--:R-:W-:-:S05]  /*3f90*/  F2FP.BF16.PACK_AB R10, R74, R73 ;  /* 0x000000494a0a723e */ /* 0x008fca00000010ff */
[----:B------:R2:W-:Y:S02]  /*3fa0*/  MUFU.EX2 R76, R2 ;  /* 0x00000002004c7308 */ /* 0x0005e40000000800 */
[----:B--2---:R-:W-:-:S05]  /*3fb0*/  FMUL.FTZ R2, R140, c[0x0][0x2d0] ;  /* 0x0000b4008c027a20 */ /* 0x004fca0000410000 */
[----:B------:R-:W-:-:S05]  /*3fc0*/  FSEL R2, R2, RZ, P0 ;  /* 0x000000ff02027208 */ /* 0x000fca0000000000 */
[----:B------:R-:W-:-:S04]  /*3fd0*/  FFMA.FTZ R3, R12, c[0x0][0x2d0], -R2 ;  /* 0x0000b4000c037a23 */ /* 0x000fc80000010802 */
[----:B------:R2:W-:Y:S02]  /*3fe0*/  MUFU.EX2 R53, R3 ;  /* 0x0000000300357308 */ /* 0x0005e40000000800 */
[----:B--2---:R-:W-:-:S06]  /*3ff0*/  FFMA.FTZ R3, R13, c[0x0][0x2d0], -R2 ;  /* 0x0000b4000d037a23 */ /* 0x004fcc0000010802 */
[----:B------:R2:W3:Y:S02]  /*4000*/  MUFU.EX2 R52, R3 ;  /* 0x0000000300347308 */ /* 0x0004e40000000800 */
[----:B--2---:R-:W-:Y:S01]  /*4010*/  FFMA.FTZ R3, R14, c[0x0][0x2d0], -R2 ;  /* 0x0000b4000e037a23 */ /* 0x004fe20000010802 */
[----:B---3--:R-:W-:-:S05]  /*4020*/  F2FP.BF16.PACK_AB R9, R52, R53 ;  /* 0x000000353409723e */ /* 0x008fca00000010ff */
[----:B------:R2:W-:Y:S02]  /*4030*/  MUFU.EX2 R54, R3 ;  /* 0x0000000300367308 */ /* 0x0005e40000000800 */
[----:B--2---:R-:W-:Y:S02]  /*4040*/  FFMA.FTZ R3, R15, c[0x0][0x2d0], -R2 ;  /* 0x0000b4000f037a23 */ /* 0x004fe40000010802 */
[----:B------:R-:W2:Y:S04]  /*4050*/  LDSM.16.MT88.4 R12, [R228] ;  /* 0x00000000e40c783b */ /* 0x000ea80000004200 */
[----:B------:R3:W4:Y:S02]  /*4060*/  MUFU.EX2 R55, R3 ;  /* 0x0000000300377308 */ /* 0x0007240000000800 */
[----:B---3--:R-:W-:Y:S01]  /*4070*/  FFMA.FTZ R3, R20, c[0x0][0x2d0], -R0 ;  /* 0x0000b40014037a23 */ /* 0x008fe20000010800 */
[----:B----4-:R-:W-:-:S05]  /*4080*/  F2FP.BF16.PACK_AB R11, R55, R54 ;  /* 0x00000036370b723e */ /* 0x010fca00000010ff */
[----:B------:R3:W4:Y:S02]  /*4090*/  MUFU.EX2 R143, R3 ;  /* 0x00000003008f7308 */ /* 0x0007240000000800 */
[C---:B------:R-:W-:Y:S08]  /*40a0*/  HMMA.16816.F32.BF16 R44, R8.reuse, R16, RZ ;  /* 0x00000010082c723c */ /* 0x040ff000000418ff */
[----:B------:R-:W-:Y:S01]  /*40b0*/  HMMA.16816.F32.BF16 R32, R8, R18, RZ ;  /* 0x000000120820723c */ /* 0x000fe200000418ff */
[----:B---3--:R-:W-:-:S04]  /*40c0*/  FFMA.FTZ R3, R21, c[0x0][0x2d0], -R2 ;  /* 0x0000b40015037a23 */ /* 0x008fc80000010802 */
[----:B------:R3:W-:Y:S03]  /*40d0*/  MUFU.EX2 R65, R3 ;  /* 0x0000000300417308 */ /* 0x0007e60000000800 */
[C---:B-1----:R-:W-:Y:S07]  /*40e0*/  HMMA.16816.F32.BF16 R16, R8.reuse, R6, RZ ;  /* 0x000000060810723c */ /* 0x042fee00000418ff */
[----:B----4-:R-:W-:Y:S01]  /*40f0*/  F2FP.BF16.PACK_AB R6, R143, R77 ;  /* 0x0000004d8f06723e */ /* 0x010fe200000010ff */
[----:B--2---:R-:W-:Y:S01]  /*4100*/  HMMA.16816.F32.BF16 R28, R8, R12, RZ ;  /* 0x0000000c081c723c */ /* 0x004fe200000418ff */
[----:B---3--:R-:W-:-:S04]  /*4110*/  FFMA.FTZ R3, R22, c[0x0][0x2d0], -R2 ;  /* 0x0000b40016037a23 */ /* 0x008fc80000010802 */
[----:B------:R1:W2:Y:S02]  /*4120*/  MUFU.EX2 R64, R3 ;  /* 0x0000000300407308 */ /* 0x0002a40000000800 */
[----:B-1----:R-:W-:Y:S02]  /*4130*/  FFMA.FTZ R3, R23, c[0x0][0x2d0], -R2 ;  /* 0x0000b40017037a23 */ /* 0x002fe40000010802 */
[----:B------:R-:W-:Y:S04]  /*4140*/  HMMA.16816.F32.BF16 R20, R8, R4, RZ ;  /* 0x000000040814723c */ /* 0x000fe800000418ff */
[----:B------:R1:W-:Y:S03]  /*4150*/  MUFU.EX2 R72, R3 ;  /* 0x0000000300487308 */ /* 0x0003e60000000800 */
[----:B------:R-:W-:-:S02]  /*4160*/  F2FP.BF16.PACK_AB R4, R75, R76 ;  /* 0x0000004c4b04723e */ /* 0x000fc400000010ff */
[----:B--2---:R-:W-:Y:S01]  /*4170*/  F2FP.BF16.PACK_AB R5, R64, R65 ;  /* 0x000000414005723e */ /* 0x004fe200000010ff */
[----:B-1----:R-:W-:Y:S02]  /*4180*/  FFMA.FTZ R3, R24, c[0x0][0x2d0], -R2 ;  /* 0x0000b40018037a23 */ /* 0x002fe40000010802 */
[C---:B------:R-:W-:Y:S02]  /*4190*/  HMMA.16816.F32.BF16 R24, R8.reuse, R14, RZ ;  /* 0x0000000e0818723c */ /* 0x040fe400000418ff */
[----:B------:R-:W1:Y:S06]  /*41a0*/  MUFU.EX2 R142, R3 ;  /* 0x00000003008e7308 */ /* 0x000e6c0000000800 */
[----:B------:R-:W-:Y:S01]  /*41b0*/  HMMA.16816.F32.BF16 R12, R8, R56, RZ ;  /* 0x00000038080c723c */ /* 0x000fe200000418ff */
[----:B-1----:R-:W-:Y:S01]  /*41c0*/  F2FP.BF16.PACK_AB R7, R142, R72 ;  /* 0x000000488e07723e */ /* 0x002fe200000010ff */
[----:B------:R-:W-:-:S02]  /*41d0*/  FADD.FTZ R3, R67, R66 ;  /* 0x0000004243037221 */ /* 0x000fc40000010000 */
[----:B------:R-:W-:Y:S02]  /*41e0*/  IMAD.MOV.U32 R66, RZ, RZ, R92 ;  /* 0x000000ffff427224 */ /* 0x000fe400078e005c */
[----:B------:R-:W-:Y:S02]  /*41f0*/  IMAD.MOV.U32 R67, RZ, RZ, R87 ;  /* 0x000000ffff437224 */ /* 0x000fe400078e0057 */
[C---:B------:R-:W-:Y:S01]  /*4200*/  HMMA.16816.F32.BF16 R220, R4.reuse, R60, R44 ;  /* 0x0000003c04dc723c */ /* 0x040fe2000004182c */
[----:B------:R-:W1:Y:S07]  /*4210*/  LDSM.16.MT88.4 R44, [R224+0x3800] ;  /* 0x00380000e02c783b */ /* 0x000e6e0000004200 */
[C---:B------:R-:W-:Y:S08]  /*4220*/  HMMA.16816.F32.BF16 R212, R4.reuse, R36, R20 ;  /* 0x0000002404d4723c */ /* 0x040ff00000041814 */
[C---:B------:R-:W-:Y:S01]  /*4230*/  HMMA.16816.F32.BF16 R144, R4.reuse, R38, R16 ;  /* 0x000000260490723c */ /* 0x040fe20000041810 */
[----:B------:R-:W2:Y:S07]  /*4240*/  LDSM.16.MT88.4 R36, [R227+0x3000] ;  /* 0x00300000e324783b */ /* 0x000eae0000004200 */
[C---:B------:R-:W-:Y:S01]  /*4250*/  HMMA.16816.F32.BF16 R164, R4.reuse, R62, R32 ;  /* 0x0000003e04a4723c */ /* 0x040fe20000041820 */
[----:B------:R-:W3:Y:S04]  /*4260*/  LDSM.16.MT88.4 R60, [R228+0x3800] ;  /* 0x00380000e43c783b */ /* 0x000ee80000004200 */
[----:B------:R-:W-:Y:S03]  /*4270*/  LDSM.16.MT88.4 R32, [R230+0x3800] ;  /* 0x00380000e620783b */ /* 0x000fe60000004200 */
[C---:B------:R-:W-:Y:S01]  /*4280*/  HMMA.16816.F32.BF16 R216, R4.reuse, R40, R28 ;  /* 0x0000002804d8723c */ /* 0x040fe2000004181c */
[----:B------:R-:W-:Y:S07]  /*4290*/  LDSM.16.MT88.4 R28, [R227+0x3800] ;  /* 0x00380000e31c783b */ /* 0x000fee0000004200 */
        /* <DEDUP_REMOVED lines=8> */
[----:B------:R-:W-:Y:S08]  /*4320*/  HMMA.16816.F32.BF16 R24, R8, R58, RZ ;  /* 0x0000003a0818723c */ /* 0x000ff000000418ff */
[C---:B-1----:R-:W-:Y:S07]  /*4330*/  HMMA.16816.F32.BF16 R136, R4.reuse, R44, R20 ;  /* 0x0000002c0488723c */ /* 0x042fee0000041814 */
[----:B------:R-:W-:Y:S01]  /*4340*/  IMAD.MOV.U32 R45, RZ, RZ, R107 ;  /* 0x000000ffff2d7224 */ /* 0x000fe200078e006b */
[----:B------:R-:W-:Y:S01]  /*4350*/  HMMA.16816.F32.BF16 R56, R4, R46, R16 ;  /* 0x0000002e0438723c */ /* 0x000fe20000041810 */
[----:B------:R-:W-:-:S06]  /*4360*/  IMAD.MOV.U32 R44, RZ, RZ, R106 ;  /* 0x000000ffff2c7224 */ /* 0x000fcc00078e006a */
[----:B------:R-:W-:Y:S01]  /*4370*/  IMAD.MOV.U32 R47, RZ, RZ, R105 ;  /* 0x000000ffff2f7224 */ /* 0x000fe200078e0069 */
[----:B--2---:R-:W-:Y:S01]  /*4380*/  HMMA.16816.F32.BF16 R20, R8, R36, RZ ;  /* 0x000000240814723c */ /* 0x004fe200000418ff */
[----:B------:R-:W-:-:S07]  /*4390*/  IMAD.MOV.U32 R46, RZ, RZ, R104 ;  /* 0x000000ffff2e7224 */ /* 0x000fce00078e0068 */
[----:B------:R-:W-:Y:S01]  /*43a0*/  HMMA.16816.F32.BF16 R16, R8, R38, RZ ;  /* 0x000000260810723c */ /* 0x000fe200000418ff */
[----:B------:R-:W1:Y:S07]  /*43b0*/  LDSM.16.MT88.4 R36, [R224+0x6000] ;  /* 0x00600000e024783b */ /* 0x000e6e0000004200 */
[----:B---3--:R-:W-:Y:S07]  /*43c0*/  HMMA.16816.F32.BF16 R132, R4, R60, R12 ;  /* 0x0000003c0484723c */ /* 0x008fee000004180c */
[----:B------:R-:W-:Y:S01]  /*43d0*/  IMAD.MOV.U32 R61, RZ, RZ, R114 ;  /* 0x000000ffff3d7224 */ /* 0x000fe200078e0072 */
[----:B----4-:R-:W-:Y:S01]  /*43e0*/  HMMA.16816.F32.BF16 R12, R8, R40, RZ ;  /* 0x00000028080c723c */ /* 0x010fe200000418ff */
[----:B------:R-:W-:-:S06]  /*43f0*/  IMAD.MOV.U32 R60, RZ, RZ, R113 ;  /* 0x000000ffff3c7224 */ /* 0x000fcc00078e0071 */
[----:B------:R-:W-:Y:S01]  /*4400*/  IMAD.MOV.U32 R40, RZ, RZ, R111 ;  /* 0x000000ffff287224 */ /* 0x000fe200078e006f */
[----:B------:R-:W-:Y:S01]  /*4410*/  HMMA.16816.F32.BF16 R124, R4, R28, R20 ;  /* 0x0000001c047c723c */ /* 0x000fe20000041814 */
[----:B------:R-:W2:Y:S01]  /*4420*/  LDSM.16.MT88.4 R20, [R224+0x6800] ;  /* 0x00680000e014783b */ /* 0x000ea20000004200 */
[----:B------:R-:W-:-:S06]  /*4430*/  IMAD.MOV.U32 R41, RZ, RZ, R112 ;  /* 0x000000ffff297224 */ /* 0x000fcc00078e0070 */
[C---:B------:R-:W-:Y:S08]  /*4440*/  HMMA.16816.F32.BF16 R128, R4.reuse, R70, R24 ;  /* 0x000000460480723c */ /* 0x040ff00000041818 */
[----:B------:R-:W-:Y:S07]  /*4450*/  HMMA.16816.F32.BF16 R148, R4, R32, R12 ;  /* 0x000000200494723c */ /* 0x000fee000004180c */
[----:B------:R-:W-:Y:S01]  /*4460*/  IMAD.MOV.U32 R33, RZ, RZ, R108 ;  /* 0x000000ffff217224 */ /* 0x000fe200078e006c */
[----:B-1----:R-:W-:Y:S01]  /*4470*/  HMMA.16816.F32.BF16 R12, R8, R36, RZ ;  /* 0x00000024080c723c */ /* 0x002fe200000418ff */
[----:B------:R-:W-:-:S06]  /*4480*/  IMAD.MOV.U32 R32, RZ, RZ, R99 ;  /* 0x000000ffff207224 */ /* 0x000fcc00078e0063 */
[----:B------:R-:W-:Y:S01]  /*4490*/  IMAD.MOV.U32 R37, RZ, RZ, R95 ;  /* 0x000000ffff257224 */ /* 0x000fe200078e005f */
[----:B------:R-:W-:Y:S01]  /*44a0*/  HMMA.16816.F32.BF16 R24, R8, R82, RZ ;  /* 0x000000520818723c */ /* 0x000fe200000418ff */
[----:B------:R-:W-:-:S07]  /*44b0*/  IMAD.MOV.U32 R36, RZ, RZ, R94 ;  /* 0x000000ffff247224 */ /* 0x000fce00078e005e */
[C---:B------:R-:W-:Y:S08]  /*44c0*/  HMMA.16816.F32.BF16 R80, R4.reuse, R30, R16 ;  /* 0x0000001e0450723c */ /* 0x040ff00000041810 */
[C---:B--2---:R-:W-:Y:S08]  /*44d0*/  HMMA.16816.F32.BF16 R116, R4.reuse, R20, R12 ;  /* 0x000000140474723c */ /* 0x044ff0000004180c */
[----:B------:R-:W-:Y:S01]  /*44e0*/  HMMA.16816.F32.BF16 R120, R4, R62, R24 ;  /* 0x0000003e0478723c */ /* 0x000fe20000041818 */
[----:B------:R-:W1:Y:S06]  /*44f0*/  LDSM.16.MT88.4 R24, [R228+0x6000] ;  /* 0x00600000e418783b */ /* 0x000e6c0000004200 */
[----:B------:R-:W-:Y:S01]  /*4500*/  IMAD.MOV.U32 R63, RZ, RZ, R110 ;  /* 0x000000ffff3f7224 */ /* 0x000fe200078e006e */
[----:B------:R-:W-:Y:S01]  /*4510*/  HMMA.16816.F32.BF16 R12, R8, R38, RZ ;  /* 0x00000026080c723c */ /* 0x000fe200000418ff */
[----:B------:R-:W-:-:S06]  /*4520*/  IMAD.MOV.U32 R62, RZ, RZ, R109 ;  /* 0x000000ffff3e7224 */ /* 0x000fcc00078e006d */
[----:B------:R-:W-:Y:S01]  /*4530*/  IMAD.MOV.U32 R39, RZ, RZ, R86 ;  /* 0x000000ffff277224 */ /* 0x000fe200078e0056 */
[----:B------:R-:W-:Y:S07]  /*4540*/  HMMA.16816.F32.BF16 R16, R8, R42, RZ ;  /* 0x0000002a0810723c */ /* 0x000fee00000418ff */
        /* <DEDUP_REMOVED lines=12> */
[----:B------:R-:W-:-:S04]  /*4610*/  FADD.FTZ R3, R55, R3 ;  /* 0x0000000337037221 */ /* 0x000fc80000010000 */
[----:B------:R-:W-:-:S04]  /*4620*/  FADD.FTZ R3, R65, R3 ;  /* 0x0000000341037221 */ /* 0x000fc80000010000 */
[----:B------:R-:W-:Y:S11]  /*4630*/  FADD.FTZ R3, R64, R3 ;  /* 0x0000000340037221 */ /* 0x000ff60000010000 */
[----:B------:R-:W-:Y:S02]  /*4640*/  @!UPT UIADD3 URZ, URZ, URZ, URZ ;  /* 0x0000003f3f3ff290 */ /* 0x000fe4000fffe03f */
[----:B--2---:R-:W-:Y:S07]  /*4650*/  HMMA.16816.F32.BF16 R104, R4, R20, R12 ;  /* 0x000000140468723c */ /* 0x004fee000004180c */
[----:B------:R-:W-:Y:S02]  /*4660*/  FADD.FTZ R12, R76, R16 ;  /* 0x000000104c0c7221 */ /* 0x000fe40000010000 */
[----:B------:R-:W-:Y:S02]  /*4670*/  FADD.FTZ R21, R72, R3 ;  /* 0x0000000348157221 */ /* 0x000fe40000010000 */
[----:B------:R-:W-:-:S02]  /*4680*/  FADD.FTZ R16, R75, R12 ;  /* 0x0000000c4b107221 */ /* 0x000fc40000010000 */
[----:B------:R-:W-:Y:S01]  /*4690*/  HMMA.16816.F32.BF16 R12, R8, R26, RZ ;  /* 0x0000001a080c723c */ /* 0x000fe200000418ff */
[----:B------:R-:W1:Y:S01]  /*46a0*/  LDSM.16.MT88.4 R24, [R227+0x6000] ;  /* 0x00600000e318783b */ /* 0x000e620000004200 */
[----:B------:R-:W-:Y:S11]  /*46b0*/  FFMA.FTZ R3, R89, c[0x0][0x2d0], -R0 ;  /* 0x0000b40059037a23 */ /* 0x000ff60000010800 */
[----:B------:R-:W-:Y:S11]  /*46c0*/  @!UPT UIADD3 URZ, URZ, URZ, URZ ;  /* 0x0000003f3f3ff290 */ /* 0x000ff6000fffe03f */
        /* <DEDUP_REMOVED lines=20> */
[----:B------:R-:W2:Y:S06]  /*4810*/  LDSM.16.MT88.4 R8, [R224+0x1000] ;  /* 0x00100000e008783b */ /* 0x000eac0000004200 */
[----:B------:R-:W-:-:S02]  /*4820*/  IMAD.MOV.U32 R15, RZ, RZ, R61 ;  /* 0x000000ffff0f7224 */ /* 0x000fc400078e003d */
[----:B-1----:R-:W-:-:S04]  /*4830*/  FFMA.FTZ R3, R88, c[0x0][0x2d0], -R0 ;  /* 0x0000b40058037a23 */ /* 0x002fc80000010800 */
        /* <DEDUP_REMOVED lines=21> */
[----:B------:R-:W-:Y:S01]  /*4990*/  HMMA.16816.F32.BF16 R52, R4, R10, R164 ;  /* 0x0000000a0434723c */ /* 0x000fe200000418a4 */
[----:B------:R-:W1:Y:S01]  /*49a0*/  LDSM.16.MT88.4 R8, [R228+0x1000] ;  /* 0x00100000e408783b */ /* 0x000e620000004200 */
[----:B------:R-:W-:-:S02]  /*49b0*/  IMAD.MOV.U32 R220, RZ, RZ, R43 ;  /* 0x000000ffffdc7224 */ /* 0x000fc400078e002b */
[----:B------:R-:W-:Y:S02]  /*49c0*/  IMAD.MOV.U32 R223, RZ, RZ, R36 ;  /* 0x000000ffffdf7224 */ /* 0x000fe400078e0024 */
[----:B------:R-:W-:Y:S02]  /*49d0*/  IMAD.MOV.U32 R222, RZ, RZ, R37 ;  /* 0x000000ffffde7224 */ /* 0x000fe400078e0025 */
[----:B------:R-:W-:Y:S02]  /*49e0*/  IMAD.MOV.U32 R165, RZ, RZ, R68 ;  /* 0x000000ffffa57224 */ /* 0x000fe400078e0044 */
[----:B------:R-:W-:Y:S02]  /*49f0*/  IMAD.MOV.U32 R164, RZ, RZ, R69 ;  /* 0x000000ffffa47224 */ /* 0x000fe400078e0045 */
[----:B------:R-:W-:Y:S02]  /*4a00*/  IMAD.MOV.U32 R166, RZ, RZ, R41 ;  /* 0x000000ffffa67224 */ /* 0x000fe400078e0029 */
[----:B------:R-:W-:-:S02]  /*4a10*/  IMAD.MOV.U32 R167, RZ, RZ, R60 ;  /* 0x000000ffffa77224 */ /* 0x000fc400078e003c */
[--C-:B------:R-:W-:Y:S02]  /*4a20*/  FFMA.FTZ R220, R220, c[0x0][0x2d0], -R0.reuse ;  /* 0x0000b400dcdc7a23 */ /* 0x100fe40000010800 */
[--C-:B------:R-:W-:Y:S02]  /*4a30*/  FFMA.FTZ R221, R221, c[0x0][0x2d0], -R0.reuse ;  /* 0x0000b400dddd7a23 */ /* 0x100fe40000010800 */
        /* <DEDUP_REMOVED lines=12> */
[----:B------:R-:W-:Y:S01]  /*4b00*/  IMAD.MOV.U32 R155, RZ, RZ, R32 ;  /* 0x000000ffff9b7224 */ /* 0x000fe200078e0020 */
        /* <DEDUP_REMOVED lines=8> */
[----:B------:R2:W-:Y:S01]  /*4b90*/  MUFU.EX2 R15, R3 ;  /* 0x00000003000f7308 */ /* 0x0005e20000000800 */
[C---:B-1----:R-:W-:Y:S07]  /*4ba0*/  HMMA.16816.F32.BF16 R64, R4.reuse, R8, R208 ;  /* 0x000000080440723c */ /* 0x042fee00000418d0 */
[----:B------:R-:W-:Y:S01]  /*4bb0*/  IMAD.MOV.U32 R211, RZ, RZ, R33 ;  /* 0x000000ffffd37224 */ /* 0x000fe200078e0021 */
[----:B------:R-:W-:Y:S01]  /*4bc0*/  HMMA.16816.F32.BF16 R40, R4, R10, R128 ;  /* 0x0000000a0428723c */ /* 0x000fe20000041880 */
[----:B------:R-:W1:Y:S01]  /*4bd0*/  LDSM.16.MT88.4 R8, [R224+0x4000] ;  /* 0x00400000e008783b */ /* 0x000e620000004200 */
[----:B------:R-:W-:-:S02]  /*4be0*/  IMAD.MOV.U32 R210, RZ, RZ, R103 ;  /* 0x000000ffffd27224 */ /* 0x000fc400078e0067 */
[----:B------:R-:W-:-:S04]  /*4bf0*/  IMAD.MOV.U32 R209, RZ, RZ, R102 ;  /* 0x000000ffffd17224 */ /* 0x000fc800078e0066 */
[----:B--2---:R-:W-:Y:S01]  /*4c00*/  FFMA.FTZ R3, R209, c[0x0][0x2d0], -R0 ;  /* 0x0000b400d1037a23 */ /* 0x004fe20000010800 */
        /* <DEDUP_REMOVED lines=33> */
[----:B------:R1:W-:Y:S01]  /*4e20*/  MUFU.EX2 R86, R3 ;  /* 0x0000000300567308 */ /* 0x0003e20000000800 */
[----:B------:R-:W-:Y:S02]  /*4e30*/  IMAD.MOV.U32 R27, RZ, RZ, R219 ;  /* 0x000000ffff1b7224 */ /* 0x000fe400078e00db */
[--C-:B----4-:R-:W-:Y:S02]  /*4e40*/  FFMA.FTZ R4, R215, c[0x0][0x2d0], -R2.reuse ;  /* 0x0000b400d7047a23 */ /* 0x110fe40000010802 */
[----:B------:R-:W-:-:S03]  /*4e50*/  FFMA.FTZ R27, R27, c[0x0][0x2d0], -R2 ;  /* 0x0000b4001b1b7a23 */ /* 0x000fc60000010802 */
        /* <DEDUP_REMOVED lines=9> */
[----:B------:R1:W-:Y:S01]  /*4ef0*/  MUFU.EX2 R24, R3 ;  /* 0x0000000300187308 */ /* 0x0003e20000000800 */
[----:B------:R-:W-:Y:S02]  /*4f00*/  IMAD.MOV.U32 R143, RZ, RZ, R218 ;  /* 0x000000ffff8f7224 */ /* 0x000fe400078e00da */
[----:B-1----:R-:W-:-:S05]  /*4f10*/  FFMA.FTZ R3, R214, c[0x0][0x2d0], -R2 ;  /* 0x0000b400d6037a23 */ /* 0x002fca0000010802 */
        /* <DEDUP_REMOVED lines=16> */
[----:B------:R-:W-:Y:S01]  /*5020*/  IMAD.MOV.U32 R55, RZ, RZ, R167 ;  /* 0x000000ffff377224 */ /* 0x000fe200078e00a7 */
        /* <DEDUP_REMOVED lines=21> */
[C---:B-1----:R-:W-:Y:S08]  /*5180*/  HMMA.16816.F32.BF16 R64, R4.reuse, R8, R148 ;  /* 0x000000080440723c */ /* 0x042ff00000041894 */
[C---:B------:R-:W-:Y:S01]  /*5190*/  HMMA.16816.F32.BF16 R52, R4.reuse, R10, R100 ;  /* 0x0000000a0434723c */ /* 0x040fe20000041864 */
[----:B------:R-:W1:Y:S07]  /*51a0*/  LDSM.16.MT88.4 R8, [R224+0x7800] ;  /* 0x00780000e008783b */ /* 0x000e6e0000004200 */
[C---:B-1----:R-:W-:Y:S01]  /*51b0*/  HMMA.16816.F32.BF16 R44, R4.reuse, R8, R144 ;  /* 0x00000008042c723c */ /* 0x042fe20000041890 */
[----:B------:R1:W-:Y:S06]  /*51c0*/  MUFU.EX2 R144, R17 ;  /* 0x0000001100907308 */ /* 0x0003ec0000000800 */
[----:B------:R-:W-:Y:S01]  /*51d0*/  IMAD.MOV.U32 R146, RZ, RZ, R223 ;  /* 0x000000ffff927224 */ /* 0x000fe200078e00df */
[----:B------:R-:W-:Y:S01]  /*51e0*/  HMMA.16816.F32.BF16 R32, R4, R10, R124 ;  /* 0x0000000a0420723c */ /* 0x000fe2000004187c */
[----:B------:R-:W2:Y:S01]  /*51f0*/  LDSM.16.MT88.4 R8, [R228+0x7800] ;  /* 0x00780000e408783b */ /* 0x000ea20000004200 */
[----:B------:R-:W-:Y:S01]  /*5200*/  MUFU.EX2 R145, R21 ;  /* 0x0000001500917308 */ /* 0x000fe20000000800 */
[----:B------:R-:W-:-:S05]  /*5210*/  IMAD.MOV.U32 R147, RZ, RZ, R22 ;  /* 0x000000ffff937224 */ /* 0x000fca00078e0016 */
[C---:B--2---:R-:W-:Y:S07]  /*5220*/  HMMA.16816.F32.BF16 R80, R4.reuse, R8, R136 ;  /* 0x000000080450723c */ /* 0x044fee0000041888 */
[----:B------:R-:W-:Y:S01]  /*5230*/  IMAD.MOV.U32 R139, RZ, RZ, R222 ;  /* 0x000000ffff8b7224 */ /* 0x000fe200078e00de */
[----:B------:R-:W-:Y:S01]  /*5240*/  HMMA.16816.F32.BF16 R68, R4, R10, R120 ;  /* 0x0000000a0444723c */ /* 0x000fe20000041878 */
[----:B------:R-:W2:Y:S01]  /*5250*/  LDSM.16.MT88.4 R8, [R227+0x7800] ;  /* 0x00780000e308783b */ /* 0x000ea20000004200 */
[----:B------:R-:W-:-:S02]  /*5260*/  IMAD.MOV.U32 R138, RZ, RZ, R221 ;  /* 0x000000ffff8a7224 */ /* 0x000fc400078e00dd */
[----:B------:R-:W-:-:S04]  /*5270*/  IMAD.MOV.U32 R137, RZ, RZ, R220 ;  /* 0x000000ffff897224 */ /* 0x000fc800078e00dc */
[C---:B--2---:R-:W-:Y:S08]  /*5280*/  HMMA.16816.F32.BF16 R60, R4.reuse, R8, R132 ;  /* 0x00000008043c723c */ /* 0x044ff00000041884 */
[C---:B------:R-:W-:Y:S01]  /*5290*/  HMMA.16816.F32.BF16 R48, R4.reuse, R10, R116 ;  /* 0x0000000a0430723c */ /* 0x040fe20000041874 */
[----:B------:R-:W2:Y:S07]  /*52a0*/  LDSM.16.MT88.4 R8, [R230+0x7800] ;  /* 0x00780000e608783b */ /* 0x000eae0000004200 */
[C---:B--2---:R-:W-:Y:S01]  /*52b0*/  HMMA.16816.F32.BF16 R40, R4.reuse, R8, R128 ;  /* 0x000000080428723c */ /* 0x044fe20000041880 */
        /* <DEDUP_REMOVED lines=8> */
[----:B-1----:R-:W-:Y:S01]  /*5340*/  LDSM.16.MT88.4 R16, [R228+0x2000] ;  /* 0x00200000e410783b */ /* 0x002fe20000004200 */
[--C-:B------:R-:W-:Y:S02]  /*5350*/  FFMA.FTZ R0, R142, c[0x0][0x2d0], -R2.reuse ;  /* 0x0000b4008e007a23 */ /* 0x100fe40000010802 */
[----:B------:R1:W-:Y:S01]  /*5360*/  MUFU.EX2 R142, R4 ;  /* 0x00000004008e7308 */ /* 0x0003e20000000800 */
[----:B--2---:R-:W2:Y:S01]  /*5370*/  LDSM.16.MT88.4 R12, [R227+0x2000] ;  /* 0x00200000e30c783b */ /* 0x004ea20000004200 */
[----:B------:R-:W-:-:S02]  /*5380*/  FFMA.FTZ R11, R58, c[0x0][0x2d0], -R2 ;  /* 0x0000b4003a0b7a23 */ /* 0x000fc40000010802 */
[--C-:B------:R-:W-:Y:S01]  /*5390*/  FFMA.FTZ R10, R59, c[0x0][0x2d0], -R2.reuse ;  /* 0x0000b4003b0a7a23 */ /* 0x100fe20000010802 */
[----:B------:R-:W3:Y:S03]  /*53a0*/  LDSM.16.MT88.4 R20, [R224+0x2000] ;  /* 0x00200000e014783b */ /* 0x000ee60000004200 */
[----:B------:R-:W4:Y:S01]  /*53b0*/  MUFU.EX2 R0, R0 ;  /* 0x0000000000007308 */ /* 0x000f220000000800 */
[----:B-1----:R-:W-:-:S07]  /*53c0*/  FFMA.FTZ R4, R143, c[0x0][0x2d0], -R2 ;  /* 0x0000b4008f047a23 */ /* 0x002fce0000010802 */
[----:B------:R1:W5:Y:S02]  /*53d0*/  MUFU.EX2 R143, R4 ;  /* 0x00000004008f7308 */ /* 0x0003640000000800 */
[----:B-1----:R-:W-:Y:S01]  /*53e0*/  FADD.FTZ R4, R25, R5 ;  /* 0x0000000519047221 */ /* 0x002fe20000010000 */
[----:B----4-:R-:W-:Y:S01]  /*53f0*/  F2FP.BF16.PACK_AB R5, R0, R3 ;  /* 0x000000030005723e */ /* 0x010fe200000010ff */
[----:B------:R-:W-:Y:S01]  /*5400*/  FFMA.FTZ R25, R57, c[0x0][0x2d0], -R2 ;  /* 0x0000b40039197a23 */ /* 0x000fe20000010802 */
[----:B-----5:R-:W-:Y:S01]  /*5410*/  F2FP.BF16.PACK_AB R7, R143, R142 ;  /* 0x0000008e8f07723e */ /* 0x020fe200000010ff */
[----:B------:R-:W-:Y:S01]  /*5420*/  FADD.FTZ R2, R26, R6 ;  /* 0x000000061a027221 */ /* 0x000fe20000010000 */
[----:B------:R-:W-:Y:S01]  /*5430*/  F2FP.BF16.PACK_AB R6, R145, R144 ;  /* 0x000000909106723e */ /* 0x000fe200000010ff */
[----:B------:R-:W-:Y:S01]  /*5440*/  FADD.FTZ R24, R24, R4 ;  /* 0x0000000418187221 */ /* 0x000fe20000010000 */
[----:B------:R-:W-:-:S07]  /*5450*/  F2FP.BF16.PACK_AB R4, R9, R8 ;  /* 0x000000080904723e */ /* 0x000fce00000010ff */
[C---:B--2---:R-:W-:Y:S08]  /*5460*/  HMMA.16816.F32.BF16 R116, R4.reuse, R12, R164 ;  /* 0x0000000c0474723c */ /* 0x044ff000000418a4 */
[----:B------:R-:W-:Y:S01]  /*5470*/  HMMA.16816.F32.BF16 R220, R4, R14, R112 ;  /* 0x0000000e04dc723c */ /* 0x000fe20000041870 */
[----:B------:R-:W1:Y:S01]  /*5480*/  LDSM.16.MT88.4 R12, [R228+0x5000] ;  /* 0x00500000e40c783b */ /* 0x000e620000004200 */
[----:B------:R-:W-:-:S03]  /*5490*/  FADD.FTZ R2, R86, R2 ;  /* 0x0000000256027221 */ /* 0x000fc60000010000 */
[----:B------:R-:W-:Y:S03]  /*54a0*/  LDSM.16.MT88.4 R112, [R227+0x2800] ;  /* 0x00280000e370783b */ /* 0x000fe60000004200 */
[C---:B---3--:R-:W-:Y:S08]  /*54b0*/  HMMA.16816.F32.BF16 R56, R4.reuse, R22, R212 ;  /* 0x000000160438723c */ /* 0x048ff000000418d4 */
[----:B------:R-:W-:Y:S01]  /*54c0*/  HMMA.16816.F32.BF16 R148, R4, R20, R216 ;  /* 0x000000140494723c */ /* 0x000fe200000418d8 */
[----:B------:R-:W2:Y:S01]  /*54d0*/  LDSM.16.MT88.4 R20, [R230+0x2000] ;  /* 0x00200000e614783b */ /* 0x000ea20000004200 */
[----:B------:R-:W-:-:S02]  /*54e0*/  IMAD.MOV.U32 R123, RZ, RZ, R116 ;  /* 0x000000ffff7b7224 */ /* 0x000fc400078e0074 */
[----:B------:R-:W-:Y:S02]  /*54f0*/  IMAD.MOV.U32 R122, RZ, RZ, R117 ;  /* 0x000000ffff7a7224 */ /* 0x000fe400078e0075 */
[----:B------:R-:W-:Y:S02]  /*5500*/  IMAD.MOV.U32 R121, RZ, RZ, R118 ;  /* 0x000000ffff797224 */ /* 0x000fe400078e0076 */
[----:B------:R-:W-:Y:S01]  /*5510*/  HMMA.16816.F32.BF16 R100, R4, R16, R208 ;  /* 0x000000100464723c */ /* 0x000fe200000418d0 */
[----:B------:R-:W-:-:S07]  /*5520*/  IMAD.MOV.U32 R120, RZ, RZ, R119 ;  /* 0x000000ffff787224 */ /* 0x000fce00078e0077 */
[C---:B------:R-:W-:Y:S01]  /*5530*/  HMMA.16816.F32.BF16 R76, R4.reuse, R18, R76 ;  /* 0x00000012044c723c */ /* 0x040fe2000004184c */
[----:B------:R-:W3:Y:S07]  /*5540*/  LDSM.16.MT88.4 R16, [R224+0x5000] ;  /* 0x00500000e010783b */ /* 0x000eee0000004200 */
[C---:B-1----:R-:W-:Y:S08]  /*5550*/  HMMA.16816.F32.BF16 R92, R4.reuse, R12, R92 ;  /* 0x0000000c045c723c */ /* 0x042ff0000004185c */
[C---:B------:R-:W-:Y:S01]  /*5560*/  HMMA.16816.F32.BF16 R36, R4.reuse, R14, R36 ;  /* 0x0000000e0424723c */ /* 0x040fe20000041824 */
[----:B------:R-:W1:Y:S07]  /*5570*/  LDSM.16.MT88.4 R12, [R224+0x8000] ;  /* 0x00800000e00c783b */ /* 0x000e6e0000004200 */
[C---:B--2---:R-:W-:Y:S01]  /*5580*/  HMMA.16816.F32.BF16 R116, R4.reuse, R20, R152 ;  /* 0x000000140474723c */ /* 0x044fe20000041898 */
[----:B------:R-:W-:Y:S07]  /*5590*/  LDSM.16.MT88.4 R152, [R224+0x2800] ;  /* 0x00280000e098783b */ /* 0x000fee0000004200 */
[----:B------:R-:W-:Y:S01]  /*55a0*/  HMMA.16816.F32.BF16 R208, R4, R22, R108 ;  /* 0x0000001604d0723c */ /* 0x000fe2000004186c */
[----:B------:R-:W2:Y:S01]  /*55b0*/  LDSM.16.MT88.4 R20, [R227+0x5000] ;  /* 0x00500000e314783b */ /* 0x000ea20000004200 */
[----:B------:R-:W-:-:S05]  /*55c0*/  FADD.FTZ R2, R87, R2 ;  /* 0x0000000257027221 */ /* 0x000fca0000010000 */
[----:B------:R-:W-:Y:S01]  /*55d0*/  IMAD.MOV.U32 R108, RZ, RZ, R123 ;  /* 0x000000ffff6c7224 */ /* 0x000fe200078e007b */
[----:B---3--:R-:W-:Y:S01]  /*55e0*/  HMMA.16816.F32.BF16 R124, R4, R16, R104 ;  /* 0x00000010047c723c */ /* 0x008fe20000041868 */
[----:B------:R-:W-:Y:S01]  /*55f0*/  IMAD.MOV.U32 R109, RZ, RZ, R122 ;  /* 0x000000ffff6d7224 */ /* 0x000fe200078e007a */
[----:B------:R-:W-:Y:S01]  /*5600*/  LDSM.16.MT88.4 R104, [R228+0x2800] ;  /* 0x00280000e468783b */ /* 0x000fe20000004200 */
[----:B------:R-:W-:Y:S02]  /*5610*/  IMAD.MOV.U32 R110, RZ, RZ, R121 ;  /* 0x000000ffff6e7224 */ /* 0x000fe400078e0079 */
[----:B------:R-:W-:-:S03]  /*5620*/  IMAD.MOV.U32 R111, RZ, RZ, R120 ;  /* 0x000000ffff6f7224 */ /* 0x000fc600078e0078 */
[C---:B------:R-:W-:Y:S01]  /*5630*/  HMMA.16816.F32.BF16 R132, R4.reuse, R18, R96 ;  /* 0x000000120484723c */ /* 0x040fe20000041860 */
[----:B------:R-:W3:Y:S07]  /*5640*/  LDSM.16.MT88.4 R16, [R230+0x5000] ;  /* 0x00500000e610783b */ /* 0x000eee0000004200 */
        /* <DEDUP_REMOVED lines=8> */
[C---:B---3--:R-:W-:Y:S08]  /*56d0*/  HMMA.16816.F32.BF16 R128, R4.reuse, R16, R64 ;  /* 0x000000100480723c */ /* 0x048ff00000041840 */
[C---:B------:R-:W-:Y:S01]  /*56e0*/  HMMA.16816.F32.BF16 R216, R4.reuse, R18, R52 ;  /* 0x0000001204d8723c */ /* 0x040fe20000041834 */
[----:B------:R-:W3:Y:S07]  /*56f0*/  LDSM.16.MT88.4 R16, [R227+0x8000] ;  /* 0x00800000e310783b */ /* 0x000eee0000004200 */
[C---:B-1----:R-:W-:Y:S01]  /*5700*/  HMMA.16816.F32.BF16 R28, R4.reuse, R14, R28 ;  /* 0x0000000e041c723c */ /* 0x042fe2000004181c */
[----:B------:R1:W-:Y:S07]  /*5710*/  MUFU.EX2 R14, R146 ;  /* 0x00000092000e7308 */ /* 0x0003ee0000000800 */
[----:B------:R-:W-:Y:S01]  /*5720*/  IMAD.MOV.U32 R66, RZ, RZ, R128 ;  /* 0x000000ffff427224 */ /* 0x000fe200078e0080 */
[----:B------:R-:W-:Y:S01]  /*5730*/  HMMA.16816.F32.BF16 R40, R4, R12, R40 ;  /* 0x0000000c0428723c */ /* 0x000fe20000041828 */
[----:B------:R-:W-:Y:S01]  /*5740*/  MUFU.EX2 R13, R137 ;  /* 0x00000089000d7308 */ /* 0x000fe20000000800 */
[----:B------:R-:W-:-:S02]  /*5750*/  IMAD.MOV.U32 R65, RZ, RZ, R129 ;  /* 0x000000ffff417224 */ /* 0x000fc400078e0081 */
[----:B------:R-:W-:Y:S02]  /*5760*/  IMAD.MOV.U32 R64, RZ, RZ, R130 ;  /* 0x000000ffff407224 */ /* 0x000fe400078e0082 */
[----:B------:R-:W-:Y:S02]  /*5770*/  IMAD.MOV.U32 R26, RZ, RZ, R131 ;  /* 0x000000ffff1a7224 */ /* 0x000fe400078e0083 */
[C---:B--2---:R-:W-:Y:S01]  /*5780*/  HMMA.16816.F32.BF16 R44, R4.reuse, R20, R80 ;  /* 0x00000014042c723c */ /* 0x044fe20000041850 */
[----:B-1----:R-:W2:Y:S01]  /*5790*/  LDL R146, [R1+0x54] ;  /* 0x0000540001927983 */ /* 0x002ea20000100800 */
[----:B------:R-:W1:Y:S03]  /*57a0*/  MUFU.EX2 R15, R139 ;  /* 0x0000008b000f7308 */ /* 0x000e660000000800 */
[----:B------:R-:W4:Y:S03]  /*57b0*/  LDSM.16.MT88.4 R128, [R224+0x5800] ;  /* 0x00580000e080783b */ /* 0x000f260000004200 */
[C---:B------:R-:W-:Y:S01]  /*57c0*/  HMMA.16816.F32.BF16 R32, R4.reuse, R22, R68 ;  /* 0x000000160420723c */ /* 0x040fe20000041844 */
[----:B------:R-:W-:Y:S01]  /*57d0*/  LDSM.16.MT88.4 R80, [R228+0x8800] ;  /* 0x00880000e450783b */ /* 0x000fe20000004200 */
[----:B------:R-:W-:Y:S05]  /*57e0*/  MUFU.EX2 R12, R25 ;  /* 0x00000019000c7308 */ /* 0x000fea0000000800 */
[----:B------:R-:W-:Y:S01]  /*57f0*/  IMAD.MOV.U32 R71, RZ, RZ, R26 ;  /* 0x000000ffff477224 */ /* 0x000fe200078e001a */
[C---:B---3--:R-:W-:Y:S01]  /*5800*/  HMMA.16816.F32.BF16 R20, R4.reuse, R16, R60 ;  /* 0x000000100414723c */ /* 0x048fe2000004183c */
[----:B------:R-:W-:Y:S01]  /*5810*/  IMAD.MOV.U32 R68, RZ, RZ, R66 ;  /* 0x000000ffff447224 */ /* 0x000fe200078e0042 */
[----:B------:R-:W3:Y:S06]  /*5820*/  MUFU.EX2 R16, R138 ;  /* 0x0000008a00107308 */ /* 0x000eec0000000800 */
[----:B------:R-:W-:Y:S01]  /*5830*/  HMMA.16816.F32.BF16 R48, R4, R18, R48 ;  /* 0x000000120430723c */ /* 0x000fe20000041830 */
[----:B-1----:R-:W-:Y:S01]  /*5840*/  F2FP.BF16.PACK_AB R98, R14, R15 ;  /* 0x0000000f0e62723e */ /* 0x002fe200000010ff */
[----:B------:R-:W1:Y:S01]  /*5850*/  MUFU.EX2 R7, R11 ;  /* 0x0000000b00077308 */ /* 0x000e620000000800 */
[----:B------:R-:W-:-:S02]  /*5860*/  IMAD.MOV.U32 R69, RZ, RZ, R65 ;  /* 0x000000ffff457224 */ /* 0x000fc400078e0041 */
[----:B------:R-:W-:Y:S01]  /*5870*/  IMAD.MOV.U32 R70, RZ, RZ, R64 ;  /* 0x000000ffff467224 */ /* 0x000fe200078e0040 */
[----:B---3--:R-:W-:-:S04]  /*5880*/  F2FP.BF16.PACK_AB R96, R16, R13 ;  /* 0x0000000d1060723e */ /* 0x008fc800000010ff */
[----:B------:R-:W-:Y:S01]  /*5890*/  MUFU.EX2 R5, R10 ;  /* 0x0000000a00057308 */ /* 0x000fe20000000800 */
[----:B------:R-:W-:Y:S01]  /*58a0*/  FADD.FTZ R4, R85, R24 ;  /* 0x0000001855047221 */ /* 0x000fe20000010000 */
[----:B------:R-:W3:Y:S06]  /*58b0*/  LDSM.16.MT88.4 R136, [R228+0x5800] ;  /* 0x00580000e488783b */ /* 0x000eec0000004200 */
[----:B------:R-:W5:Y:S01]  /*58c0*/  MUFU.EX2 R6, R27 ;  /* 0x0000001b00067308 */ /* 0x000f620000000800 */
[----:B-1----:R-:W-:Y:S01]  /*58d0*/  F2FP.BF16.PACK_AB R97, R7, R12 ;  /* 0x0000000c0761723e */ /* 0x002fe200000010ff */
[----:B------:R-:W-:Y:S01]  /*58e0*/  IMAD.MOV.U32 R26, RZ, RZ, c[0x0][0x168] ;  /* 0x00005a00ff1a7624 */ /* 0x000fe200078e00ff */
[----:B------:R-:W-:Y:S01]  /*58f0*/  LDSM.16.MT88.4 R64, [R230+0x5800] ;  /* 0x00580000e640783b */ /* 0x000fe20000004200 */
[----:B-----5:R-:W-:-:S07]  /*5900*/  F2FP.BF16.PACK_AB R99, R6, R5 ;  /* 0x000000050663723e */ /* 0x020fce00000010ff */
[C---:B------:R-:W-:Y:S08]  /*5910*/  HMMA.16816.F32.BF16 R148, R96.reuse, R152, R148 ;  /* 0x000000986094723c */ /* 0x040ff00000041894 */
[----:B------:R-:W-:Y:S01]  /*5920*/  HMMA.16816.F32.BF16 R152, R96, R154, R56 ;  /* 0x0000009a6098723c */ /* 0x000fe20000041838 */
[----:B------:R-:W1:Y:S01]  /*5930*/  LDSM.16.MT88.4 R56, [R227+0x5800] ;  /* 0x00580000e338783b */ /* 0x000e620000004200 */
[----:B------:R-:W-:-:S04]  /*5940*/  FADD.FTZ R4, R84, R4 ;  /* 0x0000000454047221 */ /* 0x000fc80000010000 */
[----:B------:R-:W-:Y:S02]  /*5950*/  FADD.FTZ R3, R3, R4 ;  /* 0x0000000403037221 */ /* 0x000fe40000010000 */
[----:B------:R-:W-:Y:S02]  /*5960*/  FADD.FTZ R4, R9, R2 ;  /* 0x0000000209047221 */ /* 0x000fe40000010000 */
[----:B------:R-:W5:Y:S01]  /*5970*/  LDSM.16.MT88.4 R8, [R230+0x8800] ;  /* 0x00880000e608783b */ /* 0x000f620000004200 */
[----:B------:R-:W-:Y:S01]  /*5980*/  FADD.FTZ R3, R0, R3 ;  /* 0x0000000300037221 */ /* 0x000fe20000010000 */
[C---:B----4-:R-:W-:Y:S08]  /*5990*/  HMMA.16816.F32.BF16 R124, R96.reuse, R128, R124 ;  /* 0x00000080607c723c */ /* 0x050ff0000004187c */
[C---:B------:R-:W-:Y:S08]  /*59a0*/  HMMA.16816.F32.BF16 R128, R96.reuse, R130, R132 ;  /* 0x000000826080723c */ /* 0x040ff00000041884 */
[C---:B---3--:R-:W-:Y:S08]  /*59b0*/  HMMA.16816.F32.BF16 R132, R96.reuse, R136, R92 ;  /* 0x000000886084723c */ /* 0x048ff0000004185c */
[C---:B-1----:R-:W-:Y:S01]  /*59c0*/  HMMA.16816.F32.BF16 R52, R96.reuse, R56, R88 ;  /* 0x000000386034723c */ /* 0x042fe20000041858 */
[----:B------:R-:W-:Y:S07]  /*59d0*/  LDSM.16.MT88.4 R88, [R227+0x8800] ;  /* 0x00880000e358783b */ /* 0x000fee0000004200 */
[C---:B------:R-:W-:Y:S01]  /*59e0*/  HMMA.16816.F32.BF16 R56, R96.reuse, R58, R72 ;  /* 0x0000003a6038723c */ /* 0x040fe20000041848 */
[----:B------:R-:W1:Y:S07]  /*59f0*/  LDSM.16.MT88.4 R72, [R224+0x8800] ;  /* 0x00880000e048783b */ /* 0x000e6e0000004200 */
[----:B-----5:R-:W-:Y:S07]  /*5a00*/  HMMA.16816.F32.BF16 R92, R96, R8, R40 ;  /* 0x00000008605c723c */ /* 0x020fee0000041828 */
[----:B------:R-:W-:-:S05]  /*5a10*/  IADD3 R8, R147, -0x2, RZ ;  /* 0xfffffffe93087810 */ /* 0x000fca0007ffe0ff */
[----:B------:R-:W-:Y:S01]  /*5a20*/  STL [R1+0x8], R8 ;  /* 0x0000080801007387 */ /* 0x000fe20000100800 */
        /* <DEDUP_REMOVED lines=12> */
[----:B------:R-:W-:Y:S01]  /*5af0*/  HMMA.16816.F32.BF16 R72, R96, R74, R164 ;  /* 0x0000004a6048723c */ /* 0x000fe200000418a4 */
[----:B--2---:R-:W-:-:S04]  /*5b00*/  @P1 IMAD.HI.U32 R2, R146, c[0x0][0x2c8], RZ ;  /* 0x0000b20092021a27 */ /* 0x004fc800078e00ff */
        /* <DEDUP_REMOVED lines=14> */
[----:B------:R-:W-:Y:S02]  /*5bf0*/  FADD.FTZ R7, R7, R12 ;  /* 0x0000000c07077221 */ /* 0x000fe40000010000 */
[----:B------:R-:W-:Y:S02]  /*5c00*/  FADD.FTZ R15, R15, R16 ;  /* 0x000000100f0f7221 */ /* 0x000fe40000010000 */
[----:B------:R-:W-:Y:S01]  /*5c10*/  FADD.FTZ R5, R5, R7 ;  /* 0x0000000705057221 */ /* 0x000fe20000010000 */
[----:B------:R1:W-:Y:S01]  /*5c20*/  STL [R1+0x18], R0 ;  /* 0x0000180001007387 */ /* 0x0003e20000100800 */
[----:B------:R-:W-:Y:S01]  /*5c30*/  ISETP.GE.AND P0, PT, R8, R0, PT ;  /* 0x000000000800720c */ /* 0x000fe20003f06270 */
[----:B------:R-:W-:Y:S01]  /*5c40*/  FADD.FTZ R2, R14, R15 ;  /* 0x0000000f0e027221 */ /* 0x000fe20000010000 */
[----:B------:R-:W-:Y:S01]  /*5c50*/  HMMA.16816.F32.BF16 R80, R96, R82, R32 ;  /* 0x000000526050723c */ /* 0x000fe20000041820 */
[----:B-1----:R-:W-:-:S05]  /*5c60*/  FADD.FTZ R0, R6, R5 ;  /* 0x0000000506007221 */ /* 0x002fca0000010000 */
[----:B------:R1:W-:Y:S04]  /*5c70*/  STL [R1+0x10], R0 ;  /* 0x0000100001007387 */ /* 0x0003e80000100800 */
[----:B------:R1:W-:Y:S01]  /*5c80*/  STL [R1+0xc], R2 ;  /* 0x00000c0201007387 */ /* 0x0003e20000100800 */
[C---:B------:R-:W-:Y:S08]  /*5c90*/  HMMA.16816.F32.BF16 R88, R96.reuse, R90, R48 ;  /* 0x0000005a6058723c */ /* 0x040ff00000041830 */
[----:B------:R-:W-:Y:S01]  /*5ca0*/  HMMA.16816.F32.BF16 R96, R96, R10, R28 ;  /* 0x0000000a6060723c */ /* 0x000fe2000004181c */
[----:B------:R-:W-:Y:S07]  /*5cb0*/  @!P0 BRA `(.L_x_1776) ;  /* 0x000043e000008947 */ /* 0x000fee0003800000 */
[----:B------:R-:W2:Y:S01]  /*5cc0*/  LDL R147, [R1+0x84] ;  /* 0x0000840001937983 */ /* 0x000ea20000100800 */
[----:B------:R-:W-:Y:S01]  /*5cd0*/  IMAD.MOV.U32 R144, RZ, RZ, R140 ;  /* 0x000000ffff907224 */ /* 0x000fe200078e008c */
[----:B------:R-:W-:-:S02]  /*5ce0*/  MOV R143, R141 ;  /* 0x0000008d008f7202 */ /* 0x000fc40000000f00 */
[----:B------:R-:W-:Y:S01]  /*5cf0*/  MOV R217, R8 ;  /* 0x0000000800d97202 */ /* 0x000fe20000000f00 */
[----:B-12---:R-:W-:-:S05]  /*5d00*/  IMAD.IADD R0, R147, 0x1, R146 ;  /* 0x0000000193007824 */ /* 0x006fca00078e0292 */
[----:B------:R1:W-:Y:S02]  /*5d10*/  STL [R1+0x14], R0 ;  /* 0x0000140001007387 */ /* 0x0003e40000100800 */
[----:B-1----:R-:W-:-:S05]  /*5d20*/  @P1 IMAD.HI.U32 R0, R0, c[0x0][0x2c8], RZ ;  /* 0x0000b20000001a27 */ /* 0x002fca00078e00ff */
[----:B------:R-:W-:-:S05]  /*5d30*/  @P1 SHF.R.U32.HI R0, RZ, c[0x0][0x2cc], R0 ;  /* 0x0000b300ff001a19 */ /* 0x000fca0000011600 */
[----:B------:R1:W-:Y:S02]  /*5d40*/  @P1 STL [R1+0x1c], R0 ;  /* 0x00001c0001001387 */ /* 0x0003e40000100800 */
.L_x_1777:
[----:B------:R-:W-:Y:S04]  /*5d50*/  DEPBAR.LE SB0, 0x0 ;  /* 0x000080000000791a */ /* 0x000fe80000000000 */
[----:B------:R-:W-:Y:S01]  /*5d60*/  WARPSYNC 0xffffffff ;  /* 0xffffffff00007948 */ /* 0x000fe20003800000 */
[----:B------:R-:W-:Y:S01]  /*5d70*/  BAR.SYNC.DEFER_BLOCKING 0x0 ;  /* 0x0000000000007b1d */ /* 0x000fe20000010000 */
[C---:B------:R-:W-:Y:S11]  /*5d80*/  ISETP.GE.AND P6, PT, R217.reuse, RZ, PT ;  /* 0x000000ffd900720c */ /* 0x040ff60003fc6270 */
[----:B------:R-:W-:Y:S02]  /*5d90*/  @!UPT UIADD3 URZ, URZ, URZ, URZ ;  /* 0x0000003f3f3ff290 */ /* 0x000fe4000fffe03f */
[----:B-1----:R-:W-:Y:S01]  /*5da0*/  @P6 SHF.R.S32.HI R0, RZ, 0x1f, R217 ;  /* 0x0000001fff006819 */ /* 0x002fe200000114d9 */
[C---:B------:R-:W-:Y:S04]  /*5db0*/  @P6 IMAD.WIDE.U32 R140, R217.reuse, c[0x0][0x208], RZ ;  /* 0x00008200d98c6a25 */ /* 0x040fe800078e00ff */
[----:B------:R-:W-:Y:S04]  /*5dc0*/  @P6 IMAD R0, R0, c[0x0][0x208], RZ ;  /* 0x0000820000006a24 */ /* 0x000fe800078e02ff */
[----:B------:R-:W-:Y:S01]  /*5dd0*/  @P6 IMAD R0, R217, c[0x0][0x20c], R0 ;  /* 0x00008300d9006a24 */ /* 0x000fe200078e0200 */
[----:B------:R-:W1:Y:S03]  /*5de0*/  LDSM.16.M88.4 R8, [R225] ;  /* 0x00000000e108783b */ /* 0x000e660000000200 */
[----:B------:R-:W-:Y:S04]  /*5df0*/  @P6 IMAD.IADD R0, R141, 0x1, R0 ;  /* 0x000000018d006824 */ /* 0x000fe800078e0200 */
[----:B------:R-:W-:Y:S01]  /*5e00*/  @P6 IMAD R0, R0, 0x60, RZ ;  /* 0x0000006000006824 */ /* 0x000fe200078e02ff */
[----:B------:R-:W2:Y:S08]  /*5e10*/  LDSM.16.M88.4 R16, [R225+0x800] ;  /* 0x00080000e110783b */ /* 0x000eb00000000200 */
[----:B------:R-:W3:Y:S04]  /*5e20*/  LDL R145, [R1+0x3c] ;  /* 0x00003c0001917983 */ /* 0x000ee80000100800 */
[----:B------:R-:W3:Y:S06]  /*5e30*/  LDL.64 R2, [R1+0x28] ;  /* 0x0000280001027983 */ /* 0x000eec0000100a00 */
        /* <DEDUP_REMOVED lines=31> */
[----:B---3--:R-:W-:Y:S05]  /*6030*/  @P6 IMAD.MOV.U32 R3, RZ, RZ, R145 ;  /* 0x000000ffff036224 */ /* 0x008fea00078e0091 */
[----:B------:R-:W2:Y:S03]  /*6040*/  LDL R145, [R1+0x50] ;  /* 0x0000500001917983 */ /* 0x000ea60000100800 */
[----:B------:R-:W-:Y:S05]  /*6050*/  @P6 IMAD.WIDE.U32 R2, R140, 0x60, R2 ;  /* 0x000000608c026825 */ /* 0x000fea00078e0002 */
[----:B------:R-:W-:Y:S01]  /*6060*/  @P6 IADD3 R0, R3, R0, RZ ;  /* 0x0000000003006210 */ /* 0x000fe20007ffe0ff */
[C---:B-1----:R-:W-:Y:S03]  /*6070*/  HMMA.16816.F32.BF16 R36, R160.reuse, R164, R36 ;  /* 0x000000a4a024723c */ /* 0x042fe60000041824 */
[C---:B------:R-:W-:Y:S01]  /*6080*/  @P6 SHF.L.U64.HI R140, R2.reuse, 0x1, R0 ;  /* 0x00000001028c6819 */ /* 0x040fe20000010200 */
[----:B------:R-:W-:Y:S04]  /*6090*/  @P6 IMAD.SHL.U32 R0, R2, 0x2, RZ ;  /* 0x0000000202006824 */ /* 0x000fe800078e00ff */
        /* <DEDUP_REMOVED lines=14> */
[----:B----4-:R-:W-:Y:S05]  /*6180*/  @P6 IADD3 R146, P0, R0, c[0x0][0x1f8], RZ ;  /* 0x00007e0000926a10 */ /* 0x010fea0007f1e0ff */
[----:B------:R-:W-:Y:S01]  /*6190*/  HMMA.16816.F32.BF16 R48, R160, R166, R48 ;  /* 0x000000a6a030723c */ /* 0x000fe20000041830 */
[----:B------:R-:W-:Y:S03]  /*61a0*/  @P6 IMAD.MOV.U32 R0, RZ, RZ, 0x6 ;  /* 0x00000006ff006424 */ /* 0x000fe600078e00ff */
[----:B------:R-:W-:Y:S02]  /*61b0*/  @P6 IADD3.X R147, RZ, c[0x0][0x1fc], R140, P0, P5 ;  /* 0x00007f00ff936a10 */ /* 0x000fe400007ea48c */
[----:B------:R-:W-:Y:S03]  /*61c0*/  @P6 MOV R140, c[0x0][0x208] ;  /* 0x00008200008c6a02 */ /* 0x000fe60000000f00 */
[----:B------:R1:W-:Y:S03]  /*61d0*/  @P6 LDGSTS.E.BYPASS.LTC128B.128 [R142+0x6100], [R146.64], !P2 ;  /* 0x06100000928e6fae */ /* 0x0003e6000d101d46 */
[C---:B------:R-:W-:Y:S02]  /*61e0*/  @P6 SHF.L.U64.HI R0, R140.reuse, R0, c[0x0][0x20c] ;  /* 0x000083008c006619 */ /* 0x040fe40000010200 */
[----:B------:R-:W-:Y:S04]  /*61f0*/  @P6 SHF.L.U32 R140, R140, 0x6, RZ ;  /* 0x000000068c8c6819 */ /* 0x000fe800000006ff */
[----:B---3--:R-:W-:Y:S05]  /*6200*/  @P6 IADD3 R2, P0, R2, R140, RZ ;  /* 0x0000008c02026210 */ /* 0x008fea0007f1e0ff */
[----:B------:R-:W-:Y:S01]  /*6210*/  @P6 IMAD.X R3, R3, 0x1, R0, P0 ;  /* 0x0000000103036824 */ /* 0x000fe200000e0600 */
        /* <DEDUP_REMOVED lines=8> */
[----:B---3--:R-:W-:Y:S07]  /*62a0*/  IMAD R3, R217, -0x60, RZ ;  /* 0xffffffa0d9037824 */ /* 0x008fee00078e02ff */
[----:B------:R-:W3:Y:S08]  /*62b0*/  LDSM.16.M88.4 R164, [R229] ;  /* 0x00000000e5a4783b */ /* 0x000ef00000000200 */
[----:B------:R-:W0:Y:S08]  /*62c0*/  LDGDEPBAR ;  /* 0x00000000000079af */ /* 0x000e300000000000 */
[----:B------:R1:W5:Y:S04]  /*62d0*/  LDL R2, [R1+0x14] ;  /* 0x0000140001027983 */ /* 0x0003680000100800 */
[----:B------:R-:W4:Y:S01]  /*62e0*/  LDL.LU R209, [R1+0xc] ;  /* 0x00000c0001d17983 */ /* 0x000f220000300800 */
[C---:B---3--:R-:W-:Y:S08]  /*62f0*/  HMMA.16816.F32.BF16 R4, R168.reuse, R164, R4 ;  /* 0x000000a4a804723c */ /* 0x048ff00000041804 */
[C---:B------:R-:W-:Y:S01]  /*6300*/  HMMA.16816.F32.BF16 R8, R168.reuse, R166, R8 ;  /* 0x000000a6a808723c */ /* 0x040fe20000041808 */
[----:B------:R-:W3:Y:S07]  /*6310*/  LDSM.16.M88.4 R164, [R229+0x800] ;  /* 0x00080000e5a4783b */ /* 0x000eee0000000200 */
[C---:B---3--:R-:W-:Y:S08]  /*6320*/  HMMA.16816.F32.BF16 R12, R168.reuse, R164, R12 ;  /* 0x000000a4a80c723c */ /* 0x048ff0000004180c */
[C---:B------:R-:W-:Y:S01]  /*6330*/  HMMA.16816.F32.BF16 R16, R168.reuse, R166, R16 ;  /* 0x000000a6a810723c */ /* 0x040fe20000041810 */
[----:B------:R-:W3:Y:S07]  /*6340*/  LDSM.16.M88.4 R164, [R229+0x1000] ;  /* 0x00100000e5a4783b */ /* 0x000eee0000000200 */
[C---:B---3--:R-:W-:Y:S08]  /*6350*/  HMMA.16816.F32.BF16 R20, R168.reuse, R164, R20 ;  /* 0x000000a4a814723c */ /* 0x048ff00000041814 */
[C---:B------:R-:W-:Y:S01]  /*6360*/  HMMA.16816.F32.BF16 R24, R168.reuse, R166, R24 ;  /* 0x000000a6a818723c */ /* 0x040fe20000041818 */
[----:B------:R-:W3:Y:S03]  /*6370*/  LDSM.16.M88.4 R164, [R229+0x1800] ;  /* 0x00180000e5a4783b */ /* 0x000ee60000000200 */
[----:B--2---:R-:W-:Y:S04]  /*6380*/  IADD3 R3, -R145, 0x1, R3 ;  /* 0x0000000191037810 */ /* 0x004fe80007ffe103 */
[----:B------:R-:W-:Y:S04]  /*6390*/  IADD3 R3, R3, c[0x0][0x1d0], RZ ;  /* 0x0000740003037a10 */ /* 0x000fe80007ffe0ff */
[----:B------:R-:W-:Y:S01]  /*63a0*/  IADD3 R3, R3, -c[0x0][0x168], RZ ;  /* 0x80005a0003037a10 */ /* 0x000fe20007ffe0ff */
[C---:B---3--:R-:W-:Y:S08]  /*63b0*/  HMMA.16816.F32.BF16 R28, R168.reuse, R164, R28 ;  /* 0x000000a4a81c723c */ /* 0x048ff0000004181c */
[C---:B------:R-:W-:Y:S01]  /*63c0*/  HMMA.16816.F32.BF16 R32, R168.reuse, R166, R32 ;  /* 0x000000a6a820723c */ /* 0x040fe20000041820 */
[----:B------:R-:W2:Y:S07]  /*63d0*/  LDSM.16.M88.4 R164, [R229+0x2000] ;  /* 0x00200000e5a4783b */ /* 0x000eae0000000200 */
[C---:B--2---:R-:W-:Y:S08]  /*63e0*/  HMMA.16816.F32.BF16 R36, R168.reuse, R164, R36 ;  /* 0x000000a4a824723c */ /* 0x044ff00000041824 */
[C---:B------:R-:W-:Y:S01]  /*63f0*/  HMMA.16816.F32.BF16 R40, R168.reuse, R166, R40 ;  /* 0x000000a6a828723c */ /* 0x040fe20000041828 */
[----:B------:R-:W2:Y:S07]  /*6400*/  LDSM.16.M88.4 R164, [R229+0x2800] ;  /* 0x00280000e5a4783b */ /* 0x000eae0000000200 */
[C---:B--2---:R-:W-:Y:S08]  /*6410*/  HMMA.16816.F32.BF16 R44, R168.reuse, R164, R44 ;  /* 0x000000a4a82c723c */ /* 0x044ff0000004182c */
[----:B------:R-:W-:Y:S01]  /*6420*/  HMMA.16816.F32.BF16 R48, R168, R166, R48 ;  /* 0x000000a6a830723c */ /* 0x000fe20000041830 */
[----:B------:R-:W2:Y:S03]  /*6430*/  LDSM.16.M88.4 R164, [R226] ;  /* 0x00000000e2a4783b */ /* 0x000ea60000000200 */
[----:B-----5:R-:W-:Y:S05]  /*6440*/  @P1 IMAD.MOV.U32 R2, RZ, RZ, R208 ;  /* 0x000000ffff021224 */ /* 0x020fea00078e00d0 */
[----:B------:R-:W3:Y:S01]  /*6450*/  SHFL.IDX PT, R0, R2, RZ, 0x1c1f ;  /* 0x001c1fff02007589 */ /* 0x000ee200000e0000 */
[C---:B--2---:R-:W-:Y:S08]  /*6460*/  HMMA.16816.F32.BF16 R4, R172.reuse, R164, R4 ;  /* 0x000000a4ac04723c */ /* 0x044ff00000041804 */
[C---:B------:R-:W-:Y:S01]  /*6470*/  HMMA.16816.F32.BF16 R8, R172.reuse, R166, R8 ;  /* 0x000000a6ac08723c */ /* 0x040fe20000041808 */
[----:B------:R-:W2:Y:S03]  /*6480*/  LDSM.16.M88.4 R164, [R226+0x800] ;  /* 0x00080000e2a4783b */ /* 0x000ea60000000200 */
[----:B---3--:R-:W-:Y:S04]  /*6490*/  IADD3 R0, R3, R0, RZ ;  /* 0x0000000003007210 */ /* 0x008fe80007ffe0ff */
[C---:B------:R-:W-:Y:S02]  /*64a0*/  ISETP.GT.AND P6, PT, R0.reuse, RZ, PT ;  /* 0x000000ff0000720c */ /* 0x040fe40003fc4270 */
[C---:B------:R-:W-:Y:S02]  /*64b0*/  ISETP.GT.AND P5, PT, R0.reuse, 0x1, PT ;  /* 0x000000010000780c */ /* 0x040fe40003fa4270 */
[----:B------:R-:W-:Y:S01]  /*64c0*/  ISETP.GT.AND P0, PT, R0, 0x8, PT ;  /* 0x000000080000780c */ /* 0x000fe20003f04270 */
        /* <DEDUP_REMOVED lines=32> */
[----:B------:R-:W2:Y:S07]  /*66d0*/  LDSM.16.M88.4 R164, [R243] ;  /* 0x00000000f3a4783b */ /* 0x000eae0000000200 */
[C---:B--2---:R-:W-:Y:S08]  /*66e0*/  HMMA.16816.F32.BF16 R4, R180.reuse, R164, R4 ;  /* 0x000000a4b404723c */ /* 0x044ff00000041804 */
[C---:B------:R-:W-:Y:S01]  /*66f0*/  HMMA.16816.F32.BF16 R8, R180.reuse, R166, R8 ;  /* 0x000000a6b408723c */ /* 0x040fe20000041808 */
        /* <DEDUP_REMOVED lines=110> */
[----:B------:R-:W-:Y:S02]  /*6de0*/  FSEL R4, R4, -INF , P6 ;  /* 0xff80000004047808 */ /* 0x000fe40003000000 */
[C---:B------:R-:W-:Y:S06]  /*6df0*/  ISETP.GT.AND P6, PT, R0.reuse, 0x9, PT ;  /* 0x000000090000780c */ /* 0x040fec0003fc4270 */
[----:B------:R-:W-:Y:S02]  /*6e00*/  FSEL R208, R9, -INF , P6 ;  /* 0xff80000009d07808 */ /* 0x000fe40003000000 */
[----:B------:R-:W-:Y:S01]  /*6e10*/  ISETP.GT.AND P6, PT, R0, 0x18, PT ;  /* 0x000000180000780c */ /* 0x000fe20003fc4270 */
[C---:B--2---:R-:W-:Y:S08]  /*6e20*/  HMMA.16816.F32.BF16 R12, R204.reuse, R164, R12 ;  /* 0x000000a4cc0c723c */ /* 0x044ff0000004180c */
[C---:B------:R-:W-:Y:S01]  /*6e30*/  HMMA.16816.F32.BF16 R16, R204.reuse, R166, R16 ;  /* 0x000000a6cc10723c */ /* 0x040fe20000041810 */
[----:B------:R-:W2:Y:S11]  /*6e40*/  LDSM.16.M88.4 R164, [R226+0x7000] ;  /* 0x00700000e2a4783b */ /* 0x000eb60000000200 */
[----:B------:R-:W-:Y:S11]  /*6e50*/  @!UPT UIADD3 URZ, URZ, URZ, URZ ;  /* 0x0000003f3f3ff290 */ /* 0x000ff6000fffe03f */
[----:B------:R-:W-:Y:S01]  /*6e60*/  @!UPT UIADD3 URZ, URZ, URZ, URZ ;  /* 0x0000003f3f3ff290 */ /* 0x000fe2000fffe03f */
[----:B------:R-:W-:Y:S02]  /*6e70*/  FSEL R216, R16, -INF , P6 ;  /* 0xff80000010d87808 */ /* 0x000fe40003000000 */
[C---:B------:R-:W-:Y:S01]  /*6e80*/  ISETP.GT.AND P6, PT, R0.reuse, 0x21, PT ;  /* 0x000000210000780c */ /* 0x040fe20003fc4270 */
[C---:B--2---:R-:W-:Y:S08]  /*6e90*/  HMMA.16816.F32.BF16 R20, R204.reuse, R164, R20 ;  /* 0x000000a4cc14723c */ /* 0x044ff00000041814 */
[C---:B------:R-:W-:Y:S01]  /*6ea0*/  HMMA.16816.F32.BF16 R24, R204.reuse, R166, R24 ;  /* 0x000000a6cc18723c */ /* 0x040fe20000041818 */
[----:B------:R-:W2:Y:S11]  /*6eb0*/  LDSM.16.M88.4 R164, [R226+0x7800] ;  /* 0x00780000e2a4783b */ /* 0x000eb60000000200 */
[----:B------:R-:W-:Y:S04]  /*6ec0*/  @!UPT UIADD3 URZ, URZ, URZ, URZ ;  /* 0x0000003f3f3ff290 */ /* 0x000fe8000fffe03f */
[----:B------:R-:W-:Y:S02]  /*6ed0*/  FSEL R21, R21, -INF , P6 ;  /* 0xff80000015157808 */ /* 0x000fe40003000000 */
[----:B------:R-:W-:Y:S01]  /*6ee0*/  ISETP.GT.AND P6, PT, R0, 0x30, PT ;  /* 0x000000300000780c */ /* 0x000fe20003fc4270 */
        /* <DEDUP_REMOVED lines=10> */
[----:B------:R-:W2:Y:S01]  /*6f90*/  LDSM.16.M88.4 R164, [R226+0x8800] ;  /* 0x00880000e2a4783b */ /* 0x000ea20000000200 */
[----:B------:R-:W-:Y:S07]  /*6fa0*/  DEPBAR.LE SB0, 0x0 ;  /* 0x000080000000791a */ /* 0x000fee0000000000 */
[----:B------:R-:W-:Y:S11]  /*6fb0*/  BAR.SYNC.DEFER_BLOCKING 0x0 ;  /* 0x0000000000007b1d */ /* 0x000ff60000010000 */
[----:B------:R-:W-:Y:S04]  /*6fc0*/  @!UPT UIADD3 URZ, URZ, URZ, URZ ;  /* 0x0000003f3f3ff290 */ /* 0x000fe8000fffe03f */
[----:B------:R-:W-:Y:S02]  /*6fd0*/  FSEL R40, R40, -INF , P6 ;  /* 0xff80000028287808 */ /* 0x000fe40003000000 */
[C---:B------:R-:W-:Y:S01]  /*6fe0*/  ISETP.GT.AND P6, PT, R0.reuse, 0x51, PT ;  /* 0x000000510000780c */ /* 0x040fe20003fc4270 */
[C---:B--2---:R-:W-:Y:S08]  /*6ff0*/  HMMA.16816.F32.BF16 R44, R204.reuse, R164, R44 ;  /* 0x000000a4cc2c723c */ /* 0x044ff0000004182c */
[----:B------:R-:W-:Y:S07]  /*7000*/  HMMA.16816.F32.BF16 R48, R204, R166, R48 ;  /* 0x000000a6cc30723c */ /* 0x000fee0000041830 */
[----:B------:R-:W-:Y:S02]  /*7010*/  FSEL R166, R5, -INF , P5 ;  /* 0xff80000005a67808 */ /* 0x000fe40002800000 */
[----:B------:R-:W-:Y:S01]  /*7020*/  ISETP.GT.AND P5, PT, R0, 0x10, PT ;  /* 0x000000100000780c */ /* 0x000fe20003fa4270 */
[----:B------:R2:W3:Y:S02]  /*7030*/  SHFL.IDX PT, R5, R2, 0x1, 0x1c1f ;  /* 0x003c1f0002057f89 */ /* 0x0004e400000e0000 */
[----:B------:R-:W-:Y:S01]  /*7040*/  FSEL R167, R8, -INF , P0 ;  /* 0xff80000008a77808 */ /* 0x000fe20000000000 */
[----:B------:R-:W-:Y:S01]  /*7050*/  IMAD.MOV.U32 R8, RZ, RZ, R142 ;  /* 0x000000ffff087224 */ /* 0x000fe200078e008e */
[----:B------:R-:W-:Y:S02]  /*7060*/  ISETP.GT.AND P0, PT, R0, 0x11, PT ;  /* 0x000000110000780c */ /* 0x000fe40003f04270 */
[----:B------:R-:W-:Y:S02]  /*7070*/  FSEL R214, R12, -INF , P5 ;  /* 0xff8000000cd67808 */ /* 0x000fe40002800000 */
[----:B------:R-:W-:Y:S02]  /*7080*/  FSEL R215, R13, -INF , P0 ;  /* 0xff8000000dd77808 */ /* 0x000fe40000000000 */
[C---:B------:R-:W-:Y:S02]  /*7090*/  ISETP.GT.AND P5, PT, R0.reuse, 0x19, PT ;  /* 0x000000190000780c */ /* 0x040fe40003fa4270 */
        /* <DEDUP_REMOVED lines=21> */
[----:B------:R-:W-:Y:S02]  /*71f0*/  FMNMX.FTZ R0, R4, R143, !PT ;  /* 0x0000008f04007209 */ /* 0x000fe40007810000 */
[----:B------:R-:W-:Y:S02]  /*7200*/  FSEL R45, R45, -INF , P6 ;  /* 0xff8000002d2d7808 */ /* 0x000fe40003000000 */
[----:B------:R-:W-:Y:S02]  /*7210*/  FMNMX.FTZ R0, R166, R0, !PT ;  /* 0x00000000a6007209 */ /* 0x000fe40007810000 */
[----:B------:R-:W-:Y:S02]  /*7220*/  FSEL R48, R48, -INF , P5 ;  /* 0xff80000030307808 */ /* 0x000fe40002800000 */
[----:B------:R-:W-:Y:S02]  /*7230*/  FMNMX.FTZ R0, R167, R0, !PT ;  /* 0x00000000a7007209 */ /* 0x000fe40007810000 */
[----:B------:R-:W-:Y:S02]  /*7240*/  FSEL R49, R49, -INF , P0 ;  /* 0xff80000031317808 */ /* 0x000fe40000000000 */
[----:B------:R-:W-:Y:S04]  /*7250*/  FMNMX.FTZ R0, R208, R0, !PT ;  /* 0x00000000d0007209 */ /* 0x000fe80007810000 */
        /* <DEDUP_REMOVED lines=14> */
[----:B--2---:R-:W-:Y:S02]  /*7340*/  FMNMX.FTZ R2, R40, R0, !PT ;  /* 0x0000000028027209 */ /* 0x004fe40007810000 */
[----:B---3--:R-:W-:Y:S02]  /*7350*/  IADD3 R0, R3, R5, RZ ;  /* 0x0000000503007210 */ /* 0x008fe40007ffe0ff */
[----:B------:R-:W-:Y:S02]  /*7360*/  FMNMX.FTZ R2, R41, R2, !PT ;  /* 0x0000000229027209 */ /* 0x000fe40007810000 */
[----:B------:R-:W-:Y:S02]  /*7370*/  ISETP.GT.AND P5, PT, R0, RZ, PT ;  /* 0x000000ff0000720c */ /* 0x000fe40003fa4270 */
[----:B------:R-:W-:Y:S02]  /*7380*/  FMNMX.FTZ R2, R44, R2, !PT ;  /* 0x000000022c027209 */ /* 0x000fe40007810000 */
[----:B------:R-:W-:Y:S02]  /*7390*/  ISETP.GT.AND P0, PT, R0, 0x1, PT ;  /* 0x000000010000780c */ /* 0x000fe40003f04270 */
[----:B------:R-:W-:Y:S02]  /*73a0*/  FMNMX.FTZ R2, R45, R2, !PT ;  /* 0x000000022d027209 */ /* 0x000fe40007810000 */
[----:B------:R-:W-:Y:S02]  /*73b0*/  FSEL R6, R6, -INF , P5 ;  /* 0xff80000006067808 */ /* 0x000fe40002800000 */
[----:B------:R-:W-:Y:S02]  /*73c0*/  FMNMX.FTZ R2, R48, R2, !PT ;  /* 0x0000000230027209 */ /* 0x000fe40007810000 */
[----:B-1----:R-:W-:Y:S02]  /*73d0*/  FSEL R147, R7, -INF , P0 ;  /* 0xff80000007937808 */ /* 0x002fe40000000000 */
[----:B------:R-:W-:Y:S02]  /*73e0*/  FMNMX.FTZ R2, R49, R2, !PT ;  /* 0x0000000231027209 */ /* 0x000fe40007810000 */
[C---:B------:R-:W-:Y:S02]  /*73f0*/  ISETP.GT.AND P5, PT, R0.reuse, 0x8, PT ;  /* 0x000000080000780c */ /* 0x040fe40003fa4270 */
[----:B------:R-:W-:Y:S01]  /*7400*/  ISETP.GT.AND P0, PT, R0, 0x9, PT ;  /* 0x000000090000780c */ /* 0x000fe20003f04270 */
[----:B------:R-:W1:Y:S01]  /*7410*/  SHFL.BFLY PT, R3, R2, 0x2, 0x1f ;  /* 0x0c401f0002037f89 */ /* 0x000e6200000e0000 */
[----:B------:R-:W-:Y:S02]  /*7420*/  FSEL R164, R10, -INF , P5 ;  /* 0xff8000000aa47808 */ /* 0x000fe40002800000 */
[----:B------:R-:W-:Y:S02]  /*7430*/  FSEL R165, R11, -INF , P0 ;  /* 0xff8000000ba57808 */ /* 0x000fe40000000000 */
[C---:B------:R-:W-:Y:S02]  /*7440*/  ISETP.GT.AND P5, PT, R0.reuse, 0x10, PT ;  /* 0x000000100000780c */ /* 0x040fe40003fa4270 */
[----:B------:R-:W-:Y:S02]  /*7450*/  ISETP.GT.AND P0, PT, R0, 0x11, PT ;  /* 0x000000110000780c */ /* 0x000fe40003f04270 */
[----:B------:R-:W-:Y:S02]  /*7460*/  FSEL R211, R14, -INF , P5 ;  /* 0xff8000000ed37808 */ /* 0x000fe40002800000 */
[----:B------:R-:W-:Y:S01]  /*7470*/  FSEL R210, R15, -INF , P0 ;  /* 0xff8000000fd27808 */ /* 0x000fe20000000000 */
[----:B------:R-:W-:Y:S01]  /*7480*/  IMAD.MOV.U32 R15, RZ, RZ, R49 ;  /* 0x000000ffff0f7224 */ /* 0x000fe200078e0031 */
[C---:B------:R-:W-:Y:S02]  /*7490*/  ISETP.GT.AND P5, PT, R0.reuse, 0x18, PT ;  /* 0x000000180000780c */ /* 0x040fe40003fa4270 */
[----:B------:R-:W-:Y:S02]  /*74a0*/  ISETP.GT.AND P0, PT, R0, 0x19, PT ;  /* 0x000000190000780c */ /* 0x000fe40003f04270 */
[----:B------:R-:W-:Y:S02]  /*74b0*/  FSEL R212, R18, -INF , P5 ;  /* 0xff80000012d47808 */ /* 0x000fe40002800000 */
[----:B------:R-:W-:Y:S01]  /*74c0*/  FSEL R213, R19, -INF , P0 ;  /* 0xff80000013d57808 */ /* 0x000fe20000000000 */
[----:B------:R-:W-:Y:S01]  /*74d0*/  IMAD.MOV.U32 R19, RZ, RZ, R25 ;  /* 0x000000ffff137224 */ /* 0x000fe200078e0019 */
[C---:B------:R-:W-:Y:S02]  /*74e0*/  ISETP.GT.AND P5, PT, R0.reuse, 0x20, PT ;  /* 0x000000200000780c */ /* 0x040fe40003fa4270 */
[----:B------:R-:W-:Y:S02]  /*74f0*/  ISETP.GT.AND P0, PT, R0, 0x21, PT ;  /* 0x000000210000780c */ /* 0x000fe40003f04270 */
[----:B-1----:R-:W-:Y:S02]  /*7500*/  FMNMX.FTZ R2, R2, R3, !PT ;  /* 0x0000000302027209 */ /* 0x002fe40007810000 */
[----:B------:R-:W-:Y:S02]  /*7510*/  FMNMX.FTZ R3, R6, R144, !PT ;  /* 0x0000009006037209 */ /* 0x000fe40007810000 */
[----:B------:R-:W-:Y:S01]  /*7520*/  FSEL R220, R22, -INF , P5 ;  /* 0xff80000016dc7808 */ /* 0x000fe20002800000 */
[----:B----4-:R-:W1:Y:S01]  /*7530*/  SHFL.BFLY PT, R141, R2, 0x1, 0x1f ;  /* 0x0c201f00028d7f89 */ /* 0x010e6200000e0000 */
[----:B------:R-:W-:Y:S01]  /*7540*/  FMNMX.FTZ R3, R147, R3, !PT ;  /* 0x0000000393037209 */ /* 0x000fe20007810000 */
[----:B------:R-:W-:Y:S01]  /*7550*/  IMAD.MOV.U32 R22, RZ, RZ, R33 ;  /* 0x000000ffff167224 */ /* 0x000fe200078e0021 */
[----:B------:R-:W-:Y:S02]  /*7560*/  FSEL R219, R23, -INF , P0 ;  /* 0xff80000017db7808 */ /* 0x000fe40000000000 */
[----:B------:R-:W-:Y:S02]  /*7570*/  FMNMX.FTZ R3, R164, R3, !PT ;  /* 0x00000003a4037209 */ /* 0x000fe40007810000 */
[C---:B------:R-:W-:Y:S02]  /*7580*/  ISETP.GT.AND P5, PT, R0.reuse, 0x28, PT ;  /* 0x000000280000780c */ /* 0x040fe40003fa4270 */
[----:B------:R-:W-:Y:S02]  /*7590*/  FMNMX.FTZ R3, R165, R3, !PT ;  /* 0x00000003a5037209 */ /* 0x000fe40007810000 */
[----:B------:R-:W-:Y:S02]  /*75a0*/  ISETP.GT.AND P0, PT, R0, 0x29, PT ;  /* 0x000000290000780c */ /* 0x000fe40003f04270 */
[----:B------:R-:W-:Y:S02]  /*75b0*/  FMNMX.FTZ R3, R211, R3, !PT ;  /* 0x00000003d3037209 */ /* 0x000fe40007810000 */
[----:B------:R-:W-:Y:S02]  /*75c0*/  FSEL R221, R26, -INF , P5 ;  /* 0xff8000001add7808 */ /* 0x000fe40002800000 */
[----:B------:R-:W-:Y:S02]  /*75d0*/  FMNMX.FTZ R3, R210, R3, !PT ;  /* 0x00000003d2037209 */ /* 0x000fe40007810000 */
[----:B------:R-:W-:Y:S02]  /*75e0*/  FSEL R222, R27, -INF , P0 ;  /* 0xff8000001bde7808 */ /* 0x000fe40000000000 */
[----:B------:R-:W-:Y:S02]  /*75f0*/  FMNMX.FTZ R3, R212, R3, !PT ;  /* 0x00000003d4037209 */ /* 0x000fe40007810000 */
[----:B------:R-:W-:Y:S02]  /*7600*/  ISETP.GT.AND P5, PT, R0, 0x30, PT ;  /* 0x000000300000780c */ /* 0x000fe40003fa4270 */
[----:B------:R-:W-:Y:S02]  /*7610*/  FMNMX.FTZ R3, R213, R3, !PT ;  /* 0x00000003d5037209 */ /* 0x000fe40007810000 */
[----:B------:R-:W-:Y:S01]  /*7620*/  FSEL R14, R30, -INF , P5 ;  /* 0xff8000001e0e7808 */ /* 0x000fe20002800000 */
[----:B------:R-:W-:Y:S01]  /*7630*/  IMAD.MOV.U32 R30, RZ, RZ, R45 ;  /* 0x000000ffff1e7224 */ /* 0x000fe200078e002d */
[----:B------:R-:W-:Y:S02]  /*7640*/  FMNMX.FTZ R3, R220, R3, !PT ;  /* 0x00000003dc037209 */ /* 0x000fe40007810000 */
[C---:B------:R-:W-:Y:S02]  /*7650*/  ISETP.GT.AND P0, PT, R0.reuse, 0x31, PT ;  /* 0x000000310000780c */ /* 0x040fe40003f04270 */
[----:B------:R-:W-:Y:S02]  /*7660*/  FMNMX.FTZ R3, R219, R3, !PT ;  /* 0x00000003db037209 */ /* 0x000fe40007810000 */
[----:B------:R-:W-:Y:S02]  /*7670*/  FSEL R10, R31, -INF , P0 ;  /* 0xff8000001f0a7808 */ /* 0x000fe40000000000 */
[----:B------:R-:W-:Y:S02]  /*7680*/  FMNMX.FTZ R3, R221, R3, !PT ;  /* 0x00000003dd037209 */ /* 0x000fe40007810000 */
[----:B------:R-:W-:Y:S02]  /*7690*/  ISETP.GT.AND P5, PT, R0, 0x38, PT ;  /* 0x000000380000780c */ /* 0x000fe40003fa4270 */
[----:B------:R-:W-:Y:S02]  /*76a0*/  FMNMX.FTZ R3, R222, R3, !PT ;  /* 0x00000003de037209 */ /* 0x000fe40007810000 */
[----:B------:R-:W-:Y:S02]  /*76b0*/  FSEL R34, R34, -INF , P5 ;  /* 0xff80000022227808 */ /* 0x000fe40002800000 */
[----:B------:R-:W-:Y:S02]  /*76c0*/  FMNMX.FTZ R3, R14, R3, !PT ;  /* 0x000000030e037209 */ /* 0x000fe40007810000 */
[----:B------:R-:W-:Y:S02]  /*76d0*/  ISETP.GT.AND P0, PT, R0, 0x39, PT ;  /* 0x000000390000780c */ /* 0x000fe40003f04270 */
[----:B------:R-:W-:Y:S02]  /*76e0*/  FMNMX.FTZ R3, R10, R3, !PT ;  /* 0x000000030a037209 */ /* 0x000fe40007810000 */
[----:B------:R-:W-:Y:S01]  /*76f0*/  FSEL R11, R35, -INF , P0 ;  /* 0xff800000230b7808 */ /* 0x000fe20000000000 */
[----:B------:R-:W-:Y:S01]  /*7700*/  IMAD.MOV.U32 R35, RZ, RZ, R41 ;  /* 0x000000ffff237224 */ /* 0x000fe200078e0029 */
[----:B------:R-:W-:Y:S02]  /*7710*/  ISETP.GT.AND P0, PT, R0, 0x40, PT ;  /* 0x000000400000780c */ /* 0x000fe40003f04270 */
[----:B------:R-:W-:Y:S02]  /*7720*/  FMNMX.FTZ R3, R34, R3, !PT ;  /* 0x0000000322037209 */ /* 0x000fe40007810000 */
[----:B------:R-:W-:Y:S02]  /*7730*/  FSEL R7, R38, -INF , P0 ;  /* 0xff80000026077808 */ /* 0x000fe40000000000 */
[C---:B------:R-:W-:Y:S02]  /*7740*/  ISETP.GT.AND P6, PT, R0.reuse, 0x41, PT ;  /* 0x000000410000780c */ /* 0x040fe40003fc4270 */
[----:B------:R-:W-:Y:S02]  /*7750*/  FMNMX.FTZ R3, R11, R3, !PT ;  /* 0x000000030b037209 */ /* 0x000fe40007810000 */
[----:B------:R-:W-:Y:S02]  /*7760*/  FSEL R39, R39, -INF , P6 ;  /* 0xff80000027277808 */ /* 0x000fe40003000000 */
[C---:B------:R-:W-:Y:S02]  /*7770*/  ISETP.GT.AND P0, PT, R0.reuse, 0x49, PT ;  /* 0x000000490000780c */ /* 0x040fe40003f04270 */
[----:B------:R-:W-:Y:S02]  /*7780*/  FMNMX.FTZ R3, R7, R3, !PT ;  /* 0x0000000307037209 */ /* 0x000fe40007810000 */
[----:B------:R-:W-:Y:S02]  /*7790*/  ISETP.GT.AND P5, PT, R0, 0x48, PT ;  /* 0x000000480000780c */ /* 0x000fe40003fa4270 */
[----:B------:R-:W-:Y:S02]  /*77a0*/  FSEL R43, R43, -INF , P0 ;  /* 0xff8000002b2b7808 */ /* 0x000fe40000000000 */
[----:B------:R-:W-:Y:S02]  /*77b0*/  FSEL R42, R42, -INF , P5 ;  /* 0xff8000002a2a7808 */ /* 0x000fe40002800000 */
[C---:B------:R-:W-:Y:S02]  /*77c0*/  ISETP.GT.AND P0, PT, R0.reuse, 0x50, PT ;  /* 0x000000500000780c */ /* 0x040fe40003f04270 */
[----:B------:R-:W-:Y:S02]  /*77d0*/  FMNMX.FTZ R3, R39, R3, !PT ;  /* 0x0000000327037209 */ /* 0x000fe40007810000 */
[----:B------:R-:W-:Y:S02]  /*77e0*/  ISETP.GT.AND P6, PT, R0, 0x51, PT ;  /* 0x000000510000780c */ /* 0x000fe40003fc4270 */
        /* <DEDUP_REMOVED lines=8> */
[----:B------:R-:W-:Y:S01]  /*7870*/  FSEL R142, R51, -INF , P0 ;  /* 0xff800000338e7808 */ /* 0x000fe20000000000 */
[----:B------:R-:W-:Y:S01]  /*7880*/  IMAD.MOV.U32 R51, RZ, RZ, R37 ;  /* 0x000000ffff337224 */ /* 0x000fe200078e0025 */
[----:B------:R-:W-:Y:S02]  /*7890*/  FMNMX.FTZ R0, R47, R0, !PT ;  /* 0x000000002f007209 */ /* 0x000fe40007810000 */
[----:B-1----:R-:W-:Y:S02]  /*78a0*/  FMNMX.FTZ R141, R2, R141, !PT ;  /* 0x0000008d028d7209 */ /* 0x002fe40007810000 */
[----:B------:R-:W-:Y:S02]  /*78b0*/  FMNMX.FTZ R0, R50, R0, !PT ;  /* 0x0000000032007209 */ /* 0x000fe40007810000 */
[C---:B------:R-:W-:Y:S02]  /*78c0*/  FSETP.NEU.FTZ.AND P0, PT, R141.reuse, -INF , PT ;  /* 0xff8000008d00780b */ /* 0x040fe40003f1d000 */
[----:B------:R-:W-:Y:S02]  /*78d0*/  FMNMX.FTZ R0, R142, R0, !PT ;  /* 0x000000008e007209 */ /* 0x000fe40007810000 */
[----:B------:R-:W-:Y:S02]  /*78e0*/  FSEL R3, R141, RZ, P0 ;  /* 0x000000ff8d037208 */ /* 0x000fe40000000000 */
[----:B------:R-:W-:Y:S01]  /*78f0*/  MOV R26, R8 ;  /* 0x00000008001a7202 */ /* 0x000fe20000000f00 */
[----:B------:R-:W1:Y:S01]  /*7900*/  SHFL.BFLY PT, R2, R0, 0x2, 0x1f ;  /* 0x0c401f0000027f89 */ /* 0x000e6200000e0000 */
[----:B------:R-:W-:Y:S02]  /*7910*/  MOV R18, R21 ;  /* 0x0000001500127202 */ /* 0x000fe40000000f00 */
[----:B------:R-:W-:Y:S02]  /*7920*/  MOV R23, R32 ;  /* 0x0000002000177202 */ /* 0x000fe40000000f00 */
[----:B------:R-:W-:Y:S02]  /*7930*/  MOV R27, R48 ;  /* 0x00000030001b7202 */ /* 0x000fe40000000f00 */
[----:B------:R-:W-:Y:S02]  /*7940*/  MOV R31, R44 ;  /* 0x0000002c001f7202 */ /* 0x000fe40000000f00 */
[----:B------:R-:W-:Y:S02]  /*7950*/  MOV R38, R40 ;  /* 0x0000002800267202 */ /* 0x000fe40000000f00 */
[----:B------:R-:W-:Y:S02]  /*7960*/  ISETP.GE.AND P6, PT, R217, 0x1, PT ;  /* 0x00000001d900780c */ /* 0x000fe40003fc6270 */
        /* <DEDUP_REMOVED lines=16> */
[----:B--2---:R-:W-:Y:S01]  /*7a70*/  FMUL.FTZ R8, R2, R152 ;  /* 0x0000009802087220 */ /* 0x004fe20000410000 */
[----:B------:R-:W-:Y:S01]  /*7a80*/  FSEL R144, R144, RZ, P0 ;  /* 0x000000ff90907208 */ /* 0x000fe20000000000 */
[----:B------:R-:W2:Y:S01]  /*7a90*/  LDL.LU R152, [R1+0x10] ;  /* 0x0000100001987983 */ /* 0x000ea20000300800 */
[C---:B------:R-:W-:Y:S01]  /*7aa0*/  FFMA.FTZ R209, R2.reuse, R209, R146 ;  /* 0x000000d102d17223 */ /* 0x040fe20000010092 */
[----:B------:R-:W1:Y:S01]  /*7ab0*/  MUFU.EX2 R0, R0 ;  /* 0x0000000000007308 */ /* 0x000e620000000800 */
[----:B------:R-:W-:Y:S01]  /*7ac0*/  FMUL.FTZ R4, R2, R148 ;  /* 0x0000009402047220 */ /* 0x000fe20000410000 */
[----:B------:R-:W-:Y:S01]  /*7ad0*/  MOV R148, R28 ;  /* 0x0000001c00947202 */ /* 0x000fe20000000f00 */
[----:B------:R-:W-:Y:S02]  /*7ae0*/  FFMA.FTZ R6, R6, c[0x0][0x2d0], -R144 ;  /* 0x0000b40006067a23 */ /* 0x000fe40000010890 */
[C---:B------:R-:W-:Y:S02]  /*7af0*/  FMUL.FTZ R5, R2.reuse, R149 ;  /* 0x0000009502057220 */ /* 0x040fe40000410000 */
[C---:B------:R-:W-:Y:S02]  /*7b00*/  FMUL.FTZ R9, R2.reuse, R153 ;  /* 0x0000009902097220 */ /* 0x040fe40000410000 */
[C---:B------:R-:W-:Y:S01]  /*7b10*/  FMUL.FTZ R12, R2.reuse, R100 ;  /* 0x00000064020c7220 */ /* 0x040fe20000410000 */
[----:B------:R3:W2:Y:S01]  /*7b20*/  MUFU.EX2 R145, R6 ;  /* 0x0000000600917308 */ /* 0x0006a20000000800 */
[C---:B------:R-:W-:Y:S02]  /*7b30*/  FMUL.FTZ R13, R2.reuse, R101 ;  /* 0x00000065020d7220 */ /* 0x040fe40000410000 */
[C---:B------:R-:W-:Y:S02]  /*7b40*/  FMUL.FTZ R16, R2.reuse, R104 ;  /* 0x0000006802107220 */ /* 0x040fe40000410000 */
[C---:B------:R-:W-:Y:S02]  /*7b50*/  FMUL.FTZ R17, R2.reuse, R105 ;  /* 0x0000006902117220 */ /* 0x040fe40000410000 */
[C---:B------:R-:W-:Y:S02]  /*7b60*/  FMUL.FTZ R20, R2.reuse, R108 ;  /* 0x0000006c02147220 */ /* 0x040fe40000410000 */
        /* <DEDUP_REMOVED lines=46> */
[----:B-1----:R-:W-:Y:S02]  /*7e50*/  FMUL.FTZ R18, R0, R106 ;  /* 0x0000006a00127220 */ /* 0x002fe40000410000 */
[----:B---3--:R-:W-:Y:S01]  /*7e60*/  IMAD.MOV.U32 R6, RZ, RZ, R29 ;  /* 0x000000ffff067224 */ /* 0x008fe200078e001d */
[----:B------:R-:W3:Y:S01]  /*7e70*/  LDL R106, [R1+0x38] ;  /* 0x00003800016a7983 */ /* 0x000ee20000100800 */
[C---:B------:R-:W-:Y:S01]  /*7e80*/  FMUL.FTZ R29, R2.reuse, R117 ;  /* 0x00000075021d7220 */ /* 0x040fe20000410000 */
[----:B------:R-:W-:Y:S01]  /*7e90*/  MOV R117, R39 ;  /* 0x0000002700757202 */ /* 0x000fe20000000f00 */
[----:B------:R-:W-:Y:S02]  /*7ea0*/  IMAD.MOV.U32 R149, RZ, RZ, R24 ;  /* 0x000000ffff957224 */ /* 0x000fe400078e0018 */
[----:B------:R-:W-:Y:S02]  /*7eb0*/  FMUL.FTZ R24, R2, R112 ;  /* 0x0000007002187220 */ /* 0x000fe40000410000 */
[C---:B------:R-:W-:Y:S01]  /*7ec0*/  FMUL.FTZ R14, R0.reuse, R102 ;  /* 0x00000066000e7220 */ /* 0x040fe20000410000 */
[----:B------:R-:W-:Y:S01]  /*7ed0*/  MOV R102, R3 ;  /* 0x0000000300667202 */ /* 0x000fe20000000f00 */
[C---:B------:R-:W-:Y:S01]  /*7ee0*/  FMUL.FTZ R19, R0.reuse, R107 ;  /* 0x0000006b00137220 */ /* 0x040fe20000410000 */
[----:B------:R-:W3:Y:S01]  /*7ef0*/  LDL.64 R2, [R1+0x20] ;  /* 0x0000200001027983 */ /* 0x000ee20000100a00 */
[----:B------:R-:W-:Y:S01]  /*7f00*/  IADD3 R107, R217, -0x1, RZ ;  /* 0xffffffffd96b7810 */ /* 0x000fe20007ffe0ff */
[----:B------:R-:W-:Y:S02]  /*7f10*/  IMAD.MOV.U32 R137, RZ, RZ, R7 ;  /* 0x000000ffff897224 */ /* 0x000fe400078e0007 */
[----:B------:R-:W-:Y:S02]  /*7f20*/  IMAD.MOV.U32 R153, RZ, RZ, R43 ;  /* 0x000000ffff997224 */ /* 0x000fe400078e002b */
[C---:B------:R-:W-:Y:S02]  /*7f30*/  FMUL.FTZ R7, R0.reuse, R151 ;  /* 0x0000009700077220 */ /* 0x040fe40000410000 */
[C---:B------:R-:W-:Y:S01]  /*7f40*/  FMUL.FTZ R10, R0.reuse, R154 ;  /* 0x0000009a000a7220 */ /* 0x040fe20000410000 */
[----:B------:R-:W-:Y:S01]  /*7f50*/  MOV R154, R38 ;  /* 0x00000026009a7202 */ /* 0x000fe20000000f00 */
[----:B------:R-:W-:Y:S02]  /*7f60*/  IMAD.MOV.U32 R116, RZ, RZ, R23 ;  /* 0x000000ffff747224 */ /* 0x000fe400078e0017 */
[C---:B------:R-:W-:Y:S02]  /*7f70*/  FMUL.FTZ R23, R0.reuse, R111 ;  /* 0x0000006f00177220 */ /* 0x040fe40000410000 */
[----:B------:R-:W-:Y:S02]  /*7f80*/  IMAD.MOV.U32 R112, RZ, RZ, R34 ;  /* 0x000000ffff707224 */ /* 0x000fe400078e0022 */
        /* <DEDUP_REMOVED lines=34> */
[----:B------:R-:W-:Y:S02]  /*81b0*/  IMAD.MOV.U32 R149, RZ, RZ, R47 ;  /* 0x000000ffff957224 */ /* 0x000fe400078e002f */
[C---:B------:R-:W-:Y:S02]  /*81c0*/  FMUL.FTZ R47, R0.reuse, R135 ;  /* 0x00000087002f7220 */ /* 0x040fe40000410000 */
[----:B------:R-:W-:Y:S02]  /*81d0*/  IMAD.MOV.U32 R125, RZ, RZ, R6 ;  /* 0x000000ffff7d7224 */ /* 0x000fe400078e0006 */
[C---:B------:R-:W-:Y:S01]  /*81e0*/  FMUL.FTZ R6, R0.reuse, R150 ;  /* 0x0000009600067220 */ /* 0x040fe20000410000 */
[----:B------:R-:W-:Y:S01]  /*81f0*/  MOV R150, R31 ;  /* 0x0000001f00967202 */ /* 0x000fe20000000f00 */
[C---:B------:R-:W-:Y:S02]  /*8200*/  FMUL.FTZ R31, R0.reuse, R119 ;  /* 0x00000077001f7220 */ /* 0x040fe40000410000 */
[----:B------:R-:W-:Y:S02]  /*8210*/  IMAD.MOV.U32 R129, RZ, RZ, R11 ;  /* 0x000000ffff817224 */ /* 0x000fe400078e000b */
[C---:B------:R-:W-:Y:S02]  /*8220*/  FMUL.FTZ R11, R0.reuse, R155 ;  /* 0x0000009b000b7220 */ /* 0x040fe40000410000 */
[----:B------:R-:W-:Y:S02]  /*8230*/  IMAD.MOV.U32 R155, RZ, RZ, R51 ;  /* 0x000000ffff9b7224 */ /* 0x000fe400078e0033 */
[C---:B------:R-:W-:Y:S02]  /*8240*/  FMUL.FTZ R51, R0.reuse, R139 ;  /* 0x0000008b00337220 */ /* 0x040fe40000410000 */
[----:B------:R-:W-:Y:S01]  /*8250*/  IMAD.MOV.U32 R151, RZ, RZ, R35 ;  /* 0x000000ffff977224 */ /* 0x000fe200078e0023 */
[----:B------:R-:W-:Y:S01]  /*8260*/  MOV R127, R155 ;  /* 0x0000009b007f7202 */ /* 0x000fe20000000f00 */
        /* <DEDUP_REMOVED lines=10> */
[C---:B------:R-:W-:Y:S01]  /*8310*/  @P6 IMAD.WIDE.U32 R100, R107.reuse, c[0x0][0x1e0], RZ ;  /* 0x000078006b646a25 */ /* 0x040fe200078e00ff */
[----:B------:R-:W-:Y:S03]  /*8320*/  MOV R111, R103 ;  /* 0x00000067006f7202 */ /* 0x000fe60000000f00 */
[----:B------:R-:W-:Y:S02]  /*8330*/  IMAD.MOV.U32 R139, RZ, RZ, R105 ;  /* 0x000000ffff8b7224 */ /* 0x000fe400078e0069 */
[----:B------:R-:W-:Y:S02]  /*8340*/  IMAD.MOV.U32 R130, RZ, RZ, R154 ;  /* 0x000000ffff827224 */ /* 0x000fe400078e009a */
[----:B------:R-:W-:Y:S02]  /*8350*/  IMAD.MOV.U32 R154, RZ, RZ, R150 ;  /* 0x000000ffff9a7224 */ /* 0x000fe400078e0096 */
[----:B------:R-:W-:Y:S01]  /*8360*/  IMAD.MOV.U32 R150, RZ, RZ, R132 ;  /* 0x000000ffff967224 */ /* 0x000fe200078e0084 */
[----:B------:R-:W-:Y:S01]  /*8370*/  MOV R132, R117 ;  /* 0x0000007500847202 */ /* 0x000fe20000000f00 */
[----:B------:R-:W-:Y:S02]  /*8380*/  IMAD.MOV.U32 R135, RZ, RZ, R112 ;  /* 0x000000ffff877224 */ /* 0x000fe400078e0070 */
[----:B------:R-:W-:Y:S02]  /*8390*/  IMAD.MOV.U32 R131, RZ, RZ, R116 ;  /* 0x000000ffff837224 */ /* 0x000fe400078e0074 */
[----:B------:R-:W-:Y:S02]  /*83a0*/  IMAD.MOV.U32 R124, RZ, RZ, R120 ;  /* 0x000000ffff7c7224 */ /* 0x000fe400078e0078 */
[C---:B--2---:R-:W-:Y:S01]  /*83b0*/  FFMA.FTZ R104, R0.reuse, R152, R145 ;  /* 0x0000009800687223 */ /* 0x044fe20000010091 */
[----:B------:R-:W-:Y:S01]  /*83c0*/  MOV R152, R46 ;  /* 0x0000002e00987202 */ /* 0x000fe20000000f00 */
[----:B------:R-:W-:Y:S01]  /*83d0*/  FMUL.FTZ R46, R0, R134 ;  /* 0x00000086002e7220 */ /* 0x000fe20000410000 */
[----:B------:R-:W-:Y:S02]  /*83e0*/  @P6 SHF.R.S32.HI R0, RZ, 0x1f, R107 ;  /* 0x0000001fff006819 */ /* 0x000fe4000001146b */
[----:B------:R-:W-:Y:S03]  /*83f0*/  MOV R134, R113 ;  /* 0x0000007100867202 */ /* 0x000fe60000000f00 */
[----:B------:R-:W-:Y:S04]  /*8400*/  @P6 IMAD R0, R0, c[0x0][0x1e0], RZ ;  /* 0x0000780000006a24 */ /* 0x000fe800078e02ff */
[----:B------:R-:W-:Y:S01]  /*8410*/  @P6 IMAD R0, R107, c[0x0][0x1e4], R0 ;  /* 0x000079006b006a24 */ /* 0x000fe200078e0200 */
[----:B------:R-:W-:Y:S01]  /*8420*/  MOV R107, R133 ;  /* 0x00000085006b7202 */ /* 0x000fe20000000f00 */
[----:B------:R-:W-:Y:S01]  /*8430*/  IMAD.MOV.U32 R133, RZ, RZ, R129 ;  /* 0x000000ffff857224 */ /* 0x000fe200078e0081 */
[----:B------:R-:W-:Y:S01]  /*8440*/  MOV R129, R108 ;  /* 0x0000006c00817202 */ /* 0x000fe20000000f00 */
[----:B------:R-:W-:Y:S01]  /*8450*/  FFMA.FTZ R108, R167, c[0x0][0x2d0], -R143 ;  /* 0x0000b400a76c7a23 */ /* 0x000fe2000001088f */
[----:B------:R-:W-:Y:S02]  /*8460*/  @P6 IADD3 R0, R101, R0, RZ ;  /* 0x0000000065006210 */ /* 0x000fe40007ffe0ff */
[----:B------:R-:W-:Y:S03]  /*8470*/  MOV R122, R107 ;  /* 0x0000006b007a7202 */ /* 0x000fe60000000f00 */
[----:B------:R-:W-:Y:S01]  /*8480*/  @P6 IMAD R0, R0, 0x60, RZ ;  /* 0x0000006000006824 */ /* 0x000fe200078e02ff */
[----:B------:R-:W-:Y:S01]  /*8490*/  MUFU.EX2 R108, R108 ;  /* 0x0000006c006c7308 */ /* 0x000fe20000000800 */
[----:B---3--:R-:W-:Y:S02]  /*84a0*/  @P6 IMAD.MOV.U32 R3, RZ, RZ, R106 ;  /* 0x000000ffff036224 */ /* 0x008fe400078e006a */
[----:B------:R-:W-:Y:S02]  /*84b0*/  IMAD.MOV.U32 R106, RZ, RZ, R102 ;  /* 0x000000ffff6a7224 */ /* 0x000fe400078e0066 */
[----:B------:R-:W-:Y:S04]  /*84c0*/  @P6 IMAD.WIDE.U32 R2, R100, 0x60, R2 ;  /* 0x0000006064026825 */ /* 0x000fe800078e0002 */
[----:B------:R-:W-:Y:S02]  /*84d0*/  @P6 IMAD.IADD R0, R3, 0x1, R0 ;  /* 0x0000000103006824 */ /* 0x000fe400078e0200 */
[----:B------:R-:W-:Y:S03]  /*84e0*/  IMAD.MOV.U32 R126, RZ, RZ, R106 ;  /* 0x000000ffff7e7224 */ /* 0x000fe600078e006a */
        /* <DEDUP_REMOVED lines=14> */
[----:B------:R-:W-:Y:S01]  /*85d0*/  IMAD.MOV.U32 R135, RZ, RZ, R127 ;  /* 0x000000ffff877224 */ /* 0x000fe200078e007f */
[----:B------:R-:W-:Y:S01]  /*85e0*/  @P6 MOV R100, 0x6 ;  /* 0x0000000600646802 */ /* 0x000fe20000000f00 */
[----:B------:R-:W2:Y:S01]  /*85f0*/  MUFU.EX2 R0, R0 ;  /* 0x0000000000007308 */ /* 0x000ea20000000800 */
[----:B------:R-:W-:Y:S01]  /*8600*/  IMAD.MOV.U32 R127, RZ, RZ, R128 ;  /* 0x000000ffff7f7224 */ /* 0x000fe200078e0080 */
[----:B------:R3:W-:Y:S01]  /*8610*/  @P6 LDGSTS.E.BYPASS.LTC128B.128 [R111+0x12100], [R102.64], !P2 ;  /* 0x12100000666f6fae */ /* 0x0007e2000d101d46 */
[----:B------:R-:W-:Y:S02]  /*8620*/  IMAD.MOV.U32 R128, RZ, RZ, R121 ;  /* 0x000000ffff807224 */ /* 0x000fe400078e0079 */
[----:B---3--:R-:W-:Y:S05]  /*8630*/  @P6 IMAD.MOV.U32 R102, RZ, RZ, c[0x0][0x1e0] ;  /* 0x00007800ff666624 */ /* 0x008fea00078e00ff */
[C---:B------:R-:W-:Y:S01]  /*8640*/  @P6 SHF.L.U64.HI R100, R102.reuse, R100, c[0x0][0x1e4] ;  /* 0x0000790066646619 */ /* 0x040fe20000010264 */
[----:B------:R-:W-:Y:S05]  /*8650*/  @P6 IMAD.SHL.U32 R102, R102, 0x40, RZ ;  /* 0x0000004066666824 */ /* 0x000fea00078e00ff */
[----:B-1----:R-:W-:Y:S04]  /*8660*/  @P6 IADD3 R2, P0, R2, R102, RZ ;  /* 0x0000006602026210 */ /* 0x002fe80007f1e0ff */
[----:B------:R-:W-:Y:S02]  /*8670*/  @P6 IADD3.X R3, R100, R3, RZ, P0, !PT ;  /* 0x0000000364036210 */ /* 0x000fe400007fe4ff */
[----:B------:R-:W-:Y:S03]  /*8680*/  @P6 IADD3 R102, P0, R102, R2, RZ ;  /* 0x0000000266666210 */ /* 0x000fe60007f1e0ff */
[----:B------:R1:W-:Y:S02]  /*8690*/  @P6 LDGSTS.E.BYPASS.LTC128B.128 [R111+0xd100], [R2.64], !P4 ;  /* 0x0d100000026f6fae */ /* 0x0003e4000e101d46 */
[----:B------:R-:W-:Y:S01]  /*86a0*/  @P6 IMAD.X R103, R100, 0x1, R3, P0 ;  /* 0x0000000164676824 */ /* 0x000fe200000e0603 */
[----:B--2---:R-:W-:Y:S05]  /*86b0*/  F2FP.BF16.PACK_AB R100, R0, R146 ;  /* 0x000000920064723e */ /* 0x004fea00000010ff */
[----:B------:R1:W-:Y:S08]  /*86c0*/  @P6 LDGSTS.E.BYPASS.LTC128B.128 [R111+0x10100], [R2.64+0x80], !P3 ;  /* 0x10100080026f6fae */ /* 0x0003f0000d901d46 */
[----:B------:R1:W-:Y:S08]  /*86d0*/  @P6 LDGSTS.E.BYPASS.LTC128B.128 [R111+0x13100], [R2.64+0x100], !P2 ;  /* 0x13100100026f6fae */ /* 0x0003f0000d101d46 */
[----:B------:R2:W-:Y:S08]  /*86e0*/  @P6 LDGSTS.E.BYPASS.LTC128B.128 [R111+0xe100], [R102.64], !P4 ;  /* 0x0e100000666f6fae */ /* 0x0005f0000e101d46 */
[----:B------:R2:W-:Y:S08]  /*86f0*/  @P6 LDGSTS.E.BYPASS.LTC128B.128 [R111+0x11100], [R102.64+0x80], !P3 ;  /* 0x11100080666f6fae */ /* 0x0005f0000d901d46 */
[----:B------:R2:W-:Y:S01]  /*8700*/  @P6 LDGSTS.E.BYPASS.LTC128B.128 [R111+0x14100], [R102.64+0x100], !P2 ;  /* 0x14100100666f6fae */ /* 0x0005e2000d101d46 */
[--C-:B-1----:R-:W-:Y:S01]  /*8710*/  FFMA.FTZ R2, R147, c[0x0][0x2d0], -R144.reuse ;  /* 0x0000b40093027a23 */ /* 0x102fe20000010890 */
[----:B------:R-:W-:Y:S01]  /*8720*/  MOV R147, R138 ;  /* 0x0000008a00937202 */ /* 0x000fe20000000f00 */
[----:B------:R-:W-:Y:S02]  /*8730*/  FFMA.FTZ R3, R208, c[0x0][0x2d0], -R143 ;  /* 0x0000b400d0037a23 */ /* 0x000fe4000001088f */
[----:B------:R-:W-:Y:S03]  /*8740*/  IMAD.MOV.U32 R138, RZ, RZ, R131 ;  /* 0x000000ffff8a7224 */ /* 0x000fe600078e0083 */
[----:B------:R-:W0:Y:S01]  /*8750*/  LDGDEPBAR ;  /* 0x00000000000079af */ /* 0x000e220000000000 */
[----:B------:R-:W1:Y:S01]  /*8760*/  MUFU.EX2 R2, R2 ;  /* 0x0000000200027308 */ /* 0x000e620000000800 */
[----:B------:R-:W-:Y:S02]  /*8770*/  MOV R131, R126 ;  /* 0x0000007e00837202 */ /* 0x000fe40000000f00 */
[----:B------:R-:W-:Y:S02]  /*8780*/  MOV R208, R138 ;  /* 0x0000008a00d07202 */ /* 0x000fe40000000f00 */
[----:B------:R-:W-:Y:S01]  /*8790*/  MOV R126, R133 ;  /* 0x00000085007e7202 */ /* 0x000fe20000000f00 */
[----:B------:R-:W-:Y:S01]  /*87a0*/  IMAD.MOV.U32 R138, RZ, RZ, R131 ;  /* 0x000000ffff8a7224 */ /* 0x000fe200078e0083 */
[----:B------:R-:W-:Y:S03]  /*87b0*/  MOV R133, R125 ;  /* 0x0000007d00857202 */ /* 0x000fe60000000f00 */
[----:B------:R3:W4:Y:S01]  /*87c0*/  MUFU.EX2 R110, R3 ;  /* 0x00000003006e7308 */ /* 0x0007220000000800 */
[----:B--2---:R-:W-:Y:S02]  /*87d0*/  FADD.FTZ R102, R0, R209 ;  /* 0x000000d100667221 */ /* 0x004fe40000010000 */
[----:B------:R-:W-:Y:S02]  /*87e0*/  FFMA.FTZ R0, R165, c[0x0][0x2d0], -R144 ;  /* 0x0000b400a5007a23 */ /* 0x000fe40000010890 */
[----:B------:R-:W-:Y:S02]  /*87f0*/  FADD.FTZ R111, R108, R102 ;  /* 0x000000666c6f7221 */ /* 0x000fe40000010000 */
[C---:B-1----:R-:W-:Y:S03]  /*8800*/  FADD.FTZ R117, R2.reuse, R104 ;  /* 0x0000006802757221 */ /* 0x042fe60000010000 */
[----:B------:R1:W-:Y:S01]  /*8810*/  MUFU.EX2 R109, R0 ;  /* 0x00000000006d7308 */ /* 0x0003e20000000800 */
[----:B------:R-:W2:Y:S01]  /*8820*/  LDSM.16.MT88.4 R104, [R224] ;  /* 0x00000000e068783b */ /* 0x000ea20000004200 */
[----:B------:R-:W-:Y:S01]  /*8830*/  F2FP.BF16.PACK_AB R101, R2, R145 ;  /* 0x000000910265723e */ /* 0x000fe200000010ff */
[--C-:B------:R-:W-:Y:S02]  /*8840*/  FFMA.FTZ R2, R215, c[0x0][0x2d0], -R143.reuse ;  /* 0x0000b400d7027a23 */ /* 0x100fe4000001088f */
[--C-:B---3--:R-:W-:Y:S01]  /*8850*/  FFMA.FTZ R3, R164, c[0x0][0x2d0], -R144.reuse ;  /* 0x0000b400a4037a23 */ /* 0x108fe20000010890 */
[----:B----4-:R-:W-:Y:S04]  /*8860*/  F2FP.BF16.PACK_AB R102, R110, R108 ;  /* 0x0000006c6e66723e */ /* 0x010fe800000010ff */
[----:B------:R3:W-:Y:S01]  /*8870*/  MUFU.EX2 R115, R2 ;  /* 0x0000000200737308 */ /* 0x0007e20000000800 */
[--C-:B------:R-:W-:Y:S09]  /*8880*/  FFMA.FTZ R108, R212, c[0x0][0x2d0], -R144.reuse ;  /* 0x0000b400d46c7a23 */ /* 0x100ff20000010890 */
[----:B------:R-:W4:Y:S01]  /*8890*/  MUFU.EX2 R3, R3 ;  /* 0x0000000300037308 */ /* 0x000f220000000800 */
[----:B-1----:R-:W-:Y:S09]  /*88a0*/  FFMA.FTZ R0, R214, c[0x0][0x2d0], -R143 ;  /* 0x0000b400d6007a23 */ /* 0x002ff2000001088f */
[----:B------:R-:W-:Y:S01]  /*88b0*/  MUFU.EX2 R116, R108 ;  /* 0x0000006c00747308 */ /* 0x000fe20000000800 */
[--C-:B---3--:R-:W-:Y:S09]  /*88c0*/  FFMA.FTZ R2, R211, c[0x0][0x2d0], -R144.reuse ;  /* 0x0000b400d3027a23 */ /* 0x108ff20000010890 */
[----:B------:R1:W-:Y:S01]  /*88d0*/  MUFU.EX2 R112, R2 ;  /* 0x0000000200707308 */ /* 0x0003e20000000800 */
[----:B----4-:R-:W-:Y:S01]  /*88e0*/  F2FP.BF16.PACK_AB R103, R109, R3 ;  /* 0x000000036d67723e */ /* 0x010fe200000010ff */
[----:B------:R-:W-:Y:S04]  /*88f0*/  FADD.FTZ R3, R3, R117 ;  /* 0x0000007503037221 */ /* 0x000fe80000010000 */
[----:B------:R-:W-:Y:S04]  /*8900*/  FADD.FTZ R118, R109, R3 ;  /* 0x000000036d767221 */ /* 0x000fe80000010000 */
[----:B------:R-:W3:Y:S01]  /*8910*/  MUFU.EX2 R0, R0 ;  /* 0x0000000000007308 */ /* 0x000ee20000000800 */
[C---:B--2---:R-:W-:Y:S05]  /*8920*/  HMMA.16816.F32.BF16 R4, R100.reuse, R104, R4 ;  /* 0x000000686404723c */ /* 0x044fea0000041804 */
[--C-:B------:R-:W-:Y:S03]  /*8930*/  FFMA.FTZ R3, R221, c[0x0][0x2d0], -R144.reuse ;  /* 0x0000b400dd037a23 */ /* 0x100fe60000010890 */
[C---:B------:R-:W-:Y:S01]  /*8940*/  HMMA.16816.F32.BF16 R8, R100.reuse, R106, R8 ;  /* 0x0000006a6408723c */ /* 0x040fe20000041808 */
[----:B------:R-:W2:Y:S03]  /*8950*/  LDSM.16.MT88.4 R104, [R228] ;  /* 0x00000000e468783b */ /* 0x000ea60000004200 */
[--C-:B-1----:R-:W-:Y:S04]  /*8960*/  FFMA.FTZ R2, R210, c[0x0][0x2d0], -R144.reuse ;  /* 0x0000b400d2027a23 */ /* 0x102fe80000010890 */
[----:B------:R1:W4:Y:S04]  /*8970*/  MUFU.EX2 R114, R2 ;  /* 0x0000000200727308 */ /* 0x0003280000000800 */
[--C-:B-1----:R-:W-:Y:S06]  /*8980*/  FFMA.FTZ R2, R216, c[0x0][0x2d0], -R143.reuse ;  /* 0x0000b400d8027a23 */ /* 0x102fec000001088f */
[----:B------:R1:W-:Y:S01]  /*8990*/  MUFU.EX2 R113, R2 ;  /* 0x0000000200717308 */ /* 0x0003e20000000800 */
[C---:B--2---:R-:W-:Y:S08]  /*89a0*/  HMMA.16816.F32.BF16 R12, R100.reuse, R104, R12 ;  /* 0x00000068640c723c */ /* 0x044ff0000004180c */
[C---:B------:R-:W-:Y:S01]  /*89b0*/  HMMA.16816.F32.BF16 R16, R100.reuse, R106, R16 ;  /* 0x0000006a6410723c */ /* 0x040fe20000041810 */
[----:B------:R-:W2:Y:S03]  /*89c0*/  LDSM.16.MT88.4 R104, [R227] ;  /* 0x00000000e368783b */ /* 0x000ea60000004200 */
[----:B-1----:R-:W-:Y:S04]  /*89d0*/  FFMA.FTZ R2, R218, c[0x0][0x2d0], -R143 ;  /* 0x0000b400da027a23 */ /* 0x002fe8000001088f */
[----:B------:R1:W5:Y:S04]  /*89e0*/  MUFU.EX2 R123, R2 ;  /* 0x00000002007b7308 */ /* 0x0003680000000800 */
[----:B-1----:R-:W-:Y:S01]  /*89f0*/  FFMA.FTZ R2, R213, c[0x0][0x2d0], -R144 ;  /* 0x0000b400d5027a23 */ /* 0x002fe20000010890 */
[C---:B--2---:R-:W-:Y:S05]  /*8a00*/  HMMA.16816.F32.BF16 R20, R100.reuse, R104, R20 ;  /* 0x000000686414723c */ /* 0x044fea0000041814 */
[----:B------:R1:W2:Y:S03]  /*8a10*/  MUFU.EX2 R120, R2 ;  /* 0x0000000200787308 */ /* 0x0002a60000000800 */
[C---:B------:R-:W-:Y:S01]  /*8a20*/  HMMA.16816.F32.BF16 R24, R100.reuse, R106, R24 ;  /* 0x0000006a6418723c */ /* 0x040fe20000041818 */
[----:B------:R-:W2:Y:S03]  /*8a30*/  LDSM.16.MT88.4 R104, [R249] ;  /* 0x00000000f968783b */ /* 0x000ea60000004200 */
[----:B-1----:R-:W-:Y:S05]  /*8a40*/  FADD.FTZ R2, R110, R111 ;  /* 0x0000006f6e027221 */ /* 0x002fea0000010000 */
[----:B------:R-:W-:Y:S03]  /*8a50*/  LDSM.16.MT88.4 R108, [R228+0x1000] ;  /* 0x00100000e46c783b */ /* 0x000fe60000004200 */
[----:B---3--:R-:W-:Y:S02]  /*8a60*/  FADD.FTZ R117, R0, R2 ;  /* 0x0000000200757221 */ /* 0x008fe40000010000 */
[----:B------:R-:W-:Y:S04]  /*8a70*/  FADD.FTZ R2, R112, R118 ;  /* 0x0000007670027221 */ /* 0x000fe80000010000 */
[----:B----4-:R-:W-:Y:S04]  /*8a80*/  FADD.FTZ R2, R114, R2 ;  /* 0x0000000272027221 */ /* 0x010fe80000010000 */
[----:B------:R-:W-:Y:S01]  /*8a90*/  FADD.FTZ R2, R116, R2 ;  /* 0x0000000274027221 */ /* 0x000fe20000010000 */
[C---:B--2---:R-:W-:Y:S08]  /*8aa0*/  HMMA.16816.F32.BF16 R28, R100.reuse, R104, R28 ;  /* 0x00000068641c723c */ /* 0x044ff0000004181c */
        /* <DEDUP_REMOVED lines=26> */
[----:B------:R-:W-:Y:S01]  /*8c50*/  F2FP.BF16.PACK_AB R100, R115, R0 ;  /* 0x000000007364723e */ /* 0x000fe200000010ff */
[--C-:B------:R-:W-:Y:S01]  /*8c60*/  FFMA.FTZ R0, R223, c[0x0][0x2d0], -R143.reuse ;  /* 0x0000b400df007a23 */ /* 0x100fe2000001088f */
[----:B------:R-:W-:Y:S03]  /*8c70*/  F2FP.BF16.PACK_AB R101, R114, R112 ;  /* 0x000000707265723e */ /* 0x000fe600000010ff */
[----:B-----5:R-:W-:Y:S01]  /*8c80*/  F2FP.BF16.PACK_AB R102, R123, R113 ;  /* 0x000000717b66723e */ /* 0x020fe200000010ff */
[----:B------:R2:W3:Y:S01]  /*8c90*/  MUFU.EX2 R119, R0 ;  /* 0x0000000000777308 */ /* 0x0004e20000000800 */
[C---:B------:R-:W-:Y:S01]  /*8ca0*/  F2FP.BF16.PACK_AB R103, R120.reuse, R116 ;  /* 0x000000747867723e */ /* 0x040fe200000010ff */
[----:B------:R-:W-:Y:S01]  /*8cb0*/  FADD.FTZ R120, R120, R2 ;  /* 0x0000000278787221 */ /* 0x000fe20000010000 */
[----:B------:R-:W-:Y:S01]  /*8cc0*/  IADD3 R223, R217, -0x1, RZ ;  /* 0xffffffffd9df7810 */ /* 0x000fe20007ffe0ff */
[----:B--2---:R-:W-:Y:S01]  /*8cd0*/  FFMA.FTZ R0, R139, c[0x0][0x2d0], -R143 ;  /* 0x0000b4008b007a23 */ /* 0x004fe2000001088f */
[----:B------:R-:W-:Y:S02]  /*8ce0*/  MOV R139, R134 ;  /* 0x00000086008b7202 */ /* 0x000fe40000000f00 */
[----:B------:R-:W-:Y:S01]  /*8cf0*/  MOV R134, R130 ;  /* 0x0000008200867202 */ /* 0x000fe20000000f00 */
[C---:B-1----:R-:W-:Y:S02]  /*8d00*/  HMMA.16816.F32.BF16 R4, R100.reuse, R104, R4 ;  /* 0x000000686404723c */ /* 0x042fe40000041804 */
[----:B------:R1:W2:Y:S01]  /*8d10*/  MUFU.EX2 R125, R0 ;  /* 0x00000000007d7308 */ /* 0x0002a20000000800 */
[----:B------:R-:W-:Y:S02]  /*8d20*/  IMAD.MOV.U32 R130, RZ, RZ, R122 ;  /* 0x000000ffff827224 */ /* 0x000fe400078e007a */
[----:B------:R-:W-:Y:S03]  /*8d30*/  IMAD.MOV.U32 R167, RZ, RZ, R139 ;  /* 0x000000ffffa77224 */ /* 0x000fe600078e008b */
[C---:B------:R-:W-:Y:S01]  /*8d40*/  HMMA.16816.F32.BF16 R8, R100.reuse, R106, R8 ;  /* 0x0000006a6408723c */ /* 0x040fe20000041808 */
[----:B------:R-:W4:Y:S03]  /*8d50*/  LDSM.16.MT88.4 R104, [R228+0x800] ;  /* 0x00080000e468783b */ /* 0x000f260000004200 */
[----:B------:R-:W-:Y:S01]  /*8d60*/  MOV R139, R130 ;  /* 0x00000082008b7202 */ /* 0x000fe20000000f00 */
[--C-:B-1----:R-:W-:Y:S04]  /*8d70*/  FFMA.FTZ R0, R220, c[0x0][0x2d0], -R144.reuse ;  /* 0x0000b400dc007a23 */ /* 0x102fe80000010890 */
[----:B------:R1:W-:Y:S01]  /*8d80*/  MUFU.EX2 R121, R0 ;  /* 0x0000000000797308 */ /* 0x0003e20000000800 */
[C---:B----4-:R-:W-:Y:S03]  /*8d90*/  HMMA.16816.F32.BF16 R12, R100.reuse, R104, R12 ;  /* 0x00000068640c723c */ /* 0x050fe6000004180c */
[--C-:B-1----:R-:W-:Y:S05]  /*8da0*/  FFMA.FTZ R0, R219, c[0x0][0x2d0], -R144.reuse ;  /* 0x0000b400db007a23 */ /* 0x102fea0000010890 */
[C---:B------:R-:W-:Y:S01]  /*8db0*/  HMMA.16816.F32.BF16 R16, R100.reuse, R106, R16 ;  /* 0x0000006a6410723c */ /* 0x040fe20000041810 */
[----:B------:R-:W1:Y:S01]  /*8dc0*/  LDSM.16.MT88.4 R104, [R227+0x800] ;  /* 0x00080000e368783b */ /* 0x000e620000004200 */
[----:B------:R4:W-:Y:S02]  /*8dd0*/  MUFU.EX2 R122, R0 ;  /* 0x00000000007a7308 */ /* 0x0009e40000000800 */
[--C-:B----4-:R-:W-:Y:S08]  /*8de0*/  FFMA.FTZ R0, R129, c[0x0][0x2d0], -R143.reuse ;  /* 0x0000b40081007a23 */ /* 0x110ff0000001088f */
[----:B------:R4:W5:Y:S01]  /*8df0*/  MUFU.EX2 R129, R0 ;  /* 0x0000000000817308 */ /* 0x0009620000000800 */
[C---:B-1----:R-:W-:Y:S08]  /*8e00*/  HMMA.16816.F32.BF16 R20, R100.reuse, R104, R20 ;  /* 0x000000686414723c */ /* 0x042ff00000041814 */
[C---:B------:R-:W-:Y:S01]  /*8e10*/  HMMA.16816.F32.BF16 R24, R100.reuse, R106, R24 ;  /* 0x0000006a6418723c */ /* 0x040fe20000041818 */
[----:B------:R-:W1:Y:S03]  /*8e20*/  LDSM.16.MT88.4 R104, [R230+0x800] ;  /* 0x00080000e668783b */ /* 0x000e660000004200 */
[----:B----4-:R-:W-:Y:S01]  /*8e30*/  FFMA.FTZ R0, R147, c[0x0][0x2d0], -R143 ;  /* 0x0000b40093007a23 */ /* 0x010fe2000001088f */
[----:B------:R-:W-:Y:S01]  /*8e40*/  MOV R147, R166 ;  /* 0x000000a600937202 */ /* 0x000fe20000000f00 */
[----:B------:R-:W-:Y:S01]  /*8e50*/  IMAD.MOV.U32 R166, RZ, RZ, R127 ;  /* 0x000000ffffa67224 */ /* 0x000fe200078e007f */
[----:B------:R-:W-:Y:S01]  /*8e60*/  MOV R127, R128 ;  /* 0x00000080007f7202 */ /* 0x000fe20000000f00 */
[----:B------:R4:W1:Y:S10]  /*8e70*/  MUFU.EX2 R131, R0 ;  /* 0x0000000000837308 */ /* 0x0008740000000800 */
[----:B------:R-:W-:Y:S01]  /*8e80*/  MUFU.EX2 R128, R3 ;  /* 0x0000000300807308 */ /* 0x000fe20000000800 */
[----:B----4-:R-:W-:Y:S02]  /*8e90*/  FFMA.FTZ R0, R222, c[0x0][0x2d0], -R144 ;  /* 0x0000b400de007a23 */ /* 0x010fe40000010890 */
[----:B------:R-:W4:Y:S07]  /*8ea0*/  LDL R222, [R1+0x18] ;  /* 0x0000180001de7983 */ /* 0x000f2e0000100800 */
[----:B------:R2:W-:Y:S01]  /*8eb0*/  MUFU.EX2 R130, R0 ;  /* 0x0000000000827308 */ /* 0x0005e20000000800 */
[C---:B-1----:R-:W-:Y:S08]  /*8ec0*/  HMMA.16816.F32.BF16 R28, R100.reuse, R104, R28 ;  /* 0x00000068641c723c */ /* 0x042ff0000004181c */
[C---:B------:R-:W-:Y:S01]  /*8ed0*/  HMMA.16816.F32.BF16 R32, R100.reuse, R106, R32 ;  /* 0x0000006a6420723c */ /* 0x040fe20000041820 */
[----:B------:R-:W1:Y:S03]  /*8ee0*/  LDSM.16.MT88.4 R104, [R224+0x3800] ;  /* 0x00380000e068783b */ /* 0x000e660000004200 */
[----:B--2---:R-:W-:Y:S04]  /*8ef0*/  FADD.FTZ R0, R115, R117 ;  /* 0x0000007573007221 */ /* 0x004fe80000010000 */
[----:B------:R-:W-:Y:S02]  /*8f00*/  FADD.FTZ R118, R113, R0 ;  /* 0x0000000071767221 */ /* 0x000fe40000010000 */
[----:B------:R-:W-:Y:S02]  /*8f10*/  LDSM.16.MT88.4 R112, [R228+0x1800] ;  /* 0x00180000e470783b */ /* 0x000fe40000004200 */
[--C-:B------:R-:W-:Y:S02]  /*8f20*/  FFMA.FTZ R0, R127, c[0x0][0x2d0], -R143.reuse ;  /* 0x0000b4007f007a23 */ /* 0x100fe4000001088f */
[----:B------:R-:W-:Y:S02]  /*8f30*/  FADD.FTZ R118, R123, R118 ;  /* 0x000000767b767221 */ /* 0x000fe40000010000 */
[----:B------:R2:W2:Y:S02]  /*8f40*/  MUFU.EX2 R127, R0 ;  /* 0x00000000007f7308 */ /* 0x0004a40000000800 */
[----:B---3--:R-:W-:Y:S04]  /*8f50*/  FADD.FTZ R2, R119, R118 ;  /* 0x0000007677027221 */ /* 0x008fe80000010000 */
[----:B------:R-:W-:Y:S04]  /*8f60*/  FADD.FTZ R2, R125, R2 ;  /* 0x000000027d027221 */ /* 0x000fe80000010000 */
[----:B-----5:R-:W-:Y:S04]  /*8f70*/  FADD.FTZ R2, R129, R2 ;  /* 0x0000000281027221 */ /* 0x020fe80000010000 */
[----:B------:R-:W-:Y:S01]  /*8f80*/  FADD.FTZ R2, R131, R2 ;  /* 0x0000000283027221 */ /* 0x000fe20000010000 */
[C---:B-1----:R-:W-:Y:S03]  /*8f90*/  HMMA.16816.F32.BF16 R36, R100.reuse, R104, R36 ;  /* 0x000000686424723c */ /* 0x042fe60000041824 */
[----:B--2---:R-:W-:Y:S05]  /*8fa0*/  FFMA.FTZ R0, R133, c[0x0][0x2d0], -R143 ;  /* 0x0000b40085007a23 */ /* 0x004fea000001088f */
[C---:B------:R-:W-:Y:S01]  /*8fb0*/  HMMA.16816.F32.BF16 R40, R100.reuse, R106, R40 ;  /* 0x0000006a6428723c */ /* 0x040fe20000041828 */
[----:B------:R-:W1:Y:S01]  /*8fc0*/  LDSM.16.MT88.4 R104, [R228+0x3800] ;  /* 0x00380000e468783b */ /* 0x000e620000004200 */
[----:B------:R2:W3:Y:S02]  /*8fd0*/  MUFU.EX2 R133, R0 ;  /* 0x0000000000857308 */ /* 0x0004e40000000800 */
[----:B------:R-:W-:Y:S02]  /*8fe0*/  FADD.FTZ R2, R127, R2 ;  /* 0x000000027f027221 */ /* 0x000fe40000010000 */
[----:B--2---:R-:W-:Y:S02]  /*8ff0*/  FFMA.FTZ R0, R166, c[0x0][0x2d0], -R144 ;  /* 0x0000b400a6007a23 */ /* 0x004fe40000010890 */
[----:B------:R-:W-:Y:S04]  /*9000*/  IMAD.MOV.U32 R166, RZ, RZ, R126 ;  /* 0x000000ffffa67224 */ /* 0x000fe800078e007e */
[----:B------:R2:W-:Y:S01]  /*9010*/  MUFU.EX2 R126, R0 ;  /* 0x00000000007e7308 */ /* 0x0005e20000000800 */
[----:B---3--:R-:W-:Y:S01]  /*9020*/  FADD.FTZ R2, R133, R2 ;  /* 0x0000000285027221 */ /* 0x008fe20000010000 */
[C---:B-1----:R-:W-:Y:S08]  /*9030*/  HMMA.16816.F32.BF16 R44, R100.reuse, R104, R44 ;  /* 0x00000068642c723c */ /* 0x042ff0000004182c */
[C---:B------:R-:W-:Y:S01]  /*9040*/  HMMA.16816.F32.BF16 R48, R100.reuse, R106, R48 ;  /* 0x0000006a6430723c */ /* 0x040fe20000041830 */
[----:B------:R-:W1:Y:S03]  /*9050*/  LDSM.16.MT88.4 R104, [R227+0x3800] ;  /* 0x00380000e368783b */ /* 0x000e660000004200 */
[----:B--2---:R-:W-:Y:S01]  /*9060*/  FFMA.FTZ R0, R139, c[0x0][0x2d0], -R144 ;  /* 0x0000b4008b007a23 */ /* 0x004fe20000010890 */
[----:B------:R-:W-:Y:S01]  /*9070*/  MOV R139, R138 ;  /* 0x0000008a008b7202 */ /* 0x000fe20000000f00 */
[----:B------:R-:W-:Y:S01]  /*9080*/  IMAD.MOV.U32 R138, RZ, RZ, R135 ;  /* 0x000000ffff8a7224 */ /* 0x000fe200078e0087 */
[----:B------:R-:W-:Y:S01]  /*9090*/  MOV R135, R134 ;  /* 0x0000008600877202 */ /* 0x000fe20000000f00 */
[----:B------:R-:W-:Y:S01]  /*90a0*/  IMAD.MOV.U32 R134, RZ, RZ, R155 ;  /* 0x000000ffff867224 */ /* 0x000fe200078e009b */
[----:B------:R-:W-:Y:S03]  /*90b0*/  MOV R155, R154 ;  /* 0x0000009a009b7202 */ /* 0x000fe60000000f00 */
[----:B------:R-:W-:Y:S01]  /*90c0*/  IMAD.MOV.U32 R154, RZ, RZ, R151 ;  /* 0x000000ffff9a7224 */ /* 0x000fe200078e0097 */
[----:B------:R-:W-:Y:S01]  /*90d0*/  MOV R151, R150 ;  /* 0x0000009600977202 */ /* 0x000fe20000000f00 */
[--C-:B------:R-:W-:Y:S02]  /*90e0*/  FFMA.FTZ R116, R135, c[0x0][0x2d0], -R143.reuse ;  /* 0x0000b40087747a23 */ /* 0x100fe4000001088f */
[--C-:B------:R-:W-:Y:S02]  /*90f0*/  FFMA.FTZ R117, R134, c[0x0][0x2d0], -R143.reuse ;  /* 0x0000b40086757a23 */ /* 0x100fe4000001088f */
[--C-:B------:R-:W-:Y:S01]  /*9100*/  FFMA.FTZ R3, R138, c[0x0][0x2d0], -R143.reuse ;  /* 0x0000b4008a037a23 */ /* 0x100fe2000001088f */
[----:B------:R-:W-:Y:S01]  /*9110*/  MUFU.EX2 R214, R116 ;  /* 0x0000007400d67308 */ /* 0x000fe20000000800 */
[----:B------:R-:W-:Y:S01]  /*9120*/  IMAD.MOV.U32 R150, RZ, RZ, R136 ;  /* 0x000000ffff967224 */ /* 0x000fe200078e0088 */
[----:B------:R-:W-:Y:S01]  /*9130*/  MOV R136, R132 ;  /* 0x0000008400887202 */ /* 0x000fe20000000f00 */
[--C-:B------:R-:W-:Y:S07]  /*9140*/  FFMA.FTZ R165, R151, c[0x0][0x2d0], -R143.reuse ;  /* 0x0000b40097a57a23 */ /* 0x100fee000001088f */
[----:B------:R-:W-:Y:S10]  /*9150*/  MUFU.EX2 R211, R117 ;  /* 0x0000007500d37308 */ /* 0x000ff40000000800 */
[----:B------:R2:W-:Y:S01]  /*9160*/  MUFU.EX2 R215, R3 ;  /* 0x0000000300d77308 */ /* 0x0005e20000000800 */
[C---:B-1----:R-:W-:Y:S08]  /*9170*/  HMMA.16816.F32.BF16 R52, R100.reuse, R104, R52 ;  /* 0x000000686434723c */ /* 0x042ff00000041834 */
[C---:B------:R-:W-:Y:S01]  /*9180*/  HMMA.16816.F32.BF16 R56, R100.reuse, R106, R56 ;  /* 0x0000006a6438723c */ /* 0x040fe20000041838 */
[----:B------:R-:W1:Y:S01]  /*9190*/  LDSM.16.MT88.4 R104, [R230+0x3800] ;  /* 0x00380000e668783b */ /* 0x000e620000004200 */
[----:B------:R3:W-:Y:S10]  /*91a0*/  MUFU.EX2 R132, R0 ;  /* 0x0000000000847308 */ /* 0x0007f40000000800 */
[----:B------:R-:W-:Y:S01]  /*91b0*/  MUFU.EX2 R165, R165 ;  /* 0x000000a500a57308 */ /* 0x000fe20000000800 */
[----:B--2---:R-:W-:Y:S09]  /*91c0*/  FFMA.FTZ R3, R152, c[0x0][0x2d0], -R144 ;  /* 0x0000b40098037a23 */ /* 0x004ff20000010890 */
[----:B------:R-:W-:Y:S01]  /*91d0*/  MUFU.EX2 R3, R3 ;  /* 0x0000000300037308 */ /* 0x000fe20000000800 */
[--C-:B---3--:R-:W-:Y:S02]  /*91e0*/  FFMA.FTZ R0, R208, c[0x0][0x2d0], -R143.reuse ;  /* 0x0000b400d0007a23 */ /* 0x108fe4000001088f */
[--C-:B------:R-:W-:Y:S07]  /*91f0*/  FFMA.FTZ R208, R154, c[0x0][0x2d0], -R143.reuse ;  /* 0x0000b4009ad07a23 */ /* 0x100fee000001088f */
[----:B------:R2:W3:Y:S01]  /*9200*/  MUFU.EX2 R221, R0 ;  /* 0x0000000000dd7308 */ /* 0x0004e20000000800 */
[C---:B-1----:R-:W-:Y:S09]  /*9210*/  HMMA.16816.F32.BF16 R60, R100.reuse, R104, R60 ;  /* 0x00000068643c723c */ /* 0x042ff2000004183c */
[----:B------:R-:W-:Y:S01]  /*9220*/  MUFU.EX2 R208, R208 ;  /* 0x000000d000d07308 */ /* 0x000fe20000000800 */
[C---:B------:R-:W-:Y:S01]  /*9230*/  HMMA.16816.F32.BF16 R64, R100.reuse, R106, R64 ;  /* 0x0000006a6440723c */ /* 0x040fe20000041840 */
[----:B------:R-:W1:Y:S02]  /*9240*/  LDSM.16.MT88.4 R104, [R224+0x6800] ;  /* 0x00680000e068783b */ /* 0x000e640000004200 */
[--C-:B--2---:R-:W-:Y:S02]  /*9250*/  FFMA.FTZ R0, R167, c[0x0][0x2d0], -R143.reuse ;  /* 0x0000b400a7007a23 */ /* 0x104fe4000001088f */
[--C-:B------:R-:W-:Y:S04]  /*9260*/  FFMA.FTZ R167, R155, c[0x0][0x2d0], -R143.reuse ;  /* 0x0000b4009ba77a23 */ /* 0x100fe8000001088f */
[----:B------:R2:W5:Y:S03]  /*9270*/  MUFU.EX2 R220, R0 ;  /* 0x0000000000dc7308 */ /* 0x0005660000000800 */
[----:B---3--:R-:W-:Y:S07]  /*9280*/  FADD.FTZ R2, R221, R2 ;  /* 0x00000002dd027221 */ /* 0x008fee0000010000 */
[----:B------:R-:W-:Y:S01]  /*9290*/  MUFU.EX2 R167, R167 ;  /* 0x000000a700a77308 */ /* 0x000fe20000000800 */
[----:B--2---:R-:W-:Y:S02]  /*92a0*/  FFMA.FTZ R0, R147, c[0x0][0x2d0], -R144 ;  /* 0x0000b40093007a23 */ /* 0x004fe40000010890 */
[----:B-----5:R-:W-:Y:S07]  /*92b0*/  FADD.FTZ R2, R220, R2 ;  /* 0x00000002dc027221 */ /* 0x020fee0000010000 */
[----:B------:R2:W-:Y:S01]  /*92c0*/  MUFU.EX2 R219, R0 ;  /* 0x0000000000db7308 */ /* 0x0005e20000000800 */
[C---:B-1----:R-:W-:Y:S08]  /*92d0*/  HMMA.16816.F32.BF16 R68, R100.reuse, R104, R68 ;  /* 0x000000686444723c */ /* 0x042ff00000041844 */
[C---:B------:R-:W-:Y:S01]  /*92e0*/  HMMA.16816.F32.BF16 R72, R100.reuse, R106, R72 ;  /* 0x0000006a6448723c */ /* 0x040fe20000041848 */
[----:B------:R-:W1:Y:S03]  /*92f0*/  LDSM.16.MT88.4 R104, [R228+0x6800] ;  /* 0x00680000e468783b */ /* 0x000e660000004200 */
[--C-:B--2---:R-:W-:Y:S02]  /*9300*/  FFMA.FTZ R0, R166, c[0x0][0x2d0], -R144.reuse ;  /* 0x0000b400a6007a23 */ /* 0x104fe40000010890 */
[--C-:B------:R-:W-:Y:S02]  /*9310*/  FFMA.FTZ R166, R149, c[0x0][0x2d0], -R144.reuse ;  /* 0x0000b40095a67a23 */ /* 0x100fe40000010890 */
[----:B------:R2:W-:Y:S10]  /*9320*/  MUFU.EX2 R218, R0 ;  /* 0x0000000000da7308 */ /* 0x0005f40000000800 */
[----:B------:R-:W3:Y:S01]  /*9330*/  MUFU.EX2 R166, R166 ;  /* 0x000000a600a67308 */ /* 0x000ee20000000800 */
[C---:B-1----:R-:W-:Y:S03]  /*9340*/  HMMA.16816.F32.BF16 R76, R100.reuse, R104, R76 ;  /* 0x00000068644c723c */ /* 0x042fe6000004184c */
[--C-:B--2---:R-:W-:Y:S01]  /*9350*/  FFMA.FTZ R0, R139, c[0x0][0x2d0], -R143.reuse ;  /* 0x0000b4008b007a23 */ /* 0x104fe2000001088f */
[----:B----4-:R-:W-:Y:S01]  /*9360*/  ISETP.GT.AND P0, PT, R217, R222, PT ;  /* 0x000000ded900720c */ /* 0x010fe20003f04270 */
[----:B------:R-:W-:Y:S04]  /*9370*/  FFMA.FTZ R143, R150, c[0x0][0x2d0], -R143 ;  /* 0x0000b400968f7a23 */ /* 0x000fe8000001088f */
[----:B------:R1:W2:Y:S01]  /*9380*/  MUFU.EX2 R216, R0 ;  /* 0x0000000000d87308 */ /* 0x0002a20000000800 */
[C---:B------:R-:W-:Y:S01]  /*9390*/  HMMA.16816.F32.BF16 R80, R100.reuse, R106, R80 ;  /* 0x0000006a6450723c */ /* 0x040fe20000041850 */
[----:B------:R-:W4:Y:S02]  /*93a0*/  LDSM.16.MT88.4 R104, [R227+0x6800] ;  /* 0x00680000e368783b */ /* 0x000f240000004200 */
[----:B---3--:R-:W-:Y:S01]  /*93b0*/  F2FP.BF16.PACK_AB R145, R166, R3 ;  /* 0x00000003a691723e */ /* 0x008fe200000010ff */
[----:B------:R-:W-:Y:S05]  /*93c0*/  IMAD.MOV.U32 R217, RZ, RZ, R223 ;  /* 0x000000ffffd97224 */ /* 0x000fea00078e00df */
[----:B------:R-:W3:Y:S03]  /*93d0*/  MUFU.EX2 R164, R143 ;  /* 0x0000008f00a47308 */ /* 0x000ee60000000800 */
[----:B-1----:R-:W-:Y:S02]  /*93e0*/  FFMA.FTZ R0, R137, c[0x0][0x2d0], -R144 ;  /* 0x0000b40089007a23 */ /* 0x002fe40000010890 */
[----:B--2---:R-:W-:Y:S05]  /*93f0*/  FADD.FTZ R2, R216, R2 ;  /* 0x00000002d8027221 */ /* 0x004fea0000010000 */
[----:B------:R1:W-:Y:S01]  /*9400*/  MUFU.EX2 R212, R0 ;  /* 0x0000000000d47308 */ /* 0x0003e20000000800 */
[----:B------:R-:W-:Y:S01]  /*9410*/  FADD.FTZ R2, R215, R2 ;  /* 0x00000002d7027221 */ /* 0x000fe20000010000 */
[----:B---3--:R-:W-:Y:S03]  /*9420*/  F2FP.BF16.PACK_AB R146, R164, R165 ;  /* 0x000000a5a492723e */ /* 0x008fe600000010ff */
[----:B------:R-:W-:Y:S04]  /*9430*/  FADD.FTZ R2, R214, R2 ;  /* 0x00000002d6027221 */ /* 0x000fe80000010000 */
[----:B------:R-:W-:Y:S01]  /*9440*/  FADD.FTZ R2, R211, R2 ;  /* 0x00000002d3027221 */ /* 0x000fe20000010000 */
[C---:B----4-:R-:W-:Y:S03]  /*9450*/  HMMA.16816.F32.BF16 R84, R100.reuse, R104, R84 ;  /* 0x000000686454723c */ /* 0x050fe60000041854 */
[----:B------:R-:W-:Y:S05]  /*9460*/  FADD.FTZ R2, R167, R2 ;  /* 0x00000002a7027221 */ /* 0x000fea0000010000 */
[C---:B------:R-:W-:Y:S01]  /*9470*/  HMMA.16816.F32.BF16 R88, R100.reuse, R106, R88 ;  /* 0x0000006a6458723c */ /* 0x040fe20000041858 */
[----:B------:R-:W2:Y:S03]  /*9480*/  LDSM.16.MT88.4 R104, [R230+0x6800] ;  /* 0x00680000e668783b */ /* 0x000ea60000004200 */
[--C-:B-1----:R-:W-:Y:S04]  /*9490*/  FFMA.FTZ R0, R136, c[0x0][0x2d0], -R144.reuse ;  /* 0x0000b40088007a23 */ /* 0x102fe80000010890 */
[----:B------:R1:W-:Y:S01]  /*94a0*/  MUFU.EX2 R213, R0 ;  /* 0x0000000000d57308 */ /* 0x0003e20000000800 */
[----:B------:R-:W-:Y:S03]  /*94b0*/  LDSM.16.MT88.4 R136, [R228+0x5800] ;  /* 0x00580000e488783b */ /* 0x000fe60000004200 */
[--C-:B-1----:R-:W-:Y:S02]  /*94c0*/  FFMA.FTZ R0, R124, c[0x0][0x2d0], -R144.reuse ;  /* 0x0000b4007c007a23 */ /* 0x102fe40000010890 */
[--C-:B------:R-:W-:Y:S04]  /*94d0*/  FFMA.FTZ R124, R148, c[0x0][0x2d0], -R144.reuse ;  /* 0x0000b400947c7a23 */ /* 0x100fe80000010890 */
[----:B------:R1:W-:Y:S01]  /*94e0*/  MUFU.EX2 R210, R0 ;  /* 0x0000000000d27308 */ /* 0x0003e20000000800 */
[C---:B--2---:R-:W-:Y:S09]  /*94f0*/  HMMA.16816.F32.BF16 R92, R100.reuse, R104, R92 ;  /* 0x00000068645c723c */ /* 0x044ff2000004185c */
[----:B------:R-:W-:Y:S01]  /*9500*/  MUFU.EX2 R143, R124 ;  /* 0x0000007c008f7308 */ /* 0x000fe20000000800 */
[----:B------:R-:W-:Y:S01]  /*9510*/  HMMA.16816.F32.BF16 R96, R100, R106, R96 ;  /* 0x0000006a6460723c */ /* 0x000fe20000041860 */
[----:B------:R-:W2:Y:S06]  /*9520*/  LDSM.16.MT88.4 R104, [R224+0x1000] ;  /* 0x00100000e068783b */ /* 0x000eac0000004200 */
[----:B------:R-:W-:Y:S02]  /*9530*/  F2FP.BF16.PACK_AB R100, R125, R119 ;  /* 0x000000777d64723e */ /* 0x000fe400000010ff */
[----:B------:R-:W-:Y:S01]  /*9540*/  F2FP.BF16.PACK_AB R101, R122, R121 ;  /* 0x000000797a65723e */ /* 0x000fe200000010ff */
[----:B------:R-:W-:Y:S02]  /*9550*/  LDSM.16.MT88.4 R116, [R227+0x2000] ;  /* 0x00200000e374783b */ /* 0x000fe40000004200 */
[----:B------:R-:W-:Y:S01]  /*9560*/  F2FP.BF16.PACK_AB R102, R131, R129 ;  /* 0x000000818366723e */ /* 0x000fe200000010ff */
[--C-:B-1----:R-:W-:Y:S01]  /*9570*/  FFMA.FTZ R0, R153, c[0x0][0x2d0], -R144.reuse ;  /* 0x0000b40099007a23 */ /* 0x102fe20000010890 */
[----:B------:R-:W-:Y:S01]  /*9580*/  F2FP.BF16.PACK_AB R103, R130, R128 ;  /* 0x000000808267723e */ /* 0x000fe200000010ff */
[----:B------:R-:W-:Y:S02]  /*9590*/  FFMA.FTZ R144, R142, c[0x0][0x2d0], -R144 ;  /* 0x0000b4008e907a23 */ /* 0x000fe40000010890 */
[----:B------:R1:W-:Y:S01]  /*95a0*/  MUFU.EX2 R209, R0 ;  /* 0x0000000000d17308 */ /* 0x0003e20000000800 */
[----:B------:R-:W-:Y:S09]  /*95b0*/  LDSM.16.MT88.4 R152, [R224+0x2800] ;  /* 0x00280000e098783b */ /* 0x000ff20000004200 */
[----:B------:R3:W4:Y:S01]  /*95c0*/  MUFU.EX2 R142, R144 ;  /* 0x00000090008e7308 */ /* 0x0007220000000800 */
[C---:B--2---:R-:W-:Y:S03]  /*95d0*/  HMMA.16816.F32.BF16 R4, R100.reuse, R104, R4 ;  /* 0x000000686404723c */ /* 0x044fe60000041804 */
[----:B-1----:R-:W-:Y:S04]  /*95e0*/  FADD.FTZ R0, R121, R120 ;  /* 0x0000007879007221 */ /* 0x002fe80000010000 */
[----:B------:R-:W-:Y:S01]  /*95f0*/  FADD.FTZ R0, R122, R0 ;  /* 0x000000007a007221 */ /* 0x000fe20000010000 */
[C---:B------:R-:W-:Y:S01]  /*9600*/  HMMA.16816.F32.BF16 R8, R100.reuse, R106, R8 ;  /* 0x0000006a6408723c */ /* 0x040fe20000041808 */
[----:B------:R-:W1:Y:S03]  /*9610*/  LDSM.16.MT88.4 R104, [R227+0x1000] ;  /* 0x00100000e368783b */ /* 0x000e660000004200 */
[----:B------:R-:W-:Y:S01]  /*9620*/  FADD.FTZ R0, R128, R0 ;  /* 0x0000000080007221 */ /* 0x000fe20000010000 */
[----:B---3--:R-:W-:Y:S02]  /*9630*/  F2FP.BF16.PACK_AB R144, R208, R167 ;  /* 0x000000a7d090723e */ /* 0x008fe400000010ff */
[----:B----4-:R-:W-:Y:S01]  /*9640*/  F2FP.BF16.PACK_AB R147, R142, R143 ;  /* 0x0000008f8e93723e */ /* 0x010fe200000010ff */
[C---:B------:R-:W-:Y:S01]  /*9650*/  HMMA.16816.F32.BF16 R12, R100.reuse, R108, R12 ;  /* 0x0000006c640c723c */ /* 0x040fe2000004180c */
[----:B------:R-:W-:Y:S03]  /*9660*/  LDSM.16.MT88.4 R120, [R228+0x5000] ;  /* 0x00500000e478783b */ /* 0x000fe60000004200 */
[----:B------:R-:W-:Y:S04]  /*9670*/  FADD.FTZ R0, R130, R0 ;  /* 0x0000000082007221 */ /* 0x000fe80000010000 */
[C---:B------:R-:W-:Y:S01]  /*9680*/  HMMA.16816.F32.BF16 R16, R100.reuse, R110, R16 ;  /* 0x0000006e6410723c */ /* 0x040fe20000041810 */
[----:B------:R-:W2:Y:S03]  /*9690*/  LDSM.16.MT88.4 R108, [R230+0x1000] ;  /* 0x00100000e66c783b */ /* 0x000ea60000004200 */
[----:B------:R-:W-:Y:S04]  /*96a0*/  FADD.FTZ R0, R126, R0 ;  /* 0x000000007e007221 */ /* 0x000fe80000010000 */
[----:B------:R-:W-:Y:S01]  /*96b0*/  FADD.FTZ R0, R132, R0 ;  /* 0x0000000084007221 */ /* 0x000fe20000010000 */
[----:B------:R-:W-:Y:S03]  /*96c0*/  LDSM.16.MT88.4 R128, [R224+0x5800] ;  /* 0x00580000e080783b */ /* 0x000fe60000004200 */
[----:B------:R-:W-:Y:S04]  /*96d0*/  FADD.FTZ R0, R219, R0 ;  /* 0x00000000db007221 */ /* 0x000fe80000010000 */
[----:B------:R-:W-:Y:S04]  /*96e0*/  FADD.FTZ R0, R218, R0 ;  /* 0x00000000da007221 */ /* 0x000fe80000010000 */
[----:B------:R-:W-:Y:S04]  /*96f0*/  FADD.FTZ R0, R212, R0 ;  /* 0x00000000d4007221 */ /* 0x000fe80000010000 */
[----:B------:R-:W-:Y:S01]  /*9700*/  FADD.FTZ R0, R213, R0 ;  /* 0x00000000d5007221 */ /* 0x000fe20000010000 */
[C---:B-1----:R-:W-:Y:S03]  /*9710*/  HMMA.16816.F32.BF16 R20, R100.reuse, R104, R20 ;  /* 0x000000686414723c */ /* 0x042fe60000041814 */
[----:B------:R-:W-:Y:S04]  /*9720*/  FADD.FTZ R0, R210, R0 ;  /* 0x00000000d2007221 */ /* 0x000fe80000010000 */
        /* <DEDUP_REMOVED lines=12> */
[----:B------:R-:W-:Y:S01]  /*97f0*/  IMAD.MOV.U32 R143, RZ, RZ, R141 ;  /* 0x000000ffff8f7224 */ /* 0x000fe200078e008d */
[----:B------:R-:W-:Y:S03]  /*9800*/  STL [R1+0xc], R2 ;  /* 0x00000c0201007387 */ /* 0x000fe60000100800 */
[----:B------:R-:W-:Y:S01]  /*9810*/  FADD.FTZ R0, R142, R0 ;  /* 0x000000008e007221 */ /* 0x000fe20000010000 */
[----:B------:R-:W-:Y:S04]  /*9820*/  STL [R1+0x8], R223 ;  /* 0x000008df01007387 */ /* 0x000fe80000100800 */
[----:B------:R-:W-:Y:S01]  /*9830*/  STL [R1+0x10], R0 ;  /* 0x0000100001007387 */ /* 0x000fe20000100800 */
        /* <DEDUP_REMOVED lines=22> */
[----:B------:R-:W-:Y:S01]  /*99a0*/  HMMA.16816.F32.BF16 R96, R100, R110, R96 ;  /* 0x0000006e6460723c */ /* 0x000fe20000041860 */
[----:B------:R-:W2:Y:S06]  /*99b0*/  LDSM.16.MT88.4 R108, [R227+0x1800] ;  /* 0x00180000e36c783b */ /* 0x000eac0000004200 */
[----:B------:R-:W-:Y:S02]  /*99c0*/  F2FP.BF16.PACK_AB R100, R133, R127 ;  /* 0x0000007f8564723e */ /* 0x000fe400000010ff */
[----:B------:R-:W-:Y:S03]  /*99d0*/  F2FP.BF16.PACK_AB R101, R132, R126 ;  /* 0x0000007e8465723e */ /* 0x000fe600000010ff */
[----:B------:R-:W-:Y:S02]  /*99e0*/  F2FP.BF16.PACK_AB R102, R220, R221 ;  /* 0x000000dddc66723e */ /* 0x000fe400000010ff */
[----:B------:R-:W-:Y:S07]  /*99f0*/  F2FP.BF16.PACK_AB R103, R218, R219 ;  /* 0x000000dbda67723e */ /* 0x000fee00000010ff */
[C---:B-1----:R-:W-:Y:S08]  /*9a00*/  HMMA.16816.F32.BF16 R4, R100.reuse, R104, R4 ;  /* 0x000000686404723c */ /* 0x042ff00000041804 */
        /* <DEDUP_REMOVED lines=47> */
[----:B------:R-:W4:Y:S07]  /*9d00*/  LDSM.16.MT88.4 R116, [R230+0x5000] ;  /* 0x00500000e674783b */ /* 0x000f2e0000004200 */
[C---:B--2---:R-:W-:Y:S08]  /*9d10*/  HMMA.16816.F32.BF16 R28, R100.reuse, R108, R28 ;  /* 0x0000006c641c723c */ /* 0x044ff0000004181c */
[C---:B------:R-:W-:Y:S01]  /*9d20*/  HMMA.16816.F32.BF16 R32, R100.reuse, R110, R32 ;  /* 0x0000006e6420723c */ /* 0x040fe20000041820 */
[----:B------:R-:W-:Y:S07]  /*9d30*/  LDSM.16.MT88.4 R108, [R228+0x8000] ;  /* 0x00800000e46c783b */ /* 0x000fee0000004200 */
[C---:B-1----:R-:W-:Y:S08]  /*9d40*/  HMMA.16816.F32.BF16 R36, R100.reuse, R104, R36 ;  /* 0x000000686424723c */ /* 0x042ff00000041824 */
        /* <DEDUP_REMOVED lines=12> */
[C---:B------:R-:W-:Y:S01]  /*9e10*/  HMMA.16816.F32.BF16 R72, R100.reuse, R106, R72 ;  /* 0x0000006a6448723c */ /* 0x040fe20000041848 */
[----:B------:R-:W1:Y:S07]  /*9e20*/  LDSM.16.MT88.4 R104, [R228+0x2800] ;  /* 0x00280000e468783b */ /* 0x000e6e0000004200 */
[C---:B------:R-:W-:Y:S08]  /*9e30*/  HMMA.16816.F32.BF16 R76, R100.reuse, R108, R76 ;  /* 0x0000006c644c723c */ /* 0x040ff0000004184c */
[C---:B------:R-:W-:Y:S08]  /*9e40*/  HMMA.16816.F32.BF16 R80, R100.reuse, R110, R80 ;  /* 0x0000006e6450723c */ /* 0x040ff00000041850 */
[C---:B--2---:R-:W-:Y:S08]  /*9e50*/  HMMA.16816.F32.BF16 R84, R100.reuse, R120, R84 ;  /* 0x000000786454723c */ /* 0x044ff00000041854 */
[C---:B------:R-:W-:Y:S01]  /*9e60*/  HMMA.16816.F32.BF16 R88, R100.reuse, R122, R88 ;  /* 0x0000007a6458723c */ /* 0x040fe20000041858 */
[----:B------:R-:W2:Y:S07]  /*9e70*/  LDSM.16.MT88.4 R120, [R230+0x2800] ;  /* 0x00280000e678783b */ /* 0x000eae0000004200 */
[C---:B---3--:R-:W-:Y:S08]  /*9e80*/  HMMA.16816.F32.BF16 R92, R100.reuse, R112, R92 ;  /* 0x00000070645c723c */ /* 0x048ff0000004185c */
[----:B------:R-:W-:Y:S08]  /*9e90*/  HMMA.16816.F32.BF16 R96, R100, R114, R96 ;  /* 0x000000726460723c */ /* 0x000ff00000041860 */
[C---:B------:R-:W-:Y:S01]  /*9ea0*/  HMMA.16816.F32.BF16 R148, R144.reuse, R152, R4 ;  /* 0x000000989094723c */ /* 0x040fe20000041804 */
[----:B------:R-:W3:Y:S07]  /*9eb0*/  LDSM.16.MT88.4 R4, [R227+0x5800] ;  /* 0x00580000e304783b */ /* 0x000eee0000004200 */
[C---:B------:R-:W-:Y:S01]  /*9ec0*/  HMMA.16816.F32.BF16 R152, R144.reuse, R154, R8 ;  /* 0x0000009a9098723c */ /* 0x040fe20000041808 */
[----:B------:R-:W4:Y:S07]  /*9ed0*/  LDSM.16.MT88.4 R8, [R230+0x5800] ;  /* 0x00580000e608783b */ /* 0x000f2e0000004200 */
[C---:B-1----:R-:W-:Y:S01]  /*9ee0*/  HMMA.16816.F32.BF16 R100, R144.reuse, R104, R12 ;  /* 0x000000689064723c */ /* 0x042fe2000004180c */
[----:B------:R-:W1:Y:S07]  /*9ef0*/  LDSM.16.MT88.4 R12, [R224+0x8800] ;  /* 0x00880000e00c783b */ /* 0x000e6e0000004200 */
[C---:B------:R-:W-:Y:S01]  /*9f00*/  HMMA.16816.F32.BF16 R104, R144.reuse, R106, R16 ;  /* 0x0000006a9068723c */ /* 0x040fe20000041810 */
[----:B------:R-:W5:Y:S07]  /*9f10*/  LDSM.16.MT88.4 R16, [R228+0x8800] ;  /* 0x00880000e410783b */ /* 0x000f6e0000004200 */
[C---:B------:R-:W-:Y:S01]  /*9f20*/  HMMA.16816.F32.BF16 R108, R144.reuse, R116, R20 ;  /* 0x00000074906c723c */ /* 0x040fe20000041814 */
[----:B------:R-:W1:Y:S07]  /*9f30*/  LDSM.16.MT88.4 R20, [R227+0x8800] ;  /* 0x00880000e314783b */ /* 0x000e6e0000004200 */
[C---:B------:R-:W-:Y:S01]  /*9f40*/  HMMA.16816.F32.BF16 R112, R144.reuse, R118, R24 ;  /* 0x000000769070723c */ /* 0x040fe20000041818 */
[----:B------:R-:W1:Y:S07]  /*9f50*/  LDSM.16.MT88.4 R24, [R230+0x8800] ;  /* 0x00880000e618783b */ /* 0x000e6e0000004200 */
[C---:B--2---:R-:W-:Y:S08]  /*9f60*/  HMMA.16816.F32.BF16 R116, R144.reuse, R120, R28 ;  /* 0x000000789074723c */ /* 0x044ff0000004181c */
[C---:B------:R-:W-:Y:S08]  /*9f70*/  HMMA.16816.F32.BF16 R120, R144.reuse, R122, R32 ;  /* 0x0000007a9078723c */ /* 0x040ff00000041820 */
[C---:B------:R-:W-:Y:S08]  /*9f80*/  HMMA.16816.F32.BF16 R124, R144.reuse, R128, R36 ;  /* 0x00000080907c723c */ /* 0x040ff00000041824 */
[C---:B------:R-:W-:Y:S08]  /*9f90*/  HMMA.16816.F32.BF16 R128, R144.reuse, R130, R40 ;  /* 0x000000829080723c */ /* 0x040ff00000041828 */
[C---:B------:R-:W-:Y:S08]  /*9fa0*/  HMMA.16816.F32.BF16 R132, R144.reuse, R136, R44 ;  /* 0x000000889084723c */ /* 0x040ff0000004182c */
[C---:B------:R-:W-:Y:S08]  /*9fb0*/  HMMA.16816.F32.BF16 R136, R144.reuse, R138, R48 ;  /* 0x0000008a9088723c */ /* 0x040ff00000041830 */
[C---:B---3--:R-:W-:Y:S08]  /*9fc0*/  HMMA.16816.F32.BF16 R52, R144.reuse, R4, R52 ;  /* 0x000000049034723c */ /* 0x048ff00000041834 */
[C---:B------:R-:W-:Y:S08]  /*9fd0*/  HMMA.16816.F32.BF16 R56, R144.reuse, R6, R56 ;  /* 0x000000069038723c */ /* 0x040ff00000041838 */
[C---:B----4-:R-:W-:Y:S08]  /*9fe0*/  HMMA.16816.F32.BF16 R60, R144.reuse, R8, R60 ;  /* 0x00000008903c723c */ /* 0x050ff0000004183c */
[C---:B------:R-:W-:Y:S08]  /*9ff0*/  HMMA.16816.F32.BF16 R64, R144.reuse, R10, R64 ;  /* 0x0000000a9040723c */ /* 0x040ff00000041840 */
[C---:B-1----:R-:W-:Y:S08]  /*a000*/  HMMA.16816.F32.BF16 R68, R144.reuse, R12, R68 ;  /* 0x0000000c9044723c */ /* 0x042ff00000041844 */
[C---:B------:R-:W-:Y:S08]  /*a010*/  HMMA.16816.F32.BF16 R72, R144.reuse, R14, R72 ;  /* 0x0000000e9048723c */ /* 0x040ff00000041848 */
[C---:B-----5:R-:W-:Y:S08]  /*a020*/  HMMA.16816.F32.BF16 R76, R144.reuse, R16, R76 ;  /* 0x00000010904c723c */ /* 0x060ff0000004184c */
[C---:B------:R-:W-:Y:S08]  /*a030*/  HMMA.16816.F32.BF16 R80, R144.reuse, R18, R80 ;  /* 0x000000129050723c */ /* 0x040ff00000041850 */
[C---:B------:R-:W-:Y:S08]  /*a040*/  HMMA.16816.F32.BF16 R84, R144.reuse, R20, R84 ;  /* 0x000000149054723c */ /* 0x040ff00000041854 */
[C---:B------:R-:W-:Y:S08]  /*a050*/  HMMA.16816.F32.BF16 R88, R144.reuse, R22, R88 ;  /* 0x000000169058723c */ /* 0x040ff00000041858 */
[C---:B------:R-:W-:Y:S08]  /*a060*/  HMMA.16816.F32.BF16 R92, R144.reuse, R24, R92 ;  /* 0x00000018905c723c */ /* 0x040ff0000004185c */
[----:B------:R-:W-:Y:S07]  /*a070*/  HMMA.16816.F32.BF16 R96, R144, R26, R96 ;  /* 0x0000001a9060723c */ /* 0x000fee0000041860 */
[----:B------:R-:W-:Y:S01]  /*a080*/  MOV R144, R140 ;  /* 0x0000008c00907202 */ /* 0x000fe20000000f00 */
[----:B------:R-:W-:-:S05]  /*a090*/  @P0 BRA `(.L_x_1777) ;  /* 0xffffbcb000000947 */ /* 0x000fca000383ffff */
.L_x_1776:
[----:B-1----:R-:W2:Y:S02]  /*a0a0*/  LDL R0, [R1+0x8] ;  /* 0x0000080001007983 */ /* 0x002ea40000100800 */
[----:B--2---:R-:W-:-:S13]  /*a0b0*/  ISETP.GE.AND P0, PT, R0, RZ, PT ;  /* 0x000000ff0000720c */ /* 0x004fda0003f06270 */
[----:B------:R-:W-:Y:S05]  /*a0c0*/  @!P0 BRA `(.L_x_1778) ;  /* 0x000037c000008947 */ /* 0x000fea0003800000 */
[----:B------:R-:W-:Y:S02]  /*a0d0*/  MOV R143, R140 ;  /* 0x0000008c008f7202 */ /* 0x000fe40000000f00 */
[----:B------:R-:W-:Y:S02]  /*a0e0*/  MOV R142, R141 ;  /* 0x0000008d008e7202 */ /* 0x000fe40000000f00 */
.L_x_1779:
[----:B-1----:R-:W2:Y:S01]  /*a0f0*/  LDL.64 R2, [R1+0x28] ;  /* 0x0000280001027983 */ /* 0x002ea20000100a00 */
[----:B------:R-:W-:Y:S04]  /*a100*/  DEPBAR.LE SB0, 0x0 ;  /* 0x000080000000791a */ /* 0x000fe80000000000 */
[----:B------:R-:W-:Y:S01]  /*a110*/  WARPSYNC 0xffffffff ;  /* 0xffffffff00007948 */ /* 0x000fe20003800000 */
[----:B------:R-:W2:Y:S01]  /*a120*/  LDL R22, [R1+0x3c] ;  /* 0x00003c0001167983 */ /* 0x000ea20000100800 */
[----:B------:R-:W-:Y:S03]  /*a130*/  MOV R141, 0x6 ;  /* 0x00000006008d7802 */ /* 0x000fe60000000f00 */
[----:B-----5:R1:W-:Y:S04]  /*a140*/  STL [R1+0x98], R251 ;  /* 0x000098fb01007387 */ /* 0x0203e80000100800 */
[----:B------:R-:W-:Y:S08]  /*a150*/  BAR.SYNC.DEFER_BLOCKING 0x0 ;  /* 0x0000000000007b1d */ /* 0x000ff00000010000 */
[----:B------:R-:W3:Y:S08]  /*a160*/  LDSM.16.M88.4 R8, [R225] ;  /* 0x00000000e108783b */ /* 0x000ef00000000200 */
[----:B-1----:R-:W4:Y:S04]  /*a170*/  LDL.LU R251, [R1+0x8] ;  /* 0x0000080001fb7983 */ /* 0x002f280000300800 */
[----:B------:R1:W-:Y:S04]  /*a180*/  STL [R1+0x94], R250 ;  /* 0x000094fa01007387 */ /* 0x0003e80000100800 */
[----:B------:R-:W1:Y:S08]  /*a190*/  LDSM.16.M88.4 R16, [R225+0x800] ;  /* 0x00080000e110783b */ /* 0x000e700000000200 */
[----:B------:R-:W2:Y:S08]  /*a1a0*/  LDSM.16.M88.4 R24, [R225+0x1000] ;  /* 0x00100000e118783b */ /* 0x000eb00000000200 */
[----:B------:R-:W2:Y:S01]  /*a1b0*/  LDSM.16.M88.4 R32, [R225+0x1800] ;  /* 0x00180000e120783b */ /* 0x000ea20000000200 */
[C---:B---3--:R-:W-:Y:S07]  /*a1c0*/  HMMA.16816.F32.BF16 R4, R156.reuse, R8, RZ ;  /* 0x000000089c04723c */ /* 0x048fee00000418ff */
[----:B-1----:R-:W3:Y:S04]  /*a1d0*/  LDL R250, [R1+0x4] ;  /* 0x0000040001fa7983 */ /* 0x002ee80000100800 */
[----:B------:R-:W1:Y:S01]  /*a1e0*/  LDSM.16.M88.4 R40, [R225+0x2000] ;  /* 0x00200000e128783b */ /* 0x000e620000000200 */
[C---:B------:R-:W-:Y:S07]  /*a1f0*/  HMMA.16816.F32.BF16 R8, R156.reuse, R10, RZ ;  /* 0x0000000a9c08723c */ /* 0x040fee00000418ff */
        /* <DEDUP_REMOVED lines=8> */
[----:B------:R-:W1:Y:S01]  /*a280*/  LDSM.16.M88.4 R220, [R244] ;  /* 0x00000000f4dc783b */ /* 0x000e620000000200 */
[----:B--2---:R-:W-:Y:S02]  /*a290*/  MOV R3, R22 ;  /* 0x0000001600037202 */ /* 0x004fe40000000f00 */
[----:B----4-:R-:W-:Y:S01]  /*a2a0*/  SHF.R.S32.HI R0, RZ, 0x1f, R251 ;  /* 0x0000001fff007819 */ /* 0x010fe200000114fb */
[C---:B------:R-:W-:Y:S04]  /*a2b0*/  IMAD.WIDE.U32 R20, R251.reuse, c[0x0][0x208], RZ ;  /* 0x00008200fb147a25 */ /* 0x040fe800078e00ff */
        /* <DEDUP_REMOVED lines=29> */
[----:B--2---:R-:W-:Y:S04]  /*a490*/  IADD3 R2, P1, R2, R140, RZ ;  /* 0x0000008c02027210 */ /* 0x004fe80007f3e0ff */
[----:B------:R-:W-:Y:S02]  /*a4a0*/  IADD3.X R3, R3, R0, RZ, P1, !PT ;  /* 0x0000000003037210 */ /* 0x000fe40000ffe4ff */
[----:B------:R-:W-:Y:S01]  /*a4b0*/  IADD3 R140, P0, R140, R2, RZ ;  /* 0x000000028c8c7210 */ /* 0x000fe20007f1e0ff */
[C---:B-1----:R-:W-:Y:S02]  /*a4c0*/  HMMA.16816.F32.BF16 R36, R156.reuse, R40, RZ ;  /* 0x000000289c24723c */ /* 0x042fe400000418ff */
        /* <DEDUP_REMOVED lines=30> */
[----:B------:R-:W-:Y:S07]  /*a6b0*/  LDSM.16.M88.4 R220, [R241] ;  /* 0x00000000f1dc783b */ /* 0x000fee0000000200 */
        /* <DEDUP_REMOVED lines=36> */
[C---:B-1----:R-:W-:Y:S08]  /*a900*/  HMMA.16816.F32.BF16 R4, R176.reuse, R208, R4 ;  /* 0x000000d0b004723c */ /* 0x042ff00000041804 */
[C---:B------:R-:W-:Y:S01]  /*a910*/  HMMA.16816.F32.BF16 R8, R176.reuse, R210, R8 ;  /* 0x000000d2b008723c */ /* 0x040fe20000041808 */
[----:B------:R-:W1:Y:S07]  /*a920*/  LDSM.16.M88.4 R208, [R225+0x5800] ;  /* 0x00580000e1d0783b */ /* 0x000e6e0000000200 */
[C---:B------:R-:W-:Y:S08]  /*a930*/  HMMA.16816.F32.BF16 R12, R176.reuse, R212, R12 ;  /* 0x000000d4b00c723c */ /* 0x040ff0000004180c */
[C---:B------:R-:W-:Y:S01]  /*a940*/  HMMA.16816.F32.BF16 R16, R176.reuse, R214, R16 ;  /* 0x000000d6b010723c */ /* 0x040fe20000041810 */
[----:B------:R-:W1:Y:S07]  /*a950*/  LDSM.16.M88.4 R212, [R243] ;  /* 0x00000000f3d4783b */ /* 0x000e6e0000000200 */
[C---:B--2---:R-:W-:Y:S08]  /*a960*/  HMMA.16816.F32.BF16 R20, R176.reuse, R216, R20 ;  /* 0x000000d8b014723c */ /* 0x044ff00000041814 */
[C---:B------:R-:W-:Y:S01]  /*a970*/  HMMA.16816.F32.BF16 R24, R176.reuse, R218, R24 ;  /* 0x000000dab018723c */ /* 0x040fe20000041818 */
[----:B------:R-:W2:Y:S07]  /*a980*/  LDSM.16.M88.4 R216, [R242] ;  /* 0x00000000f2d8783b */ /* 0x000eae0000000200 */
[C---:B---3--:R-:W-:Y:S08]  /*a990*/  HMMA.16816.F32.BF16 R28, R176.reuse, R144, R28 ;  /* 0x00000090b01c723c */ /* 0x048ff0000004181c */
[C---:B------:R-:W-:Y:S01]  /*a9a0*/  HMMA.16816.F32.BF16 R32, R176.reuse, R146, R32 ;  /* 0x00000092b020723c */ /* 0x040fe20000041820 */
[----:B------:R-:W3:Y:S07]  /*a9b0*/  LDSM.16.M88.4 R144, [R240] ;  /* 0x00000000f090783b */ /* 0x000eee0000000200 */
[C---:B----4-:R-:W-:Y:S08]  /*a9c0*/  HMMA.16816.F32.BF16 R36, R176.reuse, R164, R36 ;  /* 0x000000a4b024723c */ /* 0x050ff00000041824 */
[C---:B------:R-:W-:Y:S01]  /*a9d0*/  HMMA.16816.F32.BF16 R40, R176.reuse, R166, R40 ;  /* 0x000000a6b028723c */ /* 0x040fe20000041828 */
[----:B------:R-:W4:Y:S07]  /*a9e0*/  LDSM.16.M88.4 R164, [R239] ;  /* 0x00000000efa4783b */ /* 0x000f2e0000000200 */
[C---:B-1----:R-:W-:Y:S08]  /*a9f0*/  HMMA.16816.F32.BF16 R44, R176.reuse, R208, R44 ;  /* 0x000000d0b02c723c */ /* 0x042ff0000004182c */
[----:B------:R-:W-:Y:S01]  /*aa00*/  HMMA.16816.F32.BF16 R48, R176, R210, R48 ;  /* 0x000000d2b030723c */ /* 0x000fe20000041830 */
[----:B------:R-:W1:Y:S07]  /*aa10*/  LDSM.16.M88.4 R208, [R238] ;  /* 0x00000000eed0783b */ /* 0x000e6e0000000200 */
[C---:B------:R-:W-:Y:S08]  /*aa20*/  HMMA.16816.F32.BF16 R4, R180.reuse, R212, R4 ;  /* 0x000000d4b404723c */ /* 0x040ff00000041804 */
[C---:B------:R-:W-:Y:S01]  /*aa30*/  HMMA.16816.F32.BF16 R8, R180.reuse, R214, R8 ;  /* 0x000000d6b408723c */ /* 0x040fe20000041808 */
[----:B------:R-:W1:Y:S07]  /*aa40*/  LDSM.16.M88.4 R212, [R229+0x3000] ;  /* 0x00300000e5d4783b */ /* 0x000e6e0000000200 */
        /* <DEDUP_REMOVED lines=12> */
[C---:B-1----:R-:W-:Y:S08]  /*ab10*/  HMMA.16816.F32.BF16 R44, R180.reuse, R208, R44 ;  /* 0x000000d0b42c723c */ /* 0x042ff0000004182c */
[----:B------:R-:W-:Y:S01]  /*ab20*/  HMMA.16816.F32.BF16 R48, R180, R210, R48 ;  /* 0x000000d2b430723c */ /* 0x000fe20000041830 */
        /* <DEDUP_REMOVED lines=18> */
[----:B------:R-:W-:Y:S07]  /*ac50*/  LDSM.16.M88.4 R220, [R225+0x6000] ;  /* 0x00600000e1dc783b */ /* 0x000fee0000000200 */
        /* <DEDUP_REMOVED lines=18> */
[C---:B------:R-:W-:Y:S08]  /*ad80*/  HMMA.16816.F32.BF16 R4, R192.reuse, R220, R4 ;  /* 0x000000dcc004723c */ /* 0x040ff00000041804 */
[C---:B------:R-:W-:Y:S01]  /*ad90*/  HMMA.16816.F32.BF16 R8, R192.reuse, R222, R8 ;  /* 0x000000dec008723c */ /* 0x040fe20000041808 */
[----:B------:R-:W-:Y:S07]  /*ada0*/  LDSM.16.M88.4 R220, [R235] ;  /* 0x00000000ebdc783b */ /* 0x000fee0000000200 */
        /* <DEDUP_REMOVED lines=10> */
[C---:B------:R-:W-:Y:S01]  /*ae50*/  HMMA.16816.F32.BF16 R40, R192.reuse, R210, R40 ;  /* 0x000000d2c028723c */ /* 0x040fe20000041828 */
[----:B------:R-:W1:Y:S07]  /*ae60*/  LDSM.16.M88.4 R208, [R233] ;  /* 0x00000000e9d0783b */ /* 0x000e6e0000000200 */
[C---:B------:R-:W-:Y:S08]  /*ae70*/  HMMA.16816.F32.BF16 R44, R192.reuse, R212, R44 ;  /* 0x000000d4c02c723c */ /* 0x040ff0000004182c */
[----:B------:R-:W-:Y:S01]  /*ae80*/  HMMA.16816.F32.BF16 R48, R192, R214, R48 ;  /* 0x000000d6c030723c */ /* 0x000fe20000041830 */
[----:B------:R-:W1:Y:S07]  /*ae90*/  LDSM.16.M88.4 R212, [R232] ;  /* 0x00000000e8d4783b */ /* 0x000e6e0000000200 */
[C---:B--2---:R-:W-:Y:S08]  /*aea0*/  HMMA.16816.F32.BF16 R4, R196.reuse, R216, R4 ;  /* 0x000000d8c404723c */ /* 0x044ff00000041804 */
[C---:B------:R-:W-:Y:S01]  /*aeb0*/  HMMA.16816.F32.BF16 R8, R196.reuse, R218, R8 ;  /* 0x000000dac408723c */ /* 0x040fe20000041808 */
[----:B------:R-:W-:Y:S07]  /*aec0*/  LDSM.16.M88.4 R216, [R229+0x6800] ;  /* 0x00680000e5d8783b */ /* 0x000fee0000000200 */
[C---:B---3--:R-:W-:Y:S08]  /*aed0*/  HMMA.16816.F32.BF16 R12, R196.reuse, R144, R12 ;  /* 0x00000090c40c723c */ /* 0x048ff0000004180c */
        /* <DEDUP_REMOVED lines=8> */
[C---:B-1----:R-:W-:Y:S08]  /*af60*/  HMMA.16816.F32.BF16 R36, R196.reuse, R208, R36 ;  /* 0x000000d0c424723c */ /* 0x042ff00000041824 */
[C---:B------:R-:W-:Y:S01]  /*af70*/  HMMA.16816.F32.BF16 R40, R196.reuse, R210, R40 ;  /* 0x000000d2c428723c */ /* 0x040fe20000041828 */
[----:B------:R-:W1:Y:S07]  /*af80*/  LDSM.16.M88.4 R208, [R229+0x7800] ;  /* 0x00780000e5d0783b */ /* 0x000e6e0000000200 */
[C---:B------:R-:W-:Y:S08]  /*af90*/  HMMA.16816.F32.BF16 R44, R196.reuse, R212, R44 ;  /* 0x000000d4c42c723c */ /* 0x040ff0000004182c */
        /* <DEDUP_REMOVED lines=13> */
[----:B------:R-:W-:Y:S07]  /*b070*/  LDSM.16.M88.4 R208, [R226+0x8000] ;  /* 0x00800000e2d0783b */ /* 0x000fee0000000200 */
[C---:B----4-:R-:W-:Y:S01]  /*b080*/  HMMA.16816.F32.BF16 R36, R200.reuse, R212, R36 ;  /* 0x000000d4c824723c */ /* 0x050fe20000041824 */
[----:B------:R-:W4:Y:S07]  /*b090*/  LDL R213, [R1+0x38] ;  /* 0x0000380001d57983 */ /* 0x000f2e0000100800 */
[C---:B------:R-:W-:Y:S08]  /*b0a0*/  HMMA.16816.F32.BF16 R40, R200.reuse, R214, R40 ;  /* 0x000000d6c828723c */ /* 0x040ff00000041828 */
[C---:B--2---:R-:W-:Y:S08]  /*b0b0*/  HMMA.16816.F32.BF16 R44, R200.reuse, R144, R44 ;  /* 0x00000090c82c723c */ /* 0x044ff0000004182c */
[----:B------:R-:W-:Y:S01]  /*b0c0*/  HMMA.16816.F32.BF16 R48, R200, R146, R48 ;  /* 0x00000092c830723c */ /* 0x000fe20000041830 */
[----:B------:R-:W1:Y:S07]  /*b0d0*/  LDSM.16.M88.4 R144, [R226+0x7800] ;  /* 0x00780000e290783b */ /* 0x000e6e0000000200 */
[C---:B------:R-:W-:Y:S01]  /*b0e0*/  HMMA.16816.F32.BF16 R4, R204.reuse, R220, R4 ;  /* 0x000000dccc04723c */ /* 0x040fe20000041804 */
[----:B------:R-:W2:Y:S06]  /*b0f0*/  LDL.64 R220, [R1+0x20] ;  /* 0x0000200001dc7983 */ /* 0x000eac0000100a00 */
[----:B------:R-:W-:Y:S01]  /*b100*/  STL [R1+0x8], R251 ;  /* 0x000008fb01007387 */ /* 0x000fe20000100800 */
[C---:B------:R-:W-:Y:S08]  /*b110*/  HMMA.16816.F32.BF16 R8, R204.reuse, R222, R8 ;  /* 0x000000decc08723c */ /* 0x040ff00000041808 */
[C---:B------:R-:W-:Y:S08]  /*b120*/  HMMA.16816.F32.BF16 R12, R204.reuse, R216, R12 ;  /* 0x000000d8cc0c723c */ /* 0x040ff0000004180c */
[C---:B------:R-:W-:Y:S04]  /*b130*/  HMMA.16816.F32.BF16 R16, R204.reuse, R218, R16 ;  /* 0x000000dacc10723c */ /* 0x040fe80000041810 */
[----:B------:R-:W-:Y:S02]  /*b140*/  FMNMX.FTZ R0, R4, R142, !PT ;  /* 0x0000008e04007209 */ /* 0x000fe40007810000 */
[----:B------:R-:W-:Y:S02]  /*b150*/  FMNMX.FTZ R2, R6, R143, !PT ;  /* 0x0000008f06027209 */ /* 0x000fe40007810000 */
[C---:B---3--:R-:W-:Y:S04]  /*b160*/  HMMA.16816.F32.BF16 R20, R204.reuse, R164, R20 ;  /* 0x000000a4cc14723c */ /* 0x048fe80000041814 */
[----:B------:R-:W-:Y:S02]  /*b170*/  FMNMX.FTZ R0, R5, R0, !PT ;  /* 0x0000000005007209 */ /* 0x000fe40007810000 */
[----:B------:R-:W-:Y:S02]  /*b180*/  FMNMX.FTZ R2, R7, R2, !PT ;  /* 0x0000000207027209 */ /* 0x000fe40007810000 */
[C---:B------:R-:W-:Y:S01]  /*b190*/  HMMA.16816.F32.BF16 R24, R204.reuse, R166, R24 ;  /* 0x000000a6cc18723c */ /* 0x040fe20000041818 */
[----:B------:R-:W3:Y:S01]  /*b1a0*/  LDSM.16.M88.4 R164, [R226+0x8800] ;  /* 0x00880000e2a4783b */ /* 0x000ee20000000200 */
[----:B------:R-:W-:Y:S04]  /*b1b0*/  DEPBAR.LE SB0, 0x0 ;  /* 0x000080000000791a */ /* 0x000fe80000000000 */
[----:B------:R-:W-:Y:S02]  /*b1c0*/  FMNMX.FTZ R0, R8, R0, !PT ;  /* 0x0000000008007209 */ /* 0x000fe40007810000 */
[C---:B-1----:R-:W-:Y:S01]  /*b1d0*/  HMMA.16816.F32.BF16 R28, R204.reuse, R144, R28 ;  /* 0x00000090cc1c723c */ /* 0x042fe2000004181c */
[----:B------:R-:W-:Y:S04]  /*b1e0*/  BAR.SYNC.DEFER_BLOCKING 0x0 ;  /* 0x0000000000007b1d */ /* 0x000fe80000010000 */
[----:B------:R-:W-:Y:S02]  /*b1f0*/  FMNMX.FTZ R0, R9, R0, !PT ;  /* 0x0000000009007209 */ /* 0x000fe40007810000 */
[----:B------:R-:W-:Y:S01]  /*b200*/  FMNMX.FTZ R2, R10, R2, !PT ;  /* 0x000000020a027209 */ /* 0x000fe20007810000 */
[C---:B------:R-:W-:Y:S04]  /*b210*/  HMMA.16816.F32.BF16 R32, R204.reuse, R146, R32 ;  /* 0x00000092cc20723c */ /* 0x040fe80000041820 */
[----:B------:R-:W-:Y:S01]  /*b220*/  FMNMX.FTZ R0, R12, R0, !PT ;  /* 0x000000000c007209 */ /* 0x000fe20007810000 */
[----:B------:R-:W-:Y:S01]  /*b230*/  @P0 IMAD.WIDE.U32 R144, R251, c[0x0][0x1e0], RZ ;  /* 0x00007800fb900a25 */ /* 0x000fe200078e00ff */
[----:B------:R-:W-:Y:S02]  /*b240*/  FMNMX.FTZ R2, R11, R2, !PT ;  /* 0x000000020b027209 */ /* 0x000fe40007810000 */
[C---:B------:R-:W-:Y:S04]  /*b250*/  HMMA.16816.F32.BF16 R36, R204.reuse, R208, R36 ;  /* 0x000000d0cc24723c */ /* 0x040fe80000041824 */
[----:B------:R-:W-:Y:S02]  /*b260*/  FMNMX.FTZ R0, R13, R0, !PT ;  /* 0x000000000d007209 */ /* 0x000fe40007810000 */
[----:B------:R-:W-:Y:S02]  /*b270*/  FMNMX.FTZ R2, R14, R2, !PT ;  /* 0x000000020e027209 */ /* 0x000fe40007810000 */
[C---:B------:R-:W-:Y:S04]  /*b280*/  HMMA.16816.F32.BF16 R40, R204.reuse, R210, R40 ;  /* 0x000000d2cc28723c */ /* 0x040fe80000041828 */
[----:B------:R-:W-:Y:S02]  /*b290*/  FMNMX.FTZ R0, R16, R0, !PT ;  /* 0x0000000010007209 */ /* 0x000fe40007810000 */
[----:B------:R-:W-:Y:S02]  /*b2a0*/  FMNMX.FTZ R2, R15, R2, !PT ;  /* 0x000000020f027209 */ /* 0x000fe40007810000 */
[----:B------:R-:W-:Y:S01]  /*b2b0*/  FMNMX.FTZ R0, R17, R0, !PT ;  /* 0x0000000011007209 */ /* 0x000fe20007810000 */
[C---:B---3--:R-:W-:Y:S03]  /*b2c0*/  HMMA.16816.F32.BF16 R44, R204.reuse, R164, R44 ;  /* 0x000000a4cc2c723c */ /* 0x048fe6000004182c */
[----:B------:R-:W-:Y:S02]  /*b2d0*/  FMNMX.FTZ R0, R20, R0, !PT ;  /* 0x0000000014007209 */ /* 0x000fe40007810000 */
[----:B------:R-:W-:Y:S02]  /*b2e0*/  FMNMX.FTZ R2, R18, R2, !PT ;  /* 0x0000000212027209 */ /* 0x000fe40007810000 */
[----:B------:R-:W-:Y:S01]  /*b2f0*/  FMNMX.FTZ R0, R21, R0, !PT ;  /* 0x0000000015007209 */ /* 0x000fe20007810000 */
        /* <DEDUP_REMOVED lines=29> */
[----:B------:R-:W-:Y:S04]  /*b4d0*/  FMNMX.FTZ R2, R46, R2, !PT ;  /* 0x000000022e027209 */ /* 0x000fe80007810000 */
[----:B------:R-:W-:Y:S04]  /*b4e0*/  FMNMX.FTZ R0, R47, R2, !PT ;  /* 0x000000022f007209 */ /* 0x000fe80007810000 */
[----:B------:R-:W-:Y:S04]  /*b4f0*/  FMNMX.FTZ R0, R50, R0, !PT ;  /* 0x0000000032007209 */ /* 0x000fe80007810000 */
[----:B------:R-:W-:Y:S05]  /*b500*/  FMNMX.FTZ R0, R51, R0, !PT ;  /* 0x0000000033007209 */ /* 0x000fea0007810000 */
[----:B------:R-:W3:Y:S01]  /*b510*/  SHFL.BFLY PT, R2, R0, 0x2, 0x1f ;  /* 0x0c401f0000027f89 */ /* 0x000ee200000e0000 */
[----:B-1----:R-:W-:Y:S07]  /*b520*/  FMNMX.FTZ R141, R141, R3, !PT ;  /* 0x000000038d8d7209 */ /* 0x002fee0007810000 */
[----:B------:R-:W1:Y:S01]  /*b530*/  SHFL.BFLY PT, R140, R141, 0x1, 0x1f ;  /* 0x0c201f008d8c7f89 */ /* 0x000e6200000e0000 */
[----:B---3--:R-:W-:Y:S07]  /*b540*/  FMNMX.FTZ R0, R0, R2, !PT ;  /* 0x0000000200007209 */ /* 0x008fee0007810000 */
[----:B------:R-:W3:Y:S01]  /*b550*/  SHFL.BFLY PT, R3, R0, 0x1, 0x1f ;  /* 0x0c201f0000037f89 */ /* 0x000ee200000e0000 */
[----:B-1----:R-:W-:Y:S05]  /*b560*/  FMNMX.FTZ R141, R141, R140, !PT ;  /* 0x0000008c8d8d7209 */ /* 0x002fea0007810000 */
[C---:B------:R-:W-:Y:S02]  /*b570*/  FMUL.FTZ R212, R141.reuse, c[0x0][0x2d0] ;  /* 0x0000b4008dd47a20 */ /* 0x040fe40000410000 */
[----:B------:R-:W-:Y:S02]  /*b580*/  FADD.FTZ R2, -R141, R142 ;  /* 0x0000008e8d027221 */ /* 0x000fe40000010100 */
[--C-:B------:R-:W-:Y:S02]  /*b590*/  FFMA.FTZ R5, R5, c[0x0][0x2d0], -R212.reuse ;  /* 0x0000b40005057a23 */ /* 0x100fe400000108d4 */
[--C-:B------:R-:W-:Y:S02]  /*b5a0*/  FFMA.FTZ R4, R4, c[0x0][0x2d0], -R212.reuse ;  /* 0x0000b40004047a23 */ /* 0x100fe400000108d4 */
[----:B------:R1:W-:Y:S01]  /*b5b0*/  MUFU.EX2 R219, R5 ;  /* 0x0000000500db7308 */ /* 0x0003e20000000800 */
[--C-:B------:R-:W-:Y:S02]  /*b5c0*/  FFMA.FTZ R9, R9, c[0x0][0x2d0], -R212.reuse ;  /* 0x0000b40009097a23 */ /* 0x100fe400000108d4 */
[--C-:B------:R-:W-:Y:S01]  /*b5d0*/  FFMA.FTZ R12, R12, c[0x0][0x2d0], -R212.reuse ;  /* 0x0000b4000c0c7a23 */ /* 0x100fe200000108d4 */
[----:B---3--:R-:W-:Y:S01]  /*b5e0*/  FMNMX.FTZ R140, R0, R3, !PT ;  /* 0x00000003008c7209 */ /* 0x008fe20007810000 */
[----:B------:R-:W-:Y:S01]  /*b5f0*/  FMUL.FTZ R0, R2, c[0x0][0x2d0] ;  /* 0x0000b40002007a20 */ /* 0x000fe20000410000 */
[----:B------:R-:W-:Y:S01]  /*b600*/  @P0 SHF.R.S32.HI R3, RZ, 0x1f, R251 ;  /* 0x0000001fff030819 */ /* 0x000fe200000114fb */
[--C-:B------:R-:W-:Y:S03]  /*b610*/  FFMA.FTZ R13, R13, c[0x0][0x2d0], -R212.reuse ;  /* 0x0000b4000d0d7a23 */ /* 0x100fe600000108d4 */
[----:B------:R3:W3:Y:S01]  /*b620*/  MUFU.EX2 R2, R0 ;  /* 0x0000000000027308 */ /* 0x0006e20000000800 */
[--C-:B------:R-:W-:Y:S02]  /*b630*/  FFMA.FTZ R16, R16, c[0x0][0x2d0], -R212.reuse ;  /* 0x0000b40010107a23 */ /* 0x100fe400000108d4 */
[----:B------:R-:W-:Y:S02]  /*b640*/  @P0 IMAD R3, R3, c[0x0][0x1e0], RZ ;  /* 0x0000780003030a24 */ /* 0x000fe400078e02ff */
[--C-:B------:R-:W-:Y:S02]  /*b650*/  FFMA.FTZ R17, R17, c[0x0][0x2d0], -R212.reuse ;  /* 0x0000b40011117a23 */ /* 0x100fe400000108d4 */
[----:B------:R-:W-:Y:S02]  /*b660*/  @P0 IMAD R3, R251, c[0x0][0x1e4], R3 ;  /* 0x00007900fb030a24 */ /* 0x000fe400078e0203 */
[----:B------:R2:W5:Y:S01]  /*b670*/  LDL.LU R251, [R1+0x98] ;  /* 0x0000980001fb7983 */ /* 0x0005620000300800 */
[----:B------:R-:W-:Y:S01]  /*b680*/  MUFU.EX2 R214, R4 ;  /* 0x0000000400d67308 */ /* 0x000fe20000000800 */
[--C-:B------:R-:W-:Y:S01]  /*b690*/  FFMA.FTZ R20, R20, c[0x0][0x2d0], -R212.reuse ;  /* 0x0000b40014147a23 */ /* 0x100fe200000108d4 */
[----:B------:R-:W-:Y:S01]  /*b6a0*/  @P0 IADD3 R3, R145, R3, RZ ;  /* 0x0000000391030210 */ /* 0x000fe20007ffe0ff */
[--C-:B------:R-:W-:Y:S02]  /*b6b0*/  FFMA.FTZ R21, R21, c[0x0][0x2d0], -R212.reuse ;  /* 0x0000b40015157a23 */ /* 0x100fe400000108d4 */
[--C-:B-1----:R-:W-:Y:S01]  /*b6c0*/  FFMA.FTZ R5, R8, c[0x0][0x2d0], -R212.reuse ;  /* 0x0000b40008057a23 */ /* 0x102fe200000108d4 */
[----:B------:R-:W-:Y:S01]  /*b6d0*/  @P0 MOV R8, c[0x0][0x1e0] ;  /* 0x0000780000080a02 */ /* 0x000fe20000000f00 */
[----:B------:R-:W-:Y:S02]  /*b6e0*/  @P0 IMAD R3, R3, 0x60, RZ ;  /* 0x0000006003030824 */ /* 0x000fe400078e02ff */
[--C-:B------:R-:W-:Y:S01]  /*b6f0*/  FFMA.FTZ R24, R24, c[0x0][0x2d0], -R212.reuse ;  /* 0x0000b40018187a23 */ /* 0x100fe200000108d4 */
[----:B------:R-:W-:Y:S01]  /*b700*/  MUFU.EX2 R223, R5 ;  /* 0x0000000500df7308 */ /* 0x000fe20000000800 */
[--C-:B------:R-:W-:Y:S02]  /*b710*/  FFMA.FTZ R25, R25, c[0x0][0x2d0], -R212.reuse ;  /* 0x0000b40019197a23 */ /* 0x100fe400000108d4 */
[----:B------:R-:W-:Y:S02]  /*b720*/  FFMA.FTZ R28, R28, c[0x0][0x2d0], -R212 ;  /* 0x0000b4001c1c7a23 */ /* 0x000fe400000108d4 */
[----:B---3--:R-:W-:Y:S02]  /*b730*/  FADD.FTZ R0, -R140, R143 ;  /* 0x0000008f8c007221 */ /* 0x008fe40000010100 */
[----:B------:R-:W-:Y:S02]  /*b740*/  FMUL.FTZ R100, R2, R100 ;  /* 0x0000006402647220 */ /* 0x000fe40000410000 */
[----:B------:R-:W-:Y:S01]  /*b750*/  FMUL.FTZ R0, R0, c[0x0][0x2d0] ;  /* 0x0000b40000007a20 */ /* 0x000fe20000410000 */
[----:B------:R-:W-:Y:S01]  /*b760*/  MUFU.EX2 R222, R9 ;  /* 0x0000000900de7308 */ /* 0x000fe20000000800 */
[C---:B------:R-:W-:Y:S02]  /*b770*/  FMUL.FTZ R101, R2.reuse, R101 ;  /* 0x0000006502657220 */ /* 0x040fe40000410000 */
[C---:B------:R-:W-:Y:S02]  /*b780*/  FMUL.FTZ R104, R2.reuse, R104 ;  /* 0x0000006802687220 */ /* 0x040fe40000410000 */
[C---:B------:R-:W-:Y:S02]  /*b790*/  FMUL.FTZ R105, R2.reuse, R105 ;  /* 0x0000006902697220 */ /* 0x040fe40000410000 */
[C---:B------:R-:W-:Y:S02]  /*b7a0*/  FMUL.FTZ R108, R2.reuse, R108 ;  /* 0x0000006c026c7220 */ /* 0x040fe40000410000 */
[C---:B------:R-:W-:Y:S01]  /*b7b0*/  FMUL.FTZ R109, R2.reuse, R109 ;  /* 0x0000006d026d7220 */ /* 0x040fe20000410000 */
[----:B------:R-:W1:Y:S01]  /*b7c0*/  MUFU.EX2 R0, R0 ;  /* 0x0000000000007308 */ /* 0x000e620000000800 */
[C---:B------:R-:W-:Y:S01]  /*b7d0*/  FMUL.FTZ R112, R2.reuse, R112 ;  /* 0x0000007002707220 */ /* 0x040fe20000410000 */
[----:B----4-:R-:W-:Y:S01]  /*b7e0*/  @P0 MOV R143, R213 ;  /* 0x000000d5008f0202 */ /* 0x010fe20000000f00 */
[C---:B------:R-:W-:Y:S01]  /*b7f0*/  FMUL.FTZ R113, R2.reuse, R113 ;  /* 0x0000007102717220 */ /* 0x040fe20000410000 */
[----:B------:R-:W-:Y:S01]  /*b800*/  MOV R213, 0x6 ;  /* 0x0000000600d57802 */ /* 0x000fe20000000f00 */
[C---:B------:R-:W-:Y:S02]  /*b810*/  FMUL.FTZ R116, R2.reuse, R116 ;  /* 0x0000007402747220 */ /* 0x040fe40000410000 */
[----:B------:R-:W-:Y:S01]  /*b820*/  FMUL.FTZ R117, R2, R117 ;  /* 0x0000007502757220 */ /* 0x000fe20000410000 */
[----:B------:R-:W-:Y:S01]  /*b830*/  @P0 SHF.L.U64.HI R146, R8, R213, c[0x0][0x1e4] ;  /* 0x0000790008920619 */ /* 0x000fe200000102d5 */
[C---:B------:R-:W-:Y:S02]  /*b840*/  FMUL.FTZ R120, R2.reuse, R120 ;  /* 0x0000007802787220 */ /* 0x040fe40000410000 */
[C---:B------:R-:W-:Y:S02]  /*b850*/  FMUL.FTZ R121, R2.reuse, R121 ;  /* 0x0000007902797220 */ /* 0x040fe40000410000 */
[C---:B------:R-:W-:Y:S02]  /*b860*/  FMUL.FTZ R124, R2.reuse, R124 ;  /* 0x0000007c027c7220 */ /* 0x040fe40000410000 */
[C---:B------:R-:W-:Y:S02]  /*b870*/  FMUL.FTZ R125, R2.reuse, R125 ;  /* 0x0000007d027d7220 */ /* 0x040fe40000410000 */
[C---:B------:R-:W-:Y:S02]  /*b880*/  FMUL.FTZ R128, R2.reuse, R128 ;  /* 0x0000008002807220 */ /* 0x040fe40000410000 */
[C---:B------:R-:W-:Y:S02]  /*b890*/  FMUL.FTZ R129, R2.reuse, R129 ;  /* 0x0000008102817220 */ /* 0x040fe40000410000 */
[----:B------:R-:W-:Y:S02]  /*b8a0*/  FMUL.FTZ R132, R2, R132 ;  /* 0x0000008402847220 */ /* 0x000fe40000410000 */
[C---:B-1----:R-:W-:Y:S02]  /*b8b0*/  FMUL.FTZ R102, R0.reuse, R102 ;  /* 0x0000006600667220 */ /* 0x042fe40000410000 */
[C---:B------:R-:W-:Y:S02]  /*b8c0*/  FMUL.FTZ R103, R0.reuse, R103 ;  /* 0x0000006700677220 */ /* 0x040fe40000410000 */
[C---:B------:R-:W-:Y:S02]  /*b8d0*/  FMUL.FTZ R106, R0.reuse, R106 ;  /* 0x0000006a006a7220 */ /* 0x040fe40000410000 */
[C---:B------:R-:W-:Y:S02]  /*b8e0*/  FMUL.FTZ R107, R0.reuse, R107 ;  /* 0x0000006b006b7220 */ /* 0x040fe40000410000 */
[C---:B------:R-:W-:Y:S02]  /*b8f0*/  FMUL.FTZ R110, R0.reuse, R110 ;  /* 0x0000006e006e7220 */ /* 0x040fe40000410000 */
[C---:B------:R-:W-:Y:S01]  /*b900*/  FMUL.FTZ R111, R0.reuse, R111 ;  /* 0x0000006f006f7220 */ /* 0x040fe20000410000 */
[----:B--2---:R-:W-:Y:S01]  /*b910*/  @P0 MOV R142, R220 ;  /* 0x000000dc008e0202 */ /* 0x004fe20000000f00 */
[C---:B------:R-:W-:Y:S01]  /*b920*/  FMUL.FTZ R114, R0.reuse, R114 ;  /* 0x0000007200727220 */ /* 0x040fe20000410000 */
[----:B------:R-:W-:Y:S01]  /*b930*/  MUFU.EX2 R221, R16 ;  /* 0x0000001000dd7308 */ /* 0x000fe20000000800 */
[----:B------:R-:W-:Y:S02]  /*b940*/  FMUL.FTZ R115, R0, R115 ;  /* 0x0000007300737220 */ /* 0x000fe40000410000 */
[----:B------:R-:W-:Y:S04]  /*b950*/  @P0 IMAD.WIDE.U32 R142, R144, 0x60, R142 ;  /* 0x00000060908e0825 */ /* 0x000fe800078e008e */
[C---:B------:R-:W-:Y:S01]  /*b960*/  FMUL.FTZ R118, R0.reuse, R118 ;  /* 0x0000007600767220 */ /* 0x040fe20000410000 */
[----:B------:R-:W-:Y:S01]  /*b970*/  @P0 IADD3 R4, R143, R3, RZ ;  /* 0x000000038f040210 */ /* 0x000fe20007ffe0ff */
[----:B------:R-:W-:Y:S01]  /*b980*/  FMUL.FTZ R119, R0, R119 ;  /* 0x0000007700777220 */ /* 0x000fe20000410000 */
[----:B------:R-:W-:Y:S01]  /*b990*/  @P0 SHF.L.U32 R3, R142, 0x1, RZ ;  /* 0x000000018e030819 */ /* 0x000fe200000006ff */
[----:B------:R-:W-:Y:S01]  /*b9a0*/  FMUL.FTZ R122, R0, R122 ;  /* 0x0000007a007a7220 */ /* 0x000fe20000410000 */
[----:B------:R-:W-:Y:S01]  /*b9b0*/  @P0 SHF.L.U64.HI R142, R142, 0x1, R4 ;  /* 0x000000018e8e0819 */ /* 0x000fe20000010204 */
[C---:B------:R-:W-:Y:S01]  /*b9c0*/  FMUL.FTZ R123, R0.reuse, R123 ;  /* 0x0000007b007b7220 */ /* 0x040fe20000410000 */
[C---:B------:R-:W-:Y:S01]  /*b9d0*/  @P0 IADD3 R4, P6, R3.reuse, c[0x0][0x1c8], RZ ;  /* 0x0000720003040a10 */ /* 0x040fe20007fde0ff */
[C---:B------:R-:W-:Y:S01]  /*b9e0*/  FMUL.FTZ R126, R0.reuse, R126 ;  /* 0x0000007e007e7220 */ /* 0x040fe20000410000 */
[C---:B------:R-:W-:Y:S01]  /*b9f0*/  @P0 IADD3 R144, P5, R3.reuse, 0x80, RZ ;  /* 0x0000008003900810 */ /* 0x040fe20007fbe0ff */
[----:B------:R-:W-:Y:S01]  /*ba00*/  FMUL.FTZ R127, R0, R127 ;  /* 0x0000007f007f7220 */ /* 0x000fe20000410000 */
[----:B------:R-:W-:Y:S01]  /*ba10*/  @P0 IADD3.X R5, R142, c[0x0][0x1cc], RZ, P6, !PT ;  /* 0x000073008e050a10 */ /* 0x000fe200037fe4ff */
[----:B------:R-:W-:Y:S01]  /*ba20*/  FMUL.FTZ R130, R0, R130 ;  /* 0x0000008200827220 */ /* 0x000fe20000410000 */
[----:B------:R-:W-:Y:S01]  /*ba30*/  @P0 IADD3 R144, P1, R144, c[0x0][0x1c8], RZ ;  /* 0x0000720090900a10 */ /* 0x000fe20007f3e0ff */
[----:B------:R-:W-:Y:S01]  /*ba40*/  FMUL.FTZ R131, R0, R131 ;  /* 0x0000008300837220 */ /* 0x000fe20000410000 */
[----:B------:R-:W-:Y:S01]  /*ba50*/  @P0 IADD3 R3, P6, R3, 0x100, RZ ;  /* 0x0000010003030810 */ /* 0x000fe20007fde0ff */
[----:B------:R1:W-:Y:S01]  /*ba60*/  @P0 LDGSTS.E.BYPASS.LTC128B.128 [R250+0xc100], [R4.64], !P4 ;  /* 0x0c10000004fa0fae */ /* 0x0003e2000e101d46 */
[--C-:B------:R-:W-:Y:S01]  /*ba70*/  @P0 IADD3.X R145, RZ, c[0x0][0x1cc], R142.reuse, P1, P5 ;  /* 0x00007300ff910a10 */ /* 0x100fe20000fea48e */
[----:B------:R-:W-:Y:S01]  /*ba80*/  FMUL.FTZ R133, R2, R133 ;  /* 0x0000008502857220 */ /* 0x000fe20000410000 */
[----:B------:R-:W-:Y:S01]  /*ba90*/  @P0 SHF.L.U32 R143, R8, 0x6, RZ ;  /* 0x00000006088f0819 */ /* 0x000fe200000006ff */
[----:B------:R-:W-:Y:S01]  /*baa0*/  FMUL.FTZ R134, R0, R134 ;  /* 0x0000008600867220 */ /* 0x000fe20000410000 */
[----:B------:R-:W-:Y:S01]  /*bab0*/  @P0 IADD3 R8, P5, R3, c[0x0][0x1c8], RZ ;  /* 0x0000720003080a10 */ /* 0x000fe20007fbe0ff */
[----:B------:R-:W-:Y:S01]  /*bac0*/  FMUL.FTZ R3, R140, c[0x0][0x2d0] ;  /* 0x0000b4008c037a20 */ /* 0x000fe20000410000 */
[----:B------:R-:W-:Y:S01]  /*bad0*/  MUFU.EX2 R220, R17 ;  /* 0x0000001100dc7308 */ /* 0x000fe20000000800 */
[----:B------:R2:W-:Y:S01]  /*bae0*/  @P0 LDGSTS.E.BYPASS.LTC128B.128 [R250+0xf100], [R144.64], !P3 ;  /* 0x0f10000090fa0fae */ /* 0x0005e2000d901d46 */
[----:B------:R-:W-:Y:S01]  /*baf0*/  @P0 IADD3.X R9, RZ, c[0x0][0x1cc], R142, P5, P6 ;  /* 0x00007300ff090a10 */ /* 0x000fe20002fec48e */
[--C-:B------:R-:W-:Y:S02]  /*bb00*/  FFMA.FTZ R6, R6, c[0x0][0x2d0], -R3.reuse ;  /* 0x0000b40006067a23 */ /* 0x100fe40000010803 */
[--C-:B------:R-:W-:Y:S02]  /*bb10*/  FFMA.FTZ R142, R7, c[0x0][0x2d0], -R3.reuse ;  /* 0x0000b400078e7a23 */ /* 0x100fe40000010803 */
[--C-:B------:R-:W-:Y:S02]  /*bb20*/  FFMA.FTZ R10, R10, c[0x0][0x2d0], -R3.reuse ;  /* 0x0000b4000a0a7a23 */ /* 0x100fe40000010803 */
[----:B------:R3:W-:Y:S01]  /*bb30*/  @P0 LDGSTS.E.BYPASS.LTC128B.128 [R250+0x12100], [R8.64], !P2 ;  /* 0x1210000008fa0fae */ /* 0x0007e2000d101d46 */
[----:B------:R4:W-:Y:S01]  /*bb40*/  MUFU.EX2 R218, R6 ;  /* 0x0000000600da7308 */ /* 0x0009e20000000800 */
[--C-:B------:R-:W-:Y:S02]  /*bb50*/  FFMA.FTZ R11, R11, c[0x0][0x2d0], -R3.reuse ;  /* 0x0000b4000b0b7a23 */ /* 0x100fe40000010803 */
[----:B------:R-:W-:Y:S02]  /*bb60*/  FMUL.FTZ R135, R0, R135 ;  /* 0x0000008700877220 */ /* 0x000fe40000410000 */
[C---:B------:R-:W-:Y:S02]  /*bb70*/  FMUL.FTZ R136, R2.reuse, R136 ;  /* 0x0000008802887220 */ /* 0x040fe40000410000 */
[----:B------:R-:W-:Y:S02]  /*bb80*/  FMUL.FTZ R137, R2, R137 ;  /* 0x0000008902897220 */ /* 0x000fe40000410000 */
[----:B------:R-:W-:Y:S01]  /*bb90*/  FMUL.FTZ R138, R0, R138 ;  /* 0x0000008a008a7220 */ /* 0x000fe20000410000 */
[----:B-1----:R-:W-:Y:S01]  /*bba0*/  @P0 IADD3 R4, P1, R4, R143, RZ ;  /* 0x0000008f04040210 */ /* 0x002fe20007f3e0ff */
[----:B------:R-:W1:Y:S01]  /*bbb0*/  MUFU.EX2 R217, R142 ;  /* 0x0000008e00d97308 */ /* 0x000e620000000800 */
[----:B------:R-:W-:Y:S02]  /*bbc0*/  FMUL.FTZ R139, R0, R139 ;  /* 0x0000008b008b7220 */ /* 0x000fe40000410000 */
[----:B------:R-:W-:Y:S01]  /*bbd0*/  @P0 IADD3.X R5, R5, R146, RZ, P1, !PT ;  /* 0x0000009205050210 */ /* 0x000fe20000ffe4ff */
[C---:B------:R-:W-:Y:S02]  /*bbe0*/  FMUL.FTZ R52, R2.reuse, R52 ;  /* 0x0000003402347220 */ /* 0x040fe40000410000 */
[----:B------:R-:W-:Y:S01]  /*bbf0*/  FMUL.FTZ R53, R2, R53 ;  /* 0x0000003502357220 */ /* 0x000fe20000410000 */
[----:B--2---:R-:W-:Y:S01]  /*bc00*/  F2FP.BF16.PACK_AB R144, R219, R214 ;  /* 0x000000d6db90723e */ /* 0x004fe200000010ff */
[----:B------:R2:W-:Y:S01]  /*bc10*/  @P0 LDGSTS.E.BYPASS.LTC128B.128 [R250+0xd100], [R4.64], !P4 ;  /* 0x0d10000004fa0fae */ /* 0x0005e2000e101d46 */
[C---:B------:R-:W-:Y:S01]  /*bc20*/  FMUL.FTZ R54, R0.reuse, R54 ;  /* 0x0000003600367220 */ /* 0x040fe20000410000 */
[----:B------:R2:W-:Y:S01]  /*bc30*/  MUFU.EX2 R216, R10 ;  /* 0x0000000a00d87308 */ /* 0x0005e20000000800 */
[----:B------:R-:W-:Y:S01]  /*bc40*/  FMUL.FTZ R55, R0, R55 ;  /* 0x0000003700377220 */ /* 0x000fe20000410000 */
[----:B----4-:R-:W-:Y:S01]  /*bc50*/  @P0 IADD3 R6, P5, R143, R4, RZ ;  /* 0x000000048f060210 */ /* 0x010fe20007fbe0ff */
[----:B------:R-:W-:Y:S03]  /*bc60*/  FMUL.FTZ R56, R2, R56 ;  /* 0x0000003802387220 */ /* 0x000fe60000410000 */
[----:B------:R4:W-:Y:S01]  /*bc70*/  @P0 LDGSTS.E.BYPASS.LTC128B.128 [R250+0x10100], [R4.64+0x80], !P3 ;  /* 0x1010008004fa0fae */ /* 0x0009e2000d901d46 */
[----:B------:R-:W-:Y:S01]  /*bc80*/  @P0 IADD3.X R7, R146, R5, RZ, P5, !PT ;  /* 0x0000000592070210 */ /* 0x000fe20002ffe4ff */
[----:B---3--:R-:W-:Y:S01]  /*bc90*/  FMUL.FTZ R8, R2, R152 ;  /* 0x0000009802087220 */ /* 0x008fe20000410000 */
[----:B------:R-:W-:Y:S01]  /*bca0*/  F2FP.BF16.PACK_AB R146, R222, R223 ;  /* 0x000000dfde92723e */ /* 0x000fe200000010ff */
[----:B------:R-:W3:Y:S01]  /*bcb0*/  MUFU.EX2 R215, R11 ;  /* 0x0000000b00d77308 */ /* 0x000ee20000000800 */
[C---:B------:R-:W-:Y:S02]  /*bcc0*/  FMUL.FTZ R9, R2.reuse, R153 ;  /* 0x0000009902097220 */ /* 0x040fe40000410000 */
[----:B------:R-:W-:Y:S01]  /*bcd0*/  FMUL.FTZ R57, R2, R57 ;  /* 0x0000003902397220 */ /* 0x000fe20000410000 */
[----:B------:R4:W-:Y:S01]  /*bce0*/  @P0 LDGSTS.E.BYPASS.LTC128B.128 [R250+0x13100], [R4.64+0x100], !P2 ;  /* 0x1310010004fa0fae */ /* 0x0009e2000d101d46 */
[----:B-1----:R-:W-:Y:S01]  /*bcf0*/  F2FP.BF16.PACK_AB R145, R217, R218 ;  /* 0x000000dad991723e */ /* 0x002fe200000010ff */
[C---:B------:R-:W-:Y:S02]  /*bd00*/  FMUL.FTZ R58, R0.reuse, R58 ;  /* 0x0000003a003a7220 */ /* 0x040fe40000410000 */
[----:B------:R-:W-:Y:S02]  /*bd10*/  FMUL.FTZ R59, R0, R59 ;  /* 0x0000003b003b7220 */ /* 0x000fe40000410000 */
[C---:B------:R-:W-:Y:S01]  /*bd20*/  FMUL.FTZ R60, R2.reuse, R60 ;  /* 0x0000003c023c7220 */ /* 0x040fe20000410000 */
[----:B------:R-:W-:Y:S01]  /*bd30*/  MUFU.EX2 R143, R12 ;  /* 0x0000000c008f7308 */ /* 0x000fe20000000800 */
[----:B------:R1:W-:Y:S01]  /*bd40*/  @P0 LDGSTS.E.BYPASS.LTC128B.128 [R250+0xe100], [R6.64], !P4 ;  /* 0x0e10000006fa0fae */ /* 0x0003e2000e101d46 */
[----:B------:R-:W-:Y:S02]  /*bd50*/  FMUL.FTZ R61, R2, R61 ;  /* 0x0000003d023d7220 */ /* 0x000fe40000410000 */
[C---:B--2---:R-:W-:Y:S02]  /*bd60*/  FMUL.FTZ R10, R0.reuse, R154 ;  /* 0x0000009a000a7220 */ /* 0x044fe40000410000 */
[C---:B------:R-:W-:Y:S02]  /*bd70*/  FMUL.FTZ R62, R0.reuse, R62 ;  /* 0x0000003e003e7220 */ /* 0x040fe40000410000 */
[----:B------:R-:W-:Y:S01]  /*bd80*/  FMUL.FTZ R63, R0, R63 ;  /* 0x0000003f003f7220 */ /* 0x000fe20000410000 */
[----:B------:R1:W-:Y:S01]  /*bd90*/  @P0 LDGSTS.E.BYPASS.LTC128B.128 [R250+0x11100], [R6.64+0x80], !P3 ;  /* 0x1110008006fa0fae */ /* 0x0003e2000d901d46 */
[--C-:B------:R-:W-:Y:S02]  /*bda0*/  FFMA.FTZ R14, R14, c[0x0][0x2d0], -R3.reuse ;  /* 0x0000b4000e0e7a23 */ /* 0x100fe40000010803 */
[--C-:B------:R-:W-:Y:S01]  /*bdb0*/  FFMA.FTZ R15, R15, c[0x0][0x2d0], -R3.reuse ;  /* 0x0000b4000f0f7a23 */ /* 0x100fe20000010803 */
[----:B---3--:R-:W-:Y:S01]  /*bdc0*/  F2FP.BF16.PACK_AB R147, R215, R216 ;  /* 0x000000d8d793723e */ /* 0x008fe200000010ff */
[----:B------:R-:W-:Y:S01]  /*bdd0*/  FMUL.FTZ R11, R0, R155 ;  /* 0x0000009b000b7220 */ /* 0x000fe20000410000 */
[----:B------:R-:W-:Y:S01]  /*bde0*/  MUFU.EX2 R213, R14 ;  /* 0x0000000e00d57308 */ /* 0x000fe20000000800 */
[C---:B------:R-:W-:Y:S01]  /*bdf0*/  FMUL.FTZ R64, R2.reuse, R64 ;  /* 0x0000004002407220 */ /* 0x040fe20000410000 */
[----:B------:R1:W-:Y:S01]  /*be00*/  @P0 LDGSTS.E.BYPASS.LTC128B.128 [R250+0x14100], [R6.64+0x100], !P2 ;  /* 0x1410010006fa0fae */ /* 0x0003e2000d101d46 */
[C---:B------:R-:W-:Y:S02]  /*be10*/  FMUL.FTZ R65, R2.reuse, R65 ;  /* 0x0000004102417220 */ /* 0x040fe40000410000 */
[C---:B----4-:R-:W-:Y:S02]  /*be20*/  FMUL.FTZ R4, R2.reuse, R148 ;  /* 0x0000009402047220 */ /* 0x050fe40000410000 */
[----:B------:R-:W-:Y:S02]  /*be30*/  FMUL.FTZ R5, R2, R149 ;  /* 0x0000009502057220 */ /* 0x000fe40000410000 */
[C---:B------:R-:W-:Y:S01]  /*be40*/  FMUL.FTZ R66, R0.reuse, R66 ;  /* 0x0000004200427220 */ /* 0x040fe20000410000 */
[----:B------:R-:W2:Y:S01]  /*be50*/  LDSM.16.MT88.4 R164, [R224] ;  /* 0x00000000e0a4783b */ /* 0x000ea20000004200 */
[----:B------:R-:W-:Y:S02]  /*be60*/  FMUL.FTZ R67, R0, R67 ;  /* 0x0000004300437220 */ /* 0x000fe40000410000 */
[C---:B------:R-:W-:Y:S02]  /*be70*/  FMUL.FTZ R68, R2.reuse, R68 ;  /* 0x0000004402447220 */ /* 0x040fe40000410000 */
[----:B------:R-:W-:Y:S02]  /*be80*/  FMUL.FTZ R69, R2, R69 ;  /* 0x0000004502457220 */ /* 0x000fe40000410000 */
[C---:B------:R-:W-:Y:S01]  /*be90*/  FMUL.FTZ R70, R0.reuse, R70 ;  /* 0x0000004600467220 */ /* 0x040fe20000410000 */
[----:B------:R-:W3:Y:S01]  /*bea0*/  LDSM.16.MT88.4 R208, [R228] ;  /* 0x00000000e4d0783b */ /* 0x000ee20000004200 */
[----:B------:R-:W-:Y:S02]  /*beb0*/  FMUL.FTZ R71, R0, R71 ;  /* 0x0000004700477220 */ /* 0x000fe40000410000 */
[C---:B------:R-:W-:Y:S02]  /*bec0*/  FMUL.FTZ R72, R2.reuse, R72 ;  /* 0x0000004802487220 */ /* 0x040fe40000410000 */
[----:B------:R-:W-:Y:S02]  /*bed0*/  FMUL.FTZ R73, R2, R73 ;  /* 0x0000004902497220 */ /* 0x000fe40000410000 */
[C---:B------:R-:W-:Y:S01]  /*bee0*/  FMUL.FTZ R74, R0.reuse, R74 ;  /* 0x0000004a004a7220 */ /* 0x040fe20000410000 */
[----:B------:R-:W-:Y:S01]  /*bef0*/  LDSM.16.MT88.4 R152, [R249] ;  /* 0x00000000f998783b */ /* 0x000fe20000004200 */
[C---:B------:R-:W-:Y:S02]  /*bf00*/  FMUL.FTZ R75, R0.reuse, R75 ;  /* 0x0000004b004b7220 */ /* 0x040fe40000410000 */
[C---:B-1----:R-:W-:Y:S02]  /*bf10*/  FMUL.FTZ R6, R0.reuse, R150 ;  /* 0x0000009600067220 */ /* 0x042fe40000410000 */
[----:B------:R-:W-:Y:S02]  /*bf20*/  FMUL.FTZ R7, R0, R151 ;  /* 0x0000009700077220 */ /* 0x000fe40000410000 */
[--C-:B------:R-:W-:Y:S01]  /*bf30*/  FFMA.FTZ R18, R18, c[0x0][0x2d0], -R3.reuse ;  /* 0x0000b40012127a23 */ /* 0x100fe20000010803 */
[----:B------:R-:W1:Y:S01]  /*bf40*/  LDSM.16.MT88.4 R148, [R227] ;  /* 0x00000000e394783b */ /* 0x000e620000004200 */
[--C-:B------:R-:W-:Y:S02]  /*bf50*/  FFMA.FTZ R142, R19, c[0x0][0x2d0], -R3.reuse ;  /* 0x0000b400138e7a23 */ /* 0x100fe40000010803 */
[--C-:B------:R-:W-:Y:S02]  /*bf60*/  FFMA.FTZ R22, R22, c[0x0][0x2d0], -R3.reuse ;  /* 0x0000b40016167a23 */ /* 0x100fe40000010803 */
[--C-:B------:R-:W-:Y:S02]  /*bf70*/  FFMA.FTZ R23, R23, c[0x0][0x2d0], -R3.reuse ;  /* 0x0000b40017177a23 */ /* 0x100fe40000010803 */
[--C-:B------:R-:W-:Y:S01]  /*bf80*/  FFMA.FTZ R26, R26, c[0x0][0x2d0], -R3.reuse ;  /* 0x0000b4001a1a7a23 */ /* 0x100fe20000010803 */
[----:B------:R-:W0:Y:S01]  /*bf90*/  LDGDEPBAR ;  /* 0x00000000000079af */ /* 0x000e220000000000 */
[--C-:B------:R-:W-:Y:S02]  /*bfa0*/  FFMA.FTZ R27, R27, c[0x0][0x2d0], -R3.reuse ;  /* 0x0000b4001b1b7a23 */ /* 0x100fe40000010803 */
[--C-:B------:R-:W-:Y:S02]  /*bfb0*/  FFMA.FTZ R34, R34, c[0x0][0x2d0], -R3.reuse ;  /* 0x0000b40022227a23 */ /* 0x100fe40000010803 */
[--C-:B------:R-:W-:Y:S02]  /*bfc0*/  FFMA.FTZ R29, R29, c[0x0][0x2d0], -R212.reuse ;  /* 0x0000b4001d1d7a23 */ /* 0x100fe400000108d4 */
[--C-:B------:R-:W-:Y:S01]  /*bfd0*/  FFMA.FTZ R30, R30, c[0x0][0x2d0], -R3.reuse ;  /* 0x0000b4001e1e7a23 */ /* 0x100fe20000010803 */
[C---:B--2---:R-:W-:Y:S01]  /*bfe0*/  HMMA.16816.F32.BF16 R4, R144.reuse, R164, R4 ;  /* 0x000000a49004723c */ /* 0x044fe20000041804 */
[----:B------:R2:W5:Y:S04]  /*bff0*/  LDL.LU R250, [R1+0x94] ;  /* 0x0000940001fa7983 */ /* 0x0005680000300800 */
[--C-:B------:R-:W-:Y:S02]  /*c000*/  FFMA.FTZ R31, R31, c[0x0][0x2d0], -R3.reuse ;  /* 0x0000b4001f1f7a23 */ /* 0x100fe40000010803 */
[C---:B------:R-:W-:Y:S01]  /*c010*/  FMUL.FTZ R76, R2.reuse, R76 ;  /* 0x0000004c024c7220 */ /* 0x040fe20000410000 */
[C---:B------:R-:W-:Y:S01]  /*c020*/  HMMA.16816.F32.BF16 R8, R144.reuse, R166, R8 ;  /* 0x000000a69008723c */ /* 0x040fe20000041808 */
[----:B------:R-:W4:Y:S03]  /*c030*/  LDSM.16.MT88.4 R164, [R224+0x3000] ;  /* 0x00300000e0a4783b */ /* 0x000f260000004200 */
[----:B------:R-:W-:Y:S02]  /*c040*/  FMUL.FTZ R77, R2, R77 ;  /* 0x0000004d024d7220 */ /* 0x000fe40000410000 */
[C---:B------:R-:W-:Y:S02]  /*c050*/  FMUL.FTZ R78, R0.reuse, R78 ;  /* 0x0000004e004e7220 */ /* 0x040fe40000410000 */
[C---:B---3--:R-:W-:Y:S01]  /*c060*/  HMMA.16816.F32.BF16 R100, R144.reuse, R208, R100 ;  /* 0x000000d09064723c */ /* 0x048fe20000041864 */
[----:B------:R-:W3:Y:S03]  /*c070*/  MUFU.EX2 R208, R13 ;  /* 0x0000000d00d07308 */ /* 0x000ee60000000800 */
[----:B------:R-:W-:Y:S02]  /*c080*/  FMUL.FTZ R79, R0, R79 ;  /* 0x0000004f004f7220 */ /* 0x000fe40000410000 */
[C---:B------:R-:W-:Y:S02]  /*c090*/  FMUL.FTZ R80, R2.reuse, R80 ;  /* 0x0000005002507220 */ /* 0x040fe40000410000 */
[C---:B------:R-:W-:Y:S03]  /*c0a0*/  HMMA.16816.F32.BF16 R104, R144.reuse, R210, R104 ;  /* 0x000000d29068723c */ /* 0x040fe60000041868 */
[----:B------:R2:W2:Y:S01]  /*c0b0*/  MUFU.EX2 R211, R15 ;  /* 0x0000000f00d37308 */ /* 0x0004a20000000800 */
[----:B------:R-:W-:Y:S02]  /*c0c0*/  FMUL.FTZ R81, R2, R81 ;  /* 0x0000005102517220 */ /* 0x000fe40000410000 */
[C---:B------:R-:W-:Y:S02]  /*c0d0*/  FMUL.FTZ R82, R0.reuse, R82 ;  /* 0x0000005200527220 */ /* 0x040fe40000410000 */
[C---:B-1----:R-:W-:Y:S04]  /*c0e0*/  HMMA.16816.F32.BF16 R108, R144.reuse, R148, R108 ;  /* 0x00000094906c723c */ /* 0x042fe8000004186c */
[----:B------:R-:W-:Y:S01]  /*c0f0*/  FMUL.FTZ R83, R0, R83 ;  /* 0x0000005300537220 */ /* 0x000fe20000410000 */
[----:B------:R1:W-:Y:S01]  /*c100*/  MUFU.EX2 R210, R18 ;  /* 0x0000001200d27308 */ /* 0x0003e20000000800 */
[C---:B------:R-:W-:Y:S02]  /*c110*/  FMUL.FTZ R84, R2.reuse, R84 ;  /* 0x0000005402547220 */ /* 0x040fe40000410000 */
[C---:B------:R-:W-:Y:S01]  /*c120*/  HMMA.16816.F32.BF16 R112, R144.reuse, R150, R112 ;  /* 0x000000969070723c */ /* 0x040fe20000041870 */
[----:B------:R-:W3:Y:S03]  /*c130*/  LDSM.16.MT88.4 R148, [R228+0x3000] ;  /* 0x00300000e494783b */ /* 0x000ee60000004200 */
[----:B------:R-:W-:Y:S02]  /*c140*/  FMUL.FTZ R85, R2, R85 ;  /* 0x0000005502557220 */ /* 0x000fe40000410000 */
[C---:B------:R-:W-:Y:S01]  /*c150*/  FMUL.FTZ R86, R0.reuse, R86 ;  /* 0x0000005600567220 */ /* 0x040fe20000410000 */
[----:B------:R3:W3:Y:S01]  /*c160*/  MUFU.EX2 R209, R142 ;  /* 0x0000008e00d17308 */ /* 0x0006e20000000800 */
[C---:B------:R-:W-:Y:S01]  /*c170*/  HMMA.16816.F32.BF16 R116, R144.reuse, R152, R116 ;  /* 0x000000989074723c */ /* 0x040fe20000041874 */
[----:B--2---:R-:W-:Y:S03]  /*c180*/  LDSM.16.MT88.4 R12, [R230+0x6000] ;  /* 0x00600000e60c783b */ /* 0x004fe60000004200 */
[----:B------:R-:W-:Y:S02]  /*c190*/  FMUL.FTZ R87, R0, R87 ;  /* 0x0000005700577220 */ /* 0x000fe40000410000 */
[C---:B------:R-:W-:Y:S02]  /*c1a0*/  FMUL.FTZ R88, R2.reuse, R88 ;  /* 0x0000005802587220 */ /* 0x040fe40000410000 */
[C---:B------:R-:W-:Y:S01]  /*c1b0*/  HMMA.16816.F32.BF16 R120, R144.reuse, R154, R120 ;  /* 0x0000009a9078723c */ /* 0x040fe20000041878 */
[----:B------:R-:W2:Y:S03]  /*c1c0*/  LDSM.16.MT88.4 R152, [R227+0x3000] ;  /* 0x00300000e398783b */ /* 0x000ea60000004200 */
[----:B------:R-:W-:Y:S02]  /*c1d0*/  FMUL.FTZ R89, R2, R89 ;  /* 0x0000005902597220 */ /* 0x000fe40000410000 */
[C---:B------:R-:W-:Y:S02]  /*c1e0*/  FMUL.FTZ R90, R0.reuse, R90 ;  /* 0x0000005a005a7220 */ /* 0x040fe40000410000 */
[C---:B----4-:R-:W-:Y:S01]  /*c1f0*/  HMMA.16816.F32.BF16 R124, R144.reuse, R164, R124 ;  /* 0x000000a4907c723c */ /* 0x050fe2000004187c */
[----:B-1----:R-:W-:Y:S03]  /*c200*/  LDSM.16.MT88.4 R16, [R228+0x800] ;  /* 0x00080000e410783b */ /* 0x002fe60000004200 */
[----:B------:R-:W-:Y:S02]  /*c210*/  FMUL.FTZ R91, R0, R91 ;  /* 0x0000005b005b7220 */ /* 0x000fe40000410000 */
[C---:B------:R-:W-:Y:S01]  /*c220*/  FMUL.FTZ R92, R2.reuse, R92 ;  /* 0x0000005c025c7220 */ /* 0x040fe20000410000 */
[----:B---3--:R-:W-:Y:S01]  /*c230*/  MOV R142, R208 ;  /* 0x000000d0008e7202 */ /* 0x008fe20000000f00 */
[C---:B------:R-:W-:Y:S01]  /*c240*/  HMMA.16816.F32.BF16 R128, R144.reuse, R166, R128 ;  /* 0x000000a69080723c */ /* 0x040fe20000041880 */
[----:B------:R-:W-:Y:S01]  /*c250*/  MUFU.EX2 R208, R22 ;  /* 0x0000001600d07308 */ /* 0x000fe20000000800 */
[----:B------:R-:W1:Y:S02]  /*c260*/  LDSM.16.MT88.4 R164, [R230+0x3000] ;  /* 0x00300000e6a4783b */ /* 0x000e640000004200 */
[----:B------:R-:W-:Y:S02]  /*c270*/  FMUL.FTZ R93, R2, R93 ;  /* 0x0000005d025d7220 */ /* 0x000fe40000410000 */
[C---:B------:R-:W-:Y:S02]  /*c280*/  FMUL.FTZ R94, R0.reuse, R94 ;  /* 0x0000005e005e7220 */ /* 0x040fe40000410000 */
[----:B------:R-:W-:Y:S01]  /*c290*/  FMUL.FTZ R95, R0, R95 ;  /* 0x0000005f005f7220 */ /* 0x000fe20000410000 */
[C---:B------:R-:W-:Y:S03]  /*c2a0*/  HMMA.16816.F32.BF16 R132, R144.reuse, R148, R132 ;  /* 0x000000949084723c */ /* 0x040fe60000041884 */
[C---:B------:R-:W-:Y:S02]  /*c2b0*/  FMUL.FTZ R96, R2.reuse, R96 ;  /* 0x0000006002607220 */ /* 0x040fe40000410000 */
[----:B------:R-:W-:Y:S02]  /*c2c0*/  FMUL.FTZ R97, R2, R97 ;  /* 0x0000006102617220 */ /* 0x000fe40000410000 */
[C---:B------:R-:W-:Y:S01]  /*c2d0*/  FMUL.FTZ R98, R0.reuse, R98 ;  /* 0x0000006200627220 */ /* 0x040fe20000410000 */
[C---:B------:R-:W-:Y:S01]  /*c2e0*/  HMMA.16816.F32.BF16 R136, R144.reuse, R150, R136 ;  /* 0x000000969088723c */ /* 0x040fe20000041888 */
[----:B------:R-:W3:Y:S03]  /*c2f0*/  LDSM.16.MT88.4 R148, [R224+0x6000] ;  /* 0x00600000e094783b */ /* 0x000ee60000004200 */
[----:B------:R-:W-:Y:S02]  /*c300*/  FMUL.FTZ R99, R0, R99 ;  /* 0x0000006300637220 */ /* 0x000fe40000410000 */
[--C-:B------:R-:W-:Y:S02]  /*c310*/  FFMA.FTZ R32, R32, c[0x0][0x2d0], -R212.reuse ;  /* 0x0000b40020207a23 */ /* 0x100fe400000108d4 */
[--C-:B------:R-:W-:Y:S01]  /*c320*/  FFMA.FTZ R33, R33, c[0x0][0x2d0], -R212.reuse ;  /* 0x0000b40021217a23 */ /* 0x100fe200000108d4 */
[C---:B--2---:R-:W-:Y:S03]  /*c330*/  HMMA.16816.F32.BF16 R52, R144.reuse, R152, R52 ;  /* 0x000000989034723c */ /* 0x044fe60000041834 */
[--C-:B------:R-:W-:Y:S02]  /*c340*/  FFMA.FTZ R35, R35, c[0x0][0x2d0], -R3.reuse ;  /* 0x0000b40023237a23 */ /* 0x100fe40000010803 */
        /* <DEDUP_REMOVED lines=11> */
[C---:B------:R-:W-:Y:S01]  /*c400*/  HMMA.16816.F32.BF16 R64, R144.reuse, R166, R64 ;  /* 0x000000a69040723c */ /* 0x040fe20000041840 */
[----:B------:R-:W1:Y:S03]  /*c410*/  LDSM.16.MT88.4 R164, [R227+0x6000] ;  /* 0x00600000e3a4783b */ /* 0x000e660000004200 */
[--C-:B------:R-:W-:Y:S02]  /*c420*/  FFMA.FTZ R38, R38, c[0x0][0x2d0], -R3.reuse ;  /* 0x0000b40026267a23 */ /* 0x100fe40000010803 */
[--C-:B------:R-:W-:Y:S01]  /*c430*/  FFMA.FTZ R39, R39, c[0x0][0x2d0], -R3.reuse ;  /* 0x0000b40027277a23 */ /* 0x100fe20000010803 */
[----:B------:R-:W-:Y:S01]  /*c440*/  MUFU.EX2 R42, R42 ;  /* 0x0000002a002a7308 */ /* 0x000fe20000000800 */
[C---:B---3--:R-:W-:Y:S04]  /*c450*/  HMMA.16816.F32.BF16 R68, R144.reuse, R148, R68 ;  /* 0x000000949044723c */ /* 0x048fe80000041844 */
[--C-:B------:R-:W-:Y:S02]  /*c460*/  FFMA.FTZ R44, R44, c[0x0][0x2d0], -R212.reuse ;  /* 0x0000b4002c2c7a23 */ /* 0x100fe400000108d4 */
[--C-:B------:R-:W-:Y:S02]  /*c470*/  FFMA.FTZ R45, R45, c[0x0][0x2d0], -R212.reuse ;  /* 0x0000b4002d2d7a23 */ /* 0x100fe400000108d4 */
[C---:B------:R-:W-:Y:S01]  /*c480*/  HMMA.16816.F32.BF16 R72, R144.reuse, R150, R72 ;  /* 0x000000969048723c */ /* 0x040fe20000041848 */
[----:B------:R-:W3:Y:S01]  /*c490*/  LDSM.16.MT88.4 R148, [R224+0x800] ;  /* 0x00080000e094783b */ /* 0x000ee20000004200 */
[----:B------:R-:W-:Y:S02]  /*c4a0*/  MUFU.EX2 R43, R43 ;  /* 0x0000002b002b7308 */ /* 0x000fe40000000800 */
[--C-:B------:R-:W-:Y:S02]  /*c4b0*/  FFMA.FTZ R48, R48, c[0x0][0x2d0], -R212.reuse ;  /* 0x0000b40030307a23 */ /* 0x100fe400000108d4 */
[----:B------:R-:W-:Y:S02]  /*c4c0*/  FFMA.FTZ R212, R49, c[0x0][0x2d0], -R212 ;  /* 0x0000b40031d47a23 */ /* 0x000fe400000108d4 */
[C---:B--2---:R-:W-:Y:S04]  /*c4d0*/  HMMA.16816.F32.BF16 R76, R144.reuse, R152, R76 ;  /* 0x00000098904c723c */ /* 0x044fe8000004184c */
[----:B------:R-:W-:Y:S04]  /*c4e0*/  MUFU.EX2 R212, R212 ;  /* 0x000000d400d47308 */ /* 0x000fe80000000800 */
[C---:B------:R-:W-:Y:S01]  /*c4f0*/  HMMA.16816.F32.BF16 R80, R144.reuse, R154, R80 ;  /* 0x0000009a9050723c */ /* 0x040fe20000041850 */
[----:B------:R-:W2:Y:S05]  /*c500*/  LDSM.16.MT88.4 R152, [R227+0x800] ;  /* 0x00080000e398783b */ /* 0x000eaa0000004200 */
[----:B------:R-:W-:Y:S02]  /*c510*/  MUFU.EX2 R44, R44 ;  /* 0x0000002c002c7308 */ /* 0x000fe40000000800 */
[C---:B-1----:R-:W-:Y:S07]  /*c520*/  HMMA.16816.F32.BF16 R84, R144.reuse, R164, R84 ;  /* 0x000000a49054723c */ /* 0x042fee0000041854 */
[----:B------:R-:W-:Y:S01]  /*c530*/  MOV R164, R219 ;  /* 0x000000db00a47202 */ /* 0x000fe20000000f00 */
[C---:B------:R-:W-:Y:S01]  /*c540*/  HMMA.16816.F32.BF16 R88, R144.reuse, R166, R88 ;  /* 0x000000a69058723c */ /* 0x040fe20000041858 */
[----:B------:R-:W1:Y:S03]  /*c550*/  MUFU.EX2 R166, R20 ;  /* 0x0000001400a67308 */ /* 0x000e660000000800 */
[----:B------:R-:W-:Y:S04]  /*c560*/  MOV R165, R223 ;  /* 0x000000df00a57202 */ /* 0x000fe80000000f00 */
[C---:B------:R-:W-:Y:S03]  /*c570*/  HMMA.16816.F32.BF16 R92, R144.reuse, R12, R92 ;  /* 0x0000000c905c723c */ /* 0x040fe6000004185c */
[----:B------:R-:W-:Y:S04]  /*c580*/  MUFU.EX2 R219, R21 ;  /* 0x0000001500db7308 */ /* 0x000fe80000000800 */
[----:B------:R-:W-:Y:S01]  /*c590*/  F2FP.BF16.PACK_AB R12, R142, R143 ;  /* 0x0000008f8e0c723e */ /* 0x000fe200000010ff */
[----:B------:R-:W-:Y:S01]  /*c5a0*/  HMMA.16816.F32.BF16 R96, R144, R14, R96 ;  /* 0x0000000e9060723c */ /* 0x000fe20000041860 */
[----:B------:R-:W4:Y:S03]  /*c5b0*/  LDSM.16.MT88.4 R144, [R230+0x800] ;  /* 0x00080000e690783b */ /* 0x000f260000004200 */
[----:B------:R-:W-:Y:S01]  /*c5c0*/  F2FP.BF16.PACK_AB R13, R211, R213 ;  /* 0x000000d5d30d723e */ /* 0x000fe200000010ff */
[----:B------:R1:W-:Y:S02]  /*c5d0*/  MUFU.EX2 R167, R23 ;  /* 0x0000001700a77308 */ /* 0x0003e40000000800 */
[-C--:B------:R-:W-:Y:S02]  /*c5e0*/  F2FP.BF16.PACK_AB R14, R220, R221.reuse ;  /* 0x000000dddc0e723e */ /* 0x080fe400000010ff */
[----:B------:R-:W-:Y:S06]  /*c5f0*/  F2FP.BF16.PACK_AB R15, R209, R210 ;  /* 0x000000d2d10f723e */ /* 0x000fec00000010ff */
[----:B------:R-:W-:Y:S01]  /*c600*/  MUFU.EX2 R223, R25 ;  /* 0x0000001900df7308 */ /* 0x000fe20000000800 */
[C---:B---3--:R-:W-:Y:S08]  /*c610*/  HMMA.16816.F32.BF16 R4, R12.reuse, R148, R4 ;  /* 0x000000940c04723c */ /* 0x048ff00000041804 */
[C---:B------:R-:W-:Y:S01]  /*c620*/  HMMA.16816.F32.BF16 R8, R12.reuse, R150, R8 ;  /* 0x000000960c08723c */ /* 0x040fe20000041808 */
[----:B------:R-:W3:Y:S01]  /*c630*/  LDSM.16.MT88.4 R148, [R224+0x3800] ;  /* 0x00380000e094783b */ /* 0x000ee20000004200 */
[----:B------:R-:W-:Y:S06]  /*c640*/  MUFU.EX2 R45, R45 ;  /* 0x0000002d002d7308 */ /* 0x000fec0000000800 */
[C---:B------:R-:W-:Y:S01]  /*c650*/  HMMA.16816.F32.BF16 R100, R12.reuse, R16, R100 ;  /* 0x000000100c64723c */ /* 0x040fe20000041864 */
[----:B-1----:R-:W-:Y:S03]  /*c660*/  LDSM.16.MT88.4 R20, [R228+0x1000] ;  /* 0x00100000e414783b */ /* 0x002fe60000004200 */
[----:B------:R-:W-:Y:S04]  /*c670*/  MUFU.EX2 R48, R48 ;  /* 0x0000003000307308 */ /* 0x000fe80000000800 */
        /* <DEDUP_REMOVED lines=20> */
[C---:B---3--:R-:W-:Y:S01]  /*c7c0*/  HMMA.16816.F32.BF16 R68, R12.reuse, R148, R68 ;  /* 0x000000940c44723c */ /* 0x048fe20000041844 */
[----:B------:R-:W3:Y:S06]  /*c7d0*/  MUFU.EX2 R148, R24 ;  /* 0x0000001800947308 */ /* 0x000eec0000000800 */
[----:B------:R-:W-:Y:S01]  /*c7e0*/  MOV R149, R221 ;  /* 0x000000dd00957202 */ /* 0x000fe20000000f00 */
[C---:B------:R-:W-:Y:S03]  /*c7f0*/  HMMA.16816.F32.BF16 R72, R12.reuse, R150, R72 ;  /* 0x000000960c48723c */ /* 0x040fe60000041848 */
[----:B------:R-:W-:Y:S04]  /*c800*/  MUFU.EX2 R221, R29 ;  /* 0x0000001d00dd7308 */ /* 0x000fe80000000800 */
[----:B------:R-:W-:Y:S01]  /*c810*/  MOV R151, R166 ;  /* 0x000000a600977202 */ /* 0x000fe20000000f00 */
[C---:B-1----:R-:W-:Y:S05]  /*c820*/  HMMA.16816.F32.BF16 R76, R12.reuse, R16, R76 ;  /* 0x000000100c4c723c */ /* 0x042fea000004184c */
[----:B------:R-:W-:Y:S03]  /*c830*/  MUFU.EX2 R166, R26 ;  /* 0x0000001a00a67308 */ /* 0x000fe60000000800 */
[C---:B------:R-:W-:Y:S01]  /*c840*/  HMMA.16816.F32.BF16 R80, R12.reuse, R18, R80 ;  /* 0x000000120c50723c */ /* 0x040fe20000041850 */
[----:B------:R-:W1:Y:S07]  /*c850*/  LDSM.16.MT88.4 R16, [R224+0x1000] ;  /* 0x00100000e010783b */ /* 0x000e6e0000004200 */
[C---:B--2---:R-:W-:Y:S07]  /*c860*/  HMMA.16816.F32.BF16 R84, R12.reuse, R152, R84 ;  /* 0x000000980c54723c */ /* 0x044fee0000041854 */
[----:B------:R-:W-:Y:S01]  /*c870*/  MOV R152, R165 ;  /* 0x000000a500987202 */ /* 0x000fe20000000f00 */
[C---:B------:R-:W-:Y:S01]  /*c880*/  HMMA.16816.F32.BF16 R88, R12.reuse, R154, R88 ;  /* 0x0000009a0c58723c */ /* 0x040fe20000041858 */
[----:B------:R2:W1:Y:S03]  /*c890*/  MUFU.EX2 R165, R27 ;  /* 0x0000001b00a57308 */ /* 0x0004660000000800 */
[----:B------:R-:W-:Y:S03]  /*c8a0*/  MOV R153, R164 ;  /* 0x000000a400997202 */ /* 0x000fe60000000f00 */
[----:B---3--:R-:W-:Y:S01]  /*c8b0*/  MOV R154, R148 ;  /* 0x00000094009a7202 */ /* 0x008fe20000000f00 */
[C---:B----4-:R-:W-:Y:S03]  /*c8c0*/  HMMA.16816.F32.BF16 R92, R12.reuse, R144, R92 ;  /* 0x000000900c5c723c */ /* 0x050fe6000004185c */
[----:B------:R-:W-:Y:S01]  /*c8d0*/  MUFU.EX2 R164, R30 ;  /* 0x0000001e00a47308 */ /* 0x000fe20000000800 */
[----:B------:R-:W-:Y:S02]  /*c8e0*/  MOV R155, R222 ;  /* 0x000000de009b7202 */ /* 0x000fe40000000f00 */
[----:B------:R-:W-:Y:S02]  /*c8f0*/  MOV R49, R154 ;  /* 0x0000009a00317202 */ /* 0x000fe40000000f00 */
[----:B------:R-:W-:Y:S01]  /*c900*/  HMMA.16816.F32.BF16 R96, R12, R146, R96 ;  /* 0x000000920c60723c */ /* 0x000fe20000041860 */
[----:B------:R-:W-:Y:S03]  /*c910*/  LDSM.16.MT88.4 R144, [R230+0x1000] ;  /* 0x00100000e690783b */ /* 0x000fe60000004200 */
[----:B------:R-:W-:Y:S01]  /*c920*/  MOV R148, R220 ;  /* 0x000000dc00947202 */ /* 0x000fe20000000f00 */
[----:B------:R-:W3:Y:S02]  /*c930*/  MUFU.EX2 R222, R28 ;  /* 0x0000001c00de7308 */ /* 0x000ee40000000800 */
[----:B------:R-:W-:Y:S02]  /*c940*/  F2FP.BF16.PACK_AB R14, R223, R154 ;  /* 0x0000009adf0e723e */ /* 0x000fe400000010ff */
[----:B--2---:R-:W2:Y:S03]  /*c950*/  LDSM.16.MT88.4 R24, [R227+0x1000] ;  /* 0x00100000e318783b */ /* 0x004ea60000004200 */
[----:B------:R-:W-:Y:S02]  /*c960*/  F2FP.BF16.PACK_AB R12, R219, R151 ;  /* 0x00000097db0c723e */ /* 0x000fe400000010ff */
[----:B------:R-:W-:Y:S01]  /*c970*/  F2FP.BF16.PACK_AB R13, R167, R208 ;  /* 0x000000d0a70d723e */ /* 0x000fe200000010ff */
[----:B------:R4:W-:Y:S01]  /*c980*/  MUFU.EX2 R220, R32 ;  /* 0x0000002000dc7308 */ /* 0x0009e20000000800 */
[----:B-1----:R-:W-:Y:S02]  /*c990*/  F2FP.BF16.PACK_AB R15, R165, R166 ;  /* 0x000000a6a50f723e */ /* 0x002fe400000010ff */
[----:B------:R-:W-:Y:S02]  /*c9a0*/  MOV R150, R148 ;  /* 0x0000009400967202 */ /* 0x000fe40000000f00 */
[----:B------:R-:W-:Y:S03]  /*c9b0*/  MOV R148, R142 ;  /* 0x0000008e00947202 */ /* 0x000fe60000000f00 */
[C---:B------:R-:W-:Y:S02]  /*c9c0*/  HMMA.16816.F32.BF16 R4, R12.reuse, R16, R4 ;  /* 0x000000100c04723c */ /* 0x040fe40000041804 */
[----:B------:R1:W-:Y:S06]  /*c9d0*/  MUFU.EX2 R142, R39 ;  /* 0x00000027008e7308 */ /* 0x0003ec0000000800 */
[C---:B------:R-:W-:Y:S01]  /*c9e0*/  HMMA.16816.F32.BF16 R8, R12.reuse, R18, R8 ;  /* 0x000000120c08723c */ /* 0x040fe20000041808 */
[----:B------:R-:W3:Y:S07]  /*c9f0*/  LDSM.16.MT88.4 R16, [R224+0x4000] ;  /* 0x00400000e010783b */ /* 0x000eee0000004200 */
[C---:B------:R-:W-:Y:S04]  /*ca00*/  HMMA.16816.F32.BF16 R100, R12.reuse, R20, R100 ;  /* 0x000000140c64723c */ /* 0x040fe80000041864 */
[----:B----4-:R-:W-:Y:S02]  /*ca10*/  MOV R32, R219 ;  /* 0x000000db00207202 */ /* 0x010fe40000000f00 */
[----:B------:R4:W-:Y:S02]  /*ca20*/  MUFU.EX2 R219, R33 ;  /* 0x0000002100db7308 */ /* 0x0009e40000000800 */
[C---:B------:R-:W-:Y:S01]  /*ca30*/  HMMA.16816.F32.BF16 R104, R12.reuse, R22, R104 ;  /* 0x000000160c68723c */ /* 0x040fe20000041868 */
[----:B------:R-:W3:Y:S03]  /*ca40*/  LDSM.16.MT88.4 R20, [R228+0x4000] ;  /* 0x00400000e414783b */ /* 0x000ee60000004200 */
[--C-:B-1----:R-:W-:Y:S04]  /*ca50*/  FFMA.FTZ R39, R47, c[0x0][0x2d0], -R3.reuse ;  /* 0x0000b4002f277a23 */ /* 0x102fe80000010803 */
[C---:B--2---:R-:W-:Y:S02]  /*ca60*/  HMMA.16816.F32.BF16 R108, R12.reuse, R24, R108 ;  /* 0x000000180c6c723c */ /* 0x044fe4000004186c */
[----:B------:R-:W-:Y:S06]  /*ca70*/  MUFU.EX2 R39, R39 ;  /* 0x0000002700277308 */ /* 0x000fec0000000800 */
[C---:B------:R-:W-:Y:S01]  /*ca80*/  HMMA.16816.F32.BF16 R112, R12.reuse, R26, R112 ;  /* 0x0000001a0c70723c */ /* 0x040fe20000041870 */
[----:B------:R-:W1:Y:S03]  /*ca90*/  LDSM.16.MT88.4 R24, [R227+0x4000] ;  /* 0x00400000e318783b */ /* 0x000e660000004200 */
[----:B----4-:R-:W-:Y:S04]  /*caa0*/  MOV R33, R151 ;  /* 0x0000009700217202 */ /* 0x010fe80000000f00 */
[C---:B------:R-:W-:Y:S04]  /*cab0*/  HMMA.16816.F32.BF16 R116, R12.reuse, R144, R116 ;  /* 0x000000900c74723c */ /* 0x040fe80000041874 */
[----:B------:R-:W-:Y:S02]  /*cac0*/  MOV R47, R33 ;  /* 0x00000021002f7202 */ /* 0x000fe40000000f00 */
[----:B------:R-:W-:Y:S02]  /*cad0*/  MOV R151, R149 ;  /* 0x0000009500977202 */ /* 0x000fe40000000f00 */
[C---:B------:R-:W-:Y:S01]  /*cae0*/  HMMA.16816.F32.BF16 R120, R12.reuse, R146, R120 ;  /* 0x000000920c78723c */ /* 0x040fe20000041878 */
[----:B------:R-:W2:Y:S03]  /*caf0*/  LDSM.16.MT88.4 R144, [R230+0x4000] ;  /* 0x00400000e690783b */ /* 0x000ea60000004200 */
[----:B------:R-:W-:Y:S02]  /*cb00*/  MOV R149, R143 ;  /* 0x0000008f00957202 */ /* 0x000fe40000000f00 */
[----:B------:R4:W-:Y:S02]  /*cb10*/  MUFU.EX2 R143, R38 ;  /* 0x00000026008f7308 */ /* 0x0009e40000000800 */
[C---:B---3--:R-:W-:Y:S08]  /*cb20*/  HMMA.16816.F32.BF16 R124, R12.reuse, R16, R124 ;  /* 0x000000100c7c723c */ /* 0x048ff0000004187c */
[C---:B------:R-:W-:Y:S01]  /*cb30*/  HMMA.16816.F32.BF16 R128, R12.reuse, R18, R128 ;  /* 0x000000120c80723c */ /* 0x040fe20000041880 */
[----:B------:R-:W3:Y:S07]  /*cb40*/  LDSM.16.MT88.4 R16, [R224+0x7000] ;  /* 0x00700000e010783b */ /* 0x000eee0000004200 */
[C---:B------:R-:W-:Y:S04]  /*cb50*/  HMMA.16816.F32.BF16 R132, R12.reuse, R20, R132 ;  /* 0x000000140c84723c */ /* 0x040fe80000041884 */
[--C-:B----4-:R-:W-:Y:S01]  /*cb60*/  FFMA.FTZ R38, R46, c[0x0][0x2d0], -R3.reuse ;  /* 0x0000b4002e267a23 */ /* 0x110fe20000010803 */
[----:B------:R-:W-:Y:S03]  /*cb70*/  MOV R46, R32 ;  /* 0x00000020002e7202 */ /* 0x000fe60000000f00 */
[C---:B------:R-:W-:Y:S01]  /*cb80*/  HMMA.16816.F32.BF16 R136, R12.reuse, R22, R136 ;  /* 0x000000160c88723c */ /* 0x040fe20000041888 */
[----:B------:R-:W4:Y:S01]  /*cb90*/  LDSM.16.MT88.4 R20, [R228+0x7000] ;  /* 0x00700000e414783b */ /* 0x000f220000004200 */
[----:B------:R-:W-:Y:S06]  /*cba0*/  MUFU.EX2 R38, R38 ;  /* 0x0000002600267308 */ /* 0x000fec0000000800 */
[C---:B-1----:R-:W-:Y:S08]  /*cbb0*/  HMMA.16816.F32.BF16 R52, R12.reuse, R24, R52 ;  /* 0x000000180c34723c */ /* 0x042ff00000041834 */
[C---:B------:R-:W-:Y:S01]  /*cbc0*/  HMMA.16816.F32.BF16 R56, R12.reuse, R26, R56 ;  /* 0x0000001a0c38723c */ /* 0x040fe20000041838 */
[----:B------:R-:W1:Y:S07]  /*cbd0*/  LDSM.16.MT88.4 R24, [R227+0x7000] ;  /* 0x00700000e318783b */ /* 0x000e6e0000004200 */
[C---:B--2---:R-:W-:Y:S01]  /*cbe0*/  HMMA.16816.F32.BF16 R60, R12.reuse, R144, R60 ;  /* 0x000000900c3c723c */ /* 0x044fe2000004183c */
[----:B------:R2:W-:Y:S07]  /*cbf0*/  MUFU.EX2 R145, R34 ;  /* 0x0000002200917308 */ /* 0x0005ee0000000800 */
[C---:B------:R-:W-:Y:S03]  /*cc00*/  HMMA.16816.F32.BF16 R64, R12.reuse, R146, R64 ;  /* 0x000000920c40723c */ /* 0x040fe60000041840 */
[----:B------:R1:W1:Y:S05]  /*cc10*/  MUFU.EX2 R146, R31 ;  /* 0x0000001f00927308 */ /* 0x00026a0000000800 */
[C---:B---3--:R-:W-:Y:S05]  /*cc20*/  HMMA.16816.F32.BF16 R68, R12.reuse, R16, R68 ;  /* 0x000000100c44723c */ /* 0x048fea0000041844 */
[----:B------:R3:W3:Y:S03]  /*cc30*/  MUFU.EX2 R144, R35 ;  /* 0x0000002300907308 */ /* 0x0006e60000000800 */
[C---:B------:R-:W-:Y:S01]  /*cc40*/  HMMA.16816.F32.BF16 R72, R12.reuse, R18, R72 ;  /* 0x000000120c48723c */ /* 0x040fe20000041848 */
[----:B--2---:R-:W2:Y:S04]  /*cc50*/  LDL.LU R34, [R1+0xc] ;  /* 0x00000c0001227983 */ /* 0x004ea80000300800 */
[----:B------:R-:W-:Y:S02]  /*cc60*/  LDSM.16.MT88.4 R16, [R224+0x1800] ;  /* 0x00180000e010783b */ /* 0x000fe40000004200 */
[----:B------:R3:W-:Y:S01]  /*cc70*/  MUFU.EX2 R147, R37 ;  /* 0x0000002500937308 */ /* 0x0007e20000000800 */
[C---:B----4-:R-:W-:Y:S05]  /*cc80*/  HMMA.16816.F32.BF16 R76, R12.reuse, R20, R76 ;  /* 0x000000140c4c723c */ /* 0x050fea000004184c */
[----:B-1----:R-:W1:Y:S03]  /*cc90*/  LDSM.16.MT88.4 R28, [R230+0x7000] ;  /* 0x00700000e61c783b */ /* 0x002e660000004200 */
[C---:B------:R-:W-:Y:S05]  /*cca0*/  HMMA.16816.F32.BF16 R80, R12.reuse, R22, R80 ;  /* 0x000000160c50723c */ /* 0x040fea0000041850 */
[----:B------:R-:W4:Y:S01]  /*ccb0*/  LDSM.16.MT88.4 R20, [R228+0x1800] ;  /* 0x00180000e414783b */ /* 0x000f220000004200 */
[----:B---3--:R-:W-:Y:S02]  /*ccc0*/  MOV R35, R214 ;  /* 0x000000d600237202 */ /* 0x008fe40000000f00 */
[C---:B------:R-:W-:Y:S01]  /*ccd0*/  HMMA.16816.F32.BF16 R84, R12.reuse, R24, R84 ;  /* 0x000000180c54723c */ /* 0x040fe20000041854 */
[----:B------:R-:W3:Y:S03]  /*cce0*/  MUFU.EX2 R214, R36 ;  /* 0x0000002400d67308 */ /* 0x000ee60000000800 */
[--C-:B------:R-:W-:Y:S04]  /*ccf0*/  FFMA.FTZ R37, R50, c[0x0][0x2d0], -R3.reuse ;  /* 0x0000b40032257a23 */ /* 0x100fe80000010803 */
[C---:B------:R-:W-:Y:S01]  /*cd00*/  HMMA.16816.F32.BF16 R88, R12.reuse, R26, R88 ;  /* 0x0000001a0c58723c */ /* 0x040fe20000041858 */
[----:B------:R-:W3:Y:S03]  /*cd10*/  LDSM.16.MT88.4 R24, [R227+0x1800] ;  /* 0x00180000e318783b */ /* 0x000ee60000004200 */
[----:B------:R-:W-:Y:S01]  /*cd20*/  MOV R50, R155 ;  /* 0x0000009b00327202 */ /* 0x000fe20000000f00 */
[----:B------:R-:W-:Y:S01]  /*cd30*/  FFMA.FTZ R3, R51, c[0x0][0x2d0], -R3 ;  /* 0x0000b40033037a23 */ /* 0x000fe20000010803 */
[----:B------:R-:W-:Y:S01]  /*cd40*/  MOV R51, R152 ;  /* 0x0000009800337202 */ /* 0x000fe20000000f00 */
[----:B------:R-:W-:Y:S10]  /*cd50*/  MUFU.EX2 R37, R37 ;  /* 0x0000002500257308 */ /* 0x000ff40000000800 */
[----:B------:R3:W2:Y:S01]  /*cd60*/  MUFU.EX2 R36, R3 ;  /* 0x0000000300247308 */ /* 0x0006a20000000800 */
[C---:B-1----:R-:W-:Y:S08]  /*cd70*/  HMMA.16816.F32.BF16 R92, R12.reuse, R28, R92 ;  /* 0x0000001c0c5c723c */ /* 0x042ff0000004185c */
[----:B------:R-:W-:Y:S01]  /*cd80*/  HMMA.16816.F32.BF16 R96, R12, R30, R96 ;  /* 0x0000001e0c60723c */ /* 0x000fe20000041860 */
[----:B------:R-:W1:Y:S06]  /*cd90*/  LDSM.16.MT88.4 R28, [R230+0x1800] ;  /* 0x00180000e61c783b */ /* 0x000e6c0000004200 */
[----:B------:R-:W-:Y:S02]  /*cda0*/  F2FP.BF16.PACK_AB R12, R221, R222 ;  /* 0x000000dedd0c723e */ /* 0x000fe400000010ff */
[----:B------:R-:W-:Y:S03]  /*cdb0*/  F2FP.BF16.PACK_AB R13, R146, R164 ;  /* 0x000000a4920d723e */ /* 0x000fe600000010ff */
[----:B------:R-:W-:Y:S02]  /*cdc0*/  F2FP.BF16.PACK_AB R14, R219, R220 ;  /* 0x000000dcdb0e723e */ /* 0x000fe400000010ff */
[----:B------:R-:W-:Y:S02]  /*cdd0*/  F2FP.BF16.PACK_AB R15, R144, R145 ;  /* 0x00000091900f723e */ /* 0x000fe400000010ff */
[----:B---3--:R-:W-:Y:S05]  /*cde0*/  MOV R3, R148 ;  /* 0x0000009400037202 */ /* 0x008fea0000000f00 */
[C---:B------:R-:W-:Y:S08]  /*cdf0*/  HMMA.16816.F32.BF16 R4, R12.reuse, R16, R4 ;  /* 0x000000100c04723c */ /* 0x040ff00000041804 */
[C---:B------:R-:W-:Y:S01]  /*ce00*/  HMMA.16816.F32.BF16 R8, R12.reuse, R18, R8 ;  /* 0x000000120c08723c */ /* 0x040fe20000041808 */
[----:B------:R-:W3:Y:S07]  /*ce10*/  LDSM.16.MT88.4 R16, [R224+0x4800] ;  /* 0x00480000e010783b */ /* 0x000eee0000004200 */
        /* <DEDUP_REMOVED lines=37> */
[C---:B---3--:R-:W-:Y:S08]  /*d070*/  HMMA.16816.F32.BF16 R4, R12.reuse, R16, R4 ;  /* 0x000000100c04723c */ /* 0x048ff00000041804 */
[C---:B------:R-:W-:Y:S01]  /*d080*/  HMMA.16816.F32.BF16 R8, R12.reuse, R18, R8 ;  /* 0x000000120c08723c */ /* 0x040fe20000041808 */
[----:B------:R-:W3:Y:S03]  /*d090*/  LDSM.16.MT88.4 R16, [R224+0x5000] ;  /* 0x00500000e010783b */ /* 0x000ee60000004200 */
[----:B--2---:R-:W-:Y:S04]  /*d0a0*/  FFMA.FTZ R2, R2, R34, R35 ;  /* 0x0000002202027223 */ /* 0x004fe80000010023 */
[C---:B----4-:R-:W-:Y:S01]  /*d0b0*/  HMMA.16816.F32.BF16 R100, R12.reuse, R20, R100 ;  /* 0x000000140c64723c */ /* 0x050fe20000041864 */
[----:B------:R-:W2:Y:S07]  /*d0c0*/  LDSM.16.MT88.4 R32, [R228+0x5000] ;  /* 0x00500000e420783b */ /* 0x000eae0000004200 */
[C---:B------:R-:W-:Y:S01]  /*d0d0*/  HMMA.16816.F32.BF16 R104, R12.reuse, R22, R104 ;  /* 0x000000160c68723c */ /* 0x040fe20000041868 */
[----:B------:R-:W4:Y:S07]  /*d0e0*/  LDSM.16.MT88.4 R20, [R227+0x5000] ;  /* 0x00500000e314783b */ /* 0x000f2e0000004200 */
[C---:B------:R-:W-:Y:S08]  /*d0f0*/  HMMA.16816.F32.BF16 R108, R12.reuse, R24, R108 ;  /* 0x000000180c6c723c */ /* 0x040ff0000004186c */
[C---:B------:R-:W-:Y:S01]  /*d100*/  HMMA.16816.F32.BF16 R112, R12.reuse, R26, R112 ;  /* 0x0000001a0c70723c */ /* 0x040fe20000041870 */
[----:B------:R-:W4:Y:S07]  /*d110*/  LDSM.16.MT88.4 R24, [R230+0x5000] ;  /* 0x00500000e618783b */ /* 0x000f2e0000004200 */
[C---:B-1----:R-:W-:Y:S08]  /*d120*/  HMMA.16816.F32.BF16 R116, R12.reuse, R28, R116 ;  /* 0x0000001c0c74723c */ /* 0x042ff00000041874 */
[C---:B------:R-:W-:Y:S01]  /*d130*/  HMMA.16816.F32.BF16 R120, R12.reuse, R30, R120 ;  /* 0x0000001e0c78723c */ /* 0x040fe20000041878 */
[----:B------:R-:W-:Y:S07]  /*d140*/  LDSM.16.MT88.4 R28, [R228+0x8000] ;  /* 0x00800000e41c783b */ /* 0x000fee0000004200 */
[C---:B---3--:R-:W-:Y:S08]  /*d150*/  HMMA.16816.F32.BF16 R124, R12.reuse, R16, R124 ;  /* 0x000000100c7c723c */ /* 0x048ff0000004187c */
[C---:B------:R-:W-:Y:S01]  /*d160*/  HMMA.16816.F32.BF16 R128, R12.reuse, R18, R128 ;  /* 0x000000120c80723c */ /* 0x040fe20000041880 */
[----:B------:R-:W1:Y:S07]  /*d170*/  LDSM.16.MT88.4 R16, [R224+0x8000] ;  /* 0x00800000e010783b */ /* 0x000e6e0000004200 */
[C---:B--2---:R-:W-:Y:S08]  /*d180*/  HMMA.16816.F32.BF16 R132, R12.reuse, R32, R132 ;  /* 0x000000200c84723c */ /* 0x044ff00000041884 */
[C---:B------:R-:W-:Y:S01]  /*d190*/  HMMA.16816.F32.BF16 R136, R12.reuse, R34, R136 ;  /* 0x000000220c88723c */ /* 0x040fe20000041888 */
[----:B------:R-:W2:Y:S07]  /*d1a0*/  LDSM.16.MT88.4 R32, [R227+0x8000] ;  /* 0x00800000e320783b */ /* 0x000eae0000004200 */
[C---:B----4-:R-:W-:Y:S08]  /*d1b0*/  HMMA.16816.F32.BF16 R52, R12.reuse, R20, R52 ;  /* 0x000000140c34723c */ /* 0x050ff00000041834 */
[C---:B------:R-:W-:Y:S01]  /*d1c0*/  HMMA.16816.F32.BF16 R56, R12.reuse, R22, R56 ;  /* 0x000000160c38723c */ /* 0x040fe20000041838 */
[----:B------:R-:W3:Y:S07]  /*d1d0*/  LDSM.16.MT88.4 R20, [R230+0x8000] ;  /* 0x00800000e614783b */ /* 0x000eee0000004200 */
[C---:B------:R-:W-:Y:S01]  /*d1e0*/  HMMA.16816.F32.BF16 R60, R12.reuse, R24, R60 ;  /* 0x000000180c3c723c */ /* 0x040fe2000004183c */
[----:B------:R-:W4:Y:S07]  /*d1f0*/  LDL.LU R25, [R1+0x10] ;  /* 0x0000100001197983 */ /* 0x000f2e0000300800 */
[C---:B------:R-:W-:Y:S08]  /*d200*/  HMMA.16816.F32.BF16 R64, R12.reuse, R26, R64 ;  /* 0x0000001a0c40723c */ /* 0x040ff00000041840 */
[C---:B-1----:R-:W-:Y:S08]  /*d210*/  HMMA.16816.F32.BF16 R68, R12.reuse, R16, R68 ;  /* 0x000000100c44723c */ /* 0x042ff00000041844 */
[C---:B------:R-:W-:Y:S01]  /*d220*/  HMMA.16816.F32.BF16 R72, R12.reuse, R18, R72 ;  /* 0x000000120c48723c */ /* 0x040fe20000041848 */
[----:B------:R-:W-:Y:S07]  /*d230*/  LDSM.16.MT88.4 R16, [R228+0x2800] ;  /* 0x00280000e410783b */ /* 0x000fee0000004200 */
[C---:B------:R-:W-:Y:S07]  /*d240*/  HMMA.16816.F32.BF16 R76, R12.reuse, R28, R76 ;  /* 0x0000001c0c4c723c */ /* 0x040fee000004184c */
[----:B------:R-:W-:Y:S01]  /*d250*/  MOV R29, R153 ;  /* 0x00000099001d7202 */ /* 0x000fe20000000f00 */
[C---:B------:R-:W-:Y:S01]  /*d260*/  HMMA.16816.F32.BF16 R80, R12.reuse, R30, R80 ;  /* 0x0000001e0c50723c */ /* 0x040fe20000041850 */
[----:B------:R-:W1:Y:S03]  /*d270*/  LDSM.16.MT88.4 R152, [R224+0x2800] ;  /* 0x00280000e098783b */ /* 0x000e660000004200 */
[----:B------:R-:W-:Y:S04]  /*d280*/  FADD.FTZ R2, R29, R2 ;  /* 0x000000021d027221 */ /* 0x000fe80000010000 */
[C---:B--2---:R-:W-:Y:S01]  /*d290*/  HMMA.16816.F32.BF16 R84, R12.reuse, R32, R84 ;  /* 0x000000200c54723c */ /* 0x044fe20000041854 */
[----:B------:R-:W-:Y:S03]  /*d2a0*/  LDSM.16.MT88.4 R28, [R227+0x5800] ;  /* 0x00580000e31c783b */ /* 0x000fe60000004200 */
[----:B------:R-:W-:Y:S01]  /*d2b0*/  FADD.FTZ R2, R51, R2 ;  /* 0x0000000233027221 */ /* 0x000fe20000010000 */
[----:B------:R-:W-:Y:S03]  /*d2c0*/  MOV R51, R151 ;  /* 0x0000009700337202 */ /* 0x000fe60000000f00 */
[C---:B------:R-:W-:Y:S01]  /*d2d0*/  HMMA.16816.F32.BF16 R88, R12.reuse, R34, R88 ;  /* 0x000000220c58723c */ /* 0x040fe20000041858 */
[----:B------:R-:W-:Y:S03]  /*d2e0*/  LDSM.16.MT88.4 R32, [R230+0x5800] ;  /* 0x00580000e620783b */ /* 0x000fe60000004200 */
[----:B------:R-:W-:Y:S01]  /*d2f0*/  FADD.FTZ R2, R50, R2 ;  /* 0x0000000232027221 */ /* 0x000fe20000010000 */
[----:B------:R-:W-:Y:S03]  /*d300*/  MOV R50, R150 ;  /* 0x0000009600327202 */ /* 0x000fe60000000f00 */
[C---:B---3--:R-:W-:Y:S08]  /*d310*/  HMMA.16816.F32.BF16 R92, R12.reuse, R20, R92 ;  /* 0x000000140c5c723c */ /* 0x048ff0000004185c */
[----:B------:R-:W-:Y:S01]  /*d320*/  HMMA.16816.F32.BF16 R96, R12, R22, R96 ;  /* 0x000000160c60723c */ /* 0x000fe20000041860 */
[----:B------:R-:W-:Y:S06]  /*d330*/  LDSM.16.MT88.4 R20, [R230+0x2800] ;  /* 0x00280000e614783b */ /* 0x000fec0000004200 */
[----:B------:R-:W-:Y:S02]  /*d340*/  F2FP.BF16.PACK_AB R12, R45, R44 ;  /* 0x0000002c2d0c723e */ /* 0x000fe400000010ff */
[----:B------:R-:W-:Y:S03]  /*d350*/  F2FP.BF16.PACK_AB R13, R39, R38 ;  /* 0x00000026270d723e */ /* 0x000fe600000010ff */
[----:B------:R-:W-:Y:S02]  /*d360*/  F2FP.BF16.PACK_AB R14, R212, R48 ;  /* 0x00000030d40e723e */ /* 0x000fe400000010ff */
[----:B------:R-:W-:Y:S01]  /*d370*/  F2FP.BF16.PACK_AB R15, R36, R37 ;  /* 0x00000025240f723e */ /* 0x000fe200000010ff */
[----:B----4-:R-:W-:Y:S01]  /*d380*/  FFMA.FTZ R0, R0, R25, R218 ;  /* 0x0000001900007223 */ /* 0x010fe200000100da */
[----:B------:R-:W-:Y:S01]  /*d390*/  MOV R218, R149 ;  /* 0x0000009500da7202 */ /* 0x000fe20000000f00 */
[----:B------:R-:W2:Y:S04]  /*d3a0*/  LDSM.16.MT88.4 R24, [R227+0x2800] ;  /* 0x00280000e318783b */ /* 0x000ea80000004200 */
[C---:B-1----:R-:W-:Y:S03]  /*d3b0*/  HMMA.16816.F32.BF16 R148, R12.reuse, R152, R4 ;  /* 0x000000980c94723c */ /* 0x042fe60000041804 */
[----:B------:R-:W-:Y:S02]  /*d3c0*/  FADD.FTZ R2, R218, R2 ;  /* 0x00000002da027221 */ /* 0x000fe40000010000 */
[----:B------:R-:W-:Y:S01]  /*d3d0*/  FADD.FTZ R0, R217, R0 ;  /* 0x00000000d9007221 */ /* 0x000fe20000010000 */
[----:B------:R-:W1:Y:S02]  /*d3e0*/  LDSM.16.MT88.4 R4, [R224+0x5800] ;  /* 0x00580000e004783b */ /* 0x000e640000004200 */
[C---:B------:R-:W-:Y:S04]  /*d3f0*/  HMMA.16816.F32.BF16 R152, R12.reuse, R154, R8 ;  /* 0x0000009a0c98723c */ /* 0x040fe80000041808 */
[----:B------:R-:W-:Y:S02]  /*d400*/  FADD.FTZ R2, R3, R2 ;  /* 0x0000000203027221 */ /* 0x000fe40000010000 */
[----:B------:R-:W-:Y:S01]  /*d410*/  FADD.FTZ R0, R216, R0 ;  /* 0x00000000d8007221 */ /* 0x000fe20000010000 */
[----:B------:R-:W3:Y:S01]  /*d420*/  LDSM.16.MT88.4 R8, [R228+0x5800] ;  /* 0x00580000e408783b */ /* 0x000ee20000004200 */
[C---:B------:R-:W-:Y:S04]  /*d430*/  HMMA.16816.F32.BF16 R100, R12.reuse, R16, R100 ;  /* 0x000000100c64723c */ /* 0x040fe80000041864 */
[----:B------:R-:W-:Y:S02]  /*d440*/  FADD.FTZ R2, R51, R2 ;  /* 0x0000000233027221 */ /* 0x000fe40000010000 */
[----:B------:R-:W-:Y:S02]  /*d450*/  FADD.FTZ R0, R215, R0 ;  /* 0x00000000d7007221 */ /* 0x000fe40000010000 */
[C---:B------:R-:W-:Y:S01]  /*d460*/  HMMA.16816.F32.BF16 R104, R12.reuse, R18, R104 ;  /* 0x000000120c68723c */ /* 0x040fe20000041868 */
[----:B------:R-:W4:Y:S03]  /*d470*/  LDSM.16.MT88.4 R16, [R224+0x8800] ;  /* 0x00880000e010783b */ /* 0x000f260000004200 */
[----:B------:R-:W-:Y:S02]  /*d480*/  FADD.FTZ R2, R50, R2 ;  /* 0x0000000232027221 */ /* 0x000fe40000010000 */
[----:B------:R-:W-:Y:S02]  /*d490*/  FADD.FTZ R0, R213, R0 ;  /* 0x00000000d5007221 */ /* 0x000fe40000010000 */
[----:B------:R-:W-:Y:S04]  /*d4a0*/  FADD.FTZ R2, R47, R2 ;  /* 0x000000022f027221 */ /* 0x000fe80000010000 */
[----:B------:R-:W-:Y:S02]  /*d4b0*/  FADD.FTZ R2, R46, R2 ;  /* 0x000000022e027221 */ /* 0x000fe40000010000 */
[----:B------:R-:W-:Y:S01]  /*d4c0*/  FADD.FTZ R0, R211, R0 ;  /* 0x00000000d3007221 */ /* 0x000fe20000010000 */
[C---:B--2---:R-:W-:Y:S03]  /*d4d0*/  HMMA.16816.F32.BF16 R108, R12.reuse, R24, R108 ;  /* 0x000000180c6c723c */ /* 0x044fe6000004186c */
        /* <DEDUP_REMOVED lines=30> */
[C---:B------:R-:W-:Y:S04]  /*d6c0*/  HMMA.16816.F32.BF16 R56, R12.reuse, R30, R56 ;  /* 0x0000001e0c38723c */ /* 0x040fe80000041838 */
[----:B------:R-:W-:Y:S04]  /*d6d0*/  FADD.FTZ R0, R144, R0 ;  /* 0x0000000090007221 */ /* 0x000fe80000010000 */
[C---:B------:R-:W-:Y:S04]  /*d6e0*/  HMMA.16816.F32.BF16 R60, R12.reuse, R32, R60 ;  /* 0x000000200c3c723c */ /* 0x040fe8000004183c */
[----:B------:R-:W-:Y:S01]  /*d6f0*/  FADD.FTZ R0, R143, R0 ;  /* 0x000000008f007221 */ /* 0x000fe20000010000 */
[----:B------:R-:W-:Y:S03]  /*d700*/  MOV R143, R140 ;  /* 0x0000008c008f7202 */ /* 0x000fe60000000f00 */
[C---:B------:R-:W-:Y:S04]  /*d710*/  HMMA.16816.F32.BF16 R64, R12.reuse, R34, R64 ;  /* 0x000000220c40723c */ /* 0x040fe80000041840 */
[----:B------:R-:W-:Y:S01]  /*d720*/  FADD.FTZ R0, R142, R0 ;  /* 0x000000008e007221 */ /* 0x000fe20000010000 */
[----:B------:R-:W-:Y:S03]  /*d730*/  MOV R142, R141 ;  /* 0x0000008d008e7202 */ /* 0x000fe60000000f00 */
[C---:B----4-:R-:W-:Y:S04]  /*d740*/  HMMA.16816.F32.BF16 R68, R12.reuse, R16, R68 ;  /* 0x000000100c44723c */ /* 0x050fe80000041844 */
[----:B------:R-:W-:Y:S04]  /*d750*/  FADD.FTZ R0, R42, R0 ;  /* 0x000000002a007221 */ /* 0x000fe80000010000 */
[C---:B------:R-:W-:Y:S04]  /*d760*/  HMMA.16816.F32.BF16 R72, R12.reuse, R18, R72 ;  /* 0x000000120c48723c */ /* 0x040fe80000041848 */
        /* <DEDUP_REMOVED lines=12> */
[----:B------:R1:W-:Y:S03]  /*d830*/  STL [R1+0xc], R2 ;  /* 0x00000c0201007387 */ /* 0x0003e60000100800 */
[----:B------:R-:W-:Y:S04]  /*d840*/  FADD.FTZ R0, R36, R0 ;  /* 0x0000000024007221 */ /* 0x000fe80000010000 */
[C---:B---3--:R-:W-:Y:S01]  /*d850*/  HMMA.16816.F32.BF16 R92, R12.reuse, R8, R92 ;  /* 0x000000080c5c723c */ /* 0x048fe2000004185c */
[----:B------:R1:W-:Y:S07]  /*d860*/  STL [R1+0x10], R0 ;  /* 0x0000100001007387 */ /* 0x0003ee0000100800 */
[----:B------:R-:W-:Y:S01]  /*d870*/  HMMA.16816.F32.BF16 R96, R12, R10, R96 ;  /* 0x0000000a0c60723c */ /* 0x000fe20000041860 */
[----:B------:R-:W-:-:S07]  /*d880*/  @P0 BRA `(.L_x_1779) ;  /* 0xffffc86000000947 */ /* 0x000fce000383ffff */
.L_x_1778:
[----:B------:R-:W-:Y:S07]  /*d890*/  @!UPT UIADD3 URZ, URZ, URZ, URZ ;  /* 0x0000003f3f3ff290 */ /* 0x000fee000fffe03f */
[----:B------:R-:W-:Y:S02]  /*d8a0*/  MOV R7, 0x1f ;  /* 0x0000001f00077802 */ /* 0x000fe40000000f00 */
[----:B------:R-:W-:Y:S01]  /*d8b0*/  MOV R6, 0xffffffff ;  /* 0xffffffff00067802 */ /* 0x000fe20000000f00 */
[----:B------:R-:W-:Y:S06]  /*d8c0*/  BRA.DIV ~URZ, `(.L_x_1780) ;  /* 0x000028227f007947 */ /* 0x000fec000b800000 */
[----:B-1----:R-:W2:Y:S04]  /*d8d0*/  LDL R0, [R1+0xc] ;  /* 0x00000c0001007983 */ /* 0x002ea80000100800 */
[----:B--2---:R1:W2:Y:S02]  /*d8e0*/  SHFL.BFLY PT, R4, R0, 0x2, 0x1f ;  /* 0x0c401f0000047f89 */ /* 0x0042a400000e0000 */
.L_x_1812:
        /* <DEDUP_REMOVED lines=9> */
.L_x_1813:
        /* <DEDUP_REMOVED lines=117> */
.L_x_1773:
        /* <DEDUP_REMOVED lines=19> */
.L_x_1783:
[----:B-1----:R-:W-:Y:S05]  /*e200*/  BSYNC B0 ;  /* 0x0000000000007941 */ /* 0x002fea0003800000 */
.L_x_1782:
        /* <DEDUP_REMOVED lines=120> */
[----:B------:R-:W-:Y:S05]  /*e990*/  CALL.REL.NOINC `($__internal_7_$__cuda_sm70_shflsync_idx_p) ;  /* 0x00001c9000007944 */ /* 0x000fea0003c00000 */
.L_x_1786:
        /* <DEDUP_REMOVED lines=119> */
.L_x_1788:
[----:B---34-:R-:W-:Y:S05]  /*f110*/  BSYNC B0 ;  /* 0x0000000000007941 */ /* 0x018fea0003800000 */
.L_x_1787:
        /* <DEDUP_REMOVED lines=18> */
.L_x_1790:
[----:B------:R-:W-:Y:S05]  /*f240*/  BSYNC B0 ;  /* 0x0000000000007941 */ /* 0x000fea0003800000 */
.L_x_1789:
        /* <DEDUP_REMOVED lines=18> */
.L_x_1792:
[----:B------:R-:W-:Y:S05]  /*f370*/  BSYNC B0 ;  /* 0x0000000000007941 */ /* 0x000fea0003800000 */
.L_x_1791:
        /* <DEDUP_REMOVED lines=19> */
.L_x_1785:
        /* <DEDUP_REMOVED lines=40> */
.L_x_1795:
[----:B------:R-:W-:Y:S05]  /*f730*/  BSYNC B0 ;  /* 0x0000000000007941 */ /* 0x000fea0003800000 */
.L_x_1794:
        /* <DEDUP_REMOVED lines=35> */
.L_x_1814:
[----:B------:R-:W-:Y:S05]  /*f970*/  BRA.DIV ~URZ, `(.L_x_1797) ;  /* 0x000009427f007947 */ /* 0x000fea000b800000 */
[----:B------:R3:W4:Y:S02]  /*f980*/  SHFL.IDX PT, R4, R3, RZ, 0x181f ;  /* 0x00181fff03047589 */ /* 0x00072400000e0000 */
.L_x_1815:
        /* <DEDUP_REMOVED lines=22> */
.L_x_1799:
[----:B------:R-:W-:Y:S05]  /*faf0*/  BSYNC B0 ;  /* 0x0000000000007941 */ /* 0x000fea0003800000 */
.L_x_1798:
[----:B------:R-:W-:Y:S05]  /*fb00*/  BRA.DIV ~URZ, `(.L_x_1800) ;  /* 0x000008127f007947 */ /* 0x000fea000b800000 */
[----:B--2---:R2:W1:Y:S04]  /*fb10*/  SHFL.IDX PT, R5, R2, 0x1, 0x181f ;  /* 0x00381f0002057f89 */ /* 0x00446800000e0000 */
[----:B----4-:R2:W4:Y:S02]  /*fb20*/  SHFL.IDX PT, R4, R3, 0x1, 0x181f ;  /* 0x00381f0003047f89 */ /* 0x01052400000e0000 */
.L_x_1816:
        /* <DEDUP_REMOVED lines=21> */
.L_x_1802:
[----:B------:R-:W-:Y:S05]  /*fc80*/  BSYNC B0 ;  /* 0x0000000000007941 */ /* 0x000fea0003800000 */
.L_x_1801:
[----:B------:R-:W-:Y:S05]  /*fc90*/  BRA.DIV ~URZ, `(.L_x_1803) ;  /* 0x000007427f007947 */ /* 0x000fea000b800000 */
[----:B-1----:R1:W2:Y:S02]  /*fca0*/  SHFL.IDX PT, R5, R2, 0x2, 0x181f ;  /* 0x00581f0002057f89 */ /* 0x0022a400000e0000 */
.L_x_1817:
[----:B------:R-:W-:Y:S05]  /*fcb0*/  BRA.DIV ~URZ, `(.L_x_1804) ;  /* 0x000007927f007947 */ /* 0x000fea000b800000 */
[----:B----4-:R4:W1:Y:S02]  /*fcc0*/  SHFL.IDX PT, R4, R3, 0x2, 0x181f ;  /* 0x00581f0003047f89 */ /* 0x01086400000e0000 */
.L_x_1818:
        /* <DEDUP_REMOVED lines=21> */
.L_x_1806:
[----:B------:R-:W-:Y:S05]  /*fe20*/  BSYNC B0 ;  /* 0x0000000000007941 */ /* 0x000fea0003800000 */
.L_x_1805:
[----:B------:R-:W-:Y:S05]  /*fe30*/  BRA.DIV ~URZ, `(.L_x_1807) ;  /* 0x000006727f007947 */ /* 0x000fea000b800000 */
[----:B-12---:R-:W1:Y:S04]  /*fe40*/  SHFL.IDX PT, R2, R2, 0x3, 0x181f ;  /* 0x00781f0002027f89 */ /* 0x006e6800000e0000 */
[----:B---34-:R-:W2:Y:S02]  /*fe50*/  SHFL.IDX PT, R3, R3, 0x3, 0x181f ;  /* 0x00781f0003037f89 */ /* 0x018ea400000e0000 */
.L_x_1819:
        /* <DEDUP_REMOVED lines=20> */
.L_x_1793:
[----:B------:R-:W-:Y:S05]  /*ffa0*/  BSYNC B1 ;  /* 0x0000000000017941 */ /* 0x000fea0003800000 */
.L_x_1784:
        /* <DEDUP_REMOVED lines=10> */
.L_x_1820:
[----:B------:R-:W-:Y:S01]  /*10050*/  WARPSYNC 0xffffffff ;  /* 0xffffffff00007948 */ /* 0x000fe20003800000 */
[----:B------:R-:W-:Y:S06]  /*10060*/  BAR.SYNC.DEFER_BLOCKING 0x4, 0x100 ;  /* 0x0104000000007b1d */ /* 0x000fec0000010000 */
[----:B---3--:R3:W-:Y:S04]  /*10070*/  STL [R1+0x60], R0 ;  /* 0x0000600001007387 */ /* 0x0087e80000100800 */
[----:B------:R3:W-:Y:S04]  /*10080*/  @!P6 STS [0x15100], R61 ;  /* 0x0151003dff00e388 */ /* 0x0007e80000000800 */
[----:B------:R-:W-:Y:S06]  /*10090*/  BAR.ARV 0x5, 0x100 ;  /* 0x0144000000007b1d */ /* 0x000fec0000002000 */
.L_x_1808:
[----:B---34-:R-:W3:Y:S02]  /*100a0*/  LDL R0, [R1+0x60] ;  /* 0x0000600001007983 */ /* 0x018ee40000100800 */
[----:B---3--:R-:W-:-:S13]  /*100b0*/  ISETP.GE.AND P0, PT, R0, c[0x0][0x538], PT ;  /* 0x00014e0000007a0c */ /* 0x008fda0003f06270 */
[----:B-12--5:R-:W-:Y:S01]  /*100c0*/  @P0 CALL.REL.NOINC `(.L_x_1810) ;  /* 0x0000001000000944 */ /* 0x026fe20003c00000 */
[----:B------:R-:W-:Y:S05]  /*100d0*/  BRA `(.L_x_1811) ;  /* 0xffff09a000007947 */ /* 0x000fea000383ffff */
.L_x_1810:
[----:B------:R-:W-:Y:S05]  /*100e0*/  EXIT ;  /* 0x000000000000794d */ /* 0x000fea0003800000 */
.L_x_1780:
[----:B-1----:R1:W5:Y:S01]  /*100f0*/  LDL R0, [R1+0xc] ;  /* 0x00000c0001007983 */ /* 0x0023620000100800 */
[----:B------:R-:W-:Y:S02]  /*10100*/  MOV R3, 0x2 ;  /* 0x0000000200037802 */ /* 0x000fe40000000f00 */
[----:B------:R-:W-:Y:S02]  /*10110*/  MOV R2, 0x10130 ;  /* 0x0001013000027802 */ /* 0x000fe40000000f00 */
[----:B-1---5:R-:W-:Y:S05]  /*10120*/  CALL.REL.NOINC `($__internal_6_$__cuda_sm70_shflsync_bfly_p) ;  /* 0x000004c000007944 */ /* 0x022fea0003c00000 */
[----:B------:R-:W-:Y:S01]  /*10130*/  MOV R4, R5 ;  /* 0x0000000500047202 */ /* 0x000fe20000000f00 */
[----:B------:R-:W-:Y:S05]  /*10140*/  BRA `(.L_x_1812) ;  /* 0xffffd7a000007947 */ /* 0x000fea000383ffff */
.L_x_1781:
[----:B------:R-:W-:Y:S01]  /*10150*/  IMAD.MOV.U32 R0, RZ, RZ, R4 ;  /* 0x000000ffff007224 */ /* 0x000fe200078e0004 */
[----:B------:R-:W-:Y:S02]  /*10160*/  MOV R3, 0x1 ;  /* 0x0000000100037802 */ /* 0x000fe40000000f00 */
[----:B------:R-:W-:Y:S02]  /*10170*/  MOV R2, 0x10190 ;  /* 0x0001019000027802 */ /* 0x000fe40000000f00 */
[----:B-----5:R-:W-:Y:S05]  /*10180*/  CALL.REL.NOINC `($__internal_6_$__cuda_sm70_shflsync_bfly_p) ;  /* 0x0000046000007944 */ /* 0x020fea0003c00000 */
[----:B------:R1:W5:Y:S01]  /*10190*/  LDL R0, [R1+0x10] ;  /* 0x0000100001007983 */ /* 0x0003620000100800 */
[----:B------:R-:W-:Y:S01]  /*101a0*/  FADD.FTZ R4, R4, R5 ;  /* 0x0000000504047221 */ /* 0x000fe20000010000 */
[----:B------:R-:W-:Y:S02]  /*101b0*/  MOV R3, 0x2 ;  /* 0x0000000200037802 */ /* 0x000fe40000000f00 */
[----:B------:R-:W-:-:S02]  /*101c0*/  MOV R2, 0x101e0 ;  /* 0x000101e000027802 */ /* 0x000fc40000000f00 */
[----:B-1---5:R-:W-:Y:S05]  /*101d0*/  CALL.REL.NOINC `($__internal_6_$__cuda_sm70_shflsync_bfly_p) ;  /* 0x0000041000007944 */ /* 0x022fea0003c00000 */
[----:B------:R-:W2:Y:S01]  /*101e0*/  LDL.LU R0, [R1+0x10] ;  /* 0x0000100001007983 */ /* 0x000ea20000300800 */
[----:B------:R-:W-:-:S02]  /*101f0*/  MOV R3, 0x1 ;  /* 0x0000000100037802 */ /* 0x000fc40000000f00 */
[----:B------:R-:W-:Y:S01]  /*10200*/  MOV R2, 0x10230 ;  /* 0x0001023000027802 */ /* 0x000fe20000000f00 */
[----:B--2---:R-:W-:Y:S02]  /*10210*/  FADD.FTZ R0, R0, R5 ;  /* 0x0000000500007221 */ /* 0x004fe40000010000 */
[----:B------:R-:W-:Y:S05]  /*10220*/  CALL.REL.NOINC `($__internal_6_$__cuda_sm70_shflsync_bfly_p) ;  /* 0x000003c000007944 */ /* 0x000fea0003c00000 */
[----:B------:R-:W-:Y:S01]  /*10230*/  MOV R3, R5 ;  /* 0x0000000500037202 */ /* 0x000fe20000000f00 */
[----:B------:R-:W-:Y:S05]  /*10240*/  BRA `(.L_x_1813) ;  /* 0xffffd73000007947 */ /* 0x000fea000383ffff */
.L_x_1796:
[----:B------:R-:W-:Y:S01]  /*10250*/  IMAD.MOV.U32 R7, RZ, RZ, R2 ;  /* 0x000000ffff077224 */ /* 0x000fe200078e0002 */
[----:B------:R-:W-:Y:S01]  /*10260*/  MOV R6, RZ ;  /* 0x000000ff00067202 */ /* 0x000fe20000000f00 */
[----:B------:R-:W-:Y:S01]  /*10270*/  IMAD.MOV.U32 R4, RZ, RZ, 0x181f ;  /* 0x0000181fff047424 */ /* 0x000fe200078e00ff */
[----:B------:R-:W-:Y:S02]  /*10280*/  MOV R8, 0x102a0 ;  /* 0x000102a000087802 */ /* 0x000fe40000000f00 */
[----:B------:R-:W-:Y:S05]  /*10290*/  CALL.REL.NOINC `($__internal_7_$__cuda_sm70_shflsync_idx_p) ;  /* 0x0000039000007944 */ /* 0x000fea0003c00000 */
[----:B------:R-:W-:Y:S01]  /*102a0*/  MOV R5, R4 ;  /* 0x0000000400057202 */ /* 0x000fe20000000f00 */
[----:B------:R-:W-:Y:S05]  /*102b0*/  BRA `(.L_x_1814) ;  /* 0xfffff6b000007947 */ /* 0x000fea000383ffff */
.L_x_1797:
[----:B------:R-:W-:Y:S01]  /*102c0*/  IMAD.MOV.U32 R7, RZ, RZ, R3 ;  /* 0x000000ffff077224 */ /* 0x000fe200078e0003 */
[----:B------:R-:W-:Y:S01]  /*102d0*/  MOV R6, RZ ;  /* 0x000000ff00067202 */ /* 0x000fe20000000f00 */
[----:B------:R-:W-:Y:S01]  /*102e0*/  IMAD.MOV.U32 R4, RZ, RZ, 0x181f ;  /* 0x0000181fff047424 */ /* 0x000fe200078e00ff */
[----:B------:R-:W-:Y:S02]  /*102f0*/  MOV R8, 0x10310 ;  /* 0x0001031000087802 */ /* 0x000fe40000000f00 */
[----:B-12---:R-:W-:Y:S05]  /*10300*/  CALL.REL.NOINC `($__internal_7_$__cuda_sm70_shflsync_idx_p) ;  /* 0x0000032000007944 */ /* 0x006fea0003c00000 */
[----:B------:R-:W-:Y:S05]  /*10310*/  BRA `(.L_x_1815) ;  /* 0xfffff67000007947 */ /* 0x000fea000383ffff */
.L_x_1800:
[----:B--2---:R-:W-:Y:S01]  /*10320*/  IMAD.MOV.U32 R7, RZ, RZ, R2 ;  /* 0x000000ffff077224 */ /* 0x004fe200078e0002 */
[----:B------:R-:W-:Y:S01]  /*10330*/  MOV R6, 0x1 ;  /* 0x0000000100067802 */ /* 0x000fe20000000f00 */
[----:B----4-:R-:W-:Y:S01]  /*10340*/  IMAD.MOV.U32 R4, RZ, RZ, 0x181f ;  /* 0x0000181fff047424 */ /* 0x010fe200078e00ff */
[----:B------:R-:W-:-:S02]  /*10350*/  MOV R8, 0x10370 ;  /* 0x0001037000087802 */ /* 0x000fc40000000f00 */
[----:B-1-3--:R-:W-:Y:S05]  /*10360*/  CALL.REL.NOINC `($__internal_7_$__cuda_sm70_shflsync_idx_p) ;  /* 0x000002c000007944 */ /* 0x00afea0003c00000 */
[----:B------:R-:W-:Y:S01]  /*10370*/  IMAD.MOV.U32 R5, RZ, RZ, R4 ;  /* 0x000000ffff057224 */ /* 0x000fe200078e0004 */
[----:B------:R-:W-:Y:S01]  /*10380*/  MOV R6, 0x1 ;  /* 0x0000000100067802 */ /* 0x000fe20000000f00 */
[----:B------:R-:W-:Y:S01]  /*10390*/  IMAD.MOV.U32 R7, RZ, RZ, R3 ;  /* 0x000000ffff077224 */ /* 0x000fe200078e0003 */
[----:B------:R-:W-:-:S02]  /*103a0*/  MOV R4, 0x181f ;  /* 0x0000181f00047802 */ /* 0x000fc40000000f00 */
[----:B------:R-:W-:Y:S02]  /*103b0*/  MOV R8, 0x103d0 ;  /* 0x000103d000087802 */ /* 0x000fe40000000f00 */
[----:B------:R-:W-:Y:S05]  /*103c0*/  CALL.REL.NOINC `($__internal_7_$__cuda_sm70_shflsync_idx_p) ;  /* 0x0000026000007944 */ /* 0x000fea0003c00000 */
[----:B------:R-:W-:Y:S05]  /*103d0*/  BRA `(.L_x_1816) ;  /* 0xfffff75000007947 */ /* 0x000fea000383ffff */
.L_x_1803:
[----:B-1----:R-:W-:Y:S01]  /*103e0*/  IMAD.MOV.U32 R7, RZ, RZ, R2 ;  /* 0x000000ffff077224 */ /* 0x002fe200078e0002 */
[----:B------:R-:W-:Y:S01]  /*103f0*/  MOV R6, 0x2 ;  /* 0x0000000200067802 */ /* 0x000fe20000000f00 */
[----:B----4-:R-:W-:Y:S01]  /*10400*/  IMAD.MOV.U32 R4, RZ, RZ, 0x181f ;  /* 0x0000181fff047424 */ /* 0x010fe200078e00ff */
[----:B------:R-:W-:Y:S02]  /*10410*/  MOV R8, 0x10430 ;  /* 0x0001043000087802 */ /* 0x000fe40000000f00 */
[----:B--23--:R-:W-:Y:S05]  /*10420*/  CALL.REL.NOINC `($__internal_7_$__cuda_sm70_shflsync_idx_p) ;  /* 0x0000020000007944 */ /* 0x00cfea0003c00000 */
[----:B------:R-:W-:Y:S01]  /*10430*/  MOV R5, R4 ;  /* 0x0000000400057202 */ /* 0x000fe20000000f00 */
[----:B------:R-:W-:Y:S05]  /*10440*/  BRA `(.L_x_1817) ;  /* 0xfffff86000007947 */ /* 0x000fea000383ffff */
.L_x_1804:
[----:B------:R-:W-:Y:S01]  /*10450*/  IMAD.MOV.U32 R7, RZ, RZ, R3 ;  /* 0x000000ffff077224 */ /* 0x000fe200078e0003 */
[----:B------:R-:W-:Y:S01]  /*10460*/  MOV R6, 0x2 ;  /* 0x0000000200067802 */ /* 0x000fe20000000f00 */
[----:B----4-:R-:W-:Y:S01]  /*10470*/  IMAD.MOV.U32 R4, RZ, RZ, 0x181f ;  /* 0x0000181fff047424 */ /* 0x010fe200078e00ff */
[----:B------:R-:W-:Y:S02]  /*10480*/  MOV R8, 0x104a0 ;  /* 0x000104a000087802 */ /* 0x000fe40000000f00 */
[----:B-123--:R-:W-:Y:S05]  /*10490*/  CALL.REL.NOINC `($__internal_7_$__cuda_sm70_shflsync_idx_p) ;  /* 0x0000019000007944 */ /* 0x00efea0003c00000 */
[----:B------:R-:W-:Y:S05]  /*104a0*/  BRA `(.L_x_1818) ;  /* 0xfffff82000007947 */ /* 0x000fea000383ffff */
.L_x_1807:
[----:B-1----:R-:W-:Y:S01]  /*104b0*/  IMAD.MOV.U32 R7, RZ, RZ, R2 ;  /* 0x000000ffff077224 */ /* 0x002fe200078e0002 */
[----:B------:R-:W-:Y:S01]  /*104c0*/  MOV R6, 0x3 ;  /* 0x0000000300067802 */ /* 0x000fe20000000f00 */
[----:B------:R-:W-:Y:S01]  /*104d0*/  IMAD.MOV.U32 R4, RZ, RZ, 0x181f ;  /* 0x0000181fff047424 */ /* 0x000fe200078e00ff */
[----:B------:R-:W-:-:S02]  /*104e0*/  MOV R8, 0x10500 ;  /* 0x0001050000087802 */ /* 0x000fc40000000f00 */
[----:B--234-:R-:W-:Y:S05]  /*104f0*/  CALL.REL.NOINC `($__internal_7_$__cuda_sm70_shflsync_idx_p) ;  /* 0x0000013000007944 */ /* 0x01cfea0003c00000 */
[----:B------:R-:W-:Y:S01]  /*10500*/  IMAD.MOV.U32 R2, RZ, RZ, R4 ;  /* 0x000000ffff027224 */ /* 0x000fe200078e0004 */
[----:B------:R-:W-:Y:S01]  /*10510*/  MOV R6, 0x3 ;  /* 0x0000000300067802 */ /* 0x000fe20000000f00 */
[----:B------:R-:W-:Y:S01]  /*10520*/  IMAD.MOV.U32 R7, RZ, RZ, R3 ;  /* 0x000000ffff077224 */ /* 0x000fe200078e0003 */
[----:B------:R-:W-:-:S02]  /*10530*/  MOV R4, 0x181f ;  /* 0x0000181f00047802 */ /* 0x000fc40000000f00 */
[----:B------:R-:W-:Y:S02]  /*10540*/  MOV R8, 0x10560 ;  /* 0x0001056000087802 */ /* 0x000fe40000000f00 */
[----:B------:R-:W-:Y:S05]  /*10550*/  CALL.REL.NOINC `($__internal_7_$__cuda_sm70_shflsync_idx_p) ;  /* 0x000000d000007944 */ /* 0x000fea0003c00000 */
[----:B------:R-:W-:Y:S01]  /*10560*/  MOV R3, R4 ;  /* 0x0000000400037202 */ /* 0x000fe20000000f00 */
[----:B------:R-:W-:Y:S05]  /*10570*/  BRA `(.L_x_1819) ;  /* 0xfffff8e000007947 */ /* 0x000fea000383ffff */
.L_x_1809:
[----:B-12---:R-:W-:Y:S01]  /*10580*/  IMAD.MOV.U32 R7, RZ, RZ, R61 ;  /* 0x000000ffff077224 */ /* 0x006fe200078e003d */
[----:B------:R-:W-:Y:S01]  /*10590*/  MOV R6, RZ ;  /* 0x000000ff00067202 */ /* 0x000fe20000000f00 */
[----:B------:R-:W-:Y:S01]  /*105a0*/  IMAD.MOV.U32 R4, RZ, RZ, 0x1f ;  /* 0x0000001fff047424 */ /* 0x000fe200078e00ff */
[----:B------:R-:W-:Y:S02]  /*105b0*/  MOV R8, 0x105d0 ;  /* 0x000105d000087802 */ /* 0x000fe40000000f00 */
[----:B---345:R-:W-:Y:S05]  /*105c0*/  CALL.REL.NOINC `($__internal_7_$__cuda_sm70_shflsync_idx_p) ;  /* 0x0000006000007944 */ /* 0x038fea0003c00000 */
[----:B------:R-:W-:Y:S01]  /*105d0*/  MOV R0, R4 ;  /* 0x0000000400007202 */ /* 0x000fe20000000f00 */
[----:B------:R-:W-:Y:S05]  /*105e0*/  BRA `(.L_x_1820) ;  /* 0xfffffa6000007947 */ /* 0x000fea000383ffff */
        .weak           $__internal_6_$__cuda_sm70_shflsync_bfly_p
        .type           $__internal_6_$__cuda_sm70_shflsync_bfly_p,@function
        .size           $__internal_6_$__cuda_sm70_shflsync_bfly_p,($__internal_7_$__cuda_sm70_shflsync_idx_p - $__internal_6_$__cuda_sm70_shflsync_bfly_p)
$__internal_6_$__cuda_sm70_shflsync_bfly_p:
[----:B------:R-:W-:Y:S04]  /*105f0*/  WARPSYNC R6 ;  /* 0x0000000600007348 */ /* 0x000fe80003800000 */
[----:B------:R1:W2:Y:S02]  /*10600*/  SHFL.BFLY PT, R5, R0, R3, R7 ;  /* 0x0c00000300057389 */ /* 0x0002a400000e0007 */
[----:B-1----:R-:W-:-:S04]  /*10610*/  MOV R3, 0x0 ;  /* 0x0000000000037802 */ /* 0x002fc80000000f00 */
[----:B--2---:R-:W-:Y:S05]  /*10620*/  RET.REL.NODEC R2 `(_ZN7cutlass13device_kernelIN5flash19enable_sm80_to_sm89INS1_16FlashAttnFwdSm80INS1_25CollectiveMainloopFwdSm80ILi8ELi1ELb1EN4cute5tupleIJNS5_1CILi128EEENS7_ILi96EEENS7_ILi192EEEEEELi192ENS_10bfloat16_tEfNS_4arch4Sm80ELb1ELb0ELb0ELb0ELb0ELb0ELb1ELb0EEENS1_21CollectiveEpilogueFwdINS6_IJS8_SA_S9_EEENS6_IJNS7_ILi1EEESI_SI_EEESC_SE_Li256ELb0ELb1ELb0ELb0EEENS1_30DynamicPersistentTileSchedulerILi256ELi256ELb0ELb1ELb0EEEEEEEEEvNT_6ParamsE) ;  /* 0xfffef9d002007950 */ /* 0x004fea0003c3ffff */
        .weak           $__internal_7_$__cuda_sm70_shflsync_idx_p
        .type           $__internal_7_$__cuda_sm70_shflsync_idx_p,@function
        .size           $__internal_7_$__cuda_sm70_shflsync_idx_p,(.L_x_2645 - $__internal_7_$__cuda_sm70_shflsync_idx_p)
$__internal_7_$__cuda_sm70_shflsync_idx_p:
[----:B------:R-:W-:Y:S04]  /*10630*/  WARPSYNC R63 ;  /* 0x0000003f00007348 */ /* 0x000fe80003800000 */
[----:B------:R1:W2:Y:S02]  /*10640*/  SHFL.IDX PT, R4, R7, R6, R4 ;  /* 0x0000000607047389 */ /* 0x0002a400000e0004 */
[----:B-1----:R-:W-:Y:S02]  /*10650*/  MOV R6, R8 ;  /* 0x0000000800067202 */ /* 0x002fe40000000f00 */
[----:B------:R-:W-:-:S04]  /*10660*/  MOV R7, 0x0 ;  /* 0x0000000000077802 */ /* 0x000fc80000000f00 */
[----:B--2---:R-:W-:Y:S05]  /*10670*/  RET.REL.NODEC R6 `(_ZN7cutlass13device_kernelIN5flash19enable_sm80_to_sm89INS1_16FlashAttnFwdSm80INS1_25CollectiveMainloopFwdSm80ILi8ELi1ELb1EN4cute5tupleIJNS5_1CILi128EEENS7_ILi96EEENS7_ILi192EEEEEELi192ENS_10bfloat16_tEfNS_4arch4Sm80ELb1ELb0ELb0ELb0ELb0ELb0ELb1ELb0EEENS1_21CollectiveEpilogueFwdINS6_IJS8_SA_S9_EEENS6_IJNS7_ILi1EEESI_SI_EEESC_SE_Li256ELb0ELb1ELb0ELb0EEENS1_30DynamicPersistentTileSchedulerILi256ELi256ELb0ELb1ELb0EEEEEEEEEvNT_6ParamsE) ;  /* 0xfffef98006007950 */ /* 0x004fea0003c3ffff */
.L_x_1821:
        /* <DEDUP_REMOVED lines=16> */
.L_x_2645:


//--------------------- .text._ZN7cutlass13device_kernelIN5flash19enable_sm80_to_sm89INS1_16FlashAttnFwdSm80INS1_25CollectiveMainloopFwdSm80ILi8ELi1ELb1EN4cute5tupleIJNS5_1CILi128EEENS7_ILi96EEENS7_ILi192EEEEEELi192ENS_10bfloat16_tEfNS_4arch4Sm80ELb1ELb0ELb0ELb1ELb0ELb0ELb1ELb0EEENS1_21CollectiveEpilogueFwdINS6_IJS8_SA_S9_EEENS6_IJNS7_ILi1EEESI_SI_EEESC_SE_Li256ELb1ELb1ELb0ELb0EEENS1_19SingleTileSchedulerILb1ELb0ELb1ELi128EEEEEEEEEvNT_6ParamsE --------------------------
	.section	.text._ZN7cutlass13device_kernelIN5flash19enable_sm80_to_sm89INS1_16FlashAttnFwdSm80INS1_25CollectiveMainloopFwdSm80ILi8ELi1ELb1EN4cute5tupleIJNS5_1CILi128EEENS7_ILi96EEENS7_ILi192EEEEEELi192ENS_10bfloat16_tEfNS_4arch4Sm80ELb1ELb0ELb0ELb1ELb0ELb0ELb1ELb0EEENS1_21CollectiveEpilogueFwdINS6_IJS8_SA_S9_EEENS6_IJNS7_ILi1EEESI_SI_EEESC_SE_Li256ELb1ELb1ELb0ELb0EEENS1_19SingleTileSchedulerILb1ELb0ELb1ELi128EEEEEEEEEvNT_6ParamsE,"ax",@progbits
	.sectioninfo	@"SHI_REGISTERS=255"
	.align	128
.text._ZN7cutlass13device_kernelIN5flash19enable_sm80_to_sm89INS1_16FlashAttnFwdSm80INS1_25CollectiveMainloopFwdSm80ILi8ELi1ELb1EN4cute5tupleIJNS5_1CILi128EEENS7_ILi96EEENS7_ILi192EEEEEELi192ENS_10bfloat16_tEfNS_4arch4Sm80ELb1ELb0ELb0ELb1ELb0ELb0ELb1ELb0EEENS1_21CollectiveEpilogueFwdINS6_IJS8_SA_S9_EEENS6_IJNS7_ILi1EEESI_SI_EEESC_SE_Li256ELb1ELb1ELb0ELb0EEENS1_19SingleTileSchedulerILb1ELb0ELb1ELi128EEEEEEEEEvNT_6ParamsE:
        .type           _ZN7cutlass13device_kernelIN5flash19enable_sm80_to_sm89INS1_16FlashAttnFwdSm80INS1_25CollectiveMainloopFwdSm80ILi8ELi1ELb1EN4cute5tupleIJNS5_1CILi128EEENS7_ILi96EEENS7_ILi192EEEEEELi192ENS_10bfloat16_tEfNS_4arch4Sm80ELb1ELb0ELb0ELb1ELb0ELb0ELb1ELb0EEENS1_21CollectiveEpilogueFwdINS6_IJS8_SA_S9_EEENS6_IJNS7_ILi1EEESI_SI_EEESC_SE_Li256ELb1ELb1ELb0ELb0EEENS1_19SingleTileSchedulerILb1ELb0ELb1ELi128EEEEEEEEEvNT_6ParamsE,@function
        .size           _ZN7cutlass13device_kernelIN5flash19enable_sm80_to_sm89INS1_16FlashAttnFwdSm80INS1_25CollectiveMainloopFwdSm80ILi8ELi1ELb1EN4cute5tupleIJNS5_1CILi128EEENS7_ILi96EEENS7_ILi192EEEEEELi192ENS_10bfloat16_tEfNS_4arch4Sm80ELb1ELb0ELb0ELb1ELb0ELb0ELb1ELb0EEENS1_21CollectiveEpilogueFwdINS6_IJS8_SA_S9_EEENS6_IJNS7_ILi1EEESI_SI_EEESC_SE_Li256ELb1ELb1ELb0ELb0EEENS1_19SingleTileSchedulerILb1ELb0ELb1ELi128EEEEEEEEEvNT_6ParamsE,(.L_x_2648 - _ZN7cutlass13device_kernelIN5flash19enable_sm80_to_sm89INS1_16FlashAttnFwdSm80INS1_25CollectiveMainloopFwdSm80ILi8ELi1ELb1EN4cute5tupleIJNS5_1CILi128EEENS7_ILi96EEENS7_ILi192EEEEEELi192ENS_10bfloat16_tEfNS_4arch4Sm80ELb1ELb0ELb0ELb1ELb0ELb0ELb1ELb0EEENS1_21CollectiveEpilogueFwdINS6_IJS8_SA_S9_EEENS6_IJNS7_ILi1EEESI_SI_EEESC_SE_Li256ELb1ELb1ELb0ELb0EEENS1_19SingleTileSchedulerILb1ELb0ELb1ELi128EEEEEEEEEvNT_6ParamsE)
        .other          _ZN7cutlass13device_kernelIN5flash19enable_sm80_to_sm89INS1_16FlashAttnFwdSm80INS1_25CollectiveMainloopFwdSm80ILi8ELi1ELb1EN4cute5tupleIJNS5_1CILi128EEENS7_ILi96EEENS7_ILi192EEEEEELi192ENS_10bfloat16_tEfNS_4arch4Sm80ELb1ELb0ELb0ELb1ELb0ELb0ELb1ELb0EEENS1_21CollectiveEpilogueFwdINS6_IJS8_SA_S9_EEENS6_IJNS7_ILi1EEESI_SI_EEESC_SE_Li256ELb1ELb1ELb0ELb0EEENS1_19SingleTileSchedulerILb1ELb0ELb1ELi128EEEEEEEEEvNT_6ParamsE,@"STO_CUDA_ENTRY STV_DEFAULT"
_ZN7cutlass13device_kernelIN5flash19enable_sm80_to_sm89INS1_16FlashAttnFwdSm80INS1_25CollectiveMainloopFwdSm80ILi8ELi1ELb1EN4cute5tupleIJNS5_1CILi128EEENS7_ILi96EEENS7_ILi192EEEEEELi192ENS_10bfloat16_tEfNS_4arch4Sm80ELb1ELb0ELb0ELb1ELb0ELb0ELb1ELb0EEENS1_21CollectiveEpilogueFwdINS6_IJS8_SA_S9_EEENS6_IJNS7_ILi1EEESI_SI_EEESC_SE_Li256ELb1ELb1ELb0ELb0EEENS1_19SingleTileSchedulerILb1ELb0ELb1ELi128EEEEEEEEEvNT_6ParamsE:
        /* <DEDUP_REMOVED lines=17> */
.L_x_1823:
        /* <DEDUP_REMOVED lines=8> */
.L_x_1825:
[----:B------:R-:W-:-:S04]  /*0190*/  MOV R0, c[0x0][0x54c] ;  /* 0x0001530000007a02 */ /* 0x000fc80000000f00 */
.L_x_1824:
[----:B------:R-:W-:Y:S01]  /*01a0*/  USHF.L.U32 UR21, UR21, 0x7, URZ ;  /* 0x0000000715157899 */ /* 0x000fe2000800063f */
[----:B-----5:R-:W-:-:S05]  /*01b0*/  IMAD R0, R0, c[0x0][0x548], RZ ;  /* 0x0001520000007a24 */ /* 0x020fca00078e02ff */
[----:B------:R-:W-:-:S04]  /*01c0*/  ISETP.LE.AND P0, PT, R0, UR21, PT ;  /* 0x0000001500007c0c */ /* 0x000fc8000bf03270 */
[----:B------:R-:W-:-:S05]  /*01d0*/  SEL R0, R5, 0xffffffff, !P0 ;  /* 0xffffffff05007807 */ /* 0x000fca0004000000 */
[----:B------:R2:W-:Y:S01]  /*01e0*/  STL [R1+0x50], R0 ;  /* 0x0000500001007387 */ /* 0x0005e20000100800 */
[----:B------:R-:W-:Y:S05]  /*01f0*/  BRA `(.L_x_1826) ;  /* 0x0000013000007947 */ /* 0x000fea0003800000 */
.L_x_1822:
[----:B------:R-:W-:-:S04]  /*0200*/  ISETP.NE.U32.AND P0, PT, RZ, c[0x0][0x568], PT ;  /* 0x00015a00ff007a0c */ /* 0x000fc80003f05070 */
[----:B------:R-:W-:-:S13]  /*0210*/  ISETP.NE.AND.EX P0, PT, RZ, c[0x0][0x56c], PT, P0 ;  /* 0x00015b00ff007a0c */ /* 0x000fda0003f05300 */
[----:B------:R-:W-:Y:S05]  /*0220*/  @!P0 BRA `(.L_x_1827) ;  /* 0x0000002000008947 */ /* 0x000fea0003800000 */
[----:B------:R1:W5:Y:S01]  /*0230*/  LDG.E R0, [R2.64] ;  /* 0x0000001202007981 */ /* 0x000362000c1e1900 */
[----:B------:R-:W-:Y:S05]  /*0240*/  BRA `(.L_x_1828) ;  /* 0x0000009000007947 */ /* 0x000fea0003800000 */
.L_x_1827:
        /* <DEDUP_REMOVED lines=8> */
.L_x_1829:
[----:B------:R-:W-:-:S04]  /*02d0*/  MOV R0, c[0x0][0x54c] ;  /* 0x0001530000007a02 */ /* 0x000fc80000000f00 */
.L_x_1828:
[----:B------:R-:W-:Y:S01]  /*02e0*/  USHF.L.U32 UR21, UR21, 0x7, URZ ;  /* 0x0000000715157899 */ /* 0x000fe2000800063f */
[----:B-----5:R-:W-:-:S05]  /*02f0*/  IMAD R0, R0, c[0x0][0x548], RZ ;  /* 0x0001520000007a24 */ /* 0x020fca00078e02ff */
[----:B------:R-:W-:-:S04]  /*0300*/  ISETP.LE.AND P0, PT, R0, UR21, PT ;  /* 0x0000001500007c0c */ /* 0x000fc8000bf03270 */
[----:B------:R-:W-:-:S05]  /*0310*/  SEL R0, R5, 0xffffffff, !P0 ;  /* 0xffffffff05007807 */ /* 0x000fca0004000000 */
[----:B------:R2:W-:Y:S04]  /*0320*/  STL [R1+0x50], R0 ;  /* 0x0000500001007387 */ /* 0x0005e80000100800 */
.L_x_1826:
        /* <DEDUP_REMOVED lines=32> */
.L_x_1830:
[----:B------:R-:W-:-:S04]  /*0530*/  ISETP.NE.U32.AND P0, PT, RZ, c[0x0][0x368], PT ;  /* 0x0000da00ff007a0c */ /* 0x000fc80003f05070 */
[----:B------:R-:W-:-:S13]  /*0540*/  ISETP.NE.AND.EX P0, PT, RZ, c[0x0][0x36c], PT, P0 ;  /* 0x0000db00ff007a0c */ /* 0x000fda0003f05300 */
[----:B------:R-:W-:Y:S05]  /*0550*/  @!P0 BRA `(.L_x_1831) ;  /* 0x0000004000008947 */ /* 0x000fea0003800000 */
[----:B------:R-:W-:-:S05]  /*0560*/  IMAD.WIDE R2, R39, R26, c[0x0][0x368] ;  /* 0x0000da0027027625 */ /* 0x000fca00078e021a */
[----:B------:R-:W2:Y:S02]  /*0570*/  LDG.E R0, [R2.64] ;  /* 0x0000001202007981 */ /* 0x000ea4000c1e1900 */
[----:B--2---:R1:W2:Y:S02]  /*0580*/  R2UR UR8, R0 ;  /* 0x00000000000873c2 */ /* 0x0042a400000e0000 */
[----:B-12---:R-:W-:Y:S05]  /*0590*/  BRA `(.L_x_1832) ;  /* 0x0000006000007947 */ /* 0x006fea0003800000 */
.L_x_1831:
[----:B------:R-:W-:Y:S05]  /*05a0*/  @!P6 BRA `(.L_x_1832) ;  /* 0x000000500000e947 */ /* 0x000fea0003800000 */
[----:B------:R1:W2:Y:S04]  /*05b0*/  LDG.E R0, [R2.64] ;  /* 0x0000001202007981 */ /* 0x0002a8000c1e1900 */
[----:B-1----:R-:W3:Y:S01]  /*05c0*/  LDG.E R2, [R2.64+0x4] ;  /* 0x0000041202027981 */ /* 0x002ee2000c1e1900 */
[----:B--2---:R-:W1:Y:S08]  /*05d0*/  R2UR UR8, R0 ;  /* 0x00000000000873c2 */ /* 0x004e7000000e0000 */
[----:B---3--:R-:W1:Y:S02]  /*05e0*/  R2UR UR4, R2 ;  /* 0x00000000020473c2 */ /* 0x008e6400000e0000 */
[----:B-1----:R-:W-:-:S06]  /*05f0*/  UIADD3 UR8, -UR8, UR4, URZ ;  /* 0x0000000408087290 */ /* 0x002fcc000fffe13f */
.L_x_1832:
        /* <DEDUP_REMOVED lines=603> */
[C---:B----4-:R-:W-:Y:S08]  /*2bb0*/  HMMA.16816.F32.BF16 R8, R204.reuse, R40, R92 ;  /* 0x00000028cc08723c */ /* 0x050ff0000004185c */
[----:B------:R-:W-:Y:S08]  /*2bc0*/  HMMA.16816.F32.BF16 R40, R204, R42, R80 ;  /* 0x0000002acc28723c */ /* 0x000ff00000041850 */
[----:B-1----:R-:W-:Y:S01]  /*2bd0*/  HMMA.16816.F32.BF16 R80, R208, R28, R56 ;  /* 0x0000001cd050723c */ /* 0x002fe20000041838 */
[----:B------:R-:W1:Y:S07]  /*2be0*/  LDSM.16.M88.4 R56, [R224+0x14900] ;  /* 0x01490000e038783b */ /* 0x000e6e0000000200 */
[----:B------:R-:W-:Y:S08]  /*2bf0*/  HMMA.16816.F32.BF16 R96, R204, R54, R68 ;  /* 0x00000036cc60723c */ /* 0x000ff00000041844 */
[C---:B--2---:R-:W-:Y:S01]  /*2c00*/  HMMA.16816.F32.BF16 R68, R208.reuse, R24, R16 ;  /* 0x00000018d044723c */ /* 0x044fe20000041810 */
[----:B------:R-:W2:Y:S07]  /*2c10*/  LDSM.16.M88.4 R16, [R231+0x7000] ;  /* 0x00700000e710783b */ /* 0x000eae0000000200 */
[C---:B------:R-:W-:Y:S08]  /*2c20*/  HMMA.16816.F32.BF16 R84, R208.reuse, R32, R64 ;  /* 0x00000020d054723c */ /* 0x040ff00000041840 */
[C---:B------:R-:W-:Y:S01]  /*2c30*/  HMMA.16816.F32.BF16 R92, R208.reuse, R34, R60 ;  /* 0x00000022d05c723c */ /* 0x040fe2000004183c */
[----:B------:R-:W4:Y:S07]  /*2c40*/  LDSM.16.M88.4 R60, [R231+0x6000] ;  /* 0x00600000e73c783b */ /* 0x000f2e0000000200 */
[C---:B------:R-:W-:Y:S01]  /*2c50*/  HMMA.16816.F32.BF16 R64, R208.reuse, R26, R12 ;  /* 0x0000001ad040723c */ /* 0x040fe2000004180c */
[----:B------:R-:W5:Y:S07]  /*2c60*/  LDSM.16.M88.4 R12, [R231+0x7800] ;  /* 0x00780000e70c783b */ /* 0x000f6e0000000200 */
        /* <DEDUP_REMOVED lines=8> */
[C---:B------:R-:W-:Y:S01]  /*2cf0*/  HMMA.16816.F32.BF16 R36, R208.reuse, R50, R76 ;  /* 0x00000032d024723c */ /* 0x040fe2000004184c */
[----:B------:R-:W3:Y:S04]  /*2d00*/  LDSM.16.M88.4 R48, [R230+0x12100] ;  /* 0x01210000e630783b */ /* 0x000ee80000000200 */
[----:B------:R-:W-:Y:S03]  /*2d10*/  LDSM.16.M88.4 R76, [R227+0x6800] ;  /* 0x00680000e34c783b */ /* 0x000fe60000000200 */
[C---:B-1----:R-:W-:Y:S08]  /*2d20*/  HMMA.16816.F32.BF16 R32, R208.reuse, R56, R88 ;  /* 0x00000038d020723c */ /* 0x042ff00000041858 */
[----:B------:R-:W-:Y:S08]  /*2d30*/  HMMA.16816.F32.BF16 R44, R208, R58, R96 ;  /* 0x0000003ad02c723c */ /* 0x000ff00000041860 */
[C---:B--2---:R-:W-:Y:S01]  /*2d40*/  HMMA.16816.F32.BF16 R120, R212.reuse, R16, R68 ;  /* 0x00000010d478723c */ /* 0x044fe20000041844 */
[----:B------:R-:W-:Y:S07]  /*2d50*/  LDSM.16.M88.4 R68, [R227+0x7000] ;  /* 0x00700000e344783b */ /* 0x000fee0000000200 */
[C---:B------:R-:W-:Y:S01]  /*2d60*/  HMMA.16816.F32.BF16 R116, R212.reuse, R18, R64 ;  /* 0x00000012d474723c */ /* 0x040fe20000041840 */
[----:B------:R-:W1:Y:S07]  /*2d70*/  LDSM.16.M88.4 R16, [R230+0x12900] ;  /* 0x01290000e610783b */ /* 0x000e6e0000000200 */
[C---:B----4-:R-:W-:Y:S01]  /*2d80*/  HMMA.16816.F32.BF16 R56, R212.reuse, R60, R84 ;  /* 0x0000003cd438723c */ /* 0x050fe20000041854 */
[----:B------:R-:W-:Y:S07]  /*2d90*/  LDSM.16.M88.4 R84, [R230+0x14900] ;  /* 0x01490000e654783b */ /* 0x000fee0000000200 */
[C---:B-----5:R-:W-:Y:S01]  /*2da0*/  HMMA.16816.F32.BF16 R108, R212.reuse, R14, R8 ;  /* 0x0000000ed46c723c */ /* 0x060fe20000041808 */
[----:B------:R-:W2:Y:S07]  /*2db0*/  LDSM.16.M88.4 R8, [R230+0x13900] ;  /* 0x01390000e608783b */ /* 0x000eae0000000200 */
[C---:B------:R-:W-:Y:S01]  /*2dc0*/  HMMA.16816.F32.BF16 R100, R212.reuse, R28, R24 ;  /* 0x0000001cd464723c */ /* 0x040fe20000041818 */
[----:B------:R-:W4:Y:S07]  /*2dd0*/  LDSM.16.M88.4 R24, [R230+0x14100] ;  /* 0x01410000e618783b */ /* 0x000f2e0000000200 */
[C---:B------:R-:W-:Y:S01]  /*2de0*/  HMMA.16816.F32.BF16 R112, R212.reuse, R12, R52 ;  /* 0x0000000cd470723c */ /* 0x040fe20000041834 */
[----:B------:R-:W5:Y:S04]  /*2df0*/  LDSM.16.M88.4 R12, [R230+0x13100] ;  /* 0x01310000e60c783b */ /* 0x000f680000000200 */
[----:B------:R-:W-:Y:S03]  /*2e00*/  LDSM.16.M88.4 R52, [R227+0x8000] ;  /* 0x00800000e334783b */ /* 0x000fe60000000200 */
[C---:B------:R-:W-:Y:S08]  /*2e10*/  HMMA.16816.F32.BF16 R60, R212.reuse, R62, R92 ;  /* 0x0000003ed43c723c */ /* 0x040ff0000004185c */
[C---:B------:R-:W-:Y:S01]  /*2e20*/  HMMA.16816.F32.BF16 R104, R212.reuse, R20, R80 ;  /* 0x00000014d468723c */ /* 0x040fe20000041850 */
[----:B------:R-:W-:Y:S07]  /*2e30*/  LDSM.16.M88.4 R80, [R227+0x6000] ;  /* 0x00600000e350783b */ /* 0x000fee0000000200 */
[C---:B------:R-:W-:Y:S08]  /*2e40*/  HMMA.16816.F32.BF16 R20, R212.reuse, R22, R72 ;  /* 0x00000016d414723c */ /* 0x040ff00000041848 */
[C---:B------:R-:W-:Y:S08]  /*2e50*/  HMMA.16816.F32.BF16 R96, R212.reuse, R30, R36 ;  /* 0x0000001ed460723c */ /* 0x040ff00000041824 */
[C---:B---3--:R-:W-:Y:S08]  /*2e60*/  HMMA.16816.F32.BF16 R92, R212.reuse, R40, R32 ;  /* 0x00000028d45c723c */ /* 0x048ff00000041820 */
[----:B------:R-:W-:Y:S08]  /*2e70*/  HMMA.16816.F32.BF16 R88, R212, R42, R44 ;  /* 0x0000002ad458723c */ /* 0x000ff0000004182c */
[C---:B------:R-:W-:Y:S01]  /*2e80*/  HMMA.16816.F32.BF16 R72, R216.reuse, R48, R56 ;  /* 0x00000030d848723c */ /* 0x040fe20000041838 */
[----:B------:R-:W3:Y:S07]  /*2e90*/  LDSM.16.M88.4 R56, [R227+0x7800] ;  /* 0x00780000e338783b */ /* 0x000eee0000000200 */
[----:B------:R-:W-:Y:S01]  /*2ea0*/  HMMA.16816.F32.BF16 R64, R216, R50, R60 ;  /* 0x00000032d840723c */ /* 0x000fe2000004183c */
[----:B------:R-:W3:Y:S01]  /*2eb0*/  LDSM.16.M88.4 R48, [R227+0x8800] ;  /* 0x00880000e330783b */ /* 0x000ee20000000200 */
[----:B------:R-:W-:-:S06]  /*2ec0*/  DEPBAR.LE SB0, 0x0 ;  /* 0x000080000000791a */ /* 0x000fcc0000000000 */
[C---:B-1----:R-:W-:Y:S08]  /*2ed0*/  HMMA.16816.F32.BF16 R60, R216.reuse, R16, R104 ;  /* 0x00000010d83c723c */ /* 0x042ff00000041868 */
[C---:B------:R-:W-:Y:S08]  /*2ee0*/  HMMA.16816.F32.BF16 R44, R216.reuse, R18, R20 ;  /* 0x00000012d82c723c */ /* 0x040ff00000041814 */
[C---:B--2---:R-:W-:Y:S08]  /*2ef0*/  HMMA.16816.F32.BF16 R28, R216.reuse, R10, R108 ;  /* 0x0000000ad81c723c */ /* 0x044ff0000004186c */
[C---:B----4-:R-:W-:Y:S08]  /*2f00*/  HMMA.16816.F32.BF16 R20, R216.reuse, R24, R100 ;  /* 0x00000018d814723c */ /* 0x050ff00000041864 */
[C---:B-----5:R-:W-:Y:S08]  /*2f10*/  HMMA.16816.F32.BF16 R40, R216.reuse, R12, R120 ;  /* 0x0000000cd828723c */ /* 0x060ff00000041878 */
[C---:B------:R-:W-:Y:S08]  /*2f20*/  HMMA.16816.F32.BF16 R36, R216.reuse, R14, R116 ;  /* 0x0000000ed824723c */ /* 0x040ff00000041874 */
[C---:B------:R-:W-:Y:S08]  /*2f30*/  HMMA.16816.F32.BF16 R16, R216.reuse, R26, R96 ;  /* 0x0000001ad810723c */ /* 0x040ff00000041860 */
[C---:B------:R-:W-:Y:S08]  /*2f40*/  HMMA.16816.F32.BF16 R32, R216.reuse, R8, R112 ;  /* 0x00000008d820723c */ /* 0x040ff00000041870 */
[C---:B------:R-:W-:Y:S08]  /*2f50*/  HMMA.16816.F32.BF16 R12, R216.reuse, R84, R92 ;  /* 0x00000054d80c723c */ /* 0x040ff0000004185c */
[----:B------:R-:W-:Y:S08]  /*2f60*/  HMMA.16816.F32.BF16 R8, R216, R86, R88 ;  /* 0x00000056d808723c */ /* 0x000ff00000041858 */
[C---:B------:R-:W-:Y:S08]  /*2f70*/  HMMA.16816.F32.BF16 R60, R220.reuse, R76, R60 ;  /* 0x0000004cdc3c723c */ /* 0x040ff0000004183c */
        /* <DEDUP_REMOVED lines=11> */
[----:B------:R-:W-:Y:S06]  /*3030*/  BAR.SYNC.DEFER_BLOCKING 0x0 ;  /* 0x0000000000007b1d */ /* 0x000fec0000010000 */
[----:B------:R-:W-:Y:S05]  /*3040*/  @!P0 BRA `(.L_x_1834) ;  /* 0x000001f000008947 */ /* 0x000fea0003800000 */
[----:B------:R-:W-:Y:S02]  /*3050*/  UIADD3 UR5, UR20, -0x2, URZ ;  /* 0xfffffffe14057890 */ /* 0x000fe4000fffe03f */
        /* <DEDUP_REMOVED lines=30> */
.L_x_1834:
[----:B------:R-:W-:Y:S01]  /*3240*/  LOP3.LUT R2, R126, 0xffffffe0, RZ, 0xc0, !PT ;  /* 0xffffffe07e027812 */ /* 0x000fe200078ec0ff */
[----:B------:R-:W-:Y:S01]  /*3250*/  UIADD3 UR22, UR8, UR22, URZ ;  /* 0x0000001608167290 */ /* 0x000fe2000fffe03f */
[----:B------:R-:W-:Y:S01]  /*3260*/  LEA.HI R5, R127, R129, RZ, 0x2 ;  /* 0x000000817f057211 */ /* 0x000fe200078f10ff */
[----:B------:R-:W-:Y:S01]  /*3270*/  IMAD.SHL.U32 R225, R4, 0x2, RZ ;  /* 0x0000000204e17824 */ /* 0x000fe200078e00ff */
[----:B-1----:R-:W-:Y:S01]  /*3280*/  SHF.R.S32.HI R7, RZ, 0x1f, R125 ;  /* 0x0000001fff077819 */ /* 0x002fe2000001147d */
[----:B------:R-:W-:Y:S01]  /*3290*/  IMAD.IADD R2, R129, 0x1, -R2 ;  /* 0x0000000181027824 */ /* 0x000fe200078e0a02 */
[----:B------:R-:W-:Y:S01]  /*32a0*/  LOP3.LUT R5, R5, 0xfffffffc, RZ, 0xc0, !PT ;  /* 0xfffffffc05057812 */ /* 0x000fe200078ec0ff */
[--C-:B------:R-:W-:Y:S01]  /*32b0*/  IMAD R229, R0, 0x2, R225.reuse ;  /* 0x0000000200e57824 */ /* 0x100fe200078e02e1 */
[----:B------:R-:W-:Y:S01]  /*32c0*/  LEA.HI R7, R7, R125, RZ, 0x3 ;  /* 0x0000007d07077211 */ /* 0x000fe200078f18ff */
[----:B------:R-:W-:Y:S01]  /*32d0*/  IMAD R226, R3, 0x2, R225 ;  /* 0x0000000203e27824 */ /* 0x000fe200078e02e1 */
[----:B------:R-:W-:Y:S01]  /*32e0*/  SHF.R.S32.HI R6, RZ, 0x1f, R2 ;  /* 0x0000001fff067819 */ /* 0x000fe20000011402 */
[----:B------:R-:W-:Y:S01]  /*32f0*/  IMAD.IADD R5, R129, 0x1, -R5 ;  /* 0x0000000181057824 */ /* 0x000fe200078e0a05 */
[----:B------:R-:W-:Y:S01]  /*3300*/  LOP3.LUT R7, R7, 0xffffff8, RZ, 0xc0, !PT ;  /* 0x0ffffff807077812 */ /* 0x000fe200078ec0ff */
[----:B------:R-:W-:Y:S01]  /*3310*/  LDSM.16.MT88.4 R84, [R229+0x3900] ;  /* 0x00390000e554783b */ /* 0x000fe20000004200 */
[----:B------:R-:W-:Y:S01]  /*3320*/  LEA.HI R6, R6, R2, RZ, 0x2 ;  /* 0x0000000206067211 */ /* 0x000fe200078f10ff */
[----:B------:R-:W-:Y:S01]  /*3330*/  ULDC.64 UR4, c[0x0][0x2c8] ;  /* 0x0000b20000047ab9 */ /* 0x000fe20000000a00 */
[----:B------:R-:W-:Y:S01]  /*3340*/  LEA.HI R8, R5, R5, RZ, 0x1 ;  /* 0x0000000505087211 */ /* 0x000fe200078f08ff */
[----:B------:R-:W-:Y:S01]  /*3350*/  IMAD.IADD R9, R125, 0x1, -R7 ;  /* 0x000000017d097824 */ /* 0x000fe200078e0a07 */
[----:B------:R-:W-:Y:S01]  /*3360*/  PLOP3.LUT P1, PT, PT, PT, UP1, 0x80, 0x0 ;  /* 0x000000000000781c */ /* 0x000fe20003f2f018 */
[----:B------:R-:W-:Y:S01]  /*3370*/  LDSM.16.MT88.4 R68, [R226+0x3900] ;  /* 0x00390000e244783b */ /* 0x000fe20000004200 */
[----:B------:R-:W-:Y:S01]  /*3380*/  LEA.HI.SX32 R7, R6, UR21, 0x1e ;  /* 0x0000001506077c11 */ /* 0x000fe2000f8ff2ff */
[----:B------:R-:W-:Y:S01]  /*3390*/  UIMAD.WIDE.U32 UR6, UR21, UR4, URZ ;  /* 0x00000004150672a5 */ /* 0x000fe2000f8e003f */
[----:B------:R-:W-:Y:S01]  /*33a0*/  LOP3.LUT R8, R8, 0x1ffffffe, RZ, 0xc0, !PT ;  /* 0x1ffffffe08087812 */ /* 0x000fe200078ec0ff */
[----:B------:R-:W-:Y:S01]  /*33b0*/  UIADD3 UR20, UR20, -0x2, URZ ;  /* 0xfffffffe14147890 */ /* 0x000fe2000fffe03f */
[----:B------:R-:W-:Y:S01]  /*33c0*/  LEA R7, R9, R7, 0x4 ;  /* 0x0000000709077211 */ /* 0x000fe200078e20ff */
[----:B------:R-:W-:Y:S01]  /*33d0*/  @UP1 USHF.R.U32.HI UR21, URZ, UR5, UR7 ;  /* 0x000000053f151299 */ /* 0x000fe20008011607 */
[----:B------:R-:W-:Y:S01]  /*33e0*/  PLOP3.LUT P0, PT, PT, PT, UP1, 0x80, 0x0 ;  /* 0x000000000000781c */ /* 0x000fe20003f0f018 */
[----:B------:R-:W-:Y:S01]  /*33f0*/  IMAD.IADD R5, R5, 0x1, -R8 ;  /* 0x0000000105057824 */ /* 0x000fe200078e0a08 */
[----:B------:R-:W-:Y:S01]  /*3400*/  LEA R228, R0, R226, 0x1 ;  /* 0x000000e200e47211 */ /* 0x000fe200078e08ff */
[----:B------:R-:W-:Y:S01]  /*3410*/  UIADD3 UR21, UR21, UR8, -UR12 ;  /* 0x0000000815157290 */ /* 0x000fe2000fffe80c */
[----:B------:R-:W0:Y:S01]  /*3420*/  LDGDEPBAR ;  /* 0x00000000000079af */ /* 0x000e220000000000 */
[----:B------:R-:W-:-:S02]  /*3430*/  IMAD R10, R5, 0x8, R7 ;  /* 0x00000008050a7824 */ /* 0x000fc400078e0207 */
[----:B------:R-:W-:Y:S01]  /*3440*/  UIMAD.WIDE UR4, UR21, 0x2aaaaaab, URZ ;  /* 0x2aaaaaab150478a5 */ /* 0x000fe2000f8e023f */
[----:B------:R-:W-:Y:S01]  /*3450*/  LDSM.16.MT88.4 R80, [R228+0x3900] ;  /* 0x00390000e450783b */ /* 0x000fe20000004200 */
[----:B------:R-:W-:Y:S02]  /*3460*/  @P1 IMAD.HI.U32 R7, R10, c[0x0][0x2c8], RZ ;  /* 0x0000b2000a071a27 */ /* 0x000fe400078e00ff */
[----:B------:R-:W-:Y:S01]  /*3470*/  USHF.R.U32.HI UR21, URZ, 0x1f, UR5 ;  /* 0x0000001f3f157899 */ /* 0x000fe20008011605 */
[----:B------:R-:W-:Y:S01]  /*3480*/  STL [R1+0x30], R10 ;  /* 0x0000300a01007387 */ /* 0x000fe20000100800 */
[----:B------:R-:W-:Y:S01]  /*3490*/  IMAD.MOV.U32 R5, RZ, RZ, R10 ;  /* 0x000000ffff057224 */ /* 0x000fe200078e000a */
[----:B------:R-:W-:Y:S01]  /*34a0*/  @P0 SHF.R.U32.HI R5, RZ, c[0x0][0x2cc], R7 ;  /* 0x0000b300ff050a19 */ /* 0x000fe20000011607 */
[----:B------:R-:W-:-:S04]  /*34b0*/  ULEA.HI.SX32 UR21, UR5, UR21, 0x1c ;  /* 0x0000001505157291 */ /* 0x000fc8000f8fe23f */
[----:B------:R-:W1:Y:S01]  /*34c0*/  SHFL.IDX PT, R8, R5, RZ, 0x1c1f ;  /* 0x001c1fff05087589 */ /* 0x000e6200000e0000 */
[----:B------:R-:W-:-:S03]  /*34d0*/  UISETP.LT.AND UP0, UPT, URZ, UR21, UPT ;  /* 0x000000153f00728c */ /* 0x000fc6000bf01270 */
[----:B------:R2:W3:Y:S01]  /*34e0*/  SHFL.IDX PT, R7, R5, 0x1, 0x1c1f ;  /* 0x003c1f0005077f89 */ /* 0x0004e200000e0000 */
[----:B------:R-:W-:-:S04]  /*34f0*/  USEL UR21, URZ, UR21, !UP0 ;  /* 0x000000153f157287 */ /* 0x000fc8000c000000 */
[----:B------:R-:W-:Y:S01]  /*3500*/  UISETP.GE.AND UP0, UPT, UR20, UR21, UPT ;  /* 0x000000151400728c */ /* 0x000fe2000bf06270 */
[----:B--2---:R-:W-:-:S04]  /*3510*/  LOP3.LUT R5, R6, 0x7ffffffc, RZ, 0xc0, !PT ;  /* 0x7ffffffc06057812 */ /* 0x004fc800078ec0ff */
[----:B------:R-:W-:Y:S01]  /*3520*/  IADD3 R5, R2, -R5, RZ ;  /* 0x8000000502057210 */ /* 0x000fe20007ffe0ff */
[----:B------:R-:W-:-:S04]  /*3530*/  IMAD.U32 R2, RZ, RZ, UR22 ;  /* 0x00000016ff027e24 */ /* 0x000fc8000f8e00ff */
[----:B------:R-:W-:-:S05]  /*3540*/  IMAD.SHL.U32 R9, R5, 0x2, RZ ;  /* 0x0000000205097824 */ /* 0x000fca00078e00ff */
[C---:B------:R-:W-:Y:S01]  /*3550*/  IADD3 R2, -R9.reuse, 0x1, R2 ;  /* 0x0000000109027810 */ /* 0x040fe20007ffe102 */
[----:B------:R2:W-:Y:S01]  /*3560*/  STL [R1+0x34], R9 ;  /* 0x0000340901007387 */ /* 0x0005e20000100800 */
[----:B------:R-:W-:Y:S02]  /*3570*/  IADD3 R6, -R9, UR22, RZ ;  /* 0x0000001609067c10 */ /* 0x000fe4000fffe1ff */
[----:B------:R-:W-:-:S05]  /*3580*/  IADD3 R2, R2, -UR12, RZ ;  /* 0x8000000c02027c10 */ /* 0x000fca000fffe0ff */
[C---:B-1----:R-:W-:Y:S01]  /*3590*/  IMAD.IADD R5, R2.reuse, 0x1, R8 ;  /* 0x0000000102057824 */ /* 0x042fe200078e0208 */
[----:B---3--:R-:W-:-:S04]  /*35a0*/  IADD3 R2, R2, R7, RZ ;  /* 0x0000000702027210 */ /* 0x008fc80007ffe0ff */
[C---:B------:R-:W-:Y:S02]  /*35b0*/  IMNMX R5, R6.reuse, R5, PT ;  /* 0x0000000506057217 */ /* 0x040fe40003800200 */
[----:B------:R-:W-:Y:S02]  /*35c0*/  IMNMX R2, R6, R2, PT ;  /* 0x0000000206027217 */ /* 0x000fe40003800200 */
[C---:B------:R-:W-:Y:S02]  /*35d0*/  ISETP.GT.AND P0, PT, R5.reuse, RZ, PT ;  /* 0x000000ff0500720c */ /* 0x040fe40003f04270 */
[C---:B------:R-:W-:Y:S02]  /*35e0*/  ISETP.GT.AND P6, PT, R5.reuse, 0x1, PT ;  /* 0x000000010500780c */ /* 0x040fe40003fc4270 */
[----:B------:R-:W-:Y:S02]  /*35f0*/  FSEL R8, R72, -INF , P0 ;  /* 0xff80000048087808 */ /* 0x000fe40000000000 */
[----:B------:R-:W-:-:S02]  /*3600*/  ISETP.GT.AND P0, PT, R5, 0x8, PT ;  /* 0x000000080500780c */ /* 0x000fc40003f04270 */
[----:B------:R-:W-:Y:S02]  /*3610*/  ISETP.GT.AND P5, PT, R2, RZ, PT ;  /* 0x000000ff0200720c */ /* 0x000fe40003fa4270 */
[----:B------:R-:W-:Y:S02]  /*3620*/  FSEL R10, R64, -INF , P0 ;  /* 0xff800000400a7808 */ /* 0x000fe40000000000 */
[----:B------:R-:W-:Y:S02]  /*3630*/  ISETP.GT.AND P0, PT, R2, 0x9, PT ;  /* 0x000000090200780c */ /* 0x000fe40003f04270 */
[----:B--2---:R-:W-:Y:S02]  /*3640*/  FSEL R9, R73, -INF , P6 ;  /* 0xff80000049097808 */ /* 0x004fe40003000000 */
[----:B------:R-:W-:Y:S02]  /*3650*/  FSEL R14, R74, -INF , P5 ;  /* 0xff8000004a0e7808 */ /* 0x000fe40002800000 */
[----:B------:R-:W-:-:S02]  /*3660*/  FSEL R21, R67, -INF , P0 ;  /* 0xff80000043157808 */ /* 0x000fc40000000000 */
[C---:B------:R-:W-:Y:S02]  /*3670*/  ISETP.GT.AND P5, PT, R5.reuse, 0x9, PT ;  /* 0x000000090500780c */ /* 0x040fe40003fa4270 */
[----:B------:R-:W-:Y:S02]  /*3680*/  ISETP.GT.AND P0, PT, R5, 0x11, PT ;  /* 0x000000110500780c */ /* 0x000fe40003f04270 */
[----:B------:R-:W-:Y:S02]  /*3690*/  FMNMX.FTZ R6, R8, R9, !PT ;  /* 0x0000000908067209 */ /* 0x000fe40007810000 */
[----:B------:R-:W-:Y:S02]  /*36a0*/  ISETP.GT.AND P1, PT, R2, 0x1, PT ;  /* 0x000000010200780c */ /* 0x000fe40003f24270 */
[----:B------:R-:W-:Y:S02]  /*36b0*/  FSEL R11, R65, -INF , P5 ;  /* 0xff800000410b7808 */ /* 0x000fe40002800000 */
[----:B------:R-:W-:-:S02]  /*36c0*/  FSEL R22, R61, -INF , P0 ;  /* 0xff8000003d167808 */ /* 0x000fc40000000000 */
[----:B------:R-:W-:Y:S02]  /*36d0*/  ISETP.GT.AND P5, PT, R5, 0x10, PT ;  /* 0x000000100500780c */ /* 0x000fe40003fa4270 */
[----:B------:R-:W-:Y:S02]  /*36e0*/  ISETP.GT.AND P0, PT, R2, 0x10, PT ;  /* 0x000000100200780c */ /* 0x000fe40003f04270 */
[----:B------:R-:W-:Y:S02]  /*36f0*/  FMNMX.FTZ R6, R10, R6, !PT ;  /* 0x000000060a067209 */ /* 0x000fe40007810000 */
[----:B------:R-:W-:Y:S02]  /*3700*/  FSEL R15, R75, -INF , P1 ;  /* 0xff8000004b0f7808 */ /* 0x000fe40000800000 */
[----:B------:R-:W-:Y:S01]  /*3710*/  ISETP.GT.AND P1, PT, R2, 0x8, PT ;  /* 0x000000080200780c */ /* 0x000fe20003f24270 */
[----:B------:R-:W-:Y:S01]  /*3720*/  LDSM.16.MT88.4 R72, [R228+0x6100] ;  /* 0x00610000e448783b */ /* 0x000fe20000004200 */
[----:B------:R-:W-:-:S02]  /*3730*/  FSEL R13, R60, -INF , P5 ;  /* 0xff8000003c0d7808 */ /* 0x000fc40002800000 */
[----:B------:R-:W-:Y:S02]  /*3740*/  FSEL R25, R62, -INF , P0 ;  /* 0xff8000003e197808 */ /* 0x000fe40000000000 */
[----:B------:R-:W-:Y:S02]  /*3750*/  FMNMX.FTZ R6, R11, R6, !PT ;  /* 0x000000060b067209 */ /* 0x000fe40007810000 */
[----:B------:R-:W-:Y:S02]  /*3760*/  ISETP.GT.AND P0, PT, R2, 0x19, PT ;  /* 0x000000190200780c */ /* 0x000fe40003f04270 */
[----:B------:R-:W-:Y:S02]  /*3770*/  FSEL R20, R66, -INF , P1 ;  /* 0xff80000042147808 */ /* 0x000fe40000800000 */
[----:B------:R-:W-:Y:S01]  /*3780*/  ISETP.GT.AND P1, PT, R5, 0x18, PT ;  /* 0x000000180500780c */ /* 0x000fe20003f24270 */
[----:B------:R-:W-:Y:S01]  /*3790*/  LDSM.16.MT88.4 R64, [R226+0x3100] ;  /* 0x00310000e240783b */ /* 0x000fe20000004200 */
[----:B------:R-:W-:-:S02]  /*37a0*/  FMNMX.FTZ R6, R13, R6, !PT ;  /* 0x000000060d067209 */ /* 0x000fc40007810000 */
[----:B------:R-:W-:Y:S02]  /*37b0*/  FSEL R56, R79, -INF , P0 ;  /* 0xff8000004f387808 */ /* 0x000fe40000000000 */
[C---:B------:R-:W-:Y:S02]  /*37c0*/  ISETP.GT.AND P0, PT, R5.reuse, 0x20, PT ;  /* 0x000000200500780c */ /* 0x040fe40003f04270 */
[----:B------:R-:W-:Y:S02]  /*37d0*/  ISETP.GT.AND P6, PT, R5, 0x19, PT ;  /* 0x000000190500780c */ /* 0x000fe40003fc4270 */
[----:B------:R-:W-:Y:S02]  /*37e0*/  FSEL R23, R76, -INF , P1 ;  /* 0xff8000004c177808 */ /* 0x000fe40000800000 */
[----:B------:R-:W-:Y:S02]  /*37f0*/  FMNMX.FTZ R6, R22, R6, !PT ;  /* 0x0000000616067209 */ /* 0x000fe40007810000 */
[----:B------:R-:W-:-:S02]  /*3800*/  FSEL R96, R40, -INF , P0 ;  /* 0xff80000028607808 */ /* 0x000fc40000000000 */
[C---:B------:R-:W-:Y:S02]  /*3810*/  ISETP.GT.AND P5, PT, R2.reuse, 0x11, PT ;  /* 0x000000110200780c */ /* 0x040fe40003fa4270 */
[----:B------:R-:W-:Y:S02]  /*3820*/  ISETP.GT.AND P0, PT, R2, 0x21, PT ;  /* 0x000000210200780c */ /* 0x000fe40003f04270 */
[----:B------:R-:W-:Y:S02]  /*3830*/  FSEL R24, R77, -INF , P6 ;  /* 0xff8000004d187808 */ /* 0x000fe40003000000 */
[----:B------:R-:W-:Y:S02]  /*3840*/  FMNMX.FTZ R6, R23, R6, !PT ;  /* 0x0000000617067209 */ /* 0x000fe40007810000 */
[----:B------:R-:W-:Y:S02]  /*3850*/  FSEL R26, R63, -INF , P5 ;  /* 0xff8000003f1a7808 */ /* 0x000fe40002800000 */
[----:B------:R-:W-:-:S02]  /*3860*/  FSEL R97, R43, -INF , P0 ;  /* 0xff8000002b617808 */ /* 0x000fc40000000000 */
[C---:B------:R-:W-:Y:S02]  /*3870*/  ISETP.GT.AND P5, PT, R5.reuse, 0x21, PT ;  /* 0x000000210500780c */ /* 0x040fe40003fa4270 */
[----:B------:R-:W-:Y:S02]  /*3880*/  ISETP.GT.AND P0, PT, R5, 0x28, PT ;  /* 0x000000280500780c */ /* 0x000fe40003f04270 */
[----:B------:R-:W-:Y:S02]  /*3890*/  FMNMX.FTZ R6, R24, R6, !PT ;  /* 0x0000000618067209 */ /* 0x000fe40007810000 */
[----:B------:R-:W-:Y:S02]  /*38a0*/  FMNMX.FTZ R7, R14, R15, !PT ;  /* 0x0000000f0e077209 */ /* 0x000fe40007810000 */
[----:B------:R-:W-:Y:S02]  /*38b0*/  FSEL R95, R41, -INF , P5 ;  /* 0xff800000295f7808 */ /* 0x000fe40002800000 */
[----:B------:R-:W-:-:S02]  /*38c0*/  FSEL R93, R36, -INF , P0 ;  /* 0xff800000245d7808 */ /* 0x000fc40000000000 */
[----:B------:R-:W-:Y:S02]  /*38d0*/  FMNMX.FTZ R6, R96, R6, !PT ;  /* 0x0000000660067209 */ /* 0x000fe40007810000 */
[----:B------:R-:W-:Y:S02]  /*38e0*/  ISETP.GT.AND P0, PT, R2, 0x29, PT ;  /* 0x000000290200780c */ /* 0x000fe40003f04270 */
[----:B------:R-:W-:Y:S02]  /*38f0*/  FMNMX.FTZ R7, R20, R7, !PT ;  /* 0x0000000714077209 */ /* 0x000fe40007810000 */
[----:B------:R-:W-:Y:S02]  /*3900*/  ISETP.GT.AND P1, PT, R2, 0x18, PT ;  /* 0x000000180200780c */ /* 0x000fe40003f24270 */
[----:B------:R-:W-:Y:S02]  /*3910*/  ISETP.GT.AND P5, PT, R5, 0x29, PT ;  /* 0x000000290500780c */ /* 0x000fe40003fa4270 */
[----:B------:R-:W-:-:S02]  /*3920*/  FMNMX.FTZ R6, R95, R6, !PT ;  /* 0x000000065f067209 */ /* 0x000fc40007810000 */
[----:B------:R-:W-:Y:S02]  /*3930*/  FSEL R99, R39, -INF , P0 ;  /* 0xff80000027637808 */ /* 0x000fe40000000000 */
[----:B------:R-:W-:Y:S02]  /*3940*/  FMNMX.FTZ R7, R21, R7, !PT ;  /* 0x0000000715077209 */ /* 0x000fe40007810000 */
[----:B------:R-:W-:Y:S02]  /*3950*/  ISETP.GT.AND P0, PT, R5, 0x30, PT ;  /* 0x000000300500780c */ /* 0x000fe40003f04270 */
[----:B------:R-:W-:Y:S02]  /*3960*/  FSEL R27, R78, -INF , P1 ;  /* 0xff8000004e1b7808 */ /* 0x000fe40000800000 */
[----:B------:R-:W-:Y:S01]  /*3970*/  FSEL R92, R37, -INF , P5 ;  /* 0xff800000255c7808 */ /* 0x000fe20002800000 */
[----:B------:R-:W-:Y:S01]  /*3980*/  LDSM.16.MT88.4 R76, [R228+0x900] ;  /* 0x00090000e44c783b */ /* 0x000fe20000004200 */
[----:B------:R-:W-:-:S02]  /*3990*/  FMNMX.FTZ R6, R93, R6, !PT ;  /* 0x000000065d067209 */ /* 0x000fc40007810000 */
[----:B------:R-:W-:Y:S02]  /*39a0*/  ISETP.GT.AND P1, PT, R2, 0x20, PT ;  /* 0x000000200200780c */ /* 0x000fe40003f24270 */
[----:B------:R-:W-:Y:S02]  /*39b0*/  FMNMX.FTZ R7, R25, R7, !PT ;  /* 0x0000000719077209 */ /* 0x000fe40007810000 */
[----:B------:R-:W-:Y:S02]  /*39c0*/  FSEL R168, R32, -INF , P0 ;  /* 0xff80000020a87808 */ /* 0x000fe40000000000 */
[----:B------:R-:W-:Y:S02]  /*39d0*/  ISETP.GT.AND P0, PT, R2, 0x31, PT ;  /* 0x000000310200780c */ /* 0x000fe40003f04270 */
[----:B------:R-:W-:Y:S02]  /*39e0*/  ISETP.GT.AND P5, PT, R5, 0x31, PT ;  /* 0x000000310500780c */ /* 0x000fe40003fa4270 */
[----:B------:R-:W-:-:S02]  /*39f0*/  FMNMX.FTZ R6, R92, R6, !PT ;  /* 0x000000065c067209 */ /* 0x000fc40007810000 */
[----:B------:R-:W-:Y:S02]  /*3a00*/  FSEL R98, R42, -INF , P1 ;  /* 0xff8000002a627808 */ /* 0x000fe40000800000 */
[----:B------:R-:W-:Y:S01]  /*3a10*/  FMNMX.FTZ R7, R26, R7, !PT ;  /* 0x000000071a077209 */ /* 0x000fe20007810000 */
[----:B------:R-:W-:Y:S01]  /*3a20*/  LDSM.16.MT88.4 R40, [R225+0x900] ;  /* 0x00090000e128783b */ /* 0x000fe20000004200 */
[----:B------:R-:W-:Y:S02]  /*3a30*/  ISETP.GT.AND P1, PT, R2, 0x28, PT ;  /* 0x000000280200780c */ /* 0x000fe40003f24270 */
[----:B------:R-:W-:Y:S02]  /*3a40*/  FSEL R167, R35, -INF , P0 ;  /* 0xff80000023a77808 */ /* 0x000fe40000000000 */
[----:B------:R-:W-:Y:S02]  /*3a50*/  FSEL R166, R33, -INF , P5 ;  /* 0xff80000021a67808 */ /* 0x000fe40002800000 */
[----:B------:R-:W-:-:S02]  /*3a60*/  ISETP.GT.AND P0, PT, R5, 0x38, PT ;  /* 0x000000380500780c */ /* 0x000fc40003f04270 */
[----:B------:R-:W-:Y:S02]  /*3a70*/  FMNMX.FTZ R6, R168, R6, !PT ;  /* 0x00000006a8067209 */ /* 0x000fe40007810000 */
[----:B------:R-:W-:Y:S02]  /*3a80*/  FMNMX.FTZ R7, R27, R7, !PT ;  /* 0x000000071b077209 */ /* 0x000fe40007810000 */
        /* <DEDUP_REMOVED lines=20> */
[----:B------:R-:W-:Y:S02]  /*3bd0*/  ISETP.GT.AND P1, PT, R5, 0x49, PT ;  /* 0x000000490500780c */ /* 0x000fe40003f24270 */
[----:B------:R-:W-:Y:S02]  /*3be0*/  FMNMX.FTZ R7, R94, R7, !PT ;  /* 0x000000075e077209 */ /* 0x000fe40007810000 */
[----:B------:R-:W-:Y:S02]  /*3bf0*/  FSEL R177, R52, -INF , P5 ;  /* 0xff80000034b17808 */ /* 0x000fe40002800000 */
[----:B------:R-:W-:-:S02]  /*3c00*/  FMNMX.FTZ R6, R178, R6, !PT ;  /* 0x00000006b2067209 */ /* 0x000fc40007810000 */
[----:B------:R-:W-:Y:S02]  /*3c10*/  FSEL R176, R53, -INF , P1 ;  /* 0xff80000035b07808 */ /* 0x000fe40000800000 */
[----:B------:R-:W-:Y:S02]  /*3c20*/  FMNMX.FTZ R7, R99, R7, !PT ;  /* 0x0000000763077209 */ /* 0x000fe40007810000 */
[----:B------:R-:W-:Y:S02]  /*3c30*/  ISETP.GT.AND P1, PT, R2, 0x38, PT ;  /* 0x000000380200780c */ /* 0x000fe40003f24270 */
[----:B------:R-:W-:Y:S02]  /*3c40*/  ISETP.GT.AND P0, PT, R5, 0x50, PT ;  /* 0x000000500500780c */ /* 0x000fe40003f04270 */
[----:B------:R-:W-:Y:S02]  /*3c50*/  FMNMX.FTZ R6, R177, R6, !PT ;  /* 0x00000006b1067209 */ /* 0x000fe40007810000 */
[----:B------:R-:W-:-:S02]  /*3c60*/  FMNMX.FTZ R7, R169, R7, !PT ;  /* 0x00000007a9077209 */ /* 0x000fc40007810000 */
[----:B------:R-:W-:Y:S02]  /*3c70*/  FSEL R142, R46, -INF , P1 ;  /* 0xff8000002e8e7808 */ /* 0x000fe40000800000 */
[C---:B------:R-:W-:Y:S02]  /*3c80*/  ISETP.GT.AND P6, PT, R5.reuse, 0x51, PT ;  /* 0x000000510500780c */ /* 0x040fe40003fc4270 */
[C---:B------:R-:W-:Y:S02]  /*3c90*/  ISETP.GT.AND P5, PT, R5.reuse, 0x58, PT ;  /* 0x000000580500780c */ /* 0x040fe40003fa4270 */
[----:B------:R-:W-:Y:S02]  /*3ca0*/  FSEL R250, R16, -INF , P0 ;  /* 0xff80000010fa7808 */ /* 0x000fe40000000000 */
[----:B------:R-:W-:Y:S02]  /*3cb0*/  ISETP.GT.AND P1, PT, R5, 0x59, PT ;  /* 0x000000590500780c */ /* 0x000fe40003f24270 */
[----:B------:R-:W-:-:S02]  /*3cc0*/  ISETP.GT.AND P0, PT, R2, 0x39, PT ;  /* 0x000000390200780c */ /* 0x000fc40003f04270 */
[----:B------:R-:W-:Y:S02]  /*3cd0*/  FMNMX.FTZ R5, R176, R6, !PT ;  /* 0x00000006b0057209 */ /* 0x000fe40007810000 */
[----:B------:R-:W-:Y:S02]  /*3ce0*/  FMNMX.FTZ R6, R167, R7, !PT ;  /* 0x00000007a7067209 */ /* 0x000fe40007810000 */
[----:B------:R-:W-:Y:S02]  /*3cf0*/  FSEL R143, R47, -INF , P0 ;  /* 0xff8000002f8f7808 */ /* 0x000fe40000000000 */
[----:B------:R-:W-:Y:S01]  /*3d00*/  FSEL R100, R17, -INF , P6 ;  /* 0xff80000011647808 */ /* 0x000fe20003000000 */
[----:B------:R-:W-:Y:S01]  /*3d10*/  LDSM.16.MT88.4 R44, [R229+0x100] ;  /* 0x00010000e52c783b */ /* 0x000fe20000004200 */
[----:B------:R-:W-:Y:S02]  /*3d20*/  FMNMX.FTZ R5, R250, R5, !PT ;  /* 0x00000005fa057209 */ /* 0x000fe40007810000 */
[----:B------:R-:W-:-:S02]  /*3d30*/  ISETP.GT.AND P0, PT, R2, 0x40, PT ;  /* 0x000000400200780c */ /* 0x000fc40003f04270 */
[----:B------:R-:W-:Y:S02]  /*3d40*/  FMNMX.FTZ R6, R142, R6, !PT ;  /* 0x000000068e067209 */ /* 0x000fe40007810000 */
[----:B------:R-:W-:Y:S02]  /*3d50*/  FSEL R251, R48, -INF , P5 ;  /* 0xff80000030fb7808 */ /* 0x000fe40002800000 */
[----:B------:R-:W-:Y:S02]  /*3d60*/  FMNMX.FTZ R141, R100, R5, !PT ;  /* 0x00000005648d7209 */ /* 0x000fe40007810000 */
[----:B------:R-:W-:Y:S02]  /*3d70*/  ISETP.GT.AND P5, PT, R2, 0x41, PT ;  /* 0x000000410200780c */ /* 0x000fe40003fa4270 */
[----:B------:R-:W-:Y:S02]  /*3d80*/  FSEL R174, R30, -INF , P0 ;  /* 0xff8000001eae7808 */ /* 0x000fe40000000000 */
[----:B------:R-:W-:-:S02]  /*3d90*/  FMNMX.FTZ R5, R143, R6, !PT ;  /* 0x000000068f057209 */ /* 0x000fc40007810000 */
[----:B------:R-:W-:Y:S02]  /*3da0*/  FSEL R89, R49, -INF , P1 ;  /* 0xff80000031597808 */ /* 0x000fe40000800000 */
[----:B------:R-:W-:Y:S02]  /*3db0*/  FSEL R173, R31, -INF , P5 ;  /* 0xff8000001fad7808 */ /* 0x000fe40002800000 */
[----:B------:R-:W-:Y:S02]  /*3dc0*/  ISETP.GT.AND P1, PT, R2, 0x48, PT ;  /* 0x000000480200780c */ /* 0x000fe40003f24270 */
[----:B------:R-:W-:Y:S02]  /*3dd0*/  FMNMX.FTZ R5, R174, R5, !PT ;  /* 0x00000005ae057209 */ /* 0x000fe40007810000 */
[----:B------:R-:W-:Y:S02]  /*3de0*/  ISETP.GT.AND P0, PT, R2, 0x49, PT ;  /* 0x000000490200780c */ /* 0x000fe40003f04270 */
[----:B------:R-:W-:-:S02]  /*3df0*/  FSEL R172, R54, -INF , P1 ;  /* 0xff80000036ac7808 */ /* 0x000fc40000800000 */
[----:B------:R-:W-:Y:S02]  /*3e00*/  FMNMX.FTZ R5, R173, R5, !PT ;  /* 0x00000005ad057209 */ /* 0x000fe40007810000 */
[----:B------:R-:W-:Y:S02]  /*3e10*/  FSEL R175, R55, -INF , P0 ;  /* 0xff80000037af7808 */ /* 0x000fe40000000000 */
[----:B------:R-:W-:Y:S01]  /*3e20*/  ISETP.GT.AND P1, PT, R2, 0x50, PT ;  /* 0x000000500200780c */ /* 0x000fe20003f24270 */
[----:B------:R-:W-:Y:S01]  /*3e30*/  LDSM.16.MT88.4 R52, [R228+0x100] ;  /* 0x00010000e434783b */ /* 0x000fe20000004200 */
        /* <DEDUP_REMOVED lines=10> */
[----:B------:R-:W-:Y:S01]  /*3ee0*/  ISETP.GT.AND P0, PT, R2, 0x59, PT ;  /* 0x000000590200780c */ /* 0x000fe20003f04270 */
[----:B------:R-:W-:Y:S01]  /*3ef0*/  LDSM.16.MT88.4 R16, [R225+0x100] ;  /* 0x00010000e110783b */ /* 0x000fe20000004200 */
[----:B------:R-:W-:Y:S02]  /*3f00*/  FSEL R170, R50, -INF , P1 ;  /* 0xff80000032aa7808 */ /* 0x000fe40000800000 */
[----:B------:R-:W-:Y:S02]  /*3f10*/  FMNMX.FTZ R2, R171, R5, !PT ;  /* 0x00000005ab027209 */ /* 0x000fe40007810000 */
[----:B------:R-:W-:Y:S02]  /*3f20*/  FSEL R252, R51, -INF , P0 ;  /* 0xff80000033fc7808 */ /* 0x000fe40000000000 */
[----:B------:R-:W-:-:S04]  /*3f30*/  FMNMX.FTZ R2, R170, R2, !PT ;  /* 0x00000002aa027209 */ /* 0x000fc80007810000 */
        /* <DEDUP_REMOVED lines=10> */
[----:B------:R-:W-:-:S04]  /*3fe0*/  FFMA.FTZ R5, R8, c[0x0][0x2d0], -R12 ;  /* 0x0000b40008057a23 */ /* 0x000fc8000001080c */
[----:B------:R1:W-:Y:S01]  /*3ff0*/  MUFU.EX2 R90, R5 ;  /* 0x00000005005a7308 */ /* 0x0003e20000000800 */
[----:B--2---:R-:W-:-:S04]  /*4000*/  FMNMX.FTZ R140, R2, R140, !PT ;  /* 0x0000008c028c7209 */ /* 0x004fc80007810000 */
[C---:B------:R-:W-:Y:S01]  /*4010*/  FSETP.NEU.FTZ.AND P0, PT, R140.reuse, -INF , PT ;  /* 0xff8000008c00780b */ /* 0x040fe20003f1d000 */
[----:B------:R-:W-:-:S05]  /*4020*/  FMUL.FTZ R2, R140, c[0x0][0x2d0] ;  /* 0x0000b4008c027a20 */ /* 0x000fca0000410000 */
[----:B------:R-:W-:Y:S02]  /*4030*/  FSEL R2, R2, RZ, P0 ;  /* 0x000000ff02027208 */ /* 0x000fe40000000000 */
[----:B------:R-:W-:Y:S01]  /*4040*/  PLOP3.LUT P0, PT, PT, PT, UP0, 0x80, 0x0 ;  /* 0x000000000000781c */ /* 0x000fe20003f0f008 */
[----:B-1----:R-:W-:Y:S02]  /*4050*/  FFMA.FTZ R5, R9, c[0x0][0x2d0], -R12 ;  /* 0x0000b40009057a23 */ /* 0x002fe4000001080c */
[--C-:B------:R-:W-:Y:S02]  /*4060*/  FFMA.FTZ R4, R14, c[0x0][0x2d0], -R2.reuse ;  /* 0x0000b4000e047a23 */ /* 0x100fe40000010802 */
[----:B------:R1:W2:Y:S01]  /*4070*/  MUFU.EX2 R101, R5 ;  /* 0x0000000500657308 */ /* 0x0002a20000000800 */
[--C-:B------:R-:W-:Y:S02]  /*4080*/  FFMA.FTZ R3, R20, c[0x0][0x2d0], -R2.reuse ;  /* 0x0000b40014037a23 */ /* 0x100fe40000010802 */
[----:B------:R-:W-:-:S05]  /*4090*/  FFMA.FTZ R0, R26, c[0x0][0x2d0], -R2 ;  /* 0x0000b4001a007a23 */ /* 0x000fca0000010802 */
[----:B------:R3:W-:Y:S01]  /*40a0*/  MUFU.EX2 R105, R4 ;  /* 0x0000000400697308 */ /* 0x0007e20000000800 */
[----:B-1----:R-:W-:-:S07]  /*40b0*/  FFMA.FTZ R5, R10, c[0x0][0x2d0], -R12 ;  /* 0x0000b4000a057a23 */ /* 0x002fce000001080c */
[----:B------:R1:W-:Y:S01]  /*40c0*/  MUFU.EX2 R57, R0 ;  /* 0x0000000000397308 */ /* 0x0003e20000000800 */
[----:B--2---:R-:W-:Y:S01]  /*40d0*/  F2FP.BF16.PACK_AB R8, R101, R90 ;  /* 0x0000005a6508723e */ /* 0x004fe200000010ff */
[----:B---3--:R-:W-:-:S06]  /*40e0*/  FFMA.FTZ R4, R15, c[0x0][0x2d0], -R2 ;  /* 0x0000b4000f047a23 */ /* 0x008fcc0000010802 */
[----:B------:R2:W-:Y:S08]  /*40f0*/  MUFU.EX2 R181, R5 ;  /* 0x0000000500b57308 */ /* 0x0005f00000000800 */
[----:B------:R-:W3:Y:S01]  /*4100*/  MUFU.EX2 R14, R4 ;  /* 0x00000004000e7308 */ /* 0x000ee20000000800 */
[----:B-1----:R-:W-:Y:S02]  /*4110*/  FFMA.FTZ R0, R27, c[0x0][0x2d0], -R2 ;  /* 0x0000b4001b007a23 */ /* 0x002fe40000010802 */
[----:B--2---:R-:W-:-:S05]  /*4120*/  FFMA.FTZ R5, R11, c[0x0][0x2d0], -R12 ;  /* 0x0000b4000b057a23 */ /* 0x004fca000001080c */
[----:B------:R1:W-:Y:S01]  /*4130*/  MUFU.EX2 R15, R0 ;  /* 0x00000000000f7308 */ /* 0x0003e20000000800 */
[----:B---3--:R-:W-:-:S07]  /*4140*/  F2FP.BF16.PACK_AB R9, R14, R105 ;  /* 0x000000690e09723e */ /* 0x008fce00000010ff */
[----:B------:R2:W3:Y:S01]  /*4150*/  MUFU.EX2 R183, R5 ;  /* 0x0000000500b77308 */ /* 0x0004e20000000800 */
[----:B-1----:R-:W-:Y:S02]  /*4160*/  FFMA.FTZ R0, R56, c[0x0][0x2d0], -R2 ;  /* 0x0000b40038007a23 */ /* 0x002fe40000010802 */
[----:B--2---:R-:W-:Y:S01]  /*4170*/  FFMA.FTZ R5, R13, c[0x0][0x2d0], -R12 ;  /* 0x0000b4000d057a23 */ /* 0x004fe2000001080c */
[----:B---3--:R-:W-:-:S04]  /*4180*/  F2FP.BF16.PACK_AB R10, R183, R181 ;  /* 0x000000b5b70a723e */ /* 0x008fc800000010ff */
[----:B------:R1:W-:Y:S08]  /*4190*/  MUFU.EX2 R13, R3 ;  /* 0x00000003000d7308 */ /* 0x0003f00000000800 */
[----:B------:R2:W-:Y:S01]  /*41a0*/  MUFU.EX2 R102, R5 ;  /* 0x0000000500667308 */ /* 0x0005e20000000800 */
[----:B-1----:R-:W-:-:S07]  /*41b0*/  FFMA.FTZ R3, R21, c[0x0][0x2d0], -R2 ;  /* 0x0000b40015037a23 */ /* 0x002fce0000010802 */
[----:B------:R1:W3:Y:S01]  /*41c0*/  MUFU.EX2 R180, R3 ;  /* 0x0000000300b47308 */ /* 0x0002e20000000800 */
[----:B--2---:R-:W2:Y:S01]  /*41d0*/  LDSM.16.MT88.4 R4, [R226+0x100] ;  /* 0x00010000e204783b */ /* 0x004ea20000004200 */
[----:B-1----:R-:W-:Y:S01]  /*41e0*/  FFMA.FTZ R3, R22, c[0x0][0x2d0], -R12 ;  /* 0x0000b40016037a23 */ /* 0x002fe2000001080c */
[----:B---3--:R-:W-:-:S05]  /*41f0*/  F2FP.BF16.PACK_AB R11, R180, R13 ;  /* 0x0000000db40b723e */ /* 0x008fca00000010ff */
[----:B------:R1:W3:Y:S02]  /*4200*/  MUFU.EX2 R103, R3 ;  /* 0x0000000300677308 */ /* 0x0002e40000000800 */
[C---:B------:R-:W-:Y:S08]  /*4210*/  HMMA.16816.F32.BF16 R60, R8.reuse, R16, RZ ;  /* 0x00000010083c723c */ /* 0x040ff000000418ff */
[----:B------:R-:W-:Y:S01]  /*4220*/  HMMA.16816.F32.BF16 R48, R8, R18, RZ ;  /* 0x000000120830723c */ /* 0x000fe200000418ff */
[----:B-1----:R-:W-:-:S04]  /*4230*/  FFMA.FTZ R3, R23, c[0x0][0x2d0], -R12 ;  /* 0x0000b40017037a23 */ /* 0x002fc8000001080c */
[----:B------:R1:W-:Y:S03]  /*4240*/  MUFU.EX2 R104, R3 ;  /* 0x0000000300687308 */ /* 0x0003e60000000800 */
[C---:B------:R-:W-:Y:S08]  /*4250*/  HMMA.16816.F32.BF16 R20, R8.reuse, R44, RZ ;  /* 0x0000002c0814723c */ /* 0x040ff000000418ff */
[----:B------:R-:W-:Y:S01]  /*4260*/  HMMA.16816.F32.BF16 R16, R8, R46, RZ ;  /* 0x0000002e0810723c */ /* 0x000fe200000418ff */
[----:B------:R-:W-:Y:S01]  /*4270*/  LDSM.16.MT88.4 R44, [R228+0x3100] ;  /* 0x00310000e42c783b */ /* 0x000fe20000004200 */
[----:B-1----:R-:W-:-:S06]  /*4280*/  FFMA.FTZ R3, R24, c[0x0][0x2d0], -R12 ;  /* 0x0000b40018037a23 */ /* 0x002fcc000001080c */
[C---:B--2---:R-:W-:Y:S01]  /*4290*/  HMMA.16816.F32.BF16 R28, R8.reuse, R4, RZ ;  /* 0x00000004081c723c */ /* 0x044fe200000418ff */
[----:B------:R1:W2:Y:S06]  /*42a0*/  MUFU.EX2 R182, R3 ;  /* 0x0000000300b67308 */ /* 0x0002ac0000000800 */
[----:B---3--:R-:W-:Y:S01]  /*42b0*/  F2FP.BF16.PACK_AB R4, R103, R102 ;  /* 0x000000666704723e */ /* 0x008fe200000010ff */
[----:B-1----:R-:W-:Y:S02]  /*42c0*/  FFMA.FTZ R3, R25, c[0x0][0x2d0], -R2 ;  /* 0x0000b40019037a23 */ /* 0x002fe40000010802 */
[----:B------:R-:W-:Y:S02]  /*42d0*/  HMMA.16816.F32.BF16 R24, R8, R6, RZ ;  /* 0x000000060818723c */ /* 0x000fe400000418ff */
[----:B------:R-:W-:Y:S05]  /*42e0*/  MUFU.EX2 R91, R3 ;  /* 0x00000003005b7308 */ /* 0x000fea0000000800 */
[----:B--2---:R-:W-:-:S03]  /*42f0*/  F2FP.BF16.PACK_AB R6, R182, R104 ;  /* 0x00000068b606723e */ /* 0x004fc600000010ff */
[----:B------:R1:W2:Y:S02]  /*4300*/  MUFU.EX2 R3, R0 ;  /* 0x0000000000037308 */ /* 0x0002a40000000800 */
[----:B-1----:R-:W-:Y:S01]  /*4310*/  IMAD.MOV.U32 R0, RZ, RZ, R57 ;  /* 0x000000ffff007224 */ /* 0x002fe200078e0039 */
[----:B--2---:R-:W-:Y:S01]  /*4320*/  F2FP.BF16.PACK_AB R7, R3, R15 ;  /* 0x0000000f0307723e */ /* 0x004fe200000010ff */
[----:B------:R-:W1:Y:S03]  /*4330*/  LDSM.16.MT88.4 R56, [R225+0x3100] ;  /* 0x00310000e138783b */ /* 0x000e660000004200 */
        /* <DEDUP_REMOVED lines=11> */
[C---:B------:R-:W-:Y:S01]  /*43f0*/  HMMA.16816.F32.BF16 R28, R8.reuse, R54, RZ ;  /* 0x00000036081c723c */ /* 0x040fe200000418ff */
[----:B------:R-:W4:Y:S07]  /*4400*/  LDSM.16.MT88.4 R52, [R226+0x6100] ;  /* 0x00610000e234783b */ /* 0x000f2e0000004200 */
[C---:B-1----:R-:W-:Y:S08]  /*4410*/  HMMA.16816.F32.BF16 R24, R8.reuse, R56, RZ ;  /* 0x000000380818723c */ /* 0x042ff000000418ff */
[C---:B------:R-:W-:Y:S08]  /*4420*/  HMMA.16816.F32.BF16 R20, R8.reuse, R58, RZ ;  /* 0x0000003a0814723c */ /* 0x040ff000000418ff */
[----:B------:R-:W-:Y:S08]  /*4430*/  HMMA.16816.F32.BF16 R16, R8, R64, RZ ;  /* 0x000000400810723c */ /* 0x000ff000000418ff */
[C---:B------:R-:W-:Y:S01]  /*4440*/  HMMA.16816.F32.BF16 R116, R4.reuse, R76, R40 ;  /* 0x0000004c0474723c */ /* 0x040fe20000041828 */
[----:B------:R-:W1:Y:S07]  /*4450*/  LDSM.16.MT88.4 R40, [R229+0x6100] ;  /* 0x00610000e528783b */ /* 0x000e6e0000004200 */
[C---:B------:R-:W-:Y:S01]  /*4460*/  HMMA.16816.F32.BF16 R108, R4.reuse, R78, R28 ;  /* 0x0000004e046c723c */ /* 0x040fe2000004181c */
[----:B------:R-:W5:Y:S07]  /*4470*/  LDSM.16.MT88.4 R76, [R225+0x6900] ;  /* 0x00690000e14c783b */ /* 0x000f6e0000004200 */
[C---:B--2---:R-:W-:Y:S08]  /*4480*/  HMMA.16816.F32.BF16 R120, R4.reuse, R32, R24 ;  /* 0x000000200478723c */ /* 0x044ff00000041818 */
[----:B------:R-:W-:Y:S08]  /*4490*/  HMMA.16816.F32.BF16 R128, R4, R34, R20 ;  /* 0x000000220480723c */ /* 0x000ff00000041814 */
[C---:B------:R-:W-:Y:S08]  /*44a0*/  HMMA.16816.F32.BF16 R64, R8.reuse, R66, RZ ;  /* 0x000000420840723c */ /* 0x040ff000000418ff */
[C---:B---3--:R-:W-:Y:S08]  /*44b0*/  HMMA.16816.F32.BF16 R32, R8.reuse, R36, RZ ;  /* 0x000000240820723c */ /* 0x048ff000000418ff */
[C---:B------:R-:W-:Y:S08]  /*44c0*/  HMMA.16816.F32.BF16 R28, R8.reuse, R38, RZ ;  /* 0x00000026081c723c */ /* 0x040ff000000418ff */
[----:B------:R-:W-:Y:S08]  /*44d0*/  HMMA.16816.F32.BF16 R24, R8, R44, RZ ;  /* 0x0000002c0818723c */ /* 0x000ff000000418ff */
[----:B------:R-:W-:Y:S07]  /*44e0*/  HMMA.16816.F32.BF16 R132, R4, R68, R16 ;  /* 0x000000440484723c */ /* 0x000fee0000041810 */
[----:B------:R-:W-:Y:S01]  /*44f0*/  IMAD.MOV.U32 R68, RZ, RZ, R105 ;  /* 0x000000ffff447224 */ /* 0x000fe200078e0069 */
[----:B------:R-:W-:Y:S01]  /*4500*/  HMMA.16816.F32.BF16 R20, R8, R46, RZ ;  /* 0x0000002e0814723c */ /* 0x000fe200000418ff */
[----:B------:R-:W-:-:S07]  /*4510*/  IMAD.MOV.U32 R69, RZ, RZ, R104 ;  /* 0x000000ffff457224 */ /* 0x000fce00078e0068 */
[C---:B------:R-:W-:Y:S08]  /*4520*/  HMMA.16816.F32.BF16 R16, R8.reuse, R48, RZ ;  /* 0x000000300810723c */ /* 0x040ff000000418ff */
[C---:B------:R-:W-:Y:S08]  /*4530*/  HMMA.16816.F32.BF16 R60, R8.reuse, R50, RZ ;  /* 0x00000032083c723c */ /* 0x040ff000000418ff */
[C---:B----4-:R-:W-:Y:S08]  /*4540*/  HMMA.16816.F32.BF16 R56, R8.reuse, R52, RZ ;  /* 0x000000340838723c */ /* 0x050ff000000418ff */
[C---:B-1----:R-:W-:Y:S08]  /*4550*/  HMMA.16816.F32.BF16 R48, R8.reuse, R40, RZ ;  /* 0x000000280830723c */ /* 0x042ff000000418ff */
[C---:B------:R-:W-:Y:S08]  /*4560*/  HMMA.16816.F32.BF16 R44, R8.reuse, R42, RZ ;  /* 0x0000002a082c723c */ /* 0x040ff000000418ff */
[C---:B------:R-:W-:Y:S08]  /*4570*/  HMMA.16816.F32.BF16 R52, R8.reuse, R54, RZ ;  /* 0x000000360834723c */ /* 0x040ff000000418ff */
[C---:B------:R-:W-:Y:S08]  /*4580*/  HMMA.16816.F32.BF16 R40, R8.reuse, R72, RZ ;  /* 0x000000480828723c */ /* 0x040ff000000418ff */
[----:B------:R-:W-:Y:S07]  /*4590*/  HMMA.16816.F32.BF16 R36, R8, R74, RZ ;  /* 0x0000004a0824723c */ /* 0x000fee00000418ff */
[----:B------:R-:W-:Y:S01]  /*45a0*/  MOV R8, R103 ;  /* 0x0000006700087202 */ /* 0x000fe20000000f00 */
[----:B------:R-:W-:Y:S01]  /*45b0*/  IMAD.MOV.U32 R9, RZ, RZ, R102 ;  /* 0x000000ffff097224 */ /* 0x000fe200078e0066 */
[----:B------:R-:W-:Y:S01]  /*45c0*/  HMMA.16816.F32.BF16 R104, R4, R70, R64 ;  /* 0x000000460468723c */ /* 0x000fe20000041840 */
[----:B------:R-:W-:-:S02]  /*45d0*/  IMAD.MOV.U32 R10, RZ, RZ, R101 ;  /* 0x000000ffff0a7224 */ /* 0x000fc400078e0065 */
[----:B------:R-:W-:-:S04]  /*45e0*/  IMAD.MOV.U32 R11, RZ, RZ, R100 ;  /* 0x000000ffff0b7224 */ /* 0x000fc800078e0064 */
        /* <DEDUP_REMOVED lines=8> */
[----:B------:R-:W-:Y:S01]  /*4670*/  MOV R27, R66 ;  /* 0x00000042001b7202 */ /* 0x000fe20000000f00 */
[----:B------:R-:W-:Y:S01]  /*4680*/  HMMA.16816.F32.BF16 R88, R4, R86, R28 ;  /* 0x000000560458723c */ /* 0x000fe2000004181c */
[----:B------:R-:W-:-:S06]  /*4690*/  IMAD.MOV.U32 R26, RZ, RZ, R67 ;  /* 0x000000ffff1a7224 */ /* 0x000fcc00078e0043 */
[----:B------:R-:W-:Y:S01]  /*46a0*/  IMAD.MOV.U32 R87, RZ, RZ, R68 ;  /* 0x000000ffff577224 */ /* 0x000fe200078e0044 */
[C---:B------:R-:W-:Y:S01]  /*46b0*/  HMMA.16816.F32.BF16 R80, R4.reuse, R82, R20 ;  /* 0x000000520450723c */ /* 0x040fe20000041814 */
[----:B------:R-:W-:Y:S01]  /*46c0*/  IMAD.MOV.U32 R86, RZ, RZ, R69 ;  /* 0x000000ffff567224 */ /* 0x000fe200078e0045 */
[----:B------:R-:W1:Y:S01]  /*46d0*/  LDSM.16.MT88.4 R20, [R226+0x6900] ;  /* 0x00690000e214783b */ /* 0x000e620000004200 */
[----:B------:R-:W-:Y:S02]  /*46e0*/  IMAD.MOV.U32 R31, RZ, RZ, R8 ;  /* 0x000000ffff1f7224 */ /* 0x000fe400078e0008 */
[----:B------:R-:W-:Y:S02]  /*46f0*/  IMAD.MOV.U32 R30, RZ, RZ, R11 ;  /* 0x000000ffff1e7224 */ /* 0x000fe400078e000b */
[----:B------:R-:W2:Y:S01]  /*4700*/  LDSM.16.MT88.4 R8, [R228+0x6900] ;  /* 0x00690000e408783b */ /* 0x000ea20000004200 */
[C---:B-----5:R-:W-:Y:S03]  /*4710*/  HMMA.16816.F32.BF16 R68, R4.reuse, R76, R16 ;  /* 0x0000004c0444723c */ /* 0x060fe60000041810 */
[----:B------:R-:W3:Y:S05]  /*4720*/  LDSM.16.MT88.4 R16, [R229+0x6900] ;  /* 0x00690000e510783b */ /* 0x000eea0000004200 */
[C---:B------:R-:W-:Y:S08]  /*4730*/  HMMA.16816.F32.BF16 R76, R4.reuse, R78, R60 ;  /* 0x0000004e044c723c */ /* 0x040ff0000004183c */
[C---:B-1----:R-:W-:Y:S08]  /*4740*/  HMMA.16816.F32.BF16 R64, R4.reuse, R20, R56 ;  /* 0x000000140440723c */ /* 0x042ff00000041838 */
[C---:B--2---:R-:W-:Y:S08]  /*4750*/  HMMA.16816.F32.BF16 R40, R4.reuse, R8, R40 ;  /* 0x000000080428723c */ /* 0x044ff00000041828 */
[C---:B---3--:R-:W-:Y:S07]  /*4760*/  HMMA.16816.F32.BF16 R56, R4.reuse, R16, R48 ;  /* 0x000000100438723c */ /* 0x048fee0000041830 */
[----:B------:R-:W-:Y:S01]  /*4770*/  IMAD.MOV.U32 R49, RZ, RZ, R0 ;  /* 0x000000ffff317224 */ /* 0x000fe200078e0000 */
[----:B------:R-:W-:Y:S01]  /*4780*/  MOV R51, R34 ;  /* 0x0000002200337202 */ /* 0x000fe20000000f00 */
[----:B------:R-:W-:Y:S01]  /*4790*/  FFMA.FTZ R0, R96, c[0x0][0x2d0], -R12 ;  /* 0x0000b40060007a23 */ /* 0x000fe2000001080c */
[----:B------:R-:W-:Y:S01]  /*47a0*/  HMMA.16816.F32.BF16 R44, R4, R18, R44 ;  /* 0x00000012042c723c */ /* 0x000fe2000004182c */
[----:B------:R-:W-:Y:S01]  /*47b0*/  IMAD.MOV.U32 R48, RZ, RZ, R35 ;  /* 0x000000ffff307224 */ /* 0x000fe200078e0023 */
[----:B------:R-:W1:Y:S01]  /*47c0*/  LDSM.16.MT88.4 R16, [R225+0x1100] ;  /* 0x00110000e110783b */ /* 0x000e620000004200 */
[----:B------:R2:W-:Y:S01]  /*47d0*/  MUFU.EX2 R25, R0 ;  /* 0x0000000000197308 */ /* 0x0005e20000000800 */
[----:B------:R-:W-:-:S04]  /*47e0*/  IMAD.MOV.U32 R50, RZ, RZ, R252 ;  /* 0x000000ffff327224 */ /* 0x000fc800078e00fc */
[C---:B------:R-:W-:Y:S01]  /*47f0*/  HMMA.16816.F32.BF16 R32, R4.reuse, R10, R36 ;  /* 0x0000000a0420723c */ /* 0x040fe20000041824 */
[----:B------:R-:W3:Y:S06]  /*4800*/  LDSM.16.MT88.4 R8, [R226+0x1100] ;  /* 0x00110000e208783b */ /* 0x000eec0000004200 */
[----:B------:R-:W-:Y:S01]  /*4810*/  MOV R38, R181 ;  /* 0x000000b500267202 */ /* 0x000fe20000000f00 */
[----:B------:R-:W-:Y:S01]  /*4820*/  HMMA.16816.F32.BF16 R60, R4, R22, R52 ;  /* 0x00000016043c723c */ /* 0x000fe20000041834 */
[----:B------:R-:W-:Y:S01]  /*4830*/  IMAD.MOV.U32 R37, RZ, RZ, R51 ;  /* 0x000000ffff257224 */ /* 0x000fe200078e0033 */
[----:B------:R-:W4:Y:S01]  /*4840*/  LDSM.16.MT88.4 R20, [R229+0x1100] ;  /* 0x00110000e514783b */ /* 0x000f220000004200 */
[----:B--2---:R-:W-:-:S04]  /*4850*/  FFMA.FTZ R0, R95, c[0x0][0x2d0], -R12 ;  /* 0x0000b4005f007a23 */ /* 0x004fc8000001080c */
[----:B------:R2:W5:Y:S02]  /*4860*/  MUFU.EX2 R181, R0 ;  /* 0x0000000000b57308 */ /* 0x0005640000000800 */
[----:B--2---:R-:W-:Y:S01]  /*4870*/  FFMA.FTZ R0, R93, c[0x0][0x2d0], -R12 ;  /* 0x0000b4005d007a23 */ /* 0x004fe2000001080c */
[----:B-----5:R-:W-:-:S05]  /*4880*/  F2FP.BF16.PACK_AB R4, R181, R25 ;  /* 0x00000019b504723e */ /* 0x020fca00000010ff */
[----:B------:R2:W-:Y:S02]  /*4890*/  MUFU.EX2 R29, R0 ;  /* 0x00000000001d7308 */ /* 0x0005e40000000800 */
[----:B--2---:R-:W-:-:S06]  /*48a0*/  FFMA.FTZ R0, R92, c[0x0][0x2d0], -R12 ;  /* 0x0000b4005c007a23 */ /* 0x004fcc000001080c */
        /* <DEDUP_REMOVED lines=10> */
[----:B------:R-:W2:Y:S02]  /*4950*/  MUFU.EX2 R28, R0 ;  /* 0x00000000001c7308 */ /* 0x000ea40000000800 */
[----:B--2---:R-:W-:Y:S01]  /*4960*/  F2FP.BF16.PACK_AB R7, R28, R39 ;  /* 0x000000271c07723e */ /* 0x004fe200000010ff */
[----:B------:R-:W-:-:S06]  /*4970*/  IMAD.MOV.U32 R0, RZ, RZ, R86 ;  /* 0x000000ffff007224 */ /* 0x000fcc00078e0056 */
[C---:B-1----:R-:W-:Y:S07]  /*4980*/  HMMA.16816.F32.BF16 R52, R4.reuse, R16, R160 ;  /* 0x000000100434723c */ /* 0x042fee00000418a0 */
[----:B------:R-:W-:Y:S01]  /*4990*/  IMAD.MOV.U32 R161, RZ, RZ, R38 ;  /* 0x000000ffffa17224 */ /* 0x000fe200078e0026 */
[----:B------:R-:W-:Y:S01]  /*49a0*/  MOV R38, R50 ;  /* 0x0000003200267202 */ /* 0x000fe20000000f00 */
[----:B------:R-:W-:Y:S01]  /*49b0*/  IMAD.MOV.U32 R163, RZ, RZ, R48 ;  /* 0x000000ffffa37224 */ /* 0x000fe200078e0030 */
[----:B---3--:R-:W-:Y:S01]  /*49c0*/  HMMA.16816.F32.BF16 R92, R4, R10, R124 ;  /* 0x0000000a045c723c */ /* 0x008fe2000004187c */
[----:B------:R-:W-:-:S02]  /*49d0*/  IMAD.MOV.U32 R162, RZ, RZ, R49 ;  /* 0x000000ffffa27224 */ /* 0x000fc400078e0031 */
[----:B------:R-:W-:-:S05]  /*49e0*/  IMAD.MOV.U32 R160, RZ, RZ, R87 ;  /* 0x000000ffffa07224 */ /* 0x000fca00078e0057 */
[C---:B------:R-:W-:Y:S01]  /*49f0*/  HMMA.16816.F32.BF16 R48, R4.reuse, R18, R144 ;  /* 0x000000120430723c */ /* 0x040fe20000041890 */
[----:B------:R-:W1:Y:S06]  /*4a00*/  LDSM.16.MT88.4 R16, [R228+0x1100] ;  /* 0x00110000e410783b */ /* 0x000e6c0000004200 */
[----:B------:R-:W-:Y:S01]  /*4a10*/  IMAD.MOV.U32 R146, RZ, RZ, R84 ;  /* 0x000000ffff927224 */ /* 0x000fe200078e0054 */
[----:B------:R-:W-:Y:S01]  /*4a20*/  MOV R144, R29 ;  /* 0x0000001d00907202 */ /* 0x000fe20000000f00 */
[----:B------:R-:W-:Y:S01]  /*4a30*/  IMAD.MOV.U32 R147, RZ, RZ, R85 ;  /* 0x000000ffff937224 */ /* 0x000fe200078e0055 */
[----:B----4-:R-:W-:Y:S01]  /*4a40*/  HMMA.16816.F32.BF16 R96, R4, R20, R112 ;  /* 0x000000140460723c */ /* 0x010fe20000041870 */
[----:B------:R-:W-:-:S07]  /*4a50*/  IMAD.MOV.U32 R145, RZ, RZ, R30 ;  /* 0x000000ffff917224 */ /* 0x000fce00078e001e */
[C---:B------:R-:W-:Y:S01]  /*4a60*/  HMMA.16816.F32.BF16 R84, R4.reuse, R8, R136 ;  /* 0x000000080454723c */ /* 0x040fe20000041888 */
[----:B------:R-:W2:Y:S06]  /*4a70*/  LDSM.16.MT88.4 R8, [R225+0x4100] ;  /* 0x00410000e108783b */ /* 0x000eac0000004200 */
[----:B------:R-:W-:Y:S01]  /*4a80*/  MOV R136, R28 ;  /* 0x0000001c00887202 */ /* 0x000fe20000000f00 */
[----:B------:R-:W-:Y:S01]  /*4a90*/  IMAD.MOV.U32 R137, RZ, RZ, R31 ;  /* 0x000000ffff897224 */ /* 0x000fe200078e001f */
[----:B------:R-:W-:Y:S01]  /*4aa0*/  HMMA.16816.F32.BF16 R112, R4, R22, R148 ;  /* 0x000000160470723c */ /* 0x000fe20000041894 */
[----:B------:R-:W3:Y:S01]  /*4ab0*/  LDSM.16.MT88.4 R28, [R226+0x4100] ;  /* 0x00410000e21c783b */ /* 0x000ee20000004200 */
[----:B------:R-:W-:-:S02]  /*4ac0*/  IMAD.MOV.U32 R138, RZ, RZ, R25 ;  /* 0x000000ffff8a7224 */ /* 0x000fc400078e0019 */
[----:B------:R-:W-:Y:S01]  /*4ad0*/  IMAD.MOV.U32 R139, RZ, RZ, R24 ;  /* 0x000000ffff8b7224 */ /* 0x000fe200078e0018 */
[----:B------:R-:W-:Y:S03]  /*4ae0*/  LDSM.16.MT88.4 R20, [R226+0x7100] ;  /* 0x00710000e214783b */ /* 0x000fe60000004200 */
        /* <DEDUP_REMOVED lines=8> */
[----:B------:R-:W-:Y:S01]  /*4b70*/  IMAD.MOV.U32 R28, RZ, RZ, R27 ;  /* 0x000000ffff1c7224 */ /* 0x000fe200078e001b */
[C---:B------:R-:W-:Y:S01]  /*4b80*/  HMMA.16816.F32.BF16 R148, R4.reuse, R30, R104 ;  /* 0x0000001e0494723c */ /* 0x040fe20000041868 */
[----:B------:R-:W3:Y:S06]  /*4b90*/  LDSM.16.MT88.4 R24, [R225+0x7100] ;  /* 0x00710000e118783b */ /* 0x000eec0000004200 */
[----:B------:R-:W-:Y:S01]  /*4ba0*/  MOV R105, R144 ;  /* 0x0000009000697202 */ /* 0x000fe20000000f00 */
[----:B------:R-:W-:Y:S01]  /*4bb0*/  IMAD.MOV.U32 R106, RZ, RZ, R145 ;  /* 0x000000ffff6a7224 */ /* 0x000fe200078e0091 */
[----:B-1----:R-:W-:Y:S01]  /*4bc0*/  HMMA.16816.F32.BF16 R124, R4, R18, R88 ;  /* 0x00000012047c723c */ /* 0x002fe20000041858 */
[----:B------:R-:W-:-:S02]  /*4bd0*/  IMAD.MOV.U32 R104, RZ, RZ, R146 ;  /* 0x000000ffff687224 */ /* 0x000fc400078e0092 */
[----:B------:R-:W-:Y:S02]  /*4be0*/  IMAD.MOV.U32 R107, RZ, RZ, R147 ;  /* 0x000000ffff6b7224 */ /* 0x000fe400078e0093 */
[----:B------:R-:W-:Y:S02]  /*4bf0*/  IMAD.MOV.U32 R30, RZ, RZ, R136 ;  /* 0x000000ffff1e7224 */ /* 0x000fe400078e0088 */
[----:B------:R-:W-:Y:S01]  /*4c00*/  IMAD.MOV.U32 R31, RZ, RZ, R137 ;  /* 0x000000ffff1f7224 */ /* 0x000fe200078e0089 */
        /* <DEDUP_REMOVED lines=8> */
[C---:B------:R-:W-:Y:S07]  /*4c90*/  HMMA.16816.F32.BF16 R72, R4.reuse, R20, R64 ;  /* 0x000000140448723c */ /* 0x040fee0000041840 */
[----:B------:R-:W-:Y:S01]  /*4ca0*/  IMAD.MOV.U32 R21, RZ, RZ, R39 ;  /* 0x000000ffff157224 */ /* 0x000fe200078e0027 */
[C---:B------:R-:W-:Y:S07]  /*4cb0*/  HMMA.16816.F32.BF16 R136, R4.reuse, R26, R76 ;  /* 0x0000001a0488723c */ /* 0x040fee000004184c */
[----:B------:R-:W-:Y:S01]  /*4cc0*/  IMAD.MOV.U32 R79, RZ, RZ, R0 ;  /* 0x000000ffff4f7224 */ /* 0x000fe200078e0000 */
[----:B------:R-:W-:Y:S01]  /*4cd0*/  MOV R77, R163 ;  /* 0x000000a3004d7202 */ /* 0x000fe20000000f00 */
[----:B------:R-:W-:Y:S01]  /*4ce0*/  FFMA.FTZ R0, R168, c[0x0][0x2d0], -R12 ;  /* 0x0000b400a8007a23 */ /* 0x000fe2000001080c */
[----:B------:R-:W-:Y:S01]  /*4cf0*/  MOV R78, R104 ;  /* 0x00000068004e7202 */ /* 0x000fe20000000f00 */
[----:B------:R-:W-:Y:S01]  /*4d00*/  IMAD.MOV.U32 R168, RZ, RZ, R162 ;  /* 0x000000ffffa87224 */ /* 0x000fe200078e00a2 */
[----:B-1----:R-:W-:Y:S01]  /*4d10*/  HMMA.16816.F32.BF16 R64, R4, R16, R56 ;  /* 0x000000100440723c */ /* 0x002fe20000041838 */
[----:B------:R-:W-:-:S02]  /*4d20*/  IMAD.MOV.U32 R162, RZ, RZ, R250 ;  /* 0x000000ffffa27224 */ /* 0x000fc400078e00fa */
[----:B------:R1:W-:Y:S01]  /*4d30*/  MUFU.EX2 R250, R0 ;  /* 0x0000000000fa7308 */ /* 0x0003e20000000800 */
[----:B------:R-:W-:Y:S02]  /*4d40*/  IMAD.MOV.U32 R163, RZ, RZ, R183 ;  /* 0x000000ffffa37224 */ /* 0x000fe400078e00b7 */
[----:B------:R-:W-:Y:S02]  /*4d50*/  IMAD.MOV.U32 R76, RZ, RZ, R182 ;  /* 0x000000ffff4c7224 */ /* 0x000fe400078e00b6 */
[----:B------:R-:W-:Y:S01]  /*4d60*/  IMAD.MOV.U32 R27, RZ, RZ, R30 ;  /* 0x000000ffff1b7224 */ /* 0x000fe200078e001e */
[C---:B------:R-:W-:Y:S01]  /*4d70*/  HMMA.16816.F32.BF16 R44, R4.reuse, R18, R44 ;  /* 0x00000012042c723c */ /* 0x040fe2000004182c */
[----:B------:R-:W-:Y:S01]  /*4d80*/  IMAD.MOV.U32 R30, RZ, RZ, R36 ;  /* 0x000000ffff1e7224 */ /* 0x000fe200078e0024 */
[----:B------:R-:W3:Y:S01]  /*4d90*/  LDSM.16.MT88.4 R16, [R225+0x1900] ;  /* 0x00190000e110783b */ /* 0x000ee20000004200 */
[----:B------:R-:W-:Y:S02]  /*4da0*/  IMAD.MOV.U32 R26, RZ, RZ, R31 ;  /* 0x000000ffff1a7224 */ /* 0x000fe400078e001f */
[----:B------:R-:W-:Y:S01]  /*4db0*/  IMAD.MOV.U32 R31, RZ, RZ, R107 ;  /* 0x000000ffff1f7224 */ /* 0x000fe200078e006b */
[----:B------:R-:W-:Y:S01]  /*4dc0*/  MOV R107, R37 ;  /* 0x00000025006b7202 */ /* 0x000fe20000000f00 */
[----:B------:R-:W-:Y:S01]  /*4dd0*/  IMAD.MOV.U32 R104, RZ, RZ, R38 ;  /* 0x000000ffff687224 */ /* 0x000fe200078e0026 */
[----:B--2---:R-:W-:Y:S01]  /*4de0*/  HMMA.16816.F32.BF16 R32, R4, R10, R32 ;  /* 0x0000000a0420723c */ /* 0x004fe20000041820 */
[----:B-1----:R-:W-:-:S04]  /*4df0*/  FFMA.FTZ R0, R166, c[0x0][0x2d0], -R12 ;  /* 0x0000b400a6007a23 */ /* 0x002fc8000001080c */
[----:B------:R1:W2:Y:S03]  /*4e00*/  MUFU.EX2 R183, R0 ;  /* 0x0000000000b77308 */ /* 0x0002a60000000800 */
[C---:B------:R-:W-:Y:S01]  /*4e10*/  HMMA.16816.F32.BF16 R36, R4.reuse, R8, R40 ;  /* 0x000000080424723c */ /* 0x040fe20000041828 */
[----:B------:R-:W4:Y:S07]  /*4e20*/  LDSM.16.MT88.4 R8, [R226+0x1900] ;  /* 0x00190000e208783b */ /* 0x000f2e0000004200 */
[----:B------:R-:W-:Y:S01]  /*4e30*/  HMMA.16816.F32.BF16 R68, R4, R22, R60 ;  /* 0x000000160444723c */ /* 0x000fe2000004183c */
[----:B-1----:R-:W-:-:S06]  /*4e40*/  FFMA.FTZ R0, R165, c[0x0][0x2d0], -R12 ;  /* 0x0000b400a5007a23 */ /* 0x002fcc000001080c */
[----:B--2---:R-:W-:Y:S01]  /*4e50*/  F2FP.BF16.PACK_AB R4, R183, R250 ;  /* 0x000000fab704723e */ /* 0x004fe200000010ff */
[----:B------:R-:W-:Y:S01]  /*4e60*/  IMAD.MOV.U32 R165, RZ, RZ, R251 ;  /* 0x000000ffffa57224 */ /* 0x000fe200078e00fb */
[----:B------:R1:W-:Y:S02]  /*4e70*/  MUFU.EX2 R182, R0 ;  /* 0x0000000000b67308 */ /* 0x0003e40000000800 */
[----:B-1----:R-:W-:Y:S01]  /*4e80*/  FFMA.FTZ R0, R164, c[0x0][0x2d0], -R12 ;  /* 0x0000b400a4007a23 */ /* 0x002fe2000001080c */
[----:B------:R-:W-:Y:S02]  /*4e90*/  MOV R164, R21 ;  /* 0x0000001500a47202 */ /* 0x000fe40000000f00 */
[----:B------:R-:W1:Y:S03]  /*4ea0*/  LDSM.16.MT88.4 R20, [R229+0x1900] ;  /* 0x00190000e514783b */ /* 0x000e660000004200 */
[----:B------:R2:W5:Y:S02]  /*4eb0*/  MUFU.EX2 R251, R0 ;  /* 0x0000000000fb7308 */ /* 0x0005640000000800 */
[----:B--2---:R-:W-:Y:S01]  /*4ec0*/  FFMA.FTZ R0, R169, c[0x0][0x2d0], -R2 ;  /* 0x0000b400a9007a23 */ /* 0x004fe20000010802 */
[----:B-----5:R-:W-:Y:S01]  /*4ed0*/  F2FP.BF16.PACK_AB R6, R251, R182 ;  /* 0x000000b6fb06723e */ /* 0x020fe200000010ff */
[----:B------:R-:W-:-:S02]  /*4ee0*/  IMAD.MOV.U32 R169, RZ, RZ, R78 ;  /* 0x000000ffffa97224 */ /* 0x000fc400078e004e */
[----:B------:R-:W-:Y:S01]  /*4ef0*/  IMAD.MOV.U32 R78, RZ, RZ, R79 ;  /* 0x000000ffff4e7224 */ /* 0x000fe200078e004f */
[----:B------:R-:W-:Y:S01]  /*4f00*/  MOV R79, R30 ;  /* 0x0000001e004f7202 */ /* 0x000fe20000000f00 */
[----:B------:R-:W-:Y:S02]  /*4f10*/  IMAD.MOV.U32 R30, RZ, RZ, R180 ;  /* 0x000000ffff1e7224 */ /* 0x000fe400078e00b4 */
[----:B------:R2:W-:Y:S02]  /*4f20*/  MUFU.EX2 R180, R0 ;  /* 0x0000000000b47308 */ /* 0x0005e40000000800 */
[----:B--2---:R-:W-:-:S06]  /*4f30*/  FFMA.FTZ R0, R167, c[0x0][0x2d0], -R2 ;  /* 0x0000b400a7007a23 */ /* 0x004fcc0000010802 */
[----:B------:R2:W5:Y:S02]  /*4f40*/  MUFU.EX2 R166, R0 ;  /* 0x0000000000a67308 */ /* 0x0005640000000800 */
[----:B--2---:R-:W-:Y:S01]  /*4f50*/  FFMA.FTZ R0, R142, c[0x0][0x2d0], -R2 ;  /* 0x0000b4008e007a23 */ /* 0x004fe20000010802 */
[----:B-----5:R-:W-:Y:S01]  /*4f60*/  F2FP.BF16.PACK_AB R5, R166, R180 ;  /* 0x000000b4a605723e */ /* 0x020fe200000010ff */
[----:B------:R-:W-:Y:S02]  /*4f70*/  IMAD.MOV.U32 R142, RZ, RZ, R104 ;  /* 0x000000ffff8e7224 */ /* 0x000fe400078e0068 */
[----:B------:R-:W-:Y:S01]  /*4f80*/  IMAD.MOV.U32 R104, RZ, RZ, R105 ;  /* 0x000000ffff687224 */ /* 0x000fe200078e0069 */
[----:B------:R-:W-:Y:S02]  /*4f90*/  MOV R105, R181 ;  /* 0x000000b500697202 */ /* 0x000fe40000000f00 */
[----:B------:R2:W-:Y:S02]  /*4fa0*/  MUFU.EX2 R181, R0 ;  /* 0x0000000000b57308 */ /* 0x0005e40000000800 */
[----:B--2---:R-:W-:-:S02]  /*4fb0*/  FFMA.FTZ R0, R143, c[0x0][0x2d0], -R2 ;  /* 0x0000b4008f007a23 */ /* 0x004fc40000010802 */
[----:B------:R-:W-:-:S04]  /*4fc0*/  IMAD.MOV.U32 R143, RZ, RZ, R76 ;  /* 0x000000ffff8f7224 */ /* 0x000fc800078e004c */
[----:B------:R-:W2:Y:S02]  /*4fd0*/  MUFU.EX2 R167, R0 ;  /* 0x0000000000a77308 */ /* 0x000ea40000000800 */
[----:B--2---:R-:W-:Y:S01]  /*4fe0*/  F2FP.BF16.PACK_AB R7, R167, R181 ;  /* 0x000000b5a707723e */ /* 0x004fe200000010ff */
[----:B------:R-:W-:-:S06]  /*4ff0*/  IMAD.MOV.U32 R0, RZ, RZ, R77 ;  /* 0x000000ffff007224 */ /* 0x000fcc00078e004d */
[C---:B---3--:R-:W-:Y:S08]  /*5000*/  HMMA.16816.F32.BF16 R60, R4.reuse, R16, R52 ;  /* 0x00000010043c723c */ /* 0x048ff00000041834 */
[C---:B------:R-:W-:Y:S01]  /*5010*/  HMMA.16816.F32.BF16 R56, R4.reuse, R18, R48 ;  /* 0x000000120438723c */ /* 0x040fe20000041830 */
[----:B------:R-:W2:Y:S07]  /*5020*/  LDSM.16.MT88.4 R16, [R228+0x1900] ;  /* 0x00190000e410783b */ /* 0x000eae0000004200 */
[C---:B----4-:R-:W-:Y:S08]  /*5030*/  HMMA.16816.F32.BF16 R52, R4.reuse, R8, R84 ;  /* 0x000000080434723c */ /* 0x050ff00000041854 */
[C---:B------:R-:W-:Y:S01]  /*5040*/  HMMA.16816.F32.BF16 R48, R4.reuse, R10, R92 ;  /* 0x0000000a0430723c */ /* 0x040fe2000004185c */
[----:B------:R-:W3:Y:S07]  /*5050*/  LDSM.16.MT88.4 R8, [R225+0x4900] ;  /* 0x00490000e108783b */ /* 0x000eee0000004200 */
[C---:B-1----:R-:W-:Y:S07]  /*5060*/  HMMA.16816.F32.BF16 R40, R4.reuse, R20, R96 ;  /* 0x000000140428723c */ /* 0x042fee0000041860 */
[----:B------:R-:W-:Y:S01]  /*5070*/  IMAD.MOV.U32 R96, RZ, RZ, R30 ;  /* 0x000000ffff607224 */ /* 0x000fe200078e001e */
[----:B------:R-:W-:Y:S01]  /*5080*/  MOV R99, R29 ;  /* 0x0000001d00637202 */ /* 0x000fe20000000f00 */
[----:B------:R-:W-:Y:S01]  /*5090*/  IMAD.MOV.U32 R97, RZ, RZ, R31 ;  /* 0x000000ffff617224 */ /* 0x000fe200078e001f */
[----:B------:R-:W-:Y:S01]  /*50a0*/  HMMA.16816.F32.BF16 R112, R4, R22, R112 ;  /* 0x000000160470723c */ /* 0x000fe20000041870 */
[----:B------:R-:W-:Y:S01]  /*50b0*/  IMAD.MOV.U32 R98, RZ, RZ, R28 ;  /* 0x000000ffff627224 */ /* 0x000fe200078e001c */
[----:B------:R-:W-:Y:S01]  /*50c0*/  MOV R21, R79 ;  /* 0x0000004f00157202 */ /* 0x000fe20000000f00 */
[----:B------:R-:W1:Y:S01]  /*50d0*/  LDSM.16.MT88.4 R28, [R226+0x4900] ;  /* 0x00490000e21c783b */ /* 0x000e620000004200 */
[----:B------:R-:W-:-:S03]  /*50e0*/  IMAD.MOV.U32 R20, RZ, RZ, R78 ;  /* 0x000000ffff147224 */ /* 0x000fc600078e004e */
[----:B------:R-:W-:Y:S01]  /*50f0*/  IMAD.MOV.U32 R22, RZ, RZ, R104 ;  /* 0x000000ffff167224 */ /* 0x000fe200078e0068 */
[----:B--2---:R-:W-:Y:S01]  /*5100*/  HMMA.16816.F32.BF16 R116, R4, R16, R116 ;  /* 0x000000100474723c */ /* 0x004fe20000041874 */
[----:B------:R-:W-:-:S06]  /*5110*/  IMAD.MOV.U32 R23, RZ, RZ, R105 ;  /* 0x000000ffff177224 */ /* 0x000fcc00078e0069 */
[----:B------:R-:W-:Y:S01]  /*5120*/  IMAD.MOV.U32 R16, RZ, RZ, R106 ;  /* 0x000000ffff107224 */ /* 0x000fe200078e006a */
[----:B------:R-:W-:Y:S01]  /*5130*/  MOV R17, R107 ;  /* 0x0000006b00117202 */ /* 0x000fe20000000f00 */
[C---:B------:R-:W-:Y:S08]  /*5140*/  HMMA.16816.F32.BF16 R92, R4.reuse, R18, R108 ;  /* 0x00000012045c723c */ /* 0x040ff0000004186c */
[C---:B---3--:R-:W-:Y:S07]  /*5150*/  HMMA.16816.F32.BF16 R104, R4.reuse, R8, R120 ;  /* 0x000000080468723c */ /* 0x048fee0000041878 */
        /* <DEDUP_REMOVED lines=11> */
[----:B-1----:R-:W-:Y:S01]  /*5210*/  HMMA.16816.F32.BF16 R76, R4, R28, R132 ;  /* 0x0000001c044c723c */ /* 0x002fe20000041884 */
[----:B------:R-:W-:-:S02]  /*5220*/  IMAD.MOV.U32 R142, RZ, RZ, R24 ;  /* 0x000000ffff8e7224 */ /* 0x000fc400078e0018 */
[----:B------:R-:W-:Y:S02]  /*5230*/  IMAD.MOV.U32 R128, RZ, RZ, R96 ;  /* 0x000000ffff807224 */ /* 0x000fe400078e0060 */
[----:B------:R-:W-:Y:S02]  /*5240*/  IMAD.MOV.U32 R130, RZ, RZ, R98 ;  /* 0x000000ffff827224 */ /* 0x000fe400078e0062 */
[----:B------:R-:W-:Y:S01]  /*5250*/  IMAD.MOV.U32 R135, RZ, RZ, R16 ;  /* 0x000000ffff877224 */ /* 0x000fe200078e0010 */
[----:B------:R-:W-:Y:S01]  /*5260*/  HMMA.16816.F32.BF16 R148, R4, R30, R148 ;  /* 0x0000001e0494723c */ /* 0x000fe20000041894 */
[----:B------:R-:W-:Y:S02]  /*5270*/  IMAD.MOV.U32 R134, RZ, RZ, R17 ;  /* 0x000000ffff867224 */ /* 0x000fe400078e0011 */
[----:B------:R-:W-:Y:S01]  /*5280*/  IMAD.MOV.U32 R132, RZ, RZ, R26 ;  /* 0x000000ffff847224 */ /* 0x000fe200078e001a */
[----:B------:R-:W1:Y:S01]  /*5290*/  LDSM.16.MT88.4 R16, [R229+0x4900] ;  /* 0x00490000e510783b */ /* 0x000e620000004200 */
[----:B------:R-:W-:-:S02]  /*52a0*/  IMAD.MOV.U32 R131, RZ, RZ, R99 ;  /* 0x000000ffff837224 */ /* 0x000fc400078e0063 */
[----:B------:R-:W-:Y:S01]  /*52b0*/  IMAD.MOV.U32 R133, RZ, RZ, R22 ;  /* 0x000000ffff857224 */ /* 0x000fe200078e0016 */
[----:B------:R-:W3:Y:S01]  /*52c0*/  LDSM.16.MT88.4 R24, [R225+0x7900] ;  /* 0x00790000e118783b */ /* 0x000ee20000004200 */
[----:B------:R-:W-:Y:S01]  /*52d0*/  IMAD.MOV.U32 R22, RZ, RZ, R0 ;  /* 0x000000ffff167224 */ /* 0x000fe200078e0000 */
[----:B------:R-:W-:Y:S01]  /*52e0*/  MOV R28, R131 ;  /* 0x00000083001c7202 */ /* 0x000fe20000000f00 */
[----:B------:R-:W-:Y:S02]  /*52f0*/  IMAD.MOV.U32 R29, RZ, RZ, R21 ;  /* 0x000000ffff1d7224 */ /* 0x000fe400078e0015 */
[----:B------:R-:W-:Y:S02]  /*5300*/  IMAD.MOV.U32 R0, RZ, RZ, R171 ;  /* 0x000000ffff007224 */ /* 0x000fe400078e00ab */
[----:B------:R-:W-:Y:S02]  /*5310*/  IMAD.MOV.U32 R21, RZ, RZ, R169 ;  /* 0x000000ffff157224 */ /* 0x000fe400078e00a9 */
[----:B------:R-:W-:-:S02]  /*5320*/  IMAD.MOV.U32 R31, RZ, RZ, R170 ;  /* 0x000000ffff1f7224 */ /* 0x000fc400078e00aa */
[----:B------:R-:W-:Y:S01]  /*5330*/  IMAD.MOV.U32 R131, RZ, RZ, R23 ;  /* 0x000000ffff837224 */ /* 0x000fe200078e0017 */
[----:B------:R-:W-:Y:S01]  /*5340*/  MOV R30, R21 ;  /* 0x00000015001e7202 */ /* 0x000fe20000000f00 */
[C---:B--2---:R-:W-:Y:S08]  /*5350*/  HMMA.16816.F32.BF16 R96, R4.reuse, R8, R100 ;  /* 0x000000080460723c */ /* 0x044ff00000041864 */
[C---:B------:R-:W-:Y:S01]  /*5360*/  HMMA.16816.F32.BF16 R88, R4.reuse, R10, R88 ;  /* 0x0000000a0458723c */ /* 0x040fe20000041858 */
[----:B------:R-:W2:Y:S07]  /*5370*/  LDSM.16.MT88.4 R8, [R228+0x7900] ;  /* 0x00790000e408783b */ /* 0x000eae0000004200 */
[C---:B-1----:R-:W-:Y:S08]  /*5380*/  HMMA.16816.F32.BF16 R168, R4.reuse, R16, R144 ;  /* 0x0000001004a8723c */ /* 0x042ff00000041890 */
[C---:B------:R-:W-:Y:S01]  /*5390*/  HMMA.16816.F32.BF16 R108, R4.reuse, R18, R124 ;  /* 0x00000012046c723c */ /* 0x040fe2000004187c */
[----:B------:R-:W1:Y:S07]  /*53a0*/  LDSM.16.MT88.4 R16, [R229+0x7900] ;  /* 0x00790000e510783b */ /* 0x000e6e0000004200 */
[C---:B---3--:R-:W-:Y:S07]  /*53b0*/  HMMA.16816.F32.BF16 R136, R4.reuse, R26, R136 ;  /* 0x0000001a0488723c */ /* 0x048fee0000041888 */
[----:B------:R-:W-:Y:S01]  /*53c0*/  IMAD.MOV.U32 R26, RZ, RZ, R0 ;  /* 0x000000ffff1a7224 */ /* 0x000fe200078e0000 */
[----:B------:R-:W-:Y:S01]  /*53d0*/  HMMA.16816.F32.BF16 R80, R4, R24, R80 ;  /* 0x000000180450723c */ /* 0x000fe20000041850 */
[----:B------:R-:W-:Y:S01]  /*53e0*/  FFMA.FTZ R0, R179, c[0x0][0x2d0], -R12 ;  /* 0x0000b400b3007a23 */ /* 0x000fe2000001080c */
[----:B------:R-:W-:Y:S01]  /*53f0*/  MOV R179, R165 ;  /* 0x000000a500b37202 */ /* 0x000fe20000000f00 */
[----:B------:R-:W-:-:S02]  /*5400*/  IMAD.MOV.U32 R27, RZ, RZ, R31 ;  /* 0x000000ffff1b7224 */ /* 0x000fc400078e001f */
[----:B------:R-:W-:Y:S02]  /*5410*/  IMAD.MOV.U32 R31, RZ, RZ, R142 ;  /* 0x000000ffff1f7224 */ /* 0x000fe400078e008e */
[----:B------:R3:W-:Y:S01]  /*5420*/  MUFU.EX2 R142, R0 ;  /* 0x00000000008e7308 */ /* 0x0007e20000000800 */
[----:B------:R-:W-:Y:S01]  /*5430*/  IMAD.MOV.U32 R25, RZ, RZ, R29 ;  /* 0x000000ffff197224 */ /* 0x000fe200078e001d */
[C---:B--2---:R-:W-:Y:S01]  /*5440*/  HMMA.16816.F32.BF16 R36, R4.reuse, R8, R36 ;  /* 0x000000080424723c */ /* 0x044fe20000041824 */
[----:B------:R-:W-:Y:S02]  /*5450*/  IMAD.MOV.U32 R29, RZ, RZ, R22 ;  /* 0x000000ffff1d7224 */ /* 0x000fe400078e0016 */
[----:B------:R-:W-:Y:S02]  /*5460*/  IMAD.MOV.U32 R24, RZ, RZ, R20 ;  /* 0x000000ffff187224 */ /* 0x000fe400078e0014 */
[----:B------:R-:W2:Y:S03]  /*5470*/  LDSM.16.MT88.4 R20, [R226+0x7900] ;  /* 0x00790000e214783b */ /* 0x000ea60000004200 */
[----:B------:R-:W-:Y:S01]  /*5480*/  HMMA.16816.F32.BF16 R32, R4, R10, R32 ;  /* 0x0000000a0420723c */ /* 0x000fe20000041820 */
[----:B------:R-:W4:Y:S01]  /*5490*/  LDSM.16.MT88.4 R8, [R226+0x2100] ;  /* 0x00210000e208783b */ /* 0x000f220000004200 */
[----:B---3--:R-:W-:Y:S01]  /*54a0*/  FFMA.FTZ R0, R178, c[0x0][0x2d0], -R12 ;  /* 0x0000b400b2007a23 */ /* 0x008fe2000001080c */
[----:B------:R-:W-:-:S05]  /*54b0*/  MOV R178, R162 ;  /* 0x000000a200b27202 */ /* 0x000fca0000000f00 */
[C---:B-1----:R-:W-:Y:S01]  /*54c0*/  HMMA.16816.F32.BF16 R64, R4.reuse, R16, R64 ;  /* 0x000000100440723c */ /* 0x042fe20000041840 */
[----:B------:R1:W3:Y:S07]  /*54d0*/  MUFU.EX2 R162, R0 ;  /* 0x0000000000a27308 */ /* 0x0002ee0000000800 */
[----:B------:R-:W-:Y:S01]  /*54e0*/  HMMA.16816.F32.BF16 R44, R4, R18, R44 ;  /* 0x00000012042c723c */ /* 0x000fe2000004182c */
[----:B------:R-:W5:Y:S01]  /*54f0*/  LDSM.16.MT88.4 R16, [R225+0x2100] ;  /* 0x00210000e110783b */ /* 0x000f620000004200 */
[----:B-1----:R-:W-:-:S02]  /*5500*/  FFMA.FTZ R0, R177, c[0x0][0x2d0], -R12 ;  /* 0x0000b400b1007a23 */ /* 0x002fc4000001080c */
[----:B------:R-:W-:Y:S02]  /*5510*/  IMAD.MOV.U32 R177, RZ, RZ, R28 ;  /* 0x000000ffffb17224 */ /* 0x000fe400078e001c */
[----:B------:R-:W-:Y:S02]  /*5520*/  IMAD.MOV.U32 R28, RZ, RZ, R163 ;  /* 0x000000ffff1c7224 */ /* 0x000fe400078e00a3 */
[----:B------:R1:W-:Y:S01]  /*5530*/  MUFU.EX2 R163, R0 ;  /* 0x0000000000a37308 */ /* 0x0003e20000000800 */
[C---:B--2---:R-:W-:Y:S08]  /*5540*/  HMMA.16816.F32.BF16 R72, R4.reuse, R20, R72 ;  /* 0x000000140448723c */ /* 0x044ff00000041848 */
[----:B------:R-:W-:Y:S01]  /*5550*/  HMMA.16816.F32.BF16 R68, R4, R22, R68 ;  /* 0x000000160444723c */ /* 0x000fe20000041844 */
[----:B------:R-:W2:Y:S01]  /*5560*/  LDSM.16.MT88.4 R20, [R229+0x2100] ;  /* 0x00210000e514783b */ /* 0x000ea20000004200 */
[----:B-1----:R-:W-:-:S02]  /*5570*/  FFMA.FTZ R0, R176, c[0x0][0x2d0], -R12 ;  /* 0x0000b400b0007a23 */ /* 0x002fc4000001080c */
[----:B------:R-:W-:Y:S02]  /*5580*/  IMAD.MOV.U32 R176, RZ, RZ, R30 ;  /* 0x000000ffffb07224 */ /* 0x000fe400078e001e */
[----:B------:R1:W1:Y:S01]  /*5590*/  MUFU.EX2 R165, R0 ;  /* 0x0000000000a57308 */ /* 0x0002620000000800 */
[----:B---3--:R-:W-:Y:S01]  /*55a0*/  F2FP.BF16.PACK_AB R4, R162, R142 ;  /* 0x0000008ea204723e */ /* 0x008fe200000010ff */
[----:B-1----:R-:W-:Y:S01]  /*55b0*/  FFMA.FTZ R0, R174, c[0x0][0x2d0], -R2 ;  /* 0x0000b400ae007a23 */ /* 0x002fe20000010802 */
[----:B------:R-:W-:Y:S01]  /*55c0*/  F2FP.BF16.PACK_AB R6, R165, R163 ;  /* 0x000000a3a506723e */ /* 0x000fe200000010ff */
[----:B------:R-:W-:-:S04]  /*55d0*/  IMAD.MOV.U32 R174, RZ, RZ, R143 ;  /* 0x000000ffffae7224 */ /* 0x000fc800078e008f */
[----:B------:R1:W-:Y:S02]  /*55e0*/  MUFU.EX2 R143, R0 ;  /* 0x00000000008f7308 */ /* 0x0003e40000000800 */
[----:B-1----:R-:W-:Y:S02]  /*55f0*/  FFMA.FTZ R0, R173, c[0x0][0x2d0], -R2 ;  /* 0x0000b400ad007a23 */ /* 0x002fe40000010802 */
[----:B------:R-:W-:-:S04]  /*5600*/  IMAD.MOV.U32 R173, RZ, RZ, R160 ;  /* 0x000000ffffad7224 */ /* 0x000fc800078e00a0 */
[----:B------:R1:W3:Y:S02]  /*5610*/  MUFU.EX2 R160, R0 ;  /* 0x0000000000a07308 */ /* 0x0002e40000000800 */
[----:B-1----:R-:W-:Y:S01]  /*5620*/  FFMA.FTZ R0, R172, c[0x0][0x2d0], -R2 ;  /* 0x0000b400ac007a23 */ /* 0x002fe20000010802 */
[----:B---3--:R-:W-:Y:S01]  /*5630*/  F2FP.BF16.PACK_AB R5, R160, R143 ;  /* 0x0000008fa005723e */ /* 0x008fe200000010ff */
[----:B------:R-:W-:-:S04]  /*5640*/  IMAD.MOV.U32 R172, RZ, RZ, R161 ;  /* 0x000000ffffac7224 */ /* 0x000fc800078e00a1 */
[----:B------:R1:W-:Y:S02]  /*5650*/  MUFU.EX2 R161, R0 ;  /* 0x0000000000a17308 */ /* 0x0003e40000000800 */
[----:B-1----:R-:W-:Y:S01]  /*5660*/  FFMA.FTZ R0, R175, c[0x0][0x2d0], -R2 ;  /* 0x0000b400af007a23 */ /* 0x002fe20000010802 */
[----:B------:R-:W-:-:S05]  /*5670*/  MOV R175, R164 ;  /* 0x000000a400af7202 */ /* 0x000fca0000000f00 */
[----:B------:R-:W1:Y:S02]  /*5680*/  MUFU.EX2 R164, R0 ;  /* 0x0000000000a47308 */ /* 0x000e640000000800 */
[----:B-1----:R-:W-:Y:S01]  /*5690*/  F2FP.BF16.PACK_AB R7, R164, R161 ;  /* 0x000000a1a407723e */ /* 0x002fe200000010ff */
[----:B------:R-:W-:-:S06]  /*56a0*/  IMAD.MOV.U32 R0, RZ, RZ, R31 ;  /* 0x000000ffff007224 */ /* 0x000fcc00078e001f */
[C---:B----4-:R-:W-:Y:S08]  /*56b0*/  HMMA.16816.F32.BF16 R100, R4.reuse, R8, R52 ;  /* 0x000000080464723c */ /* 0x050ff00000041834 */
[C---:B------:R-:W-:Y:S01]  /*56c0*/  HMMA.16816.F32.BF16 R52, R4.reuse, R10, R48 ;  /* 0x0000000a0434723c */ /* 0x040fe20000041830 */
[----:B------:R-:W1:Y:S07]  /*56d0*/  LDSM.16.MT88.4 R8, [R225+0x5100] ;  /* 0x00510000e108783b */ /* 0x000e6e0000004200 */
[C---:B-----5:R-:W-:Y:S08]  /*56e0*/  HMMA.16816.F32.BF16 R144, R4.reuse, R16, R60 ;  /* 0x000000100490723c */ /* 0x060ff0000004183c */
[C---:B------:R-:W-:Y:S01]  /*56f0*/  HMMA.16816.F32.BF16 R60, R4.reuse, R18, R56 ;  /* 0x00000012043c723c */ /* 0x040fe20000041838 */
[----:B------:R-:W3:Y:S07]  /*5700*/  LDSM.16.MT88.4 R16, [R228+0x2100] ;  /* 0x00210000e410783b */ /* 0x000eee0000004200 */
[C---:B--2---:R-:W-:Y:S07]  /*5710*/  HMMA.16816.F32.BF16 R40, R4.reuse, R20, R40 ;  /* 0x000000140428723c */ /* 0x044fee0000041828 */
[----:B------:R-:W-:Y:S01]  /*5720*/  IMAD.MOV.U32 R20, RZ, RZ, R28 ;  /* 0x000000ffff147224 */ /* 0x000fe200078e001c */
[----:B------:R-:W-:Y:S01]  /*5730*/  HMMA.16816.F32.BF16 R48, R4, R22, R112 ;  /* 0x000000160430723c */ /* 0x000fe20000041870 */
[----:B------:R-:W-:-:S02]  /*5740*/  IMAD.MOV.U32 R21, RZ, RZ, R29 ;  /* 0x000000ffff157224 */ /* 0x000fc400078e001d */
[----:B------:R-:W2:Y:S04]  /*5750*/  LDSM.16.MT88.4 R28, [R226+0x5100] ;  /* 0x00510000e21c783b */ /* 0x000ea80000004200 */
[----:B------:R-:W-:Y:S01]  /*5760*/  IMAD.MOV.U32 R23, RZ, RZ, R0 ;  /* 0x000000ffff177224 */ /* 0x000fe200078e0000 */
[----:B------:R-:W-:Y:S01]  /*5770*/  MOV R113, R172 ;  /* 0x000000ac00717202 */ /* 0x000fe20000000f00 */
[----:B-1----:R-:W-:Y:S01]  /*5780*/  HMMA.16816.F32.BF16 R124, R4, R8, R104 ;  /* 0x00000008047c723c */ /* 0x002fe20000041868 */
[----:B------:R-:W-:Y:S02]  /*5790*/  IMAD.MOV.U32 R115, RZ, RZ, R176 ;  /* 0x000000ffff737224 */ /* 0x000fe400078e00b0 */
[----:B------:R-:W-:Y:S01]  /*57a0*/  IMAD.MOV.U32 R0, RZ, RZ, R178 ;  /* 0x000000ffff007224 */ /* 0x000fe200078e00b2 */
[----:B------:R-:W-:Y:S01]  /*57b0*/  MOV R178, R135 ;  /* 0x0000008700b27202 */ /* 0x000fe20000000f00 */
[----:B------:R-:W-:-:S02]  /*57c0*/  IMAD.MOV.U32 R176, RZ, RZ, R133 ;  /* 0x000000ffffb07224 */ /* 0x000fc400078e0085 */
[----:B------:R-:W-:Y:S01]  /*57d0*/  MOV R106, R20 ;  /* 0x00000014006a7202 */ /* 0x000fe20000000f00 */
[----:B------:R-:W-:Y:S01]  /*57e0*/  IMAD.MOV.U32 R104, RZ, RZ, R174 ;  /* 0x000000ffff687224 */ /* 0x000fe200078e00ae */
[----:B------:R-:W-:Y:S01]  /*57f0*/  MOV R20, R177 ;  /* 0x000000b100147202 */ /* 0x000fe20000000f00 */
[----:B------:R-:W-:Y:S01]  /*5800*/  IMAD.MOV.U32 R177, RZ, RZ, R134 ;  /* 0x000000ffffb17224 */ /* 0x000fe200078e0086 */
[----:B------:R-:W-:Y:S01]  /*5810*/  MOV R174, R132 ;  /* 0x0000008400ae7202 */ /* 0x000fe20000000f00 */
[----:B------:R-:W-:Y:S01]  /*5820*/  IMAD.MOV.U32 R105, RZ, RZ, R21 ;  /* 0x000000ffff697224 */ /* 0x000fe200078e0015 */
[----:B------:R-:W-:Y:S01]  /*5830*/  HMMA.16816.F32.BF16 R132, R4, R10, R84 ;  /* 0x0000000a0484723c */ /* 0x000fe20000041854 */
[----:B------:R-:W1:Y:S01]  /*5840*/  LDSM.16.MT88.4 R8, [R228+0x5100] ;  /* 0x00510000e408783b */ /* 0x000e620000004200 */
[----:B------:R-:W-:Y:S02]  /*5850*/  IMAD.MOV.U32 R21, RZ, RZ, R26 ;  /* 0x000000ffff157224 */ /* 0x000fe400078e001a */
[----:B------:R-:W-:Y:S01]  /*5860*/  IMAD.MOV.U32 R112, RZ, RZ, R175 ;  /* 0x000000ffff707224 */ /* 0x000fe200078e00af */
[----:B------:R-:W-:Y:S01]  /*5870*/  MOV R175, R27 ;  /* 0x0000001b00af7202 */ /* 0x000fe20000000f00 */
[----:B------:R-:W-:-:S02]  /*5880*/  IMAD.MOV.U32 R114, RZ, RZ, R173 ;  /* 0x000000ffff727224 */ /* 0x000fc400078e00ad */
[C---:B---3--:R-:W-:Y:S01]  /*5890*/  HMMA.16816.F32.BF16 R116, R4.reuse, R16, R116 ;  /* 0x000000100474723c */ /* 0x048fe20000041874 */
[----:B------:R-:W-:Y:S02]  /*58a0*/  IMAD.MOV.U32 R172, RZ, RZ, R24 ;  /* 0x000000ffffac7224 */ /* 0x000fe400078e0018 */
[----:B------:R-:W-:Y:S02]  /*58b0*/  IMAD.MOV.U32 R173, RZ, RZ, R25 ;  /* 0x000000ffffad7224 */ /* 0x000fe400078e0019 */
[----:B------:R-:W-:Y:S01]  /*58c0*/  IMAD.MOV.U32 R107, RZ, RZ, R21 ;  /* 0x000000ffff6b7224 */ /* 0x000fe200078e0015 */
[----:B------:R-:W3:Y:S01]  /*58d0*/  LDSM.16.MT88.4 R24, [R225+0x8100] ;  /* 0x00810000e118783b */ /* 0x000ee20000004200 */
[----:B------:R-:W-:Y:S01]  /*58e0*/  FFMA.FTZ R0, R0, c[0x0][0x2d0], -R12 ;  /* 0x0000b40000007a23 */ /* 0x000fe2000001080c */
[C---:B------:R-:W-:Y:S02]  /*58f0*/  HMMA.16816.F32.BF16 R56, R4.reuse, R18, R92 ;  /* 0x000000120438723c */ /* 0x040fe4000004185c */
[----:B------:R-:W4:Y:S06]  /*5900*/  LDSM.16.MT88.4 R16, [R229+0x5100] ;  /* 0x00510000e510783b */ /* 0x000f2c0000004200 */
[C---:B--2---:R-:W-:Y:S08]  /*5910*/  HMMA.16816.F32.BF16 R76, R4.reuse, R28, R76 ;  /* 0x0000001c044c723c */ /* 0x044ff0000004184c */
[C---:B------:R-:W-:Y:S07]  /*5920*/  HMMA.16816.F32.BF16 R92, R4.reuse, R30, R148 ;  /* 0x0000001e045c723c */ /* 0x040fee0000041894 */
[----:B------:R-:W-:Y:S01]  /*5930*/  IMAD.MOV.U32 R151, RZ, RZ, R23 ;  /* 0x000000ffff977224 */ /* 0x000fe200078e0017 */
[----:B------:R-:W-:Y:S01]  /*5940*/  MOV R149, R113 ;  /* 0x0000007100957202 */ /* 0x000fe20000000f00 */
[----:B-1----:R-:W-:Y:S01]  /*5950*/  HMMA.16816.F32.BF16 R28, R4, R8, R96 ;  /* 0x00000008041c723c */ /* 0x002fe20000041860 */
[----:B------:R-:W-:Y:S01]  /*5960*/  IMAD.MOV.U32 R150, RZ, RZ, R112 ;  /* 0x000000ffff967224 */ /* 0x000fe200078e0070 */
[----:B------:R-:W-:Y:S01]  /*5970*/  MOV R113, R172 ;  /* 0x000000ac00717202 */ /* 0x000fe20000000f00 */
[----:B------:R-:W-:-:S02]  /*5980*/  IMAD.MOV.U32 R148, RZ, RZ, R114 ;  /* 0x000000ffff947224 */ /* 0x000fc400078e0072 */
[----:B------:R-:W-:Y:S02]  /*5990*/  IMAD.MOV.U32 R112, RZ, RZ, R175 ;  /* 0x000000ffff707224 */ /* 0x000fe400078e00af */
[----:B------:R-:W-:Y:S01]  /*59a0*/  IMAD.MOV.U32 R98, RZ, RZ, R178 ;  /* 0x000000ffff627224 */ /* 0x000fe200078e00b2 */
[----:B------:R-:W-:Y:S01]  /*59b0*/  HMMA.16816.F32.BF16 R88, R4, R10, R88 ;  /* 0x0000000a0458723c */ /* 0x000fe20000041858 */
[----:B------:R-:W1:Y:S01]  /*59c0*/  LDSM.16.MT88.4 R8, [R228+0x8100] ;  /* 0x00810000e408783b */ /* 0x000e620000004200 */
[----:B------:R-:W-:Y:S01]  /*59d0*/  MOV R99, R179 ;  /* 0x000000b300637202 */ /* 0x000fe20000000f00 */
[----:B------:R-:W-:Y:S01]  /*59e0*/  IMAD.MOV.U32 R114, RZ, RZ, R173 ;  /* 0x000000ffff727224 */ /* 0x000fe200078e00ad */
[----:B------:R-:W-:-:S04]  /*59f0*/  MOV R97, R148 ;  /* 0x0000009400617202 */ /* 0x000fc80000000f00 */
[C---:B---3--:R-:W-:Y:S08]  /*5a00*/  HMMA.16816.F32.BF16 R80, R4.reuse, R24, R80 ;  /* 0x000000180450723c */ /* 0x048ff00000041850 */
[C---:B----4-:R-:W-:Y:S07]  /*5a10*/  HMMA.16816.F32.BF16 R84, R4.reuse, R18, R108 ;  /* 0x000000120454723c */ /* 0x050fee000004186c */
[----:B------:R-:W-:Y:S01]  /*5a20*/  MOV R109, R20 ;  /* 0x00000014006d7202 */ /* 0x000fe20000000f00 */
[----:B------:R-:W-:Y:S01]  /*5a30*/  HMMA.16816.F32.BF16 R168, R4, R16, R168 ;  /* 0x0000001004a8723c */ /* 0x000fe200000418a8 */
[----:B------:R-:W2:Y:S01]  /*5a40*/  LDSM.16.MT88.4 R20, [R226+0x8100] ;  /* 0x00810000e214783b */ /* 0x000ea20000004200 */
[----:B------:R-:W-:Y:S01]  /*5a50*/  IMAD.MOV.U32 R108, RZ, RZ, R177 ;  /* 0x000000ffff6c7224 */ /* 0x000fe200078e00b1 */
[----:B------:R-:W-:Y:S01]  /*5a60*/  MOV R110, R176 ;  /* 0x000000b0006e7202 */ /* 0x000fe20000000f00 */
[----:B------:R-:W-:Y:S01]  /*5a70*/  IMAD.MOV.U32 R111, RZ, RZ, R115 ;  /* 0x000000ffff6f7224 */ /* 0x000fe200078e0073 */
[----:B------:R-:W3:Y:S01]  /*5a80*/  LDSM.16.MT88.4 R16, [R229+0x8100] ;  /* 0x00810000e510783b */ /* 0x000ee20000004200 */
[----:B------:R-:W-:-:S02]  /*5a90*/  IMAD.MOV.U32 R115, RZ, RZ, R174 ;  /* 0x000000ffff737224 */ /* 0x000fc400078e00ae */
[----:B------:R-:W-:Y:S01]  /*5aa0*/  HMMA.16816.F32.BF16 R24, R4, R26, R136 ;  /* 0x0000001a0418723c */ /* 0x000fe20000041888 */
[----:B------:R-:W-:Y:S02]  /*5ab0*/  IMAD.MOV.U32 R96, RZ, RZ, R109 ;  /* 0x000000ffff607224 */ /* 0x000fe400078e006d */
[----:B------:R-:W-:-:S04]  /*5ac0*/  IMAD.MOV.U32 R109, RZ, RZ, R104 ;  /* 0x000000ffff6d7224 */ /* 0x000fc800078e0068 */
[----:B------:R-:W-:Y:S01]  /*5ad0*/  MOV R139, R3 ;  /* 0x00000003008b7202 */ /* 0x000fe20000000f00 */
[----:B------:R-:W-:Y:S01]  /*5ae0*/  IMAD.MOV.U32 R138, RZ, RZ, R123 ;  /* 0x000000ffff8a7224 */ /* 0x000fe200078e007b */
[----:B-1----:R-:W-:Y:S01]  /*5af0*/  HMMA.16816.F32.BF16 R32, R4, R10, R32 ;  /* 0x0000000a0420723c */ /* 0x002fe20000041820 */
[----:B------:R1:W-:Y:S01]  /*5b00*/  MUFU.EX2 R10, R0 ;  /* 0x00000000000a7308 */ /* 0x0003e20000000800 */
[----:B------:R-:W-:Y:S01]  /*5b10*/  MOV R136, R121 ;  /* 0x0000007900887202 */ /* 0x000fe20000000f00 */
[----:B------:R-:W-:-:S05]  /*5b20*/  IMAD.MOV.U32 R137, RZ, RZ, R122 ;  /* 0x000000ffff897224 */ /* 0x000fca00078e007a */
[C---:B------:R-:W-:Y:S01]  /*5b30*/  HMMA.16816.F32.BF16 R36, R4.reuse, R8, R36 ;  /* 0x000000080424723c */ /* 0x040fe20000041824 */
[----:B-1----:R-:W-:Y:S02]  /*5b40*/  FFMA.FTZ R0, R98, c[0x0][0x2d0], -R12 ;  /* 0x0000b40062007a23 */ /* 0x002fe4000001080c */
[----:B------:R-:W-:Y:S02]  /*5b50*/  IMAD.MOV.U32 R98, RZ, RZ, R149 ;  /* 0x000000ffff627224 */ /* 0x000fe400078e0095 */
[----:B------:R1:W-:Y:S03]  /*5b60*/  MUFU.EX2 R9, R0 ;  /* 0x0000000000097308 */ /* 0x0003e60000000800 */
[C---:B--2---:R-:W-:Y:S07]  /*5b70*/  HMMA.16816.F32.BF16 R172, R4.reuse, R20, R72 ;  /* 0x0000001404ac723c */ /* 0x044fee0000041848 */
[----:B------:R-:W-:Y:S01]  /*5b80*/  MOV R73, R114 ;  /* 0x0000007200497202 */ /* 0x000fe20000000f00 */
[----:B------:R-:W-:Y:S01]  /*5b90*/  HMMA.16816.F32.BF16 R20, R4, R22, R68 ;  /* 0x000000160414723c */ /* 0x000fe20000041844 */
[----:B------:R-:W-:-:S02]  /*5ba0*/  IMAD.MOV.U32 R74, RZ, RZ, R115 ;  /* 0x000000ffff4a7224 */ /* 0x000fc400078e0073 */
[----:B------:R-:W-:Y:S02]  /*5bb0*/  IMAD.MOV.U32 R72, RZ, RZ, R111 ;  /* 0x000000ffff487224 */ /* 0x000fe400078e006f */
[----:B-1----:R-:W-:Y:S02]  /*5bc0*/  FFMA.FTZ R0, R99, c[0x0][0x2d0], -R12 ;  /* 0x0000b40063007a23 */ /* 0x002fe4000001080c */
[----:B------:R-:W-:Y:S01]  /*5bd0*/  IMAD.MOV.U32 R99, RZ, RZ, R150 ;  /* 0x000000ffff637224 */ /* 0x000fe200078e0096 */
[----:B---3--:R-:W-:Y:S01]  /*5be0*/  HMMA.16816.F32.BF16 R176, R4, R16, R64 ;  /* 0x0000001004b0723c */ /* 0x008fe20000041840 */
[----:B------:R1:W-:Y:S01]  /*5bf0*/  MUFU.EX2 R8, R0 ;  /* 0x0000000000087308 */ /* 0x0003e20000000800 */
[----:B------:R-:W-:Y:S01]  /*5c00*/  IMAD.MOV.U32 R111, RZ, RZ, R106 ;  /* 0x000000ffff6f7224 */ /* 0x000fe200078e006a */
[----:B------:R-:W-:Y:S01]  /*5c10*/  LDSM.16.MT88.4 R64, [R228+0x5900] ;  /* 0x00590000e440783b */ /* 0x000fe20000004200 */
[----:B------:R-:W-:-:S03]  /*5c20*/  IMAD.MOV.U32 R75, RZ, RZ, R120 ;  /* 0x000000ffff4b7224 */ /* 0x000fc600078e0078 */
[----:B------:R-:W-:Y:S01]  /*5c30*/  IMAD.MOV.U32 R17, RZ, RZ, R99 ;  /* 0x000000ffff117224 */ /* 0x000fe200078e0063 */
[----:B------:R-:W-:Y:S01]  /*5c40*/  HMMA.16816.F32.BF16 R44, R4, R18, R44 ;  /* 0x00000012042c723c */ /* 0x000fe2000004182c */
[----:B------:R-:W-:Y:S06]  /*5c50*/  LDSM.16.MT88.4 R120, [R228+0x2900] ;  /* 0x00290000e478783b */ /* 0x000fec0000004200 */
[----:B------:R-:W-:Y:S01]  /*5c60*/  MOV R19, R109 ;  /* 0x0000006d00137202 */ /* 0x000fe20000000f00 */
[----:B------:R-:W-:Y:S02]  /*5c70*/  IMAD.MOV.U32 R18, RZ, RZ, R110 ;  /* 0x000000ffff127224 */ /* 0x000fe400078e006e */
[----:B-1----:R-:W-:Y:S01]  /*5c80*/  FFMA.FTZ R0, R108, c[0x0][0x2d0], -R12 ;  /* 0x0000b4006c007a23 */ /* 0x002fe2000001080c */
[----:B------:R-:W-:-:S02]  /*5c90*/  MOV R108, R151 ;  /* 0x00000097006c7202 */ /* 0x000fc40000000f00 */
[----:B------:R-:W-:Y:S01]  /*5ca0*/  MOV R12, R136 ;  /* 0x00000088000c7202 */ /* 0x000fe20000000f00 */
[----:B------:R1:W-:Y:S01]  /*5cb0*/  MUFU.EX2 R7, R0 ;  /* 0x0000000000077308 */ /* 0x0003e20000000800 */
[----:B------:R-:W2:Y:S01]  /*5cc0*/  LDSM.16.MT88.4 R148, [R225+0x2900] ;  /* 0x00290000e194783b */ /* 0x000ea20000004200 */
[----:B------:R-:W-:Y:S02]  /*5cd0*/  IMAD.MOV.U32 R16, RZ, RZ, R108 ;  /* 0x000000ffff107224 */ /* 0x000fe400078e006c */
[----:B-1----:R-:W-:-:S04]  /*5ce0*/  FFMA.FTZ R0, R105, c[0x0][0x2d0], -R2 ;  /* 0x0000b40069007a23 */ /* 0x002fc80000010802 */
[----:B------:R1:W-:Y:S02]  /*5cf0*/  MUFU.EX2 R6, R0 ;  /* 0x0000000000067308 */ /* 0x0003e40000000800 */
[--C-:B-1----:R-:W-:Y:S02]  /*5d00*/  FFMA.FTZ R0, R107, c[0x0][0x2d0], -R2.reuse ;  /* 0x0000b4006b007a23 */ /* 0x102fe40000010802 */
[----:B------:R-:W-:Y:S04]  /*5d10*/  LDSM.16.MT88.4 R104, [R226+0x2900] ;  /* 0x00290000e268783b */ /* 0x000fe80000004200 */
[----:B------:R1:W3:Y:S02]  /*5d20*/  MUFU.EX2 R5, R0 ;  /* 0x0000000000057308 */ /* 0x0002e40000000800 */
[----:B-1----:R-:W-:-:S02]  /*5d30*/  FFMA.FTZ R0, R112, c[0x0][0x2d0], -R2 ;  /* 0x0000b40070007a23 */ /* 0x002fc40000010802 */
[----:B------:R-:W-:Y:S02]  /*5d40*/  FFMA.FTZ R2, R113, c[0x0][0x2d0], -R2 ;  /* 0x0000b40071027a23 */ /* 0x000fe40000010802 */
[----:B------:R-:W1:Y:S02]  /*5d50*/  LDSM.16.MT88.4 R112, [R229+0x2900] ;  /* 0x00290000e570783b */ /* 0x000e640000004200 */
[----:B------:R4:W-:Y:S08]  /*5d60*/  MUFU.EX2 R4, R0 ;  /* 0x0000000000047308 */ /* 0x0009f00000000800 */
[----:B------:R5:W2:Y:S01]  /*5d70*/  MUFU.EX2 R3, R2 ;  /* 0x0000000200037308 */ /* 0x000aa20000000800 */
[----:B----4-:R-:W-:Y:S01]  /*5d80*/  FADD.FTZ R0, R97, R14 ;  /* 0x0000000e61007221 */ /* 0x010fe20000010000 */
[----:B---3--:R-:W-:Y:S01]  /*5d90*/  F2FP.BF16.PACK_AB R97, R5, R6 ;  /* 0x000000060561723e */ /* 0x008fe200000010ff */
[----:B------:R-:W-:-:S02]  /*5da0*/  IMAD.MOV.U32 R14, RZ, RZ, R75 ;  /* 0x000000ffff0e7224 */ /* 0x000fc400078e004b */
[----:B------:R-:W-:Y:S02]  /*5db0*/  FADD.FTZ R11, R13, R0 ;  /* 0x000000000d0b7221 */ /* 0x000fe40000010000 */
[----:B------:R-:W-:Y:S02]  /*5dc0*/  IMAD.MOV.U32 R0, RZ, RZ, R111 ;  /* 0x000000ffff007224 */ /* 0x000fe400078e006f */
[----:B-----5:R-:W-:Y:S01]  /*5dd0*/  FADD.FTZ R2, R96, R72 ;  /* 0x0000004860027221 */ /* 0x020fe20000010000 */
[----:B------:R-:W-:Y:S01]  /*5de0*/  F2FP.BF16.PACK_AB R96, R9, R10 ;  /* 0x0000000a0960723e */ /* 0x000fe200000010ff */
[----:B------:R-:W-:Y:S01]  /*5df0*/  IMAD.MOV.U32 R13, RZ, RZ, R74 ;  /* 0x000000ffff0d7224 */ /* 0x000fe200078e004a */
[----:B--2---:R-:W-:Y:S01]  /*5e00*/  F2FP.BF16.PACK_AB R99, R3, R4 ;  /* 0x000000040363723e */ /* 0x004fe200000010ff */
[----:B------:R-:W-:Y:S01]  /*5e10*/  FADD.FTZ R2, R98, R2 ;  /* 0x0000000262027221 */ /* 0x000fe20000010000 */
[----:B------:R-:W-:-:S03]  /*5e20*/  F2FP.BF16.PACK_AB R98, R7, R8 ;  /* 0x000000080762723e */ /* 0x000fc600000010ff */
[----:B------:R-:W-:-:S04]  /*5e30*/  FADD.FTZ R0, R0, R2 ;  /* 0x0000000200007221 */ /* 0x000fc80000010000 */
[C---:B------:R-:W-:Y:S08]  /*5e40*/  HMMA.16816.F32.BF16 R144, R96.reuse, R148, R144 ;  /* 0x000000946090723c */ /* 0x040ff00000041890 */
[C---:B-1----:R-:W-:Y:S07]  /*5e50*/  HMMA.16816.F32.BF16 R108, R96.reuse, R112, R40 ;  /* 0x00000070606c723c */ /* 0x042fee0000041828 */
[----:B------:R-:W-:Y:S01]  /*5e60*/  MOV R40, R139 ;  /* 0x0000008b00287202 */ /* 0x000fe20000000f00 */
[C---:B------:R-:W-:Y:S01]  /*5e70*/  HMMA.16816.F32.BF16 R112, R96.reuse, R114, R48 ;  /* 0x000000726070723c */ /* 0x040fe20000041830 */
[----:B------:R-:W-:Y:S01]  /*5e80*/  IMAD.MOV.U32 R41, RZ, RZ, R138 ;  /* 0x000000ffff297224 */ /* 0x000fe200078e008a */
[----:B------:R-:W-:Y:S01]  /*5e90*/  MOV R43, R73 ;  /* 0x00000049002b7202 */ /* 0x000fe20000000f00 */
[----:B------:R-:W-:Y:S01]  /*5ea0*/  IMAD.MOV.U32 R42, RZ, RZ, R137 ;  /* 0x000000ffff2a7224 */ /* 0x000fe200078e0089 */
[----:B------:R-:W1:Y:S03]  /*5eb0*/  LDSM.16.MT88.4 R72, [R225+0x8900] ;  /* 0x00890000e148783b */ /* 0x000e660000004200 */
[----:B------:R-:W-:Y:S01]  /*5ec0*/  IMAD.MOV.U32 R48, RZ, RZ, R128 ;  /* 0x000000ffff307224 */ /* 0x000fe200078e0080 */
[----:B------:R-:W-:Y:S01]  /*5ed0*/  MOV R50, R130 ;  /* 0x0000008200327202 */ /* 0x000fe20000000f00 */
[----:B------:R-:W-:Y:S01]  /*5ee0*/  IMAD.MOV.U32 R49, RZ, RZ, R129 ;  /* 0x000000ffff317224 */ /* 0x000fe200078e0081 */
[----:B------:R-:W-:Y:S01]  /*5ef0*/  HMMA.16816.F32.BF16 R116, R96, R120, R116 ;  /* 0x000000786074723c */ /* 0x000fe20000041874 */
[----:B------:R-:W-:Y:S01]  /*5f00*/  FADD.FTZ R2, R48, R11 ;  /* 0x0000000b30027221 */ /* 0x000fe20000010000 */
[----:B------:R-:W-:Y:S01]  /*5f10*/  LDSM.16.MT88.4 R136, [R226+0x5900] ;  /* 0x00590000e288783b */ /* 0x000fe20000004200 */
[----:B------:R-:W-:-:S02]  /*5f20*/  FADD.FTZ R0, R49, R0 ;  /* 0x0000000031007221 */ /* 0x000fc40000010000 */
[----:B------:R-:W-:Y:S02]  /*5f30*/  FADD.FTZ R2, R50, R2 ;  /* 0x0000000232027221 */ /* 0x000fe40000010000 */
[----:B------:R-:W-:Y:S01]  /*5f40*/  FADD.FTZ R0, R13, R0 ;  /* 0x000000000d007221 */ /* 0x000fe20000010000 */
[C---:B------:R-:W-:Y:S01]  /*5f50*/  HMMA.16816.F32.BF16 R148, R96.reuse, R150, R60 ;  /* 0x000000966094723c */ /* 0x040fe2000004183c */
[----:B------:R-:W-:Y:S02]  /*5f60*/  FADD.FTZ R2, R14, R2 ;  /* 0x000000020e027221 */ /* 0x000fe40000010000 */
[----:B------:R-:W-:Y:S02]  /*5f70*/  IMAD.MOV.U32 R51, RZ, RZ, R131 ;  /* 0x000000ffff337224 */ /* 0x000fe400078e0083 */
[----:B------:R-:W-:Y:S01]  /*5f80*/  FADD.FTZ R0, R12, R0 ;  /* 0x000000000c007221 */ /* 0x000fe20000010000 */
[----:B------:R-:W2:Y:S01]  /*5f90*/  LDSM.16.MT88.4 R128, [R225+0x5900] ;  /* 0x00590000e180783b */ /* 0x000ea20000004200 */
        /* <DEDUP_REMOVED lines=14> */
[----:B------:R-:W-:Y:S01]  /*6080*/  FADD.FTZ R0, R16, R0 ;  /* 0x0000000010007221 */ /* 0x000fe20000010000 */
[----:B------:R-:W-:Y:S01]  /*6090*/  LDSM.16.MT88.4 R88, [R229+0x8900] ;  /* 0x00890000e558783b */ /* 0x000fe20000004200 */
[----:B------:R-:W-:-:S02]  /*60a0*/  FADD.FTZ R2, R17, R2 ;  /* 0x0000000211027221 */ /* 0x000fc40000010000 */
[----:B------:R-:W-:Y:S02]  /*60b0*/  FADD.FTZ R0, R250, R0 ;  /* 0x00000000fa007221 */ /* 0x000fe40000010000 */
[----:B------:R-:W-:Y:S01]  /*60c0*/  FADD.FTZ R2, R180, R2 ;  /* 0x00000002b4027221 */ /* 0x000fe20000010000 */
[C---:B-1----:R-:W-:Y:S01]  /*60d0*/  HMMA.16816.F32.BF16 R68, R96.reuse, R72, R80 ;  /* 0x000000486044723c */ /* 0x042fe20000041850 */
[----:B------:R-:W-:Y:S01]  /*60e0*/  FADD.FTZ R0, R183, R0 ;  /* 0x00000000b7007221 */ /* 0x000fe20000010000 */
[----:B------:R-:W1:Y:S01]  /*60f0*/  LDSM.16.MT88.4 R80, [R226+0x8900] ;  /* 0x00890000e250783b */ /* 0x000e620000004200 */
        /* <DEDUP_REMOVED lines=23> */
[----:B---3--:R-:W-:Y:S01]  /*6270*/  HMMA.16816.F32.BF16 R52, R96, R56, R168 ;  /* 0x000000386034723c */ /* 0x008fe200000418a8 */
        /* <DEDUP_REMOVED lines=26> */
.L_x_1836:
        /* <DEDUP_REMOVED lines=10> */
[----:B-1----:R-:W-:Y:S03]  /*64c0*/  IMAD.U32 R0, RZ, RZ, UR24 ;  /* 0x00000018ff007e24 */ /* 0x002fe6000f8e00ff */
        /* <DEDUP_REMOVED lines=24> */
[----:B------:R-:W-:Y:S01]  /*6650*/  STL [R1+0x60], R246 ;  /* 0x000060f601007387 */ /* 0x000fe20000100800 */
[----:B--2---:R-:W-:Y:S04]  /*6660*/  @P0 IMAD.MOV.U32 R21, RZ, RZ, R23 ;  /* 0x000000ffff150224 */ /* 0x004fe800078e0017 */
[----:B------:R-:W-:Y:S05]  /*6670*/  @P0 IMAD.WIDE.U32 R20, R0, 0x60, R20 ;  /* 0x0000006000140825 */ /* 0x000fea00078e0014 */
[----:B------:R-:W-:Y:S02]  /*6680*/  @P0 SHF.L.U32 R0, R20, 0x1, RZ ;  /* 0x0000000114000819 */ /* 0x000fe400000006ff */
[----:B------:R-:W-:Y:S01]  /*6690*/  @P0 IADD3 R2, R21, UR20, RZ ;  /* 0x0000001415020c10 */ /* 0x000fe2000fffe0ff */
[----:B------:R-:W-:Y:S01]  /*66a0*/  UIMAD UR20, UR22, -0x60, URZ ;  /* 0xffffffa0161478a4 */ /* 0x000fe2000f8e023f */
        /* <DEDUP_REMOVED lines=16> */
[----:B------:R-:W-:Y:S02]  /*67b0*/  @P0 IADD3.X R47, RZ, c[0x0][0x1fc], R2, P5, P6 ;  /* 0x00007f00ff2f0a10 */ /* 0x000fe40002fec402 */
[----:B------:R-:W-:Y:S02]  /*67c0*/  MOV R2, UR12 ;  /* 0x0000000c00027c02 */ /* 0x000fe40008000f00 */
        /* <DEDUP_REMOVED lines=57> */
[----:B---3--:R-:W-:Y:S04]  /*6b60*/  @P0 IMAD.MOV.U32 R0, RZ, RZ, R140 ;  /* 0x000000ffff000224 */ /* 0x008fe800078e008c */
[C---:B----4-:R-:W-:Y:S01]  /*6b70*/  HMMA.16816.F32.BF16 R12, R188.reuse, R168, R12 ;  /* 0x000000a8bc0c723c */ /* 0x050fe2000004180c */
[----:B------:R-:W-:Y:S07]  /*6b80*/  SHFL.IDX PT, R140, R0, 0x1, 0x1c1f ;  /* 0x003c1f00008c7f89 */ /* 0x000fee00000e0000 */
[C---:B------:R-:W-:Y:S01]  /*6b90*/  HMMA.16816.F32.BF16 R16, R188.reuse, R170, R16 ;  /* 0x000000aabc10723c */ /* 0x040fe20000041810 */
[----:B------:R-:W-:Y:S07]  /*6ba0*/  LDSM.16.M88.4 R168, [R224+0xf100] ;  /* 0x00f10000e0a8783b */ /* 0x000fee0000000200 */
[C---:B------:R-:W-:Y:S01]  /*6bb0*/  HMMA.16816.F32.BF16 R20, R188.reuse, R172, R20 ;  /* 0x000000acbc14723c */ /* 0x040fe20000041814 */
[----:B------:R3:W4:Y:S07]  /*6bc0*/  SHFL.IDX PT, R141, R0, RZ, 0x1c1f ;  /* 0x001c1fff008d7589 */ /* 0x00072e00000e0000 */
[C---:B------:R-:W-:Y:S01]  /*6bd0*/  HMMA.16816.F32.BF16 R24, R188.reuse, R174, R24 ;  /* 0x000000aebc18723c */ /* 0x040fe20000041818 */
[----:B------:R-:W4:Y:S07]  /*6be0*/  LDSM.16.M88.4 R172, [R224+0xf900] ;  /* 0x00f90000e0ac783b */ /* 0x000f2e0000000200 */
[C---:B------:R-:W-:Y:S08]  /*6bf0*/  HMMA.16816.F32.BF16 R28, R188.reuse, R176, R28 ;  /* 0x000000b0bc1c723c */ /* 0x040ff0000004181c */
[C---:B------:R-:W-:Y:S01]  /*6c00*/  HMMA.16816.F32.BF16 R32, R188.reuse, R178, R32 ;  /* 0x000000b2bc20723c */ /* 0x040fe20000041820 */
[----:B------:R-:W4:Y:S03]  /*6c10*/  LDSM.16.M88.4 R176, [R224+0x10100] ;  /* 0x01010000e0b0783b */ /* 0x000f260000000200 */
[----:B---3--:R-:W-:Y:S01]  /*6c20*/  IMAD.U32 R0, RZ, RZ, UR20 ;  /* 0x00000014ff007e24 */ /* 0x008fe2000f8e00ff */
[----:B------:R-:W-:Y:S03]  /*6c30*/  UIADD3 UR20, UR22, -0x1, URZ ;  /* 0xffffffff16147890 */ /* 0x000fe6000fffe03f */
[C---:B-1----:R-:W-:Y:S01]  /*6c40*/  HMMA.16816.F32.BF16 R36, R188.reuse, R160, R36 ;  /* 0x000000a0bc24723c */ /* 0x042fe20000041824 */
[----:B------:R-:W-:Y:S02]  /*6c50*/  @UP0 UIMAD.WIDE.U32 UR24, UR20, UR4, URZ ;  /* 0x00000004141802a5 */ /* 0x000fe4000f8e003f */
[----:B------:R-:W-:Y:S01]  /*6c60*/  @UP0 USHF.R.S32.HI UR23, URZ, 0x1f, UR20 ;  /* 0x0000001f3f170899 */ /* 0x000fe20008011414 */
[----:B------:R-:W-:Y:S03]  /*6c70*/  IADD3 R0, -R142, 0x1, R0 ;  /* 0x000000018e007810 */ /* 0x000fe60007ffe100 */
[----:B------:R-:W-:Y:S01]  /*6c80*/  @UP0 UIMAD UR23, UR23, UR4, URZ ;  /* 0x00000004171702a4 */ /* 0x000fe2000f8e023f */
[C---:B------:R-:W-:Y:S01]  /*6c90*/  HMMA.16816.F32.BF16 R40, R188.reuse, R162, R40 ;  /* 0x000000a2bc28723c */ /* 0x040fe20000041828 */
[----:B------:R-:W1:Y:S02]  /*6ca0*/  LDSM.16.M88.4 R160, [R224+0x10900] ;  /* 0x01090000e0a0783b */ /* 0x000e640000000200 */
[----:B------:R-:W-:Y:S01]  /*6cb0*/  @UP0 UIMAD UR23, UR20, UR5, UR23 ;  /* 0x00000005141702a4 */ /* 0x000fe2000f8e0217 */
[----:B------:R-:W-:Y:S03]  /*6cc0*/  IADD3 R0, -R2, UR8, R0 ;  /* 0x0000000802007c10 */ /* 0x000fe6000fffe100 */
[----:B------:R-:W-:Y:S01]  /*6cd0*/  @UP0 UIADD3 UR23, UR25, UR23, URZ ;  /* 0x0000001719170290 */ /* 0x000fe2000fffe03f */
[C---:B--2---:R-:W-:Y:S03]  /*6ce0*/  HMMA.16816.F32.BF16 R44, R188.reuse, R164, R44 ;  /* 0x000000a4bc2c723c */ /* 0x044fe6000004182c */
[----:B------:R-:W-:Y:S01]  /*6cf0*/  @UP0 UIMAD UR23, UR23, 0x60, URZ ;  /* 0x00000060171708a4 */ /* 0x000fe2000f8e023f */
[C---:B----4-:R-:W-:Y:S02]  /*6d00*/  IMAD.IADD R2, R0.reuse, 0x1, R141 ;  /* 0x0000000100027824 */ /* 0x050fe400078e028d */
[----:B------:R-:W-:Y:S02]  /*6d10*/  IMAD.IADD R0, R0, 0x1, R140 ;  /* 0x0000000100007824 */ /* 0x000fe400078e028c */
[----:B------:R-:W-:Y:S01]  /*6d20*/  HMMA.16816.F32.BF16 R48, R188, R166, R48 ;  /* 0x000000a6bc30723c */ /* 0x000fe20000041830 */
[----:B------:R-:W2:Y:S02]  /*6d30*/  LDSM.16.M88.4 R164, [R224+0x11100] ;  /* 0x01110000e0a4783b */ /* 0x000ea40000000200 */
[C---:B------:R-:W-:Y:S02]  /*6d40*/  ISETP.GT.AND P6, PT, R2.reuse, RZ, PT ;  /* 0x000000ff0200720c */ /* 0x040fe40003fc4270 */
[----:B------:R-:W-:Y:S02]  /*6d50*/  ISETP.GT.AND P5, PT, R2, 0x1, PT ;  /* 0x000000010200780c */ /* 0x000fe40003fa4270 */
[C---:B------:R-:W-:Y:S01]  /*6d60*/  ISETP.GT.AND P1, PT, R0.reuse, RZ, PT ;  /* 0x000000ff0000720c */ /* 0x040fe20003f24270 */
[C---:B------:R-:W-:Y:S05]  /*6d70*/  HMMA.16816.F32.BF16 R4, R192.reuse, R168, R4 ;  /* 0x000000a8c004723c */ /* 0x040fea0000041804 */
[----:B------:R-:W-:Y:S03]  /*6d80*/  ISETP.GT.AND P0, PT, R0, 0x1, PT ;  /* 0x000000010000780c */ /* 0x000fe60003f04270 */
[C---:B------:R-:W-:Y:S01]  /*6d90*/  HMMA.16816.F32.BF16 R8, R192.reuse, R170, R8 ;  /* 0x000000aac008723c */ /* 0x040fe20000041808 */
[----:B------:R-:W3:Y:S07]  /*6da0*/  LDSM.16.M88.4 R168, [R224+0x11900] ;  /* 0x01190000e0a8783b */ /* 0x000eee0000000200 */
[C---:B------:R-:W-:Y:S08]  /*6db0*/  HMMA.16816.F32.BF16 R12, R192.reuse, R172, R12 ;  /* 0x000000acc00c723c */ /* 0x040ff0000004180c */
        /* <DEDUP_REMOVED lines=83> */
[C---:B------:R-:W-:Y:S08]  /*72f0*/  HMMA.16816.F32.BF16 R44, R208.reuse, R176, R44 ;  /* 0x000000b0d02c723c */ /* 0x040ff0000004182c */
        /* <DEDUP_REMOVED lines=32> */
[C---:B------:R-:W-:Y:S08]  /*7500*/  HMMA.16816.F32.BF16 R36, R216.reuse, R176, R36 ;  /* 0x000000b0d824723c */ /* 0x040ff00000041824 */
[C---:B------:R-:W-:Y:S08]  /*7510*/  HMMA.16816.F32.BF16 R40, R216.reuse, R178, R40 ;  /* 0x000000b2d828723c */ /* 0x040ff00000041828 */
[C---:B----4-:R-:W-:Y:S08]  /*7520*/  HMMA.16816.F32.BF16 R44, R216.reuse, R172, R44 ;  /* 0x000000acd82c723c */ /* 0x050ff0000004182c */
[----:B------:R-:W-:Y:S01]  /*7530*/  HMMA.16816.F32.BF16 R48, R216, R174, R48 ;  /* 0x000000aed830723c */ /* 0x000fe20000041830 */
[----:B------:R-:W4:Y:S07]  /*7540*/  LDSM.16.M88.4 R172, [R227+0x7800] ;  /* 0x00780000e3ac783b */ /* 0x000f2e0000000200 */
[C---:B-1----:R-:W-:Y:S08]  /*7550*/  HMMA.16816.F32.BF16 R4, R220.reuse, R160, R4 ;  /* 0x000000a0dc04723c */ /* 0x042ff00000041804 */
[C---:B------:R-:W-:Y:S01]  /*7560*/  HMMA.16816.F32.BF16 R8, R220.reuse, R162, R8 ;  /* 0x000000a2dc08723c */ /* 0x040fe20000041808 */
[----:B------:R-:W1:Y:S07]  /*7570*/  LDSM.16.M88.4 R160, [R227+0x8000] ;  /* 0x00800000e3a0783b */ /* 0x000e6e0000000200 */
[C---:B--2---:R-:W-:Y:S08]  /*7580*/  HMMA.16816.F32.BF16 R12, R220.reuse, R164, R12 ;  /* 0x000000a4dc0c723c */ /* 0x044ff0000004180c */
[C---:B------:R-:W-:Y:S04]  /*7590*/  HMMA.16816.F32.BF16 R16, R220.reuse, R166, R16 ;  /* 0x000000a6dc10723c */ /* 0x040fe80000041810 */
[----:B------:R-:W-:Y:S02]  /*75a0*/  FSEL R165, R4, -INF , P6 ;  /* 0xff80000004a57808 */ /* 0x000fe40003000000 */
[C---:B------:R-:W-:Y:S02]  /*75b0*/  ISETP.GT.AND P6, PT, R2.reuse, 0x8, PT ;  /* 0x000000080200780c */ /* 0x040fe40003fc4270 */
[C---:B---3--:R-:W-:Y:S04]  /*75c0*/  HMMA.16816.F32.BF16 R20, R220.reuse, R168, R20 ;  /* 0x000000a8dc14723c */ /* 0x048fe80000041814 */
[----:B------:R-:W-:Y:S02]  /*75d0*/  FSEL R167, R5, -INF , P5 ;  /* 0xff80000005a77808 */ /* 0x000fe40002800000 */
[----:B------:R-:W-:Y:S02]  /*75e0*/  ISETP.GT.AND P5, PT, R2, 0x9, PT ;  /* 0x000000090200780c */ /* 0x000fe40003fa4270 */
[C---:B------:R-:W-:Y:S04]  /*75f0*/  HMMA.16816.F32.BF16 R24, R220.reuse, R170, R24 ;  /* 0x000000aadc18723c */ /* 0x040fe80000041818 */
[----:B------:R-:W-:Y:S02]  /*7600*/  FSEL R166, R9, -INF , P5 ;  /* 0xff80000009a67808 */ /* 0x000fe40002800000 */
[----:B------:R-:W-:Y:S02]  /*7610*/  FSEL R140, R8, -INF , P6 ;  /* 0xff800000088c7808 */ /* 0x000fe40003000000 */
[C---:B----4-:R-:W-:Y:S03]  /*7620*/  HMMA.16816.F32.BF16 R28, R220.reuse, R172, R28 ;  /* 0x000000acdc1c723c */ /* 0x050fe6000004181c */
[----:B------:R-:W-:Y:S02]  /*7630*/  ISETP.GT.AND P6, PT, R2, 0x10, PT ;  /* 0x000000100200780c */ /* 0x000fe40003fc4270 */
[----:B------:R-:W-:Y:S02]  /*7640*/  FSEL R170, R6, -INF , P1 ;  /* 0xff80000006aa7808 */ /* 0x000fe40000800000 */
[----:B------:R-:W-:Y:S01]  /*7650*/  FSEL R171, R7, -INF , P0 ;  /* 0xff80000007ab7808 */ /* 0x000fe20000000000 */
[C---:B------:R-:W-:Y:S01]  /*7660*/  HMMA.16816.F32.BF16 R32, R220.reuse, R174, R32 ;  /* 0x000000aedc20723c */ /* 0x040fe20000041820 */
[----:B------:R-:W2:Y:S01]  /*7670*/  LDSM.16.M88.4 R4, [R227+0x8800] ;  /* 0x00880000e304783b */ /* 0x000ea20000000200 */
[----:B------:R-:W-:Y:S07]  /*7680*/  DEPBAR.LE SB0, 0x0 ;  /* 0x000080000000791a */ /* 0x000fee0000000000 */
[----:B------:R-:W-:Y:S01]  /*7690*/  BAR.SYNC.DEFER_BLOCKING 0x0 ;  /* 0x0000000000007b1d */ /* 0x000fe20000010000 */
[C---:B-1----:R-:W-:Y:S05]  /*76a0*/  HMMA.16816.F32.BF16 R36, R220.reuse, R160, R36 ;  /* 0x000000a0dc24723c */ /* 0x042fea0000041824 */
[----:B------:R-:W-:Y:S02]  /*76b0*/  FMNMX.FTZ R8, R165, R3, !PT ;  /* 0x00000003a5087209 */ /* 0x000fe40007810000 */
[----:B------:R-:W-:Y:S01]  /*76c0*/  ISETP.GT.AND P1, PT, R0, 0x8, PT ;  /* 0x000000080000780c */ /* 0x000fe20003f24270 */
[C---:B------:R-:W-:Y:S03]  /*76d0*/  HMMA.16816.F32.BF16 R40, R220.reuse, R162, R40 ;  /* 0x000000a2dc28723c */ /* 0x040fe60000041828 */
[----:B------:R-:W-:Y:S02]  /*76e0*/  ISETP.GT.AND P5, PT, R2, 0x11, PT ;  /* 0x000000110200780c */ /* 0x000fe40003fa4270 */
[----:B------:R-:W-:Y:S02]  /*76f0*/  FMNMX.FTZ R8, R167, R8, !PT ;  /* 0x00000008a7087209 */ /* 0x000fe40007810000 */
[----:B------:R-:W-:Y:S02]  /*7700*/  FSEL R172, R12, -INF , P6 ;  /* 0xff8000000cac7808 */ /* 0x000fe40003000000 */
[----:B------:R-:W-:Y:S02]  /*7710*/  FMNMX.FTZ R8, R140, R8, !PT ;  /* 0x000000088c087209 */ /* 0x000fe40007810000 */
[----:B------:R-:W-:Y:S02]  /*7720*/  ISETP.GT.AND P0, PT, R0, 0x9, PT ;  /* 0x000000090000780c */ /* 0x000fe40003f04270 */
[----:B------:R-:W-:Y:S02]  /*7730*/  FMNMX.FTZ R8, R166, R8, !PT ;  /* 0x00000008a6087209 */ /* 0x000fe40007810000 */
[----:B------:R-:W-:Y:S02]  /*7740*/  FSEL R168, R10, -INF , P1 ;  /* 0xff8000000aa87808 */ /* 0x000fe40000800000 */
[----:B------:R-:W-:Y:S02]  /*7750*/  FSEL R169, R11, -INF , P0 ;  /* 0xff8000000ba97808 */ /* 0x000fe40000000000 */
[----:B------:R-:W3:Y:S01]  /*7760*/  LDL.64 R10, [R1+0x28] ;  /* 0x00002800010a7983 */ /* 0x000ee20000100a00 */
[----:B------:R-:W-:Y:S02]  /*7770*/  FMNMX.FTZ R8, R172, R8, !PT ;  /* 0x00000008ac087209 */ /* 0x000fe40007810000 */
[----:B------:R-:W-:Y:S01]  /*7780*/  FSEL R173, R13, -INF , P5 ;  /* 0xff8000000dad7808 */ /* 0x000fe20002800000 */
[C---:B--2---:R-:W-:Y:S03]  /*7790*/  HMMA.16816.F32.BF16 R44, R220.reuse, R4, R44 ;  /* 0x00000004dc2c723c */ /* 0x044fe6000004182c */
[C---:B------:R-:W-:Y:S02]  /*77a0*/  ISETP.GT.AND P6, PT, R2.reuse, 0x18, PT ;  /* 0x000000180200780c */ /* 0x040fe40003fc4270 */
[----:B------:R-:W-:Y:S02]  /*77b0*/  ISETP.GT.AND P5, PT, R2, 0x19, PT ;  /* 0x000000190200780c */ /* 0x000fe40003fa4270 */
[----:B------:R-:W-:Y:S01]  /*77c0*/  FMNMX.FTZ R4, R173, R8, !PT ;  /* 0x00000008ad047209 */ /* 0x000fe20007810000 */
[----:B------:R-:W-:Y:S01]  /*77d0*/  HMMA.16816.F32.BF16 R48, R220, R6, R48 ;  /* 0x00000006dc30723c */ /* 0x000fe20000041830 */
[----:B------:R-:W2:Y:S02]  /*77e0*/  LDL.64 R8, [R1+0x38] ;  /* 0x0000380001087983 */ /* 0x000ea40000100a00 */
[----:B------:R-:W-:Y:S02]  /*77f0*/  ISETP.GT.AND P1, PT, R0, 0x10, PT ;  /* 0x000000100000780c */ /* 0x000fe40003f24270 */
[----:B------:R-:W-:Y:S02]  /*7800*/  FSEL R176, R16, -INF , P6 ;  /* 0xff80000010b07808 */ /* 0x000fe40003000000 */
[----:B------:R-:W-:Y:S02]  /*7810*/  ISETP.GT.AND P6, PT, R2, 0x20, PT ;  /* 0x000000200200780c */ /* 0x000fe40003fc4270 */
[----:B------:R-:W-:Y:S02]  /*7820*/  FSEL R177, R17, -INF , P5 ;  /* 0xff80000011b17808 */ /* 0x000fe40002800000 */
[----:B------:R-:W-:Y:S02]  /*7830*/  ISETP.GT.AND P0, PT, R0, 0x11, PT ;  /* 0x000000110000780c */ /* 0x000fe40003f04270 */
[----:B------:R-:W-:Y:S02]  /*7840*/  FMNMX.FTZ R4, R176, R4, !PT ;  /* 0x00000004b0047209 */ /* 0x000fe40007810000 */
[----:B------:R-:W-:Y:S02]  /*7850*/  FSEL R183, R20, -INF , P6 ;  /* 0xff80000014b77808 */ /* 0x000fe40003000000 */
[----:B------:R-:W-:Y:S02]  /*7860*/  FSEL R174, R14, -INF , P1 ;  /* 0xff8000000eae7808 */ /* 0x000fe40000800000 */
[----:B------:R-:W-:Y:S02]  /*7870*/  ISETP.GT.AND P1, PT, R0, 0x18, PT ;  /* 0x000000180000780c */ /* 0x000fe40003f24270 */
[----:B------:R-:W-:Y:S02]  /*7880*/  ISETP.GT.AND P5, PT, R2, 0x21, PT ;  /* 0x000000210200780c */ /* 0x000fe40003fa4270 */
[----:B------:R-:W-:Y:S02]  /*7890*/  FMNMX.FTZ R4, R177, R4, !PT ;  /* 0x00000004b1047209 */ /* 0x000fe40007810000 */
[----:B------:R-:W-:Y:S02]  /*78a0*/  FSEL R182, R21, -INF , P5 ;  /* 0xff80000015b67808 */ /* 0x000fe40002800000 */
[----:B------:R-:W-:Y:S02]  /*78b0*/  FSEL R175, R15, -INF , P0 ;  /* 0xff8000000faf7808 */ /* 0x000fe40000000000 */
[----:B------:R-:W-:Y:S02]  /*78c0*/  ISETP.GT.AND P0, PT, R0, 0x19, PT ;  /* 0x000000190000780c */ /* 0x000fe40003f04270 */
[----:B------:R-:W-:Y:S02]  /*78d0*/  FSEL R178, R18, -INF , P1 ;  /* 0xff80000012b27808 */ /* 0x000fe40000800000 */
[----:B------:R-:W-:Y:S02]  /*78e0*/  ISETP.GT.AND P1, PT, R0, 0x20, PT ;  /* 0x000000200000780c */ /* 0x000fe40003f24270 */
[----:B------:R-:W-:Y:S02]  /*78f0*/  ISETP.GT.AND P6, PT, R2, 0x28, PT ;  /* 0x000000280200780c */ /* 0x000fe40003fc4270 */
[----:B------:R-:W-:Y:S02]  /*7900*/  FMNMX.FTZ R141, R183, R4, !PT ;  /* 0x00000004b78d7209 */ /* 0x000fe40007810000 */
[----:B------:R-:W-:Y:S02]  /*7910*/  FSEL R180, R22, -INF , P1 ;  /* 0xff80000016b47808 */ /* 0x000fe40000800000 */
[----:B------:R-:W-:Y:S02]  /*7920*/  FSEL R179, R19, -INF , P0 ;  /* 0xff80000013b37808 */ /* 0x000fe40000000000 */
[C---:B------:R-:W-:Y:S02]  /*7930*/  ISETP.GT.AND P0, PT, R0.reuse, 0x21, PT ;  /* 0x000000210000780c */ /* 0x040fe40003f04270 */
[----:B------:R-:W-:Y:S02]  /*7940*/  ISETP.GT.AND P1, PT, R0, 0x28, PT ;  /* 0x000000280000780c */ /* 0x000fe40003f24270 */
[----:B------:R-:W-:Y:S02]  /*7950*/  ISETP.GT.AND P5, PT, R2, 0x29, PT ;  /* 0x000000290200780c */ /* 0x000fe40003fa4270 */
[----:B------:R-:W-:Y:S02]  /*7960*/  FSEL R181, R24, -INF , P6 ;  /* 0xff80000018b57808 */ /* 0x000fe40003000000 */
[----:B------:R-:W-:Y:S02]  /*7970*/  FMNMX.FTZ R141, R182, R141, !PT ;  /* 0x0000008db68d7209 */ /* 0x000fe40007810000 */
[----:B------:R-:W-:Y:S02]  /*7980*/  FSEL R250, R23, -INF , P0 ;  /* 0xff80000017fa7808 */ /* 0x000fe40000000000 */
[----:B------:R-:W-:Y:S02]  /*7990*/  ISETP.GT.AND P0, PT, R0, 0x29, PT ;  /* 0x000000290000780c */ /* 0x000fe40003f04270 */
[----:B------:R-:W-:Y:S02]  /*79a0*/  FSEL R251, R25, -INF , P5 ;  /* 0xff80000019fb7808 */ /* 0x000fe40002800000 */
[----:B------:R-:W-:Y:S02]  /*79b0*/  FSEL R252, R26, -INF , P1 ;  /* 0xff8000001afc7808 */ /* 0x000fe40000800000 */
[----:B------:R-:W-:Y:S02]  /*79c0*/  ISETP.GT.AND P1, PT, R2, 0x30, PT ;  /* 0x000000300200780c */ /* 0x000fe40003f24270 */
[----:B------:R-:W-:Y:S02]  /*79d0*/  FMNMX.FTZ R141, R181, R141, !PT ;  /* 0x0000008db58d7209 */ /* 0x000fe40007810000 */
[----:B------:R-:W-:Y:S02]  /*79e0*/  FMNMX.FTZ R4, R170, R143, !PT ;  /* 0x0000008faa047209 */ /* 0x000fe40007810000 */
[----:B------:R-:W-:Y:S02]  /*79f0*/  FSEL R19, R28, -INF , P1 ;  /* 0xff8000001c137808 */ /* 0x000fe40000800000 */
[----:B------:R-:W-:Y:S02]  /*7a00*/  FSEL R164, R27, -INF , P0 ;  /* 0xff8000001ba47808 */ /* 0x000fe40000000000 */
[C---:B------:R-:W-:Y:S02]  /*7a10*/  ISETP.GT.AND P0, PT, R2.reuse, 0x31, PT ;  /* 0x000000310200780c */ /* 0x040fe40003f04270 */
[----:B------:R-:W-:Y:S02]  /*7a20*/  FMNMX.FTZ R141, R251, R141, !PT ;  /* 0x0000008dfb8d7209 */ /* 0x000fe40007810000 */
[----:B------:R-:W-:Y:S02]  /*7a30*/  FMNMX.FTZ R4, R171, R4, !PT ;  /* 0x00000004ab047209 */ /* 0x000fe40007810000 */
[----:B------:R-:W-:Y:S02]  /*7a40*/  FSEL R29, R29, -INF , P0 ;  /* 0xff8000001d1d7808 */ /* 0x000fe40000000000 */
[----:B------:R-:W-:Y:S02]  /*7a50*/  ISETP.GT.AND P5, PT, R2, 0x38, PT ;  /* 0x000000380200780c */ /* 0x000fe40003fa4270 */
[----:B------:R-:W-:Y:S02]  /*7a60*/  FMNMX.FTZ R141, R19, R141, !PT ;  /* 0x0000008d138d7209 */ /* 0x000fe40007810000 */
        /* <DEDUP_REMOVED lines=8> */
[----:B------:R-:W-:Y:S02]  /*7af0*/  ISETP.GT.AND P0, PT, R2, 0x40, PT ;  /* 0x000000400200780c */ /* 0x000fe40003f04270 */
[----:B------:R-:W-:Y:S02]  /*7b00*/  FMNMX.FTZ R4, R174, R4, !PT ;  /* 0x00000004ae047209 */ /* 0x000fe40007810000 */
[----:B------:R-:W-:Y:S02]  /*7b10*/  FSEL R142, R30, -INF , P6 ;  /* 0xff8000001e8e7808 */ /* 0x000fe40003000000 */
[----:B------:R-:W-:Y:S02]  /*7b20*/  FMNMX.FTZ R141, R13, R141, !PT ;  /* 0x0000008d0d8d7209 */ /* 0x000fe40007810000 */
[----:B------:R-:W-:Y:S02]  /*7b30*/  ISETP.GT.AND P6, PT, R2, 0x41, PT ;  /* 0x000000410200780c */ /* 0x000fe40003fc4270 */
[----:B------:R-:W-:Y:S01]  /*7b40*/  FSEL R32, R36, -INF , P0 ;  /* 0xff80000024207808 */ /* 0x000fe20000000000 */
[----:B------:R-:W-:Y:S01]  /*7b50*/  IMAD.MOV.U32 R36, RZ, RZ, R14 ;  /* 0x000000ffff247224 */ /* 0x000fe200078e000e */
[----:B------:R-:W-:Y:S02]  /*7b60*/  FMNMX.FTZ R4, R175, R4, !PT ;  /* 0x00000004af047209 */ /* 0x000fe40007810000 */
[----:B------:R-:W-:Y:S02]  /*7b70*/  FSEL R37, R37, -INF , P6 ;  /* 0xff80000025257808 */ /* 0x000fe40003000000 */
[----:B------:R-:W-:Y:S02]  /*7b80*/  FMNMX.FTZ R141, R32, R141, !PT ;  /* 0x0000008d208d7209 */ /* 0x000fe40007810000 */
[----:B------:R-:W-:Y:S02]  /*7b90*/  ISETP.GT.AND P5, PT, R2, 0x48, PT ;  /* 0x000000480200780c */ /* 0x000fe40003fa4270 */
[----:B------:R-:W-:Y:S02]  /*7ba0*/  FMNMX.FTZ R4, R178, R4, !PT ;  /* 0x00000004b2047209 */ /* 0x000fe40007810000 */
[----:B------:R-:W-:Y:S02]  /*7bb0*/  FMNMX.FTZ R141, R37, R141, !PT ;  /* 0x0000008d258d7209 */ /* 0x000fe40007810000 */
[----:B------:R-:W-:Y:S02]  /*7bc0*/  FSEL R24, R40, -INF , P5 ;  /* 0xff80000028187808 */ /* 0x000fe40002800000 */
[C---:B------:R-:W-:Y:S02]  /*7bd0*/  ISETP.GT.AND P1, PT, R2.reuse, 0x49, PT ;  /* 0x000000490200780c */ /* 0x040fe40003f24270 */
[----:B------:R-:W-:Y:S02]  /*7be0*/  FMNMX.FTZ R4, R179, R4, !PT ;  /* 0x00000004b3047209 */ /* 0x000fe40007810000 */
[----:B------:R-:W-:Y:S01]  /*7bf0*/  FSEL R16, R41, -INF , P1 ;  /* 0xff80000029107808 */ /* 0x000fe20000800000 */
[----:B------:R-:W-:Y:S01]  /*7c00*/  IMAD.MOV.U32 R41, RZ, RZ, R142 ;  /* 0x000000ffff297224 */ /* 0x000fe200078e008e */
[----:B------:R-:W-:Y:S02]  /*7c10*/  ISETP.GT.AND P0, PT, R2, 0x50, PT ;  /* 0x000000500200780c */ /* 0x000fe40003f04270 */
[----:B------:R-:W-:Y:S02]  /*7c20*/  FMNMX.FTZ R141, R24, R141, !PT ;  /* 0x0000008d188d7209 */ /* 0x000fe40007810000 */
[----:B------:R-:W-:Y:S02]  /*7c30*/  ISETP.GT.AND P5, PT, R2, 0x58, PT ;  /* 0x000000580200780c */ /* 0x000fe40003fa4270 */
[----:B------:R-:W-:Y:S02]  /*7c40*/  FMNMX.FTZ R4, R180, R4, !PT ;  /* 0x00000004b4047209 */ /* 0x000fe40007810000 */
[----:B------:R-:W-:Y:S02]  /*7c50*/  ISETP.GT.AND P6, PT, R2, 0x51, PT ;  /* 0x000000510200780c */ /* 0x000fe40003fc4270 */
[----:B------:R-:W-:Y:S02]  /*7c60*/  FSEL R40, R44, -INF , P0 ;  /* 0xff8000002c287808 */ /* 0x000fe40000000000 */
[----:B------:R-:W-:Y:S02]  /*7c70*/  FMNMX.FTZ R141, R16, R141, !PT ;  /* 0x0000008d108d7209 */ /* 0x000fe40007810000 */
[----:B------:R-:W-:Y:S02]  /*7c80*/  FSEL R6, R48, -INF , P5 ;  /* 0xff80000030067808 */ /* 0x000fe40002800000 */
[----:B------:R-:W-:Y:S02]  /*7c90*/  ISETP.GT.AND P1, PT, R2, 0x59, PT ;  /* 0x000000590200780c */ /* 0x000fe40003f24270 */
[----:B------:R-:W-:Y:S02]  /*7ca0*/  FMNMX.FTZ R2, R250, R4, !PT ;  /* 0x00000004fa027209 */ /* 0x000fe40007810000 */
[----:B------:R-:W-:Y:S02]  /*7cb0*/  FSEL R45, R45, -INF , P6 ;  /* 0xff8000002d2d7808 */ /* 0x000fe40003000000 */
[----:B------:R-:W-:Y:S02]  /*7cc0*/  FMNMX.FTZ R141, R40, R141, !PT ;  /* 0x0000008d288d7209 */ /* 0x000fe40007810000 */
[----:B------:R-:W-:Y:S01]  /*7cd0*/  FSEL R246, R49, -INF , P1 ;  /* 0xff80000031f67808 */ /* 0x000fe20000800000 */
[----:B------:R-:W-:Y:S01]  /*7ce0*/  IMAD.MOV.U32 R49, RZ, RZ, R6 ;  /* 0x000000ffff317224 */ /* 0x000fe200078e0006 */
[----:B------:R-:W-:Y:S01]  /*7cf0*/  ISETP.GT.AND P0, PT, R0, 0x31, PT ;  /* 0x000000310000780c */ /* 0x000fe20003f04270 */
[----:B------:R-:W-:Y:S01]  /*7d00*/  IMAD.U32 R6, RZ, RZ, UR24 ;  /* 0x00000018ff067e24 */ /* 0x000fe2000f8e00ff */
[----:B------:R-:W-:Y:S01]  /*7d10*/  MOV R33, R164 ;  /* 0x000000a400217202 */ /* 0x000fe20000000f00 */
[----:B------:R-:W-:Y:S01]  /*7d20*/  @UP0 USHF.L.U64.HI UR24, UR4, 0x6, UR5 ;  /* 0x0000000604180899 */ /* 0x000fe20008010205 */
[----:B------:R-:W-:Y:S02]  /*7d30*/  FMNMX.FTZ R2, R252, R2, !PT ;  /* 0x00000002fc027209 */ /* 0x000fe40007810000 */
[----:B------:R-:W-:Y:S02]  /*7d40*/  FMNMX.FTZ R141, R45, R141, !PT ;  /* 0x0000008d2d8d7209 */ /* 0x000fe40007810000 */
[----:B------:R-:W-:Y:S02]  /*7d50*/  FSEL R5, R31, -INF , P0 ;  /* 0xff8000001f057808 */ /* 0x000fe40000000000 */
[----:B------:R-:W-:Y:S02]  /*7d60*/  ISETP.GT.AND P0, PT, R0, 0x38, PT ;  /* 0x000000380000780c */ /* 0x000fe40003f04270 */
[----:B------:R-:W-:Y:S02]  /*7d70*/  FMNMX.FTZ R2, R33, R2, !PT ;  /* 0x0000000221027209 */ /* 0x000fe40007810000 */
[----:B------:R-:W-:Y:S02]  /*7d80*/  FMNMX.FTZ R141, R49, R141, !PT ;  /* 0x0000008d318d7209 */ /* 0x000fe40007810000 */
[----:B------:R-:W-:Y:S02]  /*7d90*/  FMNMX.FTZ R2, R41, R2, !PT ;  /* 0x0000000229027209 */ /* 0x000fe40007810000 */
[----:B------:R-:W-:Y:S02]  /*7da0*/  FSEL R48, R34, -INF , P0 ;  /* 0xff80000022307808 */ /* 0x000fe40000000000 */
[----:B------:R-:W-:Y:S02]  /*7db0*/  MOV R34, R5 ;  /* 0x0000000500227202 */ /* 0x000fe40000000f00 */
[----:B------:R-:W-:Y:S02]  /*7dc0*/  FMNMX.FTZ R141, R246, R141, !PT ;  /* 0x0000008df68d7209 */ /* 0x000fe40007810000 */
[----:B------:R-:W-:Y:S02]  /*7dd0*/  ISETP.GT.AND P1, PT, R0, 0x39, PT ;  /* 0x000000390000780c */ /* 0x000fe40003f24270 */
[----:B------:R-:W-:Y:S01]  /*7de0*/  FMNMX.FTZ R2, R34, R2, !PT ;  /* 0x0000000222027209 */ /* 0x000fe20007810000 */
[----:B------:R-:W1:Y:S01]  /*7df0*/  SHFL.BFLY PT, R4, R141, 0x2, 0x1f ;  /* 0x0c401f008d047f89 */ /* 0x000e6200000e0000 */
[----:B------:R-:W-:Y:S02]  /*7e00*/  FSEL R17, R35, -INF , P1 ;  /* 0xff80000023117808 */ /* 0x000fe40000800000 */
[----:B------:R-:W-:Y:S02]  /*7e10*/  ISETP.GT.AND P1, PT, R0, 0x40, PT ;  /* 0x000000400000780c */ /* 0x000fe40003f24270 */
[----:B------:R-:W-:Y:S02]  /*7e20*/  FMNMX.FTZ R2, R48, R2, !PT ;  /* 0x0000000230027209 */ /* 0x000fe40007810000 */
[----:B------:R-:W-:Y:S02]  /*7e30*/  FSEL R38, R38, -INF , P1 ;  /* 0xff80000026267808 */ /* 0x000fe40000800000 */
[C---:B------:R-:W-:Y:S02]  /*7e40*/  ISETP.GT.AND P1, PT, R0.reuse, 0x48, PT ;  /* 0x000000480000780c */ /* 0x040fe40003f24270 */
[----:B------:R-:W-:Y:S02]  /*7e50*/  ISETP.GT.AND P0, PT, R0, 0x41, PT ;  /* 0x000000410000780c */ /* 0x000fe40003f04270 */
[----:B------:R-:W-:Y:S02]  /*7e60*/  FMNMX.FTZ R2, R17, R2, !PT ;  /* 0x0000000211027209 */ /* 0x000fe40007810000 */
[----:B------:R-:W-:Y:S01]  /*7e70*/  FSEL R5, R42, -INF , P1 ;  /* 0xff8000002a057808 */ /* 0x000fe20000800000 */
[----:B------:R-:W-:Y:S01]  /*7e80*/  IMAD.MOV.U32 R42, RZ, RZ, R17 ;  /* 0x000000ffff2a7224 */ /* 0x000fe200078e0011 */
[----:B------:R-:W-:Y:S01]  /*7e90*/  FSEL R26, R39, -INF , P0 ;  /* 0xff800000271a7808 */ /* 0x000fe20000000000 */
[----:B------:R-:W-:Y:S01]  /*7ea0*/  IMAD.MOV.U32 R39, RZ, RZ, R13 ;  /* 0x000000ffff277224 */ /* 0x000fe200078e000d */
[----:B------:R-:W-:Y:S02]  /*7eb0*/  ISETP.GT.AND P0, PT, R0, 0x49, PT ;  /* 0x000000490000780c */ /* 0x000fe40003f04270 */
[----:B------:R-:W-:Y:S02]  /*7ec0*/  FMNMX.FTZ R2, R38, R2, !PT ;  /* 0x0000000226027209 */ /* 0x000fe40007810000 */
[----:B------:R-:W-:Y:S01]  /*7ed0*/  FSEL R44, R43, -INF , P0 ;  /* 0xff8000002b2c7808 */ /* 0x000fe20000000000 */
[----:B------:R-:W-:Y:S01]  /*7ee0*/  IMAD.MOV.U32 R43, RZ, RZ, R5 ;  /* 0x000000ffff2b7224 */ /* 0x000fe200078e0005 */
[----:B------:R-:W-:Y:S02]  /*7ef0*/  FMNMX.FTZ R2, R26, R2, !PT ;  /* 0x000000021a027209 */ /* 0x000fe40007810000 */
[----:B------:R-:W-:Y:S02]  /*7f00*/  ISETP.GT.AND P1, PT, R0, 0x50, PT ;  /* 0x000000500000780c */ /* 0x000fe40003f24270 */
[----:B------:R-:W-:Y:S02]  /*7f10*/  FMNMX.FTZ R2, R43, R2, !PT ;  /* 0x000000022b027209 */ /* 0x000fe40007810000 */
[----:B------:R-:W-:Y:S02]  /*7f20*/  FSEL R25, R46, -INF , P1 ;  /* 0xff8000002e197808 */ /* 0x000fe40000800000 */
[----:B------:R-:W-:Y:S02]  /*7f30*/  FMNMX.FTZ R2, R44, R2, !PT ;  /* 0x000000022c027209 */ /* 0x000fe40007810000 */
[C---:B------:R-:W-:Y:S02]  /*7f40*/  ISETP.GT.AND P0, PT, R0.reuse, 0x51, PT ;  /* 0x000000510000780c */ /* 0x040fe40003f04270 */
[----:B-1----:R-:W-:Y:S02]  /*7f50*/  FMNMX.FTZ R141, R141, R4, !PT ;  /* 0x000000048d8d7209 */ /* 0x002fe40007810000 */
[----:B------:R-:W-:Y:S02]  /*7f60*/  FSEL R247, R47, -INF , P0 ;  /* 0xff8000002ff77808 */ /* 0x000fe40000000000 */
[----:B------:R-:W-:Y:S01]  /*7f70*/  ISETP.GT.AND P1, PT, R0, 0x58, PT ;  /* 0x000000580000780c */ /* 0x000fe20003f24270 */
[----:B------:R-:W1:Y:S01]  /*7f80*/  SHFL.BFLY PT, R4, R141, 0x1, 0x1f ;  /* 0x0c201f008d047f89 */ /* 0x000e6200000e0000 */
[----:B------:R-:W-:Y:S02]  /*7f90*/  FMNMX.FTZ R2, R25, R2, !PT ;  /* 0x0000000219027209 */ /* 0x000fe40007810000 */
[----:B------:R-:W-:Y:S02]  /*7fa0*/  FSEL R248, R50, -INF , P1 ;  /* 0xff80000032f87808 */ /* 0x000fe40000800000 */
[----:B------:R-:W-:Y:S02]  /*7fb0*/  ISETP.GT.AND P0, PT, R0, 0x59, PT ;  /* 0x000000590000780c */ /* 0x000fe40003f04270 */
[----:B------:R-:W-:Y:S02]  /*7fc0*/  FMNMX.FTZ R0, R247, R2, !PT ;  /* 0x00000002f7007209 */ /* 0x000fe40007810000 */
[----:B------:R-:W-:Y:S02]  /*7fd0*/  FSEL R142, R51, -INF , P0 ;  /* 0xff800000338e7808 */ /* 0x000fe40000000000 */
[----:B------:R-:W-:Y:S02]  /*7fe0*/  FMNMX.FTZ R0, R248, R0, !PT ;  /* 0x00000000f8007209 */ /* 0x000fe40007810000 */
[----:B------:R-:W-:Y:S02]  /*7ff0*/  PLOP3.LUT P5, PT, PT, PT, UP0, 0x80, 0x0 ;  /* 0x000000000000781c */ /* 0x000fe40003faf008 */
[----:B------:R-:W-:Y:S02]  /*8000*/  FMNMX.FTZ R0, R142, R0, !PT ;  /* 0x000000008e007209 */ /* 0x000fe40007810000 */
[----:B------:R-:W-:Y:S02]  /*8010*/  MOV R35, R29 ;  /* 0x0000001d00237202 */ /* 0x000fe40000000f00 */
[----:B------:R-:W-:Y:S01]  /*8020*/  MOV R50, R16 ;  /* 0x0000001000327202 */ /* 0x000fe20000000f00 */
[----:B------:R-:W4:Y:S01]  /*8030*/  SHFL.BFLY PT, R2, R0, 0x2, 0x1f ;  /* 0x0c401f0000027f89 */ /* 0x000f2200000e0000 */
[----:B-1----:R-:W-:Y:S04]  /*8040*/  FMNMX.FTZ R141, R141, R4, !PT ;  /* 0x000000048d8d7209 */ /* 0x002fe80007810000 */
[C---:B------:R-:W-:Y:S01]  /*8050*/  FSETP.NEU.FTZ.AND P1, PT, R141.reuse, -INF , PT ;  /* 0xff8000008d00780b */ /* 0x040fe20003f3d000 */
[----:B------:R-:W-:Y:S05]  /*8060*/  FMUL.FTZ R164, R141, c[0x0][0x2d0] ;  /* 0x0000b4008da47a20 */ /* 0x000fea0000410000 */
[----:B------:R-:W-:Y:S05]  /*8070*/  FSEL R164, R164, RZ, P1 ;  /* 0x000000ffa4a47208 */ /* 0x000fea0000800000 */
[----:B------:R-:W-:Y:S04]  /*8080*/  FFMA.FTZ R7, R165, c[0x0][0x2d0], -R164 ;  /* 0x0000b400a5077a23 */ /* 0x000fe800000108a4 */
[----:B------:R-:W-:Y:S01]  /*8090*/  MUFU.EX2 R231, R7 ;  /* 0x0000000700e77308 */ /* 0x000fe20000000800 */
[----:B----4-:R-:W-:Y:S05]  /*80a0*/  FMNMX.FTZ R0, R0, R2, !PT ;  /* 0x0000000200007209 */ /* 0x010fea0007810000 */
[----:B------:R-:W1:Y:S01]  /*80b0*/  SHFL.BFLY PT, R2, R0, 0x1, 0x1f ;  /* 0x0c201f0000027f89 */ /* 0x000e6200000e0000 */
[----:B---3--:R-:W-:Y:S01]  /*80c0*/  @P5 IMAD.MOV.U32 R5, RZ, RZ, R11 ;  /* 0x000000ffff055224 */ /* 0x008fe200078e000b */
[----:B--2---:R-:W-:Y:S05]  /*80d0*/  @P5 MOV R4, R8 ;  /* 0x0000000800045202 */ /* 0x004fea0000000f00 */
[----:B------:R-:W-:Y:S04]  /*80e0*/  @P5 IMAD.WIDE.U32 R4, R6, 0x60, R4 ;  /* 0x0000006006045825 */ /* 0x000fe800078e0004 */
[C---:B------:R-:W-:Y:S01]  /*80f0*/  @P5 IMAD.SHL.U32 R6, R4.reuse, 0x2, RZ ;  /* 0x0000000204065824 */ /* 0x040fe200078e00ff */
[----:B------:R-:W-:Y:S01]  /*8100*/  @P5 IADD3 R5, R5, UR23, RZ ;  /* 0x0000001705055c10 */ /* 0x000fe2000fffe0ff */
[----:B------:R-:W-:Y:S02]  /*8110*/  @UP0 USHF.L.U32 UR23, UR4, 0x6, URZ ;  /* 0x0000000604170899 */ /* 0x000fe4000800063f */
[----:B------:R-:W-:Y:S01]  /*8120*/  UISETP.GT.AND UP0, UPT, UR22, UR21, UPT ;  /* 0x000000151600728c */ /* 0x000fe2000bf04270 */
[----:B------:R-:W-:Y:S01]  /*8130*/  @P5 SHF.L.U64.HI R5, R4, 0x1, R5 ;  /* 0x0000000104055819 */ /* 0x000fe20000010205 */
[----:B------:R-:W-:Y:S01]  /*8140*/  FFMA.FTZ R4, R167, c[0x0][0x2d0], -R164 ;  /* 0x0000b400a7047a23 */ /* 0x000fe200000108a4 */
[----:B------:R-:W-:Y:S01]  /*8150*/  @P5 IADD3 R8, P6, R6, 0x80, RZ ;  /* 0x0000008006085810 */ /* 0x000fe20007fde0ff */
[----:B------:R-:W-:Y:S01]  /*8160*/  IMAD.MOV.U32 R167, RZ, RZ, R38 ;  /* 0x000000ffffa77224 */ /* 0x000fe200078e0026 */
[----:B------:R-:W-:Y:S01]  /*8170*/  UMOV UR22, UR20 ;  /* 0x0000001400167c82 */ /* 0x000fe20008000000 */
[----:B------:R2:W3:Y:S01]  /*8180*/  MUFU.EX2 R15, R4 ;  /* 0x00000004000f7308 */ /* 0x0004e20000000800 */
[----:B------:R-:W-:Y:S04]  /*8190*/  @P5 IADD3 R8, P0, R8, c[0x0][0x1c8], RZ ;  /* 0x0000720008085a10 */ /* 0x000fe80007f1e0ff */
[--C-:B------:R-:W-:Y:S02]  /*81a0*/  @P5 IADD3.X R9, RZ, c[0x0][0x1cc], R5.reuse, P0, P6 ;  /* 0x00007300ff095a10 */ /* 0x100fe400007ec405 */
[----:B------:R-:W-:Y:S04]  /*81b0*/  @P5 IADD3 R10, P6, R6, 0x100, RZ ;  /* 0x00000100060a5810 */ /* 0x000fe80007fde0ff */
[----:B------:R-:W-:Y:S04]  /*81c0*/  @P5 IADD3 R10, P0, R10, c[0x0][0x1c8], RZ ;  /* 0x000072000a0a5a10 */ /* 0x000fe80007f1e0ff */
[----:B------:R-:W-:Y:S01]  /*81d0*/  @P5 IADD3.X R11, RZ, c[0x0][0x1cc], R5, P0, P6 ;  /* 0x00007300ff0b5a10 */ /* 0x000fe200007ec405 */
[--C-:B--2---:R-:W-:Y:S01]  /*81e0*/  FFMA.FTZ R4, R140, c[0x0][0x2d0], -R164.reuse ;  /* 0x0000b4008c047a23 */ /* 0x104fe200000108a4 */
[----:B-1----:R-:W-:Y:S01]  /*81f0*/  FMNMX.FTZ R140, R0, R2, !PT ;  /* 0x00000002008c7209 */ /* 0x002fe20007810000 */
[--C-:B------:R-:W-:Y:S02]  /*8200*/  FFMA.FTZ R0, R166, c[0x0][0x2d0], -R164.reuse ;  /* 0x0000b400a6007a23 */ /* 0x100fe400000108a4 */
[----:B------:R1:W-:Y:S01]  /*8210*/  MUFU.EX2 R12, R4 ;  /* 0x00000004000c7308 */ /* 0x0003e20000000800 */
[C---:B------:R-:W-:Y:S01]  /*8220*/  FSETP.NEU.FTZ.AND P0, PT, R140.reuse, -INF , PT ;  /* 0xff8000008c00780b */ /* 0x040fe20003f1d000 */
[----:B------:R-:W-:Y:S02]  /*8230*/  FMUL.FTZ R165, R140, c[0x0][0x2d0] ;  /* 0x0000b4008ca57a20 */ /* 0x000fe40000410000 */
[----:B------:R-:W-:Y:S03]  /*8240*/  IMAD.MOV.U32 R166, RZ, RZ, R45 ;  /* 0x000000ffffa67224 */ /* 0x000fe600078e002d */
[----:B------:R-:W-:Y:S01]  /*8250*/  FSEL R165, R165, RZ, P0 ;  /* 0x000000ffa5a57208 */ /* 0x000fe20000000000 */
[----:B------:R-:W-:Y:S02]  /*8260*/  FFMA.FTZ R166, R166, c[0x0][0x2d0], -R164 ;  /* 0x0000b400a6a67a23 */ /* 0x000fe400000108a4 */
[----:B------:R2:W-:Y:S02]  /*8270*/  MUFU.EX2 R18, R0 ;  /* 0x0000000000127308 */ /* 0x0005e40000000800 */
[--C-:B------:R-:W-:Y:S08]  /*8280*/  FFMA.FTZ R2, R169, c[0x0][0x2d0], -R165.reuse ;  /* 0x0000b400a9027a23 */ /* 0x100ff000000108a5 */
[----:B------:R-:W-:Y:S01]  /*8290*/  MUFU.EX2 R166, R166 ;  /* 0x000000a600a67308 */ /* 0x000fe20000000800 */
[----:B-1----:R-:W-:Y:S04]  /*82a0*/  @P5 IADD3 R4, P6, R6, c[0x0][0x1c8], RZ ;  /* 0x0000720006045a10 */ /* 0x002fe80007fde0ff */
[----:B------:R-:W-:Y:S05]  /*82b0*/  @P5 IADD3.X R5, R5, c[0x0][0x1cc], RZ, P6, !PT ;  /* 0x0000730005055a10 */ /* 0x000fea00037fe4ff */
[----:B------:R1:W-:Y:S01]  /*82c0*/  @P5 LDGSTS.E.BYPASS.LTC128B.128 [R249+0xc100], [R4.64], !P4 ;  /* 0x0c10000004f95fae */ /* 0x0003e2000e101d52 */
[--C-:B--2---:R-:W-:Y:S01]  /*82d0*/  FFMA.FTZ R0, R170, c[0x0][0x2d0], -R165.reuse ;  /* 0x0000b400aa007a23 */ /* 0x104fe200000108a5 */
[----:B------:R-:W-:Y:S03]  /*82e0*/  MOV R170, R44 ;  /* 0x0000002c00aa7202 */ /* 0x000fe60000000f00 */
[----:B------:R2:W-:Y:S03]  /*82f0*/  MUFU.EX2 R51, R0 ;  /* 0x0000000000337308 */ /* 0x0005e60000000800 */
[----:B------:R4:W-:Y:S08]  /*8300*/  @P5 LDGSTS.E.BYPASS.LTC128B.128 [R249+0xf100], [R8.64], !P3 ;  /* 0x0f10000008f95fae */ /* 0x0009f0000d901d52 */
[----:B------:R4:W-:Y:S01]  /*8310*/  @P5 LDGSTS.E.BYPASS.LTC128B.128 [R249+0x12100], [R10.64], !P2 ;  /* 0x121000000af95fae */ /* 0x0009e2000d101d52 */
[----:B-1----:R-:W-:Y:S01]  /*8320*/  @P5 IADD3 R4, P6, R4, UR23, RZ ;  /* 0x0000001704045c10 */ /* 0x002fe2000ffde0ff */
[--C-:B--2---:R-:W-:Y:S01]  /*8330*/  FFMA.FTZ R0, R171, c[0x0][0x2d0], -R165.reuse ;  /* 0x0000b400ab007a23 */ /* 0x104fe200000108a5 */
[----:B---3--:R-:W-:Y:S02]  /*8340*/  MOV R171, R15 ;  /* 0x0000000f00ab7202 */ /* 0x008fe40000000f00 */
[----:B------:R-:W-:Y:S01]  /*8350*/  @P5 IADD3.X R5, R5, UR24, RZ, P6, !PT ;  /* 0x0000001805055c10 */ /* 0x000fe2000b7fe4ff */
[----:B------:R1:W2:Y:S01]  /*8360*/  MUFU.EX2 R27, R0 ;  /* 0x00000000001b7308 */ /* 0x0002a20000000800 */
[----:B------:R-:W-:Y:S03]  /*8370*/  F2FP.BF16.PACK_AB R160, R171, R231 ;  /* 0x000000e7aba0723e */ /* 0x000fe600000010ff */
[----:B------:R3:W-:Y:S06]  /*8380*/  @P5 LDGSTS.E.BYPASS.LTC128B.128 [R249+0xd100], [R4.64], !P4 ;  /* 0x0d10000004f95fae */ /* 0x0007ec000e101d52 */
[----:B----4-:R4:W-:Y:S02]  /*8390*/  MUFU.EX2 R11, R2 ;  /* 0x00000002000b7308 */ /* 0x0109e40000000800 */
[----:B------:R3:W-:Y:S08]  /*83a0*/  @P5 LDGSTS.E.BYPASS.LTC128B.128 [R249+0x10100], [R4.64+0x80], !P3 ;  /* 0x1010008004f95fae */ /* 0x0007f0000d901d52 */
[----:B------:R3:W-:Y:S01]  /*83b0*/  @P5 LDGSTS.E.BYPASS.LTC128B.128 [R249+0x13100], [R4.64+0x100], !P2 ;  /* 0x1310010004f95fae */ /* 0x0007e2000d101d52 */
[----:B-1----:R-:W-:Y:S01]  /*83c0*/  FFMA.FTZ R0, R168, c[0x0][0x2d0], -R165 ;  /* 0x0000b400a8007a23 */ /* 0x002fe200000108a5 */
[----:B--2---:R-:W-:Y:S01]  /*83d0*/  F2FP.BF16.PACK_AB R161, R27, R51 ;  /* 0x000000331ba1723e */ /* 0x004fe200000010ff */
[----:B------:R-:W-:Y:S02]  /*83e0*/  IMAD.MOV.U32 R168, RZ, RZ, R49 ;  /* 0x000000ffffa87224 */ /* 0x000fe400078e0031 */
[----:B------:R1:W2:Y:S01]  /*83f0*/  MUFU.EX2 R15, R0 ;  /* 0x00000000000f7308 */ /* 0x0002a20000000800 */
[----:B------:R-:W-:Y:S02]  /*8400*/  IMAD.MOV.U32 R49, RZ, RZ, R36 ;  /* 0x000000ffff317224 */ /* 0x000fe400078e0024 */
[----:B------:R-:W-:Y:S01]  /*8410*/  FFMA.FTZ R168, R168, c[0x0][0x2d0], -R164 ;  /* 0x0000b400a8a87a23 */ /* 0x000fe200000108a4 */
[----:B----4-:R-:W-:Y:S02]  /*8420*/  FSEL R2, R140, RZ, P0 ;  /* 0x000000ff8c027208 */ /* 0x010fe40000000000 */
[----:B------:R-:W-:Y:S04]  /*8430*/  PLOP3.LUT P0, PT, PT, PT, UP0, 0x80, 0x0 ;  /* 0x000000000000781c */ /* 0x000fe80003f0f008 */
[----:B------:R-:W-:Y:S01]  /*8440*/  MUFU.EX2 R168, R168 ;  /* 0x000000a800a87308 */ /* 0x000fe20000000800 */
[----:B-1----:R-:W-:Y:S01]  /*8450*/  FSEL R0, R141, RZ, P1 ;  /* 0x000000ff8d007208 */ /* 0x002fe20000800000 */
[----:B--2---:R-:W-:Y:S01]  /*8460*/  IMAD.MOV.U32 R169, RZ, RZ, R15 ;  /* 0x000000ffffa97224 */ /* 0x004fe200078e000f */
[----:B------:R-:W-:Y:S03]  /*8470*/  @P5 IADD3 R6, P1, R4, UR23, RZ ;  /* 0x0000001704065c10 */ /* 0x000fe6000ff3e0ff */
[----:B------:R-:W-:Y:S01]  /*8480*/  FADD.FTZ R0, -R0, R3 ;  /* 0x0000000300007221 */ /* 0x000fe20000010100 */
[----:B------:R-:W-:Y:S02]  /*8490*/  @P5 IADD3.X R7, R5, UR24, RZ, P1, !PT ;  /* 0x0000001805075c10 */ /* 0x000fe40008ffe4ff */
[----:B------:R-:W-:Y:S01]  /*84a0*/  F2FP.BF16.PACK_AB R163, R11, R169 ;  /* 0x000000a90ba3723e */ /* 0x000fe200000010ff */
[----:B------:R-:W-:Y:S02]  /*84b0*/  FMUL.FTZ R0, R0, c[0x0][0x2d0] ;  /* 0x0000b40000007a20 */ /* 0x000fe40000410000 */
[----:B------:R1:W-:Y:S02]  /*84c0*/  @P5 LDGSTS.E.BYPASS.LTC128B.128 [R249+0xe100], [R6.64], !P4 ;  /* 0x0e10000006f95fae */ /* 0x0003e4000e101d52 */
[----:B------:R2:W3:Y:S06]  /*84d0*/  MUFU.EX2 R3, R0 ;  /* 0x0000000000037308 */ /* 0x0004ec0000000800 */
[----:B------:R1:W-:Y:S08]  /*84e0*/  @P5 LDGSTS.E.BYPASS.LTC128B.128 [R249+0x11100], [R6.64+0x80], !P3 ;  /* 0x1110008006f95fae */ /* 0x0003f0000d901d52 */
[----:B------:R1:W-:Y:S08]  /*84f0*/  @P5 LDGSTS.E.BYPASS.LTC128B.128 [R249+0x14100], [R6.64+0x100], !P2 ;  /* 0x1410010006f95fae */ /* 0x0003f0000d101d52 */
[----:B------:R-:W-:Y:S01]  /*8500*/  LDSM.16.MT88.4 R20, [R226+0x100] ;  /* 0x00010000e214783b */ /* 0x000fe20000004200 */
[----:B--2---:R-:W-:Y:S01]  /*8510*/  FADD.FTZ R0, -R2, R143 ;  /* 0x0000008f02007221 */ /* 0x004fe20000010100 */
[----:B------:R-:W-:Y:S01]  /*8520*/  MOV R143, R40 ;  /* 0x00000028008f7202 */ /* 0x000fe20000000f00 */
[----:B------:R-:W-:Y:S02]  /*8530*/  IMAD.MOV.U32 R2, RZ, RZ, R12 ;  /* 0x000000ffff027224 */ /* 0x000fe400078e000c */
[----:B------:R-:W-:Y:S03]  /*8540*/  FMUL.FTZ R0, R0, c[0x0][0x2d0] ;  /* 0x0000b40000007a20 */ /* 0x000fe60000410000 */
[----:B------:R-:W2:Y:S01]  /*8550*/  LDSM.16.MT88.4 R12, [R225+0x100] ;  /* 0x00010000e10c783b */ /* 0x000ea20000004200 */
[----:B------:R-:W-:Y:S01]  /*8560*/  F2FP.BF16.PACK_AB R162, R18, R2 ;  /* 0x0000000212a2723e */ /* 0x000fe200000010ff */
[C---:B---3--:R-:W-:Y:S01]  /*8570*/  FMUL.FTZ R4, R3.reuse, R144 ;  /* 0x0000009003047220 */ /* 0x048fe20000410000 */
[----:B------:R-:W-:Y:S01]  /*8580*/  MOV R144, R11 ;  /* 0x0000000b00907202 */ /* 0x000fe20000000f00 */
[----:B------:R-:W1:Y:S01]  /*8590*/  MUFU.EX2 R0, R0 ;  /* 0x0000000000007308 */ /* 0x000e620000000800 */
[C---:B------:R-:W-:Y:S01]  /*85a0*/  FMUL.FTZ R5, R3.reuse, R145 ;  /* 0x0000009103057220 */ /* 0x040fe20000410000 */
[----:B------:R-:W-:Y:S01]  /*85b0*/  MOV R145, R18 ;  /* 0x0000001200917202 */ /* 0x000fe20000000f00 */
[C---:B------:R-:W-:Y:S01]  /*85c0*/  FMUL.FTZ R9, R3.reuse, R149 ;  /* 0x0000009503097220 */ /* 0x040fe20000410000 */
[----:B------:R-:W3:Y:S01]  /*85d0*/  LDSM.16.MT88.4 R28, [R229+0x100] ;  /* 0x00010000e51c783b */ /* 0x000ee20000004200 */
[C---:B------:R-:W-:Y:S01]  /*85e0*/  FMUL.FTZ R8, R3.reuse, R148 ;  /* 0x0000009403087220 */ /* 0x040fe20000410000 */
[----:B------:R-:W-:Y:S01]  /*85f0*/  MOV R149, R39 ;  /* 0x0000002700957202 */ /* 0x000fe20000000f00 */
[C---:B------:R-:W-:Y:S02]  /*8600*/  FMUL.FTZ R16, R3.reuse, R104 ;  /* 0x0000006803107220 */ /* 0x040fe40000410000 */
[C---:B------:R-:W-:Y:S02]  /*8610*/  FMUL.FTZ R17, R3.reuse, R105 ;  /* 0x0000006903117220 */ /* 0x040fe40000410000 */
[----:B------:R-:W-:Y:S01]  /*8620*/  IMAD.MOV.U32 R40, RZ, RZ, R19 ;  /* 0x000000ffff287224 */ /* 0x000fe200078e0013 */
[----:B------:R-:W-:Y:S01]  /*8630*/  LDSM.16.MT88.4 R44, [R225+0x3100] ;  /* 0x00310000e12c783b */ /* 0x000fe20000004200 */
[----:B------:R-:W-:Y:S02]  /*8640*/  IMAD.MOV.U32 R148, RZ, RZ, R33 ;  /* 0x000000ffff947224 */ /* 0x000fe400078e0021 */
[C---:B------:R-:W-:Y:S01]  /*8650*/  FMUL.FTZ R33, R3.reuse, R121 ;  /* 0x0000007903217220 */ /* 0x040fe20000410000 */
[----:B------:R-:W-:Y:S01]  /*8660*/  MOV R121, R49 ;  /* 0x0000003100797202 */ /* 0x000fe20000000f00 */
[C---:B------:R-:W-:Y:S02]  /*8670*/  FMUL.FTZ R49, R3.reuse, R137 ;  /* 0x0000008903317220 */ /* 0x040fe40000410000 */
[----:B------:R-:W-:Y:S01]  /*8680*/  IMAD.MOV.U32 R137, RZ, RZ, R149 ;  /* 0x000000ffff897224 */ /* 0x000fe200078e0095 */
[----:B------:R-:W0:Y:S01]  /*8690*/  LDGDEPBAR ;  /* 0x00000000000079af */ /* 0x000e220000000000 */
[C---:B------:R-:W-:Y:S02]  /*86a0*/  FMUL.FTZ R52, R3.reuse, R52 ;  /* 0x0000003403347220 */ /* 0x040fe40000410000 */
[C---:B------:R-:W-:Y:S02]  /*86b0*/  FMUL.FTZ R53, R3.reuse, R53 ;  /* 0x0000003503357220 */ /* 0x040fe40000410000 */
[C---:B-1----:R-:W-:Y:S02]  /*86c0*/  FMUL.FTZ R6, R0.reuse, R146 ;  /* 0x0000009200067220 */ /* 0x042fe40000410000 */
[C---:B------:R-:W-:Y:S01]  /*86d0*/  FMUL.FTZ R7, R0.reuse, R147 ;  /* 0x0000009300077220 */ /* 0x040fe20000410000 */
[----:B------:R-:W-:Y:S01]  /*86e0*/  MOV R147, R27 ;  /* 0x0000001b00937202 */ /* 0x000fe20000000f00 */
[C---:B------:R-:W-:Y:S02]  /*86f0*/  FMUL.FTZ R18, R0.reuse, R106 ;  /* 0x0000006a00127220 */ /* 0x040fe40000410000 */
[C---:B------:R-:W-:Y:S02]  /*8700*/  FMUL.FTZ R19, R0.reuse, R107 ;  /* 0x0000006b00137220 */ /* 0x040fe40000410000 */
[----:B------:R-:W-:Y:S01]  /*8710*/  LDSM.16.MT88.4 R104, [R229+0x3100] ;  /* 0x00310000e568783b */ /* 0x000fe20000004200 */
[C---:B------:R-:W-:Y:S01]  /*8720*/  FMUL.FTZ R10, R0.reuse, R150 ;  /* 0x00000096000a7220 */ /* 0x040fe20000410000 */
[C---:B--2---:R-:W-:Y:S05]  /*8730*/  HMMA.16816.F32.BF16 R4, R160.reuse, R12, R4 ;  /* 0x0000000ca004723c */ /* 0x044fea0000041804 */
[C---:B------:R-:W-:Y:S01]  /*8740*/  FMUL.FTZ R11, R0.reuse, R151 ;  /* 0x00000097000b7220 */ /* 0x040fe20000410000 */
[----:B------:R-:W-:Y:S01]  /*8750*/  MOV R151, R51 ;  /* 0x0000003300977202 */ /* 0x000fe20000000f00 */
[C---:B------:R-:W-:Y:S02]  /*8760*/  FMUL.FTZ R12, R3.reuse, R100 ;  /* 0x00000064030c7220 */ /* 0x040fe40000410000 */
[C---:B------:R-:W-:Y:S03]  /*8770*/  FMUL.FTZ R13, R3.reuse, R101 ;  /* 0x00000065030d7220 */ /* 0x040fe60000410000 */
[C---:B------:R-:W-:Y:S03]  /*8780*/  HMMA.16816.F32.BF16 R8, R160.reuse, R14, R8 ;  /* 0x0000000ea008723c */ /* 0x040fe60000041808 */
[----:B------:R-:W-:Y:S01]  /*8790*/  IMAD.MOV.U32 R150, RZ, RZ, R35 ;  /* 0x000000ffff967224 */ /* 0x000fe200078e0023 */
[----:B------:R-:W-:Y:S01]  /*87a0*/  MOV R35, R37 ;  /* 0x0000002500237202 */ /* 0x000fe20000000f00 */
[----:B------:R-:W-:Y:S01]  /*87b0*/  IMAD.MOV.U32 R146, RZ, RZ, R24 ;  /* 0x000000ffff927224 */ /* 0x000fe200078e0018 */
[----:B------:R-:W1:Y:S01]  /*87c0*/  LDSM.16.MT88.4 R36, [R228+0x100] ;  /* 0x00010000e424783b */ /* 0x000e620000004200 */
[C---:B------:R-:W-:Y:S02]  /*87d0*/  FMUL.FTZ R14, R0.reuse, R102 ;  /* 0x00000066000e7220 */ /* 0x040fe40000410000 */
[C---:B------:R-:W-:Y:S03]  /*87e0*/  FMUL.FTZ R15, R0.reuse, R103 ;  /* 0x00000067000f7220 */ /* 0x040fe60000410000 */
[C---:B------:R-:W-:Y:S02]  /*87f0*/  FMUL.FTZ R24, R3.reuse, R112 ;  /* 0x0000007003187220 */ /* 0x040fe40000410000 */
[----:B------:R-:W2:Y:S01]  /*8800*/  LDSM.16.MT88.4 R100, [R226+0x3100] ;  /* 0x00310000e264783b */ /* 0x000ea20000004200 */
[----:B------:R-:W-:Y:S01]  /*8810*/  IMAD.MOV.U32 R112, RZ, RZ, R167 ;  /* 0x000000ffff707224 */ /* 0x000fe200078e00a7 */
[C---:B------:R-:W-:Y:S03]  /*8820*/  HMMA.16816.F32.BF16 R12, R160.reuse, R20, R12 ;  /* 0x00000014a00c723c */ /* 0x040fe6000004180c */
[----:B------:R-:W-:Y:S01]  /*8830*/  MOV R167, R25 ;  /* 0x0000001900a77202 */ /* 0x000fe20000000f00 */
[C---:B------:R-:W-:Y:S02]  /*8840*/  FMUL.FTZ R25, R3.reuse, R113 ;  /* 0x0000007103197220 */ /* 0x040fe40000410000 */
[----:B------:R-:W-:Y:S02]  /*8850*/  IMAD.MOV.U32 R113, RZ, RZ, R26 ;  /* 0x000000ffff717224 */ /* 0x000fe400078e001a */
[C---:B------:R-:W-:Y:S04]  /*8860*/  HMMA.16816.F32.BF16 R16, R160.reuse, R22, R16 ;  /* 0x00000016a010723c */ /* 0x040fe80000041810 */
[C---:B------:R-:W-:Y:S02]  /*8870*/  FMUL.FTZ R20, R3.reuse, R108 ;  /* 0x0000006c03147220 */ /* 0x040fe40000410000 */
[C---:B------:R-:W-:Y:S02]  /*8880*/  FMUL.FTZ R21, R3.reuse, R109 ;  /* 0x0000006d03157220 */ /* 0x040fe40000410000 */
[C---:B------:R-:W-:Y:S04]  /*8890*/  FMUL.FTZ R22, R0.reuse, R110 ;  /* 0x0000006e00167220 */ /* 0x040fe80000410000 */
[C---:B------:R-:W-:Y:S02]  /*88a0*/  FMUL.FTZ R23, R0.reuse, R111 ;  /* 0x0000006f00177220 */ /* 0x040fe40000410000 */
[----:B------:R-:W4:Y:S01]  /*88b0*/  LDSM.16.MT88.4 R108, [R228+0x3100] ;  /* 0x00310000e46c783b */ /* 0x000f220000004200 */
[C---:B------:R-:W-:Y:S01]  /*88c0*/  FMUL.FTZ R26, R0.reuse, R114 ;  /* 0x00000072001a7220 */ /* 0x040fe20000410000 */
[----:B------:R-:W-:Y:S01]  /*88d0*/  MOV R114, R146 ;  /* 0x0000009200727202 */ /* 0x000fe20000000f00 */
[----:B------:R-:W-:Y:S02]  /*88e0*/  FMUL.FTZ R27, R0, R115 ;  /* 0x00000073001b7220 */ /* 0x000fe40000410000 */
[C---:B---3--:R-:W-:Y:S03]  /*88f0*/  HMMA.16816.F32.BF16 R20, R160.reuse, R28, R20 ;  /* 0x0000001ca014723c */ /* 0x048fe60000041814 */
[----:B------:R-:W-:Y:S01]  /*8900*/  IMAD.MOV.U32 R115, RZ, RZ, R171 ;  /* 0x000000ffff737224 */ /* 0x000fe200078e00ab */
[----:B------:R-:W-:Y:S01]  /*8910*/  MOV R171, R43 ;  /* 0x0000002b00ab7202 */ /* 0x000fe20000000f00 */
[----:B------:R-:W-:Y:S02]  /*8920*/  IMAD.MOV.U32 R146, RZ, RZ, R2 ;  /* 0x000000ffff927224 */ /* 0x000fe400078e0002 */
[C---:B------:R-:W-:Y:S01]  /*8930*/  FMUL.FTZ R28, R3.reuse, R116 ;  /* 0x00000074031c7220 */ /* 0x040fe20000410000 */
[C---:B------:R-:W-:Y:S04]  /*8940*/  HMMA.16816.F32.BF16 R24, R160.reuse, R30, R24 ;  /* 0x0000001ea018723c */ /* 0x040fe80000041818 */
[C---:B------:R-:W-:Y:S02]  /*8950*/  FMUL.FTZ R29, R3.reuse, R117 ;  /* 0x00000075031d7220 */ /* 0x040fe40000410000 */
[----:B------:R-:W-:Y:S02]  /*8960*/  FFMA.FTZ R2, R172, c[0x0][0x2d0], -R164 ;  /* 0x0000b400ac027a23 */ /* 0x000fe400000108a4 */
[C---:B------:R-:W-:Y:S01]  /*8970*/  FMUL.FTZ R30, R0.reuse, R118 ;  /* 0x00000076001e7220 */ /* 0x040fe20000410000 */
[----:B------:R-:W-:Y:S03]  /*8980*/  MOV R118, R35 ;  /* 0x0000002300767202 */ /* 0x000fe60000000f00 */
[C---:B------:R-:W-:Y:S02]  /*8990*/  FMUL.FTZ R31, R0.reuse, R119 ;  /* 0x00000077001f7220 */ /* 0x040fe40000410000 */
[----:B------:R-:W-:Y:S02]  /*89a0*/  IMAD.MOV.U32 R116, RZ, RZ, R50 ;  /* 0x000000ffff747224 */ /* 0x000fe400078e0032 */
[----:B------:R-:W-:Y:S02]  /*89b0*/  IMAD.MOV.U32 R119, RZ, RZ, R32 ;  /* 0x000000ffff777224 */ /* 0x000fe400078e0020 */
[C---:B------:R-:W-:Y:S01]  /*89c0*/  FMUL.FTZ R35, R0.reuse, R123 ;  /* 0x0000007b00237220 */ /* 0x040fe20000410000 */
[C---:B-1----:R-:W-:Y:S03]  /*89d0*/  HMMA.16816.F32.BF16 R28, R160.reuse, R36, R28 ;  /* 0x00000024a01c723c */ /* 0x042fe6000004181c */
[C---:B------:R-:W-:Y:S01]  /*89e0*/  FMUL.FTZ R32, R3.reuse, R120 ;  /* 0x0000007803207220 */ /* 0x040fe20000410000 */
[----:B------:R-:W-:Y:S01]  /*89f0*/  MOV R120, R34 ;  /* 0x0000002200787202 */ /* 0x000fe20000000f00 */
[C---:B------:R-:W-:Y:S01]  /*8a00*/  FMUL.FTZ R34, R0.reuse, R122 ;  /* 0x0000007a00227220 */ /* 0x040fe20000410000 */
[----:B------:R-:W-:Y:S01]  /*8a10*/  MOV R123, R41 ;  /* 0x00000029007b7202 */ /* 0x000fe20000000f00 */
[----:B------:R-:W-:Y:S02]  /*8a20*/  IMAD.MOV.U32 R117, RZ, RZ, R42 ;  /* 0x000000ffff757224 */ /* 0x000fe400078e002a */
[C---:B------:R-:W-:Y:S03]  /*8a30*/  FMUL.FTZ R41, R3.reuse, R129 ;  /* 0x0000008103297220 */ /* 0x040fe60000410000 */
[C---:B------:R-:W-:Y:S03]  /*8a40*/  HMMA.16816.F32.BF16 R32, R160.reuse, R38, R32 ;  /* 0x00000026a020723c */ /* 0x040fe60000041820 */
[C---:B------:R-:W-:Y:S02]  /*8a50*/  FMUL.FTZ R36, R3.reuse, R124 ;  /* 0x0000007c03247220 */ /* 0x040fe40000410000 */
[C---:B------:R-:W-:Y:S02]  /*8a60*/  FMUL.FTZ R37, R3.reuse, R125 ;  /* 0x0000007d03257220 */ /* 0x040fe40000410000 */
[C---:B------:R-:W-:Y:S02]  /*8a70*/  FMUL.FTZ R38, R0.reuse, R126 ;  /* 0x0000007e00267220 */ /* 0x040fe40000410000 */
[----:B------:R1:W-:Y:S03]  /*8a80*/  MUFU.EX2 R126, R2 ;  /* 0x00000002007e7308 */ /* 0x0003e60000000800 */
[----:B------:R-:W-:Y:S02]  /*8a90*/  IMAD.MOV.U32 R125, RZ, RZ, R40 ;  /* 0x000000ffff7d7224 */ /* 0x000fe400078e0028 */
[C---:B------:R-:W-:Y:S02]  /*8aa0*/  FMUL.FTZ R39, R0.reuse, R127 ;  /* 0x0000007f00277220 */ /* 0x040fe40000410000 */
[C---:B------:R-:W-:Y:S02]  /*8ab0*/  FMUL.FTZ R40, R3.reuse, R128 ;  /* 0x0000008003287220 */ /* 0x040fe40000410000 */
[C---:B------:R-:W-:Y:S02]  /*8ac0*/  FMUL.FTZ R42, R0.reuse, R130 ;  /* 0x00000082002a7220 */ /* 0x040fe40000410000 */
[----:B------:R-:W-:Y:S01]  /*8ad0*/  IMAD.MOV.U32 R130, RZ, RZ, R117 ;  /* 0x000000ffff827224 */ /* 0x000fe200078e0075 */
[C---:B------:R-:W-:Y:S03]  /*8ae0*/  HMMA.16816.F32.BF16 R36, R160.reuse, R44, R36 ;  /* 0x0000002ca024723c */ /* 0x040fe60000041824 */
[C---:B------:R-:W-:Y:S01]  /*8af0*/  FMUL.FTZ R43, R0.reuse, R131 ;  /* 0x00000083002b7220 */ /* 0x040fe20000410000 */
[----:B------:R-:W-:Y:S01]  /*8b00*/  MOV R117, R115 ;  /* 0x0000007300757202 */ /* 0x000fe20000000f00 */
[----:B------:R-:W-:Y:S02]  /*8b10*/  IMAD.MOV.U32 R172, RZ, RZ, R123 ;  /* 0x000000ffffac7224 */ /* 0x000fe400078e007b */
[C---:B------:R-:W-:Y:S02]  /*8b20*/  FMUL.FTZ R45, R3.reuse, R133 ;  /* 0x00000085032d7220 */ /* 0x040fe40000410000 */
[----:B------:R-:W-:Y:S01]  /*8b30*/  FMUL.FTZ R44, R3, R132 ;  /* 0x00000084032c7220 */ /* 0x000fe20000410000 */
[C---:B------:R-:W-:Y:S03]  /*8b40*/  HMMA.16816.F32.BF16 R40, R160.reuse, R46, R40 ;  /* 0x0000002ea028723c */ /* 0x040fe60000041828 */
[----:B-1----:R-:W-:Y:S01]  /*8b50*/  FFMA.FTZ R2, R173, c[0x0][0x2d0], -R164 ;  /* 0x0000b400ad027a23 */ /* 0x002fe200000108a4 */
[----:B------:R-:W-:Y:S01]  /*8b60*/  MOV R173, R150 ;  /* 0x0000009600ad7202 */ /* 0x000fe20000000f00 */
[----:B------:R-:W-:Y:S02]  /*8b70*/  IMAD.MOV.U32 R122, RZ, RZ, R48 ;  /* 0x000000ffff7a7224 */ /* 0x000fe400078e0030 */
[----:B------:R1:W3:Y:S01]  /*8b80*/  MUFU.EX2 R124, R2 ;  /* 0x00000002007c7308 */ /* 0x0002e20000000800 */
[C---:B------:R-:W-:Y:S04]  /*8b90*/  FMUL.FTZ R46, R0.reuse, R134 ;  /* 0x00000086002e7220 */ /* 0x040fe80000410000 */
[C---:B------:R-:W-:Y:S01]  /*8ba0*/  FMUL.FTZ R47, R0.reuse, R135 ;  /* 0x00000087002f7220 */ /* 0x040fe20000410000 */
[----:B------:R-:W-:Y:S01]  /*8bb0*/  MOV R131, R122 ;  /* 0x0000007a00837202 */ /* 0x000fe20000000f00 */
[C---:B------:R-:W-:Y:S02]  /*8bc0*/  FMUL.FTZ R48, R3.reuse, R136 ;  /* 0x0000008803307220 */ /* 0x040fe40000410000 */
[C---:B------:R-:W-:Y:S02]  /*8bd0*/  FMUL.FTZ R50, R0.reuse, R138 ;  /* 0x0000008a00327220 */ /* 0x040fe40000410000 */
[----:B------:R-:W-:Y:S01]  /*8be0*/  IMAD.MOV.U32 R138, RZ, RZ, R121 ;  /* 0x000000ffff8a7224 */ /* 0x000fe200078e0079 */
[C---:B--2---:R-:W-:Y:S03]  /*8bf0*/  HMMA.16816.F32.BF16 R44, R160.reuse, R100, R44 ;  /* 0x00000064a02c723c */ /* 0x044fe6000004182c */
[C---:B------:R-:W-:Y:S01]  /*8c00*/  FMUL.FTZ R51, R0.reuse, R139 ;  /* 0x0000008b00337220 */ /* 0x040fe20000410000 */
[----:B------:R-:W-:Y:S01]  /*8c10*/  MOV R139, R120 ;  /* 0x00000078008b7202 */ /* 0x000fe20000000f00 */
[----:B------:R-:W-:Y:S01]  /*8c20*/  IMAD.MOV.U32 R120, RZ, RZ, R112 ;  /* 0x000000ffff787224 */ /* 0x000fe200078e0070 */
[----:B------:R-:W-:Y:S01]  /*8c30*/  MOV R121, R118 ;  /* 0x0000007600797202 */ /* 0x000fe20000000f00 */
[----:B------:R-:W-:Y:S02]  /*8c40*/  IMAD.MOV.U32 R118, RZ, RZ, R114 ;  /* 0x000000ffff767224 */ /* 0x000fe400078e0072 */
[----:B------:R-:W-:Y:S01]  /*8c50*/  FMUL.FTZ R54, R0, R54 ;  /* 0x0000003600367220 */ /* 0x000fe20000410000 */
[C---:B------:R-:W-:Y:S01]  /*8c60*/  HMMA.16816.F32.BF16 R48, R160.reuse, R102, R48 ;  /* 0x00000066a030723c */ /* 0x040fe20000041830 */
[----:B------:R-:W2:Y:S02]  /*8c70*/  LDSM.16.MT88.4 R100, [R225+0x6100] ;  /* 0x00610000e164783b */ /* 0x000ea40000004200 */
[--C-:B-1----:R-:W-:Y:S01]  /*8c80*/  FFMA.FTZ R2, R174, c[0x0][0x2d0], -R165.reuse ;  /* 0x0000b400ae027a23 */ /* 0x102fe200000108a5 */
[----:B------:R-:W-:Y:S01]  /*8c90*/  MOV R174, R125 ;  /* 0x0000007d00ae7202 */ /* 0x000fe20000000f00 */
[C---:B------:R-:W-:Y:S02]  /*8ca0*/  FMUL.FTZ R55, R0.reuse, R55 ;  /* 0x0000003700377220 */ /* 0x040fe40000410000 */
[----:B------:R1:W-:Y:S01]  /*8cb0*/  MUFU.EX2 R125, R2 ;  /* 0x00000002007d7308 */ /* 0x0003e20000000800 */
[C---:B------:R-:W-:Y:S04]  /*8cc0*/  FMUL.FTZ R56, R3.reuse, R56 ;  /* 0x0000003803387220 */ /* 0x040fe80000410000 */
[C---:B------:R-:W-:Y:S03]  /*8cd0*/  HMMA.16816.F32.BF16 R52, R160.reuse, R104, R52 ;  /* 0x00000068a034723c */ /* 0x040fe60000041834 */
[C---:B------:R-:W-:Y:S02]  /*8ce0*/  FMUL.FTZ R57, R3.reuse, R57 ;  /* 0x0000003903397220 */ /* 0x040fe40000410000 */
[C---:B------:R-:W-:Y:S02]  /*8cf0*/  FMUL.FTZ R58, R0.reuse, R58 ;  /* 0x0000003a003a7220 */ /* 0x040fe40000410000 */
[C---:B------:R-:W-:Y:S02]  /*8d00*/  FMUL.FTZ R59, R0.reuse, R59 ;  /* 0x0000003b003b7220 */ /* 0x040fe40000410000 */
[C---:B------:R-:W-:Y:S03]  /*8d10*/  FMUL.FTZ R60, R3.reuse, R60 ;  /* 0x0000003c033c7220 */ /* 0x040fe60000410000 */
[----:B------:R-:W-:Y:S02]  /*8d20*/  FMUL.FTZ R61, R3, R61 ;  /* 0x0000003d033d7220 */ /* 0x000fe40000410000 */
[C---:B------:R-:W-:Y:S01]  /*8d30*/  HMMA.16816.F32.BF16 R56, R160.reuse, R106, R56 ;  /* 0x0000006aa038723c */ /* 0x040fe20000041838 */
[----:B------:R-:W2:Y:S02]  /*8d40*/  LDSM.16.MT88.4 R104, [R226+0x6100] ;  /* 0x00610000e268783b */ /* 0x000ea40000004200 */
[C---:B------:R-:W-:Y:S02]  /*8d50*/  FMUL.FTZ R62, R0.reuse, R62 ;  /* 0x0000003e003e7220 */ /* 0x040fe40000410000 */
[--C-:B-1----:R-:W-:Y:S01]  /*8d60*/  FFMA.FTZ R2, R175, c[0x0][0x2d0], -R165.reuse ;  /* 0x0000b400af027a23 */ /* 0x102fe200000108a5 */
[----:B------:R-:W-:Y:S01]  /*8d70*/  MOV R175, R148 ;  /* 0x0000009400af7202 */ /* 0x000fe20000000f00 */
[C---:B------:R-:W-:Y:S02]  /*8d80*/  FMUL.FTZ R63, R0.reuse, R63 ;  /* 0x0000003f003f7220 */ /* 0x040fe40000410000 */
[----:B------:R1:W1:Y:S03]  /*8d90*/  MUFU.EX2 R134, R2 ;  /* 0x0000000200867308 */ /* 0x0002660000000800 */
[C---:B------:R-:W-:Y:S02]  /*8da0*/  FMUL.FTZ R64, R3.reuse, R64 ;  /* 0x0000004003407220 */ /* 0x040fe40000410000 */
        /* <DEDUP_REMOVED lines=8> */
[----:B------:R-:W-:Y:S02]  /*8e30*/  FMUL.FTZ R70, R0, R70 ;  /* 0x0000004600467220 */ /* 0x000fe40000410000 */
[--C-:B-1----:R-:W-:Y:S02]  /*8e40*/  FFMA.FTZ R2, R176, c[0x0][0x2d0], -R164.reuse ;  /* 0x0000b400b0027a23 */ /* 0x102fe400000108a4 */
[C---:B------:R-:W-:Y:S02]  /*8e50*/  FMUL.FTZ R71, R0.reuse, R71 ;  /* 0x0000004700477220 */ /* 0x040fe40000410000 */
[----:B------:R1:W-:Y:S03]  /*8e60*/  MUFU.EX2 R133, R2 ;  /* 0x0000000200857308 */ /* 0x0003e60000000800 */
[C---:B------:R-:W-:Y:S02]  /*8e70*/  FMUL.FTZ R72, R3.reuse, R72 ;  /* 0x0000004803487220 */ /* 0x040fe40000410000 */
[C---:B--2---:R-:W-:Y:S03]  /*8e80*/  HMMA.16816.F32.BF16 R68, R160.reuse, R100, R68 ;  /* 0x00000064a044723c */ /* 0x044fe60000041844 */
        /* <DEDUP_REMOVED lines=8> */
[--C-:B-1----:R-:W-:Y:S02]  /*8f10*/  FFMA.FTZ R2, R177, c[0x0][0x2d0], -R164.reuse ;  /* 0x0000b400b1027a23 */ /* 0x102fe400000108a4 */
[C---:B------:R-:W-:Y:S02]  /*8f20*/  FMUL.FTZ R79, R0.reuse, R79 ;  /* 0x0000004f004f7220 */ /* 0x040fe40000410000 */
[----:B------:R1:W-:Y:S03]  /*8f30*/  MUFU.EX2 R127, R2 ;  /* 0x00000002007f7308 */ /* 0x0003e60000000800 */
[C---:B------:R-:W-:Y:S02]  /*8f40*/  FMUL.FTZ R80, R3.reuse, R80 ;  /* 0x0000005003507220 */ /* 0x040fe40000410000 */
[C---:B------:R-:W-:Y:S03]  /*8f50*/  HMMA.16816.F32.BF16 R76, R160.reuse, R104, R76 ;  /* 0x00000068a04c723c */ /* 0x040fe6000004184c */
[C---:B------:R-:W-:Y:S02]  /*8f60*/  FMUL.FTZ R81, R3.reuse, R81 ;  /* 0x0000005103517220 */ /* 0x040fe40000410000 */
[C---:B------:R-:W-:Y:S02]  /*8f70*/  FMUL.FTZ R82, R0.reuse, R82 ;  /* 0x0000005200527220 */ /* 0x040fe40000410000 */
[C---:B------:R-:W-:Y:S02]  /*8f80*/  FMUL.FTZ R83, R0.reuse, R83 ;  /* 0x0000005300537220 */ /* 0x040fe40000410000 */
[C---:B------:R-:W-:Y:S03]  /*8f90*/  FMUL.FTZ R84, R3.reuse, R84 ;  /* 0x0000005403547220 */ /* 0x040fe60000410000 */
[C---:B------:R-:W-:Y:S02]  /*8fa0*/  FMUL.FTZ R85, R3.reuse, R85 ;  /* 0x0000005503557220 */ /* 0x040fe40000410000 */
[C---:B------:R-:W-:Y:S01]  /*8fb0*/  HMMA.16816.F32.BF16 R80, R160.reuse, R106, R80 ;  /* 0x0000006aa050723c */ /* 0x040fe20000041850 */
[----:B------:R-:W2:Y:S02]  /*8fc0*/  LDSM.16.MT88.4 R104, [R225+0x900] ;  /* 0x00090000e168783b */ /* 0x000ea40000004200 */
[----:B------:R-:W-:Y:S02]  /*8fd0*/  FMUL.FTZ R86, R0, R86 ;  /* 0x0000005600567220 */ /* 0x000fe40000410000 */
[--C-:B-1----:R-:W-:Y:S02]  /*8fe0*/  FFMA.FTZ R2, R178, c[0x0][0x2d0], -R165.reuse ;  /* 0x0000b400b2027a23 */ /* 0x102fe400000108a5 */
[C---:B------:R-:W-:Y:S02]  /*8ff0*/  FMUL.FTZ R87, R0.reuse, R87 ;  /* 0x0000005700577220 */ /* 0x040fe40000410000 */
[----:B------:R1:W-:Y:S03]  /*9000*/  MUFU.EX2 R132, R2 ;  /* 0x0000000200847308 */ /* 0x0003e60000000800 */
        /* <DEDUP_REMOVED lines=10> */
[----:B-1----:R-:W-:Y:S02]  /*90b0*/  FFMA.FTZ R2, R179, c[0x0][0x2d0], -R165 ;  /* 0x0000b400b3027a23 */ /* 0x002fe400000108a5 */
[C---:B------:R-:W-:Y:S02]  /*90c0*/  FMUL.FTZ R93, R3.reuse, R93 ;  /* 0x0000005d035d7220 */ /* 0x040fe40000410000 */
[----:B------:R1:W1:Y:S03]  /*90d0*/  MUFU.EX2 R129, R2 ;  /* 0x0000000200817308 */ /* 0x0002660000000800 */
[C---:B------:R-:W-:Y:S02]  /*90e0*/  FMUL.FTZ R98, R0.reuse, R98 ;  /* 0x0000006200627220 */ /* 0x040fe40000410000 */
[C---:B--2---:R-:W-:Y:S03]  /*90f0*/  HMMA.16816.F32.BF16 R92, R160.reuse, R100, R92 ;  /* 0x00000064a05c723c */ /* 0x044fe6000004185c */
[----:B------:R-:W-:Y:S02]  /*9100*/  FMUL.FTZ R99, R0, R99 ;  /* 0x0000006300637220 */ /* 0x000fe40000410000 */
[C---:B------:R-:W-:Y:S02]  /*9110*/  FMUL.FTZ R96, R3.reuse, R96 ;  /* 0x0000006003607220 */ /* 0x040fe40000410000 */
[----:B------:R-:W-:Y:S01]  /*9120*/  FMUL.FTZ R97, R3, R97 ;  /* 0x0000006103617220 */ /* 0x000fe20000410000 */
[----:B---3--:R-:W-:Y:S01]  /*9130*/  F2FP.BF16.PACK_AB R100, R124, R126 ;  /* 0x0000007e7c64723e */ /* 0x008fe200000010ff */
[----:B------:R-:W-:Y:S03]  /*9140*/  IMAD.MOV.U32 R122, RZ, RZ, R119 ;  /* 0x000000ffff7a7224 */ /* 0x000fe600078e0077 */
[----:B------:R-:W-:Y:S02]  /*9150*/  MOV R119, R113 ;  /* 0x0000007100777202 */ /* 0x000fe40000000f00 */
[----:B------:R-:W-:Y:S01]  /*9160*/  HMMA.16816.F32.BF16 R96, R160, R102, R96 ;  /* 0x00000066a060723c */ /* 0x000fe20000041860 */
[----:B------:R-:W2:Y:S02]  /*9170*/  LDSM.16.MT88.4 R112, [R229+0x900] ;  /* 0x00090000e570783b */ /* 0x000ea40000004200 */
[----:B------:R-:W-:Y:S01]  /*9180*/  F2FP.BF16.PACK_AB R101, R134, R125 ;  /* 0x0000007d8665723e */ /* 0x000fe200000010ff */
[--C-:B-1----:R-:W-:Y:S03]  /*9190*/  FFMA.FTZ R2, R183, c[0x0][0x2d0], -R164.reuse ;  /* 0x0000b400b7027a23 */ /* 0x102fe600000108a4 */
[----:B------:R-:W-:Y:S01]  /*91a0*/  F2FP.BF16.PACK_AB R103, R129, R132 ;  /* 0x000000848167723e */ /* 0x000fe200000010ff */
[----:B------:R1:W-:Y:S01]  /*91b0*/  MUFU.EX2 R128, R2 ;  /* 0x0000000200807308 */ /* 0x0003e20000000800 */
[----:B------:R-:W-:Y:S07]  /*91c0*/  F2FP.BF16.PACK_AB R102, R127, R133 ;  /* 0x000000857f66723e */ /* 0x000fee00000010ff */
[C---:B------:R-:W-:Y:S08]  /*91d0*/  HMMA.16816.F32.BF16 R4, R100.reuse, R104, R4 ;  /* 0x000000686404723c */ /* 0x040ff00000041804 */
        /* <DEDUP_REMOVED lines=29> */
[C---:B------:R-:W-:Y:S01]  /*93b0*/  HMMA.16816.F32.BF16 R64, R100.reuse, R110, R64 ;  /* 0x0000006e6440723c */ /* 0x040fe20000041840 */
[----:B------:R-:W1:Y:S03]  /*93c0*/  LDSM.16.MT88.4 R108, [R229+0x6900] ;  /* 0x00690000e56c783b */ /* 0x000e660000004200 */
[--C-:B---3--:R-:W-:Y:S04]  /*93d0*/  FFMA.FTZ R2, R251, c[0x0][0x2d0], -R164.reuse ;  /* 0x0000b400fb027a23 */ /* 0x108fe800000108a4 */
[C---:B--2---:R-:W-:Y:S01]  /*93e0*/  HMMA.16816.F32.BF16 R68, R100.reuse, R112, R68 ;  /* 0x000000706444723c */ /* 0x044fe20000041844 */
[----:B------:R2:W3:Y:S07]  /*93f0*/  MUFU.EX2 R148, R2 ;  /* 0x0000000200947308 */ /* 0x0004ee0000000800 */
[C---:B------:R-:W-:Y:S01]  /*9400*/  HMMA.16816.F32.BF16 R72, R100.reuse, R114, R72 ;  /* 0x000000726448723c */ /* 0x040fe20000041848 */
[----:B------:R-:W3:Y:S07]  /*9410*/  LDSM.16.MT88.4 R112, [R228+0x6900] ;  /* 0x00690000e470783b */ /* 0x000eee0000004200 */
[C---:B----4-:R-:W-:Y:S08]  /*9420*/  HMMA.16816.F32.BF16 R76, R100.reuse, R104, R76 ;  /* 0x00000068644c723c */ /* 0x050ff0000004184c */
[C---:B------:R-:W-:Y:S01]  /*9430*/  HMMA.16816.F32.BF16 R80, R100.reuse, R106, R80 ;  /* 0x0000006a6450723c */ /* 0x040fe20000041850 */
[----:B------:R-:W4:Y:S03]  /*9440*/  LDSM.16.MT88.4 R104, [R225+0x1100] ;  /* 0x00110000e168783b */ /* 0x000f260000004200 */
[--C-:B--2---:R-:W-:Y:S04]  /*9450*/  FFMA.FTZ R2, R252, c[0x0][0x2d0], -R165.reuse ;  /* 0x0000b400fc027a23 */ /* 0x104fe800000108a5 */
[C---:B-1----:R-:W-:Y:S01]  /*9460*/  HMMA.16816.F32.BF16 R84, R100.reuse, R108, R84 ;  /* 0x0000006c6454723c */ /* 0x042fe20000041854 */
[----:B------:R1:W-:Y:S07]  /*9470*/  MUFU.EX2 R149, R2 ;  /* 0x0000000200957308 */ /* 0x0003ee0000000800 */
[C---:B------:R-:W-:Y:S01]  /*9480*/  HMMA.16816.F32.BF16 R88, R100.reuse, R110, R88 ;  /* 0x0000006e6458723c */ /* 0x040fe20000041858 */
[----:B------:R-:W2:Y:S07]  /*9490*/  LDSM.16.MT88.4 R108, [R226+0x1100] ;  /* 0x00110000e26c783b */ /* 0x000eae0000004200 */
[C---:B---3--:R-:W-:Y:S08]  /*94a0*/  HMMA.16816.F32.BF16 R92, R100.reuse, R112, R92 ;  /* 0x00000070645c723c */ /* 0x048ff0000004185c */
[----:B------:R-:W-:Y:S01]  /*94b0*/  HMMA.16816.F32.BF16 R96, R100, R114, R96 ;  /* 0x000000726460723c */ /* 0x000fe20000041860 */
[----:B------:R-:W3:Y:S03]  /*94c0*/  LDSM.16.MT88.4 R112, [R229+0x1100] ;  /* 0x00110000e570783b */ /* 0x000ee60000004200 */
[--C-:B-1----:R-:W-:Y:S03]  /*94d0*/  FFMA.FTZ R2, R175, c[0x0][0x2d0], -R165.reuse ;  /* 0x0000b400af027a23 */ /* 0x102fe600000108a5 */
[----:B------:R-:W-:Y:S01]  /*94e0*/  F2FP.BF16.PACK_AB R100, R135, R128 ;  /* 0x000000808764723e */ /* 0x000fe200000010ff */
[----:B------:R1:W1:Y:S01]  /*94f0*/  MUFU.EX2 R252, R2 ;  /* 0x0000000200fc7308 */ /* 0x0002620000000800 */
[----:B------:R-:W-:Y:S03]  /*9500*/  F2FP.BF16.PACK_AB R101, R150, R123 ;  /* 0x0000007b9665723e */ /* 0x000fe600000010ff */
[----:B------:R-:W-:Y:S01]  /*9510*/  F2FP.BF16.PACK_AB R102, R148, R136 ;  /* 0x000000889466723e */ /* 0x000fe200000010ff */
[--C-:B-1----:R-:W-:Y:S01]  /*9520*/  FFMA.FTZ R2, R174, c[0x0][0x2d0], -R164.reuse ;  /* 0x0000b400ae027a23 */ /* 0x102fe200000108a4 */
[----:B------:R-:W-:Y:S04]  /*9530*/  F2FP.BF16.PACK_AB R103, R252, R149 ;  /* 0x00000095fc67723e */ /* 0x000fe800000010ff */
[----:B------:R1:W-:Y:S03]  /*9540*/  MUFU.EX2 R251, R2 ;  /* 0x0000000200fb7308 */ /* 0x0003e60000000800 */
[C---:B----4-:R-:W-:Y:S08]  /*9550*/  HMMA.16816.F32.BF16 R4, R100.reuse, R104, R4 ;  /* 0x000000686404723c */ /* 0x050ff00000041804 */
[C---:B------:R-:W-:Y:S01]  /*9560*/  HMMA.16816.F32.BF16 R8, R100.reuse, R106, R8 ;  /* 0x0000006a6408723c */ /* 0x040fe20000041808 */
[----:B------:R-:W4:Y:S07]  /*9570*/  LDSM.16.MT88.4 R104, [R228+0x1100] ;  /* 0x00110000e468783b */ /* 0x000f2e0000004200 */
[C---:B--2---:R-:W-:Y:S04]  /*9580*/  HMMA.16816.F32.BF16 R12, R100.reuse, R108, R12 ;  /* 0x0000006c640c723c */ /* 0x044fe8000004180c */
[--C-:B-1----:R-:W-:Y:S04]  /*9590*/  FFMA.FTZ R2, R173, c[0x0][0x2d0], -R164.reuse ;  /* 0x0000b400ad027a23 */ /* 0x102fe800000108a4 */
[C---:B------:R-:W-:Y:S01]  /*95a0*/  HMMA.16816.F32.BF16 R16, R100.reuse, R110, R16 ;  /* 0x0000006e6410723c */ /* 0x040fe20000041810 */
[----:B------:R1:W2:Y:S01]  /*95b0*/  MUFU.EX2 R250, R2 ;  /* 0x0000000200fa7308 */ /* 0x0002a20000000800 */
[----:B------:R-:W2:Y:S06]  /*95c0*/  LDSM.16.MT88.4 R108, [R225+0x4100] ;  /* 0x00410000e16c783b */ /* 0x000eac0000004200 */
[C---:B---3--:R-:W-:Y:S08]  /*95d0*/  HMMA.16816.F32.BF16 R20, R100.reuse, R112, R20 ;  /* 0x000000706414723c */ /* 0x048ff00000041814 */
[C---:B------:R-:W-:Y:S01]  /*95e0*/  HMMA.16816.F32.BF16 R24, R100.reuse, R114, R24 ;  /* 0x000000726418723c */ /* 0x040fe20000041818 */
[----:B------:R-:W3:Y:S07]  /*95f0*/  LDSM.16.MT88.4 R112, [R226+0x4100] ;  /* 0x00410000e270783b */ /* 0x000eee0000004200 */
[C---:B----4-:R-:W-:Y:S04]  /*9600*/  HMMA.16816.F32.BF16 R28, R100.reuse, R104, R28 ;  /* 0x00000068641c723c */ /* 0x050fe8000004181c */
[--C-:B-1----:R-:W-:Y:S04]  /*9610*/  FFMA.FTZ R2, R172, c[0x0][0x2d0], -R165.reuse ;  /* 0x0000b400ac027a23 */ /* 0x102fe800000108a5 */
[----:B------:R1:W-:Y:S01]  /*9620*/  MUFU.EX2 R182, R2 ;  /* 0x0000000200b67308 */ /* 0x0003e20000000800 */
[C---:B------:R-:W-:Y:S01]  /*9630*/  HMMA.16816.F32.BF16 R32, R100.reuse, R106, R32 ;  /* 0x0000006a6420723c */ /* 0x040fe20000041820 */
[----:B------:R-:W4:Y:S07]  /*9640*/  LDSM.16.MT88.4 R104, [R229+0x4100] ;  /* 0x00410000e568783b */ /* 0x000f2e0000004200 */
[C---:B--2---:R-:W-:Y:S08]  /*9650*/  HMMA.16816.F32.BF16 R36, R100.reuse, R108, R36 ;  /* 0x0000006c6424723c */ /* 0x044ff00000041824 */
[C---:B------:R-:W-:Y:S01]  /*9660*/  HMMA.16816.F32.BF16 R40, R100.reuse, R110, R40 ;  /* 0x0000006e6428723c */ /* 0x040fe20000041828 */
[----:B------:R-:W2:Y:S03]  /*9670*/  LDSM.16.MT88.4 R108, [R228+0x4100] ;  /* 0x00410000e46c783b */ /* 0x000ea60000004200 */
[--C-:B-1----:R-:W-:Y:S04]  /*9680*/  FFMA.FTZ R2, R139, c[0x0][0x2d0], -R165.reuse ;  /* 0x0000b4008b027a23 */ /* 0x102fe800000108a5 */
[C---:B---3--:R-:W-:Y:S01]  /*9690*/  HMMA.16816.F32.BF16 R44, R100.reuse, R112, R44 ;  /* 0x00000070642c723c */ /* 0x048fe2000004182c */
[----:B------:R1:W3:Y:S07]  /*96a0*/  MUFU.EX2 R183, R2 ;  /* 0x0000000200b77308 */ /* 0x0002ee0000000800 */
[C---:B------:R-:W-:Y:S01]  /*96b0*/  HMMA.16816.F32.BF16 R48, R100.reuse, R114, R48 ;  /* 0x000000726430723c */ /* 0x040fe20000041830 */
[----:B------:R-:W3:Y:S07]  /*96c0*/  LDSM.16.MT88.4 R112, [R225+0x7100] ;  /* 0x00710000e170783b */ /* 0x000eee0000004200 */
[C---:B----4-:R-:W-:Y:S08]  /*96d0*/  HMMA.16816.F32.BF16 R52, R100.reuse, R104, R52 ;  /* 0x000000686434723c */ /* 0x050ff00000041834 */
[C---:B------:R-:W-:Y:S01]  /*96e0*/  HMMA.16816.F32.BF16 R56, R100.reuse, R106, R56 ;  /* 0x0000006a6438723c */ /* 0x040fe20000041838 */
[----:B------:R-:W4:Y:S03]  /*96f0*/  LDSM.16.MT88.4 R104, [R226+0x7100] ;  /* 0x00710000e268783b */ /* 0x000f260000004200 */
[--C-:B-1----:R-:W-:Y:S04]  /*9700*/  FFMA.FTZ R2, R138, c[0x0][0x2d0], -R164.reuse ;  /* 0x0000b4008a027a23 */ /* 0x102fe800000108a4 */
[----:B------:R1:W-:Y:S01]  /*9710*/  MUFU.EX2 R181, R2 ;  /* 0x0000000200b57308 */ /* 0x0003e20000000800 */
[C---:B--2---:R-:W-:Y:S08]  /*9720*/  HMMA.16816.F32.BF16 R60, R100.reuse, R108, R60 ;  /* 0x0000006c643c723c */ /* 0x044ff0000004183c */
[C---:B------:R-:W-:Y:S01]  /*9730*/  HMMA.16816.F32.BF16 R64, R100.reuse, R110, R64 ;  /* 0x0000006e6440723c */ /* 0x040fe20000041840 */
[----:B------:R-:W2:Y:S07]  /*9740*/  LDSM.16.MT88.4 R108, [R229+0x7100] ;  /* 0x00710000e56c783b */ /* 0x000eae0000004200 */
[C---:B---3--:R-:W-:Y:S04]  /*9750*/  HMMA.16816.F32.BF16 R68, R100.reuse, R112, R68 ;  /* 0x000000706444723c */ /* 0x048fe80000041844 */
[--C-:B-1----:R-:W-:Y:S04]  /*9760*/  FFMA.FTZ R2, R137, c[0x0][0x2d0], -R164.reuse ;  /* 0x0000b40089027a23 */ /* 0x102fe800000108a4 */
[C---:B------:R-:W-:Y:S01]  /*9770*/  HMMA.16816.F32.BF16 R72, R100.reuse, R114, R72 ;  /* 0x000000726448723c */ /* 0x040fe20000041848 */
[----:B------:R-:W1:Y:S01]  /*9780*/  LDSM.16.MT88.4 R112, [R228+0x7100] ;  /* 0x00710000e470783b */ /* 0x000e620000004200 */
[----:B------:R3:W1:Y:S06]  /*9790*/  MUFU.EX2 R180, R2 ;  /* 0x0000000200b47308 */ /* 0x00066c0000000800 */
[C---:B----4-:R-:W-:Y:S08]  /*97a0*/  HMMA.16816.F32.BF16 R76, R100.reuse, R104, R76 ;  /* 0x00000068644c723c */ /* 0x050ff0000004184c */
[C---:B------:R-:W-:Y:S01]  /*97b0*/  HMMA.16816.F32.BF16 R80, R100.reuse, R106, R80 ;  /* 0x0000006a6450723c */ /* 0x040fe20000041850 */
[----:B------:R-:W4:Y:S07]  /*97c0*/  LDSM.16.MT88.4 R104, [R225+0x1900] ;  /* 0x00190000e168783b */ /* 0x000f2e0000004200 */
[C---:B--2---:R-:W-:Y:S04]  /*97d0*/  HMMA.16816.F32.BF16 R84, R100.reuse, R108, R84 ;  /* 0x0000006c6454723c */ /* 0x044fe80000041854 */
[--C-:B---3--:R-:W-:Y:S01]  /*97e0*/  FFMA.FTZ R2, R131, c[0x0][0x2d0], -R165.reuse ;  /* 0x0000b40083027a23 */ /* 0x108fe200000108a5 */
[----:B------:R-:W-:Y:S03]  /*97f0*/  MOV R131, R151 ;  /* 0x0000009700837202 */ /* 0x000fe60000000f00 */
[----:B------:R2:W-:Y:S01]  /*9800*/  MUFU.EX2 R179, R2 ;  /* 0x0000000200b37308 */ /* 0x0005e20000000800 */
[C---:B------:R-:W-:Y:S01]  /*9810*/  HMMA.16816.F32.BF16 R88, R100.reuse, R110, R88 ;  /* 0x0000006e6458723c */ /* 0x040fe20000041858 */
[----:B------:R-:W3:Y:S07]  /*9820*/  LDSM.16.MT88.4 R108, [R226+0x1900] ;  /* 0x00190000e26c783b */ /* 0x000eee0000004200 */
[C---:B-1----:R-:W-:Y:S08]  /*9830*/  HMMA.16816.F32.BF16 R92, R100.reuse, R112, R92 ;  /* 0x00000070645c723c */ /* 0x042ff0000004185c */
[----:B------:R-:W-:Y:S01]  /*9840*/  HMMA.16816.F32.BF16 R96, R100, R114, R96 ;  /* 0x000000726460723c */ /* 0x000fe20000041860 */
[----:B------:R-:W1:Y:S03]  /*9850*/  LDSM.16.MT88.4 R112, [R229+0x1900] ;  /* 0x00190000e570783b */ /* 0x000e660000004200 */
[----:B--2---:R-:W-:Y:S03]  /*9860*/  FFMA.FTZ R2, R130, c[0x0][0x2d0], -R165 ;  /* 0x0000b40082027a23 */ /* 0x004fe600000108a5 */
[----:B------:R-:W-:Y:S01]  /*9870*/  F2FP.BF16.PACK_AB R100, R250, R251 ;  /* 0x000000fbfa64723e */ /* 0x000fe200000010ff */
[----:B------:R2:W2:Y:S01]  /*9880*/  MUFU.EX2 R178, R2 ;  /* 0x0000000200b27308 */ /* 0x0004a20000000800 */
[----:B------:R-:W-:Y:S03]  /*9890*/  F2FP.BF16.PACK_AB R101, R183, R182 ;  /* 0x000000b6b765723e */ /* 0x000fe600000010ff */
[----:B------:R-:W-:Y:S01]  /*98a0*/  F2FP.BF16.PACK_AB R102, R180, R181 ;  /* 0x000000b5b466723e */ /* 0x000fe200000010ff */
[--C-:B--2---:R-:W-:Y:S01]  /*98b0*/  FFMA.FTZ R2, R122, c[0x0][0x2d0], -R164.reuse ;  /* 0x0000b4007a027a23 */ /* 0x104fe200000108a4 */
[----:B------:R-:W-:Y:S01]  /*98c0*/  F2FP.BF16.PACK_AB R103, R178, R179 ;  /* 0x000000b3b267723e */ /* 0x000fe200000010ff */
[----:B------:R-:W-:Y:S03]  /*98d0*/  IMAD.MOV.U32 R122, RZ, RZ, R117 ;  /* 0x000000ffff7a7224 */ /* 0x000fe600078e0075 */
[----:B------:R2:W-:Y:S03]  /*98e0*/  MUFU.EX2 R176, R2 ;  /* 0x0000000200b07308 */ /* 0x0005e60000000800 */
[C---:B----4-:R-:W-:Y:S08]  /*98f0*/  HMMA.16816.F32.BF16 R4, R100.reuse, R104, R4 ;  /* 0x000000686404723c */ /* 0x050ff00000041804 */
[C---:B------:R-:W-:Y:S01]  /*9900*/  HMMA.16816.F32.BF16 R8, R100.reuse, R106, R8 ;  /* 0x0000006a6408723c */ /* 0x040fe20000041808 */
[----:B------:R-:W4:Y:S07]  /*9910*/  LDSM.16.MT88.4 R104, [R228+0x1900] ;  /* 0x00190000e468783b */ /* 0x000f2e0000004200 */
[C---:B---3--:R-:W-:Y:S04]  /*9920*/  HMMA.16816.F32.BF16 R12, R100.reuse, R108, R12 ;  /* 0x0000006c640c723c */ /* 0x048fe8000004180c */
[--C-:B--2---:R-:W-:Y:S02]  /*9930*/  FFMA.FTZ R2, R121, c[0x0][0x2d0], -R164.reuse ;  /* 0x0000b40079027a23 */ /* 0x104fe400000108a4 */
[----:B------:R-:W2:Y:S02]  /*9940*/  LDL.LU R121, [R1+0x18] ;  /* 0x0000180001797983 */ /* 0x000ea40000300800 */
[C---:B------:R-:W-:Y:S01]  /*9950*/  HMMA.16816.F32.BF16 R16, R100.reuse, R110, R16 ;  /* 0x0000006e6410723c */ /* 0x040fe20000041810 */
[----:B------:R3:W3:Y:S01]  /*9960*/  MUFU.EX2 R177, R2 ;  /* 0x0000000200b17308 */ /* 0x0006e20000000800 */
[----:B------:R-:W3:Y:S06]  /*9970*/  LDSM.16.MT88.4 R108, [R225+0x4900] ;  /* 0x00490000e16c783b */ /* 0x000eec0000004200 */
[C---:B-1----:R-:W-:Y:S08]  /*9980*/  HMMA.16816.F32.BF16 R20, R100.reuse, R112, R20 ;  /* 0x000000706414723c */ /* 0x042ff00000041814 */
[C---:B------:R-:W-:Y:S01]  /*9990*/  HMMA.16816.F32.BF16 R24, R100.reuse, R114, R24 ;  /* 0x000000726418723c */ /* 0x040fe20000041818 */
[----:B------:R-:W1:Y:S07]  /*99a0*/  LDSM.16.MT88.4 R112, [R226+0x4900] ;  /* 0x00490000e270783b */ /* 0x000e6e0000004200 */
[C---:B----4-:R-:W-:Y:S04]  /*99b0*/  HMMA.16816.F32.BF16 R28, R100.reuse, R104, R28 ;  /* 0x00000068641c723c */ /* 0x050fe8000004181c */
[--C-:B---3--:R-:W-:Y:S02]  /*99c0*/  FFMA.FTZ R2, R120, c[0x0][0x2d0], -R165.reuse ;  /* 0x0000b40078027a23 */ /* 0x108fe400000108a5 */
[--C-:B------:R-:W-:Y:S02]  /*99d0*/  FFMA.FTZ R120, R248, c[0x0][0x2d0], -R165.reuse ;  /* 0x0000b400f8787a23 */ /* 0x100fe400000108a5 */
[----:B------:R3:W-:Y:S01]  /*99e0*/  MUFU.EX2 R175, R2 ;  /* 0x0000000200af7308 */ /* 0x0007e20000000800 */
[C---:B------:R-:W-:Y:S01]  /*99f0*/  HMMA.16816.F32.BF16 R32, R100.reuse, R106, R32 ;  /* 0x0000006a6420723c */ /* 0x040fe20000041820 */
[----:B------:R-:W4:Y:S07]  /*9a00*/  LDSM.16.MT88.4 R104, [R229+0x4900] ;  /* 0x00490000e568783b */ /* 0x000f2e0000004200 */
[C---:B------:R-:W-:Y:S08]  /*9a10*/  HMMA.16816.F32.BF16 R36, R100.reuse, R108, R36 ;  /* 0x0000006c6424723c */ /* 0x040ff00000041824 */
[C---:B------:R-:W-:Y:S01]  /*9a20*/  HMMA.16816.F32.BF16 R40, R100.reuse, R110, R40 ;  /* 0x0000006e6428723c */ /* 0x040fe20000041828 */
[----:B------:R-:W4:Y:S03]  /*9a30*/  LDSM.16.MT88.4 R108, [R228+0x4900] ;  /* 0x00490000e46c783b */ /* 0x000f260000004200 */
[--C-:B---3--:R-:W-:Y:S04]  /*9a40*/  FFMA.FTZ R2, R119, c[0x0][0x2d0], -R165.reuse ;  /* 0x0000b40077027a23 */ /* 0x108fe800000108a5 */
[C---:B-1----:R-:W-:Y:S01]  /*9a50*/  HMMA.16816.F32.BF16 R44, R100.reuse, R112, R44 ;  /* 0x00000070642c723c */ /* 0x042fe2000004182c */
        /* <DEDUP_REMOVED lines=11> */
[C---:B---3--:R-:W-:Y:S04]  /*9b10*/  HMMA.16816.F32.BF16 R68, R100.reuse, R112, R68 ;  /* 0x000000706444723c */ /* 0x048fe80000041844 */
[--C-:B-1----:R-:W-:Y:S04]  /*9b20*/  FFMA.FTZ R2, R116, c[0x0][0x2d0], -R164.reuse ;  /* 0x0000b40074027a23 */ /* 0x102fe800000108a4 */
[C---:B------:R-:W-:Y:S01]  /*9b30*/  HMMA.16816.F32.BF16 R72, R100.reuse, R114, R72 ;  /* 0x000000726448723c */ /* 0x040fe20000041848 */
[----:B------:R-:W1:Y:S01]  /*9b40*/  LDSM.16.MT88.4 R112, [R228+0x7900] ;  /* 0x00790000e470783b */ /* 0x000e620000004200 */
[----:B------:R3:W1:Y:S06]  /*9b50*/  MUFU.EX2 R172, R2 ;  /* 0x0000000200ac7308 */ /* 0x00066c0000000800 */
[C---:B----4-:R-:W-:Y:S01]  /*9b60*/  HMMA.16816.F32.BF16 R76, R100.reuse, R104, R76 ;  /* 0x00000068644c723c */ /* 0x050fe2000004184c */
[----:B------:R-:W-:Y:S07]  /*9b70*/  LDSM.16.MT88.4 R116, [R229+0x2100] ;  /* 0x00210000e574783b */ /* 0x000fee0000004200 */
[C---:B------:R-:W-:Y:S01]  /*9b80*/  HMMA.16816.F32.BF16 R80, R100.reuse, R106, R80 ;  /* 0x0000006a6450723c */ /* 0x040fe20000041850 */
[----:B------:R-:W4:Y:S07]  /*9b90*/  LDSM.16.MT88.4 R104, [R225+0x2100] ;  /* 0x00210000e168783b */ /* 0x000f2e0000004200 */
[C---:B------:R-:W-:Y:S04]  /*9ba0*/  HMMA.16816.F32.BF16 R84, R100.reuse, R108, R84 ;  /* 0x0000006c6454723c */ /* 0x040fe80000041854 */
[--C-:B---3--:R-:W-:Y:S04]  /*9bb0*/  FFMA.FTZ R2, R171, c[0x0][0x2d0], -R165.reuse ;  /* 0x0000b400ab027a23 */ /* 0x108fe800000108a5 */
        /* <DEDUP_REMOVED lines=8> */
[----:B------:R3:W3:Y:S01]  /*9c40*/  MUFU.EX2 R170, R2 ;  /* 0x0000000200aa7308 */ /* 0x0006e20000000800 */
[----:B------:R-:W-:Y:S03]  /*9c50*/  F2FP.BF16.PACK_AB R101, R174, R175 ;  /* 0x000000afae65723e */ /* 0x000fe600000010ff */
[----:B------:R-:W-:Y:S01]  /*9c60*/  F2FP.BF16.PACK_AB R102, R172, R173 ;  /* 0x000000adac66723e */ /* 0x000fe200000010ff */
[--C-:B---3--:R-:W-:Y:S01]  /*9c70*/  FFMA.FTZ R2, R143, c[0x0][0x2d0], -R164.reuse ;  /* 0x0000b4008f027a23 */ /* 0x108fe200000108a4 */
[----:B------:R-:W-:Y:S01]  /*9c80*/  F2FP.BF16.PACK_AB R103, R170, R171 ;  /* 0x000000abaa67723e */ /* 0x000fe200000010ff */
[----:B------:R-:W-:Y:S02]  /*9c90*/  FFMA.FTZ R164, R246, c[0x0][0x2d0], -R164 ;  /* 0x0000b400f6a47a23 */ /* 0x000fe400000108a4 */
[----:B------:R3:W5:Y:S01]  /*9ca0*/  LDL.LU R246, [R1+0x60] ;  /* 0x0000600001f67983 */ /* 0x0007620000300800 */
[--C-:B------:R-:W-:Y:S02]  /*9cb0*/  FFMA.FTZ R143, R167, c[0x0][0x2d0], -R165.reuse ;  /* 0x0000b400a78f7a23 */ /* 0x100fe400000108a5 */
[--C-:B------:R-:W-:Y:S01]  /*9cc0*/  FFMA.FTZ R167, R247, c[0x0][0x2d0], -R165.reuse ;  /* 0x0000b400f7a77a23 */ /* 0x100fe200000108a5 */
[C---:B----4-:R-:W-:Y:S01]  /*9cd0*/  HMMA.16816.F32.BF16 R4, R100.reuse, R104, R4 ;  /* 0x000000686404723c */ /* 0x050fe20000041804 */
[----:B------:R3:W5:Y:S01]  /*9ce0*/  LDL.LU R247, [R1+0x5c] ;  /* 0x00005c0001f77983 */ /* 0x0007620000300800 */
[----:B------:R-:W4:Y:S01]  /*9cf0*/  MUFU.EX2 R164, R164 ;  /* 0x000000a400a47308 */ /* 0x000f220000000800 */
[----:B------:R-:W-:Y:S02]  /*9d00*/  FFMA.FTZ R165, R142, c[0x0][0x2d0], -R165 ;  /* 0x0000b4008ea57a23 */ /* 0x000fe400000108a5 */
[----:B------:R3:W5:Y:S03]  /*9d10*/  LDL.LU R248, [R1+0x58] ;  /* 0x0000580001f87983 */ /* 0x0007660000300800 */
[C---:B------:R-:W-:Y:S01]  /*9d20*/  HMMA.16816.F32.BF16 R8, R100.reuse, R106, R8 ;  /* 0x0000006a6408723c */ /* 0x040fe20000041808 */
[----:B------:R-:W3:Y:S03]  /*9d30*/  LDSM.16.MT88.4 R104, [R225+0x5100] ;  /* 0x00510000e168783b */ /* 0x000ee60000004200 */
[----:B------:R-:W-:Y:S04]  /*9d40*/  MUFU.EX2 R142, R120 ;  /* 0x00000078008e7308 */ /* 0x000fe80000000800 */
[C---:B------:R-:W-:Y:S06]  /*9d50*/  HMMA.16816.F32.BF16 R12, R100.reuse, R108, R12 ;  /* 0x0000006c640c723c */ /* 0x040fec000004180c */
[----:B------:R-:W1:Y:S02]  /*9d60*/  MUFU.EX2 R165, R165 ;  /* 0x000000a500a57308 */ /* 0x000e640000000800 */
[C---:B------:R-:W-:Y:S01]  /*9d70*/  HMMA.16816.F32.BF16 R16, R100.reuse, R110, R16 ;  /* 0x0000006e6410723c */ /* 0x040fe20000041810 */
[----:B------:R-:W3:Y:S03]  /*9d80*/  LDSM.16.MT88.4 R108, [R226+0x5100] ;  /* 0x00510000e26c783b */ /* 0x000ee60000004200 */
[----:B----4-:R-:W-:Y:S04]  /*9d90*/  F2FP.BF16.PACK_AB R162, R164, R168 ;  /* 0x000000a8a4a2723e */ /* 0x010fe800000010ff */
[C---:B------:R-:W-:Y:S01]  /*9da0*/  HMMA.16816.F32.BF16 R20, R100.reuse, R116, R20 ;  /* 0x000000746414723c */ /* 0x040fe20000041814 */
[----:B------:R-:W-:Y:S07]  /*9db0*/  MUFU.EX2 R143, R143 ;  /* 0x0000008f008f7308 */ /* 0x000fee0000000800 */
[C---:B------:R-:W-:Y:S01]  /*9dc0*/  HMMA.16816.F32.BF16 R24, R100.reuse, R118, R24 ;  /* 0x000000766418723c */ /* 0x040fe20000041818 */
[----:B------:R-:W4:Y:S02]  /*9dd0*/  LDSM.16.MT88.4 R116, [R229+0x5100] ;  /* 0x00510000e574783b */ /* 0x000f240000004200 */
[----:B------:R-:W3:Y:S01]  /*9de0*/  MUFU.EX2 R167, R167 ;  /* 0x000000a700a77308 */ /* 0x000ee20000000800 */
[----:B-1----:R-:W-:Y:S04]  /*9df0*/  F2FP.BF16.PACK_AB R163, R165, R142 ;  /* 0x0000008ea5a3723e */ /* 0x002fe800000010ff */
[C---:B------:R-:W-:Y:S08]  /*9e00*/  HMMA.16816.F32.BF16 R28, R100.reuse, R112, R28 ;  /* 0x00000070641c723c */ /* 0x040ff0000004181c */
[C---:B------:R-:W-:Y:S01]  /*9e10*/  HMMA.16816.F32.BF16 R32, R100.reuse, R114, R32 ;  /* 0x000000726420723c */ /* 0x040fe20000041820 */
[----:B------:R-:W1:Y:S07]  /*9e20*/  LDSM.16.MT88.4 R112, [R228+0x5100] ;  /* 0x00510000e470783b */ /* 0x000e6e0000004200 */
[C---:B---3--:R-:W-:Y:S04]  /*9e30*/  HMMA.16816.F32.BF16 R36, R100.reuse, R104, R36 ;  /* 0x000000686424723c */ /* 0x048fe80000041824 */
[----:B------:R-:W-:Y:S04]  /*9e40*/  F2FP.BF16.PACK_AB R161, R167, R143 ;  /* 0x0000008fa7a1723e */ /* 0x000fe800000010ff */
[C---:B------:R-:W-:Y:S01]  /*9e50*/  HMMA.16816.F32.BF16 R40, R100.reuse, R106, R40 ;  /* 0x0000006a6428723c */ /* 0x040fe20000041828 */
[----:B------:R-:W3:Y:S07]  /*9e60*/  LDSM.16.MT88.4 R104, [R225+0x8100] ;  /* 0x00810000e168783b */ /* 0x000eee0000004200 */
[C---:B------:R-:W-:Y:S08]  /*9e70*/  HMMA.16816.F32.BF16 R44, R100.reuse, R108, R44 ;  /* 0x0000006c642c723c */ /* 0x040ff0000004182c */
[C---:B------:R-:W-:Y:S01]  /*9e80*/  HMMA.16816.F32.BF16 R48, R100.reuse, R110, R48 ;  /* 0x0000006e6430723c */ /* 0x040fe20000041830 */
[----:B------:R-:W3:Y:S03]  /*9e90*/  LDSM.16.MT88.4 R108, [R226+0x8100] ;  /* 0x00810000e26c783b */ /* 0x000ee60000004200 */
[----:B--2---:R-:W-:Y:S02]  /*9ea0*/  FFMA.FTZ R121, R3, R121, R231 ;  /* 0x0000007903797223 */ /* 0x004fe400000100e7 */
[----:B------:R-:W2:Y:S02]  /*9eb0*/  MUFU.EX2 R3, R2 ;  /* 0x0000000200037308 */ /* 0x000ea40000000800 */
[C---:B----4-:R-:W-:Y:S01]  /*9ec0*/  HMMA.16816.F32.BF16 R52, R100.reuse, R116, R52 ;  /* 0x000000746434723c */ /* 0x050fe20000041834 */
[----:B------:R4:W5:Y:S04]  /*9ed0*/  LDL.LU R231, [R1+0x54] ;  /* 0x0000540001e77983 */ /* 0x0009680000300800 */
[----:B------:R-:W4:Y:S03]  /*9ee0*/  LDL.LU R130, [R1+0x1c] ;  /* 0x00001c0001827983 */ /* 0x000f260000300800 */
[C---:B------:R-:W-:Y:S01]  /*9ef0*/  HMMA.16816.F32.BF16 R56, R100.reuse, R118, R56 ;  /* 0x000000766438723c */ /* 0x040fe20000041838 */
[----:B------:R-:W3:Y:S07]  /*9f00*/  LDSM.16.MT88.4 R116, [R229+0x8100] ;  /* 0x00810000e574783b */ /* 0x000eee0000004200 */
[C---:B-1----:R-:W-:Y:S04]  /*9f10*/  HMMA.16816.F32.BF16 R60, R100.reuse, R112, R60 ;  /* 0x00000070643c723c */ /* 0x042fe8000004183c */
[----:B--2---:R-:W-:Y:S04]  /*9f20*/  F2FP.BF16.PACK_AB R160, R166, R3 ;  /* 0x00000003a6a0723e */ /* 0x004fe800000010ff */
[C---:B------:R-:W-:Y:S01]  /*9f30*/  HMMA.16816.F32.BF16 R64, R100.reuse, R114, R64 ;  /* 0x000000726440723c */ /* 0x040fe20000041840 */
[----:B------:R-:W1:Y:S07]  /*9f40*/  LDSM.16.MT88.4 R112, [R228+0x8100] ;  /* 0x00810000e470783b */ /* 0x000e6e0000004200 */
[C---:B---3--:R-:W-:Y:S08]  /*9f50*/  HMMA.16816.F32.BF16 R68, R100.reuse, R104, R68 ;  /* 0x000000686444723c */ /* 0x048ff00000041844 */
[C---:B------:R-:W-:Y:S01]  /*9f60*/  HMMA.16816.F32.BF16 R72, R100.reuse, R106, R72 ;  /* 0x0000006a6448723c */ /* 0x040fe20000041848 */
[----:B------:R-:W-:Y:S07]  /*9f70*/  LDSM.16.MT88.4 R104, [R226+0x2900] ;  /* 0x00290000e268783b */ /* 0x000fee0000004200 */
[C---:B------:R-:W-:Y:S07]  /*9f80*/  HMMA.16816.F32.BF16 R76, R100.reuse, R108, R76 ;  /* 0x0000006c644c723c */ /* 0x040fee000004184c */
[----:B------:R-:W-:Y:S01]  /*9f90*/  IMAD.MOV.U32 R109, RZ, RZ, R150 ;  /* 0x000000ffff6d7224 */ /* 0x000fe200078e0096 */
[C---:B------:R-:W-:Y:S04]  /*9fa0*/  HMMA.16816.F32.BF16 R80, R100.reuse, R110, R80 ;  /* 0x0000006e6450723c */ /* 0x040fe80000041850 */
[----:B------:R-:W-:Y:S03]  /*9fb0*/  MOV R108, R149 ;  /* 0x00000095006c7202 */ /* 0x000fe60000000f00 */
[----:B------:R-:W-:Y:S01]  /*9fc0*/  IMAD.MOV.U32 R111, RZ, RZ, R148 ;  /* 0x000000ffff6f7224 */ /* 0x000fe200078e0094 */
[C---:B------:R-:W-:Y:S01]  /*9fd0*/  HMMA.16816.F32.BF16 R84, R100.reuse, R116, R84 ;  /* 0x000000746454723c */ /* 0x040fe20000041854 */
[----:B------:R-:W2:Y:S06]  /*9fe0*/  LDSM.16.MT88.4 R148, [R225+0x2900] ;  /* 0x00290000e194783b */ /* 0x000eac0000004200 */
[----:B------:R-:W-:Y:S01]  /*9ff0*/  IMAD.MOV.U32 R117, RZ, RZ, R123 ;  /* 0x000000ffff757224 */ /* 0x000fe200078e007b */
[C---:B------:R-:W-:Y:S04]  /*a000*/  HMMA.16816.F32.BF16 R88, R100.reuse, R118, R88 ;  /* 0x000000766458723c */ /* 0x040fe80000041858 */
[----:B------:R-:W-:Y:S03]  /*a010*/  MOV R116, R128 ;  /* 0x0000008000747202 */ /* 0x000fe60000000f00 */
[----:B------:R-:W-:Y:S01]  /*a020*/  IMAD.MOV.U32 R119, RZ, RZ, R129 ;  /* 0x000000ffff777224 */ /* 0x000fe200078e0081 */
[C---:B-1----:R-:W-:Y:S04]  /*a030*/  HMMA.16816.F32.BF16 R92, R100.reuse, R112, R92 ;  /* 0x00000070645c723c */ /* 0x042fe8000004185c */
[----:B------:R-:W-:Y:S02]  /*a040*/  MOV R118, R136 ;  /* 0x0000008800767202 */ /* 0x000fe40000000f00 */
[----:B------:R-:W-:Y:S02]  /*a050*/  LDSM.16.MT88.4 R136, [R226+0x5900] ;  /* 0x00590000e288783b */ /* 0x000fe40000004200 */
[----:B------:R-:W-:Y:S06]  /*a060*/  HMMA.16816.F32.BF16 R96, R100, R114, R96 ;  /* 0x000000726460723c */ /* 0x000fec0000041860 */
[----:B------:R-:W1:Y:S01]  /*a070*/  LDSM.16.MT88.4 R112, [R229+0x2900] ;  /* 0x00290000e570783b */ /* 0x000e620000004200 */
[----:B----4-:R-:W-:Y:S02]  /*a080*/  FFMA.FTZ R2, R0, R130, R131 ;  /* 0x0000008200027223 */ /* 0x010fe40000010083 */
[----:B------:R-:W-:Y:S05]  /*a090*/  FADD.FTZ R0, R122, R121 ;  /* 0x000000797a007221 */ /* 0x000fea0000010000 */
[----:B------:R-:W-:Y:S01]  /*a0a0*/  LDSM.16.MT88.4 R128, [R225+0x5900] ;  /* 0x00590000e180783b */ /* 0x000fe20000004200 */
[----:B------:R-:W-:Y:S02]  /*a0b0*/  FADD.FTZ R2, R147, R2 ;  /* 0x0000000293027221 */ /* 0x000fe40000010000 */
[----:B------:R-:W-:Y:S02]  /*a0c0*/  FADD.FTZ R0, R146, R0 ;  /* 0x0000000092007221 */ /* 0x000fe40000010000 */
[----:B------:R-:W-:Y:S02]  /*a0d0*/  FADD.FTZ R169, R169, R2 ;  /* 0x00000002a9a97221 */ /* 0x000fe40000010000 */
[----:B------:R-:W-:Y:S01]  /*a0e0*/  FADD.FTZ R2, R145, R0 ;  /* 0x0000000091027221 */ /* 0x000fe20000010000 */
[----:B------:R-:W-:Y:S01]  /*a0f0*/  MOV R0, R144 ;  /* 0x0000009000007202 */ /* 0x000fe20000000f00 */
[----:B------:R-:W3:Y:S01]  /*a100*/  LDSM.16.MT88.4 R120, [R228+0x2900] ;  /* 0x00290000e478783b */ /* 0x000ee20000004200 */
[C---:B--2---:R-:W-:Y:S05]  /*a110*/  HMMA.16816.F32.BF16 R144, R160.reuse, R148, R4 ;  /* 0x00000094a090723c */ /* 0x044fea0000041804 */
[----:B------:R-:W-:Y:S02]  /*a120*/  FADD.FTZ R0, R0, R169 ;  /* 0x000000a900007221 */ /* 0x000fe40000010000 */
[----:B------:R-:W2:Y:S01]  /*a130*/  LDSM.16.MT88.4 R4, [R229+0x5900] ;  /* 0x00590000e504783b */ /* 0x000ea20000004200 */
[C---:B------:R-:W-:Y:S07]  /*a140*/  HMMA.16816.F32.BF16 R148, R160.reuse, R150, R8 ;  /* 0x00000096a094723c */ /* 0x040fee0000041808 */
[----:B------:R-:W4:Y:S01]  /*a150*/  LDSM.16.MT88.4 R8, [R228+0x5900] ;  /* 0x00590000e408783b */ /* 0x000f220000004200 */
[C---:B------:R-:W-:Y:S07]  /*a160*/  HMMA.16816.F32.BF16 R100, R160.reuse, R104, R12 ;  /* 0x00000068a064723c */ /* 0x040fee000004180c */
[----:B------:R-:W-:Y:S01]  /*a170*/  IMAD.MOV.U32 R13, RZ, RZ, R111 ;  /* 0x000000ffff0d7224 */ /* 0x000fe200078e006f */
[C---:B------:R-:W-:Y:S01]  /*a180*/  HMMA.16816.F32.BF16 R104, R160.reuse, R106, R16 ;  /* 0x0000006aa068723c */ /* 0x040fe20000041810 */
[----:B------:R-:W-:Y:S03]  /*a190*/  LDSM.16.MT88.4 R16, [R226+0x8900] ;  /* 0x00890000e210783b */ /* 0x000fe60000004200 */
[----:B------:R-:W-:Y:S01]  /*a1a0*/  MOV R14, R108 ;  /* 0x0000006c000e7202 */ /* 0x000fe20000000f00 */
[----:B------:R-:W-:Y:S03]  /*a1b0*/  IMAD.MOV.U32 R15, RZ, RZ, R109 ;  /* 0x000000ffff0f7224 */ /* 0x000fe600078e006d */
[C---:B-1----:R-:W-:Y:S07]  /*a1c0*/  HMMA.16816.F32.BF16 R108, R160.reuse, R112, R20 ;  /* 0x00000070a06c723c */ /* 0x042fee0000041814 */
[----:B------:R-:W-:Y:S01]  /*a1d0*/  MOV R23, R13 ;  /* 0x0000000d00177202 */ /* 0x000fe20000000f00 */
[C---:B------:R-:W-:Y:S04]  /*a1e0*/  HMMA.16816.F32.BF16 R112, R160.reuse, R114, R24 ;  /* 0x00000072a070723c */ /* 0x040fe80000041818 */
[----:B------:R-:W-:Y:S01]  /*a1f0*/  IMAD.MOV.U32 R21, RZ, RZ, R118 ;  /* 0x000000ffff157224 */ /* 0x000fe200078e0076 */
[----:B------:R-:W-:Y:S01]  /*a200*/  MOV R20, R15 ;  /* 0x0000000f00147202 */ /* 0x000fe20000000f00 */
[----:B------:R-:W-:Y:S01]  /*a210*/  IMAD.MOV.U32 R22, RZ, RZ, R14 ;  /* 0x000000ffff167224 */ /* 0x000fe200078e000e */
[----:B------:R-:W-:Y:S01]  /*a220*/  MOV R24, R119 ;  /* 0x0000007700187202 */ /* 0x000fe20000000f00 */
[----:B------:R-:W-:Y:S01]  /*a230*/  IMAD.MOV.U32 R25, RZ, RZ, R116 ;  /* 0x000000ffff197224 */ /* 0x000fe200078e0074 */
[----:B------:R-:W-:Y:S01]  /*a240*/  MOV R26, R117 ;  /* 0x00000075001a7202 */ /* 0x000fe20000000f00 */
[----:B------:R-:W1:Y:S01]  /*a250*/  LDSM.16.MT88.4 R12, [R225+0x8900] ;  /* 0x00890000e10c783b */ /* 0x000e620000004200 */
[C---:B---3--:R-:W-:Y:S03]  /*a260*/  HMMA.16816.F32.BF16 R116, R160.reuse, R120, R28 ;  /* 0x00000078a074723c */ /* 0x048fe6000004181c */
[----:B------:R-:W-:Y:S04]  /*a270*/  IMAD.MOV.U32 R27, RZ, RZ, R135 ;  /* 0x000000ffff1b7224 */ /* 0x000fe800078e0087 */
[----:B------:R-:W-:Y:S01]  /*a280*/  MOV R28, R134 ;  /* 0x00000086001c7202 */ /* 0x000fe20000000f00 */
[C---:B------:R-:W-:Y:S04]  /*a290*/  HMMA.16816.F32.BF16 R120, R160.reuse, R122, R32 ;  /* 0x0000007aa078723c */ /* 0x040fe80000041820 */
[----:B------:R-:W-:Y:S01]  /*a2a0*/  IMAD.MOV.U32 R31, RZ, RZ, R127 ;  /* 0x000000ffff1f7224 */ /* 0x000fe200078e007f */
[----:B------:R-:W-:Y:S01]  /*a2b0*/  MOV R30, R132 ;  /* 0x00000084001e7202 */ /* 0x000fe20000000f00 */
[----:B------:R-:W-:Y:S01]  /*a2c0*/  IMAD.MOV.U32 R29, RZ, RZ, R133 ;  /* 0x000000ffff1d7224 */ /* 0x000fe200078e0085 */
[----:B------:R-:W-:Y:S01]  /*a2d0*/  MOV R33, R126 ;  /* 0x0000007e00217202 */ /* 0x000fe20000000f00 */
[----:B------:R-:W-:Y:S01]  /*a2e0*/  IMAD.MOV.U32 R34, RZ, RZ, R125 ;  /* 0x000000ffff227224 */ /* 0x000fe200078e007d */
[----:B------:R-:W-:Y:S02]  /*a2f0*/  MOV R35, R124 ;  /* 0x0000007c00237202 */ /* 0x000fe40000000f00 */
[C---:B------:R-:W-:Y:S03]  /*a300*/  HMMA.16816.F32.BF16 R124, R160.reuse, R128, R36 ;  /* 0x00000080a07c723c */ /* 0x040fe60000041824 */
        /* <DEDUP_REMOVED lines=41> */
[----:B------:R-:W-:Y:S01]  /*a5a0*/  FADD.FTZ R0, R174, R0 ;  /* 0x00000000ae007221 */ /* 0x000fe20000010000 */
[C---:B------:R-:W-:Y:S03]  /*a5b0*/  HMMA.16816.F32.BF16 R88, R160.reuse, R6, R88 ;  /* 0x00000006a058723c */ /* 0x040fe60000041858 */
[----:B------:R-:W-:Y:S02]  /*a5c0*/  FADD.FTZ R2, R173, R2 ;  /* 0x00000002ad027221 */ /* 0x000fe40000010000 */
[----:B------:R-:W-:Y:S02]  /*a5d0*/  FADD.FTZ R0, R171, R0 ;  /* 0x00000000ab007221 */ /* 0x000fe40000010000 */
[----:B------:R-:W-:Y:S01]  /*a5e0*/  FADD.FTZ R2, R172, R2 ;  /* 0x00000002ac027221 */ /* 0x000fe20000010000 */
[C---:B---3--:R-:W-:Y:S04]  /*a5f0*/  HMMA.16816.F32.BF16 R92, R160.reuse, R8, R92 ;  /* 0x00000008a05c723c */ /* 0x048fe8000004185c */
        /* <DEDUP_REMOVED lines=11> */
[----:B------:R-:W-:Y:S01]  /*a6b0*/  IMAD.MOV.U32 R143, RZ, RZ, R140 ;  /* 0x000000ffff8f7224 */ /* 0x000fe200078e008c */
[----:B------:R1:W-:Y:S04]  /*a6c0*/  STL [R1+0x18], R2 ;  /* 0x0000180201007387 */ /* 0x0003e80000100800 */
[----:B------:R1:W-:Y:S01]  /*a6d0*/  STL [R1+0x1c], R0 ;  /* 0x00001c0001007387 */ /* 0x0003e20000100800 */
[----:B------:R-:W-:-:S05]  /*a6e0*/  @P0 BRA `(.L_x_1836) ;  /* 0xffffbd3000000947 */ /* 0x000fca000383ffff */
.L_x_1835:
[----:B--2---:R-:W-:-:S13]  /*a6f0*/  ISETP.LE.AND P0, PT, RZ, UR20, PT ;  /* 0x00000014ff007c0c */ /* 0x004fda000bf03270 */
        /* <DEDUP_REMOVED lines=25> */
.L_x_1838:
[----:B------:R-:W3:Y:S01]  /*a890*/  LDL.64 R14, [R1+0x10] ;  /* 0x00001000010e7983 */ /* 0x000ee20000100a00 */
        /* <DEDUP_REMOVED lines=8> */
[----:B------:R-:W4:Y:S01]  /*a920*/  LDL.64 R12, [R1+0x8] ;  /* 0x00000800010c7983 */ /* 0x000f220000100a00 */
[----:B------:R-:W-:Y:S01]  /*a930*/  MOV R20, UR20 ;  /* 0x0000001400147c02 */ /* 0x000fe20008000f00 */
[----:B------:R-:W-:Y:S04]  /*a940*/  UIADD3 UR20, UR20, -0x1, URZ ;  /* 0xffffffff14147890 */ /* 0x000fe8000fffe03f */
[----:B------:R-:W-:Y:S02]  /*a950*/  BAR.SYNC.DEFER_BLOCKING 0x0 ;  /* 0x0000000000007b1d */ /* 0x000fe40000010000 */
[----:B------:R-:W-:Y:S06]  /*a960*/  @UP0 USHF.R.S32.HI UR24, URZ, 0x1f, UR20 ;  /* 0x0000001f3f180899 */ /* 0x000fec0008011414 */
[----:B------:R-:W1:Y:S08]  /*a970*/  LDSM.16.M88.4 R8, [R224+0xc100] ;  /* 0x00c10000e008783b */ /* 0x000e700000000200 */
[----:B------:R-:W4:Y:S08]  /*a980*/  LDSM.16.M88.4 R16, [R224+0xc900] ;  /* 0x00c90000e010783b */ /* 0x000f300000000200 */
[----:B------:R-:W4:Y:S08]  /*a990*/  LDSM.16.M88.4 R24, [R224+0xd100] ;  /* 0x00d10000e018783b */ /* 0x000f300000000200 */
[----:B------:R-:W4:Y:S08]  /*a9a0*/  LDSM.16.M88.4 R32, [R224+0xd900] ;  /* 0x00d90000e020783b */ /* 0x000f300000000200 */
[----:B------:R-:W4:Y:S01]  /*a9b0*/  LDSM.16.M88.4 R40, [R224+0xe100] ;  /* 0x00e10000e028783b */ /* 0x000f220000000200 */
[C---:B-1----:R-:W-:Y:S07]  /*a9c0*/  HMMA.16816.F32.BF16 R4, R152.reuse, R8, RZ ;  /* 0x000000089804723c */ /* 0x042fee00000418ff */
[----:B------:R-:W1:Y:S01]  /*a9d0*/  LDSM.16.M88.4 R48, [R224+0xe900] ;  /* 0x00e90000e030783b */ /* 0x000e620000000200 */
[C---:B------:R-:W-:Y:S07]  /*a9e0*/  HMMA.16816.F32.BF16 R8, R152.reuse, R10, RZ ;  /* 0x0000000a9808723c */ /* 0x040fee00000418ff */
[----:B-----5:R-:W1:Y:S08]  /*a9f0*/  LDSM.16.M88.4 R160, [R231] ;  /* 0x00000000e7a0783b */ /* 0x020e700000000200 */
[----:B------:R-:W1:Y:S08]  /*aa00*/  LDSM.16.M88.4 R164, [R248] ;  /* 0x00000000f8a4783b */ /* 0x000e700000000200 */
[----:B------:R-:W1:Y:S08]  /*aa10*/  LDSM.16.M88.4 R168, [R247] ;  /* 0x00000000f7a8783b */ /* 0x000e700000000200 */
[----:B------:R-:W1:Y:S08]  /*aa20*/  LDSM.16.M88.4 R172, [R246] ;  /* 0x00000000f6ac783b */ /* 0x000e700000000200 */
[----:B------:R-:W1:Y:S08]  /*aa30*/  LDSM.16.M88.4 R176, [R245] ;  /* 0x00000000f5b0783b */ /* 0x000e700000000200 */
[----:B------:R-:W1:Y:S08]  /*aa40*/  LDSM.16.M88.4 R180, [R244] ;  /* 0x00000000f4b4783b */ /* 0x000e700000000200 */
[----:B------:R-:W2:Y:S01]  /*aa50*/  LDL.64 R250, [R1+0x38] ;  /* 0x0000380001fa7983 */ /* 0x000ea20000100a00 */
[----:B---3--:R-:W-:Y:S05]  /*aa60*/  IMAD.WIDE.U32 R22, R22, UR16, R14 ;  /* 0x0000001016167c25 */ /* 0x008fea000f8e000e */
[----:B------:R-:W-:Y:S01]  /*aa70*/  IADD3 R0, R23, UR4, RZ ;  /* 0x0000000417007c10 */ /* 0x000fe2000fffe0ff */
[----:B----4-:R-:W-:Y:S01]  /*aa80*/  IMAD.WIDE.U32 R2, R2, UR16, R28 ;  /* 0x0000001002027c25 */ /* 0x010fe2000f8e001c */
[C---:B------:R-:W-:Y:S04]  /*aa90*/  LEA R28, P5, R22.reuse, c[0x0][0x1f8], 0x1 ;  /* 0x00007e00161c7a11 */ /* 0x040fe800078a08ff */
[----:B------:R-:W-:Y:S01]  /*aaa0*/  LEA.HI.X R29, R22, c[0x0][0x1fc], R0, 0x1, P5 ;  /* 0x00007f00161d7a11 */ /* 0x000fe200028f0c00 */
[----:B------:R-:W-:Y:S01]  /*aab0*/  IMAD.WIDE.U32 R20, R20, UR16, R12 ;  /* 0x0000001014147c25 */ /* 0x000fe2000f8e000c */
        /* <DEDUP_REMOVED lines=28> */
[C---:B---3--:R-:W-:Y:S07]  /*ac80*/  HMMA.16816.F32.BF16 R28, R152.reuse, R32, RZ ;  /* 0x00000020981c723c */ /* 0x048fee00000418ff */
[----:B------:R1:W-:Y:S01]  /*ac90*/  LDGSTS.E.BYPASS.LTC128B.128 [R249+0x7100], [R2.64+0x100], !P2 ;  /* 0x0710010002f97fae */ /* 0x0003e2000d101d52 */
[C---:B------:R-:W-:Y:S01]  /*aca0*/  HMMA.16816.F32.BF16 R32, R152.reuse, R34, RZ ;  /* 0x000000229820723c */ /* 0x040fe200000418ff */
[C---:B----4-:R-:W-:Y:S06]  /*acb0*/  IADD3 R36, P0, R2.reuse, UR15, RZ ;  /* 0x0000000f02247c10 */ /* 0x050fec000ff1e0ff */
[----:B------:R3:W-:Y:S01]  /*acc0*/  LDGSTS.E.BYPASS.LTC128B.128 [R249+0x2100], [R38.64], !P4 ;  /* 0x0210000026f97fae */ /* 0x0007e2000e101d52 */
[C---:B------:R-:W-:Y:S07]  /*acd0*/  IADD3.X R37, R3.reuse, UR22, RZ, P0, !PT ;  /* 0x0000001603257c10 */ /* 0x040fee00087fe4ff */
[----:B------:R3:W-:Y:S01]  /*ace0*/  LDGSTS.E.BYPASS.LTC128B.128 [R249+0x5100], [R36.64], !P3 ;  /* 0x0510000024f97fae */ /* 0x0007e2000d901d52 */
[----:B-1----:R-:W-:Y:S04]  /*acf0*/  IADD3 R2, P0, R2, UR21, RZ ;  /* 0x0000001502027c10 */ /* 0x002fe8000ff1e0ff */
[----:B------:R-:W-:Y:S02]  /*ad00*/  IADD3.X R3, R3, UR23, RZ, P0, !PT ;  /* 0x0000001703037c10 */ /* 0x000fe400087fe4ff */
[----:B------:R-:W-:Y:S03]  /*ad10*/  PLOP3.LUT P0, PT, PT, PT, UP0, 0x80, 0x0 ;  /* 0x000000000000781c */ /* 0x000fe60003f0f008 */
[----:B------:R1:W-:Y:S01]  /*ad20*/  LDGSTS.E.BYPASS.LTC128B.128 [R249+0x8100], [R2.64], !P2 ;  /* 0x0810000002f97fae */ /* 0x0003e2000d101d52 */
[C---:B---3--:R-:W-:Y:S07]  /*ad30*/  HMMA.16816.F32.BF16 R36, R152.reuse, R40, RZ ;  /* 0x000000289824723c */ /* 0x048fee00000418ff */
[----:B------:R-:W0:Y:S01]  /*ad40*/  LDGDEPBAR ;  /* 0x00000000000079af */ /* 0x000e220000000000 */
[C---:B------:R-:W-:Y:S08]  /*ad50*/  HMMA.16816.F32.BF16 R40, R152.reuse, R42, RZ ;  /* 0x0000002a9828723c */ /* 0x040ff000000418ff */
[C---:B------:R-:W-:Y:S08]  /*ad60*/  HMMA.16816.F32.BF16 R44, R152.reuse, R48, RZ ;  /* 0x00000030982c723c */ /* 0x040ff000000418ff */
[----:B------:R-:W-:Y:S08]  /*ad70*/  HMMA.16816.F32.BF16 R48, R152, R50, RZ ;  /* 0x000000329830723c */ /* 0x000ff000000418ff */
        /* <DEDUP_REMOVED lines=15> */
[C---:B------:R-:W-:Y:S01]  /*ae70*/  HMMA.16816.F32.BF16 R44, R156.reuse, R180, R44 ;  /* 0x000000b49c2c723c */ /* 0x040fe2000004182c */
[----:B------:R-:W2:Y:S07]  /*ae80*/  LDL.64 R180, [R1+0x28] ;  /* 0x0000280001b47983 */ /* 0x000eae0000100a00 */
[----:B------:R-:W-:Y:S08]  /*ae90*/  HMMA.16816.F32.BF16 R48, R156, R182, R48 ;  /* 0x000000b69c30723c */ /* 0x000ff00000041830 */
        /* <DEDUP_REMOVED lines=42> */
[C---:B------:R-:W-:Y:S08]  /*b140*/  HMMA.16816.F32.BF16 R20, R192.reuse, R176, R20 ;  /* 0x000000b0c014723c */ /* 0x040ff00000041814 */
        /* <DEDUP_REMOVED lines=13> */
[----:B------:R-:W1:Y:S07]  /*b220*/  LDSM.16.M88.4 R172, [R238] ;  /* 0x00000000eeac783b */ /* 0x000e6e0000000200 */
[C---:B--2---:R-:W-:Y:S08]  /*b230*/  HMMA.16816.F32.BF16 R12, R196.reuse, R176, R12 ;  /* 0x000000b0c40c723c */ /* 0x044ff0000004180c */
[C---:B------:R-:W-:Y:S01]  /*b240*/  HMMA.16816.F32.BF16 R16, R196.reuse, R178, R16 ;  /* 0x000000b2c410723c */ /* 0x040fe20000041810 */
[----:B------:R-:W-:Y:S07]  /*b250*/  LDSM.16.M88.4 R176, [R230+0xf900] ;  /* 0x00f90000e6b0783b */ /* 0x000fee0000000200 */
[C---:B---3--:R-:W-:Y:S08]  /*b260*/  HMMA.16816.F32.BF16 R20, R196.reuse, R160, R20 ;  /* 0x000000a0c414723c */ /* 0x048ff00000041814 */
[C---:B------:R-:W-:Y:S01]  /*b270*/  HMMA.16816.F32.BF16 R24, R196.reuse, R162, R24 ;  /* 0x000000a2c418723c */ /* 0x040fe20000041818 */
[----:B------:R-:W2:Y:S07]  /*b280*/  LDSM.16.M88.4 R160, [R230+0xf100] ;  /* 0x00f10000e6a0783b */ /* 0x000eae0000000200 */
        /* <DEDUP_REMOVED lines=48> */
[C---:B-1----:R-:W-:Y:S08]  /*b590*/  HMMA.16816.F32.BF16 R12, R208.reuse, R168, R12 ;  /* 0x000000a8d00c723c */ /* 0x042ff0000004180c */
[C---:B------:R-:W-:Y:S01]  /*b5a0*/  HMMA.16816.F32.BF16 R16, R208.reuse, R170, R16 ;  /* 0x000000aad010723c */ /* 0x040fe20000041810 */
[----:B------:R-:W1:Y:S07]  /*b5b0*/  LDSM.16.M88.4 R168, [R237] ;  /* 0x00000000eda8783b */ /* 0x000e6e0000000200 */
[C---:B----4-:R-:W-:Y:S08]  /*b5c0*/  HMMA.16816.F32.BF16 R20, R208.reuse, R172, R20 ;  /* 0x000000acd014723c */ /* 0x050ff00000041814 */
[C---:B------:R-:W-:Y:S01]  /*b5d0*/  HMMA.16816.F32.BF16 R24, R208.reuse, R174, R24 ;  /* 0x000000aed018723c */ /* 0x040fe20000041818 */
[----:B------:R-:W4:Y:S07]  /*b5e0*/  LDSM.16.M88.4 R172, [R236] ;  /* 0x00000000ecac783b */ /* 0x000f2e0000000200 */
[C---:B--2---:R-:W-:Y:S08]  /*b5f0*/  HMMA.16816.F32.BF16 R28, R208.reuse, R160, R28 ;  /* 0x000000a0d01c723c */ /* 0x044ff0000004181c */
[C---:B------:R-:W-:Y:S01]  /*b600*/  HMMA.16816.F32.BF16 R32, R208.reuse, R162, R32 ;  /* 0x000000a2d020723c */ /* 0x040fe20000041820 */
[----:B------:R-:W2:Y:S07]  /*b610*/  LDSM.16.M88.4 R160, [R235] ;  /* 0x00000000eba0783b */ /* 0x000eae0000000200 */
[C---:B---3--:R-:W-:Y:S08]  /*b620*/  HMMA.16816.F32.BF16 R36, R208.reuse, R164, R36 ;  /* 0x000000a4d024723c */ /* 0x048ff00000041824 */
[C---:B------:R-:W-:Y:S01]  /*b630*/  HMMA.16816.F32.BF16 R40, R208.reuse, R166, R40 ;  /* 0x000000a6d028723c */ /* 0x040fe20000041828 */
[----:B------:R-:W3:Y:S07]  /*b640*/  LDSM.16.M88.4 R164, [R234] ;  /* 0x00000000eaa4783b */ /* 0x000eee0000000200 */
[C---:B------:R-:W-:Y:S08]  /*b650*/  HMMA.16816.F32.BF16 R44, R208.reuse, R176, R44 ;  /* 0x000000b0d02c723c */ /* 0x040ff0000004182c */
[----:B------:R-:W-:Y:S01]  /*b660*/  HMMA.16816.F32.BF16 R48, R208, R178, R48 ;  /* 0x000000b2d030723c */ /* 0x000fe20000041830 */
[----:B------:R-:W-:Y:S07]  /*b670*/  LDSM.16.M88.4 R176, [R232] ;  /* 0x00000000e8b0783b */ /* 0x000fee0000000200 */
[C---:B-1----:R-:W-:Y:S08]  /*b680*/  HMMA.16816.F32.BF16 R4, R212.reuse, R168, R4 ;  /* 0x000000a8d404723c */ /* 0x042ff00000041804 */
[C---:B------:R-:W-:Y:S01]  /*b690*/  HMMA.16816.F32.BF16 R8, R212.reuse, R170, R8 ;  /* 0x000000aad408723c */ /* 0x040fe20000041808 */
[----:B------:R-:W1:Y:S07]  /*b6a0*/  LDSM.16.M88.4 R168, [R233] ;  /* 0x00000000e9a8783b */ /* 0x000e6e0000000200 */
[C---:B----4-:R-:W-:Y:S08]  /*b6b0*/  HMMA.16816.F32.BF16 R12, R212.reuse, R172, R12 ;  /* 0x000000acd40c723c */ /* 0x050ff0000004180c */
[C---:B------:R-:W-:Y:S01]  /*b6c0*/  HMMA.16816.F32.BF16 R16, R212.reuse, R174, R16 ;  /* 0x000000aed410723c */ /* 0x040fe20000041810 */
[----:B------:R-:W4:Y:S07]  /*b6d0*/  LDSM.16.M88.4 R172, [R230+0x12100] ;  /* 0x01210000e6ac783b */ /* 0x000f2e0000000200 */
        /* <DEDUP_REMOVED lines=25> */
[C---:B------:R-:W-:Y:S08]  /*b870*/  HMMA.16816.F32.BF16 R40, R216.reuse, R178, R40 ;  /* 0x000000b2d828723c */ /* 0x040ff00000041828 */
[C---:B----4-:R-:W-:Y:S08]  /*b880*/  HMMA.16816.F32.BF16 R44, R216.reuse, R172, R44 ;  /* 0x000000acd82c723c */ /* 0x050ff0000004182c */
[----:B------:R-:W-:Y:S01]  /*b890*/  HMMA.16816.F32.BF16 R48, R216, R174, R48 ;  /* 0x000000aed830723c */ /* 0x000fe20000041830 */
[----:B------:R-:W4:Y:S07]  /*b8a0*/  LDSM.16.M88.4 R172, [R227+0x7800] ;  /* 0x00780000e3ac783b */ /* 0x000f2e0000000200 */
[C---:B--2---:R-:W-:Y:S08]  /*b8b0*/  HMMA.16816.F32.BF16 R4, R220.reuse, R160, R4 ;  /* 0x000000a0dc04723c */ /* 0x044ff00000041804 */
[C---:B------:R-:W-:Y:S01]  /*b8c0*/  HMMA.16816.F32.BF16 R8, R220.reuse, R162, R8 ;  /* 0x000000a2dc08723c */ /* 0x040fe20000041808 */
[----:B------:R-:W2:Y:S07]  /*b8d0*/  LDSM.16.M88.4 R160, [R227+0x8000] ;  /* 0x00800000e3a0783b */ /* 0x000eae0000000200 */
[C---:B---3--:R-:W-:Y:S08]  /*b8e0*/  HMMA.16816.F32.BF16 R12, R220.reuse, R164, R12 ;  /* 0x000000a4dc0c723c */ /* 0x048ff0000004180c */
        /* <DEDUP_REMOVED lines=9> */
[----:B------:R-:W-:Y:S02]  /*b980*/  FMNMX.FTZ R0, R8, R0, !PT ;  /* 0x0000000008007209 */ /* 0x000fe40007810000 */
[----:B------:R-:W-:Y:S02]  /*b990*/  FMNMX.FTZ R2, R7, R2, !PT ;  /* 0x0000000207027209 */ /* 0x000fe40007810000 */
[C---:B----4-:R-:W-:Y:S04]  /*b9a0*/  HMMA.16816.F32.BF16 R28, R220.reuse, R172, R28 ;  /* 0x000000acdc1c723c */ /* 0x050fe8000004181c */
[----:B------:R-:W-:Y:S02]  /*b9b0*/  FMNMX.FTZ R0, R9, R0, !PT ;  /* 0x0000000009007209 */ /* 0x000fe40007810000 */
[----:B------:R-:W-:Y:S02]  /*b9c0*/  FMNMX.FTZ R2, R10, R2, !PT ;  /* 0x000000020a027209 */ /* 0x000fe40007810000 */
        /* <DEDUP_REMOVED lines=53> */
[C---:B------:R-:W-:Y:S01]  /*bd20*/  FADD.FTZ R2, -R141.reuse, R142 ;  /* 0x0000008e8d027221 */ /* 0x040fe20000010100 */
[----:B------:R-:W-:Y:S01]  /*bd30*/  @P0 MOV R142, R250 ;  /* 0x000000fa008e0202 */ /* 0x000fe20000000f00 */
[----:B------:R-:W-:Y:S01]  /*bd40*/  FMUL.FTZ R172, R141, c[0x0][0x2d0] ;  /* 0x0000b4008dac7a20 */ /* 0x000fe20000410000 */
[----:B--2---:R-:W-:Y:S01]  /*bd50*/  FMNMX.FTZ R140, R0, R3, !PT ;  /* 0x00000003008c7209 */ /* 0x004fe20007810000 */
[----:B------:R-:W-:Y:S01]  /*bd60*/  FMUL.FTZ R0, R2, c[0x0][0x2d0] ;  /* 0x0000b40002007a20 */ /* 0x000fe20000410000 */
[----:B------:R-:W-:Y:S01]  /*bd70*/  MOV R3, UR26 ;  /* 0x0000001a00037c02 */ /* 0x000fe20008000f00 */
[--C-:B------:R-:W-:Y:S02]  /*bd80*/  FFMA.FTZ R4, R4, c[0x0][0x2d0], -R172.reuse ;  /* 0x0000b40004047a23 */ /* 0x100fe400000108ac */
[----:B------:R1:W2:Y:S01]  /*bd90*/  MUFU.EX2 R2, R0 ;  /* 0x0000000000027308 */ /* 0x0002a20000000800 */
[--C-:B------:R-:W-:Y:S02]  /*bda0*/  FFMA.FTZ R5, R5, c[0x0][0x2d0], -R172.reuse ;  /* 0x0000b40005057a23 */ /* 0x100fe400000108ac */
[--C-:B------:R-:W-:Y:S02]  /*bdb0*/  FFMA.FTZ R8, R8, c[0x0][0x2d0], -R172.reuse ;  /* 0x0000b40008087a23 */ /* 0x100fe400000108ac */
[--C-:B------:R-:W-:Y:S02]  /*bdc0*/  FFMA.FTZ R9, R9, c[0x0][0x2d0], -R172.reuse ;  /* 0x0000b40009097a23 */ /* 0x100fe400000108ac */
[--C-:B------:R-:W-:Y:S02]  /*bdd0*/  FFMA.FTZ R12, R12, c[0x0][0x2d0], -R172.reuse ;  /* 0x0000b4000c0c7a23 */ /* 0x100fe400000108ac */
[--C-:B------:R-:W-:Y:S01]  /*bde0*/  FFMA.FTZ R13, R13, c[0x0][0x2d0], -R172.reuse ;  /* 0x0000b4000d0d7a23 */ /* 0x100fe200000108ac */
[----:B------:R3:W-:Y:S01]  /*bdf0*/  MUFU.EX2 R252, R4 ;  /* 0x0000000400fc7308 */ /* 0x0007e20000000800 */
[--C-:B------:R-:W-:Y:S02]  /*be00*/  FFMA.FTZ R17, R17, c[0x0][0x2d0], -R172.reuse ;  /* 0x0000b40011117a23 */ /* 0x100fe400000108ac */
[--C-:B------:R-:W-:Y:S02]  /*be10*/  FFMA.FTZ R20, R20, c[0x0][0x2d0], -R172.reuse ;  /* 0x0000b40014147a23 */ /* 0x100fe400000108ac */
[--C-:B------:R-:W-:Y:S02]  /*be20*/  FFMA.FTZ R21, R21, c[0x0][0x2d0], -R172.reuse ;  /* 0x0000b40015157a23 */ /* 0x100fe400000108ac */
[--C-:B------:R-:W-:Y:S02]  /*be30*/  FFMA.FTZ R24, R24, c[0x0][0x2d0], -R172.reuse ;  /* 0x0000b40018187a23 */ /* 0x100fe400000108ac */
[--C-:B------:R-:W-:Y:S01]  /*be40*/  FFMA.FTZ R25, R25, c[0x0][0x2d0], -R172.reuse ;  /* 0x0000b40019197a23 */ /* 0x100fe200000108ac */
[----:B------:R4:W-:Y:S01]  /*be50*/  MUFU.EX2 R177, R5 ;  /* 0x0000000500b17308 */ /* 0x0009e20000000800 */
[--C-:B------:R-:W-:Y:S02]  /*be60*/  FFMA.FTZ R28, R28, c[0x0][0x2d0], -R172.reuse ;  /* 0x0000b4001c1c7a23 */ /* 0x100fe400000108ac */
[----:B------:R-:W-:Y:S02]  /*be70*/  FFMA.FTZ R29, R29, c[0x0][0x2d0], -R172 ;  /* 0x0000b4001d1d7a23 */ /* 0x000fe400000108ac */
[----:B-1----:R-:W-:Y:S01]  /*be80*/  FADD.FTZ R0, -R140, R143 ;  /* 0x0000008f8c007221 */ /* 0x002fe20000010100 */
[----:B------:R-:W-:Y:S01]  /*be90*/  @P0 MOV R143, R181 ;  /* 0x000000b5008f0202 */ /* 0x000fe20000000f00 */
[----:B--2---:R-:W-:Y:S02]  /*bea0*/  FMUL.FTZ R100, R2, R100 ;  /* 0x0000006402647220 */ /* 0x004fe40000410000 */
[----:B------:R-:W-:Y:S01]  /*beb0*/  FMUL.FTZ R0, R0, c[0x0][0x2d0] ;  /* 0x0000b40000007a20 */ /* 0x000fe20000410000 */
[----:B------:R1:W-:Y:S01]  /*bec0*/  MUFU.EX2 R162, R8 ;  /* 0x0000000800a27308 */ /* 0x0003e20000000800 */
[----:B------:R-:W-:Y:S04]  /*bed0*/  @P0 IMAD.WIDE.U32 R142, R3, 0x60, R142 ;  /* 0x00000060038e0825 */ /* 0x000fe800078e008e */
[C---:B------:R-:W-:Y:S01]  /*bee0*/  FMUL.FTZ R101, R2.reuse, R101 ;  /* 0x0000006502657220 */ /* 0x040fe20000410000 */
[----:B---3--:R-:W-:Y:S01]  /*bef0*/  @P0 IADD3 R4, R143, UR4, RZ ;  /* 0x000000048f040c10 */ /* 0x008fe2000fffe0ff */
[----:B------:R-:W-:Y:S01]  /*bf00*/  FMUL.FTZ R104, R2, R104 ;  /* 0x0000006802687220 */ /* 0x000fe20000410000 */
[----:B------:R-:W-:Y:S01]  /*bf10*/  @P0 SHF.L.U32 R3, R142, 0x1, RZ ;  /* 0x000000018e030819 */ /* 0x000fe200000006ff */
[----:B------:R-:W-:Y:S01]  /*bf20*/  FMUL.FTZ R105, R2, R105 ;  /* 0x0000006902697220 */ /* 0x000fe20000410000 */
[----:B------:R-:W-:Y:S01]  /*bf30*/  @P0 SHF.L.U64.HI R142, R142, 0x1, R4 ;  /* 0x000000018e8e0819 */ /* 0x000fe20000010204 */
[----:B------:R2:W-:Y:S01]  /*bf40*/  MUFU.EX2 R180, R9 ;  /* 0x0000000900b47308 */ /* 0x0005e20000000800 */
[C---:B------:R-:W-:Y:S01]  /*bf50*/  @P0 IADD3 R4, P1, R3.reuse, c[0x0][0x1c8], RZ ;  /* 0x0000720003040a10 */ /* 0x040fe20007f3e0ff */
[C---:B------:R-:W-:Y:S01]  /*bf60*/  FMUL.FTZ R108, R2.reuse, R108 ;  /* 0x0000006c026c7220 */ /* 0x040fe20000410000 */
[C---:B------:R-:W-:Y:S01]  /*bf70*/  @P0 IADD3 R160, P6, R3.reuse, 0x80, RZ ;  /* 0x0000008003a00810 */ /* 0x040fe20007fde0ff */
[----:B------:R-:W-:Y:S01]  /*bf80*/  FMUL.FTZ R109, R2, R109 ;  /* 0x0000006d026d7220 */ /* 0x000fe20000410000 */
[----:B----4-:R-:W-:Y:S01]  /*bf90*/  @P0 IADD3.X R5, R142, c[0x0][0x1cc], RZ, P1, !PT ;  /* 0x000073008e050a10 */ /* 0x010fe20000ffe4ff */
[----:B------:R-:W-:Y:S01]  /*bfa0*/  FMUL.FTZ R112, R2, R112 ;  /* 0x0000007002707220 */ /* 0x000fe20000410000 */
[----:B------:R-:W-:Y:S01]  /*bfb0*/  @P0 IADD3 R160, P5, R160, c[0x0][0x1c8], RZ ;  /* 0x00007200a0a00a10 */ /* 0x000fe20007fbe0ff */
[----:B------:R-:W-:Y:S01]  /*bfc0*/  FMUL.FTZ R113, R2, R113 ;  /* 0x0000007102717220 */ /* 0x000fe20000410000 */
[----:B------:R-:W-:Y:S01]  /*bfd0*/  @P0 IADD3 R3, P1, R3, 0x100, RZ ;  /* 0x0000010003030810 */ /* 0x000fe20007f3e0ff */
[----:B------:R3:W-:Y:S01]  /*bfe0*/  @P0 LDGSTS.E.BYPASS.LTC128B.128 [R249+0xc100], [R4.64], !P4 ;  /* 0x0c10000004f90fae */ /* 0x0007e2000e101d52 */
[--C-:B------:R-:W-:Y:S01]  /*bff0*/  @P0 IADD3.X R161, RZ, c[0x0][0x1cc], R142.reuse, P5, P6 ;  /* 0x00007300ffa10a10 */ /* 0x100fe20002fec48e */
[----:B------:R-:W4:Y:S01]  /*c000*/  MUFU.EX2 R0, R0 ;  /* 0x0000000000007308 */ /* 0x000f220000000800 */
[----:B-1----:R-:W-:Y:S01]  /*c010*/  @P0 IADD3 R8, P5, R3, c[0x0][0x1c8], RZ ;  /* 0x0000720003080a10 */ /* 0x002fe20007fbe0ff */
[----:B------:R-:W-:Y:S02]  /*c020*/  FMUL.FTZ R3, R140, c[0x0][0x2d0] ;  /* 0x0000b4008c037a20 */ /* 0x000fe40000410000 */
[----:B------:R-:W-:Y:S02]  /*c030*/  FMUL.FTZ R116, R2, R116 ;  /* 0x0000007402747220 */ /* 0x000fe40000410000 */
[----:B------:R1:W-:Y:S01]  /*c040*/  @P0 LDGSTS.E.BYPASS.LTC128B.128 [R249+0xf100], [R160.64], !P3 ;  /* 0x0f100000a0f90fae */ /* 0x0003e2000d901d52 */
[--C-:B------:R-:W-:Y:S02]  /*c050*/  FFMA.FTZ R6, R6, c[0x0][0x2d0], -R3.reuse ;  /* 0x0000b40006067a23 */ /* 0x100fe40000010803 */
[--C-:B------:R-:W-:Y:S01]  /*c060*/  FFMA.FTZ R7, R7, c[0x0][0x2d0], -R3.reuse ;  /* 0x0000b40007077a23 */ /* 0x100fe20000010803 */
[----:B------:R-:W-:Y:S01]  /*c070*/  MUFU.EX2 R251, R12 ;  /* 0x0000000c00fb7308 */ /* 0x000fe20000000800 */
[--C-:B------:R-:W-:Y:S01]  /*c080*/  FFMA.FTZ R10, R10, c[0x0][0x2d0], -R3.reuse ;  /* 0x0000b4000a0a7a23 */ /* 0x100fe20000010803 */
[----:B--2---:R-:W-:Y:S01]  /*c090*/  @P0 IADD3.X R9, RZ, c[0x0][0x1cc], R142, P5, P1 ;  /* 0x00007300ff090a10 */ /* 0x004fe20002fe248e */
[--C-:B------:R-:W-:Y:S02]  /*c0a0*/  FFMA.FTZ R11, R11, c[0x0][0x2d0], -R3.reuse ;  /* 0x0000b4000b0b7a23 */ /* 0x100fe40000010803 */
[----:B------:R-:W-:Y:S02]  /*c0b0*/  FMUL.FTZ R117, R2, R117 ;  /* 0x0000007502757220 */ /* 0x000fe40000410000 */
[----:B------:R2:W-:Y:S01]  /*c0c0*/  @P0 LDGSTS.E.BYPASS.LTC128B.128 [R249+0x12100], [R8.64], !P2 ;  /* 0x1210000008f90fae */ /* 0x0005e2000d101d52 */
[--C-:B------:R-:W-:Y:S02]  /*c0d0*/  FFMA.FTZ R14, R14, c[0x0][0x2d0], -R3.reuse ;  /* 0x0000b4000e0e7a23 */ /* 0x100fe40000010803 */
[----:B------:R1:W-:Y:S01]  /*c0e0*/  MUFU.EX2 R173, R6 ;  /* 0x0000000600ad7308 */ /* 0x0003e20000000800 */
[--C-:B------:R-:W-:Y:S02]  /*c0f0*/  FFMA.FTZ R18, R18, c[0x0][0x2d0], -R3.reuse ;  /* 0x0000b40012127a23 */ /* 0x100fe40000010803 */
[--C-:B------:R-:W-:Y:S01]  /*c100*/  FFMA.FTZ R22, R22, c[0x0][0x2d0], -R3.reuse ;  /* 0x0000b40016167a23 */ /* 0x100fe20000010803 */
[----:B---3--:R-:W-:Y:S01]  /*c110*/  @P0 IADD3 R4, P1, R4, UR8, RZ ;  /* 0x0000000804040c10 */ /* 0x008fe2000ff3e0ff */
[C---:B----4-:R-:W-:Y:S02]  /*c120*/  FMUL.FTZ R102, R0.reuse, R102 ;  /* 0x0000006600667220 */ /* 0x050fe40000410000 */
[----:B------:R-:W-:Y:S01]  /*c130*/  FMUL.FTZ R103, R0, R103 ;  /* 0x0000006700677220 */ /* 0x000fe20000410000 */
[----:B------:R-:W-:Y:S02]  /*c140*/  @P0 IADD3.X R5, R5, UR7, RZ, P1, !PT ;  /* 0x0000000705050c10 */ /* 0x000fe40008ffe4ff */
[----:B------:R3:W4:Y:S01]  /*c150*/  MUFU.EX2 R176, R7 ;  /* 0x0000000700b07308 */ /* 0x0007220000000800 */
[----:B------:R-:W-:Y:S01]  /*c160*/  @P0 IADD3 R142, P6, R4, UR8, RZ ;  /* 0x00000008048e0c10 */ /* 0x000fe2000ffde0ff */
[C---:B------:R-:W-:Y:S01]  /*c170*/  FMUL.FTZ R106, R0.reuse, R106 ;  /* 0x0000006a006a7220 */ /* 0x040fe20000410000 */
[----:B------:R4:W-:Y:S02]  /*c180*/  @P0 LDGSTS.E.BYPASS.LTC128B.128 [R249+0xd100], [R4.64], !P4 ;  /* 0x0d10000004f90fae */ /* 0x0009e4000e101d52 */
[C---:B------:R-:W-:Y:S01]  /*c190*/  @P0 IADD3.X R143, R5.reuse, UR7, RZ, P6, !PT ;  /* 0x00000007058f0c10 */ /* 0x040fe2000b7fe4ff */
[C---:B------:R-:W-:Y:S02]  /*c1a0*/  FMUL.FTZ R107, R0.reuse, R107 ;  /* 0x0000006b006b7220 */ /* 0x040fe40000410000 */
[C---:B------:R-:W-:Y:S02]  /*c1b0*/  FMUL.FTZ R110, R0.reuse, R110 ;  /* 0x0000006e006e7220 */ /* 0x040fe40000410000 */
[----:B------:R4:W-:Y:S01]  /*c1c0*/  MUFU.EX2 R175, R10 ;  /* 0x0000000a00af7308 */ /* 0x0009e20000000800 */
[C---:B------:R-:W-:Y:S01]  /*c1d0*/  FMUL.FTZ R111, R0.reuse, R111 ;  /* 0x0000006f006f7220 */ /* 0x040fe20000410000 */
[----:B------:R4:W-:Y:S01]  /*c1e0*/  @P0 LDGSTS.E.BYPASS.LTC128B.128 [R249+0x10100], [R4.64+0x80], !P3 ;  /* 0x1010008004f90fae */ /* 0x0009e2000d901d52 */
[----:B------:R-:W-:Y:S01]  /*c1f0*/  FMUL.FTZ R114, R0, R114 ;  /* 0x0000007200727220 */ /* 0x000fe20000410000 */
[----:B--2---:R-:W-:Y:S01]  /*c200*/  @P0 IADD3 R8, P5, R4, UR6, RZ ;  /* 0x0000000604080c10 */ /* 0x004fe2000ffbe0ff */
[----:B------:R-:W-:Y:S01]  /*c210*/  FMUL.FTZ R115, R0, R115 ;  /* 0x0000007300737220 */ /* 0x000fe20000410000 */
[----:B-1----:R-:W-:Y:S01]  /*c220*/  @P0 IADD3 R6, P1, R4, UR14, RZ ;  /* 0x0000000e04060c10 */ /* 0x002fe2000ff3e0ff */
[C---:B------:R-:W-:Y:S01]  /*c230*/  FMUL.FTZ R118, R0.reuse, R118 ;  /* 0x0000007600767220 */ /* 0x040fe20000410000 */
[----:B------:R-:W-:Y:S01]  /*c240*/  @P0 IADD3.X R9, R5, UR12, RZ, P5, !PT ;  /* 0x0000000c05090c10 */ /* 0x000fe2000affe4ff */
[----:B------:R-:W-:Y:S01]  /*c250*/  FMUL.FTZ R119, R0, R119 ;  /* 0x0000007700777220 */ /* 0x000fe20000410000 */
[----:B------:R1:W-:Y:S01]  /*c260*/  @P0 LDGSTS.E.BYPASS.LTC128B.128 [R249+0x13100], [R4.64+0x100], !P2 ;  /* 0x1310010004f90fae */ /* 0x0003e2000d101d52 */
[----:B------:R2:W1:Y:S01]  /*c270*/  MUFU.EX2 R174, R11 ;  /* 0x0000000b00ae7308 */ /* 0x0004620000000800 */
[--C-:B------:R-:W-:Y:S01]  /*c280*/  FFMA.FTZ R23, R23, c[0x0][0x2d0], -R3.reuse ;  /* 0x0000b40017177a23 */ /* 0x100fe20000010803 */
[----:B---3--:R-:W-:Y:S01]  /*c290*/  @P0 IADD3.X R7, R5, UR9, RZ, P1, !PT ;  /* 0x0000000905070c10 */ /* 0x008fe20008ffe4ff */
[--C-:B------:R-:W-:Y:S02]  /*c2a0*/  FFMA.FTZ R26, R26, c[0x0][0x2d0], -R3.reuse ;  /* 0x0000b4001a1a7a23 */ /* 0x100fe40000010803 */
[--C-:B------:R-:W-:Y:S02]  /*c2b0*/  FFMA.FTZ R27, R27, c[0x0][0x2d0], -R3.reuse ;  /* 0x0000b4001b1b7a23 */ /* 0x100fe40000010803 */
[----:B------:R3:W-:Y:S01]  /*c2c0*/  @P0 LDGSTS.E.BYPASS.LTC128B.128 [R249+0xe100], [R142.64], !P4 ;  /* 0x0e1000008ef90fae */ /* 0x0007e2000e101d52 */
[--C-:B------:R-:W-:Y:S02]  /*c2d0*/  FFMA.FTZ R32, R32, c[0x0][0x2d0], -R172.reuse ;  /* 0x0000b40020207a23 */ /* 0x100fe400000108ac */
[----:B------:R-:W-:Y:S01]  /*c2e0*/  MUFU.EX2 R179, R17 ;  /* 0x0000001100b37308 */ /* 0x000fe20000000800 */
[--C-:B------:R-:W-:Y:S02]  /*c2f0*/  FFMA.FTZ R33, R33, c[0x0][0x2d0], -R172.reuse ;  /* 0x0000b40021217a23 */ /* 0x100fe400000108ac */
[----:B----4-:R-:W-:Y:S02]  /*c300*/  FMUL.FTZ R10, R0, R150 ;  /* 0x00000096000a7220 */ /* 0x010fe40000410000 */
[----:B------:R4:W-:Y:S01]  /*c310*/  @P0 LDGSTS.E.BYPASS.LTC128B.128 [R249+0x11100], [R8.64], !P3 ;  /* 0x1110000008f90fae */ /* 0x0009e2000d901d52 */
[--C-:B------:R-:W-:Y:S02]  /*c320*/  FFMA.FTZ R30, R30, c[0x0][0x2d0], -R3.reuse ;  /* 0x0000b4001e1e7a23 */ /* 0x100fe40000010803 */
[--C-:B------:R-:W-:Y:S02]  /*c330*/  FFMA.FTZ R31, R31, c[0x0][0x2d0], -R3.reuse ;  /* 0x0000b4001f1f7a23 */ /* 0x100fe40000010803 */
[----:B------:R-:W-:Y:S01]  /*c340*/  MUFU.EX2 R183, R20 ;  /* 0x0000001400b77308 */ /* 0x000fe20000000800 */
[--C-:B------:R-:W-:Y:S02]  /*c350*/  FFMA.FTZ R34, R34, c[0x0][0x2d0], -R3.reuse ;  /* 0x0000b40022227a23 */ /* 0x100fe40000010803 */
[----:B------:R4:W-:Y:S01]  /*c360*/  @P0 LDGSTS.E.BYPASS.LTC128B.128 [R249+0x14100], [R6.64], !P2 ;  /* 0x1410000006f90fae */ /* 0x0009e2000d101d52 */
[----:B--2---:R-:W-:Y:S02]  /*c370*/  FMUL.FTZ R11, R0, R151 ;  /* 0x00000097000b7220 */ /* 0x004fe40000410000 */
[C---:B-1----:R-:W-:Y:S01]  /*c380*/  FMUL.FTZ R4, R2.reuse, R144 ;  /* 0x0000009002047220 */ /* 0x042fe20000410000 */
[----:B------:R-:W-:Y:S01]  /*c390*/  F2FP.BF16.PACK_AB R144, R177, R252 ;  /* 0x000000fcb190723e */ /* 0x000fe200000010ff */
[----:B------:R-:W-:Y:S01]  /*c3a0*/  FMUL.FTZ R5, R2, R145 ;  /* 0x0000009102057220 */ /* 0x000fe20000410000 */
[----:B------:R-:W-:Y:S01]  /*c3b0*/  F2FP.BF16.PACK_AB R145, R176, R173 ;  /* 0x000000adb091723e */ /* 0x000fe200000010ff */
[----:B------:R-:W-:Y:S01]  /*c3c0*/  MUFU.EX2 R182, R21 ;  /* 0x0000001500b67308 */ /* 0x000fe20000000800 */
[----:B------:R-:W-:Y:S01]  /*c3d0*/  LDSM.16.MT88.4 R164, [R226+0x100] ;  /* 0x00010000e2a4783b */ /* 0x000fe20000004200 */
[--C-:B------:R-:W-:Y:S01]  /*c3e0*/  FFMA.FTZ R35, R35, c[0x0][0x2d0], -R3.reuse ;  /* 0x0000b40023237a23 */ /* 0x100fe20000010803 */
[----:B---3--:R-:W-:Y:S01]  /*c3f0*/  MOV R143, R162 ;  /* 0x000000a2008f7202 */ /* 0x008fe20000000f00 */
[--C-:B------:R-:W-:Y:S02]  /*c400*/  FFMA.FTZ R142, R19, c[0x0][0x2d0], -R3.reuse ;  /* 0x0000b400138e7a23 */ /* 0x100fe40000010803 */
[C---:B------:R-:W-:Y:S03]  /*c410*/  FMUL.FTZ R120, R2.reuse, R120 ;  /* 0x0000007802787220 */ /* 0x040fe60000410000 */
[----:B------:R-:W1:Y:S01]  /*c420*/  LDSM.16.MT88.4 R160, [R225+0x100] ;  /* 0x00010000e1a0783b */ /* 0x000e620000004200 */
[----:B------:R-:W-:Y:S01]  /*c430*/  MUFU.EX2 R250, R24 ;  /* 0x0000001800fa7308 */ /* 0x000fe20000000800 */
[C---:B------:R-:W-:Y:S02]  /*c440*/  FMUL.FTZ R121, R2.reuse, R121 ;  /* 0x0000007902797220 */ /* 0x040fe40000410000 */
[C---:B----4-:R-:W-:Y:S02]  /*c450*/  FMUL.FTZ R8, R2.reuse, R148 ;  /* 0x0000009402087220 */ /* 0x050fe40000410000 */
[----:B------:R-:W-:Y:S02]  /*c460*/  FMUL.FTZ R9, R2, R149 ;  /* 0x0000009502097220 */ /* 0x000fe40000410000 */
[----:B------:R-:W2:Y:S01]  /*c470*/  LDSM.16.MT88.4 R168, [R229+0x100] ;  /* 0x00010000e5a8783b */ /* 0x000ea20000004200 */
[C---:B------:R-:W-:Y:S02]  /*c480*/  FMUL.FTZ R122, R0.reuse, R122 ;  /* 0x0000007a007a7220 */ /* 0x040fe40000410000 */
[----:B------:R-:W-:Y:S01]  /*c490*/  FMUL.FTZ R6, R0, R146 ;  /* 0x0000009200067220 */ /* 0x000fe20000410000 */
[----:B------:R-:W-:Y:S01]  /*c4a0*/  F2FP.BF16.PACK_AB R146, R180, R143 ;  /* 0x0000008fb492723e */ /* 0x000fe200000010ff */
[----:B------:R-:W-:Y:S01]  /*c4b0*/  FMUL.FTZ R7, R0, R147 ;  /* 0x0000009300077220 */ /* 0x000fe20000410000 */
[----:B------:R-:W-:Y:S01]  /*c4c0*/  F2FP.BF16.PACK_AB R147, R174, R175 ;  /* 0x000000afae93723e */ /* 0x000fe200000010ff */
[----:B------:R-:W-:Y:S01]  /*c4d0*/  MUFU.EX2 R181, R25 ;  /* 0x0000001900b57308 */ /* 0x000fe20000000800 */
[----:B------:R-:W3:Y:S01]  /*c4e0*/  LDSM.16.MT88.4 R148, [R228+0x100] ;  /* 0x00010000e494783b */ /* 0x000ee20000004200 */
[----:B------:R-:W-:Y:S02]  /*c4f0*/  FMUL.FTZ R123, R0, R123 ;  /* 0x0000007b007b7220 */ /* 0x000fe40000410000 */
[C---:B------:R-:W-:Y:S02]  /*c500*/  FMUL.FTZ R124, R2.reuse, R124 ;  /* 0x0000007c027c7220 */ /* 0x040fe40000410000 */
[----:B------:R-:W-:Y:S02]  /*c510*/  FMUL.FTZ R125, R2, R125 ;  /* 0x0000007d027d7220 */ /* 0x000fe40000410000 */
[C---:B------:R-:W-:Y:S01]  /*c520*/  FMUL.FTZ R126, R0.reuse, R126 ;  /* 0x0000007e007e7220 */ /* 0x040fe20000410000 */
[----:B------:R-:W0:Y:S01]  /*c530*/  LDGDEPBAR ;  /* 0x00000000000079af */ /* 0x000e220000000000 */
[----:B------:R-:W-:Y:S02]  /*c540*/  FMUL.FTZ R127, R0, R127 ;  /* 0x0000007f007f7220 */ /* 0x000fe40000410000 */
[C---:B------:R-:W-:Y:S02]  /*c550*/  FMUL.FTZ R128, R2.reuse, R128 ;  /* 0x0000008002807220 */ /* 0x040fe40000410000 */
[----:B------:R-:W-:Y:S02]  /*c560*/  FMUL.FTZ R129, R2, R129 ;  /* 0x0000008102817220 */ /* 0x000fe40000410000 */
[C---:B------:R-:W-:Y:S02]  /*c570*/  FMUL.FTZ R130, R0.reuse, R130 ;  /* 0x0000008200827220 */ /* 0x040fe40000410000 */
[----:B------:R-:W-:Y:S02]  /*c580*/  FMUL.FTZ R131, R0, R131 ;  /* 0x0000008300837220 */ /* 0x000fe40000410000 */
[C---:B------:R-:W-:Y:S02]  /*c590*/  FMUL.FTZ R132, R2.reuse, R132 ;  /* 0x0000008402847220 */ /* 0x040fe40000410000 */
[----:B------:R-:W-:Y:S02]  /*c5a0*/  FMUL.FTZ R133, R2, R133 ;  /* 0x0000008502857220 */ /* 0x000fe40000410000 */
[C---:B------:R-:W-:Y:S01]  /*c5b0*/  FMUL.FTZ R134, R0.reuse, R134 ;  /* 0x0000008600867220 */ /* 0x040fe20000410000 */
[C---:B-1----:R-:W-:Y:S05]  /*c5c0*/  HMMA.16816.F32.BF16 R4, R144.reuse, R160, R4 ;  /* 0x000000a09004723c */ /* 0x042fea0000041804 */
[----:B------:R-:W-:Y:S02]  /*c5d0*/  FMUL.FTZ R135, R0, R135 ;  /* 0x0000008700877220 */ /* 0x000fe40000410000 */
[C---:B------:R-:W-:Y:S01]  /*c5e0*/  FMUL.FTZ R136, R2.reuse, R136 ;  /* 0x0000008802887220 */ /* 0x040fe20000410000 */
[C---:B------:R-:W-:Y:S01]  /*c5f0*/  HMMA.16816.F32.BF16 R8, R144.reuse, R162, R8 ;  /* 0x000000a29008723c */ /* 0x040fe20000041808 */
[----:B------:R-:W1:Y:S03]  /*c600*/  LDSM.16.MT88.4 R160, [R225+0x3100] ;  /* 0x00310000e1a0783b */ /* 0x000e660000004200 */
[----:B------:R-:W-:Y:S02]  /*c610*/  FMUL.FTZ R137, R2, R137 ;  /* 0x0000008902897220 */ /* 0x000fe40000410000 */
[C---:B------:R-:W-:Y:S02]  /*c620*/  FMUL.FTZ R138, R0.reuse, R138 ;  /* 0x0000008a008a7220 */ /* 0x040fe40000410000 */
[C---:B------:R-:W-:Y:S04]  /*c630*/  HMMA.16816.F32.BF16 R100, R144.reuse, R164, R100 ;  /* 0x000000a49064723c */ /* 0x040fe80000041864 */
[----:B------:R-:W-:Y:S02]  /*c640*/  FMUL.FTZ R139, R0, R139 ;  /* 0x0000008b008b7220 */ /* 0x000fe40000410000 */
[C---:B------:R-:W-:Y:S02]  /*c650*/  FMUL.FTZ R52, R2.reuse, R52 ;  /* 0x0000003402347220 */ /* 0x040fe40000410000 */
[C---:B------:R-:W-:Y:S01]  /*c660*/  HMMA.16816.F32.BF16 R104, R144.reuse, R166, R104 ;  /* 0x000000a69068723c */ /* 0x040fe20000041868 */
[----:B------:R-:W4:Y:S03]  /*c670*/  LDSM.16.MT88.4 R164, [R226+0x3100] ;  /* 0x00310000e2a4783b */ /* 0x000f260000004200 */
[----:B------:R-:W-:Y:S02]  /*c680*/  FMUL.FTZ R53, R2, R53 ;  /* 0x0000003502357220 */ /* 0x000fe40000410000 */
[C---:B------:R-:W-:Y:S02]  /*c690*/  FMUL.FTZ R54, R0.reuse, R54 ;  /* 0x0000003600367220 */ /* 0x040fe40000410000 */
[C---:B--2---:R-:W-:Y:S01]  /*c6a0*/  HMMA.16816.F32.BF16 R108, R144.reuse, R168, R108 ;  /* 0x000000a8906c723c */ /* 0x044fe2000004186c */
[----:B------:R-:W-:Y:S03]  /*c6b0*/  MUFU.EX2 R169, R14 ;  /* 0x0000000e00a97308 */ /* 0x000fe60000000800 */
[----:B------:R-:W-:Y:S02]  /*c6c0*/  FMUL.FTZ R55, R0, R55 ;  /* 0x0000003700377220 */ /* 0x000fe40000410000 */
[C---:B------:R-:W-:Y:S02]  /*c6d0*/  FMUL.FTZ R56, R2.reuse, R56 ;  /* 0x0000003802387220 */ /* 0x040fe40000410000 */
[C---:B------:R-:W-:Y:S04]  /*c6e0*/  HMMA.16816.F32.BF16 R112, R144.reuse, R170, R112 ;  /* 0x000000aa9070723c */ /* 0x040fe80000041870 */
[----:B------:R-:W-:Y:S02]  /*c6f0*/  FMUL.FTZ R57, R2, R57 ;  /* 0x0000003902397220 */ /* 0x000fe40000410000 */
[C---:B------:R-:W-:Y:S01]  /*c700*/  FMUL.FTZ R58, R0.reuse, R58 ;  /* 0x0000003a003a7220 */ /* 0x040fe20000410000 */
[----:B------:R-:W-:Y:S01]  /*c710*/  MOV R171, R177 ;  /* 0x000000b100ab7202 */ /* 0x000fe20000000f00 */
[C---:B---3--:R-:W-:Y:S01]  /*c720*/  HMMA.16816.F32.BF16 R116, R144.reuse, R148, R116 ;  /* 0x000000949074723c */ /* 0x048fe20000041874 */
[----:B------:R-:W2:Y:S03]  /*c730*/  MUFU.EX2 R177, R13 ;  /* 0x0000000d00b17308 */ /* 0x000ea60000000800 */
[----:B------:R-:W-:Y:S02]  /*c740*/  FMUL.FTZ R59, R0, R59 ;  /* 0x0000003b003b7220 */ /* 0x000fe40000410000 */
[C---:B------:R-:W-:Y:S02]  /*c750*/  FMUL.FTZ R60, R2.reuse, R60 ;  /* 0x0000003c023c7220 */ /* 0x040fe40000410000 */
[C---:B------:R-:W-:Y:S01]  /*c760*/  HMMA.16816.F32.BF16 R120, R144.reuse, R150, R120 ;  /* 0x000000969078723c */ /* 0x040fe20000041878 */
[----:B------:R-:W3:Y:S03]  /*c770*/  LDSM.16.MT88.4 R148, [R229+0x3100] ;  /* 0x00310000e594783b */ /* 0x000ee60000004200 */
[----:B------:R-:W-:Y:S02]  /*c780*/  FMUL.FTZ R61, R2, R61 ;  /* 0x0000003d023d7220 */ /* 0x000fe40000410000 */
[C---:B------:R-:W-:Y:S02]  /*c790*/  FMUL.FTZ R62, R0.reuse, R62 ;  /* 0x0000003e003e7220 */ /* 0x040fe40000410000 */
[C---:B-1----:R-:W-:Y:S04]  /*c7a0*/  HMMA.16816.F32.BF16 R124, R144.reuse, R160, R124 ;  /* 0x000000a0907c723c */ /* 0x042fe8000004187c */
[----:B------:R-:W-:Y:S02]  /*c7b0*/  FMUL.FTZ R63, R0, R63 ;  /* 0x0000003f003f7220 */ /* 0x000fe40000410000 */
[--C-:B------:R-:W-:Y:S02]  /*c7c0*/  FFMA.FTZ R16, R16, c[0x0][0x2d0], -R172.reuse ;  /* 0x0000b40010107a23 */ /* 0x100fe400000108ac */
[C---:B------:R-:W-:Y:S01]  /*c7d0*/  HMMA.16816.F32.BF16 R128, R144.reuse, R162, R128 ;  /* 0x000000a29080723c */ /* 0x040fe20000041880 */
[----:B------:R-:W1:Y:S01]  /*c7e0*/  LDSM.16.MT88.4 R160, [R228+0x3100] ;  /* 0x00310000e4a0783b */ /* 0x000e620000004200 */
[----:B------:R2:W-:Y:S02]  /*c7f0*/  MUFU.EX2 R178, R16 ;  /* 0x0000001000b27308 */ /* 0x0005e40000000800 */
[C---:B------:R-:W-:Y:S02]  /*c800*/  FMUL.FTZ R64, R2.reuse, R64 ;  /* 0x0000004002407220 */ /* 0x040fe40000410000 */
[----:B------:R-:W-:Y:S02]  /*c810*/  FMUL.FTZ R65, R2, R65 ;  /* 0x0000004102417220 */ /* 0x000fe40000410000 */
[C---:B----4-:R-:W-:Y:S04]  /*c820*/  HMMA.16816.F32.BF16 R132, R144.reuse, R164, R132 ;  /* 0x000000a49084723c */ /* 0x050fe80000041884 */
[C---:B------:R-:W-:Y:S02]  /*c830*/  FMUL.FTZ R66, R0.reuse, R66 ;  /* 0x0000004200427220 */ /* 0x040fe40000410000 */
[----:B------:R-:W-:Y:S02]  /*c840*/  FMUL.FTZ R67, R0, R67 ;  /* 0x0000004300437220 */ /* 0x000fe40000410000 */
[C---:B------:R-:W-:Y:S01]  /*c850*/  HMMA.16816.F32.BF16 R136, R144.reuse, R166, R136 ;  /* 0x000000a69088723c */ /* 0x040fe20000041888 */
[----:B------:R-:W4:Y:S03]  /*c860*/  LDSM.16.MT88.4 R164, [R225+0x6100] ;  /* 0x00610000e1a4783b */ /* 0x000f260000004200 */
[C---:B------:R-:W-:Y:S02]  /*c870*/  FMUL.FTZ R68, R2.reuse, R68 ;  /* 0x0000004402447220 */ /* 0x040fe40000410000 */
[----:B------:R-:W-:Y:S02]  /*c880*/  FMUL.FTZ R69, R2, R69 ;  /* 0x0000004502457220 */ /* 0x000fe40000410000 */
[C---:B------:R-:W-:Y:S01]  /*c890*/  FMUL.FTZ R70, R0.reuse, R70 ;  /* 0x0000004600467220 */ /* 0x040fe20000410000 */
[C---:B---3--:R-:W-:Y:S03]  /*c8a0*/  HMMA.16816.F32.BF16 R52, R144.reuse, R148, R52 ;  /* 0x000000949034723c */ /* 0x048fe60000041834 */
[--C-:B--2---:R-:W-:Y:S02]  /*c8b0*/  FFMA.FTZ R16, R15, c[0x0][0x2d0], -R3.reuse ;  /* 0x0000b4000f107a23 */ /* 0x104fe40000010803 */
[----:B------:R-:W-:Y:S01]  /*c8c0*/  LDSM.16.MT88.4 R12, [R228+0x6100] ;  /* 0x00610000e40c783b */ /* 0x000fe20000004200 */
[----:B------:R-:W-:Y:S01]  /*c8d0*/  FMUL.FTZ R71, R0, R71 ;  /* 0x0000004700477220 */ /* 0x000fe20000410000 */
[----:B------:R-:W2:Y:S01]  /*c8e0*/  MUFU.EX2 R168, R16 ;  /* 0x0000001000a87308 */ /* 0x000ea20000000800 */
[C---:B------:R-:W-:Y:S04]  /*c8f0*/  HMMA.16816.F32.BF16 R56, R144.reuse, R150, R56 ;  /* 0x000000969038723c */ /* 0x040fe80000041838 */
[C---:B------:R-:W-:Y:S01]  /*c900*/  FMUL.FTZ R72, R2.reuse, R72 ;  /* 0x0000004802487220 */ /* 0x040fe20000410000 */
[----:B------:R-:W3:Y:S01]  /*c910*/  LDSM.16.MT88.4 R148, [R226+0x6100] ;  /* 0x00610000e294783b */ /* 0x000ee20000004200 */
        /* <DEDUP_REMOVED lines=8> */
[C---:B----4-:R-:W-:Y:S01]  /*c9a0*/  HMMA.16816.F32.BF16 R68, R144.reuse, R164, R68 ;  /* 0x000000a49044723c */ /* 0x050fe20000041844 */
[----:B------:R-:W-:Y:S03]  /*c9b0*/  MUFU.EX2 R165, R22 ;  /* 0x0000001600a57308 */ /* 0x000fe60000000800 */
[C---:B------:R-:W-:Y:S02]  /*c9c0*/  FMUL.FTZ R78, R0.reuse, R78 ;  /* 0x0000004e004e7220 */ /* 0x040fe40000410000 */
[----:B------:R-:W-:Y:S02]  /*c9d0*/  FMUL.FTZ R79, R0, R79 ;  /* 0x0000004f004f7220 */ /* 0x000fe40000410000 */
[C---:B------:R-:W-:Y:S03]  /*c9e0*/  HMMA.16816.F32.BF16 R72, R144.reuse, R166, R72 ;  /* 0x000000a69048723c */ /* 0x040fe60000041848 */
[----:B------:R4:W-:Y:S01]  /*c9f0*/  MUFU.EX2 R167, R18 ;  /* 0x0000001200a77308 */ /* 0x0009e20000000800 */
[C---:B------:R-:W-:Y:S02]  /*ca00*/  FMUL.FTZ R80, R2.reuse, R80 ;  /* 0x0000005002507220 */ /* 0x040fe40000410000 */
[----:B------:R-:W-:Y:S02]  /*ca10*/  FMUL.FTZ R81, R2, R81 ;  /* 0x0000005102517220 */ /* 0x000fe40000410000 */
[C---:B------:R-:W-:Y:S04]  /*ca20*/  FMUL.FTZ R82, R0.reuse, R82 ;  /* 0x0000005200527220 */ /* 0x040fe80000410000 */
[----:B------:R-:W-:Y:S01]  /*ca30*/  FMUL.FTZ R83, R0, R83 ;  /* 0x0000005300537220 */ /* 0x000fe20000410000 */
[C---:B---3--:R-:W-:Y:S01]  /*ca40*/  HMMA.16816.F32.BF16 R76, R144.reuse, R148, R76 ;  /* 0x00000094904c723c */ /* 0x048fe2000004184c */
[----:B------:R3:W-:Y:S02]  /*ca50*/  MUFU.EX2 R164, R23 ;  /* 0x0000001700a47308 */ /* 0x0007e40000000800 */
[C---:B------:R-:W-:Y:S02]  /*ca60*/  FMUL.FTZ R84, R2.reuse, R84 ;  /* 0x0000005402547220 */ /* 0x040fe40000410000 */
[----:B------:R-:W-:Y:S02]  /*ca70*/  FMUL.FTZ R85, R2, R85 ;  /* 0x0000005502557220 */ /* 0x000fe40000410000 */
[C---:B------:R-:W-:Y:S01]  /*ca80*/  FMUL.FTZ R86, R0.reuse, R86 ;  /* 0x0000005600567220 */ /* 0x040fe20000410000 */
[C---:B------:R-:W-:Y:S01]  /*ca90*/  HMMA.16816.F32.BF16 R80, R144.reuse, R150, R80 ;  /* 0x000000969050723c */ /* 0x040fe20000041850 */
[----:B------:R-:W2:Y:S02]  /*caa0*/  LDSM.16.MT88.4 R148, [R225+0x900] ;  /* 0x00090000e194783b */ /* 0x000ea40000004200 */
[----:B------:R-:W2:Y:S01]  /*cab0*/  MUFU.EX2 R166, R142 ;  /* 0x0000008e00a67308 */ /* 0x000ea20000000800 */
[----:B------:R-:W-:Y:S02]  /*cac0*/  FMUL.FTZ R87, R0, R87 ;  /* 0x0000005700577220 */ /* 0x000fe40000410000 */
[C---:B------:R-:W-:Y:S02]  /*cad0*/  FMUL.FTZ R88, R2.reuse, R88 ;  /* 0x0000005802587220 */ /* 0x040fe40000410000 */
[----:B------:R-:W-:Y:S01]  /*cae0*/  FMUL.FTZ R89, R2, R89 ;  /* 0x0000005902597220 */ /* 0x000fe20000410000 */
[----:B----4-:R-:W4:Y:S02]  /*caf0*/  LDSM.16.MT88.4 R16, [R226+0x900] ;  /* 0x00090000e210783b */ /* 0x010f240000004200 */
[C---:B-1----:R-:W-:Y:S02]  /*cb00*/  HMMA.16816.F32.BF16 R84, R144.reuse, R160, R84 ;  /* 0x000000a09054723c */ /* 0x042fe40000041854 */
[----:B------:R-:W-:Y:S01]  /*cb10*/  MUFU.EX2 R161, R30 ;  /* 0x0000001e00a17308 */ /* 0x000fe20000000800 */
[C---:B------:R-:W-:Y:S02]  /*cb20*/  FMUL.FTZ R90, R0.reuse, R90 ;  /* 0x0000005a005a7220 */ /* 0x040fe40000410000 */
[----:B------:R-:W-:Y:S01]  /*cb30*/  FMUL.FTZ R91, R0, R91 ;  /* 0x0000005b005b7220 */ /* 0x000fe20000410000 */
[----:B---3--:R-:W-:Y:S01]  /*cb40*/  LDSM.16.MT88.4 R20, [R225+0x1100] ;  /* 0x00110000e114783b */ /* 0x008fe20000004200 */
[C---:B------:R-:W-:Y:S02]  /*cb50*/  FMUL.FTZ R92, R2.reuse, R92 ;  /* 0x0000005c025c7220 */ /* 0x040fe40000410000 */
[----:B------:R-:W-:Y:S03]  /*cb60*/  FMUL.FTZ R93, R2, R93 ;  /* 0x0000005d025d7220 */ /* 0x000fe60000410000 */
[C---:B------:R-:W-:Y:S01]  /*cb70*/  HMMA.16816.F32.BF16 R88, R144.reuse, R162, R88 ;  /* 0x000000a29058723c */ /* 0x040fe20000041858 */
[----:B------:R-:W-:Y:S02]  /*cb80*/  MUFU.EX2 R163, R26 ;  /* 0x0000001a00a37308 */ /* 0x000fe40000000800 */
[C---:B------:R-:W-:Y:S02]  /*cb90*/  FMUL.FTZ R94, R0.reuse, R94 ;  /* 0x0000005e005e7220 */ /* 0x040fe40000410000 */
[----:B------:R-:W-:Y:S02]  /*cba0*/  FMUL.FTZ R95, R0, R95 ;  /* 0x0000005f005f7220 */ /* 0x000fe40000410000 */
[C---:B------:R-:W-:Y:S02]  /*cbb0*/  FMUL.FTZ R96, R2.reuse, R96 ;  /* 0x0000006002607220 */ /* 0x040fe40000410000 */
[----:B------:R-:W-:Y:S02]  /*cbc0*/  FMUL.FTZ R97, R2, R97 ;  /* 0x0000006102617220 */ /* 0x000fe40000410000 */
[----:B------:R1:W3:Y:S01]  /*cbd0*/  MUFU.EX2 R162, R27 ;  /* 0x0000001b00a27308 */ /* 0x0002e20000000800 */
[C---:B------:R-:W-:Y:S03]  /*cbe0*/  HMMA.16816.F32.BF16 R92, R144.reuse, R12, R92 ;  /* 0x0000000c905c723c */ /* 0x040fe6000004185c */
[C---:B------:R-:W-:Y:S02]  /*cbf0*/  FMUL.FTZ R98, R0.reuse, R98 ;  /* 0x0000006200627220 */ /* 0x040fe40000410000 */
[----:B------:R-:W-:Y:S02]  /*cc00*/  FMUL.FTZ R99, R0, R99 ;  /* 0x0000006300637220 */ /* 0x000fe40000410000 */
[----:B------:R-:W-:Y:S01]  /*cc10*/  F2FP.BF16.PACK_AB R12, R177, R251 ;  /* 0x000000fbb10c723e */ /* 0x000fe200000010ff */
[--C-:B------:R-:W-:Y:S01]  /*cc20*/  FFMA.FTZ R40, R40, c[0x0][0x2d0], -R172.reuse ;  /* 0x0000b40028287a23 */ /* 0x100fe200000108ac */
[----:B------:R-:W-:Y:S03]  /*cc30*/  MUFU.EX2 R160, R31 ;  /* 0x0000001f00a07308 */ /* 0x000fe60000000800 */
[----:B------:R-:W-:Y:S01]  /*cc40*/  HMMA.16816.F32.BF16 R96, R144, R14, R96 ;  /* 0x0000000e9060723c */ /* 0x000fe20000041860 */
[----:B------:R-:W3:Y:S02]  /*cc50*/  LDSM.16.MT88.4 R144, [R229+0x900] ;  /* 0x00090000e590783b */ /* 0x000ee40000004200 */
[----:B--2---:R-:W-:Y:S01]  /*cc60*/  F2FP.BF16.PACK_AB R13, R168, R169 ;  /* 0x000000a9a80d723e */ /* 0x004fe200000010ff */
[--C-:B------:R-:W-:Y:S02]  /*cc70*/  FFMA.FTZ R41, R41, c[0x0][0x2d0], -R172.reuse ;  /* 0x0000b40029297a23 */ /* 0x100fe400000108ac */
[--C-:B------:R-:W-:Y:S01]  /*cc80*/  FFMA.FTZ R36, R36, c[0x0][0x2d0], -R172.reuse ;  /* 0x0000b40024247a23 */ /* 0x100fe200000108ac */
[----:B------:R-:W-:Y:S01]  /*cc90*/  F2FP.BF16.PACK_AB R14, R179, R178 ;  /* 0x000000b2b30e723e */ /* 0x000fe200000010ff */
[----:B------:R-:W-:Y:S01]  /*cca0*/  MUFU.EX2 R142, R35 ;  /* 0x00000023008e7308 */ /* 0x000fe20000000800 */
[----:B------:R-:W-:Y:S01]  /*ccb0*/  F2FP.BF16.PACK_AB R15, R166, R167 ;  /* 0x000000a7a60f723e */ /* 0x000fe200000010ff */
[----:B-1----:R-:W-:Y:S02]  /*ccc0*/  LDSM.16.MT88.4 R24, [R229+0x1100] ;  /* 0x00110000e518783b */ /* 0x002fe40000004200 */
[--C-:B------:R-:W-:Y:S02]  /*ccd0*/  FFMA.FTZ R37, R37, c[0x0][0x2d0], -R172.reuse ;  /* 0x0000b40025257a23 */ /* 0x100fe400000108ac */
[--C-:B------:R-:W-:Y:S02]  /*cce0*/  FFMA.FTZ R44, R44, c[0x0][0x2d0], -R172.reuse ;  /* 0x0000b4002c2c7a23 */ /* 0x100fe400000108ac */
[C---:B------:R-:W-:Y:S02]  /*ccf0*/  HMMA.16816.F32.BF16 R4, R12.reuse, R148, R4 ;  /* 0x000000940c04723c */ /* 0x040fe40000041804 */
[----:B------:R-:W-:Y:S03]  /*cd00*/  MUFU.EX2 R170, R37 ;  /* 0x0000002500aa7308 */ /* 0x000fe60000000800 */
[--C-:B------:R-:W-:Y:S02]  /*cd10*/  FFMA.FTZ R45, R45, c[0x0][0x2d0], -R172.reuse ;  /* 0x0000b4002d2d7a23 */ /* 0x100fe400000108ac */
[--C-:B------:R-:W-:Y:S01]  /*cd20*/  FFMA.FTZ R48, R48, c[0x0][0x2d0], -R172.reuse ;  /* 0x0000b40030307a23 */ /* 0x100fe200000108ac */
[C---:B------:R-:W-:Y:S01]  /*cd30*/  HMMA.16816.F32.BF16 R8, R12.reuse, R150, R8 ;  /* 0x000000960c08723c */ /* 0x040fe20000041808 */
[----:B------:R-:W1:Y:S03]  /*cd40*/  LDSM.16.MT88.4 R148, [R228+0x900] ;  /* 0x00090000e494783b */ /* 0x000e660000004200 */
[----:B------:R-:W-:Y:S01]  /*cd50*/  FFMA.FTZ R172, R49, c[0x0][0x2d0], -R172 ;  /* 0x0000b40031ac7a23 */ /* 0x000fe200000108ac */
[----:B------:R-:W-:Y:S01]  /*cd60*/  MUFU.EX2 R40, R40 ;  /* 0x0000002800287308 */ /* 0x000fe20000000800 */
[--C-:B------:R-:W-:Y:S02]  /*cd70*/  FFMA.FTZ R38, R38, c[0x0][0x2d0], -R3.reuse ;  /* 0x0000b40026267a23 */ /* 0x100fe40000010803 */
[C---:B----4-:R-:W-:Y:S04]  /*cd80*/  HMMA.16816.F32.BF16 R100, R12.reuse, R16, R100 ;  /* 0x000000100c64723c */ /* 0x050fe80000041864 */
[--C-:B------:R-:W-:Y:S02]  /*cd90*/  FFMA.FTZ R39, R39, c[0x0][0x2d0], -R3.reuse ;  /* 0x0000b40027277a23 */ /* 0x100fe40000010803 */
[--C-:B------:R-:W-:Y:S01]  /*cda0*/  FFMA.FTZ R42, R42, c[0x0][0x2d0], -R3.reuse ;  /* 0x0000b4002a2a7a23 */ /* 0x100fe20000010803 */
[----:B------:R-:W-:Y:S01]  /*cdb0*/  MUFU.EX2 R172, R172 ;  /* 0x000000ac00ac7308 */ /* 0x000fe20000000800 */
[C---:B------:R-:W-:Y:S01]  /*cdc0*/  HMMA.16816.F32.BF16 R104, R12.reuse, R18, R104 ;  /* 0x000000120c68723c */ /* 0x040fe20000041868 */
[----:B------:R-:W2:Y:S03]  /*cdd0*/  LDSM.16.MT88.4 R16, [R225+0x3900] ;  /* 0x00390000e110783b */ /* 0x000ea60000004200 */
[--C-:B------:R-:W-:Y:S02]  /*cde0*/  FFMA.FTZ R43, R43, c[0x0][0x2d0], -R3.reuse ;  /* 0x0000b4002b2b7a23 */ /* 0x100fe40000010803 */
[--C-:B------:R-:W-:Y:S02]  /*cdf0*/  FFMA.FTZ R46, R46, c[0x0][0x2d0], -R3.reuse ;  /* 0x0000b4002e2e7a23 */ /* 0x100fe40000010803 */
[C---:B---3--:R-:W-:Y:S01]  /*ce00*/  HMMA.16816.F32.BF16 R108, R12.reuse, R144, R108 ;  /* 0x000000900c6c723c */ /* 0x048fe2000004186c */
[----:B------:R-:W-:Y:S03]  /*ce10*/  MUFU.EX2 R38, R38 ;  /* 0x0000002600267308 */ /* 0x000fe60000000800 */
[--C-:B------:R-:W-:Y:S02]  /*ce20*/  FFMA.FTZ R47, R47, c[0x0][0x2d0], -R3.reuse ;  /* 0x0000b4002f2f7a23 */ /* 0x100fe40000010803 */
[--C-:B------:R-:W-:Y:S02]  /*ce30*/  FFMA.FTZ R50, R50, c[0x0][0x2d0], -R3.reuse ;  /* 0x0000b40032327a23 */ /* 0x100fe40000010803 */
[C---:B------:R-:W-:Y:S01]  /*ce40*/  HMMA.16816.F32.BF16 R112, R12.reuse, R146, R112 ;  /* 0x000000920c70723c */ /* 0x040fe20000041870 */
[----:B------:R-:W3:Y:S02]  /*ce50*/  LDSM.16.MT88.4 R144, [R226+0x3900] ;  /* 0x00390000e290783b */ /* 0x000ee40000004200 */
[----:B------:R-:W-:Y:S01]  /*ce60*/  MUFU.EX2 R39, R39 ;  /* 0x0000002700277308 */ /* 0x000fe20000000800 */
[----:B------:R-:W-:Y:S04]  /*ce70*/  FFMA.FTZ R3, R51, c[0x0][0x2d0], -R3 ;  /* 0x0000b40033037a23 */ /* 0x000fe80000010803 */
[C---:B-1----:R-:W-:Y:S05]  /*ce80*/  HMMA.16816.F32.BF16 R116, R12.reuse, R148, R116 ;  /* 0x000000940c74723c */ /* 0x042fea0000041874 */
[----:B------:R-:W-:Y:S03]  /*ce90*/  MUFU.EX2 R41, R41 ;  /* 0x0000002900297308 */ /* 0x000fe60000000800 */
[C---:B------:R-:W-:Y:S01]  /*cea0*/  HMMA.16816.F32.BF16 R120, R12.reuse, R150, R120 ;  /* 0x000000960c78723c */ /* 0x040fe20000041878 */
[----:B------:R-:W1:Y:S06]  /*ceb0*/  LDSM.16.MT88.4 R148, [R229+0x3900] ;  /* 0x00390000e594783b */ /* 0x000e6c0000004200 */
[----:B------:R-:W-:Y:S01]  /*cec0*/  MUFU.EX2 R42, R42 ;  /* 0x0000002a002a7308 */ /* 0x000fe20000000800 */
[C---:B--2---:R-:W-:Y:S08]  /*ced0*/  HMMA.16816.F32.BF16 R124, R12.reuse, R16, R124 ;  /* 0x000000100c7c723c */ /* 0x044ff0000004187c */
[C---:B------:R-:W-:Y:S01]  /*cee0*/  HMMA.16816.F32.BF16 R128, R12.reuse, R18, R128 ;  /* 0x000000120c80723c */ /* 0x040fe20000041880 */
[----:B------:R-:W2:Y:S01]  /*cef0*/  LDSM.16.MT88.4 R16, [R228+0x3900] ;  /* 0x00390000e410783b */ /* 0x000ea20000004200 */
[----:B------:R-:W-:Y:S06]  /*cf00*/  MUFU.EX2 R43, R43 ;  /* 0x0000002b002b7308 */ /* 0x000fec0000000800 */
[C---:B---3--:R-:W-:Y:S04]  /*cf10*/  HMMA.16816.F32.BF16 R132, R12.reuse, R144, R132 ;  /* 0x000000900c84723c */ /* 0x048fe80000041884 */
[----:B------:R-:W-:Y:S04]  /*cf20*/  MUFU.EX2 R44, R44 ;  /* 0x0000002c002c7308 */ /* 0x000fe80000000800 */
[C---:B------:R-:W-:Y:S01]  /*cf30*/  HMMA.16816.F32.BF16 R136, R12.reuse, R146, R136 ;  /* 0x000000920c88723c */ /* 0x040fe20000041888 */
[----:B------:R-:W3:Y:S05]  /*cf40*/  LDSM.16.MT88.4 R144, [R225+0x6900] ;  /* 0x00690000e190783b */ /* 0x000eea0000004200 */
[----:B------:R-:W-:Y:S02]  /*cf50*/  MUFU.EX2 R45, R45 ;  /* 0x0000002d002d7308 */ /* 0x000fe40000000800 */
[C---:B-1----:R-:W-:Y:S08]  /*cf60*/  HMMA.16816.F32.BF16 R52, R12.reuse, R148, R52 ;  /* 0x000000940c34723c */ /* 0x042ff00000041834 */
[----:B------:R-:W-:Y:S01]  /*cf70*/  MUFU.EX2 R46, R46 ;  /* 0x0000002e002e7308 */ /* 0x000fe20000000800 */
[C---:B------:R-:W-:Y:S01]  /*cf80*/  HMMA.16816.F32.BF16 R56, R12.reuse, R150, R56 ;  /* 0x000000960c38723c */ /* 0x040fe20000041838 */
[----:B------:R-:W1:Y:S07]  /*cf90*/  LDSM.16.MT88.4 R148, [R226+0x6900] ;  /* 0x00690000e294783b */ /* 0x000e6e0000004200 */
[C---:B--2---:R-:W-:Y:S01]  /*cfa0*/  HMMA.16816.F32.BF16 R60, R12.reuse, R16, R60 ;  /* 0x000000100c3c723c */ /* 0x044fe2000004183c */
[----:B------:R-:W-:Y:S07]  /*cfb0*/  MUFU.EX2 R47, R47 ;  /* 0x0000002f002f7308 */ /* 0x000fee0000000800 */
[C---:B------:R-:W-:Y:S01]  /*cfc0*/  HMMA.16816.F32.BF16 R64, R12.reuse, R18, R64 ;  /* 0x000000120c40723c */ /* 0x040fe20000041840 */
[----:B------:R-:W2:Y:S02]  /*cfd0*/  LDSM.16.MT88.4 R16, [R229+0x6900] ;  /* 0x00690000e510783b */ /* 0x000ea40000004200 */
[----:B------:R-:W-:Y:S05]  /*cfe0*/  MUFU.EX2 R48, R48 ;  /* 0x0000003000307308 */ /* 0x000fea0000000800 */
[C---:B---3--:R-:W-:Y:S05]  /*cff0*/  HMMA.16816.F32.BF16 R68, R12.reuse, R144, R68 ;  /* 0x000000900c44723c */ /* 0x048fea0000041844 */
[----:B------:R-:W-:Y:S03]  /*d000*/  MUFU.EX2 R50, R50 ;  /* 0x0000003200327308 */ /* 0x000fe60000000800 */
[C---:B------:R-:W-:Y:S01]  /*d010*/  HMMA.16816.F32.BF16 R72, R12.reuse, R146, R72 ;  /* 0x000000920c48723c */ /* 0x040fe20000041848 */
[----:B------:R-:W3:Y:S07]  /*d020*/  LDSM.16.MT88.4 R144, [R228+0x6900] ;  /* 0x00690000e490783b */ /* 0x000eee0000004200 */
[C---:B-1----:R-:W-:Y:S07]  /*d030*/  HMMA.16816.F32.BF16 R76, R12.reuse, R148, R76 ;  /* 0x000000940c4c723c */ /* 0x042fee000004184c */
[----:B------:R-:W-:Y:S01]  /*d040*/  MOV R148, R143 ;  /* 0x0000008f00947202 */ /* 0x000fe20000000f00 */
[C---:B------:R-:W-:Y:S01]  /*d050*/  HMMA.16816.F32.BF16 R80, R12.reuse, R150, R80 ;  /* 0x000000960c50723c */ /* 0x040fe20000041850 */
[----:B------:R-:W-:Y:S03]  /*d060*/  MUFU.EX2 R143, R34 ;  /* 0x00000022008f7308 */ /* 0x000fe60000000800 */
[----:B------:R-:W-:Y:S02]  /*d070*/  MOV R149, R171 ;  /* 0x000000ab00957202 */ /* 0x000fe40000000f00 */
[----:B------:R-:W-:Y:S02]  /*d080*/  MOV R49, R148 ;  /* 0x0000009400317202 */ /* 0x000fe40000000f00 */
[C---:B--2---:R-:W-:Y:S03]  /*d090*/  HMMA.16816.F32.BF16 R84, R12.reuse, R16, R84 ;  /* 0x000000100c54723c */ /* 0x044fe60000041854 */
[----:B------:R-:W-:Y:S01]  /*d0a0*/  MUFU.EX2 R171, R36 ;  /* 0x0000002400ab7308 */ /* 0x000fe20000000800 */
[----:B------:R-:W-:Y:S02]  /*d0b0*/  MOV R151, R180 ;  /* 0x000000b400977202 */ /* 0x000fe40000000f00 */
[----:B------:R-:W-:Y:S02]  /*d0c0*/  MOV R150, R179 ;  /* 0x000000b300967202 */ /* 0x000fe40000000f00 */
[C---:B------:R-:W-:Y:S01]  /*d0d0*/  HMMA.16816.F32.BF16 R88, R12.reuse, R18, R88 ;  /* 0x000000120c58723c */ /* 0x040fe20000041858 */
[----:B------:R-:W1:Y:S04]  /*d0e0*/  LDSM.16.MT88.4 R16, [R226+0x1100] ;  /* 0x00110000e210783b */ /* 0x000e680000004200 */
[----:B------:R-:W-:Y:S03]  /*d0f0*/  MUFU.EX2 R179, R28 ;  /* 0x0000001c00b37308 */ /* 0x000fe60000000800 */
[C---:B---3--:R-:W-:Y:S07]  /*d100*/  HMMA.16816.F32.BF16 R92, R12.reuse, R144, R92 ;  /* 0x000000900c5c723c */ /* 0x048fee000004185c */
[----:B------:R-:W-:Y:S01]  /*d110*/  MUFU.EX2 R180, R32 ;  /* 0x0000002000b47308 */ /* 0x000fe20000000800 */
[----:B------:R-:W-:Y:S01]  /*d120*/  HMMA.16816.F32.BF16 R96, R12, R146, R96 ;  /* 0x000000920c60723c */ /* 0x000fe20000041860 */
[----:B------:R-:W2:Y:S03]  /*d130*/  LDL.LU R146, [R1+0x18] ;  /* 0x0000180001927983 */ /* 0x000ea60000300800 */
[----:B------:R-:W-:Y:S01]  /*d140*/  MOV R144, R178 ;  /* 0x000000b200907202 */ /* 0x000fe20000000f00 */
[----:B------:R-:W3:Y:S01]  /*d150*/  LDL.LU R147, [R1+0x1c] ;  /* 0x00001c0001937983 */ /* 0x000ee20000300800 */
[----:B------:R-:W-:Y:S02]  /*d160*/  MOV R145, R177 ;  /* 0x000000b100917202 */ /* 0x000fe40000000f00 */
[----:B------:R-:W-:Y:S01]  /*d170*/  F2FP.BF16.PACK_AB R12, R182, R183 ;  /* 0x000000b7b60c723e */ /* 0x000fe200000010ff */
[----:B------:R4:W1:Y:S03]  /*d180*/  MUFU.EX2 R178, R29 ;  /* 0x0000001d00b27308 */ /* 0x0008660000000800 */
[----:B------:R-:W-:Y:S02]  /*d190*/  F2FP.BF16.PACK_AB R14, R181, R250 ;  /* 0x000000fab50e723e */ /* 0x000fe400000010ff */
[----:B------:R-:W-:Y:S02]  /*d1a0*/  F2FP.BF16.PACK_AB R13, R164, R165 ;  /* 0x000000a5a40d723e */ /* 0x000fe400000010ff */
[----:B------:R-:W-:Y:S03]  /*d1b0*/  F2FP.BF16.PACK_AB R15, R162, R163 ;  /* 0x000000a3a20f723e */ /* 0x000fe600000010ff */
[----:B------:R4:W4:Y:S04]  /*d1c0*/  MUFU.EX2 R177, R33 ;  /* 0x0000002100b17308 */ /* 0x0009280000000800 */
[C---:B------:R-:W-:Y:S06]  /*d1d0*/  HMMA.16816.F32.BF16 R4, R12.reuse, R20, R4 ;  /* 0x000000140c04723c */ /* 0x040fec0000041804 */
[----:B------:R2:W2:Y:S02]  /*d1e0*/  MUFU.EX2 R36, R3 ;  /* 0x0000000300247308 */ /* 0x0004a40000000800 */
[C---:B------:R-:W-:Y:S01]  /*d1f0*/  HMMA.16816.F32.BF16 R8, R12.reuse, R22, R8 ;  /* 0x000000160c08723c */ /* 0x040fe20000041808 */
[----:B------:R-:W4:Y:S07]  /*d200*/  LDSM.16.MT88.4 R20, [R228+0x1100] ;  /* 0x00110000e414783b */ /* 0x000f2e0000004200 */
[C---:B-1----:R-:W-:Y:S01]  /*d210*/  HMMA.16816.F32.BF16 R100, R12.reuse, R16, R100 ;  /* 0x000000100c64723c */ /* 0x042fe20000041864 */
[----:B----4-:R-:W-:Y:S07]  /*d220*/  LDSM.16.MT88.4 R28, [R229+0x2100] ;  /* 0x00210000e51c783b */ /* 0x010fee0000004200 */
[C---:B------:R-:W-:Y:S01]  /*d230*/  HMMA.16816.F32.BF16 R104, R12.reuse, R18, R104 ;  /* 0x000000120c68723c */ /* 0x040fe20000041868 */
[----:B------:R-:W1:Y:S07]  /*d240*/  LDSM.16.MT88.4 R16, [R225+0x4100] ;  /* 0x00410000e110783b */ /* 0x000e6e0000004200 */
[C---:B------:R-:W-:Y:S01]  /*d250*/  HMMA.16816.F32.BF16 R108, R12.reuse, R24, R108 ;  /* 0x000000180c6c723c */ /* 0x040fe2000004186c */
[----:B------:R-:W-:Y:S07]  /*d260*/  LDSM.16.MT88.4 R32, [R226+0x5100] ;  /* 0x00510000e220783b */ /* 0x000fee0000004200 */
        /* <DEDUP_REMOVED lines=27> */
[----:B------:R-:W-:Y:S01]  /*d420*/  HMMA.16816.F32.BF16 R96, R12, R26, R96 ;  /* 0x0000001a0c60723c */ /* 0x000fe20000041860 */
[----:B------:R-:W4:Y:S06]  /*d430*/  LDSM.16.MT88.4 R24, [R229+0x1900] ;  /* 0x00190000e518783b */ /* 0x000f2c0000004200 */
        /* <DEDUP_REMOVED lines=16> */
[C---:B-1----:R-:W-:Y:S04]  /*d540*/  HMMA.16816.F32.BF16 R124, R12.reuse, R16, R124 ;  /* 0x000000100c7c723c */ /* 0x042fe8000004187c */
[----:B--2---:R-:W-:Y:S01]  /*d550*/  FFMA.FTZ R2, R2, R146, R252 ;  /* 0x0000009202027223 */ /* 0x004fe200000100fc */
[----:B------:R-:W-:Y:S03]  /*d560*/  MOV R146, R151 ;  /* 0x0000009700927202 */ /* 0x000fe60000000f00 */
[C---:B------:R-:W-:Y:S01]  /*d570*/  HMMA.16816.F32.BF16 R128, R12.reuse, R18, R128 ;  /* 0x000000120c80723c */ /* 0x040fe20000041880 */
[----:B------:R-:W1:Y:S03]  /*d580*/  LDSM.16.MT88.4 R16, [R228+0x4900] ;  /* 0x00490000e410783b */ /* 0x000e660000004200 */
[----:B------:R-:W-:Y:S01]  /*d590*/  MOV R252, R149 ;  /* 0x0000009500fc7202 */ /* 0x000fe20000000f00 */
[----:B---3--:R-:W-:Y:S01]  /*d5a0*/  FFMA.FTZ R37, R0, R147, R173 ;  /* 0x0000009300257223 */ /* 0x008fe200000100ad */
[----:B------:R-:W-:Y:S02]  /*d5b0*/  MOV R147, R150 ;  /* 0x0000009600937202 */ /* 0x000fe40000000f00 */
[C---:B----4-:R-:W-:Y:S01]  /*d5c0*/  HMMA.16816.F32.BF16 R132, R12.reuse, R24, R132 ;  /* 0x000000180c84723c */ /* 0x050fe20000041884 */
[----:B------:R-:W-:Y:S03]  /*d5d0*/  LDSM.16.MT88.4 R148, [R225+0x2900] ;  /* 0x00290000e194783b */ /* 0x000fe60000004200 */
[----:B------:R-:W-:Y:S01]  /*d5e0*/  MOV R173, R145 ;  /* 0x0000009100ad7202 */ /* 0x000fe20000000f00 */
[----:B------:R-:W-:Y:S01]  /*d5f0*/  FADD.FTZ R0, R252, R2 ;  /* 0x00000002fc007221 */ /* 0x000fe20000010000 */
[----:B------:R-:W-:Y:S01]  /*d600*/  MOV R252, R144 ;  /* 0x0000009000fc7202 */ /* 0x000fe20000000f00 */
[----:B------:R-:W-:Y:S01]  /*d610*/  FADD.FTZ R2, R176, R37 ;  /* 0x00000025b0027221 */ /* 0x000fe20000010000 */
[C---:B------:R-:W-:Y:S01]  /*d620*/  HMMA.16816.F32.BF16 R136, R12.reuse, R26, R136 ;  /* 0x0000001a0c88723c */ /* 0x040fe20000041888 */
[----:B------:R-:W2:Y:S03]  /*d630*/  LDSM.16.MT88.4 R24, [R225+0x7900] ;  /* 0x00790000e118783b */ /* 0x000ea60000004200 */
[----:B------:R-:W-:Y:S01]  /*d640*/  FADD.FTZ R0, R49, R0 ;  /* 0x0000000031007221 */ /* 0x000fe20000010000 */
[----:B------:R-:W-:Y:S01]  /*d650*/  MOV R49, R147 ;  /* 0x0000009300317202 */ /* 0x000fe20000000f00 */
[----:B------:R-:W-:Y:S02]  /*d660*/  FADD.FTZ R2, R175, R2 ;  /* 0x00000002af027221 */ /* 0x000fe40000010000 */
[----:B------:R-:W-:Y:S01]  /*d670*/  FADD.FTZ R0, R146, R0 ;  /* 0x0000000092007221 */ /* 0x000fe20000010000 */
[C---:B------:R-:W-:Y:S03]  /*d680*/  HMMA.16816.F32.BF16 R52, R12.reuse, R20, R52 ;  /* 0x000000140c34723c */ /* 0x040fe60000041834 */
[----:B------:R-:W-:Y:S02]  /*d690*/  FADD.FTZ R3, R174, R2 ;  /* 0x00000002ae037221 */ /* 0x000fe40000010000 */
[----:B------:R-:W-:Y:S02]  /*d6a0*/  FADD.FTZ R2, R251, R0 ;  /* 0x00000000fb027221 */ /* 0x000fe40000010000 */
[----:B------:R-:W-:Y:S01]  /*d6b0*/  FADD.FTZ R0, R169, R3 ;  /* 0x00000003a9007221 */ /* 0x000fe20000010000 */
[C---:B------:R-:W-:Y:S01]  /*d6c0*/  HMMA.16816.F32.BF16 R56, R12.reuse, R22, R56 ;  /* 0x000000160c38723c */ /* 0x040fe20000041838 */
[----:B------:R-:W3:Y:S03]  /*d6d0*/  LDSM.16.MT88.4 R20, [R226+0x7900] ;  /* 0x00790000e214783b */ /* 0x000ee60000004200 */
        /* <DEDUP_REMOVED lines=34> */
[----:B------:R-:W-:Y:S01]  /*d900*/  FADD.FTZ R0, R143, R0 ;  /* 0x000000008f007221 */ /* 0x000fe20000010000 */
[----:B------:R-:W-:Y:S01]  /*d910*/  MOV R143, R140 ;  /* 0x0000008c008f7202 */ /* 0x000fe20000000f00 */
[----:B------:R-:W-:Y:S01]  /*d920*/  HMMA.16816.F32.BF16 R96, R12, R26, R96 ;  /* 0x0000001a0c60723c */ /* 0x000fe20000041860 */
[----:B------:R-:W2:Y:S03]  /*d930*/  LDSM.16.MT88.4 R24, [R228+0x2100] ;  /* 0x00210000e418783b */ /* 0x000ea60000004200 */
[----:B------:R-:W-:Y:S02]  /*d940*/  FADD.FTZ R2, R170, R2 ;  /* 0x00000002aa027221 */ /* 0x000fe40000010000 */
[----:B------:R-:W-:Y:S01]  /*d950*/  FADD.FTZ R0, R142, R0 ;  /* 0x000000008e007221 */ /* 0x000fe20000010000 */
[----:B------:R-:W-:Y:S01]  /*d960*/  F2FP.BF16.PACK_AB R12, R170, R171 ;  /* 0x000000abaa0c723e */ /* 0x000fe200000010ff */
[----:B------:R-:W-:Y:S01]  /*d970*/  FADD.FTZ R2, R40, R2 ;  /* 0x0000000228027221 */ /* 0x000fe20000010000 */
[----:B------:R-:W-:Y:S03]  /*d980*/  F2FP.BF16.PACK_AB R13, R39, R38 ;  /* 0x00000026270d723e */ /* 0x000fe600000010ff */
[C---:B------:R-:W-:Y:S01]  /*d990*/  F2FP.BF16.PACK_AB R14, R41.reuse, R40 ;  /* 0x00000028290e723e */ /* 0x040fe200000010ff */
[----:B------:R-:W-:Y:S01]  /*d9a0*/  FADD.FTZ R2, R41, R2 ;  /* 0x0000000229027221 */ /* 0x000fe20000010000 */
[----:B------:R-:W-:Y:S01]  /*d9b0*/  F2FP.BF16.PACK_AB R15, R43, R42 ;  /* 0x0000002a2b0f723e */ /* 0x000fe200000010ff */
[----:B------:R-:W-:Y:S01]  /*d9c0*/  FADD.FTZ R0, R38, R0 ;  /* 0x0000000026007221 */ /* 0x000fe20000010000 */
[----:B------:R-:W-:Y:S03]  /*d9d0*/  MOV R142, R141 ;  /* 0x0000008d008e7202 */ /* 0x000fe60000000f00 */
[----:B------:R-:W-:Y:S02]  /*d9e0*/  FADD.FTZ R0, R39, R0 ;  /* 0x0000000027007221 */ /* 0x000fe40000010000 */
[C---:B---3--:R-:W-:Y:S03]  /*d9f0*/  HMMA.16816.F32.BF16 R4, R12.reuse, R20, R4 ;  /* 0x000000140c04723c */ /* 0x048fe60000041804 */
[----:B------:R-:W-:Y:S04]  /*da00*/  FADD.FTZ R0, R42, R0 ;  /* 0x000000002a007221 */ /* 0x000fe80000010000 */
        /* <DEDUP_REMOVED lines=16> */
[----:B------:R-:W4:Y:S07]  /*db10*/  LDSM.16.MT88.4 R28, [R228+0x5100] ;  /* 0x00510000e41c783b */ /* 0x000f2e0000004200 */
[C---:B--2---:R-:W-:Y:S01]  /*db20*/  HMMA.16816.F32.BF16 R116, R12.reuse, R24, R116 ;  /* 0x000000180c74723c */ /* 0x044fe20000041874 */
[----:B------:R-:W-:Y:S04]  /*db30*/  STL [R1+0x18], R2 ;  /* 0x0000180201007387 */ /* 0x000fe80000100800 */
[----:B------:R-:W-:Y:S03]  /*db40*/  STL [R1+0x1c], R0 ;  /* 0x00001c0001007387 */ /* 0x000fe60000100800 */
[C---:B------:R-:W-:Y:S01]  /*db50*/  HMMA.16816.F32.BF16 R120, R12.reuse, R26, R120 ;  /* 0x0000001a0c78723c */ /* 0x040fe20000041878 */
[----:B------:R-:W-:Y:S07]  /*db60*/  LDSM.16.MT88.4 R24, [R226+0x8100] ;  /* 0x00810000e218783b */ /* 0x000fee0000004200 */
[C---:B---3--:R-:W-:Y:S08]  /*db70*/  HMMA.16816.F32.BF16 R124, R12.reuse, R20, R124 ;  /* 0x000000140c7c723c */ /* 0x048ff0000004187c */
        /* <DEDUP_REMOVED lines=8> */
[C---:B----4-:R-:W-:Y:S08]  /*dc00*/  HMMA.16816.F32.BF16 R60, R12.reuse, R28, R60 ;  /* 0x0000001c0c3c723c */ /* 0x050ff0000004183c */
[C---:B------:R-:W-:Y:S01]  /*dc10*/  HMMA.16816.F32.BF16 R64, R12.reuse, R30, R64 ;  /* 0x0000001e0c40723c */ /* 0x040fe20000041840 */
[----:B------:R-:W-:Y:S07]  /*dc20*/  LDSM.16.MT88.4 R28, [R229+0x5900] ;  /* 0x00590000e51c783b */ /* 0x000fee0000004200 */
[C---:B--2---:R-:W-:Y:S08]  /*dc30*/  HMMA.16816.F32.BF16 R68, R12.reuse, R20, R68 ;  /* 0x000000140c44723c */ /* 0x044ff00000041844 */
[C---:B------:R-:W-:Y:S01]  /*dc40*/  HMMA.16816.F32.BF16 R72, R12.reuse, R22, R72 ;  /* 0x000000160c48723c */ /* 0x040fe20000041848 */
[----:B------:R-:W2:Y:S07]  /*dc50*/  LDSM.16.MT88.4 R20, [R226+0x2900] ;  /* 0x00290000e214783b */ /* 0x000eae0000004200 */
[C---:B------:R-:W-:Y:S08]  /*dc60*/  HMMA.16816.F32.BF16 R76, R12.reuse, R24, R76 ;  /* 0x000000180c4c723c */ /* 0x040ff0000004184c */
[C---:B------:R-:W-:Y:S01]  /*dc70*/  HMMA.16816.F32.BF16 R80, R12.reuse, R26, R80 ;  /* 0x0000001a0c50723c */ /* 0x040fe20000041850 */
[----:B------:R-:W4:Y:S07]  /*dc80*/  LDSM.16.MT88.4 R24, [R229+0x2900] ;  /* 0x00290000e518783b */ /* 0x000f2e0000004200 */
[C---:B---3--:R-:W-:Y:S08]  /*dc90*/  HMMA.16816.F32.BF16 R84, R12.reuse, R32, R84 ;  /* 0x000000200c54723c */ /* 0x048ff00000041854 */
[C---:B------:R-:W-:Y:S01]  /*dca0*/  HMMA.16816.F32.BF16 R88, R12.reuse, R34, R88 ;  /* 0x000000220c58723c */ /* 0x040fe20000041858 */
[----:B------:R-:W-:Y:S07]  /*dcb0*/  LDSM.16.MT88.4 R32, [R228+0x5900] ;  /* 0x00590000e420783b */ /* 0x000fee0000004200 */
[C---:B-1----:R-:W-:Y:S08]  /*dcc0*/  HMMA.16816.F32.BF16 R92, R12.reuse, R16, R92 ;  /* 0x000000100c5c723c */ /* 0x042ff0000004185c */
[----:B------:R-:W-:Y:S01]  /*dcd0*/  HMMA.16816.F32.BF16 R96, R12, R18, R96 ;  /* 0x000000120c60723c */ /* 0x000fe20000041860 */
[----:B------:R-:W1:Y:S06]  /*dce0*/  LDSM.16.MT88.4 R16, [R228+0x2900] ;  /* 0x00290000e410783b */ /* 0x000e6c0000004200 */
[----:B------:R-:W-:Y:S02]  /*dcf0*/  F2FP.BF16.PACK_AB R12, R45, R44 ;  /* 0x0000002c2d0c723e */ /* 0x000fe400000010ff */
[----:B------:R-:W-:Y:S03]  /*dd00*/  F2FP.BF16.PACK_AB R13, R47, R46 ;  /* 0x0000002e2f0d723e */ /* 0x000fe600000010ff */
[----:B------:R-:W-:Y:S02]  /*dd10*/  F2FP.BF16.PACK_AB R14, R172, R48 ;  /* 0x00000030ac0e723e */ /* 0x000fe400000010ff */
[----:B------:R-:W-:Y:S07]  /*dd20*/  F2FP.BF16.PACK_AB R15, R36, R50 ;  /* 0x00000032240f723e */ /* 0x000fee00000010ff */
[C---:B------:R-:W-:Y:S01]  /*dd30*/  HMMA.16816.F32.BF16 R144, R12.reuse, R148, R4 ;  /* 0x000000940c90723c */ /* 0x040fe20000041804 */
[----:B------:R-:W3:Y:S07]  /*dd40*/  LDSM.16.MT88.4 R4, [R225+0x5900] ;  /* 0x00590000e104783b */ /* 0x000eee0000004200 */
[C---:B------:R-:W-:Y:S01]  /*dd50*/  HMMA.16816.F32.BF16 R148, R12.reuse, R150, R8 ;  /* 0x000000960c94723c */ /* 0x040fe20000041808 */
[----:B------:R-:W3:Y:S07]  /*dd60*/  LDSM.16.MT88.4 R8, [R226+0x5900] ;  /* 0x00590000e208783b */ /* 0x000eee0000004200 */
[C---:B--2---:R-:W-:Y:S08]  /*dd70*/  HMMA.16816.F32.BF16 R100, R12.reuse, R20, R100 ;  /* 0x000000140c64723c */ /* 0x044ff00000041864 */
[C---:B------:R-:W-:Y:S01]  /*dd80*/  HMMA.16816.F32.BF16 R104, R12.reuse, R22, R104 ;  /* 0x000000160c68723c */ /* 0x040fe20000041868 */
[----:B------:R-:W2:Y:S07]  /*dd90*/  LDSM.16.MT88.4 R20, [R225+0x8900] ;  /* 0x00890000e114783b */ /* 0x000eae0000004200 */
[C---:B----4-:R-:W-:Y:S08]  /*dda0*/  HMMA.16816.F32.BF16 R108, R12.reuse, R24, R108 ;  /* 0x000000180c6c723c */ /* 0x050ff0000004186c */
[C---:B------:R-:W-:Y:S08]  /*ddb0*/  HMMA.16816.F32.BF16 R112, R12.reuse, R26, R112 ;  /* 0x0000001a0c70723c */ /* 0x040ff00000041870 */
        /* <DEDUP_REMOVED lines=12> */
[C---:B------:R-:W-:Y:S08]  /*de80*/  HMMA.16816.F32.BF16 R64, R12.reuse, R34, R64 ;  /* 0x000000220c40723c */ /* 0x040ff00000041840 */
[C---:B--2---:R-:W-:Y:S08]  /*de90*/  HMMA.16816.F32.BF16 R68, R12.reuse, R20, R68 ;  /* 0x000000140c44723c */ /* 0x044ff00000041844 */
[C---:B------:R-:W-:Y:S08]  /*dea0*/  HMMA.16816.F32.BF16 R72, R12.reuse, R22, R72 ;  /* 0x000000160c48723c */ /* 0x040ff00000041848 */
[C---:B-1----:R-:W-:Y:S08]  /*deb0*/  HMMA.16816.F32.BF16 R76, R12.reuse, R16, R76 ;  /* 0x000000100c4c723c */ /* 0x042ff0000004184c */
[C---:B------:R-:W-:Y:S08]  /*dec0*/  HMMA.16816.F32.BF16 R80, R12.reuse, R18, R80 ;  /* 0x000000120c50723c */ /* 0x040ff00000041850 */
[C---:B---3--:R-:W-:Y:S08]  /*ded0*/  HMMA.16816.F32.BF16 R84, R12.reuse, R4, R84 ;  /* 0x000000040c54723c */ /* 0x048ff00000041854 */
[C---:B------:R-:W-:Y:S08]  /*dee0*/  HMMA.16816.F32.BF16 R88, R12.reuse, R6, R88 ;  /* 0x000000060c58723c */ /* 0x040ff00000041858 */
[C---:B----4-:R-:W-:Y:S08]  /*def0*/  HMMA.16816.F32.BF16 R92, R12.reuse, R8, R92 ;  /* 0x000000080c5c723c */ /* 0x050ff0000004185c */
[----:B------:R-:W-:Y:S01]  /*df00*/  HMMA.16816.F32.BF16 R96, R12, R10, R96 ;  /* 0x0000000a0c60723c */ /* 0x000fe20000041860 */
[----:B------:R-:W-:-:S07]  /*df10*/  @P0 BRA `(.L_x_1838) ;  /* 0xffffc97000000947 */ /* 0x000fce000383ffff */
.L_x_1837:
        /* <DEDUP_REMOVED lines=125> */
.L_x_1833:
        /* <DEDUP_REMOVED lines=152> */
.L_x_1840:
        /* <DEDUP_REMOVED lines=139> */
.L_x_1842:
[----:B---3--:R-:W-:Y:S05]  /*f920*/  BSYNC B0 ;  /* 0x0000000000007941 */ /* 0x008fea0003800000 */
.L_x_1841:
        /* <DEDUP_REMOVED lines=23> */
.L_x_1844:
[----:B------:R-:W-:Y:S05]  /*faa0*/  BSYNC B0 ;  /* 0x0000000000007941 */ /* 0x000fea0003800000 */
.L_x_1843:
        /* <DEDUP_REMOVED lines=23> */
.L_x_1846:
[----:B------:R-:W-:Y:S05]  /*fc20*/  BSYNC B0 ;  /* 0x0000000000007941 */ /* 0x000fea0003800000 */
.L_x_1845:
        /* <DEDUP_REMOVED lines=24> */
.L_x_1839:
        /* <DEDUP_REMOVED lines=19> */
.L_x_1847:
        /* <DEDUP_REMOVED lines=42> */
.L_x_1849:
[----:B------:R-:W-:Y:S05]  /*10180*/  BSYNC B0 ;  /* 0x0000000000007941 */ /* 0x000fea0003800000 */
.L_x_1848:
        /* <DEDUP_REMOVED lines=66> */
.L_x_1851:
[----:B------:R-:W-:Y:S05]  /*105b0*/  BSYNC B0 ;  /* 0x0000000000007941 */ /* 0x000fea0003800000 */
.L_x_1850:
        /* <DEDUP_REMOVED lines=21> */
.L_x_1853:
[----:B------:R-:W-:Y:S05]  /*10710*/  BSYNC B0 ;  /* 0x0000000000007941 */ /* 0x000fea0003800000 */
.L_x_1852:
        /* <DEDUP_REMOVED lines=21> */
.L_x_1855:
[----:B------:R-:W-:Y:S05]  /*10870*/  BSYNC B0 ;  /* 0x0000000000007941 */ /* 0x000fea0003800000 */
.L_x_1854:
        /* <DEDUP_REMOVED lines=22> */
.L_x_1856:
        /* <DEDUP_REMOVED lines=10> */
.L_x_2648:


//--------------------- .text._ZN7cutlass13device_kernelIN5flash19enable_sm80_to_sm89INS1_16FlashAttnFwdSm80INS1_25CollectiveMainloopFwdSm80ILi8ELi1ELb0EN4cute5tupleIJNS5_1CILi128EEENS7_ILi64EEENS7_ILi192EEEEEELi192ENS_10bfloat16_tEfNS_4arch4Sm80ELb1ELb0ELb0ELb1ELb0ELb1ELb1ELb0EEENS1_21CollectiveEpilogueFwdINS6_IJS8_SA_S9_EEENS6_IJNS7_ILi1EEESI_SI_EEESC_SE_Li256ELb1ELb1ELb0ELb0EEENS1_19SingleTileSchedulerILb1ELb0ELb1ELi128EEEEEEEEEvNT_6ParamsE --------------------------
	.section	.text._ZN7cutlass13device_kernelIN5flash19enable_sm80_to_sm89INS1_16FlashAttnFwdSm80INS1_25CollectiveMainloopFwdSm80ILi8ELi1ELb0EN4cute5tupleIJNS5_1CILi128EEENS7_ILi64EEENS7_ILi192EEEEEELi192ENS_10bfloat16_tEfNS_4arch4Sm80ELb1ELb0ELb0ELb1ELb0ELb1ELb1ELb0EEENS1_21CollectiveEpilogueFwdINS6_IJS8_SA_S9_EEENS6_IJNS7_ILi1EEESI_SI_EEESC_SE_Li256ELb1ELb1ELb0ELb0EEENS1_19SingleTileSchedulerILb1ELb0ELb1ELi128EEEEEEEEEvNT_6ParamsE,"ax",@progbits
	.sectioninfo	@"SHI_REGISTERS=254"
	.align	128
.text._ZN7cutlass13device_kernelIN5flash19enable_sm80_to_sm89INS1_16FlashAttnFwdSm80INS1_25CollectiveMainloopFwdSm80ILi8ELi1ELb0EN4cute5tupleIJNS5_1CILi128EEENS7_ILi64EEENS7_ILi192EEEEEELi192ENS_10bfloat16_tEfNS_4arch4Sm80ELb1ELb0ELb0ELb1ELb0ELb1ELb1ELb0EEENS1_21CollectiveEpilogueFwdINS6_IJS8_SA_S9_EEENS6_IJNS7_ILi1EEESI_SI_EEESC_SE_Li256ELb1ELb1ELb0ELb0EEENS1_19SingleTileSchedulerILb1ELb0ELb1ELi128EEEEEEEEEvNT_6ParamsE:
        .type           _ZN7cutlass13device_kernelIN5flash19enable_sm80_to_sm89INS1_16FlashAttnFwdSm80INS1_25CollectiveMainloopFwdSm80ILi8ELi1ELb0EN4cute5tupleIJNS5_1CILi128EEENS7_ILi64EEENS7_ILi192EEEEEELi192ENS_10bfloat16_tEfNS_4arch4Sm80ELb1ELb0ELb0ELb1ELb0ELb1ELb1ELb0EEENS1_21CollectiveEpilogueFwdINS6_IJS8_SA_S9_EEENS6_IJNS7_ILi1EEESI_SI_EEESC_SE_Li256ELb1ELb1ELb0ELb0EEENS1_19SingleTileSchedulerILb1ELb0ELb1ELi128EEEEEEEEEvNT_6ParamsE,@function
        .size           _ZN7cutlass13device_kernelIN5flash19enable_sm80_to_sm89INS1_16FlashAttnFwdSm80INS1_25CollectiveMainloopFwdSm80ILi8ELi1ELb0EN4cute5tupleIJNS5_1CILi128EEENS7_ILi64EEENS7_ILi192EEEEEELi192ENS_10bfloat16_tEfNS_4arch4Sm80ELb1ELb0ELb0ELb1ELb0ELb1ELb1ELb0EEENS1_21CollectiveEpilogueFwdINS6_IJS8_SA_S9_EEENS6_IJNS7_ILi1EEESI_SI_EEESC_SE_Li256ELb1ELb1ELb0ELb0EEENS1_19SingleTileSchedulerILb1ELb0ELb1ELi128EEEEEEEEEvNT_6ParamsE,(.L_x_2649 - _ZN7cutlass13device_kernelIN5flash19enable_sm80_to_sm89INS1_16FlashAttnFwdSm80INS1_25CollectiveMainloopFwdSm80ILi8ELi1ELb0EN4cute5tupleIJNS5_1CILi128EEENS7_ILi64EEENS7_ILi192EEEEEELi192ENS_10bfloat16_tEfNS_4arch4Sm80ELb1ELb0ELb0ELb1ELb0ELb1ELb1ELb0EEENS1_21CollectiveEpilogueFwdINS6_IJS8_SA_S9_EEENS6_IJNS7_ILi1EEESI_SI_EEESC_SE_Li256ELb1ELb1ELb0ELb0EEENS1_19SingleTileSchedulerILb1ELb0ELb1ELi128EEEEEEEEEvNT_6ParamsE)
        .other          _ZN7cutlass13device_kernelIN5flash19enable_sm80_to_sm89INS1_16FlashAttnFwdSm80INS1_25CollectiveMainloopFwdSm80ILi8ELi1ELb0EN4cute5tupleIJNS5_1CILi128EEENS7_ILi64EEENS7_ILi192EEEEEELi192ENS_10bfloat16_tEfNS_4arch4Sm80ELb1ELb0ELb0ELb1ELb0ELb1ELb1ELb0EEENS1_21CollectiveEpilogueFwdINS6_IJS8_SA_S9_EEENS6_IJNS7_ILi1EEESI_SI_EEESC_SE_Li256ELb1ELb1ELb0ELb0EEENS1_19SingleTileSchedulerILb1ELb0ELb1ELi128EEEEEEEEEvNT_6ParamsE,@"STO_CUDA_ENTRY STV_DEFAULT"
_ZN7cutlass13device_kernelIN5flash19enable_sm80_to_sm89INS1_16FlashAttnFwdSm80INS1_25CollectiveMainloopFwdSm80ILi8ELi1ELb0EN4cute5tupleIJNS5_1CILi128EEENS7_ILi64EEENS7_ILi192EEEEEELi192ENS_10bfloat16_tEfNS_4arch4Sm80ELb1ELb0ELb0ELb1ELb0ELb1ELb1ELb0EEENS1_21CollectiveEpilogueFwdINS6_IJS8_SA_S9_EEENS6_IJNS7_ILi1EEESI_SI_EEESC_SE_Li256ELb1ELb1ELb0ELb0EEENS1_19SingleTileSchedulerILb1ELb0ELb1ELi128EEEEEEEEEvNT_6ParamsE:
        /* <DEDUP_REMOVED lines=16> */
.L_x_1858:
        /* <DEDUP_REMOVED lines=8> */
.L_x_1860:
[----:B------:R-:W-:-:S04]  /*0180*/  MOV R5, c[0x0][0x54c] ;  /* 0x0001530000057a02 */ /* 0x000fc80000000f00 */
.L_x_1859:
[----:B------:R-:W-:Y:S01]  /*0190*/  USHF.L.U32 UR4, UR4, 0x7, URZ ;  /* 0x0000000704047899 */ /* 0x000fe2000800063f */
[----:B-----5:R-:W-:-:S05]  /*01a0*/  IMAD R5, R5, c[0x0][0x548], RZ ;  /* 0x0001520005057a24 */ /* 0x020fca00078e02ff */
[----:B------:R-:W-:-:S04]  /*01b0*/  MOV R92, UR4 ;  /* 0x00000004005c7c02 */ /* 0x000fc80008000f00 */
[----:B------:R-:W-:-:S04]  /*01c0*/  ISETP.GE.AND P0, PT, R92, R5, PT ;  /* 0x000000055c00720c */ /* 0x000fc80003f06270 */
[----:B------:R-:W-:Y:S01]  /*01d0*/  SEL R200, R200, 0xffffffff, !P0 ;  /* 0xffffffffc8c87807 */ /* 0x000fe20004000000 */
[----:B------:R-:W-:Y:S05]  /*01e0*/  BRA `(.L_x_1861) ;  /* 0x0000013000007947 */ /* 0x000fea0003800000 */
.L_x_1857:
[----:B------:R-:W-:-:S04]  /*01f0*/  ISETP.NE.U32.AND P0, PT, RZ, c[0x0][0x568], PT ;  /* 0x00015a00ff007a0c */ /* 0x000fc80003f05070 */
[----:B------:R-:W-:-:S13]  /*0200*/  ISETP.NE.AND.EX P0, PT, RZ, c[0x0][0x56c], PT, P0 ;  /* 0x00015b00ff007a0c */ /* 0x000fda0003f05300 */
[----:B------:R-:W-:Y:S05]  /*0210*/  @!P0 BRA `(.L_x_1862) ;  /* 0x0000002000008947 */ /* 0x000fea0003800000 */
[----:B------:R1:W5:Y:S01]  /*0220*/  LDG.E R5, [R4.64] ;  /* 0x0000000604057981 */ /* 0x000362000c1e1900 */
[----:B------:R-:W-:Y:S05]  /*0230*/  BRA `(.L_x_1863) ;  /* 0x0000009000007947 */ /* 0x000fea0003800000 */
.L_x_1862:
        /* <DEDUP_REMOVED lines=8> */
.L_x_1864:
[----:B------:R-:W-:-:S04]  /*02c0*/  MOV R5, c[0x0][0x54c] ;  /* 0x0001530000057a02 */ /* 0x000fc80000000f00 */
.L_x_1863:
[----:B------:R-:W-:Y:S01]  /*02d0*/  USHF.L.U32 UR4, UR4, 0x7, URZ ;  /* 0x0000000704047899 */ /* 0x000fe2000800063f */
[----:B-----5:R-:W-:-:S05]  /*02e0*/  IMAD R5, R5, c[0x0][0x548], RZ ;  /* 0x0001520005057a24 */ /* 0x020fca00078e02ff */
[----:B------:R-:W-:-:S04]  /*02f0*/  MOV R92, UR4 ;  /* 0x00000004005c7c02 */ /* 0x000fc80008000f00 */
[----:B------:R-:W-:-:S04]  /*0300*/  ISETP.GE.AND P0, PT, R92, R5, PT ;  /* 0x000000055c00720c */ /* 0x000fc80003f06270 */
[----:B------:R-:W-:-:S04]  /*0310*/  SEL R200, R200, 0xffffffff, !P0 ;  /* 0xffffffffc8c87807 */ /* 0x000fc80004000000 */
.L_x_1861:
        /* <DEDUP_REMOVED lines=35> */
.L_x_1865:
[----:B--2---:R-:W-:-:S04]  /*0550*/  ISETP.NE.U32.AND P0, PT, RZ, c[0x0][0x368], PT ;  /* 0x0000da00ff007a0c */ /* 0x004fc80003f05070 */
[----:B------:R-:W-:-:S13]  /*0560*/  ISETP.NE.AND.EX P0, PT, RZ, c[0x0][0x36c], PT, P0 ;  /* 0x0000db00ff007a0c */ /* 0x000fda0003f05300 */
[----:B------:R-:W-:Y:S05]  /*0570*/  @!P0 BRA `(.L_x_1866) ;  /* 0x0000003000008947 */ /* 0x000fea0003800000 */
[----:B------:R-:W-:-:S06]  /*0580*/  IMAD.WIDE R4, R200, R3, c[0x0][0x368] ;  /* 0x0000da00c8047625 */ /* 0x000fcc00078e0203 */
[----:B------:R1:W5:Y:S01]  /*0590*/  LDG.E R4, [R4.64] ;  /* 0x0000000604047981 */ /* 0x000362000c1e1900 */
[----:B------:R-:W-:Y:S05]  /*05a0*/  BRA `(.L_x_1867) ;  /* 0x0000004000007947 */ /* 0x000fea0003800000 */
.L_x_1866:
[----:B------:R-:W-:Y:S05]  /*05b0*/  @!P6 BRA `(.L_x_1867) ;  /* 0x000000300000e947 */ /* 0x000fea0003800000 */
[----:B------:R-:W2:Y:S04]  /*05c0*/  LDG.E R4, [R8.64] ;  /* 0x0000000608047981 */ /* 0x000ea8000c1e1900 */
[----:B------:R-:W2:Y:S02]  /*05d0*/  LDG.E R5, [R8.64+0x4] ;  /* 0x0000040608057981 */ /* 0x000ea4000c1e1900 */
[----:B--2---:R-:W-:Y:S02]  /*05e0*/  IADD3 R4, -R4, R5, RZ ;  /* 0x0000000504047210 */ /* 0x004fe40007ffe1ff */
.L_x_1867:
[----:B------:R-:W2:Y:S04]  /*05f0*/  @P3 LDG.E R0, [R6.64] ;  /* 0x0000000606003981 */ /* 0x000ea8000c1e1900 */
[----:B-1----:R-:W2:Y:S01]  /*0600*/  @P3 LDG.E R5, [R6.64+0x4] ;  /* 0x0000040606053981 */ /* 0x002ea2000c1e1900 */
[----:B------:R-:W-:Y:S01]  /*0610*/  IMAD.MOV.U32 R173, RZ, RZ, c[0x0][0x2c4] ;  /* 0x0000b100ffad7624 */ /* 0x000fe200078e00ff */
[----:B------:R-:W-:Y:S01]  /*0620*/  ISETP.NE.U32.AND P0, PT, RZ, c[0x0][0x378], PT ;  /* 0x0000de00ff007a0c */ /* 0x000fe20003f05070 */
[----:B-----5:R-:W-:-:S03]  /*0630*/  IMAD.MOV.U32 R84, RZ, RZ, R4 ;  /* 0x000000ffff547224 */ /* 0x020fc600078e0004 */
[----:B------:R-:W-:Y:S02]  /*0640*/  ISETP.NE.AND P1, PT, R173, 0x1, PT ;  /* 0x00000001ad00780c */ /* 0x000fe40003f25270 */
[----:B------:R-:W-:-:S11]  /*0650*/  ISETP.NE.AND.EX P0, PT, RZ, c[0x0][0x37c], PT, P0 ;  /* 0x0000df00ff007a0c */ /* 0x000fd60003f05300 */
[----:B------:R-:W-:Y:S02]  /*0660*/  @P1 IADD3 R2, R92, 0x7f, RZ ;  /* 0x0000007f5c021810 */ /* 0x000fe40007ffe0ff */
[----:B------:R-:W-:-:S04]  /*0670*/  @P0 IMAD.WIDE R8, R200, R3, c[0x0][0x378] ;  /* 0x0000de00c8080625 */ /* 0x000fc800078e0203 */
[----:B------:R-:W-:Y:S01]  /*0680*/  @P1 IMAD.HI.U32 R2, R2, c[0x0][0x2c8], RZ ;  /* 0x0000b20002021a27 */ /* 0x000fe200078e00ff */
[----:B------:R1:W5:Y:S03]  /*0690*/  @P0 LDG.E R84, [R8.64] ;  /* 0x0000000608540981 */ /* 0x000366000c1e1900 */
[----:B--2---:R-:W-:Y:S01]  /*06a0*/  @P3 IMAD.IADD R148, R5, 0x1, -R0 ;  /* 0x0000000105943824 */ /* 0x004fe200078e0a00 */
[----:B------:R-:W-:Y:S01]  /*06b0*/  P2R R0, PR, RZ, 0x2 ;  /* 0x00000002ff007803 */ /* 0x000fe20000000000 */
[----:B------:R-:W-:Y:S01]  /*06c0*/  IMAD.IADD R5, R4, 0x1, -R147 ;  /* 0x0000000104057824 */ /* 0x000fe200078e0a93 */
[----:B------:R-:W-:Y:S02]  /*06d0*/  IADD3 R0, R92, 0x7f, RZ ;  /* 0x0000007f5c007810 */ /* 0x000fe40007ffe0ff */
[----:B------:R-:W-:Y:S01]  /*06e0*/  @P1 SHF.R.U32.HI R0, RZ, c[0x0][0x2cc], R2 ;  /* 0x0000b300ff001a19 */ /* 0x000fe20000011602 */
[----:B------:R-:W-:-:S05]  /*06f0*/  IMAD.IADD R172, R5, 0x1, R148 ;  /* 0x0000000105ac7824 */ /* 0x000fca00078e0294 */
[C---:B------:R-:W-:Y:S02]  /*0700*/  IADD3 R105, R172.reuse, 0x40, -R175 ;  /* 0x00000040ac697810 */ /* 0x040fe40007ffe8af */
[----:B-1----:R-:W-:-:S03]  /*0710*/  IADD3 R9, R172, 0x3f, RZ ;  /* 0x0000003fac097810 */ /* 0x002fc60007ffe0ff */
[----:B------:R-:W-:Y:S01]  /*0720*/  IMAD.IADD R7, R105, 0x1, R0 ;  /* 0x0000000169077824 */ /* 0x000fe200078e0200 */
[----:B------:R-:W-:-:S04]  /*0730*/  SHF.R.S32.HI R2, RZ, 0x1f, R9 ;  /* 0x0000001fff027819 */ /* 0x000fc80000011409 */
[----:B------:R-:W-:Y:S02]  /*0740*/  SHF.R.S32.HI R0, RZ, 0x1f, R7 ;  /* 0x0000001fff007819 */ /* 0x000fe40000011407 */
[----:B------:R-:W-:Y:S02]  /*0750*/  LEA.HI R2, R2, R9, RZ, 0x6 ;  /* 0x0000000902027211 */ /* 0x000fe400078f30ff */
[----:B------:R-:W-:Y:S02]  /*0760*/  LEA.HI R0, R0, R7, RZ, 0x6 ;  /* 0x0000000700007211 */ /* 0x000fe400078f30ff */
[----:B------:R-:W-:Y:S02]  /*0770*/  SHF.R.S32.HI R106, RZ, 0x6, R2 ;  /* 0x00000006ff6a7819 */ /* 0x000fe40000011402 */
[----:B------:R-:W-:Y:S01]  /*0780*/  SHF.R.S32.HI R7, RZ, 0x6, R0 ;  /* 0x00000006ff077819 */ /* 0x000fe20000011400 */
[----:B------:R-:W-:-:S03]  /*0790*/  IMAD.MOV R0, RZ, RZ, -R5 ;  /* 0x000000ffff007224 */ /* 0x000fc600078e0a05 */
[----:B------:R-:W-:Y:S02]  /*07a0*/  IMNMX R2, R106, R7, PT ;  /* 0x000000076a027217 */ /* 0x000fe40003800200 */
[----:B------:R-:W-:-:S03]  /*07b0*/  IMNMX R0, RZ, R0, !PT ;  /* 0x00000000ff007217 */ /* 0x000fc60007800200 */
[----:B------:R-:W-:Y:S01]  /*07c0*/  IMAD R5, R2, 0x40, -R5 ;  /* 0x0000004002057824 */ /* 0x000fe200078e0a05 */
[----:B------:R-:W-:-:S04]  /*07d0*/  SHF.R.U32.HI R104, RZ, 0x6, R0 ;  /* 0x00000006ff687819 */ /* 0x000fc80000011600 */
[----:B------:R-:W-:Y:S01]  /*07e0*/  IMNMX R5, R5, R148, PT ;  /* 0x0000009405057217 */ /* 0x000fe20003800200 */
[----:B------:R-:W-:-:S03]  /*07f0*/  IMAD.MOV.U32 R11, RZ, RZ, R104 ;  /* 0x000000ffff0b7224 */ /* 0x000fc600078e0068 */
[----:B------:R-:W-:-:S13]  /*0800*/  ISETP.GT.AND P0, PT, R5, R0, PT ;  /* 0x000000000500720c */ /* 0x000fda0003f04270 */
[----:B------:R-:W-:-:S04]  /*0810*/  @P0 IADD3 R5, R5, 0x3f, RZ ;  /* 0x0000003f05050810 */ /* 0x000fc80007ffe0ff */
[----:B------:R-:W-:-:S04]  /*0820*/  @P0 SHF.R.S32.HI R0, RZ, 0x1f, R5 ;  /* 0x0000001fff000819 */ /* 0x000fc80000011405 */
[----:B------:R-:W-:-:S04]  /*0830*/  @P0 LEA.HI R0, R0, R5, RZ, 0x6 ;  /* 0x0000000500000211 */ /* 0x000fc800078f30ff */
[----:B------:R-:W-:-:S04]  /*0840*/  @P0 SHF.R.S32.HI R11, RZ, 0x6, R0 ;  /* 0x00000006ff0b0819 */ /* 0x000fc80000011400 */
[----:B------:R-:W-:-:S13]  /*0850*/  ISETP.GT.AND P0, PT, R11, R104, PT ;  /* 0x000000680b00720c */ /* 0x000fda0003f04270 */
[----:B------:R-:W-:Y:S05]  /*0860*/  @!P0 BRA `(.L_x_1868) ;  /* 0x0000531000008947 */ /* 0x000fea0003800000 */
[----:B------:R-:W-:Y:S01]  /*0870*/  SHF.R.S32.HI R2, RZ, 0x1f, R83 ;  /* 0x0000001fff027819 */ /* 0x000fe20000011453 */
[----:B------:R-:W-:Y:S01]  /*0880*/  IMAD.MOV.U32 R114, RZ, RZ, 0x6 ;  /* 0x00000006ff727424 */ /* 0x000fe200078e00ff */
[----:B------:R-:W-:Y:S02]  /*0890*/  SHF.R.S32.HI R0, RZ, 0x1f, R102 ;  /* 0x0000001fff007819 */ /* 0x000fe40000011466 */
[----:B------:R-:W-:Y:S02]  /*08a0*/  LEA.HI R9, R2, R83, RZ, 0x3 ;  /* 0x0000005302097211 */ /* 0x000fe400078f18ff */
[----:B------:R-:W-:Y:S02]  /*08b0*/  IADD3 R141, R11, -0x1, RZ ;  /* 0xffffffff0b8d7810 */ /* 0x000fe40007ffe0ff */
[----:B------:R-:W-:Y:S02]  /*08c0*/  LOP3.LUT R26, R9, 0x1ffffff8, RZ, 0xc0, !PT ;  /* 0x1ffffff8091a7812 */ /* 0x000fe400078ec0ff */
[----:B------:R-:W-:-:S02]  /*08d0*/  SHF.R.S32.HI R9, RZ, 0x3, R9 ;  /* 0x00000003ff097819 */ /* 0x000fc40000011409 */
[----:B------:R-:W-:Y:S01]  /*08e0*/  SEL R160, R200, RZ, !P3 ;  /* 0x000000ffc8a07207 */ /* 0x000fe20005800000 */
[----:B------:R-:W-:Y:S01]  /*08f0*/  IMAD.IADD R26, R83, 0x1, -R26 ;  /* 0x00000001531a7824 */ /* 0x000fe200078e0a1a */
[C---:B------:R-:W-:Y:S01]  /*0900*/  IADD3 R102, P0, R9.reuse, R102, RZ ;  /* 0x0000006609667210 */ /* 0x040fe20007f1e0ff */
[----:B------:R-:W-:Y:S01]  /*0910*/  IMAD.IADD R100, R148, 0x1, -R9 ;  /* 0x0000000194647824 */ /* 0x000fe200078e0a09 */
[----:B------:R-:W-:Y:S01]  /*0920*/  SHF.R.S32.HI R15, RZ, 0x1f, R141 ;  /* 0x0000001fff0f7819 */ /* 0x000fe2000001148d */
[----:B------:R-:W-:Y:S01]  /*0930*/  IMAD.SHL.U32 R26, R26, 0x8, RZ ;  /* 0x000000081a1a7824 */ /* 0x000fe200078e00ff */
[----:B------:R-:W-:Y:S01]  /*0940*/  LEA.HI.X.SX32 R101, R9, R0, 0x1, P0 ;  /* 0x0000000009657211 */ /* 0x000fe200000f0eff */
[----:B------:R-:W-:Y:S01]  /*0950*/  IMAD R0, R85, c[0x0][0x240], RZ ;  /* 0x0000900055007a24 */ /* 0x000fe200078e02ff */
[----:B------:R-:W-:Y:S01]  /*0960*/  LEA.HI R10, R2, R83, RZ, 0x6 ;  /* 0x00000053020a7211 */ /* 0x000fe200078f30ff */
[----:B------:R-:W-:Y:S01]  /*0970*/  IMAD.SHL.U32 R11, R9, 0x40, RZ ;  /* 0x00000040090b7824 */ /* 0x000fe200078e00ff */
[--C-:B------:R-:W-:Y:S01]  /*0980*/  SHF.R.S32.HI R27, RZ, 0x1f, R26.reuse ;  /* 0x0000001fff1b7819 */ /* 0x100fe2000001141a */
[----:B------:R-:W-:Y:S01]  /*0990*/  IMAD R5, R101, c[0x0][0x238], RZ ;  /* 0x00008e0065057a24 */ /* 0x000fe200078e02ff */
[----:B------:R-:W-:Y:S01]  /*09a0*/  IADD3 R9, R26, 0x40, RZ ;  /* 0x000000401a097810 */ /* 0x000fe20007ffe0ff */
[----:B------:R-:W-:Y:S01]  /*09b0*/  IMAD.SHL.U32 R10, R10, 0x8, RZ ;  /* 0x000000080a0a7824 */ /* 0x000fe200078e00ff */
[----:B------:R-:W-:Y:S01]  /*09c0*/  LOP3.LUT R11, R11, 0x1c0, RZ, 0xc0, !PT ;  /* 0x000001c00b0b7812 */ /* 0x000fe200078ec0ff */
[----:B------:R-:W-:Y:S01]  /*09d0*/  IMAD R5, R102, c[0x0][0x23c], R5 ;  /* 0x00008f0066057a24 */ /* 0x000fe200078e0205 */
[----:B------:R-:W-:Y:S01]  /*09e0*/  ISETP.GE.AND P5, PT, R26, c[0x0][0x1d4], PT ;  /* 0x000075001a007a0c */ /* 0x000fe20003fa6270 */
[----:B------:R-:W-:Y:S01]  /*09f0*/  IMAD.WIDE.U32 R6, R102, c[0x0][0x238], R26 ;  /* 0x00008e0066067a25 */ /* 0x000fe200078e001a */
[----:B------:R-:W-:-:S03]  /*0a00*/  ISETP.GE.AND P4, PT, R9, c[0x0][0x1d4], PT ;  /* 0x0000750009007a0c */ /* 0x000fc60003f86270 */
[----:B------:R-:W-:Y:S01]  /*0a10*/  IMAD.IADD R163, R7, 0x1, R5 ;  /* 0x0000000107a37824 */ /* 0x000fe200078e0205 */
[----:B------:R-:W-:Y:S01]  /*0a20*/  SHF.R.S32.HI R5, RZ, 0x1f, R200 ;  /* 0x0000001fff057819 */ /* 0x000fe200000114c8 */
[----:B------:R-:W-:Y:S02]  /*0a30*/  IMAD.MOV.U32 R162, RZ, RZ, R6 ;  /* 0x000000ffffa27224 */ /* 0x000fe400078e0006 */
[----:B------:R-:W-:Y:S01]  /*0a40*/  IMAD R7, R199, c[0x0][0x244], R0 ;  /* 0x00009100c7077a24 */ /* 0x000fe200078e0200 */
[----:B------:R-:W-:Y:S01]  /*0a50*/  SEL R99, R5, RZ, !P3 ;  /* 0x000000ff05637207 */ /* 0x000fe20005800000 */
[----:B------:R-:W-:Y:S01]  /*0a60*/  IMAD.WIDE.U32 R162, R199, c[0x0][0x240], R162 ;  /* 0x00009000c7a27a25 */ /* 0x000fe200078e00a2 */
[----:B------:R-:W-:Y:S02]  /*0a70*/  LOP3.LUT R0, R11, 0x38, R26, 0xf8, !PT ;  /* 0x000000380b007812 */ /* 0x000fe400078ef81a */
[----:B------:R-:W-:Y:S01]  /*0a80*/  SHF.R.U32.HI R11, RZ, 0x3, R11 ;  /* 0x00000003ff0b7819 */ /* 0x000fe2000001160b */
[----:B------:R-:W-:-:S02]  /*0a90*/  IMAD.IADD R163, R163, 0x1, R7 ;  /* 0x00000001a3a37824 */ /* 0x000fc400078e0207 */
[----:B------:R-:W-:Y:S01]  /*0aa0*/  IMAD.MOV.U32 R7, RZ, RZ, c[0x0][0x238] ;  /* 0x00008e00ff077624 */ /* 0x000fe200078e00ff */
[----:B------:R-:W-:Y:S01]  /*0ab0*/  LOP3.LUT R11, R0, R11, RZ, 0x3c, !PT ;  /* 0x0000000b000b7212 */ /* 0x000fe200078e3cff */
[----:B------:R-:W-:Y:S02]  /*0ac0*/  IMAD R6, R141, -0x40, R100 ;  /* 0xffffffc08d067824 */ /* 0x000fe400078e0264 */
[----:B------:R-:W-:Y:S01]  /*0ad0*/  IMAD R169, R99, c[0x0][0x248], RZ ;  /* 0x0000920063a97a24 */ /* 0x000fe200078e02ff */
[----:B------:R-:W-:Y:S01]  /*0ae0*/  SHF.L.U64.HI R108, R7, R114, c[0x0][0x23c] ;  /* 0x00008f00076c7619 */ /* 0x000fe20000010272 */
[----:B------:R-:W-:Y:S01]  /*0af0*/  IMAD.WIDE.U32 R162, R160, c[0x0][0x248], R162 ;  /* 0x00009200a0a27a25 */ /* 0x000fe200078e00a2 */
[----:B------:R-:W-:Y:S02]  /*0b00*/  ISETP.GE.AND P1, PT, R6, 0x1, PT ;  /* 0x000000010600780c */ /* 0x000fe40003f26270 */
[----:B------:R-:W-:Y:S01]  /*0b10*/  LOP3.LUT R10, R11, 0xfffffe00, R10, 0xf8, !PT ;  /* 0xfffffe000b0a7812 */ /* 0x000fe200078ef80a */
[----:B------:R-:W-:-:S02]  /*0b20*/  IMAD R169, R160, c[0x0][0x24c], R169 ;  /* 0x00009300a0a97a24 */ /* 0x000fc400078e02a9 */
[----:B------:R-:W-:Y:S02]  /*0b30*/  IMAD.SHL.U32 R109, R7, 0x40, RZ ;  /* 0x00000040076d7824 */ /* 0x000fe400078e00ff */
[----:B------:R-:W-:Y:S02]  /*0b40*/  IMAD R8, R108, R141, RZ ;  /* 0x0000008d6c087224 */ /* 0x000fe400078e02ff */
[----:B------:R-:W-:Y:S02]  /*0b50*/  IMAD.IADD R169, R163, 0x1, R169 ;  /* 0x00000001a3a97824 */ /* 0x000fe400078e02a9 */
[----:B------:R-:W-:Y:S02]  /*0b60*/  IMAD.MOV.U32 R168, RZ, RZ, R162 ;  /* 0x000000ffffa87224 */ /* 0x000fe400078e00a2 */
[-C--:B------:R-:W-:Y:S01]  /*0b70*/  IMAD R15, R15, R109.reuse, R8 ;  /* 0x0000006d0f0f7224 */ /* 0x080fe200078e0208 */
[----:B------:R-:W-:Y:S01]  /*0b80*/  IADD3 R8, R26, 0x80, RZ ;  /* 0x000000801a087810 */ /* 0x000fe20007ffe0ff */
[----:B------:R-:W-:-:S03]  /*0b90*/  IMAD.WIDE.U32 R12, R141, R109, R168 ;  /* 0x0000006d8d0c7225 */ /* 0x000fc600078e00a8 */
[----:B------:R-:W-:Y:S01]  /*0ba0*/  ISETP.GE.AND P3, PT, R8, c[0x0][0x1d4], PT ;  /* 0x0000750008007a0c */ /* 0x000fe20003f66270 */
[----:B------:R-:W-:Y:S01]  /*0bb0*/  IMAD.IADD R0, R13, 0x1, R15 ;  /* 0x000000010d007824 */ /* 0x000fe200078e020f */
[----:B------:R-:W-:Y:S01]  /*0bc0*/  @P1 LEA R14, P0, R12, c[0x0][0x220], 0x1 ;  /* 0x000088000c0e1a11 */ /* 0x000fe200078008ff */
[----:B------:R-:W-:Y:S02]  /*0bd0*/  IMAD.SHL.U32 R139, R10, 0x2, RZ ;  /* 0x000000020a8b7824 */ /* 0x000fe400078e00ff */
[C---:B------:R-:W-:Y:S01]  /*0be0*/  IMAD.SHL.U32 R118, R7.reuse, 0x20, RZ ;  /* 0x0000002007767824 */ /* 0x040fe200078e00ff */
[----:B------:R-:W-:Y:S02]  /*0bf0*/  @P1 LEA.HI.X R15, R12, c[0x0][0x224], R0, 0x1, P0 ;  /* 0x000089000c0f1a11 */ /* 0x000fe400000f0c00 */
[----:B------:R-:W-:Y:S01]  /*0c00*/  ISETP.GT.AND P0, PT, R6, 0x20, PT ;  /* 0x000000200600780c */ /* 0x000fe20003f04270 */
[----:B------:R-:W-:Y:S02]  /*0c10*/  IMAD.MOV.U32 R6, RZ, RZ, 0x5 ;  /* 0x00000005ff067424 */ /* 0x000fe400078e00ff */
[----:B------:R-:W-:Y:S01]  /*0c20*/  @!PT LDS RZ, [RZ] ;  /* 0x00000000fffff984 */ /* 0x000fe20000000800 */
[----:B------:R-:W-:Y:S01]  /*0c30*/  @!PT LDS RZ, [RZ] ;  /* 0x00000000fffff984 */ /* 0x000fe20000000800 */
[----:B------:R-:W-:Y:S01]  /*0c40*/  @!PT LDS RZ, [RZ] ;  /* 0x00000000fffff984 */ /* 0x000fe20000000800 */
[----:B------:R1:W-:Y:S03]  /*0c50*/  @P1 LDGSTS.E.BYPASS.LTC128B.128 [R139+0x6100], [R14.64], !P5 ;  /* 0x061000000e8b1fae */ /* 0x0003e6000e901d46 */
[----:B------:R-:W-:Y:S01]  /*0c60*/  SHF.L.U64.HI R117, R7, R6, c[0x0][0x23c] ;  /* 0x00008f0007757619 */ /* 0x000fe20000010206 */
[----:B------:R1:W-:Y:S04]  /*0c70*/  @P1 LDGSTS.E.BYPASS.LTC128B.128 [R139+0x8100], [R14.64+0x80], !P4 ;  /* 0x081000800e8b1fae */ /* 0x0003e8000e101d46 */
[----:B------:R1:W-:Y:S02]  /*0c80*/  @P1 LDGSTS.E.BYPASS.LTC128B.128 [R139+0xa100], [R14.64+0x100], !P3 ;  /* 0x0a1001000e8b1fae */ /* 0x0003e4000d901d46 */
[----:B------:R-:W-:-:S05]  /*0c90*/  @P0 IADD3 R12, P1, R118, R12, RZ ;  /* 0x0000000c760c0210 */ /* 0x000fca0007f3e0ff */
[----:B------:R-:W-:Y:S01]  /*0ca0*/  @P0 IMAD.X R7, R117, 0x1, R0, P1 ;  /* 0x0000000175070824 */ /* 0x000fe200008e0600 */
[----:B------:R-:W-:-:S04]  /*0cb0*/  @P0 LEA R8, P1, R12, c[0x0][0x220], 0x1 ;  /* 0x000088000c080a11 */ /* 0x000fc800078208ff */
[----:B------:R-:W-:Y:S02]  /*0cc0*/  @P0 LEA.HI.X R9, R12, c[0x0][0x224], R7, 0x1, P1 ;  /* 0x000089000c090a11 */ /* 0x000fe400008f0c07 */
[----:B------:R-:W-:Y:S02]  /*0cd0*/  ISETP.NE.U32.AND P1, PT, RZ, c[0x0][0x340], PT ;  /* 0x0000d000ff007a0c */ /* 0x000fe40003f25070 */
[----:B------:R-:W-:Y:S01]  /*0ce0*/  LEA.HI R0, R2, R83, RZ, 0x2 ;  /* 0x0000005302007211 */ /* 0x000fe200078f10ff */
[----:B------:R-:W-:Y:S01]  /*0cf0*/  IMAD.IADD R22, R144, 0x1, R4 ;  /* 0x0000000190167824 */ /* 0x000fe200078e0204 */
[----:B------:R-:W-:Y:S01]  /*0d00*/  ISETP.NE.AND.EX P1, PT, RZ, c[0x0][0x344], PT, P1 ;  /* 0x0000d100ff007a0c */ /* 0x000fe20003f25310 */
[----:B------:R-:W-:Y:S01]  /*0d10*/  IMAD.MOV.U32 R107, RZ, RZ, c[0x0][0x27c] ;  /* 0x00009f00ff6b7624 */ /* 0x000fe200078e00ff */
[----:B------:R2:W-:Y:S01]  /*0d20*/  @P0 LDGSTS.E.BYPASS.LTC128B.128 [R139+0x7100], [R8.64], !P5 ;  /* 0x07100000088b0fae */ /* 0x0005e2000e901d46 */
[----:B------:R-:W-:Y:S01]  /*0d30*/  LOP3.LUT R18, R0, 0xfffffffc, RZ, 0xc0, !PT ;  /* 0xfffffffc00127812 */ /* 0x000fe200078ec0ff */
[----:B------:R-:W-:-:S02]  /*0d40*/  IMAD.WIDE.U32 R10, R22, c[0x0][0x1e0], RZ ;  /* 0x00007800160a7a25 */ /* 0x000fc400078e00ff */
[----:B------:R2:W-:Y:S07]  /*0d50*/  @P0 LDGSTS.E.BYPASS.LTC128B.128 [R139+0x9100], [R8.64+0x80], !P4 ;  /* 0x09100080088b0fae */ /* 0x0005ee000e101d46 */
[----:B------:R-:W-:Y:S01]  /*0d60*/  @P1 IMAD.WIDE R12, R200, R3, c[0x0][0x340] ;  /* 0x0000d000c80c1625 */ /* 0x000fe200078e0203 */
[----:B------:R2:W-:Y:S01]  /*0d70*/  @P0 LDGSTS.E.BYPASS.LTC128B.128 [R139+0xb100], [R8.64+0x100], !P3 ;  /* 0x0b100100088b0fae */ /* 0x0005e2000d901d46 */
[----:B------:R-:W-:-:S03]  /*0d80*/  ISETP.GE.AND P0, PT, R107, 0x1, PT ;  /* 0x000000016b00780c */ /* 0x000fc60003f06270 */
[----:B------:R-:W0:Y:S04]  /*0d90*/  LDGDEPBAR ;  /* 0x00000000000079af */ /* 0x000e280000000000 */
[----:B------:R3:W4:Y:S01]  /*0da0*/  @P1 LDG.E R6, [R12.64] ;  /* 0x000000060c061981 */ /* 0x000722000c1e1900 */
[----:B------:R-:W-:Y:S01]  /*0db0*/  SHF.R.S32.HI R3, RZ, 0x1f, R22 ;  /* 0x0000001fff037819 */ /* 0x000fe20000011416 */
[----:B------:R-:W-:Y:S01]  /*0dc0*/  IMAD.IADD R18, R83, 0x1, -R18 ;  /* 0x0000000153127824 */ /* 0x000fe200078e0a12 */
[----:B------:R-:W-:Y:S01]  /*0dd0*/  P2R R4, PR, RZ, 0x1 ;  /* 0x00000001ff047803 */ /* 0x000fe20000000000 */
[----:B------:R-:W-:Y:S01]  /*0de0*/  IMAD R24, R85, c[0x0][0x260], RZ ;  /* 0x0000980055187a24 */ /* 0x000fe200078e02ff */
[--C-:B------:R-:W-:Y:S01]  /*0df0*/  SHF.R.S32.HI R145, RZ, 0x2, R0.reuse ;  /* 0x00000002ff917819 */ /* 0x100fe20000011400 */
[----:B------:R-:W-:Y:S01]  /*0e00*/  IMAD.SHL.U32 R16, R18, 0x4, RZ ;  /* 0x0000000412107824 */ /* 0x000fe200078e00ff */
[----:B------:R-:W-:Y:S01]  /*0e10*/  SHF.R.S32.HI R0, RZ, 0x1f, R0 ;  /* 0x0000001fff007819 */ /* 0x000fe20000011400 */
[----:B------:R-:W-:Y:S01]  /*0e20*/  IMAD R7, R3, c[0x0][0x1e0], RZ ;  /* 0x0000780003077a24 */ /* 0x000fe200078e02ff */
[----:B------:R-:W-:Y:S01]  /*0e30*/  LEA.HI R2, R2, R83, RZ, 0x5 ;  /* 0x0000005302027211 */ /* 0x000fe200078f28ff */
[----:B------:R-:W-:Y:S01]  /*0e40*/  IMAD.SHL.U32 R18, R18, 0x8, RZ ;  /* 0x0000000812127824 */ /* 0x000fe200078e00ff */
[----:B-1----:R-:W-:Y:S01]  /*0e50*/  IADD3 R15, R16, 0x20, RZ ;  /* 0x00000020100f7810 */ /* 0x002fe20007ffe0ff */
[----:B------:R-:W-:Y:S01]  /*0e60*/  IMAD R20, R22, c[0x0][0x1e4], R7 ;  /* 0x0000790016147a24 */ /* 0x000fe200078e0207 */
[----:B------:R-:W-:Y:S01]  /*0e70*/  IADD3 R14, R16, 0x40, RZ ;  /* 0x00000040100e7810 */ /* 0x000fe20007ffe0ff */
[----:B------:R-:W-:Y:S01]  /*0e80*/  IMAD R24, R199, c[0x0][0x264], R24 ;  /* 0x00009900c7187a24 */ /* 0x000fe200078e0218 */
[----:B------:R-:W-:Y:S01]  /*0e90*/  ISETP.GE.AND P0, PT, R18, c[0x0][0x27c], PT ;  /* 0x00009f0012007a0c */ /* 0x000fe20003f06270 */
[----:B------:R-:W-:Y:S01]  /*0ea0*/  IMAD.IADD R21, R11, 0x1, R20 ;  /* 0x000000010b157824 */ /* 0x000fe200078e0214 */
[----:B------:R-:W-:Y:S01]  /*0eb0*/  SHF.R.S32.HI R19, RZ, 0x1f, R18 ;  /* 0x0000001fff137819 */ /* 0x000fe20000011412 */
[----:B------:R-:W-:Y:S01]  /*0ec0*/  IMAD.MOV.U32 R20, RZ, RZ, R10 ;  /* 0x000000ffff147224 */ /* 0x000fe200078e000a */
[----:B------:R-:W-:Y:S01]  /*0ed0*/  LEA.HI R0, R0, R145, RZ, 0x3 ;  /* 0x0000009100007211 */ /* 0x000fe200078f18ff */
[----:B--2---:R-:W-:Y:S01]  /*0ee0*/  IMAD.SHL.U32 R9, R107, 0x2, RZ ;  /* 0x000000026b097824 */ /* 0x004fe200078e00ff */
[----:B------:R-:W-:Y:S01]  /*0ef0*/  SHF.R.S32.HI R17, RZ, 0x1f, R16 ;  /* 0x0000001fff117819 */ /* 0x000fe20000011410 */
[----:B------:R-:W-:Y:S01]  /*0f00*/  IMAD R164, R85, c[0x0][0x1e8], RZ ;  /* 0x00007a0055a47a24 */ /* 0x000fe200078e02ff */
[----:B------:R-:W-:Y:S01]  /*0f10*/  LOP3.LUT R0, R0, 0xfffffff8, RZ, 0xc0, !PT ;  /* 0xfffffff800007812 */ /* 0x000fe200078ec0ff */
[----:B------:R-:W-:Y:S01]  /*0f20*/  IMAD.WIDE.U32 R20, R199, c[0x0][0x1e8], R20 ;  /* 0x00007a00c7147a25 */ /* 0x000fe200078e0014 */
[C---:B------:R-:W-:Y:S01]  /*0f30*/  IADD3 R10, -R9.reuse, c[0x0][0x1d4], RZ ;  /* 0x00007500090a7a10 */ /* 0x040fe20007ffe1ff */
[----:B------:R-:W-:Y:S01]  /*0f40*/  ULDC.U8 UR4, c[0x0][0x298] ;  /* 0x0000a60000047ab9 */ /* 0x000fe20000000000 */
[----:B-----5:R-:W-:Y:S01]  /*0f50*/  SHF.R.S32.HI R89, RZ, 0x1f, R84 ;  /* 0x0000001fff597819 */ /* 0x020fe20000011454 */
[C---:B---3--:R-:W-:Y:S01]  /*0f60*/  IMAD.IADD R13, R16.reuse, 0x1, R15 ;  /* 0x00000001100d7824 */ /* 0x048fe200078e020f */
[----:B------:R-:W-:Y:S01]  /*0f70*/  SEL R4, R9, R10, !P0 ;  /* 0x0000000a09047207 */ /* 0x000fe20004000000 */
[----:B------:R-:W-:Y:S01]  /*0f80*/  IMAD.IADD R12, R16, 0x1, R14 ;  /* 0x00000001100c7824 */ /* 0x000fe200078e020e */
[C---:B------:R-:W-:Y:S01]  /*0f90*/  IADD3 R143, R18.reuse, 0x60, RZ ;  /* 0x00000060128f7810 */ /* 0x040fe20007ffe0ff */
[----:B------:R-:W-:Y:S01]  /*0fa0*/  IMAD R164, R199, c[0x0][0x1ec], R164 ;  /* 0x00007b00c7a47a24 */ /* 0x000fe200078e02a4 */
[----:B------:R-:W-:Y:S01]  /*0fb0*/  SHF.R.S32.HI R135, RZ, 0x1f, R4 ;  /* 0x0000001fff877819 */ /* 0x000fe20000011404 */
[----:B------:R-:W-:Y:S01]  /*0fc0*/  IMAD.WIDE.U32 R166, R145, c[0x0][0x1e0], RZ ;  /* 0x0000780091a67a25 */ /* 0x000fe200078e00ff */
[----:B------:R-:W-:-:S02]  /*0fd0*/  IADD3 R142, R18, 0x80, RZ ;  /* 0x00000080128e7810 */ /* 0x000fc40007ffe0ff */
[----:B------:R-:W-:Y:S01]  /*0fe0*/  LEA.HI R135, R135, R4, RZ, 0x4 ;  /* 0x0000000487877211 */ /* 0x000fe200078f20ff */
[----:B------:R-:W-:Y:S01]  /*0ff0*/  IMAD.IADD R165, R21, 0x1, R164 ;  /* 0x0000000115a57824 */ /* 0x000fe200078e02a4 */
[----:B------:R-:W-:Y:S01]  /*1000*/  IADD3 R140, R18, 0xa0, RZ ;  /* 0x000000a0128c7810 */ /* 0x000fe20007ffe0ff */
[----:B------:R-:W-:Y:S01]  /*1010*/  IMAD.MOV.U32 R164, RZ, RZ, R20 ;  /* 0x000000ffffa47224 */ /* 0x000fe200078e0014 */
[----:B------:R-:W-:Y:S01]  /*1020*/  SHF.R.S32.HI R20, RZ, 0x1f, R145 ;  /* 0x0000001fff147819 */ /* 0x000fe20000011491 */
[C---:B------:R-:W-:Y:S01]  /*1030*/  IMAD.IADD R119, R145.reuse, 0x1, -R0 ;  /* 0x0000000191777824 */ /* 0x040fe200078e0a00 */
[----:B------:R-:W-:Y:S01]  /*1040*/  SHF.R.S32.HI R135, RZ, 0x4, R135 ;  /* 0x00000004ff877819 */ /* 0x000fe20000011487 */
[----:B------:R-:W-:Y:S01]  /*1050*/  IMAD.SHL.U32 R2, R2, 0x10, RZ ;  /* 0x0000001002027824 */ /* 0x000fe200078e00ff */
[----:B------:R-:W-:Y:S01]  /*1060*/  IADD3 R11, R16, 0x30, RZ ;  /* 0x00000030100b7810 */ /* 0x000fe20007ffe0ff */
[C---:B------:R-:W-:Y:S02]  /*1070*/  IMAD R152, R20.reuse, c[0x0][0x280], RZ ;  /* 0x0000a00014987a24 */ /* 0x040fe400078e02ff */
[----:B------:R-:W-:Y:S01]  /*1080*/  IMAD R150, R20, c[0x0][0x290], RZ ;  /* 0x0000a40014967a24 */ /* 0x000fe200078e02ff */
[----:B------:R-:W-:Y:S01]  /*1090*/  LOP3.LUT R2, R2, 0xfffffe00, RZ, 0xc0, !PT ;  /* 0xfffffe0002027812 */ /* 0x000fe200078ec0ff */
[----:B------:R-:W-:-:S02]  /*10a0*/  IMAD R152, R145, c[0x0][0x284], R152 ;  /* 0x0000a10091987a24 */ /* 0x000fc400078e0298 */
[----:B------:R-:W-:-:S04]  /*10b0*/  IMAD.WIDE.U32 R156, R145, c[0x0][0x280], R16 ;  /* 0x0000a000919c7a25 */ /* 0x000fc800078e0010 */
[C---:B------:R-:W-:Y:S02]  /*10c0*/  IMAD R150, R145.reuse, c[0x0][0x294], R150 ;  /* 0x0000a50091967a24 */ /* 0x040fe400078e0296 */
[----:B------:R-:W-:-:S04]  /*10d0*/  IMAD.WIDE.U32 R154, R145, c[0x0][0x290], R16 ;  /* 0x0000a400919a7a25 */ /* 0x000fc800078e0010 */
[----:B------:R-:W-:-:S04]  /*10e0*/  IMAD.WIDE.U32 R28, R145, c[0x0][0x280], R18 ;  /* 0x0000a000911c7a25 */ /* 0x000fc800078e0012 */
[----:B------:R-:W-:Y:S02]  /*10f0*/  IMAD.IADD R157, R157, 0x1, R152 ;  /* 0x000000019d9d7824 */ /* 0x000fe400078e0298 */
[----:B------:R-:W-:Y:S02]  /*1100*/  IMAD.IADD R155, R155, 0x1, R150 ;  /* 0x000000019b9b7824 */ /* 0x000fe400078e0296 */
[----:B------:R-:W-:Y:S02]  /*1110*/  IMAD.IADD R153, R152, 0x1, R29 ;  /* 0x0000000198997824 */ /* 0x000fe400078e021d */
[----:B------:R-:W-:Y:S02]  /*1120*/  IMAD R99, R99, c[0x0][0x268], RZ ;  /* 0x00009a0063637a24 */ /* 0x000fe400078e02ff */
[----:B------:R-:W-:Y:S02]  /*1130*/  IMAD.MOV.U32 R152, RZ, RZ, R28 ;  /* 0x000000ffff987224 */ /* 0x000fe400078e001c */
[----:B------:R-:W-:-:S02]  /*1140*/  IMAD.MOV.U32 R111, RZ, RZ, c[0x0][0x1e0] ;  /* 0x00007800ff6f7624 */ /* 0x000fc400078e00ff */
[----:B------:R-:W-:Y:S02]  /*1150*/  IMAD.MOV.U32 R113, RZ, RZ, c[0x0][0x280] ;  /* 0x0000a000ff717624 */ /* 0x000fe400078e00ff */
[----:B------:R-:W-:Y:S01]  /*1160*/  IMAD.MOV.U32 R115, RZ, RZ, c[0x0][0x290] ;  /* 0x0000a400ff737624 */ /* 0x000fe200078e00ff */
[-C--:B------:R-:W-:Y:S01]  /*1170*/  SHF.L.U64.HI R110, R111, R114.reuse, c[0x0][0x1e4] ;  /* 0x000079006f6e7619 */ /* 0x080fe20000010272 */
[----:B------:R-:W-:Y:S01]  /*1180*/  IMAD R99, R160, c[0x0][0x26c], R99 ;  /* 0x00009b00a0637a24 */ /* 0x000fe200078e0263 */
[-C--:B------:R-:W-:Y:S01]  /*1190*/  SHF.L.U64.HI R112, R113, R114.reuse, c[0x0][0x284] ;  /* 0x0000a10071707619 */ /* 0x080fe20000010272 */
[----:B------:R-:W-:Y:S01]  /*11a0*/  IMAD.WIDE.U32 R154, R84, c[0x0][0x290], R154 ;  /* 0x0000a400549a7a25 */ /* 0x000fe200078e009a */
[----:B------:R-:W-:-:S03]  /*11b0*/  SHF.L.U64.HI R114, R115, R114, c[0x0][0x294] ;  /* 0x0000a50073727619 */ /* 0x000fc60000010272 */
[----:B------:R-:W-:-:S04]  /*11c0*/  IMAD.WIDE.U32 R156, R84, c[0x0][0x280], R156 ;  /* 0x0000a000549c7a25 */ /* 0x000fc800078e009c */
[----:B------:R-:W-:-:S04]  /*11d0*/  IMAD.WIDE.U32 R152, R84, c[0x0][0x280], R152 ;  /* 0x0000a00054987a25 */ /* 0x000fc800078e0098 */
[----:B------:R-:W-:Y:S02]  /*11e0*/  IMAD.SHL.U32 R111, R111, 0x40, RZ ;  /* 0x000000406f6f7824 */ /* 0x000fe400078e00ff */
[----:B------:R-:W-:Y:S02]  /*11f0*/  IMAD.SHL.U32 R113, R113, 0x40, RZ ;  /* 0x0000004071717824 */ /* 0x000fe400078e00ff */
[----:B------:R-:W-:Y:S01]  /*1200*/  IMAD.SHL.U32 R115, R115, 0x40, RZ ;  /* 0x0000004073737824 */ /* 0x000fe200078e00ff */
[----:B----4-:R-:W-:Y:S01]  /*1210*/  @P1 SHF.R.S32.HI R7, RZ, 0x1f, R6 ;  /* 0x0000001fff071819 */ /* 0x010fe20000011406 */
[----:B------:R-:W-:Y:S02]  /*1220*/  @!P1 IMAD.MOV.U32 R7, RZ, RZ, R5 ;  /* 0x000000ffff079224 */ /* 0x000fe400078e0005 */
[----:B------:R-:W-:Y:S01]  /*1230*/  @!P1 IMAD.MOV.U32 R6, RZ, RZ, R200 ;  /* 0x000000ffff069224 */ /* 0x000fe200078e00c8 */
[----:B------:R-:W-:Y:S01]  /*1240*/  BAR.SYNC.DEFER_BLOCKING 0x0 ;  /* 0x0000000000007b1d */ /* 0x000fe20000010000 */
[----:B------:R-:W-:-:S02]  /*1250*/  ISETP.GE.AND P1, PT, R13, c[0x0][0x27c], PT ;  /* 0x00009f000d007a0c */ /* 0x000fc40003f26270 */
[----:B------:R-:W-:Y:S02]  /*1260*/  SEL R95, R7, RZ, !P6 ;  /* 0x000000ff075f7207 */ /* 0x000fe40007000000 */
[----:B------:R-:W-:Y:S02]  /*1270*/  SEL R7, RZ, c[0x0][0x27c], !P0 ;  /* 0x00009f00ff077a07 */ /* 0x000fe40004000000 */
[----:B------:R-:W-:Y:S01]  /*1280*/  ISETP.GE.AND P0, PT, R12, c[0x0][0x27c], PT ;  /* 0x00009f000c007a0c */ /* 0x000fe20003f06270 */
[----:B------:R-:W-:Y:S01]  /*1290*/  IMAD R103, R95, c[0x0][0x1f0], RZ ;  /* 0x00007c005f677a24 */ /* 0x000fe200078e02ff */
[CC--:B------:R-:W-:Y:S01]  /*12a0*/  SEL R5, R9.reuse, R10.reuse, !P1 ;  /* 0x0000000a09057207 */ /* 0x0c0fe20004800000 */
[----:B------:R-:W-:Y:S01]  /*12b0*/  IMAD.IADD R7, R18, 0x1, R7 ;  /* 0x0000000112077824 */ /* 0x000fe200078e0207 */
[----:B------:R-:W-:Y:S01]  /*12c0*/  SEL R10, R9, R10, !P0 ;  /* 0x0000000a090a7207 */ /* 0x000fe20004000000 */
[----:B------:R-:W-:Y:S01]  /*12d0*/  IMAD.WIDE.U32 R8, R199, c[0x0][0x260], R26 ;  /* 0x00009800c7087a25 */ /* 0x000fe200078e001a */
[----:B------:R-:W-:-:S02]  /*12e0*/  SEL R158, R6, RZ, !P6 ;  /* 0x000000ff069e7207 */ /* 0x000fc40007000000 */
[----:B------:R-:W-:Y:S01]  /*12f0*/  SHF.R.S32.HI R4, RZ, 0x1f, R7 ;  /* 0x0000001fff047819 */ /* 0x000fe20000011407 */
[----:B------:R-:W-:Y:S01]  /*1300*/  IMAD.IADD R25, R9, 0x1, R24 ;  /* 0x0000000109197824 */ /* 0x000fe200078e0218 */
[----:B------:R-:W-:Y:S01]  /*1310*/  SHF.R.S32.HI R132, RZ, 0x1f, R5 ;  /* 0x0000001fff847819 */ /* 0x000fe20000011405 */
[----:B------:R-:W-:Y:S01]  /*1320*/  IMAD.MOV.U32 R24, RZ, RZ, R8 ;  /* 0x000000ffff187224 */ /* 0x000fe200078e0008 */
[CC--:B------:R-:W-:Y:S01]  /*1330*/  LEA.HI R138, R4.reuse, R7.reuse, RZ, 0x3 ;  /* 0x00000007048a7211 */ /* 0x0c0fe200078f18ff */
[----:B------:R-:W-:Y:S01]  /*1340*/  IMAD R8, R85, c[0x0][0x210], RZ ;  /* 0x0000840055087a24 */ /* 0x000fe200078e02ff */
[----:B------:R-:W-:Y:S01]  /*1350*/  LEA.HI R4, R4, R7, RZ, 0x6 ;  /* 0x0000000704047211 */ /* 0x000fe200078f30ff */
[C---:B------:R-:W-:Y:S01]  /*1360*/  IMAD.WIDE.U32 R6, R199.reuse, c[0x0][0x210], R18 ;  /* 0x00008400c7067a25 */ /* 0x040fe200078e0012 */
[----:B------:R-:W-:Y:S02]  /*1370*/  LEA.HI R132, R132, R5, RZ, 0x4 ;  /* 0x0000000584847211 */ /* 0x000fe400078f20ff */
[----:B------:R-:W-:Y:S01]  /*1380*/  SEL R5, RZ, c[0x0][0x27c], !P0 ;  /* 0x00009f00ff057a07 */ /* 0x000fe20004000000 */
[----:B------:R-:W-:Y:S01]  /*1390*/  IMAD R8, R199, c[0x0][0x214], R8 ;  /* 0x00008500c7087a24 */ /* 0x000fe200078e0208 */
[----:B------:R-:W-:Y:S01]  /*13a0*/  SHF.R.S32.HI R131, RZ, 0x1f, R10 ;  /* 0x0000001fff837819 */ /* 0x000fe2000001140a */
[----:B------:R-:W-:Y:S01]  /*13b0*/  IMAD.WIDE.U32 R164, R158, c[0x0][0x1f0], R164 ;  /* 0x00007c009ea47a25 */ /* 0x000fe200078e00a4 */
[----:B------:R-:W-:-:S02]  /*13c0*/  SHF.R.S32.HI R132, RZ, 0x4, R132 ;  /* 0x00000004ff847819 */ /* 0x000fc40000011484 */
[----:B------:R-:W-:Y:S01]  /*13d0*/  LEA.HI R131, R131, R10, RZ, 0x4 ;  /* 0x0000000a83837211 */ /* 0x000fe200078f20ff */
[----:B------:R-:W-:Y:S01]  /*13e0*/  IMAD.IADD R9, R7, 0x1, R8 ;  /* 0x0000000107097824 */ /* 0x000fe200078e0208 */
[----:B------:R-:W-:Y:S01]  /*13f0*/  LEA.HI.SX32 R135, R138, R135, 0x1d ;  /* 0x000000878a877211 */ /* 0x000fe200078feaff */
[----:B------:R-:W-:Y:S01]  /*1400*/  IMAD.MOV.U32 R8, RZ, RZ, R6 ;  /* 0x000000ffff087224 */ /* 0x000fe200078e0006 */
[----:B------:R-:W-:Y:S01]  /*1410*/  SEL R6, RZ, c[0x0][0x27c], !P1 ;  /* 0x00009f00ff067a07 */ /* 0x000fe20004800000 */
[----:B------:R-:W-:Y:S01]  /*1420*/  IMAD R103, R158, c[0x0][0x1f4], R103 ;  /* 0x00007d009e677a24 */ /* 0x000fe200078e0267 */
[----:B------:R-:W-:Y:S01]  /*1430*/  IADD3 R97, P1, R22, R145, RZ ;  /* 0x0000009116617210 */ /* 0x000fe20007f3e0ff */
[----:B------:R-:W-:Y:S01]  /*1440*/  IMAD.IADD R5, R5, 0x1, R12 ;  /* 0x0000000105057824 */ /* 0x000fe200078e020c */
[----:B------:R-:W-:Y:S01]  /*1450*/  SHF.R.S32.HI R131, RZ, 0x4, R131 ;  /* 0x00000004ff837819 */ /* 0x000fe20000011483 */
[----:B------:R-:W-:Y:S01]  /*1460*/  IMAD.IADD R6, R6, 0x1, R13 ;  /* 0x0000000106067824 */ /* 0x000fe200078e020d */
[----:B------:R-:W-:Y:S01]  /*1470*/  ISETP.NE.AND P6, PT, RZ, UR4, PT ;  /* 0x00000004ff007c0c */ /* 0x000fe2000bfc5270 */
[----:B------:R-:W-:Y:S01]  /*1480*/  IMAD.X R96, R3, 0x1, R20, P1 ;  /* 0x0000000103607824 */ /* 0x000fe200008e0614 */
[----:B------:R-:W-:Y:S01]  /*1490*/  IADD3 R88, P1, P0, R164, R166, R18 ;  /* 0x000000a6a4587210 */ /* 0x000fe2000783e012 */
[----:B------:R-:W-:Y:S01]  /*14a0*/  IMAD R20, R20, c[0x0][0x1e0], RZ ;  /* 0x0000780014147a24 */ /* 0x000fe200078e02ff */
[----:B------:R-:W-:Y:S01]  /*14b0*/  SHF.R.S32.HI R0, RZ, 0x1f, R5 ;  /* 0x0000001fff007819 */ /* 0x000fe20000011405 */
[----:B------:R-:W-:-:S02]  /*14c0*/  IMAD.IADD R103, R165, 0x1, R103 ;  /* 0x00000001a5677824 */ /* 0x000fc400078e0267 */
[----:B------:R-:W-:Y:S01]  /*14d0*/  IMAD R3, R145, c[0x0][0x1e4], R20 ;  /* 0x0000790091037a24 */ /* 0x000fe200078e0214 */
[-C--:B------:R-:W-:Y:S01]  /*14e0*/  LEA.HI R136, R0, R5.reuse, RZ, 0x3 ;  /* 0x0000000500887211 */ /* 0x080fe200078f18ff */
[----:B------:R-:W-:Y:S01]  /*14f0*/  IMAD.SHL.U32 R4, R4, 0x40, RZ ;  /* 0x0000004004047824 */ /* 0x000fe200078e00ff */
[----:B------:R-:W-:Y:S01]  /*1500*/  LEA.HI R0, R0, R5, RZ, 0x6 ;  /* 0x0000000500007211 */ /* 0x000fe200078f30ff */
[----:B------:R-:W-:Y:S01]  /*1510*/  IMAD.IADD R116, R167, 0x1, R3 ;  /* 0x00000001a7747824 */ /* 0x000fe200078e0203 */
[----:B------:R-:W-:Y:S01]  /*1520*/  SHF.R.S32.HI R3, RZ, 0x1f, R6 ;  /* 0x0000001fff037819 */ /* 0x000fe20000011406 */
[----:B------:R-:W-:Y:S01]  /*1530*/  IMAD.WIDE.U32 R26, R145, c[0x0][0x290], R18 ;  /* 0x0000a400911a7a25 */ /* 0x000fe200078e0012 */
[----:B------:R-:W-:Y:S02]  /*1540*/  LOP3.LUT R4, R4, 0x7ffff000, RZ, 0xc0, !PT ;  /* 0x7ffff00004047812 */ /* 0x000fe400078ec0ff */
[----:B------:R-:W-:Y:S01]  /*1550*/  IADD3.X R87, R103, R116, R19, P1, P0 ;  /* 0x0000007467577210 */ /* 0x000fe20000fe0413 */
[----:B------:R-:W-:Y:S01]  /*1560*/  IMAD.SHL.U32 R0, R0, 0x40, RZ ;  /* 0x0000004000007824 */ /* 0x000fe200078e00ff */
[C---:B------:R-:W-:Y:S01]  /*1570*/  LOP3.LUT P0, RZ, R119.reuse, 0x4, RZ, 0xc0, !PT ;  /* 0x0000000477ff7812 */ /* 0x040fe2000780c0ff */
[----:B------:R-:W-:Y:S01]  /*1580*/  IMAD.SHL.U32 R119, R119, 0x40, RZ ;  /* 0x0000004077777824 */ /* 0x000fe200078e00ff */
[CC--:B------:R-:W-:Y:S01]  /*1590*/  LEA.HI R137, R3.reuse, R6.reuse, RZ, 0x3 ;  /* 0x0000000603897211 */ /* 0x0c0fe200078f18ff */
[----:B------:R-:W-:Y:S01]  /*15a0*/  IMAD.IADD R151, R150, 0x1, R27 ;  /* 0x0000000196977824 */ /* 0x000fe200078e021b */
[----:B------:R-:W-:Y:S01]  /*15b0*/  LEA.HI R3, R3, R6, RZ, 0x6 ;  /* 0x0000000603037211 */ /* 0x000fe200078f30ff */
[----:B------:R-:W-:Y:S01]  /*15c0*/  IMAD R95, R95, c[0x0][0x218], RZ ;  /* 0x000086005f5f7a24 */ /* 0x000fe200078e02ff */
[----:B------:R-:W-:Y:S01]  /*15d0*/  LOP3.LUT R119, R119, 0x1c0, RZ, 0xc0, !PT ;  /* 0x000001c077777812 */ /* 0x000fe200078ec0ff */
[----:B------:R-:W-:Y:S01]  /*15e0*/  IMAD.MOV.U32 R150, RZ, RZ, R26 ;  /* 0x000000ffff967224 */ /* 0x000fe200078e001a */
[----:B------:R-:W-:Y:S01]  /*15f0*/  LEA.HI.SX32 R132, R137, R132, 0x1d ;  /* 0x0000008489847211 */ /* 0x000fe200078feaff */
[----:B------:R-:W-:Y:S01]  /*1600*/  IMAD.SHL.U32 R3, R3, 0x40, RZ ;  /* 0x0000004003037824 */ /* 0x000fe200078e00ff */
[----:B------:R-:W-:Y:S01]  /*1610*/  SHF.R.U32.HI R5, RZ, 0x3, R119 ;  /* 0x00000003ff057819 */ /* 0x000fe20000011677 */
[----:B------:R-:W-:Y:S01]  /*1620*/  IMAD R95, R158, c[0x0][0x21c], R95 ;  /* 0x000087009e5f7a24 */ /* 0x000fe200078e025f */
[C---:B------:R-:W-:Y:S01]  /*1630*/  LOP3.LUT R10, R119.reuse, 0x38, R137, 0xf8, !PT ;  /* 0x00000038770a7812 */ /* 0x040fe200078ef889 */
[----:B------:R-:W-:Y:S01]  /*1640*/  IMAD.WIDE.U32 R160, R160, c[0x0][0x268], R24 ;  /* 0x00009a00a0a07a25 */ /* 0x000fe200078e0018 */
[----:B------:R-:W-:-:S02]  /*1650*/  LOP3.LUT R6, R119, 0x38, R138, 0xf8, !PT ;  /* 0x0000003877067812 */ /* 0x000fc400078ef88a */
[----:B------:R-:W-:Y:S01]  /*1660*/  LOP3.LUT R3, R3, 0x7ffff000, RZ, 0xc0, !PT ;  /* 0x7ffff00003037812 */ /* 0x000fe200078ec0ff */
[----:B------:R-:W-:Y:S01]  /*1670*/  IMAD.WIDE.U32 R158, R158, c[0x0][0x218], R8 ;  /* 0x000086009e9e7a25 */ /* 0x000fe200078e0008 */
[-C--:B------:R-:W-:Y:S02]  /*1680*/  LOP3.LUT R125, R10, R5.reuse, RZ, 0x3c, !PT ;  /* 0x000000050a7d7212 */ /* 0x080fe400078e3cff */
[----:B------:R-:W-:Y:S01]  /*1690*/  LOP3.LUT R129, R6, R5, RZ, 0x3c, !PT ;  /* 0x0000000506817212 */ /* 0x000fe200078e3cff */
[----:B------:R-:W-:Y:S01]  /*16a0*/  IMAD.WIDE.U32 R150, R84, c[0x0][0x290], R150 ;  /* 0x0000a40054967a25 */ /* 0x000fe200078e0096 */
[----:B------:R-:W-:Y:S02]  /*16b0*/  LOP3.LUT R6, R119, 0x38, R136, 0xf8, !PT ;  /* 0x0000003877067812 */ /* 0x000fe400078ef888 */
[----:B------:R-:W-:Y:S01]  /*16c0*/  IADD3 R125, R125, R3, R2 ;  /* 0x000000037d7d7210 */ /* 0x000fe20007ffe002 */
[----:B------:R-:W-:Y:S01]  /*16d0*/  IMAD.IADD R99, R161, 0x1, R99 ;  /* 0x00000001a1637824 */ /* 0x000fe200078e0263 */
[----:B------:R-:W-:Y:S01]  /*16e0*/  SHF.R.S32.HI R3, RZ, 0x1f, R132 ;  /* 0x0000001fff037819 */ /* 0x000fe20000011484 */
[----:B------:R-:W-:Y:S01]  /*16f0*/  IMAD.IADD R95, R159, 0x1, R95 ;  /* 0x000000019f5f7824 */ /* 0x000fe200078e025f */
[----:B------:R-:W-:Y:S01]  /*1700*/  LOP3.LUT R0, R0, 0x7ffff000, RZ, 0xc0, !PT ;  /* 0x7ffff00000007812 */ /* 0x000fe200078ec0ff */
[----:B------:R-:W-:Y:S01]  /*1710*/  IMAD.SHL.U32 R125, R125, 0x2, RZ ;  /* 0x000000027d7d7824 */ /* 0x000fe200078e00ff */
[----:B------:R-:W-:-:S02]  /*1720*/  LOP3.LUT R121, R6, R5, RZ, 0x3c, !PT ;  /* 0x0000000506797212 */ /* 0x000fc400078e3cff */
[----:B------:R-:W-:Y:S02]  /*1730*/  LEA.HI.SX32 R131, R136, R131, 0x1d ;  /* 0x0000008388837211 */ /* 0x000fe400078feaff */
[--C-:B------:R-:W-:Y:S02]  /*1740*/  IADD3 R129, R129, R4, R2.reuse ;  /* 0x0000000481817210 */ /* 0x100fe40007ffe002 */
[----:B------:R-:W-:Y:S01]  /*1750*/  LEA.HI R3, R3, R132, RZ, 0x3 ;  /* 0x0000008403037211 */ /* 0x000fe200078f18ff */
[----:B------:R-:W-:Y:S01]  /*1760*/  IMAD.SHL.U32 R132, R132, 0x8, RZ ;  /* 0x0000000884847824 */ /* 0x000fe200078e00ff */
[----:B------:R-:W-:Y:S01]  /*1770*/  IADD3 R121, R121, R0, R2 ;  /* 0x0000000079797210 */ /* 0x000fe20007ffe002 */
[----:B------:R-:W-:Y:S01]  /*1780*/  IMAD.SHL.U32 R129, R129, 0x2, RZ ;  /* 0x0000000281817824 */ /* 0x000fe200078e00ff */
[----:B------:R-:W-:Y:S01]  /*1790*/  SHF.R.S32.HI R4, RZ, 0x1f, R135 ;  /* 0x0000001fff047819 */ /* 0x000fe20000011487 */
[----:B------:R-:W-:Y:S01]  /*17a0*/  IMAD.SHL.U32 R3, R3, 0x200, RZ ;  /* 0x0000020003037824 */ /* 0x000fe200078e00ff */
[----:B------:R-:W-:Y:S01]  /*17b0*/  SHF.R.S32.HI R0, RZ, 0x1f, R131 ;  /* 0x0000001fff007819 */ /* 0x000fe20000011483 */
[----:B------:R-:W-:Y:S01]  /*17c0*/  IMAD.SHL.U32 R121, R121, 0x2, RZ ;  /* 0x0000000279797824 */ /* 0x000fe200078e00ff */
[----:B------:R-:W-:Y:S01]  /*17d0*/  LEA.HI R4, R4, R135, RZ, 0x3 ;  /* 0x0000008704047211 */ /* 0x000fe200078f18ff */
[----:B------:R-:W-:Y:S01]  /*17e0*/  IMAD.SHL.U32 R135, R135, 0x8, RZ ;  /* 0x0000000887877824 */ /* 0x000fe200078e00ff */
[----:B------:R-:W-:Y:S01]  /*17f0*/  LEA.HI R0, R0, R131, RZ, 0x3 ;  /* 0x0000008300007211 */ /* 0x000fe200078f18ff */
[----:B------:R-:W-:Y:S01]  /*1800*/  IMAD.SHL.U32 R131, R131, 0x8, RZ ;  /* 0x0000000883837824 */ /* 0x000fe200078e00ff */
[----:B------:R-:W-:Y:S01]  /*1810*/  LOP3.LUT R6, R119, 0x38, R132, 0xf8, !PT ;  /* 0x0000003877067812 */ /* 0x000fe200078ef884 */
[----:B------:R-:W-:Y:S01]  /*1820*/  IMAD.SHL.U32 R4, R4, 0x200, RZ ;  /* 0x0000020004047824 */ /* 0x000fe200078e00ff */
[----:B------:R-:W-:Y:S01]  /*1830*/  LOP3.LUT R3, R3, 0x7ffff000, RZ, 0xc0, !PT ;  /* 0x7ffff00003037812 */ /* 0x000fe200078ec0ff */
[----:B------:R-:W-:Y:S01]  /*1840*/  IMAD.SHL.U32 R0, R0, 0x200, RZ ;  /* 0x0000020000007824 */ /* 0x000fe200078e00ff */
[----:B------:R-:W-:-:S02]  /*1850*/  LOP3.LUT R123, R6, R5, RZ, 0x3c, !PT ;  /* 0x00000005067b7212 */ /* 0x000fc400078e3cff */
[C---:B------:R-:W-:Y:S02]  /*1860*/  LOP3.LUT R134, R119.reuse, 0x18, R18, 0xf8, !PT ;  /* 0x0000001877867812 */ /* 0x040fe400078ef812 */
[C---:B------:R-:W-:Y:S02]  /*1870*/  LOP3.LUT R10, R119.reuse, 0x38, R135, 0xf8, !PT ;  /* 0x00000038770a7812 */ /* 0x040fe400078ef887 */
[----:B------:R-:W-:Y:S02]  /*1880*/  LOP3.LUT R119, R119, 0x38, R131, 0xf8, !PT ;  /* 0x0000003877777812 */ /* 0x000fe400078ef883 */
[--C-:B------:R-:W-:Y:S01]  /*1890*/  IADD3 R123, R123, R3, R2.reuse ;  /* 0x000000037b7b7210 */ /* 0x100fe20007ffe002 */
[C---:B------:R-:W-:Y:S01]  /*18a0*/  IMAD R3, R89.reuse, c[0x0][0x280], RZ ;  /* 0x0000a00059037a24 */ /* 0x040fe200078e02ff */
[----:B------:R-:W-:Y:S01]  /*18b0*/  LOP3.LUT R134, R2, R134, R5, 0xf6, !PT ;  /* 0x0000008602867212 */ /* 0x000fe200078ef605 */
[----:B------:R-:W-:Y:S01]  /*18c0*/  IMAD R89, R89, c[0x0][0x290], RZ ;  /* 0x0000a40059597a24 */ /* 0x000fe200078e02ff */
[-C--:B------:R-:W-:Y:S01]  /*18d0*/  LOP3.LUT R127, R10, R5.reuse, RZ, 0x3c, !PT ;  /* 0x000000050a7f7212 */ /* 0x080fe200078e3cff */
[C---:B------:R-:W-:Y:S01]  /*18e0*/  IMAD R3, R84.reuse, c[0x0][0x284], R3 ;  /* 0x0000a10054037a24 */ /* 0x040fe200078e0203 */
[----:B------:R-:W-:Y:S01]  /*18f0*/  LOP3.LUT R119, R119, R5, RZ, 0x3c, !PT ;  /* 0x0000000577777212 */ /* 0x000fe200078e3cff */
[----:B------:R-:W-:Y:S01]  /*1900*/  IMAD R89, R84, c[0x0][0x294], R89 ;  /* 0x0000a50054597a24 */ /* 0x000fe200078e0259 */
[----:B------:R-:W-:Y:S01]  /*1910*/  LOP3.LUT R4, R4, 0x7ffff000, RZ, 0xc0, !PT ;  /* 0x7ffff00004047812 */ /* 0x000fe200078ec0ff */
[----:B------:R-:W-:Y:S01]  /*1920*/  IMAD.IADD R93, R157, 0x1, R3 ;  /* 0x000000019d5d7824 */ /* 0x000fe200078e0203 */
[----:B------:R-:W-:Y:S01]  /*1930*/  LOP3.LUT R0, R0, 0x7ffff000, RZ, 0xc0, !PT ;  /* 0x7ffff00000007812 */ /* 0x000fe200078ec0ff */
[----:B------:R-:W-:Y:S01]  /*1940*/  IMAD.IADD R91, R155, 0x1, R89 ;  /* 0x000000019b5b7824 */ /* 0x000fe200078e0259 */
[--C-:B------:R-:W-:Y:S01]  /*1950*/  IADD3 R127, R127, R4, R2.reuse ;  /* 0x000000047f7f7210 */ /* 0x100fe20007ffe002 */
[----:B------:R-:W-:Y:S01]  /*1960*/  IMAD.IADD R90, R3, 0x1, R153 ;  /* 0x00000001035a7824 */ /* 0x000fe200078e0299 */
[----:B------:R-:W-:Y:S01]  /*1970*/  IADD3 R119, R119, R0, R2 ;  /* 0x0000000077777210 */ /* 0x000fe20007ffe002 */
[----:B------:R-:W-:Y:S01]  /*1980*/  IMAD.IADD R89, R89, 0x1, R151 ;  /* 0x0000000159597824 */ /* 0x000fe200078e0297 */
[----:B------:R-:W-:Y:S01]  /*1990*/  LEA R134, R134, 0x100, 0x1 ;  /* 0x0000010086867811 */ /* 0x000fe200078e08ff */
[----:B------:R-:W-:Y:S01]  /*19a0*/  IMAD.SHL.U32 R127, R127, 0x2, RZ ;  /* 0x000000027f7f7824 */ /* 0x000fe200078e00ff */
[----:B------:R-:W-:Y:S01]  /*19b0*/  LOP3.LUT R138, R138, 0xfffffff8, RZ, 0xc0, !PT ;  /* 0xfffffff88a8a7812 */ /* 0x000fe200078ec0ff */
[----:B------:R-:W-:Y:S01]  /*19c0*/  IMAD.SHL.U32 R123, R123, 0x2, RZ ;  /* 0x000000027b7b7824 */ /* 0x000fe200078e00ff */
[----:B------:R-:W-:Y:S01]  /*19d0*/  LOP3.LUT R137, R137, 0xfffffff8, RZ, 0xc0, !PT ;  /* 0xfffffff889897812 */ /* 0x000fe200078ec0ff */
[----:B------:R-:W-:Y:S01]  /*19e0*/  IMAD.SHL.U32 R119, R119, 0x2, RZ ;  /* 0x0000000277777824 */ /* 0x000fe200078e00ff */
[----:B------:R-:W-:-:S02]  /*19f0*/  LOP3.LUT R136, R136, 0xfffffff8, RZ, 0xc0, !PT ;  /* 0xfffffff888887812 */ /* 0x000fc400078ec0ff */
[----:B------:R-:W-:Y:S02]  /*1a00*/  IADD3 R133, R134, 0x40, RZ ;  /* 0x0000004086857810 */ /* 0x000fe40007ffe0ff */
[C---:B------:R-:W-:Y:S02]  /*1a10*/  IADD3 R10, R16.reuse, 0x50, RZ ;  /* 0x00000050100a7810 */ /* 0x040fe40007ffe0ff */
[----:B------:R-:W-:Y:S02]  /*1a20*/  IADD3 R9, R16, 0x10, RZ ;  /* 0x0000001010097810 */ /* 0x000fe40007ffe0ff */
[----:B------:R-:W-:Y:S02]  /*1a30*/  SHF.R.S32.HI R130, RZ, 0x1f, R138 ;  /* 0x0000001fff827819 */ /* 0x000fe4000001148a */
[----:B------:R-:W-:Y:S02]  /*1a40*/  @P0 IADD3 R133, R134, -0x40, RZ ;  /* 0xffffffc086850810 */ /* 0x000fe40007ffe0ff */
[----:B------:R-:W-:-:S02]  /*1a50*/  SHF.R.S32.HI R124, RZ, 0x1f, R135 ;  /* 0x0000001fff7c7819 */ /* 0x000fc40000011487 */
[----:B------:R-:W-:Y:S02]  /*1a60*/  SHF.R.S32.HI R128, RZ, 0x1f, R137 ;  /* 0x0000001fff807819 */ /* 0x000fe40000011489 */
[----:B------:R-:W-:Y:S02]  /*1a70*/  SHF.R.S32.HI R126, RZ, 0x1f, R136 ;  /* 0x0000001fff7e7819 */ /* 0x000fe40000011488 */
[----:B------:R-:W-:Y:S02]  /*1a80*/  SHF.R.S32.HI R122, RZ, 0x1f, R132 ;  /* 0x0000001fff7a7819 */ /* 0x000fe40000011484 */
[----:B------:R-:W-:Y:S02]  /*1a90*/  SHF.R.S32.HI R120, RZ, 0x1f, R131 ;  /* 0x0000001fff787819 */ /* 0x000fe40000011483 */
.L_x_1893:
        /* <DEDUP_REMOVED lines=84> */
.L_x_1873:
[----:B------:R-:W-:Y:S05]  /*1fe0*/  BSYNC B0 ;  /* 0x0000000000007941 */ /* 0x000fea0003800000 */
.L_x_1872:
[----:B------:R-:W-:-:S05]  /*1ff0*/  @P1 BRA `(.L_x_1874) ;  /* 0x0000353000001947 */ /* 0x000fca0003800000 */
[----:B------:R-:W-:Y:S01]  /*2000*/  ISETP.GE.AND P0, PT, R18, c[0x0][0x1d4], PT ;  /* 0x0000750012007a0c */ /* 0x000fe20003f06270 */
[----:B-1---5:R-:W-:Y:S01]  /*2010*/  IMAD.MOV.U32 R2, RZ, RZ, R30 ;  /* 0x000000ffff027224 */ /* 0x022fe200078e001e */
[----:B------:R-:W-:Y:S01]  /*2020*/  BSSY B0, `(.L_x_1875) ;  /* 0x0000060000007945 */ /* 0x000fe20003800000 */
        /* <DEDUP_REMOVED lines=95> */
.L_x_1876:
[----:B------:R-:W-:Y:S05]  /*2620*/  BSYNC B0 ;  /* 0x0000000000007941 */ /* 0x000fea0003800000 */
.L_x_1875:
        /* <DEDUP_REMOVED lines=56> */
.L_x_1878:
[----:B------:R-:W-:Y:S05]  /*29b0*/  BSYNC B0 ;  /* 0x0000000000007941 */ /* 0x000fea0003800000 */
.L_x_1877:
        /* <DEDUP_REMOVED lines=56> */
.L_x_1880:
[----:B------:R-:W-:Y:S05]  /*2d40*/  BSYNC B0 ;  /* 0x0000000000007941 */ /* 0x000fea0003800000 */
.L_x_1879:
        /* <DEDUP_REMOVED lines=56> */
.L_x_1882:
[----:B------:R-:W-:Y:S05]  /*30d0*/  BSYNC B0 ;  /* 0x0000000000007941 */ /* 0x000fea0003800000 */
.L_x_1881:
        /* <DEDUP_REMOVED lines=56> */
.L_x_1884:
[----:B------:R-:W-:Y:S05]  /*3460*/  BSYNC B0 ;  /* 0x0000000000007941 */ /* 0x000fea0003800000 */
.L_x_1883:
        /* <DEDUP_REMOVED lines=56> */
.L_x_1871:
        /* <DEDUP_REMOVED lines=47> */
.L_x_1886:
[----:B------:R-:W-:Y:S05]  /*3ae0*/  BSYNC B0 ;  /* 0x0000000000007941 */ /* 0x000fea0003800000 */
.L_x_1885:
        /* <DEDUP_REMOVED lines=48> */
[----:B------:R-:W-:Y:S01]  /*3df0*/  IMAD.MOV.U32 R44, RZ, RZ, R41 ;  /* 0x000000ffff2c7224 */ /* 0x000fe200078e0029 */
        /* <DEDUP_REMOVED lines=108> */
.L_x_1888:
[----:B------:R-:W-:Y:S05]  /*44c0*/  BSYNC B0 ;  /* 0x0000000000007941 */ /* 0x000fea0003800000 */
.L_x_1887:
        /* <DEDUP_REMOVED lines=115> */
.L_x_1890:
[----:B------:R-:W-:Y:S05]  /*4c00*/  BSYNC B0 ;  /* 0x0000000000007941 */ /* 0x000fea0003800000 */
.L_x_1889:
[----:B------:R-:W-:Y:S11]  /*4c10*/  ISETP.GE.AND P0, PT, R12, c[0x0][0x1d4], PT ;  /* 0x000075000c007a0c */ /* 0x000ff60003f06270 */
[----:B------:R-:W-:Y:S02]  /*4c20*/  @!UPT UIADD3 URZ, URZ, URZ, URZ ;  /* 0x0000003f3f3ff290 */ /* 0x000fe4000fffe03f */
[----:B------:R-:W-:-:S05]  /*4c30*/  @P0 BRA `(.L_x_1874) ;  /* 0x000008f000000947 */ /* 0x000fca0003800000 */
[----:B-1----:R-:W-:Y:S01]  /*4c40*/  IADD3 R56, P1, P0, R164, R149, R136 ;  /* 0x00000095a4387210 */ /* 0x002fe2000783e088 */
[----:B------:R-:W1:Y:S03]  /*4c50*/  LDS.128 R24, [R119+0x6100] ;  /* 0x0061000077187984 */ /* 0x000e660000000c00 */
        /* <DEDUP_REMOVED lines=8> */
[----:B------:R-:W-:Y:S02]  /*4ce0*/  @!P0 PRMT R78, R78, 0x5410, R37 ;  /* 0x000054104e4e8816 */ /* 0x000fe40000000025 */
[----:B------:R-:W-:Y:S02]  /*4cf0*/  @!P0 PRMT R76, R76, 0x5410, R31 ;  /* 0x000054104c4c8816 */ /* 0x000fe4000000001f */
[--C-:B------:R-:W-:Y:S01]  /*4d00*/  @!P0 SHF.R.U32.HI R29, RZ, 0x10, R21.reuse ;  /* 0x00000010ff1d8819 */ /* 0x100fe20000011615 */
[----:B------:R-:W-:Y:S01]  /*4d10*/  @!P0 IMAD.U32 R38, R78, 0x10000, RZ ;  /* 0x000100004e268824 */ /* 0x000fe200078e00ff */
[----:B------:R-:W-:Y:S01]  /*4d20*/  @!P0 SHF.R.U64 R20, R20, 0x10, R21 ;  /* 0x0000001014148819 */ /* 0x000fe20000001215 */
[----:B------:R-:W-:Y:S01]  /*4d30*/  @!P0 IMAD.U32 R42, R76, 0x10000, RZ ;  /* 0x000100004c2a8824 */ /* 0x000fe200078e00ff */
[----:B------:R-:W-:Y:S02]  /*4d40*/  @!P0 PRMT R32, R32, 0x5410, R29 ;  /* 0x0000541020208816 */ /* 0x000fe4000000001d */
[----:B------:R-:W-:Y:S01]  /*4d50*/  @!P0 PRMT R33, R33, 0x5410, R20 ;  /* 0x0000541021218816 */ /* 0x000fe20000000014 */
[----:B-1----:R-:W-:Y:S01]  /*4d60*/  @!P0 IMAD.U32 R20, R25, 0x10000, RZ ;  /* 0x0001000019148824 */ /* 0x002fe200078e00ff */
[--C-:B------:R-:W-:Y:S01]  /*4d70*/  @!P0 SHF.R.U64 R22, R22, 0x10, R23.reuse ;  /* 0x0000001016168819 */ /* 0x100fe20000001217 */
[----:B------:R-:W-:Y:S01]  /*4d80*/  @!P0 IMAD.U32 R21, R32, 0x10000, RZ ;  /* 0x0001000020158824 */ /* 0x000fe200078e00ff */
[----:B------:R-:W-:Y:S01]  /*4d90*/  @!P0 LOP3.LUT R39, R78, 0xffff0000, RZ, 0xc0, !PT ;  /* 0xffff00004e278812 */ /* 0x000fe200078ec0ff */
[C---:B------:R-:W-:Y:S01]  /*4da0*/  @!P0 FMUL.FTZ R56, R20.reuse, R38 ;  /* 0x0000002614388220 */ /* 0x040fe20000410000 */
[----:B------:R-:W-:Y:S01]  /*4db0*/  @!P0 PRMT R35, R35, 0x5410, R22 ;  /* 0x0000541023238816 */ /* 0x000fe20000000016 */
[-C--:B------:R-:W-:Y:S01]  /*4dc0*/  @!P0 FMUL.FTZ R3, R20, R21.reuse ;  /* 0x0000001514038220 */ /* 0x080fe20000410000 */
[----:B------:R-:W-:Y:S01]  /*4dd0*/  @!P0 LOP3.LUT R22, R32, 0xffff0000, RZ, 0xc0, !PT ;  /* 0xffff000020168812 */ /* 0x000fe200078ec0ff */
[C---:B--2---:R-:W-:Y:S01]  /*4de0*/  @!P0 IMAD.U32 R40, R53.reuse, 0x10000, RZ ;  /* 0x0001000035288824 */ /* 0x044fe200078e00ff */
[----:B------:R-:W-:Y:S01]  /*4df0*/  @!P0 LOP3.LUT R41, R53, 0xffff0000, RZ, 0xc0, !PT ;  /* 0xffff000035298812 */ /* 0x000fe200078ec0ff */
[----:B------:R-:W-:Y:S01]  /*4e00*/  @!P0 IMAD.U32 R20, R33, 0x10000, RZ ;  /* 0x0001000021148824 */ /* 0x000fe200078e00ff */
[----:B------:R-:W-:Y:S01]  /*4e10*/  @!P0 LOP3.LUT R37, R52, 0xffff0000, RZ, 0xc0, !PT ;  /* 0xffff000034258812 */ /* 0x000fe200078ec0ff */
[----:B------:R-:W-:Y:S01]  /*4e20*/  @!P0 FFMA.FTZ R56, R40, R21, -R56 ;  /* 0x0000001528388223 */ /* 0x000fe20000010838 */
[----:B------:R-:W-:Y:S01]  /*4e30*/  @!P0 LOP3.LUT R44, R54, 0xffff0000, RZ, 0xc0, !PT ;  /* 0xffff0000362c8812 */ /* 0x000fe200078ec0ff */
[----:B------:R-:W-:Y:S01]  /*4e40*/  @!P0 IMAD.U32 R31, R52, 0x10000, RZ ;  /* 0x00010000341f8824 */ /* 0x000fe200078e00ff */
[C---:B------:R-:W-:Y:S01]  /*4e50*/  @!P0 SHF.L.U32 R47, R55.reuse, 0x10, RZ ;  /* 0x00000010372f8819 */ /* 0x040fe200000006ff */
[----:B------:R-:W-:Y:S01]  /*4e60*/  @!P0 IMAD.U32 R43, R54, 0x10000, RZ ;  /* 0x00010000362b8824 */ /* 0x000fe200078e00ff */
[----:B------:R-:W-:Y:S01]  /*4e70*/  @!P0 LOP3.LUT R49, R55, 0xffff0000, RZ, 0xc0, !PT ;  /* 0xffff000037318812 */ /* 0x000fe200078ec0ff */
[----:B------:R-:W-:Y:S01]  /*4e80*/  @!P0 IMAD.U32 R29, R27, 0x10000, RZ ;  /* 0x000100001b1d8824 */ /* 0x000fe200078e00ff */
[----:B------:R-:W-:Y:S02]  /*4e90*/  @!P0 SHF.L.U32 R21, R24, 0x10, RZ ;  /* 0x0000001018158819 */ /* 0x000fe400000006ff */
[----:B------:R-:W-:Y:S02]  /*4ea0*/  @!P0 LOP3.LUT R28, R26, 0xffff0000, RZ, 0xc0, !PT ;  /* 0xffff00001a1c8812 */ /* 0x000fe400078ec0ff */
[----:B------:R-:W-:Y:S01]  /*4eb0*/  @!P0 LOP3.LUT R45, R76, 0xffff0000, RZ, 0xc0, !PT ;  /* 0xffff00004c2d8812 */ /* 0x000fe200078ec0ff */
[----:B------:R-:W-:Y:S01]  /*4ec0*/  @!P0 FMUL.FTZ R0, R21, R20 ;  /* 0x0000001415008220 */ /* 0x000fe20000410000 */
[----:B------:R-:W-:Y:S02]  /*4ed0*/  @!P0 SHF.R.U32.HI R23, RZ, 0x10, R23 ;  /* 0x00000010ff178819 */ /* 0x000fe40000011617 */
[----:B------:R-:W-:Y:S01]  /*4ee0*/  @!P0 SHF.R.U64 R64, R64, 0x10, R65 ;  /* 0x0000001040408819 */ /* 0x000fe20000001241 */
[----:B------:R-:W-:Y:S01]  /*4ef0*/  @!P0 FMUL.FTZ R63, R28, R45 ;  /* 0x0000002d1c3f8220 */ /* 0x000fe20000410000 */
[----:B------:R-:W-:Y:S02]  /*4f00*/  @!P0 PRMT R34, R34, 0x5410, R23 ;  /* 0x0000541022228816 */ /* 0x000fe40000000017 */
[----:B------:R-:W-:Y:S02]  /*4f10*/  @!P0 LOP3.LUT R23, R25, 0xffff0000, RZ, 0xc0, !PT ;  /* 0xffff000019178812 */ /* 0x000fe400078ec0ff */
[----:B------:R-:W-:Y:S02]  /*4f20*/  @!P0 PRMT R77, R77, 0x5410, R64 ;  /* 0x000054104d4d8816 */ /* 0x000fe40000000040 */
[----:B------:R-:W-:Y:S01]  /*4f30*/  @!P0 SHF.R.U32.HI R67, RZ, 0x10, R67 ;  /* 0x00000010ff438819 */ /* 0x000fe20000011643 */
[----:B------:R-:W-:Y:S01]  /*4f40*/  @!P0 FMUL.FTZ R57, R23, R39 ;  /* 0x0000002717398220 */ /* 0x000fe20000410000 */
[C---:B------:R-:W-:Y:S01]  /*4f50*/  @!P0 LOP3.LUT R36, R77.reuse, 0xffff0000, RZ, 0xc0, !PT ;  /* 0xffff00004d248812 */ /* 0x040fe200078ec0ff */
[----:B------:R-:W-:Y:S01]  /*4f60*/  @!P0 IMAD.U32 R30, R77, 0x10000, RZ ;  /* 0x000100004d1e8824 */ /* 0x000fe200078e00ff */
[----:B------:R-:W-:Y:S01]  /*4f70*/  @!P0 PRMT R62, R62, 0x5410, R67 ;  /* 0x000054103e3e8816 */ /* 0x000fe20000000043 */
[----:B------:R-:W-:Y:S01]  /*4f80*/  @!P0 FMUL.FTZ R4, R23, R22 ;  /* 0x0000001617048220 */ /* 0x000fe20000410000 */
[----:B------:R-:W-:Y:S01]  /*4f90*/  @!P0 LOP3.LUT R23, R24, 0xffff0000, RZ, 0xc0, !PT ;  /* 0xffff000018178812 */ /* 0x000fe200078ec0ff */
[----:B------:R-:W-:Y:S01]  /*4fa0*/  @!P0 FMUL.FTZ R58, R21, R30 ;  /* 0x0000001e153a8220 */ /* 0x000fe20000410000 */
[----:B------:R-:W-:Y:S01]  /*4fb0*/  @!P0 SHF.L.U32 R21, R26, 0x10, RZ ;  /* 0x000000101a158819 */ /* 0x000fe200000006ff */
[----:B------:R-:W-:Y:S01]  /*4fc0*/  @!P0 FFMA.FTZ R57, R41, R22, -R57 ;  /* 0x0000001629398223 */ /* 0x000fe20000010839 */
[----:B------:R-:W-:Y:S01]  /*4fd0*/  @!P0 LOP3.LUT R22, R33, 0xffff0000, RZ, 0xc0, !PT ;  /* 0xffff000021168812 */ /* 0x000fe200078ec0ff */
[----:B------:R-:W-:Y:S01]  /*4fe0*/  @!P0 FFMA.FTZ R58, R31, R20, -R58 ;  /* 0x000000141f3a8223 */ /* 0x000fe2000001083a */
[C---:B------:R-:W-:Y:S01]  /*4ff0*/  @!P0 LOP3.LUT R48, R62.reuse, 0xffff0000, RZ, 0xc0, !PT ;  /* 0xffff00003e308812 */ /* 0x040fe200078ec0ff */
[----:B------:R-:W-:Y:S01]  /*5000*/  @!P0 IMAD.U32 R20, R35, 0x10000, RZ ;  /* 0x0001000023148824 */ /* 0x000fe200078e00ff */
[----:B------:R-:W-:Y:S01]  /*5010*/  @!P0 F2FP.BF16.PACK_AB R56, R57, R56 ;  /* 0x000000383938823e */ /* 0x000fe200000010ff */
[C---:B------:R-:W-:Y:S02]  /*5020*/  @!P0 FMUL.FTZ R60, R21.reuse, R42 ;  /* 0x0000002a153c8220 */ /* 0x040fe40000410000 */
[----:B------:R-:W-:Y:S01]  /*5030*/  @!P0 FMUL.FTZ R5, R21, R20 ;  /* 0x0000001415058220 */ /* 0x000fe20000410000 */
[----:B------:R-:W-:Y:S01]  /*5040*/  @!P0 LOP3.LUT R21, R27, 0xffff0000, RZ, 0xc0, !PT ;  /* 0xffff00001b158812 */ /* 0x000fe200078ec0ff */
[C---:B------:R-:W-:Y:S02]  /*5050*/  @!P0 FMUL.FTZ R59, R23.reuse, R36 ;  /* 0x00000024173b8220 */ /* 0x040fe40000410000 */
[----:B------:R-:W-:Y:S02]  /*5060*/  @!P0 IMAD.U32 R46, R62, 0x10000, RZ ;  /* 0x000100003e2e8824 */ /* 0x000fe400078e00ff */
[----:B------:R-:W-:Y:S01]  /*5070*/  @!P0 FMUL.FTZ R2, R23, R22 ;  /* 0x0000001617028220 */ /* 0x000fe20000410000 */
[----:B------:R-:W-:Y:S01]  /*5080*/  @!P0 LOP3.LUT R23, R35, 0xffff0000, RZ, 0xc0, !PT ;  /* 0xffff000023178812 */ /* 0x000fe200078ec0ff */
[----:B------:R-:W-:Y:S01]  /*5090*/  @!P0 FFMA.FTZ R60, R43, R20, -R60 ;  /* 0x000000142b3c8223 */ /* 0x000fe2000001083c */
[----:B------:R-:W-:Y:S01]  /*50a0*/  @!P0 LOP3.LUT R20, R34, 0xffff0000, RZ, 0xc0, !PT ;  /* 0xffff000022148812 */ /* 0x000fe200078ec0ff */
[----:B------:R-:W-:Y:S02]  /*50b0*/  @!P0 FFMA.FTZ R0, R30, R31, R0 ;  /* 0x0000001f1e008223 */ /* 0x000fe40000010000 */
[----:B------:R-:W-:Y:S02]  /*50c0*/  @!P0 FFMA.FTZ R59, R37, R22, -R59 ;  /* 0x00000016253b8223 */ /* 0x000fe4000001083b */
[----:B------:R-:W-:Y:S02]  /*50d0*/  @!P0 IMAD.U32 R22, R34, 0x10000, RZ ;  /* 0x0001000022168824 */ /* 0x000fe400078e00ff */
[----:B------:R-:W-:Y:S01]  /*50e0*/  @!P0 FMUL.FTZ R68, R29, R46 ;  /* 0x0000002e1d448220 */ /* 0x000fe20000410000 */
[----:B------:R-:W-:Y:S01]  /*50f0*/  @!P0 F2FP.BF16.PACK_AB R59, R59, R58 ;  /* 0x0000003a3b3b823e */ /* 0x000fe200000010ff */
[----:B------:R-:W-:Y:S02]  /*5100*/  @!P0 FMUL.FTZ R61, R21, R48 ;  /* 0x00000030153d8220 */ /* 0x000fe40000410000 */
[----:B------:R-:W-:Y:S01]  /*5110*/  @!P0 FFMA.FTZ R2, R36, R37, R2 ;  /* 0x0000002524028223 */ /* 0x000fe20000010002 */
[----:B------:R-:W-:Y:S01]  /*5120*/  @!P0 MOV R52, R59 ;  /* 0x0000003b00348202 */ /* 0x000fe20000000f00 */
[-C--:B------:R-:W-:Y:S02]  /*5130*/  @!P0 FFMA.FTZ R63, R44, R23.reuse, -R63 ;  /* 0x000000172c3f8223 */ /* 0x080fe4000001083f */
[----:B------:R-:W-:Y:S02]  /*5140*/  @!P0 FFMA.FTZ R3, R38, R40, R3 ;  /* 0x0000002826038223 */ /* 0x000fe40000010003 */
        /* <DEDUP_REMOVED lines=9> */
[----:B------:R-:W-:Y:S01]  /*51e0*/  @!P0 FMUL.FTZ R8, R21, R20 ;  /* 0x0000001415088220 */ /* 0x000fe20000410000 */
[----:B------:R-:W-:Y:S01]  /*51f0*/  @!P0 F2FP.BF16.PACK_AB R57, R4, R3 ;  /* 0x000000030439823e */ /* 0x000fe200000010ff */
[----:B------:R-:W-:Y:S02]  /*5200*/  @!P0 FFMA.FTZ R6, R45, R44, R6 ;  /* 0x0000002c2d068223 */ /* 0x000fe40000010006 */
[----:B------:R-:W-:Y:S02]  /*5210*/  @!P0 FFMA.FTZ R7, R46, R47, R7 ;  /* 0x0000002f2e078223 */ /* 0x000fe40000010007 */
[----:B------:R-:W-:Y:S01]  /*5220*/  @!P0 IMAD.MOV.U32 R53, RZ, RZ, R56 ;  /* 0x000000ffff358224 */ /* 0x000fe200078e0038 */
[----:B------:R-:W-:Y:S01]  /*5230*/  @!P0 F2FP.BF16.PACK_AB R56, R2, R0 ;  /* 0x000000000238823e */ /* 0x000fe200000010ff */
[----:B------:R-:W-:Y:S01]  /*5240*/  @!P0 IMAD.MOV.U32 R54, RZ, RZ, R60 ;  /* 0x000000ffff368224 */ /* 0x000fe200078e003c */
[----:B------:R-:W-:Y:S01]  /*5250*/  @!P0 F2FP.BF16.PACK_AB R58, R6, R5 ;  /* 0x00000005063a823e */ /* 0x000fe200000010ff */
[----:B------:R-:W-:Y:S02]  /*5260*/  @!P0 FFMA.FTZ R8, R48, R49, R8 ;  /* 0x0000003130088223 */ /* 0x000fe40000010008 */
[----:B------:R-:W-:Y:S01]  /*5270*/  @!P0 IMAD.MOV.U32 R24, RZ, RZ, R56 ;  /* 0x000000ffff188224 */ /* 0x000fe200078e0038 */
[----:B------:R1:W-:Y:S01]  /*5280*/  STG.E.128 [R50.64], R52 ;  /* 0x0000003432007986 */ /* 0x0003e2000c101d06 */
[----:B------:R-:W-:Y:S01]  /*5290*/  @!P0 MOV R26, R58 ;  /* 0x0000003a001a8202 */ /* 0x000fe20000000f00 */
        /* <DEDUP_REMOVED lines=12> */
.L_x_1870:
        /* <DEDUP_REMOVED lines=29> */
.L_x_1874:
[----:B------:R-:W-:Y:S05]  /*5530*/  BSYNC B1 ;  /* 0x0000000000017941 */ /* 0x000fea0003800000 */
.L_x_1869:
[C---:B-12---:R-:W-:Y:S01]  /*5540*/  IMAD.SHL.U32 R3, R141.reuse, 0x40, RZ ;  /* 0x000000408d037824 */ /* 0x046fe200078e00ff */
[----:B------:R-:W-:Y:S01]  /*5550*/  SHF.L.U64.HI R86, R141, 0x6, R86 ;  /* 0x000000068d567819 */ /* 0x000fe20000010256 */
[----:B------:R-:W-:Y:S02]  /*5560*/  BSSY B0, `(.L_x_1891) ;  /* 0x0000048000007945 */ /* 0x000fe40003800000 */
[----:B------:R-:W-:Y:S01]  /*5570*/  IMAD.IADD R2, R100, 0x1, -R3 ;  /* 0x0000000164027824 */ /* 0x000fe200078e0a03 */
[----:B------:R-:W-:Y:S05]  /*5580*/  IADD3 R5, P0, R3, R102, RZ ;  /* 0x0000006603057210 */ /* 0x000fea0007f1e0ff */
[----:B------:R-:W-:Y:S01]  /*5590*/  IMAD.X R0, R86, 0x1, R101, P0 ;  /* 0x0000000156007824 */ /* 0x000fe200000e0665 */
[C---:B------:R-:W-:Y:S11]  /*55a0*/  ISETP.GE.AND P0, PT, R2.reuse, 0x21, PT ;  /* 0x000000210200780c */ /* 0x040ff60003f06270 */
[----:B------:R-:W-:Y:S02]  /*55b0*/  @!UPT UIADD3 URZ, URZ, URZ, URZ ;  /* 0x0000003f3f3ff290 */ /* 0x000fe4000fffe03f */
[----:B------:R-:W-:Y:S04]  /*55c0*/  @P0 IADD3 R7, P1, R5, 0x20, RZ ;  /* 0x0000002005070810 */ /* 0x000fe80007f3e0ff */
[----:B------:R-:W-:Y:S02]  /*55d0*/  @P0 IADD3.X R4, RZ, R0, RZ, P1, !PT ;  /* 0x00000000ff040210 */ /* 0x000fe40000ffe4ff */
[----:B------:R-:W-:Y:S03]  /*55e0*/  ISETP.GE.AND P1, PT, R2, 0x1, PT ;  /* 0x000000010200780c */ /* 0x000fe60003f26270 */
[----:B------:R-:W-:Y:S04]  /*55f0*/  @P0 IMAD R4, R4, c[0x0][0x258], RZ ;  /* 0x0000960004040a24 */ /* 0x000fe800078e02ff */
        /* <DEDUP_REMOVED lines=9> */
[----:B------:R-:W-:Y:S01]  /*5690*/  @P0 IMAD.WIDE.U32 R20, R7, c[0x0][0x258], R98 ;  /* 0x0000960007140a25 */ /* 0x000fe200078e0062 */
[----:B------:R-:W-:Y:S03]  /*56a0*/  IADD3 R0, -R3, R148, RZ ;  /* 0x0000009403007210 */ /* 0x000fe60007ffe1ff */
[----:B------:R-:W-:Y:S01]  /*56b0*/  @!PT LDS RZ, [RZ] ;  /* 0x00000000fffff984 */ /* 0x000fe20000000800 */
[----:B------:R-:W-:Y:S01]  /*56c0*/  @!PT LDS RZ, [RZ] ;  /* 0x00000000fffff984 */ /* 0x000fe20000000800 */
[----:B------:R-:W-:Y:S01]  /*56d0*/  @!PT LDS RZ, [RZ] ;  /* 0x00000000fffff984 */ /* 0x000fe20000000800 */
[----:B------:R1:W-:Y:S01]  /*56e0*/  @P1 LDGSTS.E.BYPASS.LTC128B.128 [R139+0x100], [R22.64], !P5 ;  /* 0x00100000168b1fae */ /* 0x0003e2000e901d46 */
[----:B------:R-:W-:Y:S01]  /*56f0*/  @P0 IMAD.IADD R4, R21, 0x1, R4 ;  /* 0x0000000115040824 */ /* 0x000fe200078e0204 */
[----:B------:R-:W-:Y:S02]  /*5700*/  @P0 LEA R6, P2, R20, c[0x0][0x250], 0x1 ;  /* 0x0000940014060a11 */ /* 0x000fe400078408ff */
[----:B------:R1:W-:Y:S01]  /*5710*/  @P1 LDGSTS.E.BYPASS.LTC128B.128 [R139+0x2100], [R22.64+0x80], !P4 ;  /* 0x02100080168b1fae */ /* 0x0003e2000e101d46 */
[----:B------:R-:W-:Y:S02]  /*5720*/  IMNMX R0, R0, 0x40, PT ;  /* 0x0000004000007817 */ /* 0x000fe40003800200 */
[----:B------:R-:W-:Y:S01]  /*5730*/  @P0 LEA.HI.X R7, R20, c[0x0][0x254], R4, 0x1, P2 ;  /* 0x0000950014070a11 */ /* 0x000fe200010f0c04 */
        /* <DEDUP_REMOVED lines=10> */
[----:B------:R-:W-:Y:S04]  /*57e0*/  IMAD.MOV.U32 R94, RZ, RZ, R158 ;  /* 0x000000ffff5e7224 */ /* 0x000fe800078e009e */
[----:B------:R-:W-:Y:S02]  /*57f0*/  IMAD.X R0, R86, 0x1, R96, P0 ;  /* 0x0000000156007824 */ /* 0x000fe400000e0660 */
[C---:B------:R-:W-:Y:S04]  /*5800*/  IMAD.WIDE.U32 R24, R3.reuse, c[0x0][0x208], R94 ;  /* 0x0000820003187a25 */ /* 0x040fe800078e005e */
[----:B------:R-:W-:Y:S01]  /*5810*/  IMAD R0, R0, c[0x0][0x208], RZ ;  /* 0x0000820000007a24 */ /* 0x000fe200078e02ff */
[C---:B------:R-:W-:Y:S03]  /*5820*/  LEA R2, P0, R24.reuse, c[0x0][0x1f8], 0x1 ;  /* 0x00007e0018027a11 */ /* 0x040fe600078008ff */
[----:B------:R-:W-:Y:S04]  /*5830*/  IMAD R0, R3, c[0x0][0x20c], R0 ;  /* 0x0000830003007a24 */ /* 0x000fe800078e0200 */
        /* <DEDUP_REMOVED lines=26> */
.L_x_1892:
[----:B-1----:R-:W-:Y:S05]  /*59e0*/  BSYNC B0 ;  /* 0x0000000000007941 */ /* 0x002fea0003800000 */
.L_x_1891:
        /* <DEDUP_REMOVED lines=25> */
.L_x_1868:
[----:B------:R-:W-:Y:S01]  /*5b80*/  ISETP.NE.AND P3, PT, R173, 0x1, PT ;  /* 0x00000001ad00780c */ /* 0x000fe20003f65270 */
[----:B------:R-:W-:Y:S01]  /*5b90*/  IMAD.IADD R144, R144, 0x1, R147 ;  /* 0x0000000190907824 */ /* 0x000fe200078e0293 */
[----:B-1----:R-:W-:Y:S01]  /*5ba0*/  IADD3 R2, R92, 0x7f, RZ ;  /* 0x0000007f5c027810 */ /* 0x002fe20007ffe0ff */
[----:B------:R-:W-:Y:S01]  /*5bb0*/  IMAD.MOV.U32 R98, RZ, RZ, RZ ;  /* 0x000000ffff627224 */ /* 0x000fe200078e00ff */
[----:B------:R-:W-:Y:S01]  /*5bc0*/  PLOP3.LUT P2, PT, PT, PT, PT, 0x80, 0x0 ;  /* 0x000000000000781c */ /* 0x000fe20003f4f070 */
[----:B------:R-:W-:Y:S01]  /*5bd0*/  CS2R R96, SRZ ;  /* 0x0000000000607805 */ /* 0x000fe2000001ff00 */
[----:B------:R-:W-:Y:S01]  /*5be0*/  CS2R R94, SRZ ;  /* 0x00000000005e7805 */ /* 0x000fe2000001ff00 */
[----:B------:R-:W-:Y:S01]  /*5bf0*/  IMAD.MOV.U32 R93, RZ, RZ, RZ ;  /* 0x000000ffff5d7224 */ /* 0x000fe200078e00ff */
[----:B------:R-:W-:Y:S01]  /*5c00*/  CS2R R8, SRZ ;  /* 0x0000000000087805 */ /* 0x000fe2000001ff00 */
[----:B------:R-:W-:Y:S01]  /*5c10*/  CS2R R90, SRZ ;  /* 0x00000000005a7805 */ /* 0x000fe2000001ff00 */
[----:B------:R-:W-:Y:S01]  /*5c20*/  CS2R R88, SRZ ;  /* 0x0000000000587805 */ /* 0x000fe2000001ff00 */
[----:B------:R-:W-:Y:S01]  /*5c30*/  CS2R R86, SRZ ;  /* 0x0000000000567805 */ /* 0x000fe2000001ff00 */
[----:B------:R-:W-:Y:S01]  /*5c40*/  IMAD.MOV.U32 R6, RZ, RZ, RZ ;  /* 0x000000ffff067224 */ /* 0x000fe200078e00ff */
[----:B------:R-:W-:Y:S01]  /*5c50*/  CS2R R80, SRZ ;  /* 0x0000000000507805 */ /* 0x000fe2000001ff00 */
[----:B------:R-:W-:Y:S01]  /*5c60*/  @P3 IMAD.HI.U32 R0, R2, c[0x0][0x2c8], RZ ;  /* 0x0000b20002003a27 */ /* 0x000fe200078e00ff */
[----:B------:R-:W-:Y:S01]  /*5c70*/  CS2R R78, SRZ ;  /* 0x00000000004e7805 */ /* 0x000fe2000001ff00 */
[----:B------:R-:W-:Y:S01]  /*5c80*/  CS2R R76, SRZ ;  /* 0x00000000004c7805 */ /* 0x000fe2000001ff00 */
[----:B------:R-:W-:Y:S01]  /*5c90*/  CS2R R74, SRZ ;  /* 0x00000000004a7805 */ /* 0x000fe2000001ff00 */
[----:B------:R-:W-:Y:S01]  /*5ca0*/  IMAD.MOV.U32 R11, RZ, RZ, RZ ;  /* 0x000000ffff0b7224 */ /* 0x000fe200078e00ff */
[----:B------:R-:W-:Y:S01]  /*5cb0*/  @P3 SHF.R.U32.HI R2, RZ, c[0x0][0x2cc], R0 ;  /* 0x0000b300ff023a19 */ /* 0x000fe20000011600 */
[----:B------:R-:W-:Y:S01]  /*5cc0*/  IMAD.MOV.U32 R82, RZ, RZ, RZ ;  /* 0x000000ffff527224 */ /* 0x000fe200078e00ff */
        /* <DEDUP_REMOVED lines=13> */
[----:B------:R-:W-:Y:S01]  /*5da0*/  CS2R R54, SRZ ;  /* 0x0000000000367805 */ /* 0x000fe2000001ff00 */
[----:B------:R-:W-:Y:S01]  /*5db0*/  CS2R R52, SRZ ;  /* 0x0000000000347805 */ /* 0x000fe2000001ff00 */
[----:B------:R-:W-:Y:S01]  /*5dc0*/  CS2R R50, SRZ ;  /* 0x0000000000327805 */ /* 0x000fe2000001ff00 */
[----:B------:R-:W-:Y:S01]  /*5dd0*/  SHF.R.S32.HI R7, RZ, 0x6, R0 ;  /* 0x00000006ff077819 */ /* 0x000fe20000011400 */
[----:B------:R-:W-:Y:S01]  /*5de0*/  CS2R R48, SRZ ;  /* 0x0000000000307805 */ /* 0x000fe2000001ff00 */
[----:B------:R-:W-:Y:S01]  /*5df0*/  CS2R R46, SRZ ;  /* 0x00000000002e7805 */ /* 0x000fe2000001ff00 */
[----:B------:R-:W-:Y:S01]  /*5e00*/  CS2R R44, SRZ ;  /* 0x00000000002c7805 */ /* 0x000fe2000001ff00 */
[----:B------:R-:W-:Y:S01]  /*5e10*/  IMNMX R7, R106, R7, PT ;  /* 0x000000076a077217 */ /* 0x000fe20003800200 */
[----:B------:R-:W-:Y:S01]  /*5e20*/  CS2R R42, SRZ ;  /* 0x00000000002a7805 */ /* 0x000fe2000001ff00 */
[----:B------:R-:W-:Y:S01]  /*5e30*/  CS2R R40, SRZ ;  /* 0x0000000000287805 */ /* 0x000fe2000001ff00 */
        /* <DEDUP_REMOVED lines=46> */
[----:B------:R-:W-:Y:S01]  /*6120*/  IMAD.SHL.U32 R16, R0, 0x8, RZ ;  /* 0x0000000800107824 */ /* 0x000fe200078e00ff */
[----:B------:R-:W-:Y:S01]  /*6130*/  SHF.R.U32.HI R24, RZ, 0x3, R11 ;  /* 0x00000003ff187819 */ /* 0x000fe2000001160b */
[----:B-1----:R-:W-:Y:S01]  /*6140*/  IMAD R4, R85, c[0x0][0x1b8], RZ ;  /* 0x00006e0055047a24 */ /* 0x002fe200078e02ff */
[----:B------:R-:W-:Y:S01]  /*6150*/  LOP3.LUT R14, R14, 0xfffffff0, RZ, 0xc0, !PT ;  /* 0xfffffff00e0e7812 */ /* 0x000fe200078ec0ff */
[----:B------:R-:W-:Y:S01]  /*6160*/  IMAD.IADD R27, R3, 0x1, -R27 ;  /* 0x00000001031b7824 */ /* 0x000fe200078e0a1b */
[----:B------:R-:W-:Y:S01]  /*6170*/  LOP3.LUT R5, R11, 0x38, R16, 0xf8, !PT ;  /* 0x000000380b057812 */ /* 0x000fe200078ef810 */
[----:B------:R-:W-:Y:S01]  /*6180*/  IMAD R9, R199, c[0x0][0x1bc], R4 ;  /* 0x00006f00c7097a24 */ /* 0x000fe200078e0204 */
[----:B------:R-:W-:Y:S01]  /*6190*/  IADD3 R4, R16, 0x80, RZ ;  /* 0x0000008010047810 */ /* 0x000fe20007ffe0ff */
[----:B------:R-:W-:Y:S01]  /*61a0*/  IMAD R3, R0, 0x20, R25 ;  /* 0x0000002000037824 */ /* 0x000fe200078e0219 */
[----:B------:R-:W-:-:S02]  /*61b0*/  LOP3.LUT R24, R5, R24, RZ, 0x3c, !PT ;  /* 0x0000001805187212 */ /* 0x000fc400078e3cff */
[----:B------:R-:W-:Y:S01]  /*61c0*/  ISETP.GE.AND P1, PT, R4, c[0x0][0x1d4], PT ;  /* 0x0000750004007a0c */ /* 0x000fe20003f26270 */
[----:B------:R-:W-:Y:S01]  /*61d0*/  IMAD.IADD R4, R92, 0x1, R3 ;  /* 0x000000015c047824 */ /* 0x000fe200078e0203 */
[----:B------:R-:W-:Y:S02]  /*61e0*/  IADD3 R14, -R14, R83, RZ ;  /* 0x000000530e0e7210 */ /* 0x000fe40007ffe1ff */
[----:B------:R-:W-:Y:S01]  /*61f0*/  IADD3 R29, R29, R9, RZ ;  /* 0x000000091d1d7210 */ /* 0x000fe20007ffe0ff */
[----:B------:R-:W-:Y:S01]  /*6200*/  @P3 IMAD.HI.U32 R5, R4, c[0x0][0x2c8], RZ ;  /* 0x0000b20004053a27 */ /* 0x000fe200078e00ff */
[----:B------:R-:W-:Y:S02]  /*6210*/  SHF.R.S32.HI R3, RZ, 0x1f, R200 ;  /* 0x0000001fff037819 */ /* 0x000fe400000114c8 */
[----:B------:R-:W-:Y:S01]  /*6220*/  SHF.R.S32.HI R9, RZ, 0x1f, R14 ;  /* 0x0000001fff097819 */ /* 0x000fe2000001140e */
[----:B------:R-:W-:Y:S01]  /*6230*/  IMAD.MOV.U32 R8, RZ, RZ, R4 ;  /* 0x000000ffff087224 */ /* 0x000fe200078e0004 */
[----:B------:R-:W-:-:S02]  /*6240*/  P2R R203, PR, RZ, 0x2 ;  /* 0x00000002ffcb7803 */ /* 0x000fc40000000000 */
[----:B------:R-:W-:Y:S02]  /*6250*/  LEA.HI R11, R80, R83, RZ, 0x6 ;  /* 0x00000053500b7211 */ /* 0x000fe400078f30ff */
[----:B------:R-:W-:Y:S02]  /*6260*/  SHF.R.S32.HI R6, RZ, 0x1f, R144 ;  /* 0x0000001fff067819 */ /* 0x000fe40000011490 */
[----:B------:R-:W-:Y:S01]  /*6270*/  IADD3 R21, P1, R25, R144, RZ ;  /* 0x0000009019157210 */ /* 0x000fe20007f3e0ff */
[----:B------:R-:W-:Y:S01]  /*6280*/  IMAD.SHL.U32 R11, R11, 0x8, RZ ;  /* 0x000000080b0b7824 */ /* 0x000fe200078e00ff */
[----:B------:R-:W-:Y:S02]  /*6290*/  @P3 SHF.R.U32.HI R8, RZ, c[0x0][0x2cc], R5 ;  /* 0x0000b300ff083a19 */ /* 0x000fe40000011605 */
[----:B------:R-:W-:Y:S02]  /*62a0*/  SEL R5, R3, RZ, !P2 ;  /* 0x000000ff03057207 */ /* 0x000fe40005000000 */
[----:B------:R-:W-:-:S02]  /*62b0*/  LEA.HI R9, R9, R14, RZ, 0x3 ;  /* 0x0000000e09097211 */ /* 0x000fc400078f18ff */
[----:B------:R-:W-:Y:S01]  /*62c0*/  LEA.HI.X.SX32 R6, R25, R6, 0x1, P1 ;  /* 0x0000000619067211 */ /* 0x000fe200008f0eff */
[----:B------:R-:W-:Y:S01]  /*62d0*/  IMAD R5, R5, c[0x0][0x1c0], RZ ;  /* 0x0000700005057a24 */ /* 0x000fe200078e02ff */
[----:B------:R-:W-:Y:S02]  /*62e0*/  SEL R18, R200, RZ, !P2 ;  /* 0x000000ffc8127207 */ /* 0x000fe40005000000 */
[----:B------:R-:W-:Y:S01]  /*62f0*/  LOP3.LUT R13, R9, 0xfffffff8, RZ, 0xc0, !PT ;  /* 0xfffffff8090d7812 */ /* 0x000fe200078ec0ff */
[C---:B------:R-:W-:Y:S01]  /*6300*/  IMAD R12, R6.reuse, c[0x0][0x1e0], RZ ;  /* 0x00007800060c7a24 */ /* 0x040fe200078e02ff */
[----:B------:R-:W-:Y:S01]  /*6310*/  SHF.R.S32.HI R17, RZ, 0x1f, R16 ;  /* 0x0000001fff117819 */ /* 0x000fe20000011410 */
[----:B------:R-:W-:Y:S01]  /*6320*/  IMAD R6, R6, c[0x0][0x208], RZ ;  /* 0x0000820006067a24 */ /* 0x000fe200078e02ff */
[----:B------:R-:W-:Y:S01]  /*6330*/  LOP3.LUT R24, R24, 0xfffffe00, R11, 0xf8, !PT ;  /* 0xfffffe0018187812 */ /* 0x000fe200078ef80b */
[----:B------:R-:W-:Y:S01]  /*6340*/  IMAD R10, R18, c[0x0][0x1c4], R5 ;  /* 0x00007100120a7a24 */ /* 0x000fe200078e0205 */
[----:B------:R-:W-:Y:S01]  /*6350*/  IADD3 R13, R14, -R13, RZ ;  /* 0x8000000d0e0d7210 */ /* 0x000fe20007ffe0ff */
[----:B------:R-:W-:Y:S01]  /*6360*/  IMAD.WIDE.U32 R18, R18, c[0x0][0x1c0], R28 ;  /* 0x0000700012127a25 */ /* 0x000fe200078e001c */
[----:B------:R-:W-:-:S02]  /*6370*/  SHF.R.S32.HI R11, RZ, 0x1f, R8 ;  /* 0x0000001fff0b7819 */ /* 0x000fc40000011408 */
[C---:B------:R-:W-:Y:S01]  /*6380*/  LOP3.LUT P4, RZ, R13.reuse, 0x4, RZ, 0xc0, !PT ;  /* 0x000000040dff7812 */ /* 0x040fe2000788c0ff */
[----:B------:R-:W-:Y:S01]  /*6390*/  IMAD.MOV R5, RZ, RZ, -R8 ;  /* 0x000000ffff057224 */ /* 0x000fe200078e0a08 */
[----:B------:R-:W-:Y:S01]  /*63a0*/  LOP3.LUT P3, RZ, R13, 0x2, RZ, 0xc0, !PT ;  /* 0x000000020dff7812 */ /* 0x000fe2000786c0ff */
[C---:B------:R-:W-:Y:S01]  /*63b0*/  IMAD R12, R21.reuse, c[0x0][0x1e4], R12 ;  /* 0x00007900150c7a24 */ /* 0x040fe200078e020c */
[----:B------:R-:W-:Y:S01]  /*63c0*/  ISETP.NE.U32.AND P1, PT, RZ, c[0x0][0x350], PT ;  /* 0x0000d400ff007a0c */ /* 0x000fe20003f25070 */
[----:B------:R-:W-:Y:S01]  /*63d0*/  IMAD R6, R21, c[0x0][0x20c], R6 ;  /* 0x0000830015067a24 */ /* 0x000fe200078e0206 */
[----:B------:R-:W-:Y:S01]  /*63e0*/  SHF.L.U32 R9, R9, 0x6, RZ ;  /* 0x0000000609097819 */ /* 0x000fe200000006ff */
[C-C-:B------:R-:W-:Y:S01]  /*63f0*/  IMAD.WIDE.U32 R22, R21.reuse, c[0x0][0x1e0], R16.reuse ;  /* 0x0000780015167a25 */ /* 0x140fe200078e0010 */
[----:B------:R-:W-:Y:S02]  /*6400*/  ISETP.NE.AND.EX P1, PT, RZ, c[0x0][0x354], PT, P1 ;  /* 0x0000d500ff007a0c */ /* 0x000fe40003f25310 */
[C---:B------:R-:W-:Y:S01]  /*6410*/  IADD3 R14, R16.reuse, 0x40, RZ ;  /* 0x00000040100e7810 */ /* 0x040fe20007ffe0ff */
[----:B------:R-:W-:Y:S01]  /*6420*/  IMAD.WIDE.U32 R20, R21, c[0x0][0x208], R16 ;  /* 0x0000820015147a25 */ /* 0x000fe200078e0010 */
[----:B------:R-:W-:-:S02]  /*6430*/  ISETP.GE.AND P5, PT, R16, c[0x0][0x1d4], PT ;  /* 0x0000750010007a0c */ /* 0x000fc40003fa6270 */
[----:B------:R-:W-:Y:S01]  /*6440*/  ISETP.GE.AND P6, PT, R14, c[0x0][0x1d4], PT ;  /* 0x000075000e007a0c */ /* 0x000fe20003fc6270 */
[----:B------:R-:W-:Y:S02]  /*6450*/  IMAD.IADD R19, R19, 0x1, R10 ;  /* 0x0000000113137824 */ /* 0x000fe400078e020a */
[----:B------:R-:W-:Y:S02]  /*6460*/  IMAD R5, R5, c[0x0][0x2c4], R4 ;  /* 0x0000b10005057a24 */ /* 0x000fe400078e0204 */
[----:B------:R-:W-:Y:S02]  /*6470*/  IMAD.SHL.U32 R13, R13, 0x40, RZ ;  /* 0x000000400d0d7824 */ /* 0x000fe400078e00ff */
[----:B------:R-:W-:Y:S02]  /*6480*/  IMAD R11, R11, c[0x0][0x1b0], RZ ;  /* 0x00006c000b0b7a24 */ /* 0x000fe400078e02ff */
[----:B------:R-:W-:Y:S01]  /*6490*/  IMAD.SHL.U32 R10, R27, 0x8, RZ ;  /* 0x000000081b0a7824 */ /* 0x000fe200078e00ff */
[----:B------:R-:W-:Y:S01]  /*64a0*/  LOP3.LUT R13, R13, 0x1c0, RZ, 0xc0, !PT ;  /* 0x000001c00d0d7812 */ /* 0x000fe200078ec0ff */
[----:B------:R-:W-:-:S02]  /*64b0*/  IMAD R11, R8, c[0x0][0x1b4], R11 ;  /* 0x00006d00080b7a24 */ /* 0x000fc400078e020b */
[----:B------:R-:W-:Y:S01]  /*64c0*/  IMAD.WIDE.U32 R18, R8, c[0x0][0x1b0], R18 ;  /* 0x00006c0008127a25 */ /* 0x000fe200078e0012 */
[----:B------:R-:W-:Y:S02]  /*64d0*/  LOP3.LUT R10, R13, 0x8, R10, 0xf8, !PT ;  /* 0x000000080d0a7812 */ /* 0x000fe400078ef80a */
[----:B------:R-:W-:Y:S01]  /*64e0*/  SHF.R.U32.HI R13, RZ, 0x3, R13 ;  /* 0x00000003ff0d7819 */ /* 0x000fe2000001160d */
[----:B------:R-:W-:Y:S01]  /*64f0*/  IMAD.IADD R21, R21, 0x1, R6 ;  /* 0x0000000115157824 */ /* 0x000fe200078e0206 */
[----:B------:R-:W-:Y:S01]  /*6500*/  SHF.R.S32.HI R6, RZ, 0x1f, R5 ;  /* 0x0000001fff067819 */ /* 0x000fe20000011405 */
[----:B------:R-:W-:Y:S01]  /*6510*/  IMAD.IADD R23, R23, 0x1, R12 ;  /* 0x0000000117177824 */ /* 0x000fe200078e020c */
[----:B------:R-:W-:Y:S01]  /*6520*/  IADD3 R19, R19, R11, RZ ;  /* 0x0000000b13137210 */ /* 0x000fe20007ffe0ff */
[----:B------:R-:W-:Y:S02]  /*6530*/  IMAD R4, R85, c[0x0][0x1e8], RZ ;  /* 0x00007a0055047a24 */ /* 0x000fe400078e02ff */
[----:B------:R-:W-:-:S04]  /*6540*/  IMAD.WIDE.U32 R208, R199, c[0x0][0x1e8], R22 ;  /* 0x00007a00c7d07a25 */ /* 0x000fc800078e0016 */
[----:B------:R-:W-:Y:S02]  /*6550*/  IMAD R4, R199, c[0x0][0x1ec], R4 ;  /* 0x00007b00c7047a24 */ /* 0x000fe400078e0204 */
[----:B------:R-:W-:Y:S02]  /*6560*/  IMAD R6, R6, c[0x0][0x1a8], RZ ;  /* 0x00006a0006067a24 */ /* 0x000fe400078e02ff */
[----:B------:R-:W-:Y:S01]  /*6570*/  IMAD.IADD R209, R4, 0x1, R209 ;  /* 0x0000000104d17824 */ /* 0x000fe200078e02d1 */
[----:B------:R-:W-:Y:S01]  /*6580*/  LOP3.LUT R4, R10, R13, RZ, 0x3c, !PT ;  /* 0x0000000d0a047212 */ /* 0x000fe200078e3cff */
[C---:B------:R-:W-:Y:S02]  /*6590*/  IMAD R6, R5.reuse, c[0x0][0x1ac], R6 ;  /* 0x00006b0005067a24 */ /* 0x040fe400078e0206 */
[----:B------:R-:W-:Y:S01]  /*65a0*/  IMAD.WIDE.U32 R18, R5, c[0x0][0x1a8], R18 ;  /* 0x00006a0005127a25 */ /* 0x000fe200078e0012 */
[----:B------:R-:W-:-:S03]  /*65b0*/  LOP3.LUT R4, R4, 0xfffffe00, R9, 0xf8, !PT ;  /* 0xfffffe0004047812 */ /* 0x000fc600078ef809 */
[----:B------:R-:W-:Y:S02]  /*65c0*/  IMAD.IADD R6, R19, 0x1, R6 ;  /* 0x0000000113067824 */ /* 0x000fe400078e0206 */
[----:B------:R-:W-:Y:S02]  /*65d0*/  IMAD R9, R175, c[0x0][0x2c4], RZ ;  /* 0x0000b100af097a24 */ /* 0x000fe400078e02ff */
[----:B------:R-:W-:Y:S02]  /*65e0*/  IMAD.IADD R12, R92, 0x1, R25 ;  /* 0x000000015c0c7824 */ /* 0x000fe400078e0219 */
[----:B------:R-:W-:Y:S02]  /*65f0*/  IMAD R8, R85, c[0x0][0x210], RZ ;  /* 0x0000840055087a24 */ /* 0x000fe400078e02ff */
[----:B------:R-:W-:-:S04]  /*6600*/  IMAD.WIDE.U32 R204, R199, c[0x0][0x210], R20 ;  /* 0x00008400c7cc7a25 */ /* 0x000fc800078e0014 */
[----:B------:R-:W-:-:S04]  /*6610*/  IMAD R8, R199, c[0x0][0x214], R8 ;  /* 0x00008500c7087a24 */ /* 0x000fc800078e0208 */
[----:B------:R-:W-:Y:S01]  /*6620*/  IMAD.IADD R205, R8, 0x1, R205 ;  /* 0x0000000108cd7824 */ /* 0x000fe200078e02cd */
[--C-:B--2---:R-:W-:Y:S01]  /*6630*/  @P0 SHF.R.S32.HI R11, RZ, 0x1f, R2.reuse ;  /* 0x0000001fff0b0819 */ /* 0x104fe20000011402 */
[----:B------:R-:W-:Y:S02]  /*6640*/  @P0 IMAD.MOV.U32 R10, RZ, RZ, R2 ;  /* 0x000000ffff0a0224 */ /* 0x000fe400078e0002 */
[----:B------:R-:W-:Y:S02]  /*6650*/  @!P0 IMAD.MOV.U32 R11, RZ, RZ, R3 ;  /* 0x000000ffff0b8224 */ /* 0x000fe400078e0003 */
[----:B------:R-:W-:Y:S01]  /*6660*/  @!P0 IMAD.MOV.U32 R10, RZ, RZ, R200 ;  /* 0x000000ffff0a8224 */ /* 0x000fe200078e00c8 */
[C---:B------:R-:W-:Y:S02]  /*6670*/  LEA R13, P0, R18.reuse, c[0x0][0x160], 0x1 ;  /* 0x00005800120d7a11 */ /* 0x040fe400078008ff */
[----:B------:R-:W-:Y:S02]  /*6680*/  SEL R2, R11, RZ, !P1 ;  /* 0x000000ff0b027207 */ /* 0x000fe40004800000 */
[----:B------:R-:W-:-:S02]  /*6690*/  LEA.HI.X R11, R18, c[0x0][0x164], R6, 0x1, P0 ;  /* 0x00005900120b7a11 */ /* 0x000fc400000f0c06 */
[----:B------:R-:W-:Y:S01]  /*66a0*/  ISETP.GE.AND P0, PT, R12, R9, PT ;  /* 0x000000090c00720c */ /* 0x000fe20003f06270 */
[----:B------:R-:W-:Y:S01]  /*66b0*/  IMAD R6, R2, c[0x0][0x1f0], RZ ;  /* 0x00007c0002067a24 */ /* 0x000fe200078e02ff */
[----:B------:R-:W-:Y:S01]  /*66c0*/  SEL R3, R10, RZ, !P1 ;  /* 0x000000ff0a037207 */ /* 0x000fe20004800000 */
[----:B------:R-:W-:Y:S01]  /*66d0*/  IMAD R2, R2, c[0x0][0x218], RZ ;  /* 0x0000860002027a24 */ /* 0x000fe200078e02ff */
[----:B------:R-:W-:Y:S01]  /*66e0*/  SHF.L.U32 R10, R0, 0x3, RZ ;  /* 0x00000003000a7819 */ /* 0x000fe200000006ff */
[----:B------:R1:W2:Y:S01]  /*66f0*/  SHFL.IDX PT, R18, R13, RZ, 0x181f ;  /* 0x00181fff0d127589 */ /* 0x0002a200000e0000 */
[----:B------:R-:W-:Y:S01]  /*6700*/  ISETP.GE.AND P1, PT, R14, c[0x0][0x198], PT ;  /* 0x000066000e007a0c */ /* 0x000fe20003f26270 */
[C---:B------:R-:W-:Y:S01]  /*6710*/  IMAD R211, R3.reuse, c[0x0][0x21c], R2 ;  /* 0x0000870003d37a24 */ /* 0x040fe200078e0202 */
[C---:B------:R-:W-:Y:S01]  /*6720*/  IADD3 R5, R10.reuse, 0x80, RZ ;  /* 0x000000800a057810 */ /* 0x040fe20007ffe0ff */
[C---:B------:R-:W-:Y:S01]  /*6730*/  IMAD R213, R3.reuse, c[0x0][0x1f4], R6 ;  /* 0x00007d0003d57a24 */ /* 0x040fe200078e0206 */
[----:B------:R1:W3:Y:S01]  /*6740*/  SHFL.IDX PT, R19, R11, RZ, 0x181f ;  /* 0x00181fff0b137589 */ /* 0x0002e200000e0000 */
[----:B------:R-:W-:Y:S01]  /*6750*/  IMAD.WIDE.U32 R208, R3, c[0x0][0x1f0], R208 ;  /* 0x00007c0003d07a25 */ /* 0x000fe200078e00d0 */
[----:B------:R-:W-:-:S03]  /*6760*/  ISETP.GE.AND P2, PT, R10, c[0x0][0x198], PT ;  /* 0x000066000a007a0c */ /* 0x000fc60003f46270 */
[----:B------:R-:W-:-:S04]  /*6770*/  IMAD.WIDE.U32 R204, R3, c[0x0][0x218], R204 ;  /* 0x0000860003cc7a25 */ /* 0x000fc800078e00cc */
[----:B------:R-:W-:Y:S02]  /*6780*/  IMAD.MOV.U32 R2, RZ, RZ, 0x10 ;  /* 0x00000010ff027424 */ /* 0x000fe400078e00ff */
[----:B------:R-:W-:Y:S02]  /*6790*/  IMAD.MOV.U32 R3, RZ, RZ, 0x20 ;  /* 0x00000020ff037424 */ /* 0x000fe400078e00ff */
[----:B------:R-:W-:Y:S01]  /*67a0*/  IMAD.IADD R213, R209, 0x1, R213 ;  /* 0x00000001d1d57824 */ /* 0x000fe200078e02d5 */
[----:B------:R-:W-:Y:S01]  /*67b0*/  SEL R2, R2, 0xfffffff0, !P3 ;  /* 0xfffffff002027807 */ /* 0x000fe20005800000 */
[----:B------:R-:W-:Y:S01]  /*67c0*/  IMAD.IADD R211, R205, 0x1, R211 ;  /* 0x00000001cdd37824 */ /* 0x000fe200078e02d3 */
[----:B------:R-:W-:Y:S02]  /*67d0*/  SEL R3, R3, 0xffffffe0, !P4 ;  /* 0xffffffe003037807 */ /* 0x000fe40006000000 */
        /* <DEDUP_REMOVED lines=17> */
.L_x_1896:
[----:B--2---:R-:W-:Y:S05]  /*68f0*/  BSYNC B0 ;  /* 0x0000000000007941 */ /* 0x004fea0003800000 */
.L_x_1895:
[----:B------:R-:W-:Y:S01]  /*6900*/  IADD3 R6, R12, 0x20, RZ ;  /* 0x000000200c067810 */ /* 0x000fe20007ffe0ff */
        /* <DEDUP_REMOVED lines=21> */
.L_x_1898:
[----:B------:R-:W-:Y:S05]  /*6a60*/  BSYNC B0 ;  /* 0x0000000000007941 */ /* 0x000fea0003800000 */
.L_x_1897:
        /* <DEDUP_REMOVED lines=22> */
.L_x_1900:
[----:B------:R-:W-:Y:S05]  /*6bd0*/  BSYNC B0 ;  /* 0x0000000000007941 */ /* 0x000fea0003800000 */
.L_x_1899:
[----:B-1--4-:R-:W1:Y:S01]  /*6be0*/  SHFL.IDX PT, R18, R13, 0x3, 0x181f ;  /* 0x00781f000d127f89 */ /* 0x012e6200000e0000 */
[----:B------:R-:W-:Y:S01]  /*6bf0*/  IADD3 R12, R12, 0x60, RZ ;  /* 0x000000600c0c7810 */ /* 0x000fe20007ffe0ff */
[----:B------:R-:W-:Y:S01]  /*6c00*/  IMAD.IADD R6, R172, 0x1, -R25 ;  /* 0x00000001ac067824 */ /* 0x000fe200078e0a19 */
[----:B------:R-:W-:Y:S01]  /*6c10*/  IADD3 R81, R7, -0x1, RZ ;  /* 0xffffffff07517810 */ /* 0x000fe20007ffe0ff */
[----:B------:R4:W2:Y:S01]  /*6c20*/  SHFL.IDX PT, R19, R11, 0x3, 0x181f ;  /* 0x00781f000b137f89 */ /* 0x0008a200000e0000 */
[----:B------:R-:W-:Y:S01]  /*6c30*/  ISETP.GE.AND P0, PT, R12, R9, PT ;  /* 0x000000090c00720c */ /* 0x000fe20003f06270 */
[----:B------:R-:W-:Y:S01]  /*6c40*/  IMAD.MOV.U32 R28, RZ, RZ, 0x6 ;  /* 0x00000006ff1c7424 */ /* 0x000fe200078e00ff */
[----:B------:R-:W-:Y:S01]  /*6c50*/  SHF.R.S32.HI R30, RZ, 0x1f, R81 ;  /* 0x0000001fff1e7819 */ /* 0x000fe20000011451 */
[----:B------:R-:W-:Y:S01]  /*6c60*/  IMAD.MOV.U32 R212, RZ, RZ, R208 ;  /* 0x000000ffffd47224 */ /* 0x000fe200078e00d0 */
[----:B------:R-:W-:Y:S01]  /*6c70*/  LEA.HI R85, R80, R83, RZ, 0x5 ;  /* 0x0000005350557211 */ /* 0x000fe200078f28ff */
[----:B------:R-:W-:Y:S01]  /*6c80*/  IMAD.MOV.U32 R201, RZ, RZ, 0x5 ;  /* 0x00000005ffc97424 */ /* 0x000fe200078e00ff */
[----:B------:R-:W-:-:S02]  /*6c90*/  SEL R26, RZ, 0x1, P5 ;  /* 0x00000001ff1a7807 */ /* 0x000fc40002800000 */
[----:B------:R-:W-:-:S05]  /*6ca0*/  SHF.R.S32.HI R87, RZ, 0x5, R85 ;  /* 0x00000005ff577819 */ /* 0x000fca0000011455 */
[----:B------:R-:W-:Y:S01]  /*6cb0*/  @!P0 SHF.R.S32.HI R15, RZ, 0x1f, R14 ;  /* 0x0000001fff0f8819 */ /* 0x000fe2000001140e */
[----:B------:R-:W-:-:S03]  /*6cc0*/  @!P0 IMAD.SHL.U32 R16, R24, 0x2, RZ ;  /* 0x0000000218108824 */ /* 0x000fc600078e00ff */
[----:B------:R-:W-:Y:S02]  /*6cd0*/  @!P0 LEA.HI R14, R15, R14, RZ, 0x3 ;  /* 0x0000000e0f0e8211 */ /* 0x000fe400078f18ff */
[----:B-1----:R-:W-:Y:S02]  /*6ce0*/  @!P0 LEA R20, P4, R10, R18, 0x1 ;  /* 0x000000120a148211 */ /* 0x002fe400078808ff */
[----:B--234-:R-:W-:Y:S02]  /*6cf0*/  @!P0 LOP3.LUT R11, R14, 0xfffffff8, RZ, 0xc0, !PT ;  /* 0xfffffff80e0b8812 */ /* 0x01cfe400078ec0ff */
[C---:B------:R-:W-:Y:S02]  /*6d00*/  @!P0 LEA.HI.X R21, R10.reuse, R19, R17, 0x1, P4 ;  /* 0x000000130a158211 */ /* 0x040fe400020f0c11 */
[----:B------:R-:W-:Y:S01]  /*6d10*/  @!P0 IADD3 R10, R10, 0x80, RZ ;  /* 0x000000800a0a8810 */ /* 0x000fe20007ffe0ff */
[----:B------:R-:W-:Y:S01]  /*6d20*/  @!P0 IMAD.WIDE R12, R11, 0x2, R18 ;  /* 0x000000020b0c8825 */ /* 0x000fe200078e0212 */
[----:B------:R-:W-:Y:S01]  /*6d30*/  ISETP.NE.AND P4, PT, R203, RZ, PT ;  /* 0x000000ffcb00720c */ /* 0x000fe20003f85270 */
[----:B------:R-:W-:Y:S01]  /*6d40*/  @!PT LDS RZ, [RZ] ;  /* 0x00000000fffff984 */ /* 0x000fe20000000800 */
[----:B------:R1:W-:Y:S01]  /*6d50*/  @!P0 LDGSTS.E.BYPASS.LTC128B.128 [R16+0xf100], [R20.64], !P2 ;  /* 0x0f10000014108fae */ /* 0x0003e2000d101d46 */
[----:B------:R-:W-:Y:S01]  /*6d60*/  @!P0 SHF.R.S32.HI R5, RZ, 0x1f, R10 ;  /* 0x0000001fff058819 */ /* 0x000fe2000001140a */
[----:B------:R-:W-:-:S02]  /*6d70*/  IMAD R11, R81, -0x40, R6 ;  /* 0xffffffc0510b7824 */ /* 0x000fc400078e0206 */
[----:B------:R2:W-:Y:S01]  /*6d80*/  @!P0 LDGSTS.E.BYPASS.LTC128B.128 [R16+0x13100], [R12.64], !P1 ;  /* 0x131000000c108fae */ /* 0x0005e2000c901d46 */
[----:B------:R-:W-:Y:S01]  /*6d90*/  @!P0 LEA.HI R5, R5, R10, RZ, 0x3 ;  /* 0x0000000a05058211 */ /* 0x000fe200078f18ff */
[----:B------:R-:W-:Y:S01]  /*6da0*/  IMAD.MOV.U32 R10, RZ, RZ, c[0x0][0x1e0] ;  /* 0x00007800ff0a7624 */ /* 0x000fe200078e00ff */
[----:B------:R-:W-:Y:S02]  /*6db0*/  ISETP.GE.AND P1, PT, R11, 0x1, PT ;  /* 0x000000010b00780c */ /* 0x000fe40003f26270 */
[----:B------:R-:W-:Y:S01]  /*6dc0*/  @!P0 LOP3.LUT R5, R5, 0xfffffff8, RZ, 0xc0, !PT ;  /* 0xfffffff805058812 */ /* 0x000fe200078ec0ff */
[C---:B------:R-:W-:Y:S01]  /*6dd0*/  IMAD.SHL.U32 R202, R10.reuse, 0x20, RZ ;  /* 0x000000200aca7824 */ /* 0x040fe200078e00ff */
[C---:B------:R-:W-:Y:S02]  /*6de0*/  SHF.L.U64.HI R6, R10.reuse, R28, c[0x0][0x1e4] ;  /* 0x000079000a067619 */ /* 0x040fe4000001021c */
[----:B------:R-:W-:Y:S01]  /*6df0*/  SHF.L.U64.HI R201, R10, R201, c[0x0][0x1e4] ;  /* 0x000079000ac97619 */ /* 0x000fe200000102c9 */
[----:B------:R-:W-:-:S04]  /*6e00*/  @!P0 IMAD.WIDE R18, R5, 0x2, R18 ;  /* 0x0000000205128825 */ /* 0x000fc800078e0212 */
[----:B------:R-:W-:Y:S01]  /*6e10*/  IMAD.SHL.U32 R5, R10, 0x40, RZ ;  /* 0x000000400a057824 */ /* 0x000fe200078e00ff */
[----:B------:R1:W-:Y:S01]  /*6e20*/  @!P0 LDGSTS.E.BYPASS.LTC128B.128 [R16+0x17100], [R18.64], !P3 ;  /* 0x1710000012108fae */ /* 0x0003e2000d901d46 */
[----:B------:R-:W-:Y:S01]  /*6e30*/  IMAD R8, R6, R81, RZ ;  /* 0x0000005106087224 */ /* 0x000fe200078e02ff */
[----:B------:R-:W-:Y:S01]  /*6e40*/  ISETP.GE.AND P0, PT, R11, 0x21, PT ;  /* 0x000000210b00780c */ /* 0x000fe20003f06270 */
[-C--:B------:R-:W-:Y:S01]  /*6e50*/  IMAD.WIDE.U32 R14, R81, R5.reuse, R212 ;  /* 0x00000005510e7225 */ /* 0x080fe200078e00d4 */
[----:B------:R-:W0:Y:S03]  /*6e60*/  LDGDEPBAR ;  /* 0x00000000000079af */ /* 0x000e260000000000 */
[----:B------:R-:W-:-:S04]  /*6e70*/  IMAD R8, R30, R5, R8 ;  /* 0x000000051e087224 */ /* 0x000fc800078e0208 */
[----:B------:R-:W-:Y:S01]  /*6e80*/  IMAD.IADD R8, R15, 0x1, R8 ;  /* 0x000000010f087824 */ /* 0x000fe200078e0208 */
[----:B------:R-:W-:Y:S01]  /*6e90*/  BAR.SYNC.DEFER_BLOCKING 0x0 ;  /* 0x0000000000007b1d */ /* 0x000fe20000010000 */
[----:B--2---:R-:W-:-:S04]  /*6ea0*/  @P1 LEA R12, P2, R14, c[0x0][0x1c8], 0x1 ;  /* 0x000072000e0c1a11 */ /* 0x004fc800078408ff */
[----:B------:R-:W-:Y:S02]  /*6eb0*/  @P1 LEA.HI.X R13, R14, c[0x0][0x1cc], R8, 0x1, P2 ;  /* 0x000073000e0d1a11 */ /* 0x000fe400010f0c08 */
[----:B------:R-:W-:-:S05]  /*6ec0*/  @P0 IADD3 R10, P2, R202, R14, RZ ;  /* 0x0000000eca0a0210 */ /* 0x000fca0007f5e0ff */
[----:B------:R-:W-:Y:S01]  /*6ed0*/  @P0 IMAD.X R11, R201, 0x1, R8, P2 ;  /* 0x00000001c90b0824 */ /* 0x000fe200010e0608 */
[----:B------:R-:W-:Y:S01]  /*6ee0*/  @P0 LEA R14, P2, R10, c[0x0][0x1c8], 0x1 ;  /* 0x000072000a0e0a11 */ /* 0x000fe200078408ff */
[----:B------:R-:W-:-:S03]  /*6ef0*/  @P0 IMAD.SHL.U32 R8, R24, 0x2, RZ ;  /* 0x0000000218080824 */ /* 0x000fc600078e00ff */
[----:B------:R-:W-:Y:S01]  /*6f00*/  @P0 LEA.HI.X R15, R10, c[0x0][0x1cc], R11, 0x1, P2 ;  /* 0x000073000a0f0a11 */ /* 0x000fe200010f0c0b */
[----:B------:R-:W-:-:S05]  /*6f10*/  @P1 IMAD.SHL.U32 R10, R24, 0x2, RZ ;  /* 0x00000002180a1824 */ /* 0x000fca00078e00ff */
        /* <DEDUP_REMOVED lines=14> */
.L_x_1901:
[----:B------:R-:W-:Y:S01]  /*7000*/  ULDC.U8 UR4, c[0x0][0x298] ;  /* 0x0000a60000047ab9 */ /* 0x000fe20000000000 */
[----:B-----5:R-:W-:Y:S01]  /*7010*/  SHF.R.S32.HI R11, RZ, 0x1f, R84 ;  /* 0x0000001fff0b7819 */ /* 0x020fe20000011454 */
[----:B-1----:R-:W-:Y:S01]  /*7020*/  IMAD.WIDE.U32 R14, R84, c[0x0][0x280], RZ ;  /* 0x0000a000540e7a25 */ /* 0x002fe200078e00ff */
        /* <DEDUP_REMOVED lines=17> */
[----:B------:R-:W-:Y:S01]  /*7140*/  ISETP.NE.AND P1, PT, R173, 0x1, PT ;  /* 0x00000001ad00780c */ /* 0x000fe20003f25270 */
[----:B------:R-:W-:Y:S01]  /*7150*/  IMAD.MOV.U32 R16, RZ, RZ, R14 ;  /* 0x000000ffff107224 */ /* 0x000fe200078e000e */
[----:B------:R-:W-:Y:S01]  /*7160*/  MOV R18, R20 ;  /* 0x0000001400127202 */ /* 0x000fe20000000f00 */
        /* <DEDUP_REMOVED lines=13> */
[----:B------:R-:W-:-:S02]  /*7240*/  CS2R R110, SRZ ;  /* 0x00000000006e7805 */ /* 0x000fc4000001ff00 */
[----:B------:R-:W-:-:S04]  /*7250*/  @P1 SHF.R.U32.HI R13, RZ, c[0x0][0x2cc], R10 ;  /* 0x0000b300ff0d1a19 */ /* 0x000fc8000001160a */
[----:B------:R-:W-:Y:S01]  /*7260*/  SHF.R.S32.HI R12, RZ, 0x1f, R13 ;  /* 0x0000001fff0c7819 */ /* 0x000fe2000001140d */
[----:B------:R-:W-:-:S04]  /*7270*/  IMAD.WIDE.U32 R18, R13, c[0x0][0x290], R18 ;  /* 0x0000a4000d127a25 */ /* 0x000fc800078e0012 */
[C---:B------:R-:W-:Y:S02]  /*7280*/  IMAD R10, R12.reuse, c[0x0][0x280], RZ ;  /* 0x0000a0000c0a7a24 */ /* 0x040fe400078e02ff */
[----:B------:R-:W-:Y:S02]  /*7290*/  IMAD R12, R12, c[0x0][0x290], RZ ;  /* 0x0000a4000c0c7a24 */ /* 0x000fe400078e02ff */
[----:B------:R-:W-:-:S04]  /*72a0*/  IMAD.WIDE.U32 R16, R13, c[0x0][0x280], R16 ;  /* 0x0000a0000d107a25 */ /* 0x000fc800078e0010 */
[C---:B------:R-:W-:Y:S01]  /*72b0*/  IMAD R11, R13.reuse, c[0x0][0x294], R12 ;  /* 0x0000a5000d0b7a24 */ /* 0x040fe200078e020c */
[----:B------:R-:W-:Y:S01]  /*72c0*/  LEA R15, P1, R16, c[0x0][0x270], 0x1 ;  /* 0x00009c00100f7a11 */ /* 0x000fe200078208ff */
[----:B------:R-:W-:Y:S01]  /*72d0*/  IMAD R10, R13, c[0x0][0x284], R10 ;  /* 0x0000a1000d0a7a24 */ /* 0x000fe200078e020a */
[C---:B------:R-:W-:Y:S02]  /*72e0*/  LEA R13, P0, R18.reuse, c[0x0][0x288], 0x1 ;  /* 0x0000a200120d7a11 */ /* 0x040fe400078008ff */
[----:B------:R-:W-:Y:S01]  /*72f0*/  IADD3 R11, R19, R11, RZ ;  /* 0x0000000b130b7210 */ /* 0x000fe20007ffe0ff */
[----:B------:R-:W-:Y:S01]  /*7300*/  IMAD.IADD R10, R17, 0x1, R10 ;  /* 0x00000001110a7824 */ /* 0x000fe200078e020a */
[----:B------:R1:W2:Y:S01]  /*7310*/  SHFL.IDX PT, R32, R15, RZ, 0x1c1f ;  /* 0x001c1fff0f207589 */ /* 0x0002a200000e0000 */
[----:B------:R-:W-:Y:S01]  /*7320*/  IMAD.SHL.U32 R17, R103, 0x4, RZ ;  /* 0x0000000467117824 */ /* 0x000fe200078e00ff */
[----:B------:R-:W-:Y:S01]  /*7330*/  LEA.HI.X R14, R18, c[0x0][0x28c], R11, 0x1, P0 ;  /* 0x0000a300120e7a11 */ /* 0x000fe200000f0c0b */
[----:B------:R-:W-:Y:S01]  /*7340*/  CS2R R102, SRZ ;  /* 0x0000000000667805 */ /* 0x000fe2000001ff00 */
[----:B------:R-:W-:Y:S01]  /*7350*/  ISETP.GE.AND P0, PT, R8, R9, PT ;  /* 0x000000090800720c */ /* 0x000fe20003f06270 */
[----:B------:R1:W3:Y:S01]  /*7360*/  SHFL.IDX PT, R22, R13, RZ, 0x1c1f ;  /* 0x001c1fff0d167589 */ /* 0x0002e200000e0000 */
[----:B------:R-:W-:-:S03]  /*7370*/  LEA.HI.X R16, R16, c[0x0][0x274], R10, 0x1, P1 ;  /* 0x00009d0010107a11 */ /* 0x000fc600008f0c0a */
[----:B------:R1:W4:Y:S04]  /*7380*/  SHFL.IDX PT, R23, R14, RZ, 0x1c1f ;  /* 0x001c1fff0e177589 */ /* 0x00032800000e0000 */
[----:B------:R1:W1:Y:S04]  /*7390*/  SHFL.IDX PT, R33, R16, RZ, 0x1c1f ;  /* 0x001c1fff10217589 */ /* 0x00026800000e0000 */
[----:B------:R-:W-:Y:S05]  /*73a0*/  @P0 BRA `(.L_x_1905) ;  /* 0x000003e000000947 */ /* 0x000fea0003800000 */
[C---:B------:R-:W-:Y:S01]  /*73b0*/  IADD3 R19, R17.reuse, 0x10, RZ ;  /* 0x0000001011137810 */ /* 0x040fe20007ffe0ff */
[----:B------:R-:W-:Y:S01]  /*73c0*/  CS2R R112, SRZ ;  /* 0x0000000000707805 */ /* 0x000fe2000001ff00 */
[----:B------:R-:W-:-:S02]  /*73d0*/  IADD3 R11, R17, 0x20, RZ ;  /* 0x00000020110b7810 */ /* 0x000fc40007ffe0ff */
[----:B------:R-:W-:Y:S02]  /*73e0*/  ISETP.GE.AND P1, PT, R19, c[0x0][0x27c], PT ;  /* 0x00009f0013007a0c */ /* 0x000fe40003f26270 */
[----:B------:R-:W-:Y:S02]  /*73f0*/  ISETP.GE.AND P0, PT, R11, c[0x0][0x27c], PT ;  /* 0x00009f000b007a0c */ /* 0x000fe40003f06270 */
[----:B------:R-:W-:-:S09]  /*7400*/  ISETP.GE.AND P2, PT, R17, c[0x0][0x27c], PT ;  /* 0x00009f0011007a0c */ /* 0x000fd20003f46270 */
[----:B------:R-:W-:Y:S02]  /*7410*/  @!P1 SHF.R.S32.HI R12, RZ, 0x1f, R19 ;  /* 0x0000001fff0c9819 */ /* 0x000fe40000011413 */
[----:B------:R-:W-:Y:S02]  /*7420*/  @!P0 SHF.R.S32.HI R10, RZ, 0x1f, R11 ;  /* 0x0000001fff0a8819 */ /* 0x000fe4000001140b */
[----:B------:R-:W-:Y:S01]  /*7430*/  @!P1 LEA.HI R19, R12, R19, RZ, 0x2 ;  /* 0x000000130c139211 */ /* 0x000fe200078f10ff */
[--C-:B-12---:R-:W-:Y:S01]  /*7440*/  @!P2 IMAD.WIDE R34, R17, 0x2, R32.reuse ;  /* 0x000000021122a825 */ /* 0x106fe200078e0220 */
[----:B------:R-:W-:Y:S02]  /*7450*/  @!P0 LEA.HI R11, R10, R11, RZ, 0x2 ;  /* 0x0000000b0a0b8211 */ /* 0x000fe400078f10ff */
[----:B------:R-:W-:Y:S02]  /*7460*/  @!P1 LOP3.LUT R19, R19, 0xfffffffc, RZ, 0xc0, !PT ;  /* 0xfffffffc13139812 */ /* 0x000fe400078ec0ff */
[----:B------:R-:W-:Y:S01]  /*7470*/  @!P0 LOP3.LUT R11, R11, 0xfffffffc, RZ, 0xc0, !PT ;  /* 0xfffffffc0b0b8812 */ /* 0x000fe200078ec0ff */
[----:B------:R-:W-:Y:S01]  /*7480*/  CS2R R110, SRZ ;  /* 0x00000000006e7805 */ /* 0x000fe2000001ff00 */
[----:B------:R-:W-:Y:S01]  /*7490*/  CS2R R128, SRZ ;  /* 0x0000000000807805 */ /* 0x000fe2000001ff00 */
[----:B------:R-:W-:Y:S01]  /*74a0*/  CS2R R126, SRZ ;  /* 0x00000000007e7805 */ /* 0x000fe2000001ff00 */
[----:B------:R-:W-:Y:S01]  /*74b0*/  @!P1 IMAD.WIDE R20, R19, 0x2, R32 ;  /* 0x0000000213149825 */ /* 0x000fe200078e0220 */
[----:B------:R1:W5:Y:S01]  /*74c0*/  @!P2 LD.E.64 R112, [R34.64] ;  /* 0x000000062270a980 */ /* 0x000362000c101b00 */
[----:B------:R-:W-:Y:S01]  /*74d0*/  CS2R R124, SRZ ;  /* 0x00000000007c7805 */ /* 0x000fe2000001ff00 */
[----:B------:R-:W-:Y:S01]  /*74e0*/  CS2R R122, SRZ ;  /* 0x00000000007a7805 */ /* 0x000fe2000001ff00 */
[C-C-:B---34-:R-:W-:Y:S01]  /*74f0*/  @!P2 IMAD.WIDE R38, R17.reuse, 0x2, R22.reuse ;  /* 0x000000021126a825 */ /* 0x158fe200078e0216 */
[----:B------:R-:W-:Y:S01]  /*7500*/  IADD3 R12, R17, 0x30, RZ ;  /* 0x00000030110c7810 */ /* 0x000fe20007ffe0ff */
[----:B------:R2:W5:Y:S02]  /*7510*/  @!P1 LD.E.64 R128, [R20.64] ;  /* 0x0000000614809980 */ /* 0x000564000c101b00 */
[----:B------:R-:W-:Y:S01]  /*7520*/  @!P1 IMAD.WIDE R18, R19, 0x2, R22 ;  /* 0x0000000213129825 */ /* 0x000fe200078e0216 */
[----:B------:R-:W-:Y:S01]  /*7530*/  IADD3 R10, R17, 0x50, RZ ;  /* 0x00000050110a7810 */ /* 0x000fe20007ffe0ff */
[----:B------:R3:W5:Y:S02]  /*7540*/  @!P2 LD.E.64 R110, [R38.64] ;  /* 0x00000006266ea980 */ /* 0x000764000c101b00 */
[C---:B------:R-:W-:Y:S01]  /*7550*/  @!P0 IMAD.WIDE R36, R11.reuse, 0x2, R32 ;  /* 0x000000020b248825 */ /* 0x040fe200078e0220 */
[----:B------:R-:W-:Y:S01]  /*7560*/  ISETP.GE.AND P2, PT, R12, c[0x0][0x27c], PT ;  /* 0x00009f000c007a0c */ /* 0x000fe20003f46270 */
[----:B------:R4:W5:Y:S04]  /*7570*/  @!P1 LD.E.64 R126, [R18.64] ;  /* 0x00000006127e9980 */ /* 0x000968000c101b00 */
[----:B------:R3:W5:Y:S01]  /*7580*/  @!P0 LD.E.64 R124, [R36.64] ;  /* 0x00000006247c8980 */ /* 0x000762000c101b00 */
[----:B-1----:R-:W-:Y:S01]  /*7590*/  @!P0 IMAD.WIDE R34, R11, 0x2, R22 ;  /* 0x000000020b228825 */ /* 0x002fe200078e0216 */
[----:B------:R-:W-:-:S04]  /*75a0*/  IADD3 R11, R17, 0x40, RZ ;  /* 0x00000040110b7810 */ /* 0x000fc80007ffe0ff */
[----:B------:R1:W5:Y:S01]  /*75b0*/  @!P0 LD.E.64 R122, [R34.64] ;  /* 0x00000006227a8980 */ /* 0x000362000c101b00 */
[----:B------:R-:W-:Y:S02]  /*75c0*/  ISETP.GE.AND P1, PT, R11, c[0x0][0x27c], PT ;  /* 0x00009f000b007a0c */ /* 0x000fe40003f26270 */
[----:B------:R-:W-:Y:S02]  /*75d0*/  ISETP.GE.AND P0, PT, R10, c[0x0][0x27c], PT ;  /* 0x00009f000a007a0c */ /* 0x000fe40003f06270 */
[----:B--2---:R-:W-:-:S04]  /*75e0*/  @!P2 SHF.R.S32.HI R21, RZ, 0x1f, R12 ;  /* 0x0000001fff15a819 */ /* 0x004fc8000001140c */
[----:B------:R-:W-:-:S05]  /*75f0*/  @!P2 LEA.HI R12, R21, R12, RZ, 0x2 ;  /* 0x0000000c150ca211 */ /* 0x000fca00078f10ff */
[----:B----4-:R-:W-:Y:S02]  /*7600*/  @!P1 SHF.R.S32.HI R18, RZ, 0x1f, R11 ;  /* 0x0000001fff129819 */ /* 0x010fe4000001140b */
[----:B------:R-:W-:Y:S02]  /*7610*/  @!P0 SHF.R.S32.HI R19, RZ, 0x1f, R10 ;  /* 0x0000001fff138819 */ /* 0x000fe4000001140a */
[----:B------:R-:W-:Y:S02]  /*7620*/  @!P1 LEA.HI R11, R18, R11, RZ, 0x2 ;  /* 0x0000000b120b9211 */ /* 0x000fe400078f10ff */
[----:B------:R-:W-:Y:S02]  /*7630*/  @!P0 LEA.HI R10, R19, R10, RZ, 0x2 ;  /* 0x0000000a130a8211 */ /* 0x000fe400078f10ff */
[----:B------:R-:W-:Y:S02]  /*7640*/  @!P2 LOP3.LUT R12, R12, 0xfffffffc, RZ, 0xc0, !PT ;  /* 0xfffffffc0c0ca812 */ /* 0x000fe400078ec0ff */
[----:B------:R-:W-:-:S02]  /*7650*/  @!P1 LOP3.LUT R11, R11, 0xfffffffc, RZ, 0xc0, !PT ;  /* 0xfffffffc0b0b9812 */ /* 0x000fc400078ec0ff */
[----:B------:R-:W-:Y:S01]  /*7660*/  @!P0 LOP3.LUT R10, R10, 0xfffffffc, RZ, 0xc0, !PT ;  /* 0xfffffffc0a0a8812 */ /* 0x000fe200078ec0ff */
[--C-:B---3--:R-:W-:Y:S01]  /*7670*/  @!P2 IMAD.WIDE R36, R12, 0x2, R32.reuse ;  /* 0x000000020c24a825 */ /* 0x108fe200078e0220 */
[----:B------:R-:W-:Y:S01]  /*7680*/  CS2R R118, SRZ ;  /* 0x0000000000767805 */ /* 0x000fe2000001ff00 */
[----:B------:R-:W-:Y:S01]  /*7690*/  CS2R R116, SRZ ;  /* 0x0000000000747805 */ /* 0x000fe2000001ff00 */
[----:B------:R-:W-:Y:S01]  /*76a0*/  CS2R R104, SRZ ;  /* 0x0000000000687805 */ /* 0x000fe2000001ff00 */
[C-C-:B------:R-:W-:Y:S01]  /*76b0*/  @!P1 IMAD.WIDE R18, R11.reuse, 0x2, R32.reuse ;  /* 0x000000020b129825 */ /* 0x140fe200078e0220 */
[----:B------:R-:W-:Y:S01]  /*76c0*/  CS2R R96, SRZ ;  /* 0x0000000000607805 */ /* 0x000fe2000001ff00 */
[----:B------:R-:W-:Y:S01]  /*76d0*/  CS2R R102, SRZ ;  /* 0x0000000000667805 */ /* 0x000fe2000001ff00 */
[----:B------:R-:W-:Y:S01]  /*76e0*/  CS2R R94, SRZ ;  /* 0x00000000005e7805 */ /* 0x000fe2000001ff00 */
[----:B------:R-:W-:Y:S01]  /*76f0*/  @!P0 IMAD.WIDE R32, R10, 0x2, R32 ;  /* 0x000000020a208825 */ /* 0x000fe200078e0220 */
[----:B------:R2:W5:Y:S03]  /*7700*/  @!P2 LD.E.64 R118, [R36.64] ;  /* 0x000000062476a980 */ /* 0x000566000c101b00 */
[--C-:B-1----:R-:W-:Y:S01]  /*7710*/  @!P1 IMAD.WIDE R34, R11, 0x2, R22.reuse ;  /* 0x000000020b229825 */ /* 0x102fe200078e0216 */
[----:B------:R2:W5:Y:S03]  /*7720*/  @!P1 LD.E.64 R104, [R18.64] ;  /* 0x0000000612689980 */ /* 0x000566000c101b00 */
[--C-:B------:R-:W-:Y:S01]  /*7730*/  @!P2 IMAD.WIDE R20, R12, 0x2, R22.reuse ;  /* 0x000000020c14a825 */ /* 0x100fe200078e0216 */
[----:B------:R2:W5:Y:S03]  /*7740*/  @!P0 LD.E.64 R96, [R32.64] ;  /* 0x0000000620608980 */ /* 0x000566000c101b00 */
[----:B------:R-:W-:Y:S01]  /*7750*/  @!P0 IMAD.WIDE R10, R10, 0x2, R22 ;  /* 0x000000020a0a8825 */ /* 0x000fe200078e0216 */
[----:B------:R2:W5:Y:S04]  /*7760*/  @!P2 LD.E.64 R116, [R20.64] ;  /* 0x000000061474a980 */ /* 0x000568000c101b00 */
[----:B------:R2:W5:Y:S04]  /*7770*/  @!P1 LD.E.64 R102, [R34.64] ;  /* 0x0000000622669980 */ /* 0x000568000c101b00 */
[----:B------:R2:W5:Y:S02]  /*7780*/  @!P0 LD.E.64 R94, [R10.64] ;  /* 0x000000060a5e8980 */ /* 0x000564000c101b00 */
.L_x_1905:
[----:B------:R-:W-:Y:S05]  /*7790*/  BSYNC B0 ;  /* 0x0000000000007941 */ /* 0x000fea0003800000 */
.L_x_1904:
[----:B--2---:R-:W-:Y:S01]  /*77a0*/  IADD3 R10, R8, 0x40, RZ ;  /* 0x00000040080a7810 */ /* 0x004fe20007ffe0ff */
[----:B-----5:R-:W-:Y:S01]  /*77b0*/  IMAD.MOV.U32 R8, RZ, RZ, R96 ;  /* 0x000000ffff087224 */ /* 0x020fe200078e0060 */
[----:B----4-:R-:W2:Y:S01]  /*77c0*/  SHFL.IDX PT, R23, R16, 0x1, 0x1c1f ;  /* 0x003c1f0010177f89 */ /* 0x010ea200000e0000 */
        /* <DEDUP_REMOVED lines=43> */
[----:B---3--:R-:W3:Y:S01]  /*7a80*/  SHFL.IDX PT, R22, R15, 0x1, 0x1c1f ;  /* 0x003c1f000f167f89 */ /* 0x008ee200000e0000 */
[----:B------:R-:W-:Y:S01]  /*7a90*/  IMAD.MOV.U32 R8, RZ, RZ, R111 ;  /* 0x000000ffff087224 */ /* 0x000fe200078e006f */
[----:B------:R-:W-:Y:S01]  /*7aa0*/  BSSY B0, `(.L_x_1906) ;  /* 0x0000051000007945 */ /* 0x000fe20003800000 */
[----:B------:R-:W-:Y:S01]  /*7ab0*/  PRMT R99, R12, 0x7610, R99 ;  /* 0x000076100c637816 */ /* 0x000fe20000000063 */
[----:B------:R-:W4:Y:S01]  /*7ac0*/  SHFL.IDX PT, R21, R14, 0x1, 0x1c1f ;  /* 0x003c1f000e157f89 */ /* 0x000f2200000e0000 */
[----:B------:R-:W-:Y:S01]  /*7ad0*/  PRMT R98, R11, 0x7610, R98 ;  /* 0x000076100b627816 */ /* 0x000fe20000000062 */
[----:B------:R-:W-:Y:S01]  /*7ae0*/  CS2R R54, SRZ ;  /* 0x0000000000367805 */ /* 0x000fe2000001ff00 */
[----:B------:R-:W-:Y:S01]  /*7af0*/  PRMT R106, R10, 0x7610, R106 ;  /* 0x000076100a6a7816 */ /* 0x000fe2000000006a */
[----:B------:R1:W2:Y:S01]  /*7b00*/  SHFL.IDX PT, R20, R13, 0x1, 0x1c1f ;  /* 0x003c1f000d147f89 */ /* 0x0002a200000e0000 */
        /* <DEDUP_REMOVED lines=10> */
[----:B-1----:R-:W-:Y:S01]  /*7bb0*/  PRMT R13, R13, 0x5410, R8 ;  /* 0x000054100d0d7816 */ /* 0x002fe20000000008 */
[----:B------:R-:W-:Y:S05]  /*7bc0*/  @P0 BRA `(.L_x_1907) ;  /* 0x000003e000000947 */ /* 0x000fea0003800000 */
[C---:B--234-:R-:W-:Y:S01]  /*7bd0*/  IADD3 R15, R17.reuse, 0x10, RZ ;  /* 0x00000010110f7810 */ /* 0x05cfe20007ffe0ff */
        /* <DEDUP_REMOVED lines=8> */
[C---:B------:R-:W-:Y:S01]  /*7c60*/  @!P2 IMAD.WIDE R18, R17.reuse, 0x2, R22 ;  /* 0x000000021112a825 */ /* 0x040fe200078e0216 */
[----:B------:R-:W-:Y:S02]  /*7c70*/  @!P0 LEA.HI R8, R8, R11, RZ, 0x2 ;  /* 0x0000000b08088211 */ /* 0x000fe400078f10ff */
[----:B------:R-:W-:Y:S02]  /*7c80*/  @!P1 LOP3.LUT R10, R10, 0xfffffffc, RZ, 0xc0, !PT ;  /* 0xfffffffc0a0a9812 */ /* 0x000fe400078ec0ff */
[----:B------:R-:W-:Y:S01]  /*7c90*/  @!P0 LOP3.LUT R8, R8, 0xfffffffc, RZ, 0xc0, !PT ;  /* 0xfffffffc08088812 */ /* 0x000fe200078ec0ff */
[----:B------:R-:W-:Y:S01]  /*7ca0*/  CS2R R88, SRZ ;  /* 0x0000000000587805 */ /* 0x000fe2000001ff00 */
[----:B------:R-:W-:Y:S01]  /*7cb0*/  CS2R R78, SRZ ;  /* 0x00000000004e7805 */ /* 0x000fe2000001ff00 */
[----:B------:R-:W-:Y:S01]  /*7cc0*/  CS2R R74, SRZ ;  /* 0x00000000004a7805 */ /* 0x000fe2000001ff00 */
[C---:B------:R-:W-:Y:S01]  /*7cd0*/  @!P2 IMAD.WIDE R40, R17.reuse, 0x2, R20 ;  /* 0x000000021128a825 */ /* 0x040fe200078e0214 */
[----:B------:R1:W5:Y:S01]  /*7ce0*/  @!P2 LD.E.64 R90, [R18.64] ;  /* 0x00000006125aa980 */ /* 0x000362000c101b00 */
[----:B------:R-:W-:Y:S01]  /*7cf0*/  CS2R R72, SRZ ;  /* 0x0000000000487805 */ /* 0x000fe2000001ff00 */
[----:B------:R-:W-:Y:S01]  /*7d00*/  CS2R R68, SRZ ;  /* 0x0000000000447805 */ /* 0x000fe2000001ff00 */
[C---:B------:R-:W-:Y:S01]  /*7d10*/  @!P1 IMAD.WIDE R36, R10.reuse, 0x2, R22 ;  /* 0x000000020a249825 */ /* 0x040fe200078e0216 */
[C---:B------:R-:W-:Y:S01]  /*7d20*/  IADD3 R15, R17.reuse, 0x40, RZ ;  /* 0x00000040110f7810 */ /* 0x040fe20007ffe0ff */
[----:B------:R2:W5:Y:S02]  /*7d30*/  @!P2 LD.E.64 R88, [R40.64] ;  /* 0x000000062858a980 */ /* 0x000564000c101b00 */
[----:B------:R-:W-:Y:S01]  /*7d40*/  @!P1 IMAD.WIDE R38, R10, 0x2, R20 ;  /* 0x000000020a269825 */ /* 0x000fe200078e0214 */
[----:B------:R-:W-:Y:S01]  /*7d50*/  IADD3 R11, R17, 0x50, RZ ;  /* 0x00000050110b7810 */ /* 0x000fe20007ffe0ff */
[----:B------:R3:W5:Y:S02]  /*7d60*/  @!P1 LD.E.64 R78, [R36.64] ;  /* 0x00000006244e9980 */ /* 0x000764000c101b00 */
[----:B------:R-:W-:-:S02]  /*7d70*/  @!P0 IMAD.WIDE R34, R8, 0x2, R22 ;  /* 0x0000000208228825 */ /* 0x000fc400078e0216 */
[----:B------:R3:W5:Y:S02]  /*7d80*/  @!P1 LD.E.64 R74, [R38.64] ;  /* 0x00000006264a9980 */ /* 0x000764000c101b00 */
[----:B------:R-:W-:Y:S01]  /*7d90*/  @!P0 IMAD.WIDE R32, R8, 0x2, R20 ;  /* 0x0000000208208825 */ /* 0x000fe200078e0214 */
[----:B------:R-:W-:Y:S01]  /*7da0*/  ISETP.GE.AND P1, PT, R15, c[0x0][0x27c], PT ;  /* 0x00009f000f007a0c */ /* 0x000fe20003f26270 */
[----:B------:R3:W5:Y:S04]  /*7db0*/  @!P0 LD.E.64 R72, [R34.64] ;  /* 0x0000000622488980 */ /* 0x000768000c101b00 */
[----:B------:R4:W5:Y:S01]  /*7dc0*/  @!P0 LD.E.64 R68, [R32.64] ;  /* 0x0000000620448980 */ /* 0x000962000c101b00 */
[----:B-1----:R-:W-:Y:S02]  /*7dd0*/  IADD3 R19, R17, 0x30, RZ ;  /* 0x0000003011137810 */ /* 0x002fe40007ffe0ff */
[----:B------:R-:W-:-:S02]  /*7de0*/  ISETP.GE.AND P0, PT, R11, c[0x0][0x27c], PT ;  /* 0x00009f000b007a0c */ /* 0x000fc40003f06270 */
[----:B------:R-:W-:-:S03]  /*7df0*/  ISETP.GE.AND P2, PT, R19, c[0x0][0x27c], PT ;  /* 0x00009f0013007a0c */ /* 0x000fc60003f46270 */
[----:B------:R-:W-:-:S04]  /*7e00*/  @!P1 SHF.R.S32.HI R10, RZ, 0x1f, R15 ;  /* 0x0000001fff0a9819 */ /* 0x000fc8000001140f */
[----:B------:R-:W-:-:S04]  /*7e10*/  @!P1 LEA.HI R10, R10, R15, RZ, 0x2 ;  /* 0x0000000f0a0a9211 */ /* 0x000fc800078f10ff */
[----:B------:R-:W-:Y:S02]  /*7e20*/  @!P0 SHF.R.S32.HI R8, RZ, 0x1f, R11 ;  /* 0x0000001fff088819 */ /* 0x000fe4000001140b */
[----:B------:R-:W-:Y:S02]  /*7e30*/  @!P2 SHF.R.S32.HI R12, RZ, 0x1f, R19 ;  /* 0x0000001fff0ca819 */ /* 0x000fe40000011413 */
[----:B------:R-:W-:Y:S02]  /*7e40*/  @!P0 LEA.HI R8, R8, R11, RZ, 0x2 ;  /* 0x0000000b08088211 */ /* 0x000fe400078f10ff */
[----:B------:R-:W-:Y:S02]  /*7e50*/  @!P2 LEA.HI R12, R12, R19, RZ, 0x2 ;  /* 0x000000130c0ca211 */ /* 0x000fe400078f10ff */
[----:B------:R-:W-:Y:S02]  /*7e60*/  @!P1 LOP3.LUT R10, R10, 0xfffffffc, RZ, 0xc0, !PT ;  /* 0xfffffffc0a0a9812 */ /* 0x000fe400078ec0ff */
[----:B------:R-:W-:-:S02]  /*7e70*/  @!P2 LOP3.LUT R11, R12, 0xfffffffc, RZ, 0xc0, !PT ;  /* 0xfffffffc0c0ba812 */ /* 0x000fc400078ec0ff */
[----:B------:R-:W-:Y:S01]  /*7e80*/  @!P0 LOP3.LUT R8, R8, 0xfffffffc, RZ, 0xc0, !PT ;  /* 0xfffffffc08088812 */ /* 0x000fe200078ec0ff */
[C-C-:B------:R-:W-:Y:S01]  /*7e90*/  @!P1 IMAD.WIDE R14, R10.reuse, 0x2, R22.reuse ;  /* 0x000000020a0e9825 */ /* 0x140fe200078e0216 */
[----:B------:R-:W-:Y:S01]  /*7ea0*/  CS2R R62, SRZ ;  /* 0x00000000003e7805 */ /* 0x000fe2000001ff00 */
[----:B------:R-:W-:Y:S01]  /*7eb0*/  CS2R R60, SRZ ;  /* 0x00000000003c7805 */ /* 0x000fe2000001ff00 */
[----:B------:R-:W-:Y:S01]  /*7ec0*/  CS2R R54, SRZ ;  /* 0x0000000000367805 */ /* 0x000fe2000001ff00 */
[C---:B----4-:R-:W-:Y:S01]  /*7ed0*/  @!P2 IMAD.WIDE R32, R11.reuse, 0x2, R22 ;  /* 0x000000020b20a825 */ /* 0x050fe200078e0216 */
[----:B------:R-:W-:Y:S01]  /*7ee0*/  CS2R R46, SRZ ;  /* 0x00000000002e7805 */ /* 0x000fe2000001ff00 */
[----:B------:R-:W-:Y:S01]  /*7ef0*/  CS2R R50, SRZ ;  /* 0x0000000000327805 */ /* 0x000fe2000001ff00 */
[----:B--2---:R-:W-:Y:S01]  /*7f00*/  CS2R R40, SRZ ;  /* 0x0000000000287805 */ /* 0x004fe2000001ff00 */
[--C-:B------:R-:W-:Y:S01]  /*7f10*/  @!P2 IMAD.WIDE R18, R11, 0x2, R20.reuse ;  /* 0x000000020b12a825 */ /* 0x100fe200078e0214 */
[----:B------:R3:W5:Y:S03]  /*7f20*/  @!P2 LD.E.64 R62, [R32.64] ;  /* 0x00000006203ea980 */ /* 0x000766000c101b00 */
[----:B------:R-:W-:Y:S01]  /*7f30*/  @!P1 IMAD.WIDE R10, R10, 0x2, R20 ;  /* 0x000000020a0a9825 */ /* 0x000fe200078e0214 */
[----:B------:R3:W5:Y:S03]  /*7f40*/  @!P2 LD.E.64 R60, [R18.64] ;  /* 0x00000006123ca980 */ /* 0x000766000c101b00 */
[C---:B------:R-:W-:Y:S01]  /*7f50*/  @!P0 IMAD.WIDE R22, R8.reuse, 0x2, R22 ;  /* 0x0000000208168825 */ /* 0x040fe200078e0216 */
[----:B------:R3:W5:Y:S03]  /*7f60*/  @!P1 LD.E.64 R54, [R14.64] ;  /* 0x000000060e369980 */ /* 0x000766000c101b00 */
[----:B------:R-:W-:Y:S01]  /*7f70*/  @!P0 IMAD.WIDE R20, R8, 0x2, R20 ;  /* 0x0000000208148825 */ /* 0x000fe200078e0214 */
[----:B------:R3:W5:Y:S04]  /*7f80*/  @!P0 LD.E.64 R46, [R22.64] ;  /* 0x00000006162e8980 */ /* 0x000768000c101b00 */
[----:B------:R3:W5:Y:S04]  /*7f90*/  @!P1 LD.E.64 R50, [R10.64] ;  /* 0x000000060a329980 */ /* 0x000768000c101b00 */
[----:B------:R3:W5:Y:S02]  /*7fa0*/  @!P0 LD.E.64 R40, [R20.64] ;  /* 0x0000000614288980 */ /* 0x000764000c101b00 */
.L_x_1907:
[----:B--234-:R-:W-:Y:S05]  /*7fb0*/  BSYNC B0 ;  /* 0x0000000000007941 */ /* 0x01cfea0003800000 */
.L_x_1906:
        /* <DEDUP_REMOVED lines=22> */
[----:B------:R-:W-:Y:S01]  /*8120*/  IMAD.MOV.U32 R8, RZ, RZ, R40 ;  /* 0x000000ffff087224 */ /* 0x000fe200078e0028 */
[----:B------:R-:W-:Y:S01]  /*8130*/  IMNMX R52, R52, 0x80, PT ;  /* 0x0000008034347817 */ /* 0x000fe20003800200 */
[----:B------:R-:W-:Y:S01]  /*8140*/  IMAD.MOV.U32 R11, RZ, RZ, R73 ;  /* 0x000000ffff0b7224 */ /* 0x000fe200078e0049 */
[----:B------:R-:W-:Y:S01]  /*8150*/  PRMT R45, R10, 0x7610, R45 ;  /* 0x000076100a2d7816 */ /* 0x000fe2000000002d */
[----:B------:R-:W-:Y:S01]  /*8160*/  IMAD.MOV.U32 R12, RZ, RZ, R41 ;  /* 0x000000ffff0c7224 */ /* 0x000fe200078e0029 */
[----:B------:R-:W-:Y:S01]  /*8170*/  SHF.R.S32.HI R10, RZ, 0x1f, R29 ;  /* 0x0000001fff0a7819 */ /* 0x000fe2000001141d */
[----:B------:R-:W-:Y:S01]  /*8180*/  IMAD.MOV.U32 R9, RZ, RZ, R88 ;  /* 0x000000ffff097224 */ /* 0x000fe200078e0058 */
[----:B------:R-:W-:Y:S01]  /*8190*/  PRMT R14, R8, 0x7610, R14 ;  /* 0x00007610080e7816 */ /* 0x000fe2000000000e */
[----:B------:R-:W-:Y:S01]  /*81a0*/  IMAD.MOV.U32 R8, RZ, RZ, R51 ;  /* 0x000000ffff087224 */ /* 0x000fe200078e0033 */
[----:B------:R-:W-:-:S02]  /*81b0*/  LEA.HI R10, R10, R29, RZ, 0x3 ;  /* 0x0000001d0a0a7211 */ /* 0x000fc400078f18ff */
[----:B------:R-:W-:Y:S01]  /*81c0*/  PRMT R35, R11, 0x7610, R35 ;  /* 0x000076100b237816 */ /* 0x000fe20000000023 */
[----:B------:R-:W-:Y:S01]  /*81d0*/  IMAD.MOV.U32 R11, RZ, RZ, R91 ;  /* 0x000000ffff0b7224 */ /* 0x000fe200078e005b */
[----:B------:R-:W-:Y:S02]  /*81e0*/  LOP3.LUT R10, R10, 0xfffffff8, RZ, 0xc0, !PT ;  /* 0xfffffff80a0a7812 */ /* 0x000fe400078ec0ff */
[----:B------:R-:W-:Y:S01]  /*81f0*/  PRMT R19, R8, 0x7610, R19 ;  /* 0x0000761008137816 */ /* 0x000fe20000000013 */
[----:B------:R-:W-:Y:S01]  /*8200*/  IMAD.MOV.U32 R8, RZ, RZ, R60 ;  /* 0x000000ffff087224 */ /* 0x000fe200078e003c */
[----:B------:R-:W-:Y:S01]  /*8210*/  BAR.SYNC.DEFER_BLOCKING 0x0 ;  /* 0x0000000000007b1d */ /* 0x000fe20000010000 */
[C---:B------:R-:W-:Y:S01]  /*8220*/  IMAD.IADD R10, R29.reuse, 0x1, -R10 ;  /* 0x000000011d0a7824 */ /* 0x040fe200078e0a0a */
[----:B------:R-:W-:Y:S02]  /*8230*/  ISETP.GE.AND P0, PT, R29, R52, PT ;  /* 0x000000341d00720c */ /* 0x000fe40003f06270 */
[----:B------:R-:W-:Y:S01]  /*8240*/  PRMT R31, R8, 0x7610, R31 ;  /* 0x00007610081f7816 */ /* 0x000fe2000000001f */
[C---:B------:R-:W-:Y:S01]  /*8250*/  IMAD.SHL.U32 R8, R10.reuse, 0x40, RZ ;  /* 0x000000400a087824 */ /* 0x040fe200078e00ff */
[----:B------:R-:W-:Y:S01]  /*8260*/  LOP3.LUT P1, RZ, R10, 0x4, RZ, 0xc0, !PT ;  /* 0x000000040aff7812 */ /* 0x000fe2000782c0ff */
[----:B------:R-:W-:Y:S01]  /*8270*/  IMAD.MOV.U32 R10, RZ, RZ, R69 ;  /* 0x000000ffff0a7224 */ /* 0x000fe200078e0045 */
[----:B------:R-:W-:Y:S01]  /*8280*/  PRMT R44, R11, 0x7610, R44 ;  /* 0x000076100b2c7816 */ /* 0x000fe2000000002c */
[----:B------:R-:W-:Y:S01]  /*8290*/  IMAD.MOV.U32 R11, RZ, RZ, R50 ;  /* 0x000000ffff0b7224 */ /* 0x000fe200078e0032 */
[----:B------:R-:W-:-:S02]  /*82a0*/  LOP3.LUT R8, R8, 0x1c0, RZ, 0xc0, !PT ;  /* 0x000001c008087812 */ /* 0x000fc400078ec0ff */
[----:B------:R-:W-:Y:S01]  /*82b0*/  PRMT R13, R12, 0x7610, R13 ;  /* 0x000076100c0d7816 */ /* 0x000fe2000000000d */
[----:B------:R-:W-:Y:S01]  /*82c0*/  IMAD.MOV.U32 R12, RZ, RZ, R61 ;  /* 0x000000ffff0c7224 */ /* 0x000fe200078e003d */
[----:B------:R-:W-:Y:S02]  /*82d0*/  LOP3.LUT R71, R8, 0x18, R71, 0xf8, !PT ;  /* 0x0000001808477812 */ /* 0x000fe400078ef847 */
[----:B------:R-:W-:Y:S01]  /*82e0*/  SHF.R.U32.HI R18, RZ, 0x3, R8 ;  /* 0x00000003ff127819 */ /* 0x000fe20000011608 */
[----:B------:R-:W-:Y:S01]  /*82f0*/  IMAD.MOV.U32 R8, RZ, RZ, R74 ;  /* 0x000000ffff087224 */ /* 0x000fe200078e004a */
[----:B------:R-:W-:Y:S01]  /*8300*/  PRMT R20, R11, 0x7610, R20 ;  /* 0x000076100b147816 */ /* 0x000fe20000000014 */
[----:B------:R-:W-:Y:S01]  /*8310*/  IMAD.MOV.U32 R11, RZ, RZ, R68 ;  /* 0x000000ffff0b7224 */ /* 0x000fe200078e0044 */
[----:B------:R-:W-:Y:S02]  /*8320*/  LOP3.LUT R18, R71, R18, RZ, 0x3c, !PT ;  /* 0x0000001247127212 */ /* 0x000fe400078e3cff */
[----:B------:R-:W-:-:S02]  /*8330*/  PRMT R23, R12, 0x7610, R23 ;  /* 0x000076100c177816 */ /* 0x000fc40000000017 */
[----:B------:R-:W-:Y:S01]  /*8340*/  PRMT R37, R10, 0x7610, R37 ;  /* 0x000076100a257816 */ /* 0x000fe20000000025 */
[----:B------:R-:W-:Y:S01]  /*8350*/  IMAD R18, R87, 0x200, R18 ;  /* 0x0000020057127824 */ /* 0x000fe200078e0212 */
[----:B------:R-:W-:Y:S01]  /*8360*/  PRMT R43, R8, 0x7610, R43 ;  /* 0x00007610082b7816 */ /* 0x000fe2000000002b */
[----:B------:R-:W-:Y:S01]  /*8370*/  IMAD.MOV.U32 R10, RZ, RZ, R75 ;  /* 0x000000ffff0a7224 */ /* 0x000fe200078e004b */
[----:B------:R-:W-:Y:S01]  /*8380*/  PRMT R34, R11, 0x7610, R34 ;  /* 0x000076100b227816 */ /* 0x000fe20000000022 */
[----:B------:R-:W-:Y:S01]  /*8390*/  IMAD.MOV.U32 R8, RZ, RZ, R89 ;  /* 0x000000ffff087224 */ /* 0x000fe200078e0059 */
[C---:B------:R-:W-:Y:S02]  /*83a0*/  IADD3 R12, R18.reuse, 0x20, RZ ;  /* 0x00000020120c7810 */ /* 0x040fe40007ffe0ff */
[----:B------:R-:W-:Y:S02]  /*83b0*/  @P1 IADD3 R12, R18, -0x20, RZ ;  /* 0xffffffe0120c1810 */ /* 0x000fe40007ffe0ff */
        /* <DEDUP_REMOVED lines=55> */
.L_x_1911:
[----:B------:R-:W-:Y:S05]  /*8730*/  BSYNC B0 ;  /* 0x0000000000007941 */ /* 0x000fea0003800000 */
.L_x_1910:
        /* <DEDUP_REMOVED lines=50> */
.L_x_1913:
[----:B------:R-:W-:Y:S05]  /*8a60*/  BSYNC B0 ;  /* 0x0000000000007941 */ /* 0x000fea0003800000 */
.L_x_1912:
        /* <DEDUP_REMOVED lines=28> */
[----:B------:R-:W-:Y:S01]  /*8c30*/  FFMA.FTZ R86, R98, R11, -R86 ;  /* 0x0000000b62567223 */ /* 0x000fe20000010856 */
[----:B------:R-:W-:Y:S01]  /*8c40*/  SHF.L.U32 R11, R93, 0x10, RZ ;  /* 0x000000105d0b7819 */ /* 0x000fe200000006ff */
[-C--:B------:R-:W-:Y:S01]  /*8c50*/  FMUL.FTZ R99, R99, R107.reuse ;  /* 0x0000006b63637220 */ /* 0x080fe20000410000 */
[----:B------:R-:W-:Y:S01]  /*8c60*/  LOP3.LUT R93, R93, 0xffff0000, RZ, 0xc0, !PT ;  /* 0xffff00005d5d7812 */ /* 0x000fe200078ec0ff */
[----:B------:R-:W-:Y:S01]  /*8c70*/  FFMA.FTZ R9, R10, R107, -R9 ;  /* 0x0000006b0a097223 */ /* 0x000fe20000010809 */
[----:B------:R-:W-:Y:S01]  /*8c80*/  LOP3.LUT R107, R84, 0xffff0000, RZ, 0xc0, !PT ;  /* 0xffff0000546b7812 */ /* 0x000fe200078ec0ff */
[----:B------:R-:W-:Y:S02]  /*8c90*/  FFMA.FTZ R71, R98, R8, R71 ;  /* 0x0000000862477223 */ /* 0x000fe40000010047 */
[----:B------:R-:W-:Y:S02]  /*8ca0*/  IMAD.U32 R8, R84, 0x10000, RZ ;  /* 0x0001000054087824 */ /* 0x000fe400078e00ff */
        /* <DEDUP_REMOVED lines=14> */
.L_x_1915:
[----:B------:R-:W-:Y:S05]  /*8d90*/  BSYNC B0 ;  /* 0x0000000000007941 */ /* 0x000fea0003800000 */
.L_x_1914:
        /* <DEDUP_REMOVED lines=29> */
[C---:B------:R-:W-:Y:S01]  /*8f70*/  SHF.L.U32 R11, R77.reuse, 0x10, RZ ;  /* 0x000000104d0b7819 */ /* 0x040fe200000006ff */
        /* <DEDUP_REMOVED lines=20> */
.L_x_1917:
[----:B------:R-:W-:Y:S05]  /*90c0*/  BSYNC B0 ;  /* 0x0000000000007941 */ /* 0x000fea0003800000 */
.L_x_1916:
        /* <DEDUP_REMOVED lines=14> */
[----:B------:R-:W-:Y:S02]  /*91b0*/  LOP3.LUT R93, R64, 0xffff0000, RZ, 0xc0, !PT ;  /* 0xffff0000405d7812 */ /* 0x000fe400078ec0ff */
[----:B------:R-:W-:Y:S01]  /*91c0*/  LOP3.LUT R99, R66, 0xffff0000, RZ, 0xc0, !PT ;  /* 0xffff000042637812 */ /* 0x000fe200078ec0ff */
[C---:B-1----:R-:W-:Y:S01]  /*91d0*/  IMAD.U32 R70, R10.reuse, 0x10000, RZ ;  /* 0x000100000a467824 */ /* 0x042fe200078e00ff */
        /* <DEDUP_REMOVED lines=12> */
[----:B------:R-:W-:Y:S02]  /*92a0*/  FMUL.FTZ R9, R71, R59 ;  /* 0x0000003b47097220 */ /* 0x000fe40000410000 */
[----:B------:R-:W-:-:S02]  /*92b0*/  FFMA.FTZ R65, R70, R11, -R65 ;  /* 0x0000000b46417223 */ /* 0x000fc40000010841 */
[----:B------:R-:W-:Y:S01]  /*92c0*/  FFMA.FTZ R8, R70, R8, R67 ;  /* 0x0000000846087223 */ /* 0x000fe20000010043 */
[----:B------:R-:W-:Y:S01]  /*92d0*/  SHF.L.U32 R67, R66, 0x10, RZ ;  /* 0x0000001042437819 */ /* 0x000fe200000006ff */
[-C--:B------:R-:W-:Y:S02]  /*92e0*/  FMUL.FTZ R71, R71, R84.reuse ;  /* 0x0000005447477220 */ /* 0x080fe40000410000 */
[----:B------:R-:W-:Y:S02]  /*92f0*/  IMAD.U32 R11, R64, 0x10000, RZ ;  /* 0x00010000400b7824 */ /* 0x000fe400078e00ff */
[C---:B------:R-:W-:Y:S02]  /*9300*/  FFMA.FTZ R9, R10.reuse, R84, -R9 ;  /* 0x000000540a097223 */ /* 0x040fe40000010809 */
[----:B------:R-:W-:Y:S02]  /*9310*/  FFMA.FTZ R64, R10, R59, R71 ;  /* 0x0000003b0a407223 */ /* 0x000fe40000010047 */
[----:B------:R-:W-:-:S02]  /*9320*/  FMUL.FTZ R10, R77, R11 ;  /* 0x0000000b4d0a7220 */ /* 0x000fc40000410000 */
        /* <DEDUP_REMOVED lines=12> */
.L_x_1919:
[----:B------:R-:W-:Y:S05]  /*93f0*/  BSYNC B0 ;  /* 0x0000000000007941 */ /* 0x000fea0003800000 */
.L_x_1918:
        /* <DEDUP_REMOVED lines=49> */
.L_x_1909:
[----:B------:R-:W-:Y:S05]  /*9710*/  BSYNC B1 ;  /* 0x0000000000017941 */ /* 0x000fea0003800000 */
.L_x_1908:
        /* <DEDUP_REMOVED lines=52> */
.L_x_1922:
[----:B------:R-:W-:Y:S05]  /*9a60*/  BSYNC B0 ;  /* 0x0000000000007941 */ /* 0x000fea0003800000 */
.L_x_1921:
        /* <DEDUP_REMOVED lines=50> */
.L_x_1924:
[----:B------:R-:W-:Y:S05]  /*9d90*/  BSYNC B0 ;  /* 0x0000000000007941 */ /* 0x000fea0003800000 */
.L_x_1923:
        /* <DEDUP_REMOVED lines=50> */
.L_x_1926:
[----:B------:R-:W-:Y:S05]  /*a0c0*/  BSYNC B0 ;  /* 0x0000000000007941 */ /* 0x000fea0003800000 */
.L_x_1925:
        /* <DEDUP_REMOVED lines=50> */
.L_x_1928:
[----:B------:R-:W-:Y:S05]  /*a3f0*/  BSYNC B0 ;  /* 0x0000000000007941 */ /* 0x000fea0003800000 */
.L_x_1927:
        /* <DEDUP_REMOVED lines=40> */
[-C--:B------:R-:W-:Y:S02]  /*a680*/  FMUL.FTZ R36, R36, R22.reuse ;  /* 0x0000001624247220 */ /* 0x080fe40000410000 */
[----:B------:R-:W-:Y:S01]  /*a690*/  FFMA.FTZ R29, R34, R29, -R10 ;  /* 0x0000001d221d7223 */ /* 0x000fe2000001080a */
[----:B------:R-:W-:Y:S01]  /*a6a0*/  F2FP.BF16.PACK_AB R10, R8, R21 ;  /* 0x00000015080a723e */ /* 0x000fe200000010ff */
[----:B------:R-:W-:Y:S01]  /*a6b0*/  FFMA.FTZ R22, R31, R22, -R11 ;  /* 0x000000161f167223 */ /* 0x000fe2000001080b */
[----:B------:R-:W-:Y:S01]  /*a6c0*/  F2FP.BF16.PACK_AB R11, R32, R9 ;  /* 0x00000009200b723e */ /* 0x000fe200000010ff */
[----:B------:R-:W-:-:S02]  /*a6d0*/  FFMA.FTZ R34, R34, R23, R33 ;  /* 0x0000001722227223 */ /* 0x000fc40000010021 */
[----:B------:R-:W-:-:S03]  /*a6e0*/  FFMA.FTZ R31, R31, R20, R36 ;  /* 0x000000141f1f7223 */ /* 0x000fc60000010024 */
[----:B------:R-:W-:Y:S02]  /*a6f0*/  F2FP.BF16.PACK_AB R8, R34, R29 ;  /* 0x0000001d2208723e */ /* 0x000fe400000010ff */
[----:B------:R-:W-:-:S05]  /*a700*/  F2FP.BF16.PACK_AB R9, R31, R22 ;  /* 0x000000161f09723e */ /* 0x000fca00000010ff */
[----:B------:R1:W-:Y:S02]  /*a710*/  STS.128 [R18+0xa000], R8 ;  /* 0x00a0000812007388 */ /* 0x0003e40000000c00 */
.L_x_1930:
[----:B------:R-:W-:Y:S05]  /*a720*/  BSYNC B0 ;  /* 0x0000000000007941 */ /* 0x000fea0003800000 */
.L_x_1929:
        /* <DEDUP_REMOVED lines=50> */
.L_x_1903:
[----:B------:R-:W-:Y:S01]  /*aa50*/  ISETP.NE.AND P0, PT, R173, 0x1, PT ;  /* 0x00000001ad00780c */ /* 0x000fe20003f05270 */
[----:B------:R-:W-:Y:S01]  /*aa60*/  IMAD.MOV.U32 R11, RZ, RZ, R19 ;  /* 0x000000ffff0b7224 */ /* 0x000fe200078e0013 */
[----:B------:R-:W-:Y:S01]  /*aa70*/  BSSY B0, `(.L_x_1931) ;  /* 0x0000048000007945 */ /* 0x000fe20003800000 */
[----:B------:R-:W-:Y:S01]  /*aa80*/  IMAD.MOV.U32 R15, RZ, RZ, R17 ;  /* 0x000000ffff0f7224 */ /* 0x000fe200078e0011 */
        /* <DEDUP_REMOVED lines=29> */
[----:B------:R-:W-:Y:S02]  /*ac60*/  ISETP.GE.AND P0, PT, R8, R9, PT ;  /* 0x000000090800720c */ /* 0x000fe40003f06270 */
        /* <DEDUP_REMOVED lines=15> */
[----:B-1----:R-:W-:Y:S01]  /*ad60*/  @!P2 IMAD.WIDE R32, R71, 0x2, R20 ;  /* 0x000000024720a825 */ /* 0x002fe200078e0214 */
[----:B------:R-:W-:Y:S02]  /*ad70*/  @!P0 LEA.HI R10, R10, R19, RZ, 0x3 ;  /* 0x000000130a0a8211 */ /* 0x000fe400078f18ff */
[----:B------:R-:W-:Y:S02]  /*ad80*/  @!P1 LOP3.LUT R11, R11, 0xfffffff8, RZ, 0xc0, !PT ;  /* 0xfffffff80b0b9812 */ /* 0x000fe400078ec0ff */
[----:B------:R-:W-:Y:S01]  /*ad90*/  @!P0 LOP3.LUT R10, R10, 0xfffffff8, RZ, 0xc0, !PT ;  /* 0xfffffff80a0a8812 */ /* 0x000fe200078ec0ff */
[----:B------:R1:W5:Y:S01]  /*ada0*/  @!P2 LD.E.128 R76, [R32.64] ;  /* 0x00000006204ca980 */ /* 0x000362000c101d00 */
[----:B------:R-:W-:Y:S01]  /*adb0*/  CS2R R74, SRZ ;  /* 0x00000000004a7805 */ /* 0x000fe2000001ff00 */
[----:B---34-:R-:W-:Y:S01]  /*adc0*/  @!P1 IMAD.WIDE R34, R11, 0x2, R14 ;  /* 0x000000020b229825 */ /* 0x018fe200078e020e */
        /* <DEDUP_REMOVED lines=8> */
[----:B------:R-:W-:-:S02]  /*ae50*/  CS2R R48, SRZ ;  /* 0x0000000000307805 */ /* 0x000fc4000001ff00 */
[----:B------:R2:W5:Y:S01]  /*ae60*/  @!P1 LD.E.128 R56, [R34.64] ;  /* 0x0000000622389980 */ /* 0x000562000c101d00 */
[----:B-1----:R-:W-:-:S04]  /*ae70*/  @!P1 IMAD.WIDE R32, R11, 0x2, R20 ;  /* 0x000000020b209825 */ /* 0x002fc800078e0214 */
[C---:B------:R-:W-:Y:S01]  /*ae80*/  @!P0 IMAD.WIDE R20, R10.reuse, 0x2, R20 ;  /* 0x000000020a148825 */ /* 0x040fe200078e0214 */
[----:B------:R2:W5:Y:S03]  /*ae90*/  @!P1 LD.E.128 R60, [R32.64] ;  /* 0x00000006203c9980 */ /* 0x000566000c101d00 */
[--C-:B------:R-:W-:Y:S01]  /*aea0*/  @!P0 IMAD.WIDE R10, R10, 0x2, R14.reuse ;  /* 0x000000020a0a8825 */ /* 0x100fe200078e020e */
[----:B------:R2:W5:Y:S03]  /*aeb0*/  @!P0 LD.E.128 R52, [R20.64] ;  /* 0x0000000614348980 */ /* 0x000566000c101d00 */
[----:B------:R-:W-:Y:S01]  /*aec0*/  @!P2 IMAD.WIDE R14, R71, 0x2, R14 ;  /* 0x00000002470ea825 */ /* 0x000fe200078e020e */
[----:B------:R2:W5:Y:S04]  /*aed0*/  @!P0 LD.E.128 R48, [R10.64] ;  /* 0x000000060a308980 */ /* 0x000568000c101d00 */
[----:B------:R2:W5:Y:S02]  /*aee0*/  @!P2 LD.E.128 R72, [R14.64] ;  /* 0x000000060e48a980 */ /* 0x000564000c101d00 */
.L_x_1932:
[----:B--2---:R-:W-:Y:S05]  /*aef0*/  BSYNC B0 ;  /* 0x0000000000007941 */ /* 0x004fea0003800000 */
.L_x_1931:
[----:B------:R-:W-:Y:S01]  /*af00*/  IADD3 R10, R8, 0x40, RZ ;  /* 0x00000040080a7810 */ /* 0x000fe20007ffe0ff */
[----:B-----5:R-:W-:Y:S01]  /*af10*/  IMAD.MOV.U32 R8, RZ, RZ, R54 ;  /* 0x000000ffff087224 */ /* 0x020fe200078e0036 */
[----:B------:R2:W4:Y:S01]  /*af20*/  SHFL.IDX PT, R65, R18, 0x1, 0x1c1f ;  /* 0x003c1f0012417f89 */ /* 0x00052200000e0000 */
        /* <DEDUP_REMOVED lines=43> */
[----:B------:R-:W3:Y:S01]  /*b1e0*/  SHFL.IDX PT, R64, R17, 0x1, 0x1c1f ;  /* 0x003c1f0011407f89 */ /* 0x000ee200000e0000 */
[----:B------:R-:W-:Y:S01]  /*b1f0*/  IMAD.MOV.U32 R8, RZ, RZ, R73 ;  /* 0x000000ffff087224 */ /* 0x000fe200078e0049 */
[----:B------:R-:W-:Y:S01]  /*b200*/  BSSY B0, `(.L_x_1933) ;  /* 0x0000036000007945 */ /* 0x000fe20003800000 */
[----:B------:R-:W-:Y:S01]  /*b210*/  PRMT R125, R12, 0x7610, R125 ;  /* 0x000076100c7d7816 */ /* 0x000fe2000000007d */
[----:B---3--:R3:W1:Y:S01]  /*b220*/  SHFL.IDX PT, R15, R16, 0x1, 0x1c1f ;  /* 0x003c1f00100f7f89 */ /* 0x00866200000e0000 */
[----:B------:R-:W-:Y:S01]  /*b230*/  PRMT R124, R11, 0x7610, R124 ;  /* 0x000076100b7c7816 */ /* 0x000fe2000000007c */
[----:B-1----:R-:W-:Y:S01]  /*b240*/  CS2R R20, SRZ ;  /* 0x0000000000147805 */ /* 0x002fe2000001ff00 */
[----:B------:R-:W-:Y:S01]  /*b250*/  PRMT R123, R10, 0x7610, R123 ;  /* 0x000076100a7b7816 */ /* 0x000fe2000000007b */
[----:B----4-:R1:W4:Y:S01]  /*b260*/  SHFL.IDX PT, R14, R13, 0x1, 0x1c1f ;  /* 0x003c1f000d0e7f89 */ /* 0x01032200000e0000 */
[----:B------:R-:W-:Y:S01]  /*b270*/  PRMT R122, R8, 0x7610, R122 ;  /* 0x00007610087a7816 */ /* 0x000fe2000000007a */
[----:B------:R-:W-:Y:S01]  /*b280*/  CS2R R38, SRZ ;  /* 0x0000000000267805 */ /* 0x000fe2000001ff00 */
[----:B------:R-:W-:Y:S01]  /*b290*/  CS2R R36, SRZ ;  /* 0x0000000000247805 */ /* 0x000fe2000001ff00 */
[----:B------:R-:W-:Y:S01]  /*b2a0*/  CS2R R46, SRZ ;  /* 0x00000000002e7805 */ /* 0x000fe2000001ff00 */
[----:B------:R-:W-:Y:S01]  /*b2b0*/  CS2R R44, SRZ ;  /* 0x00000000002c7805 */ /* 0x000fe2000001ff00 */
[----:B--2---:R-:W-:Y:S01]  /*b2c0*/  CS2R R18, SRZ ;  /* 0x0000000000127805 */ /* 0x004fe2000001ff00 */
[----:B------:R-:W-:Y:S01]  /*b2d0*/  CS2R R34, SRZ ;  /* 0x0000000000227805 */ /* 0x000fe2000001ff00 */
[----:B------:R-:W-:Y:S01]  /*b2e0*/  CS2R R32, SRZ ;  /* 0x0000000000207805 */ /* 0x000fe2000001ff00 */
[----:B------:R-:W-:Y:S01]  /*b2f0*/  CS2R R42, SRZ ;  /* 0x00000000002a7805 */ /* 0x000fe2000001ff00 */
[----:B------:R-:W-:Y:S01]  /*b300*/  CS2R R40, SRZ ;  /* 0x0000000000287805 */ /* 0x000fe2000001ff00 */
[----:B---3--:R-:W-:Y:S01]  /*b310*/  CS2R R16, SRZ ;  /* 0x0000000000107805 */ /* 0x008fe2000001ff00 */
[----:B------:R-:W-:Y:S05]  /*b320*/  @P0 BRA `(.L_x_1934) ;  /* 0x0000023000000947 */ /* 0x000fea0003800000 */
[C---:B-1----:R-:W-:Y:S01]  /*b330*/  IADD3 R13, R71.reuse, 0x20, RZ ;  /* 0x00000020470d7810 */ /* 0x042fe20007ffe0ff */
        /* <DEDUP_REMOVED lines=9> */
[C-C-:B------:R-:W-:Y:S01]  /*b3d0*/  @!P2 IMAD.WIDE R16, R71.reuse, 0x2, R64.reuse ;  /* 0x000000024710a825 */ /* 0x140fe200078e0240 */
        /* <DEDUP_REMOVED lines=11> */
[--C-:B----4-:R-:W-:Y:S01]  /*b490*/  @!P1 IMAD.WIDE R10, R10, 0x2, R14.reuse ;  /* 0x000000020a0a9825 */ /* 0x110fe200078e020e */
        /* <DEDUP_REMOVED lines=12> */
.L_x_1934:
[----:B------:R-:W-:Y:S05]  /*b560*/  BSYNC B0 ;  /* 0x0000000000007941 */ /* 0x000fea0003800000 */
.L_x_1933:
[----:B-----5:R-:W-:Y:S01]  /*b570*/  IMAD.MOV.U32 R8, RZ, RZ, R22 ;  /* 0x000000ffff087224 */ /* 0x020fe200078e0016 */
[----:B------:R-:W-:-:S04]  /*b580*/  DEPBAR.LE SB0, 0x1 ;  /* 0x000080400000791a */ /* 0x000fc80000000000 */
[----:B------:R-:W-:Y:S01]  /*b590*/  PRMT R70, R8, 0x7610, R70 ;  /* 0x0000761008467816 */ /* 0x000fe20000000046 */
[----:B--2---:R-:W-:Y:S01]  /*b5a0*/  IMAD.MOV.U32 R11, RZ, RZ, R20 ;  /* 0x000000ffff0b7224 */ /* 0x004fe200078e0014 */
        /* <DEDUP_REMOVED lines=56> */
[----:B----4-:R-:W-:Y:S01]  /*b930*/  IMAD.SHL.U32 R14, R29, 0x40, RZ ;  /* 0x000000401d0e7824 */ /* 0x010fe200078e00ff */
[----:B------:R-:W-:Y:S01]  /*b940*/  SHF.R.U32.HI R73, RZ, 0x10, R73 ;  /* 0x00000010ff497819 */ /* 0x000fe20000011649 */
[----:B------:R-:W-:Y:S01]  /*b950*/  IMAD.SHL.U32 R8, R87, 0x200, RZ ;  /* 0x0000020057087824 */ /* 0x000fe200078e00ff */
[----:B------:R-:W-:Y:S02]  /*b960*/  LEA.HI R12, R12, R103, RZ, 0x1d ;  /* 0x000000670c0c7211 */ /* 0x000fe400078fe8ff */
[----:B------:R-:W-:Y:S02]  /*b970*/  LOP3.LUT R14, R14, 0x1c0, RZ, 0xc0, !PT ;  /* 0x000001c00e0e7812 */ /* 0x000fe400078ec0ff */
[----:B------:R-:W-:Y:S01]  /*b980*/  SHF.R.S32.HI R9, RZ, 0x1f, R12 ;  /* 0x0000001fff097819 */ /* 0x000fe2000001140c */
[----:B------:R-:W-:Y:S01]  /*b990*/  IMAD.SHL.U32 R10, R12, 0x8, RZ ;  /* 0x000000080c0a7824 */ /* 0x000fe200078e00ff */
[----:B-1----:R-:W-:-:S02]  /*b9a0*/  LOP3.LUT R13, R14, 0x38, R71, 0xf8, !PT ;  /* 0x000000380e0d7812 */ /* 0x002fc400078ef847 */
        /* <DEDUP_REMOVED lines=100> */
.L_x_1938:
[----:B------:R-:W-:Y:S05]  /*bff0*/  BSYNC B0 ;  /* 0x0000000000007941 */ /* 0x000fea0003800000 */
.L_x_1937:
        /* <DEDUP_REMOVED lines=34> */
[----:B----4-:R-:W1:Y:S01]  /*c220*/  LDS.128 R12, [R73+0xc100] ;  /* 0x00c10000490c7984 */ /* 0x010e620000000c00 */
        /* <DEDUP_REMOVED lines=87> */
.L_x_1940:
[----:B------:R-:W-:Y:S05]  /*c7a0*/  BSYNC B0 ;  /* 0x0000000000007941 */ /* 0x000fea0003800000 */
.L_x_1939:
        /* <DEDUP_REMOVED lines=121> */
.L_x_1936:
[----:B------:R-:W-:Y:S05]  /*cf40*/  BSYNC B1 ;  /* 0x0000000000017941 */ /* 0x000fea0003800000 */
.L_x_1935:
        /* <DEDUP_REMOVED lines=17> */
[----:B----4-:R-:W-:Y:S02]  /*d060*/  LOP3.LUT R14, R10, 0x38, R71, 0xf8, !PT ;  /* 0x000000380a0e7812 */ /* 0x010fe400078ef847 */
        /* <DEDUP_REMOVED lines=11> */
[----:B------:R-:W-:Y:S02]  /*d120*/  SHF.R.U64 R42, R42, 0x10, R43 ;  /* 0x000000102a2a7819 */ /* 0x000fe4000000122b */
[----:B------:R-:W-:Y:S01]  /*d130*/  IMAD.SHL.U32 R48, R48, 0x2, RZ ;  /* 0x0000000230307824 */ /* 0x000fe200078e00ff */
[----:B------:R-:W-:-:S02]  /*d140*/  SHF.R.U64 R44, R44, 0x10, R45 ;  /* 0x000000102c2c7819 */ /* 0x000fc4000000122d */
[----:B------:R-:W-:Y:S02]  /*d150*/  SHF.R.U32.HI R43, RZ, 0x10, R43 ;  /* 0x00000010ff2b7819 */ /* 0x000fe4000001162b */
[----:B------:R-:W2:Y:S01]  /*d160*/  LDS.128 R8, [R48+0xc100] ;  /* 0x00c1000030087984 */ /* 0x000ea20000000c00 */
[----:B------:R-:W-:Y:S02]  /*d170*/  SHF.R.U32.HI R45, RZ, 0x10, R45 ;  /* 0x00000010ff2d7819 */ /* 0x000fe4000001162d */
[----:B------:R-:W-:Y:S02]  /*d180*/  PRMT R95, R95, 0x5410, R40 ;  /* 0x000054105f5f7816 */ /* 0x000fe40000000028 */
[----:B------:R-:W-:Y:S02]  /*d190*/  PRMT R94, R94, 0x5410, R41 ;  /* 0x000054105e5e7816 */ /* 0x000fe40000000029 */
        /* <DEDUP_REMOVED lines=82> */
.L_x_1942:
[----:B------:R-:W-:Y:S05]  /*d6c0*/  BSYNC B0 ;  /* 0x0000000000007941 */ /* 0x000fea0003800000 */
.L_x_1941:
[----:B-1----:R-:W-:Y:S01]  /*d6d0*/  IADD3 R9, R71, 0x20, RZ ;  /* 0x0000002047097810 */ /* 0x002fe20007ffe0ff */
[----:B------:R-:W-:Y:S03]  /*d6e0*/  BSSY B0, `(.L_x_1943) ;  /* 0x000007b000007945 */ /* 0x000fe60003800000 */
[----:B------:R-:W-:-:S13]  /*d6f0*/  ISETP.GE.AND P0, PT, R9, c[0x0][0x27c], PT ;  /* 0x00009f0009007a0c */ /* 0x000fda0003f06270 */
[----:B------:R-:W-:Y:S05]  /*d700*/  @P0 BRA `(.L_x_1944) ;  /* 0x0000078000000947 */ /* 0x000fea0003800000 */
[----:B------:R-:W-:Y:S01]  /*d710*/  SHF.R.S32.HI R12, RZ, 0x1f, R9 ;  /* 0x0000001fff0c7819 */ /* 0x000fe20000011409 */
[----:B------:R-:W-:Y:S01]  /*d720*/  IMAD.MOV.U32 R13, RZ, RZ, c[0x0][0x27c] ;  /* 0x00009f00ff0d7624 */ /* 0x000fe200078e00ff */
[----:B------:R-:W-:Y:S01]  /*d730*/  SHF.R.S32.HI R8, RZ, 0x1f, R29 ;  /* 0x0000001fff087819 */ /* 0x000fe2000001141d */
[----:B----4-:R-:W-:Y:S01]  /*d740*/  IMAD.SHL.U32 R14, R29, 0x40, RZ ;  /* 0x000000401d0e7824 */ /* 0x010fe200078e00ff */
        /* <DEDUP_REMOVED lines=32> */
[--C-:B------:R-:W-:Y:S02]  /*d950*/  SHF.R.U64 R39, R34, 0x10, R35.reuse ;  /* 0x0000001022277819 */ /* 0x100fe40000001223 */
[----:B------:R-:W-:Y:S02]  /*d960*/  SHF.R.U32.HI R35, RZ, 0x10, R35 ;  /* 0x00000010ff237819 */ /* 0x000fe40000011623 */
[----:B------:R-:W-:Y:S02]  /*d970*/  PRMT R82, R82, 0x5410, R33 ;  /* 0x0000541052527816 */ /* 0x000fe40000000021 */
[----:B------:R-:W-:Y:S02]  /*d980*/  PRMT R84, R84, 0x5410, R37 ;  /* 0x0000541054547816 */ /* 0x000fe40000000025 */
[----:B------:R-:W-:Y:S01]  /*d990*/  PRMT R86, R86, 0x5410, R35 ;  /* 0x0000541056567816 */ /* 0x000fe20000000023 */
[----:B------:R-:W-:Y:S01]  /*d9a0*/  IMAD.U32 R45, R82, 0x10000, RZ ;  /* 0x00010000522d7824 */ /* 0x000fe200078e00ff */
[----:B------:R-:W-:-:S02]  /*d9b0*/  PRMT R90, R90, 0x5410, R43 ;  /* 0x000054105a5a7816 */ /* 0x000fc4000000002b */
[----:B------:R-:W-:Y:S01]  /*d9c0*/  PRMT R89, R89, 0x5410, R36 ;  /* 0x0000541059597816 */ /* 0x000fe20000000024 */
[----:B------:R-:W-:Y:S01]  /*d9d0*/  IMAD.U32 R46, R86, 0x10000, RZ ;  /* 0x00010000562e7824 */ /* 0x000fe200078e00ff */
[----:B------:R-:W-:Y:S01]  /*d9e0*/  PRMT R88, R88, 0x5410, R39 ;  /* 0x0000541058587816 */ /* 0x000fe20000000027 */
[C---:B------:R-:W-:Y:S01]  /*d9f0*/  IMAD.U32 R39, R90.reuse, 0x10000, RZ ;  /* 0x000100005a277824 */ /* 0x040fe200078e00ff */
[----:B------:R-:W-:Y:S02]  /*da00*/  PRMT R91, R91, 0x5410, R42 ;  /* 0x000054105b5b7816 */ /* 0x000fe4000000002a */
[----:B------:R-:W-:Y:S02]  /*da10*/  LOP3.LUT R90, R90, 0xffff0000, RZ, 0xc0, !PT ;  /* 0xffff00005a5a7812 */ /* 0x000fe400078ec0ff */
[----:B------:R-:W-:Y:S02]  /*da20*/  PRMT R93, R93, 0x5410, R38 ;  /* 0x000054105d5d7816 */ /* 0x000fe40000000026 */
[----:B------:R-:W-:-:S02]  /*da30*/  LOP3.LUT R82, R82, 0xffff0000, RZ, 0xc0, !PT ;  /* 0xffff000052527812 */ /* 0x000fc400078ec0ff */
        /* <DEDUP_REMOVED lines=36> */
[C---:B------:R-:W-:Y:S01]  /*dc80*/  IMAD.U32 R45, R93.reuse, 0x10000, RZ ;  /* 0x000100005d2d7824 */ /* 0x040fe200078e00ff */
[----:B------:R-:W-:Y:S01]  /*dc90*/  LOP3.LUT R93, R93, 0xffff0000, RZ, 0xc0, !PT ;  /* 0xffff00005d5d7812 */ /* 0x000fe200078ec0ff */
[----:B------:R-:W-:Y:S02]  /*dca0*/  FFMA.FTZ R46, R13, R46, R38 ;  /* 0x0000002e0d2e7223 */ /* 0x000fe40000010026 */
[C---:B------:R-:W-:Y:S01]  /*dcb0*/  IMAD.U32 R34, R14.reuse, 0x10000, RZ ;  /* 0x000100000e227824 */ /* 0x040fe200078e00ff */
[----:B------:R-:W-:Y:S01]  /*dcc0*/  LOP3.LUT R14, R14, 0xffff0000, RZ, 0xc0, !PT ;  /* 0xffff00000e0e7812 */ /* 0x000fe200078ec0ff */
[C---:B------:R-:W-:Y:S02]  /*dcd0*/  FMUL.FTZ R13, R43.reuse, R12 ;  /* 0x0000000c2b0d7220 */ /* 0x040fe40000410000 */
[----:B------:R-:W-:Y:S02]  /*dce0*/  FMUL.FTZ R8, R44, R82 ;  /* 0x000000522c087220 */ /* 0x000fe40000410000 */
[----:B------:R-:W-:-:S02]  /*dcf0*/  FMUL.FTZ R43, R43, R45 ;  /* 0x0000002d2b2b7220 */ /* 0x000fc40000410000 */
[----:B------:R-:W-:Y:S01]  /*dd00*/  FFMA.FTZ R45, R34, R45, -R13 ;  /* 0x0000002d222d7223 */ /* 0x000fe2000001080d */
[----:B------:R-:W-:Y:S01]  /*dd10*/  LOP3.LUT R13, R88, 0xffff0000, RZ, 0xc0, !PT ;  /* 0xffff0000580d7812 */ /* 0x000fe200078ec0ff */
[-C--:B------:R-:W-:Y:S02]  /*dd20*/  FMUL.FTZ R44, R44, R89.reuse ;  /* 0x000000592c2c7220 */ /* 0x080fe40000410000 */
[----:B------:R-:W-:Y:S01]  /*dd30*/  FFMA.FTZ R38, R35, R89, -R8 ;  /* 0x0000005923267223 */ /* 0x000fe20000010808 */
[----:B------:R-:W-:Y:S01]  /*dd40*/  LOP3.LUT R8, R91, 0xffff0000, RZ, 0xc0, !PT ;  /* 0xffff00005b087812 */ /* 0x000fe200078ec0ff */
[----:B------:R-:W-:Y:S02]  /*dd50*/  FFMA.FTZ R44, R35, R82, R44 ;  /* 0x00000052232c7223 */ /* 0x000fe4000001002c */
[----:B------:R-:W-:Y:S02]  /*dd60*/  FFMA.FTZ R43, R34, R12, R43 ;  /* 0x0000000c222b7223 */ /* 0x000fe4000001002b */
[----:B------:R-:W-:Y:S01]  /*dd70*/  FMUL.FTZ R34, R42, R13 ;  /* 0x0000000d2a227220 */ /* 0x000fe20000410000 */
[----:B------:R-:W-:Y:S01]  /*dd80*/  F2FP.BF16.PACK_AB R9, R44, R9 ;  /* 0x000000092c09723e */ /* 0x000fe200000010ff */
[----:B------:R-:W-:-:S02]  /*dd90*/  FMUL.FTZ R35, R11, R86 ;  /* 0x000000560b237220 */ /* 0x000fc40000410000 */
[-C--:B------:R-:W-:Y:S02]  /*dda0*/  FMUL.FTZ R42, R42, R93.reuse ;  /* 0x0000005d2a2a7220 */ /* 0x080fe40000410000 */
[-C--:B------:R-:W-:Y:S02]  /*ddb0*/  FMUL.FTZ R12, R11, R8.reuse ;  /* 0x000000080b0c7220 */ /* 0x080fe40000410000 */
[C---:B------:R-:W-:Y:S02]  /*ddc0*/  FFMA.FTZ R34, R14.reuse, R93, -R34 ;  /* 0x0000005d0e227223 */ /* 0x040fe40000010822 */
        /* <DEDUP_REMOVED lines=12> */
.L_x_1944:
[----:B------:R-:W-:Y:S05]  /*de90*/  BSYNC B0 ;  /* 0x0000000000007941 */ /* 0x000fea0003800000 */
.L_x_1943:
[----:B------:R-:W-:-:S04]  /*dea0*/  IADD3 R71, R71, 0x40, RZ ;  /* 0x0000004047477810 */ /* 0x000fc80007ffe0ff */
[----:B------:R-:W-:-:S13]  /*deb0*/  ISETP.GE.AND P0, PT, R71, c[0x0][0x27c], PT ;  /* 0x00009f0047007a0c */ /* 0x000fda0003f06270 */
[----:B------:R-:W-:Y:S05]  /*dec0*/  @P0 BRA `(.L_x_1920) ;  /* 0x0000078000000947 */ /* 0x000fea0003800000 */
[----:B-1----:R-:W-:Y:S01]  /*ded0*/  SHF.R.S32.HI R12, RZ, 0x1f, R71 ;  /* 0x0000001fff0c7819 */ /* 0x002fe20000011447 */
[----:B------:R-:W-:Y:S01]  /*dee0*/  IMAD.MOV.U32 R11, RZ, RZ, c[0x0][0x27c] ;  /* 0x00009f00ff0b7624 */ /* 0x000fe200078e00ff */
[----:B----4-:R-:W-:Y:S01]  /*def0*/  SHF.R.S32.HI R14, RZ, 0x1f, R29 ;  /* 0x0000001fff0e7819 */ /* 0x010fe2000001141d */
        /* <DEDUP_REMOVED lines=47> */
[----:B------:R-:W-:-:S02]  /*e1f0*/  IMAD.U32 R36, R65, 0x10000, RZ ;  /* 0x0001000041247824 */ /* 0x000fc400078e00ff */
[C---:B------:R-:W-:Y:S01]  /*e200*/  IMAD.U32 R31, R66.reuse, 0x10000, RZ ;  /* 0x00010000421f7824 */ /* 0x040fe200078e00ff */
        /* <DEDUP_REMOVED lines=24> */
[C---:B------:R-:W-:Y:S01]  /*e390*/  IMAD.U32 R22, R11.reuse, 0x10000, RZ ;  /* 0x000100000b167824 */ /* 0x040fe200078e00ff */
[----:B------:R-:W-:Y:S01]  /*e3a0*/  LOP3.LUT R11, R11, 0xffff0000, RZ, 0xc0, !PT ;  /* 0xffff00000b0b7812 */ /* 0x000fe200078ec0ff */
[C---:B------:R-:W-:Y:S02]  /*e3b0*/  FFMA.FTZ R23, R16.reuse, R68, -R23 ;  /* 0x0000004410177223 */ /* 0x040fe40000010817 */
[----:B------:R-:W-:Y:S02]  /*e3c0*/  FFMA.FTZ R15, R16, R64, R15 ;  /* 0x00000040100f7223 */ /* 0x000fe4000001000f */
[----:B------:R-:W-:-:S02]  /*e3d0*/  FFMA.FTZ R17, R12, R9, -R17 ;  /* 0x000000090c117223 */ /* 0x000fc40000010811 */
[----:B------:R-:W-:Y:S02]  /*e3e0*/  IMAD.U32 R16, R69, 0x10000, RZ ;  /* 0x0001000045107824 */ /* 0x000fe400078e00ff */
[----:B------:R-:W-:Y:S01]  /*e3f0*/  FFMA.FTZ R9, R12, R37, R8 ;  /* 0x000000250c097223 */ /* 0x000fe20000010008 */
[----:B------:R-:W-:Y:S01]  /*e400*/  LOP3.LUT R8, R67, 0xffff0000, RZ, 0xc0, !PT ;  /* 0xffff000043087812 */ /* 0x000fe200078ec0ff */
[C---:B------:R-:W-:Y:S02]  /*e410*/  FMUL.FTZ R12, R22.reuse, R36 ;  /* 0x00000024160c7220 */ /* 0x040fe40000410000 */
[-C--:B------:R-:W-:Y:S02]  /*e420*/  FMUL.FTZ R22, R22, R16.reuse ;  /* 0x0000001016167220 */ /* 0x080fe40000410000 */
[----:B------:R-:W-:Y:S02]  /*e430*/  FFMA.FTZ R16, R13, R16, -R12 ;  /* 0x000000100d107223 */ /* 0x000fe4000001080c */
[----:B------:R-:W-:-:S02]  /*e440*/  FMUL.FTZ R12, R35, R38 ;  /* 0x00000026230c7220 */ /* 0x000fc40000410000 */
[C---:B------:R-:W-:Y:S01]  /*e450*/  IMAD.U32 R37, R70.reuse, 0x10000, RZ ;  /* 0x0001000046257824 */ /* 0x040fe200078e00ff */
[----:B------:R-:W-:Y:S01]  /*e460*/  LOP3.LUT R70, R70, 0xffff0000, RZ, 0xc0, !PT ;  /* 0xffff000046467812 */ /* 0x000fe200078ec0ff */
[----:B------:R-:W-:Y:S02]  /*e470*/  FFMA.FTZ R36, R13, R36, R22 ;  /* 0x000000240d247223 */ /* 0x000fe40000010016 */
[-C--:B------:R-:W-:Y:S02]  /*e480*/  FMUL.FTZ R35, R35, R8.reuse ;  /* 0x0000000823237220 */ /* 0x080fe40000410000 */
[----:B------:R-:W-:Y:S02]  /*e490*/  FMUL.FTZ R13, R34, R31 ;  /* 0x0000001f220d7220 */ /* 0x000fe40000410000 */
[----:B------:R-:W-:Y:S01]  /*e4a0*/  FFMA.FTZ R22, R19, R8, -R12 ;  /* 0x0000000813167223 */ /* 0x000fe2000001080c */
[----:B------:R-:W-:Y:S01]  /*e4b0*/  LOP3.LUT R8, R65, 0xffff0000, RZ, 0xc0, !PT ;  /* 0xffff000041087812 */ /* 0x000fe200078ec0ff */
[----:B------:R-:W-:Y:S01]  /*e4c0*/  IMAD.U32 R18, R14, 0x10000, RZ ;  /* 0x000100000e127824 */ /* 0x000fe200078e00ff */
        /* <DEDUP_REMOVED lines=24> */
.L_x_1920:
[----:B------:R-:W-:Y:S05]  /*e650*/  BSYNC B2 ;  /* 0x0000000000027941 */ /* 0x000fea0003800000 */
.L_x_1902:
[----:B-1----:R-:W-:Y:S01]  /*e660*/  IMAD.SHL.U32 R8, R0, 0x40, RZ ;  /* 0x0000004000087824 */ /* 0x002fe200078e00ff */
[----:B------:R-:W-:-:S04]  /*e670*/  DEPBAR.LE SB0, 0x0 ;  /* 0x000080000000791a */ /* 0x000fc80000000000 */
[----:B------:R-:W-:Y:S01]  /*e680*/  IMAD.SHL.U32 R9, R25, 0x8, RZ ;  /* 0x0000000819097824 */ /* 0x000fe200078e00ff */
[----:B------:R-:W-:Y:S01]  /*e690*/  LOP3.LUT R8, R8, 0x1c0, RZ, 0xc0, !PT ;  /* 0x000001c008087812 */ /* 0x000fe200078ec0ff */
[----:B------:R-:W-:Y:S01]  /*e6a0*/  IMAD R30, R30, c[0x0][0x208], RZ ;  /* 0x000082001e1e7a24 */ /* 0x000fe200078e02ff */
[----:B------:R-:W-:Y:S01]  /*e6b0*/  LOP3.LUT P1, RZ, R0, 0x2, RZ, 0xc0, !PT ;  /* 0x0000000200ff7812 */ /* 0x000fe2000782c0ff */
[C---:B----4-:R-:W-:Y:S01]  /*e6c0*/  IMAD.WIDE.U32 R14, R81.reuse, c[0x0][0x208], RZ ;  /* 0x00008200510e7a25 */ /* 0x050fe200078e00ff */
[----:B------:R-:W-:Y:S02]  /*e6d0*/  LOP3.LUT R9, R8, 0x8, R9, 0xf8, !PT ;  /* 0x0000000808097812 */ /* 0x000fe400078ef809 */
[----:B------:R-:W-:Y:S01]  /*e6e0*/  SHF.R.U32.HI R8, RZ, 0x3, R8 ;  /* 0x00000003ff087819 */ /* 0x000fe20000011608 */
[C---:B------:R-:W-:Y:S01]  /*e6f0*/  IMAD R11, R81.reuse, c[0x0][0x20c], R30 ;  /* 0x00008300510b7a24 */ /* 0x040fe200078e021e */
[----:B------:R-:W-:Y:S01]  /*e700*/  SEL R13, RZ, 0x4, P4 ;  /* 0x00000004ff0d7807 */ /* 0x000fe20002000000 */
[----:B------:R-:W-:Y:S01]  /*e710*/  IMAD R82, R81, -0x40, R172 ;  /* 0xffffffc051527824 */ /* 0x000fe200078e02ac */
[----:B------:R-:W-:Y:S01]  /*e720*/  LOP3.LUT R8, R9, R8, RZ, 0x3c, !PT ;  /* 0x0000000809087212 */ /* 0x000fe200078e3cff */
[----:B------:R-:W-:Y:S01]  /*e730*/  IMAD.IADD R11, R15, 0x1, R11 ;  /* 0x000000010f0b7824 */ /* 0x000fe200078e020b */
[----:B------:R-:W-:Y:S01]  /*e740*/  SEL R9, RZ, 0x2, P6 ;  /* 0x00000002ff097807 */ /* 0x000fe20003000000 */
[----:B------:R-:W-:Y:S01]  /*e750*/  IMAD R198, R87, 0x400, R4 ;  /* 0x0000040057c67824 */ /* 0x000fe200078e0204 */
[----:B------:R-:W-:Y:S01]  /*e760*/  LEA.HI R80, R80, R83, RZ, 0x2 ;  /* 0x0000005350507211 */ /* 0x000fe200078f10ff */
[----:B------:R-:W-:Y:S01]  /*e770*/  IMAD R197, R27, 0x200, R8 ;  /* 0x000002001bc57824 */ /* 0x000fe200078e0208 */
[----:B------:R-:W-:Y:S01]  /*e780*/  LEA R8, P0, R14, R204, 0x6 ;  /* 0x000000cc0e087211 */ /* 0x000fe200078030ff */
[----:B------:R-:W-:Y:S01]  /*e790*/  IMAD.IADD R12, R82, 0x1, -R25 ;  /* 0x00000001520c7824 */ /* 0x000fe200078e0a19 */
[----:B------:R-:W-:Y:S01]  /*e7a0*/  IADD3 R13, R13, R9, R26 ;  /* 0x000000090d0d7210 */ /* 0x000fe20007ffe01a */
[----:B------:R-:W-:Y:S01]  /*e7b0*/  IMAD.SHL.U32 R197, R197, 0x2, RZ ;  /* 0x00000002c5c57824 */ /* 0x000fe200078e00ff */
[----:B------:R-:W-:Y:S01]  /*e7c0*/  BAR.SYNC.DEFER_BLOCKING 0x0 ;  /* 0x0000000000007b1d */ /* 0x000fe20000010000 */
[----:B------:R-:W-:Y:S01]  /*e7d0*/  LEA.HI.X R9, R14, R211, R11, 0x6, P0 ;  /* 0x000000d30e097211 */ /* 0x000fe200000f340b */
[----:B------:R-:W-:Y:S01]  /*e7e0*/  IMAD.SHL.U32 R198, R198, 0x2, RZ ;  /* 0x00000002c6c67824 */ /* 0x000fe200078e00ff */
[----:B------:R-:W-:Y:S01]  /*e7f0*/  LEA R14, P0, R8, c[0x0][0x1f8], 0x1 ;  /* 0x00007e00080e7a11 */ /* 0x000fe200078008ff */
[----:B------:R-:W-:Y:S01]  /*e800*/  IMAD.SHL.U32 R206, R24, 0x2, RZ ;  /* 0x0000000218ce7824 */ /* 0x000fe200078e00ff */
[----:B------:R-:W-:Y:S01]  /*e810*/  IADD3 R10, R197, 0x6100, RZ ;  /* 0x00006100c50a7810 */ /* 0x000fe20007ffe0ff */
[--C-:B------:R-:W-:Y:S01]  /*e820*/  IMAD R194, R2, 0x2, R198.reuse ;  /* 0x0000000202c27824 */ /* 0x100fe200078e02c6 */
[----:B------:R-:W-:Y:S01]  /*e830*/  LOP3.LUT P4, RZ, R13, 0x2, RZ, 0xc0, !PT ;  /* 0x000000020dff7812 */ /* 0x000fe2000788c0ff */
[----:B------:R-:W-:Y:S01]  /*e840*/  IMAD.MOV.U32 R207, RZ, RZ, c[0x0][0x208] ;  /* 0x00008200ffcf7624 */ /* 0x000fe200078e00ff */
[----:B------:R-:W-:Y:S01]  /*e850*/  IADD3 R196, R197, 0x6120, RZ ;  /* 0x00006120c5c47810 */ /* 0x000fe20007ffe0ff */
[----:B------:R-:W-:Y:S01]  /*e860*/  IMAD R193, R3, 0x2, R198 ;  /* 0x0000000203c17824 */ /* 0x000fe200078e02c6 */
[----:B------:R-:W-:Y:S01]  /*e870*/  @P1 IADD3 R196, R10, -0x20, RZ ;  /* 0xffffffe00ac41810 */ /* 0x000fe20007ffe0ff */
[----:B------:R-:W-:Y:S01]  /*e880*/  IMAD.SHL.U32 R76, R207, 0x40, RZ ;  /* 0x00000040cf4c7824 */ /* 0x000fe200078e00ff */
[----:B------:R-:W-:Y:S01]  /*e890*/  ISETP.LT.OR P1, PT, R12, 0x1, P5 ;  /* 0x000000010c00780c */ /* 0x000fe20002f21670 */
[----:B------:R-:W-:Y:S01]  /*e8a0*/  IMAD R191, R3, 0x2, R194 ;  /* 0x0000000203bf7824 */ /* 0x000fe200078e02c2 */
[----:B------:R-:W-:Y:S01]  /*e8b0*/  LEA.HI.X R15, R8, c[0x0][0x1fc], R9, 0x1, P0 ;  /* 0x00007f00080f7a11 */ /* 0x000fe200000f0c09 */
[----:B------:R-:W-:Y:S01]  /*e8c0*/  IMAD.SHL.U32 R195, R4, 0x2, RZ ;  /* 0x0000000204c37824 */ /* 0x000fe200078e00ff */
[----:B------:R-:W-:-:S02]  /*e8d0*/  ISETP.LT.OR P0, PT, R12, 0x1, !P4 ;  /* 0x000000010c00780c */ /* 0x000fc40006701670 */
[----:B------:R-:W-:Y:S01]  /*e8e0*/  LOP3.LUT P2, RZ, R13, 0x4, RZ, 0xc0, !PT ;  /* 0x000000040dff7812 */ /* 0x000fe2000784c0ff */
[--C-:B------:R-:W-:Y:S01]  /*e8f0*/  IMAD R190, R2, 0x2, R195.reuse ;  /* 0x0000000202be7824 */ /* 0x100fe200078e02c3 */
[----:B------:R-:W-:Y:S01]  /*e900*/  SHF.L.U64.HI R207, R207, R28, c[0x0][0x20c] ;  /* 0x00008300cfcf7619 */ /* 0x000fe2000001021c */
[C---:B------:R-:W-:Y:S01]  /*e910*/  IMAD R189, R3.reuse, 0x2, R195 ;  /* 0x0000000203bd7824 */ /* 0x040fe200078e02c3 */
[----:B------:R-:W-:Y:S01]  /*e920*/  ISETP.LT.OR P3, PT, R12, 0x21, P5 ;  /* 0x000000210c00780c */ /* 0x000fe20002f61670 */
[----:B------:R-:W-:Y:S01]  /*e930*/  LDSM.16.M88.4 R48, [R198+0xc100] ;  /* 0x00c10000c630783b */ /* 0x000fe20000000200 */
[----:B------:R-:W-:Y:S01]  /*e940*/  LOP3.LUT R80, R80, 0xfffffffc, RZ, 0xc0, !PT ;  /* 0xfffffffc50507812 */ /* 0x000fe200078ec0ff */
[----:B------:R-:W-:Y:S01]  /*e950*/  IMAD R188, R3, 0x2, R190 ;  /* 0x0000000203bc7824 */ /* 0x000fe200078e02be */
[----:B------:R-:W-:Y:S01]  /*e960*/  IADD3 R217, R7, -0x2, RZ ;  /* 0xfffffffe07d97810 */ /* 0x000fe20007ffe0ff */
[----:B------:R-:W1:Y:S01]  /*e970*/  LDSM.16.M88.4 R40, [R197+0x6100] ;  /* 0x00610000c528783b */ /* 0x000e620000000200 */
[----:B------:R-:W-:-:S02]  /*e980*/  IADD3 R186, R196, 0x1000, RZ ;  /* 0x00001000c4ba7810 */ /* 0x000fc40007ffe0ff */
[C---:B------:R-:W-:Y:S01]  /*e990*/  IADD3 R182, R196.reuse, 0x2800, RZ ;  /* 0x00002800c4b67810 */ /* 0x040fe20007ffe0ff */
[----:B------:R-:W-:Y:S01]  /*e9a0*/  LDSM.16.M88.4 R56, [R194+0xc100] ;  /* 0x00c10000c238783b */ /* 0x000fe20000000200 */
[C---:B------:R-:W-:Y:S02]  /*e9b0*/  IADD3 R180, R196.reuse, 0x3800, RZ ;  /* 0x00003800c4b47810 */ /* 0x040fe40007ffe0ff */
[C---:B------:R-:W-:Y:S01]  /*e9c0*/  IADD3 R178, R196.reuse, 0x4800, RZ ;  /* 0x00004800c4b27810 */ /* 0x040fe20007ffe0ff */
[----:B------:R-:W2:Y:S01]  /*e9d0*/  LDSM.16.M88.4 R32, [R197+0x6900] ;  /* 0x00690000c520783b */ /* 0x000ea20000000200 */
[----:B------:R-:W-:-:S03]  /*e9e0*/  IADD3 R176, R196, 0x5800, RZ ;  /* 0x00005800c4b07810 */ /* 0x000fc60007ffe0ff */
[----:B------:R-:W3:Y:S04]  /*e9f0*/  LDSM.16.M88.4 R24, [R197+0x7100] ;  /* 0x00710000c518783b */ /* 0x000ee80000000200 */
[----:B------:R-:W4:Y:S04]  /*ea00*/  LDSM.16.M88.4 R60, [R197+0x7900] ;  /* 0x00790000c53c783b */ /* 0x000f280000000200 */
[----:B------:R-:W3:Y:S04]  /*ea10*/  LDSM.16.M88.4 R8, [R196] ;  /* 0x00000000c408783b */ /* 0x000ee80000000200 */
[----:B------:R-:W3:Y:S04]  /*ea20*/  LDSM.16.M88.4 R52, [R196+0x800] ;  /* 0x00080000c434783b */ /* 0x000ee80000000200 */
[----:B------:R-:W3:Y:S04]  /*ea30*/  LDSM.16.M88.4 R72, [R196+0x1000] ;  /* 0x00100000c448783b */ /* 0x000ee80000000200 */
[----:B------:R-:W3:Y:S04]  /*ea40*/  LDSM.16.M88.4 R64, [R196+0x1800] ;  /* 0x00180000c440783b */ /* 0x000ee80000000200 */
[----:B------:R-:W-:Y:S01]  /*ea50*/  @!PT LDS RZ, [RZ] ;  /* 0x00000000fffff984 */ /* 0x000fe20000000800 */
[----:B------:R-:W-:Y:S01]  /*ea60*/  @!PT LDS RZ, [RZ] ;  /* 0x00000000fffff984 */ /* 0x000fe20000000800 */
[----:B------:R-:W-:Y:S01]  /*ea70*/  @!PT LDS RZ, [RZ] ;  /* 0x00000000fffff984 */ /* 0x000fe20000000800 */
[----:B------:R3:W-:Y:S01]  /*ea80*/  LDGSTS.E.BYPASS.LTC128B.128 [R206+0x100], [R14.64], !P1 ;  /* 0x001000000ece7fae */ /* 0x0007e2000c901d46 */
[----:B------:R-:W-:-:S02]  /*ea90*/  ISETP.LT.OR P1, PT, R12, 0x21, !P4 ;  /* 0x000000210c00780c */ /* 0x000fc40006721670 */
[----:B------:R-:W-:Y:S01]  /*eaa0*/  ISETP.NE.AND P4, PT, R173, 0x1, PT ;  /* 0x00000001ad00780c */ /* 0x000fe20003f85270 */
[----:B------:R3:W-:Y:S01]  /*eab0*/  LDGSTS.E.BYPASS.LTC128B.128 [R206+0x2100], [R14.64+0x80], !P0 ;  /* 0x021000800ece7fae */ /* 0x0007e2000c101d46 */
[----:B------:R-:W-:Y:S01]  /*eac0*/  ISETP.LT.OR P0, PT, R12, 0x1, !P2 ;  /* 0x000000010c00780c */ /* 0x000fe20005701670 */
[C---:B-1----:R-:W-:Y:S08]  /*ead0*/  HMMA.16816.F32.BF16 R44, R48.reuse, R40, RZ ;  /* 0x00000028302c723c */ /* 0x042ff000000418ff */
[----:B------:R-:W-:Y:S04]  /*eae0*/  HMMA.16816.F32.BF16 R40, R48, R42, RZ ;  /* 0x0000002a3028723c */ /* 0x000fe800000418ff */
[----:B------:R1:W-:Y:S01]  /*eaf0*/  LDGSTS.E.BYPASS.LTC128B.128 [R206+0x4100], [R14.64+0x100], !P0 ;  /* 0x041001000ece7fae */ /* 0x0003e2000c101d46 */
[----:B------:R-:W-:-:S03]  /*eb00*/  IADD3 R76, P0, R76, R14, RZ ;  /* 0x0000000e4c4c7210 */ /* 0x000fc60007f1e0ff */
[----:B--2---:R-:W-:Y:S02]  /*eb10*/  HMMA.16816.F32.BF16 R36, R48, R32, RZ ;  /* 0x000000203024723c */ /* 0x004fe400000418ff */
[----:B------:R-:W-:Y:S01]  /*eb20*/  IMAD.X R77, R207, 0x1, R15, P0 ;  /* 0x00000001cf4d7824 */ /* 0x000fe200000e060f */
[----:B------:R-:W-:Y:S01]  /*eb30*/  LOP3.LUT P0, RZ, R0, 0x4, RZ, 0xc0, !PT ;  /* 0x0000000400ff7812 */ /* 0x000fe2000780c0ff */
[----:B------:R-:W-:-:S03]  /*eb40*/  IMAD.MOV.U32 R0, RZ, RZ, 0x40 ;  /* 0x00000040ff007424 */ /* 0x000fc600078e00ff */
[----:B------:R2:W-:Y:S01]  /*eb50*/  LDGSTS.E.BYPASS.LTC128B.128 [R206+0x1100], [R76.64], !P3 ;  /* 0x011000004cce7fae */ /* 0x0005e2000d901d46 */
[C---:B------:R-:W-:Y:S01]  /*eb60*/  HMMA.16816.F32.BF16 R32, R48.reuse, R34, RZ ;  /* 0x000000223020723c */ /* 0x040fe200000418ff */
[----:B------:R-:W-:Y:S02]  /*eb70*/  SEL R0, R0, 0xffffffc0, !P0 ;  /* 0xffffffc000007807 */ /* 0x000fe40004000000 */
[----:B------:R-:W-:Y:S01]  /*eb80*/  ISETP.LT.OR P0, PT, R12, 0x21, !P2 ;  /* 0x000000210c00780c */ /* 0x000fe20005701670 */
[----:B------:R2:W-:Y:S02]  /*eb90*/  LDGSTS.E.BYPASS.LTC128B.128 [R206+0x3100], [R76.64+0x80], !P1 ;  /* 0x031000804cce7fae */ /* 0x0005e4000c901d46 */
[----:B------:R-:W-:Y:S02]  /*eba0*/  IMAD.IADD R192, R197, 0x1, R0 ;  /* 0x00000001c5c07824 */ /* 0x000fe400078e0200 */
[----:B---3--:R-:W-:Y:S01]  /*ebb0*/  HMMA.16816.F32.BF16 R28, R48, R24, RZ ;  /* 0x00000018301c723c */ /* 0x008fe200000418ff */
[----:B------:R-:W-:Y:S01]  /*ebc0*/  IMAD.IADD R184, R0, 0x1, R196 ;  /* 0x0000000100b87824 */ /* 0x000fe200078e02c4 */
[----:B------:R-:W-:-:S05]  /*ebd0*/  LOP3.LUT R0, R85, 0xffffffe0, RZ, 0xc0, !PT ;  /* 0xffffffe055007812 */ /* 0x000fca00078ec0ff */
[C---:B------:R-:W-:Y:S01]  /*ebe0*/  IMAD.IADD R0, R83.reuse, 0x1, -R0 ;  /* 0x0000000153007824 */ /* 0x040fe200078e0a00 */
[----:B------:R2:W-:Y:S01]  /*ebf0*/  LDGSTS.E.BYPASS.LTC128B.128 [R206+0x5100], [R76.64+0x100], !P0 ;  /* 0x051001004cce7fae */ /* 0x0005e2000c101d46 */
[C---:B------:R-:W-:Y:S01]  /*ec00*/  HMMA.16816.F32.BF16 R24, R48.reuse, R26, RZ ;  /* 0x0000001a3018723c */ /* 0x040fe200000418ff */
[----:B------:R-:W-:Y:S02]  /*ec10*/  IMAD.IADD R83, R83, 0x1, -R80 ;  /* 0x0000000153537824 */ /* 0x000fe400078e0a50 */
[----:B------:R-:W-:Y:S04]  /*ec20*/  LDSM.16.M88.4 R68, [R193+0xc100] ;  /* 0x00c10000c144783b */ /* 0x000fe80000000200 */
[----:B-1----:R-:W1:Y:S01]  /*ec30*/  LDSM.16.M88.4 R12, [R192+0x6100] ;  /* 0x00610000c00c783b */ /* 0x002e620000000200 */
[C---:B----4-:R-:W-:Y:S03]  /*ec40*/  HMMA.16816.F32.BF16 R20, R48.reuse, R60, RZ ;  /* 0x0000003c3014723c */ /* 0x050fe600000418ff */
[----:B------:R-:W3:Y:S04]  /*ec50*/  LDSM.16.M88.4 R16, [R192+0x6900] ;  /* 0x00690000c010783b */ /* 0x000ee80000000200 */
[----:B------:R-:W0:Y:S01]  /*ec60*/  LDGDEPBAR ;  /* 0x00000000000079af */ /* 0x000e220000000000 */
[----:B------:R-:W-:Y:S03]  /*ec70*/  HMMA.16816.F32.BF16 R48, R48, R62, RZ ;  /* 0x0000003e3030723c */ /* 0x000fe600000418ff */
[----:B------:R-:W-:Y:S05]  /*ec80*/  LDSM.16.M88.4 R60, [R192+0x7900] ;  /* 0x00790000c03c783b */ /* 0x000fea0000000200 */
[C---:B------:R-:W-:Y:S01]  /*ec90*/  HMMA.16816.F32.BF16 R44, R56.reuse, R8, R44 ;  /* 0x00000008382c723c */ /* 0x040fe2000004182c */
[----:B--2---:R-:W-:Y:S07]  /*eca0*/  LDSM.16.M88.4 R76, [R184] ;  /* 0x00000000b84c783b */ /* 0x004fee0000000200 */
[C---:B------:R-:W-:Y:S01]  /*ecb0*/  HMMA.16816.F32.BF16 R40, R56.reuse, R10, R40 ;  /* 0x0000000a3828723c */ /* 0x040fe20000041828 */
[----:B------:R-:W2:Y:S07]  /*ecc0*/  LDSM.16.M88.4 R8, [R192+0x7100] ;  /* 0x00710000c008783b */ /* 0x000eae0000000200 */
[C---:B------:R-:W-:Y:S08]  /*ecd0*/  HMMA.16816.F32.BF16 R36, R56.reuse, R52, R36 ;  /* 0x000000343824723c */ /* 0x040ff00000041824 */
[C---:B------:R-:W-:Y:S01]  /*ece0*/  HMMA.16816.F32.BF16 R32, R56.reuse, R54, R32 ;  /* 0x000000363820723c */ /* 0x040fe20000041820 */
[----:B------:R-:W4:Y:S07]  /*ecf0*/  LDSM.16.M88.4 R52, [R191+0xc100] ;  /* 0x00c10000bf34783b */ /* 0x000f2e0000000200 */
[C---:B------:R-:W-:Y:S08]  /*ed00*/  HMMA.16816.F32.BF16 R28, R56.reuse, R72, R28 ;  /* 0x00000048381c723c */ /* 0x040ff0000004181c */
[C---:B------:R-:W-:Y:S01]  /*ed10*/  HMMA.16816.F32.BF16 R24, R56.reuse, R74, R24 ;  /* 0x0000004a3818723c */ /* 0x040fe20000041818 */
[----:B------:R-:W-:Y:S07]  /*ed20*/  LDSM.16.M88.4 R72, [R184+0x1800] ;  /* 0x00180000b848783b */ /* 0x000fee0000000200 */
[C---:B------:R-:W-:Y:S08]  /*ed30*/  HMMA.16816.F32.BF16 R20, R56.reuse, R64, R20 ;  /* 0x000000403814723c */ /* 0x040ff00000041814 */
[----:B------:R-:W-:Y:S01]  /*ed40*/  HMMA.16816.F32.BF16 R48, R56, R66, R48 ;  /* 0x000000423830723c */ /* 0x000fe20000041830 */
[----:B------:R-:W4:Y:S04]  /*ed50*/  LDSM.16.M88.4 R56, [R184+0x800] ;  /* 0x00080000b838783b */ /* 0x000f280000000200 */
[----:B------:R-:W-:Y:S03]  /*ed60*/  LDSM.16.M88.4 R64, [R197+0x8900] ;  /* 0x00890000c540783b */ /* 0x000fe60000000200 */
[C---:B-1----:R-:W-:Y:S08]  /*ed70*/  HMMA.16816.F32.BF16 R44, R68.reuse, R12, R44 ;  /* 0x0000000c442c723c */ /* 0x042ff0000004182c */
[C---:B------:R-:W-:Y:S01]  /*ed80*/  HMMA.16816.F32.BF16 R40, R68.reuse, R14, R40 ;  /* 0x0000000e4428723c */ /* 0x040fe20000041828 */
[----:B------:R-:W1:Y:S07]  /*ed90*/  LDSM.16.M88.4 R12, [R184+0x1000] ;  /* 0x00100000b80c783b */ /* 0x000e6e0000000200 */
[C---:B---3--:R-:W-:Y:S08]  /*eda0*/  HMMA.16816.F32.BF16 R36, R68.reuse, R16, R36 ;  /* 0x000000104424723c */ /* 0x048ff00000041824 */
[C---:B------:R-:W-:Y:S01]  /*edb0*/  HMMA.16816.F32.BF16 R32, R68.reuse, R18, R32 ;  /* 0x000000124420723c */ /* 0x040fe20000041820 */
[----:B------:R-:W-:Y:S07]  /*edc0*/  LDSM.16.M88.4 R16, [R197+0x8100] ;  /* 0x00810000c510783b */ /* 0x000fee0000000200 */
[C---:B--2---:R-:W-:Y:S08]  /*edd0*/  HMMA.16816.F32.BF16 R28, R68.reuse, R8, R28 ;  /* 0x00000008441c723c */ /* 0x044ff0000004181c */
[C---:B------:R-:W-:Y:S01]  /*ede0*/  HMMA.16816.F32.BF16 R24, R68.reuse, R10, R24 ;  /* 0x0000000a4418723c */ /* 0x040fe20000041818 */
[----:B------:R-:W2:Y:S07]  /*edf0*/  LDSM.16.M88.4 R8, [R198+0x10100] ;  /* 0x01010000c608783b */ /* 0x000eae0000000200 */
[C---:B------:R-:W-:Y:S08]  /*ee00*/  HMMA.16816.F32.BF16 R20, R68.reuse, R60, R20 ;  /* 0x0000003c4414723c */ /* 0x040ff00000041814 */
[----:B------:R-:W-:Y:S01]  /*ee10*/  HMMA.16816.F32.BF16 R68, R68, R62, R48 ;  /* 0x0000003e4444723c */ /* 0x000fe20000041830 */
[----:B------:R-:W3:Y:S04]  /*ee20*/  LDSM.16.M88.4 R60, [R197+0x9100] ;  /* 0x00910000c53c783b */ /* 0x000ee80000000200 */
[----:B------:R-:W2:Y:S03]  /*ee30*/  LDSM.16.M88.4 R48, [R197+0x9900] ;  /* 0x00990000c530783b */ /* 0x000ea60000000200 */
[C---:B----4-:R-:W-:Y:S08]  /*ee40*/  HMMA.16816.F32.BF16 R44, R52.reuse, R76, R44 ;  /* 0x0000004c342c723c */ /* 0x050ff0000004182c */
        /* <DEDUP_REMOVED lines=10> */
[----:B------:R-:W4:Y:S04]  /*eef0*/  LDSM.16.M88.4 R52, [R196+0x2800] ;  /* 0x00280000c434783b */ /* 0x000f280000000200 */
[----:B------:R-:W-:Y:S03]  /*ef00*/  LDSM.16.M88.4 R72, [R191+0x10100] ;  /* 0x01010000bf48783b */ /* 0x000fe60000000200 */
        /* <DEDUP_REMOVED lines=8> */
[----:B------:R-:W-:Y:S07]  /*ef90*/  LDSM.16.M88.4 R60, [R192+0x8900] ;  /* 0x00890000c03c783b */ /* 0x000fee0000000200 */
[C---:B------:R-:W-:Y:S08]  /*efa0*/  HMMA.16816.F32.BF16 R20, R8.reuse, R48, R20 ;  /* 0x000000300814723c */ /* 0x040ff00000041814 */
[----:B------:R-:W-:Y:S01]  /*efb0*/  HMMA.16816.F32.BF16 R68, R8, R50, R68 ;  /* 0x000000320844723c */ /* 0x000fe20000041844 */
[----:B------:R-:W-:Y:S04]  /*efc0*/  LDSM.16.M88.4 R48, [R193+0x10100] ;  /* 0x01010000c130783b */ /* 0x000fe80000000200 */
[----:B------:R-:W3:Y:S03]  /*efd0*/  LDSM.16.M88.4 R8, [R192+0x8100] ;  /* 0x00810000c008783b */ /* 0x000ee60000000200 */
        /* <DEDUP_REMOVED lines=11> */
[----:B------:R-:W2:Y:S04]  /*f090*/  LDSM.16.M88.4 R12, [R184+0x2800] ;  /* 0x00280000b80c783b */ /* 0x000ea80000000200 */
[----:B------:R-:W-:Y:S03]  /*f0a0*/  LDSM.16.M88.4 R64, [R198+0x14100] ;  /* 0x01410000c640783b */ /* 0x000fe60000000200 */
[C---:B---3--:R-:W-:Y:S08]  /*f0b0*/  HMMA.16816.F32.BF16 R44, R48.reuse, R8, R44 ;  /* 0x00000008302c723c */ /* 0x048ff0000004182c */
[C---:B------:R-:W-:Y:S01]  /*f0c0*/  HMMA.16816.F32.BF16 R40, R48.reuse, R10, R40 ;  /* 0x0000000a3028723c */ /* 0x040fe20000041828 */
[----:B------:R-:W3:Y:S07]  /*f0d0*/  LDSM.16.M88.4 R8, [R184+0x3000] ;  /* 0x00300000b808783b */ /* 0x000eee0000000200 */
[C---:B------:R-:W-:Y:S08]  /*f0e0*/  HMMA.16816.F32.BF16 R36, R48.reuse, R60, R36 ;  /* 0x0000003c3024723c */ /* 0x040ff00000041824 */
[C---:B------:R-:W-:Y:S01]  /*f0f0*/  HMMA.16816.F32.BF16 R32, R48.reuse, R62, R32 ;  /* 0x0000003e3020723c */ /* 0x040fe20000041820 */
[----:B------:R-:W3:Y:S07]  /*f100*/  LDSM.16.M88.4 R60, [R197+0xa100] ;  /* 0x00a10000c53c783b */ /* 0x000eee0000000200 */
[C---:B-1----:R-:W-:Y:S08]  /*f110*/  HMMA.16816.F32.BF16 R28, R48.reuse, R56, R28 ;  /* 0x00000038301c723c */ /* 0x042ff0000004181c */
[C---:B------:R-:W-:Y:S01]  /*f120*/  HMMA.16816.F32.BF16 R24, R48.reuse, R58, R24 ;  /* 0x0000003a3018723c */ /* 0x040fe20000041818 */
[----:B------:R-:W1:Y:S07]  /*f130*/  LDSM.16.M88.4 R56, [R197+0xa900] ;  /* 0x00a90000c538783b */ /* 0x000e6e0000000200 */
[----:B----4-:R-:W-:Y:S08]  /*f140*/  HMMA.16816.F32.BF16 R20, R48, R52, R20 ;  /* 0x000000343014723c */ /* 0x010ff00000041814 */
[C---:B--2---:R-:W-:Y:S08]  /*f150*/  HMMA.16816.F32.BF16 R44, R72.reuse, R16, R44 ;  /* 0x00000010482c723c */ /* 0x044ff0000004182c */
[----:B------:R-:W-:Y:S01]  /*f160*/  HMMA.16816.F32.BF16 R40, R72, R18, R40 ;  /* 0x000000124828723c */ /* 0x000fe20000041828 */
[----:B------:R-:W-:Y:S07]  /*f170*/  LDSM.16.M88.4 R16, [R194+0x14100] ;  /* 0x01410000c210783b */ /* 0x000fee0000000200 */
[----:B------:R-:W-:Y:S01]  /*f180*/  HMMA.16816.F32.BF16 R68, R48, R54, R68 ;  /* 0x000000363044723c */ /* 0x000fe20000041844 */
[----:B------:R-:W2:Y:S04]  /*f190*/  LDSM.16.M88.4 R48, [R197+0xb900] ;  /* 0x00b90000c530783b */ /* 0x000ea80000000200 */
[----:B------:R-:W-:Y:S03]  /*f1a0*/  LDSM.16.M88.4 R52, [R197+0xb100] ;  /* 0x00b10000c534783b */ /* 0x000fe60000000200 */
[C---:B------:R-:W-:Y:S08]  /*f1b0*/  HMMA.16816.F32.BF16 R36, R72.reuse, R12, R36 ;  /* 0x0000000c4824723c */ /* 0x040ff00000041824 */
[C---:B------:R-:W-:Y:S01]  /*f1c0*/  HMMA.16816.F32.BF16 R32, R72.reuse, R14, R32 ;  /* 0x0000000e4820723c */ /* 0x040fe20000041820 */
[----:B------:R-:W4:Y:S07]  /*f1d0*/  LDSM.16.M88.4 R12, [R196+0x4000] ;  /* 0x00400000c40c783b */ /* 0x000f2e0000000200 */
[C---:B---3--:R-:W-:Y:S08]  /*f1e0*/  HMMA.16816.F32.BF16 R28, R72.reuse, R8, R28 ;  /* 0x00000008481c723c */ /* 0x048ff0000004181c */
[C---:B------:R-:W-:Y:S01]  /*f1f0*/  HMMA.16816.F32.BF16 R24, R72.reuse, R10, R24 ;  /* 0x0000000a4818723c */ /* 0x040fe20000041818 */
[----:B------:R-:W3:Y:S07]  /*f200*/  LDSM.16.M88.4 R8, [R196+0x4800] ;  /* 0x00480000c408783b */ /* 0x000eee0000000200 */
[----:B------:R-:W-:Y:S08]  /*f210*/  HMMA.16816.F32.BF16 R20, R72, R76, R20 ;  /* 0x0000004c4814723c */ /* 0x000ff00000041814 */
[C---:B------:R-:W-:Y:S08]  /*f220*/  HMMA.16816.F32.BF16 R44, R64.reuse, R60, R44 ;  /* 0x0000003c402c723c */ /* 0x040ff0000004182c */
[C---:B------:R-:W-:Y:S01]  /*f230*/  HMMA.16816.F32.BF16 R40, R64.reuse, R62, R40 ;  /* 0x0000003e4028723c */ /* 0x040fe20000041828 */
[----:B------:R-:W-:Y:S07]  /*f240*/  LDSM.16.M88.4 R60, [R193+0x14100] ;  /* 0x01410000c13c783b */ /* 0x000fee0000000200 */
[C---:B-1----:R-:W-:Y:S08]  /*f250*/  HMMA.16816.F32.BF16 R36, R64.reuse, R56, R36 ;  /* 0x000000384024723c */ /* 0x042ff00000041824 */
[----:B------:R-:W-:Y:S01]  /*f260*/  HMMA.16816.F32.BF16 R32, R64, R58, R32 ;  /* 0x0000003a4020723c */ /* 0x000fe20000041820 */
[----:B------:R-:W1:Y:S07]  /*f270*/  LDSM.16.M88.4 R56, [R196+0x5800] ;  /* 0x00580000c438783b */ /* 0x000e6e0000000200 */
[----:B------:R-:W-:Y:S08]  /*f280*/  HMMA.16816.F32.BF16 R68, R72, R78, R68 ;  /* 0x0000004e4844723c */ /* 0x000ff00000041844 */
[----:B--2---:R-:W-:Y:S08]  /*f290*/  HMMA.16816.F32.BF16 R20, R64, R48, R20 ;  /* 0x000000304014723c */ /* 0x004ff00000041814 */
[C---:B----4-:R-:W-:Y:S08]  /*f2a0*/  HMMA.16816.F32.BF16 R44, R16.reuse, R12, R44 ;  /* 0x0000000c102c723c */ /* 0x050ff0000004182c */
[C---:B------:R-:W-:Y:S01]  /*f2b0*/  HMMA.16816.F32.BF16 R40, R16.reuse, R14, R40 ;  /* 0x0000000e1028723c */ /* 0x040fe20000041828 */
[----:B------:R-:W2:Y:S07]  /*f2c0*/  LDSM.16.M88.4 R12, [R192+0xa900] ;  /* 0x00a90000c00c783b */ /* 0x000eae0000000200 */
[C---:B---3--:R-:W-:Y:S08]  /*f2d0*/  HMMA.16816.F32.BF16 R36, R16.reuse, R8, R36 ;  /* 0x000000081024723c */ /* 0x048ff00000041824 */
[----:B------:R-:W-:Y:S01]  /*f2e0*/  HMMA.16816.F32.BF16 R32, R16, R10, R32 ;  /* 0x0000000a1020723c */ /* 0x000fe20000041820 */
[----:B------:R-:W3:Y:S07]  /*f2f0*/  LDSM.16.M88.4 R8, [R192+0xb900] ;  /* 0x00b90000c008783b */ /* 0x000eee0000000200 */
[C---:B------:R-:W-:Y:S01]  /*f300*/  HMMA.16816.F32.BF16 R68, R64.reuse, R50, R68 ;  /* 0x000000324044723c */ /* 0x040fe20000041844 */
[----:B------:R-:W4:Y:S07]  /*f310*/  LDSM.16.M88.4 R48, [R192+0xa100] ;  /* 0x00a10000c030783b */ /* 0x000f2e0000000200 */
[C---:B------:R-:W-:Y:S08]  /*f320*/  HMMA.16816.F32.BF16 R28, R64.reuse, R52, R28 ;  /* 0x00000034401c723c */ /* 0x040ff0000004181c */
[----:B------:R-:W-:Y:S01]  /*f330*/  HMMA.16816.F32.BF16 R24, R64, R54, R24 ;  /* 0x000000364018723c */ /* 0x000fe20000041818 */
[----:B------:R-:W4:Y:S04]  /*f340*/  LDSM.16.M88.4 R52, [R196+0x5000] ;  /* 0x00500000c434783b */ /* 0x000f280000000200 */
[----:B------:R-:W4:Y:S03]  /*f350*/  LDSM.16.M88.4 R64, [R192+0xb100] ;  /* 0x00b10000c040783b */ /* 0x000f260000000200 */
[C---:B-1----:R-:W-:Y:S01]  /*f360*/  HMMA.16816.F32.BF16 R72, R16.reuse, R56, R20 ;  /* 0x000000381048723c */ /* 0x042fe20000041814 */
[----:B------:R-:W-:Y:S07]  /*f370*/  LDSM.16.M88.4 R20, [R191+0x14100] ;  /* 0x01410000bf14783b */ /* 0x000fee0000000200 */
[----:B------:R-:W-:Y:S08]  /*f380*/  HMMA.16816.F32.BF16 R68, R16, R58, R68 ;  /* 0x0000003a1044723c */ /* 0x000ff00000041844 */
[C---:B--2---:R-:W-:Y:S08]  /*f390*/  HMMA.16816.F32.BF16 R36, R60.reuse, R12, R36 ;  /* 0x0000000c3c24723c */ /* 0x044ff00000041824 */
[C---:B------:R-:W-:Y:S01]  /*f3a0*/  HMMA.16816.F32.BF16 R32, R60.reuse, R14, R32 ;  /* 0x0000000e3c20723c */ /* 0x040fe20000041820 */
[----:B------:R-:W1:Y:S07]  /*f3b0*/  LDSM.16.M88.4 R12, [R184+0x4800] ;  /* 0x00480000b80c783b */ /* 0x000e6e0000000200 */
[C---:B---3--:R-:W-:Y:S07]  /*f3c0*/  HMMA.16816.F32.BF16 R72, R60.reuse, R8, R72 ;  /* 0x000000083c48723c */ /* 0x048fee0000041848 */
[----:B------:R-:W-:Y:S01]  /*f3d0*/  SHF.R.S32.HI R8, RZ, 0x1f, R87 ;  /* 0x0000001fff087819 */ /* 0x000fe20000011457 */
[----:B----4-:R-:W-:Y:S03]  /*f3e0*/  HMMA.16816.F32.BF16 R44, R60, R48, R44 ;  /* 0x000000303c2c723c */ /* 0x010fe6000004182c */
[----:B------:R-:W-:-:S04]  /*f3f0*/  LEA.HI R8, R8, R87, RZ, 0x3 ;  /* 0x0000005708087211 */ /* 0x000fc800078f18ff */
[----:B------:R-:W-:Y:S01]  /*f400*/  SHF.R.S32.HI R49, RZ, 0x1f, R0 ;  /* 0x0000001fff317819 */ /* 0x000fe20000011400 */
[----:B------:R-:W-:Y:S03]  /*f410*/  HMMA.16816.F32.BF16 R28, R16, R52, R28 ;  /* 0x00000034101c723c */ /* 0x000fe6000004181c */
[----:B------:R-:W-:-:S04]  /*f420*/  LEA.HI R49, R49, R0, RZ, 0x2 ;  /* 0x0000000031317211 */ /* 0x000fc800078f10ff */
[----:B------:R-:W-:Y:S01]  /*f430*/  LOP3.LUT R219, R49, 0x7ffffffc, RZ, 0xc0, !PT ;  /* 0x7ffffffc31db7812 */ /* 0x000fe200078ec0ff */
[----:B------:R-:W-:Y:S01]  /*f440*/  HMMA.16816.F32.BF16 R24, R16, R54, R24 ;  /* 0x000000361018723c */ /* 0x000fe20000041818 */
[----:B------:R-:W2:Y:S03]  /*f450*/  LDSM.16.M88.4 R52, [R184+0x4000] ;  /* 0x00400000b834783b */ /* 0x000ea60000000200 */
[----:B------:R-:W-:-:S03]  /*f460*/  IMAD.IADD R219, R0, 0x1, -R219 ;  /* 0x0000000100db7824 */ /* 0x000fc600078e0adb */
[----:B------:R-:W-:Y:S01]  /*f470*/  LOP3.LUT R16, R8, 0xffffff8, RZ, 0xc0, !PT ;  /* 0x0ffffff808107812 */ /* 0x000fe200078ec0ff */
[C---:B------:R-:W-:Y:S01]  /*f480*/  HMMA.16816.F32.BF16 R68, R60.reuse, R10, R68 ;  /* 0x0000000a3c44723c */ /* 0x040fe20000041844 */
[----:B------:R-:W-:Y:S01]  /*f490*/  LEA.HI R18, R83, R83, RZ, 0x1 ;  /* 0x0000005353127211 */ /* 0x000fe200078f08ff */
[----:B------:R-:W-:Y:S01]  /*f4a0*/  LDSM.16.M88.4 R8, [R184+0x5000] ;  /* 0x00500000b808783b */ /* 0x000fe20000000200 */
[----:B------:R-:W-:Y:S02]  /*f4b0*/  IMAD.SHL.U32 R219, R219, 0x2, RZ ;  /* 0x00000002dbdb7824 */ /* 0x000fe400078e00ff */
[----:B------:R-:W-:Y:S01]  /*f4c0*/  IMAD.IADD R87, R87, 0x1, -R16 ;  /* 0x0000000157577824 */ /* 0x000fe200078e0a10 */
[----:B------:R-:W-:Y:S01]  /*f4d0*/  LEA.HI.SX32 R16, R49, R92, 0x1e ;  /* 0x0000005c31107211 */ /* 0x000fe200078ff2ff */
[----:B------:R-:W-:Y:S01]  /*f4e0*/  IMAD.IADD R82, R82, 0x1, -R219 ;  /* 0x0000000152527824 */ /* 0x000fe200078e0adb */
[----:B------:R-:W-:Y:S01]  /*f4f0*/  LOP3.LUT R18, R18, 0x1ffffffe, RZ, 0xc0, !PT ;  /* 0x1ffffffe12127812 */ /* 0x000fe200078ec0ff */
[----:B------:R-:W-:Y:S02]  /*f500*/  HMMA.16816.F32.BF16 R40, R60, R50, R40 ;  /* 0x000000323c28723c */ /* 0x000fe40000041828 */
[----:B------:R-:W-:-:S02]  /*f510*/  IMAD R16, R87, 0x10, R16 ;  /* 0x0000001057107824 */ /* 0x000fc400078e0210 */
[----:B------:R-:W-:-:S04]  /*f520*/  IMAD.IADD R83, R83, 0x1, -R18 ;  /* 0x0000000153537824 */ /* 0x000fc800078e0a12 */
[----:B------:R-:W-:Y:S01]  /*f530*/  IMAD R174, R83, 0x8, R16 ;  /* 0x0000000853ae7824 */ /* 0x000fe200078e0210 */
[----:B------:R-:W-:Y:S01]  /*f540*/  HMMA.16816.F32.BF16 R28, R60, R64, R28 ;  /* 0x000000403c1c723c */ /* 0x000fe2000004181c */
[----:B------:R-:W-:Y:S01]  /*f550*/  LDSM.16.M88.4 R16, [R184+0x5800] ;  /* 0x00580000b810783b */ /* 0x000fe20000000200 */
[----:B------:R-:W-:-:S04]  /*f560*/  DEPBAR.LE SB0, 0x0 ;  /* 0x000080000000791a */ /* 0x000fc80000000000 */
[----:B------:R-:W-:Y:S02]  /*f570*/  @P4 IMAD.HI.U32 R50, R174, c[0x0][0x2c8], RZ ;  /* 0x0000b200ae324a27 */ /* 0x000fe400078e00ff */
[----:B-1----:R-:W-:Y:S02]  /*f580*/  HMMA.16816.F32.BF16 R36, R20, R12, R36 ;  /* 0x0000000c1424723c */ /* 0x002fe40000041824 */
[----:B------:R-:W-:Y:S01]  /*f590*/  IMAD.MOV.U32 R48, RZ, RZ, R174 ;  /* 0x000000ffff307224 */ /* 0x000fe200078e00ae */
[----:B------:R-:W-:-:S05]  /*f5a0*/  @P4 SHF.R.U32.HI R48, RZ, c[0x0][0x2cc], R50 ;  /* 0x0000b300ff304a19 */ /* 0x000fca0000011632 */
[----:B------:R-:W-:Y:S01]  /*f5b0*/  SHFL.IDX PT, R12, R48, RZ, 0x1c1f ;  /* 0x001c1fff300c7589 */ /* 0x000fe200000e0000 */
[C---:B------:R-:W-:Y:S03]  /*f5c0*/  HMMA.16816.F32.BF16 R32, R20.reuse, R14, R32 ;  /* 0x0000000e1420723c */ /* 0x040fe60000041820 */
[----:B------:R-:W1:Y:S04]  /*f5d0*/  SHFL.IDX PT, R13, R48, 0x1, 0x1c1f ;  /* 0x003c1f00300d7f89 */ /* 0x000e6800000e0000 */
[----:B------:R-:W-:Y:S01]  /*f5e0*/  IMAD.MOV.U32 R14, RZ, RZ, -0x40 ;  /* 0xffffffc0ff0e7424 */ /* 0x000fe200078e00ff */
[----:B--2---:R-:W-:Y:S03]  /*f5f0*/  HMMA.16816.F32.BF16 R44, R20, R52, R44 ;  /* 0x00000034142c723c */ /* 0x004fe6000004182c */
[----:B------:R-:W-:-:S05]  /*f600*/  IMAD R81, R81, R14, 0x1 ;  /* 0x0000000151517424 */ /* 0x000fca00078e020e */
[----:B------:R-:W-:Y:S01]  /*f610*/  IADD3 R0, -R219, R81, R172 ;  /* 0x00000051db007210 */ /* 0x000fe20007ffe1ac */
[----:B------:R-:W-:Y:S04]  /*f620*/  HMMA.16816.F32.BF16 R24, R60, R66, R24 ;  /* 0x000000423c18723c */ /* 0x000fe80000041818 */
[----:B------:R-:W-:-:S04]  /*f630*/  IMAD.IADD R0, R0, 0x1, -R175 ;  /* 0x0000000100007824 */ /* 0x000fc800078e0aaf */
[----:B------:R-:W-:Y:S01]  /*f640*/  HMMA.16816.F32.BF16 R40, R20, R54, R40 ;  /* 0x000000361428723c */ /* 0x000fe20000041828 */
[----:B-1----:R-:W-:-:S07]  /*f650*/  IMAD.IADD R13, R0, 0x1, R13 ;  /* 0x00000001000d7824 */ /* 0x002fce00078e020d */
[C---:B------:R-:W-:Y:S07]  /*f660*/  HMMA.16816.F32.BF16 R28, R20.reuse, R8, R28 ;  /* 0x00000008141c723c */ /* 0x040fee000004181c */
[----:B------:R-:W-:Y:S01]  /*f670*/  IMAD.IADD R9, R0, 0x1, R12 ;  /* 0x0000000100097824 */ /* 0x000fe200078e020c */
[C---:B------:R-:W-:Y:S01]  /*f680*/  IMNMX R0, R82.reuse, R13, PT ;  /* 0x0000000d52007217 */ /* 0x040fe20003800200 */
[----:B------:R-:W-:Y:S03]  /*f690*/  HMMA.16816.F32.BF16 R24, R20, R10, R24 ;  /* 0x0000000a1418723c */ /* 0x000fe60000041818 */
[----:B------:R-:W-:Y:S01]  /*f6a0*/  IMNMX R8, R82, R9, PT ;  /* 0x0000000952087217 */ /* 0x000fe20003800200 */
[----:B------:R-:W-:Y:S01]  /*f6b0*/  BAR.SYNC.DEFER_BLOCKING 0x0 ;  /* 0x0000000000007b1d */ /* 0x000fe20000010000 */
[----:B------:R-:W-:-:S02]  /*f6c0*/  ISETP.GT.AND P2, PT, R0, RZ, PT ;  /* 0x000000ff0000720c */ /* 0x000fc40003f44270 */
[C---:B------:R-:W-:Y:S01]  /*f6d0*/  ISETP.GT.AND P0, PT, R8.reuse, RZ, PT ;  /* 0x000000ff0800720c */ /* 0x040fe20003f04270 */
[C---:B------:R-:W-:Y:S01]  /*f6e0*/  HMMA.16816.F32.BF16 R72, R20.reuse, R16, R72 ;  /* 0x000000101448723c */ /* 0x040fe20000041848 */
[----:B------:R-:W-:Y:S02]  /*f6f0*/  ISETP.GT.AND P1, PT, R8, 0x1, PT ;  /* 0x000000010800780c */ /* 0x000fe40003f24270 */
[----:B------:R-:W-:Y:S02]  /*f700*/  FSEL R44, R44, -INF , P0 ;  /* 0xff8000002c2c7808 */ /* 0x000fe40000000000 */
[C---:B------:R-:W-:Y:S02]  /*f710*/  ISETP.GT.AND P3, PT, R8.reuse, 0x8, PT ;  /* 0x000000080800780c */ /* 0x040fe40003f64270 */
[----:B------:R-:W-:Y:S01]  /*f720*/  ISETP.GT.AND P0, PT, R8, 0x9, PT ;  /* 0x000000090800780c */ /* 0x000fe20003f04270 */
[----:B------:R-:W-:Y:S01]  /*f730*/  HMMA.16816.F32.BF16 R68, R20, R18, R68 ;  /* 0x000000121444723c */ /* 0x000fe20000041844 */
[----:B------:R-:W-:-:S02]  /*f740*/  FSEL R49, R45, -INF , P1 ;  /* 0xff8000002d317808 */ /* 0x000fc40000800000 */
[----:B------:R-:W-:Y:S02]  /*f750*/  FSEL R45, R40, -INF , P3 ;  /* 0xff800000282d7808 */ /* 0x000fe40001800000 */
[----:B------:R-:W-:Y:S02]  /*f760*/  FSEL R41, R41, -INF , P0 ;  /* 0xff80000029297808 */ /* 0x000fe40000000000 */
[----:B------:R-:W-:Y:S02]  /*f770*/  FMNMX.FTZ R10, R44, R49, !PT ;  /* 0x000000312c0a7209 */ /* 0x000fe40007810000 */
[----:B------:R-:W-:Y:S02]  /*f780*/  ISETP.GT.AND P0, PT, R0, 0x9, PT ;  /* 0x000000090000780c */ /* 0x000fe40003f04270 */
[----:B------:R-:W-:Y:S02]  /*f790*/  FSEL R46, R46, -INF , P2 ;  /* 0xff8000002e2e7808 */ /* 0x000fe40001000000 */
[----:B------:R-:W-:-:S02]  /*f7a0*/  ISETP.GT.AND P2, PT, R8, 0x10, PT ;  /* 0x000000100800780c */ /* 0x000fc40003f44270 */
[----:B------:R-:W-:Y:S02]  /*f7b0*/  FMNMX.FTZ R10, R45, R10, !PT ;  /* 0x0000000a2d0a7209 */ /* 0x000fe40007810000 */
[----:B------:R-:W-:Y:S02]  /*f7c0*/  FSEL R43, R43, -INF , P0 ;  /* 0xff8000002b2b7808 */ /* 0x000fe40000000000 */
[----:B------:R-:W-:Y:S02]  /*f7d0*/  ISETP.GT.AND P0, PT, R8, 0x11, PT ;  /* 0x000000110800780c */ /* 0x000fe40003f04270 */
[----:B------:R-:W-:Y:S02]  /*f7e0*/  FSEL R21, R36, -INF , P2 ;  /* 0xff80000024157808 */ /* 0x000fe40001000000 */
[----:B------:R-:W-:Y:S02]  /*f7f0*/  FMNMX.FTZ R10, R41, R10, !PT ;  /* 0x0000000a290a7209 */ /* 0x000fe40007810000 */
[----:B------:R-:W-:-:S02]  /*f800*/  ISETP.GT.AND P1, PT, R0, 0x8, PT ;  /* 0x000000080000780c */ /* 0x000fc40003f24270 */
[----:B------:R-:W-:Y:S02]  /*f810*/  FSEL R19, R37, -INF , P0 ;  /* 0xff80000025137808 */ /* 0x000fe40000000000 */
[----:B------:R-:W-:Y:S02]  /*f820*/  ISETP.GT.AND P0, PT, R0, 0x11, PT ;  /* 0x000000110000780c */ /* 0x000fe40003f04270 */
[----:B------:R-:W-:Y:S02]  /*f830*/  ISETP.GT.AND P2, PT, R8, 0x18, PT ;  /* 0x000000180800780c */ /* 0x000fe40003f44270 */
[----:B------:R-:W-:Y:S02]  /*f840*/  FMNMX.FTZ R10, R21, R10, !PT ;  /* 0x0000000a150a7209 */ /* 0x000fe40007810000 */
[----:B------:R-:W-:Y:S02]  /*f850*/  FSEL R23, R42, -INF , P1 ;  /* 0xff8000002a177808 */ /* 0x000fe40000800000 */
[----:B------:R-:W-:-:S02]  /*f860*/  ISETP.GT.AND P1, PT, R0, 0x10, PT ;  /* 0x000000100000780c */ /* 0x000fc40003f24270 */
[----:B------:R-:W-:Y:S02]  /*f870*/  FSEL R13, R39, -INF , P0 ;  /* 0xff800000270d7808 */ /* 0x000fe40000000000 */
[----:B------:R-:W-:Y:S02]  /*f880*/  ISETP.GT.AND P0, PT, R8, 0x19, PT ;  /* 0x000000190800780c */ /* 0x000fe40003f04270 */
[----:B------:R-:W-:Y:S02]  /*f890*/  FSEL R17, R32, -INF , P2 ;  /* 0xff80000020117808 */ /* 0x000fe40001000000 */
[----:B------:R-:W-:Y:S02]  /*f8a0*/  FMNMX.FTZ R10, R19, R10, !PT ;  /* 0x0000000a130a7209 */ /* 0x000fe40007810000 */
[----:B------:R-:W-:Y:S02]  /*f8b0*/  ISETP.GT.AND P3, PT, R0, 0x1, PT ;  /* 0x000000010000780c */ /* 0x000fe40003f64270 */
[----:B------:R-:W-:-:S02]  /*f8c0*/  FSEL R15, R38, -INF , P1 ;  /* 0xff800000260f7808 */ /* 0x000fc40000800000 */
[C---:B------:R-:W-:Y:S02]  /*f8d0*/  ISETP.GT.AND P1, PT, R8.reuse, 0x20, PT ;  /* 0x000000200800780c */ /* 0x040fe40003f24270 */
[----:B------:R-:W-:Y:S02]  /*f8e0*/  FSEL R33, R33, -INF , P0 ;  /* 0xff80000021217808 */ /* 0x000fe40000000000 */
[----:B------:R-:W-:Y:S02]  /*f8f0*/  FMNMX.FTZ R10, R17, R10, !PT ;  /* 0x0000000a110a7209 */ /* 0x000fe40007810000 */
[----:B------:R-:W-:Y:S02]  /*f900*/  FSEL R47, R47, -INF , P3 ;  /* 0xff8000002f2f7808 */ /* 0x000fe40001800000 */
        /* <DEDUP_REMOVED lines=10> */
[----:B------:R-:W-:Y:S02]  /*f9b0*/  ISETP.GT.AND P1, PT, R8, 0x30, PT ;  /* 0x000000300800780c */ /* 0x000fe40003f24270 */
[----:B------:R-:W-:Y:S02]  /*f9c0*/  FMNMX.FTZ R12, R215, R10, !PT ;  /* 0x0000000ad70c7209 */ /* 0x000fe40007810000 */
[----:B------:R-:W-:Y:S02]  /*f9d0*/  FMNMX.FTZ R10, R43, R14, !PT ;  /* 0x0000000e2b0a7209 */ /* 0x000fe40007810000 */
[----:B------:R-:W-:-:S02]  /*f9e0*/  FSEL R187, R25, -INF , P0 ;  /* 0xff80000019bb7808 */ /* 0x000fc40000000000 */
[----:B------:R-:W-:Y:S02]  /*f9f0*/  ISETP.GT.AND P0, PT, R8, 0x31, PT ;  /* 0x000000310800780c */ /* 0x000fe40003f04270 */
[----:B------:R-:W-:Y:S02]  /*fa00*/  FSEL R181, R72, -INF , P1 ;  /* 0xff80000048b57808 */ /* 0x000fe40000800000 */
[C---:B------:R-:W-:Y:S02]  /*fa10*/  ISETP.GT.AND P1, PT, R0.reuse, 0x18, PT ;  /* 0x000000180000780c */ /* 0x040fe40003f24270 */
[----:B------:R-:W-:Y:S02]  /*fa20*/  FMNMX.FTZ R10, R15, R10, !PT ;  /* 0x0000000a0f0a7209 */ /* 0x000fe40007810000 */
[----:B------:R-:W-:Y:S02]  /*fa30*/  FSEL R179, R73, -INF , P0 ;  /* 0xff80000049b37808 */ /* 0x000fe40000000000 */
[----:B------:R-:W-:-:S02]  /*fa40*/  ISETP.GT.AND P0, PT, R0, 0x19, PT ;  /* 0x000000190000780c */ /* 0x000fc40003f04270 */
[----:B------:R-:W-:Y:S02]  /*fa50*/  FSEL R11, R34, -INF , P1 ;  /* 0xff800000220b7808 */ /* 0x000fe40000800000 */
[----:B------:R-:W-:Y:S02]  /*fa60*/  FMNMX.FTZ R10, R13, R10, !PT ;  /* 0x0000000a0d0a7209 */ /* 0x000fe40007810000 */
[----:B------:R-:W-:Y:S02]  /*fa70*/  FSEL R9, R35, -INF , P0 ;  /* 0xff80000023097808 */ /* 0x000fe40000000000 */
[----:B------:R-:W-:Y:S02]  /*fa80*/  ISETP.GT.AND P1, PT, R0, 0x20, PT ;  /* 0x000000200000780c */ /* 0x000fe40003f24270 */
[----:B------:R-:W-:Y:S02]  /*fa90*/  FMNMX.FTZ R10, R11, R10, !PT ;  /* 0x0000000a0b0a7209 */ /* 0x000fe40007810000 */
[----:B------:R-:W-:-:S02]  /*faa0*/  FMNMX.FTZ R12, R157, R12, !PT ;  /* 0x0000000c9d0c7209 */ /* 0x000fc40007810000 */
[C---:B------:R-:W-:Y:S02]  /*fab0*/  ISETP.GT.AND P3, PT, R8.reuse, 0x38, PT ;  /* 0x000000380800780c */ /* 0x040fe40003f64270 */
[----:B------:R-:W-:Y:S02]  /*fac0*/  ISETP.GT.AND P2, PT, R8, 0x39, PT ;  /* 0x000000390800780c */ /* 0x000fe40003f44270 */
[----:B------:R-:W-:Y:S02]  /*fad0*/  ISETP.GT.AND P0, PT, R0, 0x21, PT ;  /* 0x000000210000780c */ /* 0x000fe40003f04270 */
[----:B------:R-:W-:Y:S02]  /*fae0*/  FSEL R163, R30, -INF , P1 ;  /* 0xff8000001ea37808 */ /* 0x000fe40000800000 */
[----:B------:R-:W-:Y:S02]  /*faf0*/  FMNMX.FTZ R10, R9, R10, !PT ;  /* 0x0000000a090a7209 */ /* 0x000fe40007810000 */
[----:B------:R-:W-:-:S02]  /*fb00*/  FMNMX.FTZ R8, R187, R12, !PT ;  /* 0x0000000cbb087209 */ /* 0x000fc40007810000 */
[----:B------:R-:W-:Y:S02]  /*fb10*/  FSEL R185, R31, -INF , P0 ;  /* 0xff8000001fb97808 */ /* 0x000fe40000000000 */
[C---:B------:R-:W-:Y:S02]  /*fb20*/  ISETP.GT.AND P1, PT, R0.reuse, 0x28, PT ;  /* 0x000000280000780c */ /* 0x040fe40003f24270 */
[----:B------:R-:W-:Y:S02]  /*fb30*/  FMNMX.FTZ R10, R163, R10, !PT ;  /* 0x0000000aa30a7209 */ /* 0x000fe40007810000 */
[----:B------:R-:W-:Y:S02]  /*fb40*/  FMNMX.FTZ R8, R181, R8, !PT ;  /* 0x00000008b5087209 */ /* 0x000fe40007810000 */
[----:B------:R-:W-:Y:S02]  /*fb50*/  ISETP.GT.AND P0, PT, R0, 0x29, PT ;  /* 0x000000290000780c */ /* 0x000fe40003f04270 */
[----:B------:R-:W-:-:S02]  /*fb60*/  FSEL R183, R26, -INF , P1 ;  /* 0xff8000001ab77808 */ /* 0x000fc40000800000 */
[----:B------:R-:W-:Y:S02]  /*fb70*/  FMNMX.FTZ R10, R185, R10, !PT ;  /* 0x0000000ab90a7209 */ /* 0x000fe40007810000 */
[----:B------:R-:W-:Y:S02]  /*fb80*/  FSEL R171, R68, -INF , P3 ;  /* 0xff80000044ab7808 */ /* 0x000fe40001800000 */
[----:B------:R-:W-:Y:S02]  /*fb90*/  FMNMX.FTZ R8, R179, R8, !PT ;  /* 0x00000008b3087209 */ /* 0x000fe40007810000 */
[----:B------:R-:W-:Y:S02]  /*fba0*/  FSEL R177, R27, -INF , P0 ;  /* 0xff8000001bb17808 */ /* 0x000fe40000000000 */
[----:B------:R-:W-:Y:S02]  /*fbb0*/  ISETP.GT.AND P1, PT, R0, 0x30, PT ;  /* 0x000000300000780c */ /* 0x000fe40003f24270 */
[----:B------:R-:W-:-:S02]  /*fbc0*/  FMNMX.FTZ R10, R183, R10, !PT ;  /* 0x0000000ab70a7209 */ /* 0x000fc40007810000 */
[----:B------:R-:W-:Y:S02]  /*fbd0*/  FSEL R169, R69, -INF , P2 ;  /* 0xff80000045a97808 */ /* 0x000fe40001000000 */
[----:B------:R-:W-:Y:S02]  /*fbe0*/  FMNMX.FTZ R8, R171, R8, !PT ;  /* 0x00000008ab087209 */ /* 0x000fe40007810000 */
[----:B------:R-:W-:Y:S02]  /*fbf0*/  ISETP.GT.AND P0, PT, R0, 0x31, PT ;  /* 0x000000310000780c */ /* 0x000fe40003f04270 */
[----:B------:R-:W-:Y:S02]  /*fc00*/  FSEL R167, R74, -INF , P1 ;  /* 0xff8000004aa77808 */ /* 0x000fe40000800000 */
[----:B------:R-:W-:Y:S02]  /*fc10*/  FMNMX.FTZ R10, R177, R10, !PT ;  /* 0x0000000ab10a7209 */ /* 0x000fe40007810000 */
[----:B------:R-:W-:-:S02]  /*fc20*/  FMNMX.FTZ R8, R169, R8, !PT ;  /* 0x00000008a9087209 */ /* 0x000fc40007810000 */
[----:B------:R-:W-:Y:S02]  /*fc30*/  FSEL R165, R75, -INF , P0 ;  /* 0xff8000004ba57808 */ /* 0x000fe40000000000 */
[C---:B------:R-:W-:Y:S01]  /*fc40*/  ISETP.GT.AND P1, PT, R0.reuse, 0x38, PT ;  /* 0x000000380000780c */ /* 0x040fe20003f24270 */
[----:B------:R-:W1:Y:S01]  /*fc50*/  SHFL.BFLY PT, R25, R8, 0x2, 0x1f ;  /* 0x0c401f0008197f89 */ /* 0x000e6200000e0000 */
[----:B------:R-:W-:Y:S02]  /*fc60*/  FMNMX.FTZ R10, R167, R10, !PT ;  /* 0x0000000aa70a7209 */ /* 0x000fe40007810000 */
[----:B------:R-:W-:Y:S02]  /*fc70*/  ISETP.GT.AND P0, PT, R0, 0x39, PT ;  /* 0x000000390000780c */ /* 0x000fe40003f04270 */
[----:B------:R-:W-:Y:S02]  /*fc80*/  FSEL R161, R70, -INF , P1 ;  /* 0xff80000046a17808 */ /* 0x000fe40000800000 */
[----:B------:R-:W-:-:S02]  /*fc90*/  FMNMX.FTZ R10, R165, R10, !PT ;  /* 0x0000000aa50a7209 */ /* 0x000fc40007810000 */
[----:B------:R-:W-:Y:S02]  /*fca0*/  FSEL R159, R71, -INF , P0 ;  /* 0xff800000479f7808 */ /* 0x000fe40000000000 */
[----:B------:R-:W-:Y:S02]  /*fcb0*/  FMNMX.FTZ R10, R161, R10, !PT ;  /* 0x0000000aa10a7209 */ /* 0x000fe40007810000 */
[----:B------:R-:W-:Y:S02]  /*fcc0*/  ISETP.GE.AND P0, PT, R7, 0x2, PT ;  /* 0x000000020700780c */ /* 0x000fe40003f06270 */
[----:B------:R-:W-:Y:S02]  /*fcd0*/  FMNMX.FTZ R10, R159, R10, !PT ;  /* 0x0000000a9f0a7209 */ /* 0x000fe40007810000 */
[----:B------:R-:W-:-:S03]  /*fce0*/  ISETP.NE.AND P3, PT, R203, RZ, PT ;  /* 0x000000ffcb00720c */ /* 0x000fc60003f65270 */
[----:B------:R-:W2:Y:S01]  /*fcf0*/  SHFL.BFLY PT, R27, R10, 0x2, 0x1f ;  /* 0x0c401f000a1b7f89 */ /* 0x000ea200000e0000 */
[----:B-1----:R-:W-:-:S05]  /*fd00*/  FMNMX.FTZ R25, R8, R25, !PT ;  /* 0x0000001908197209 */ /* 0x002fca0007810000 */
[----:B------:R-:W-:Y:S01]  /*fd10*/  @P0 SHF.R.S32.HI R8, RZ, 0x1f, R217 ;  /* 0x0000001fff080819 */ /* 0x000fe200000114d9 */
[----:B------:R-:W-:Y:S01]  /*fd20*/  @P0 IMAD R6, R6, R217, RZ ;  /* 0x000000d906060224 */ /* 0x000fe200078e02ff */
[----:B------:R-:W1:Y:S03]  /*fd30*/  SHFL.BFLY PT, R0, R25, 0x1, 0x1f ;  /* 0x0c201f0019007f89 */ /* 0x000e6600000e0000 */
[----:B------:R-:W-:Y:S01]  /*fd40*/  @P0 IMAD R6, R8, R5, R6 ;  /* 0x0000000508060224 */ /* 0x000fe200078e0206 */
[----:B--2---:R-:W-:-:S05]  /*fd50*/  FMNMX.FTZ R132, R10, R27, !PT ;  /* 0x0000001b0a847209 */ /* 0x004fca0007810000 */
[----:B------:R-:W2:Y:S01]  /*fd60*/  SHFL.BFLY PT, R7, R132, 0x1, 0x1f ;  /* 0x0c201f0084077f89 */ /* 0x000ea200000e0000 */
[----:B-1----:R-:W-:Y:S01]  /*fd70*/  FMNMX.FTZ R0, R25, R0, !PT ;  /* 0x0000000019007209 */ /* 0x002fe20007810000 */
[----:B------:R-:W-:-:S03]  /*fd80*/  @P0 IMAD.WIDE.U32 R24, R217, R5, R212 ;  /* 0x00000005d9180225 */ /* 0x000fc600078e00d4 */
[C---:B------:R-:W-:Y:S01]  /*fd90*/  FSETP.NEU.FTZ.AND P1, PT, R0.reuse, -INF , PT ;  /* 0xff8000000000780b */ /* 0x040fe20003f3d000 */
[----:B------:R-:W-:Y:S02]  /*fda0*/  FMUL.FTZ R166, R0, c[0x0][0x2d0] ;  /* 0x0000b40000a67a20 */ /* 0x000fe40000410000 */
[----:B------:R-:W-:-:S03]  /*fdb0*/  @P0 IMAD.IADD R5, R25, 0x1, R6 ;  /* 0x0000000119050824 */ /* 0x000fc600078e0206 */
[----:B------:R-:W-:Y:S02]  /*fdc0*/  FSEL R166, R166, RZ, P1 ;  /* 0x000000ffa6a67208 */ /* 0x000fe40000800000 */
[----:B------:R-:W-:-:S03]  /*fdd0*/  @P0 LEA R26, P1, R24, c[0x0][0x1c8], 0x1 ;  /* 0x00007200181a0a11 */ /* 0x000fc600078208ff */
[--C-:B------:R-:W-:Y:S01]  /*fde0*/  FFMA.FTZ R135, R41, c[0x0][0x2d0], -R166.reuse ;  /* 0x0000b40029877a23 */ /* 0x100fe200000108a6 */
[----:B------:R-:W-:Y:S01]  /*fdf0*/  @P0 LEA.HI.X R27, R24, c[0x0][0x1cc], R5, 0x1, P1 ;  /* 0x00007300181b0a11 */ /* 0x000fe200008f0c05 */
[--C-:B------:R-:W-:Y:S01]  /*fe00*/  FFMA.FTZ R154, R44, c[0x0][0x2d0], -R166.reuse ;  /* 0x0000b4002c9a7a23 */ /* 0x100fe200000108a6 */
[----:B------:R-:W-:Y:S01]  /*fe10*/  @P0 LEA R6, P1, R202, R26, 0x1 ;  /* 0x0000001aca060211 */ /* 0x000fe200078208ff */
[--C-:B------:R-:W-:Y:S01]  /*fe20*/  FFMA.FTZ R151, R49, c[0x0][0x2d0], -R166.reuse ;  /* 0x0000b40031977a23 */ /* 0x100fe200000108a6 */
[----:B--2---:R-:W-:Y:S01]  /*fe30*/  FMNMX.FTZ R132, R132, R7, !PT ;  /* 0x0000000784847209 */ /* 0x004fe20007810000 */
[----:B------:R1:W-:Y:S01]  /*fe40*/  @P0 LDGSTS.E.BYPASS.LTC128B.128 [R206+0x6100], [R26.64], !P5 ;  /* 0x061000001ace0fae */ /* 0x0003e2000e901d46 */
[----:B------:R-:W-:Y:S01]  /*fe50*/  @P0 LEA.HI.X R7, R202, R27, R201, 0x1, P1 ;  /* 0x0000001bca070211 */ /* 0x000fe200008f0cc9 */
[--C-:B------:R-:W-:Y:S01]  /*fe60*/  FFMA.FTZ R152, R45, c[0x0][0x2d0], -R166.reuse ;  /* 0x0000b4002d987a23 */ /* 0x100fe200000108a6 */
[C---:B------:R-:W-:Y:S01]  /*fe70*/  FSETP.NEU.FTZ.AND P1, PT, R132.reuse, -INF , PT ;  /* 0xff8000008400780b */ /* 0x040fe20003f3d000 */
[----:B------:R-:W-:Y:S01]  /*fe80*/  FMUL.FTZ R158, R132, c[0x0][0x2d0] ;  /* 0x0000b400849e7a20 */ /* 0x000fe20000410000 */
[----:B------:R1:W-:Y:S01]  /*fe90*/  @P0 LDGSTS.E.BYPASS.LTC128B.128 [R206+0x8100], [R26.64+0x80], !P6 ;  /* 0x081000801ace0fae */ /* 0x0003e2000f101d46 */
[----:B------:R-:W-:Y:S01]  /*fea0*/  MUFU.EX2 R154, R154 ;  /* 0x0000009a009a7308 */ /* 0x000fe20000000800 */
[----:B------:R-:W-:-:S02]  /*feb0*/  FFMA.FTZ R133, R19, c[0x0][0x2d0], -R166 ;  /* 0x0000b40013857a23 */ /* 0x000fc400000108a6 */
[----:B------:R-:W-:Y:S01]  /*fec0*/  FSEL R158, R158, RZ, P1 ;  /* 0x000000ff9e9e7208 */ /* 0x000fe20000800000 */
[----:B------:R1:W-:Y:S01]  /*fed0*/  @P0 LDGSTS.E.BYPASS.LTC128B.128 [R206+0xa100], [R26.64+0x100], !P3 ;  /* 0x0a1001001ace0fae */ /* 0x0003e2000d901d46 */
[--C-:B------:R-:W-:Y:S02]  /*fee0*/  FFMA.FTZ R3, R17, c[0x0][0x2d0], -R166.reuse ;  /* 0x0000b40011037a23 */ /* 0x100fe400000108a6 */
[----:B------:R-:W-:Y:S01]  /*fef0*/  FFMA.FTZ R148, R21, c[0x0][0x2d0], -R166 ;  /* 0x0000b40015947a23 */ /* 0x000fe200000108a6 */
[----:B------:R2:W-:Y:S01]  /*ff00*/  @P0 LDGSTS.E.BYPASS.LTC128B.128 [R206+0x7100], [R6.64], !P5 ;  /* 0x0710000006ce0fae */ /* 0x0005e2000e901d46 */
[--C-:B------:R-:W-:Y:S01]  /*ff10*/  FFMA.FTZ R149, R43, c[0x0][0x2d0], -R158.reuse ;  /* 0x0000b4002b957a23 */ /* 0x100fe2000001089e */
[----:B------:R-:W3:Y:S01]  /*ff20*/  MUFU.EX2 R151, R151 ;  /* 0x0000009700977308 */ /* 0x000ee20000000800 */
[--C-:B------:R-:W-:Y:S01]  /*ff30*/  FFMA.FTZ R153, R46, c[0x0][0x2d0], -R158.reuse ;  /* 0x0000b4002e997a23 */ /* 0x100fe2000001089e */
[----:B------:R2:W-:Y:S01]  /*ff40*/  @P0 LDGSTS.E.BYPASS.LTC128B.128 [R206+0x9100], [R6.64+0x80], !P6 ;  /* 0x0910008006ce0fae */ /* 0x0005e2000f101d46 */
[----:B------:R-:W-:-:S02]  /*ff50*/  FFMA.FTZ R156, R47, c[0x0][0x2d0], -R158 ;  /* 0x0000b4002f9c7a23 */ /* 0x000fc4000001089e */
[----:B------:R-:W-:Y:S01]  /*ff60*/  FFMA.FTZ R150, R23, c[0x0][0x2d0], -R158 ;  /* 0x0000b40017967a23 */ /* 0x000fe2000001089e */
[----:B------:R2:W-:Y:S01]  /*ff70*/  @P0 LDGSTS.E.BYPASS.LTC128B.128 [R206+0xb100], [R6.64+0x100], !P3 ;  /* 0x0b10010006ce0fae */ /* 0x0005e2000d901d46 */
[----:B------:R-:W-:Y:S01]  /*ff80*/  FFMA.FTZ R2, R33, c[0x0][0x2d0], -R166 ;  /* 0x0000b40021027a23 */ /* 0x000fe200000108a6 */
[----:B------:R-:W-:Y:S01]  /*ff90*/  MUFU.EX2 R152, R152 ;  /* 0x0000009800987308 */ /* 0x000fe20000000800 */
[--C-:B------:R-:W-:Y:S01]  /*ffa0*/  FFMA.FTZ R134, R15, c[0x0][0x2d0], -R158.reuse ;  /* 0x0000b4000f867a23 */ /* 0x100fe2000001089e */
[----:B------:R-:W4:Y:S01]  /*ffb0*/  LDSM.16.MT88.4 R40, [R195+0x2100] ;  /* 0x00210000c328783b */ /* 0x000f220000004200 */
[--C-:B------:R-:W-:Y:S02]  /*ffc0*/  FFMA.FTZ R95, R13, c[0x0][0x2d0], -R158.reuse ;  /* 0x0000b4000d5f7a23 */ /* 0x100fe4000001089e */
[--C-:B------:R-:W-:Y:S01]  /*ffd0*/  FFMA.FTZ R93, R11, c[0x0][0x2d0], -R158.reuse ;  /* 0x0000b4000b5d7a23 */ /* 0x100fe2000001089e */
[----:B------:R-:W1:Y:S01]  /*ffe0*/  LDSM.16.MT88.4 R124, [R195+0x100] ;  /* 0x00010000c37c783b */ /* 0x000e620000004200 */
[----:B------:R-:W-:Y:S01]  /*fff0*/  FFMA.FTZ R94, R9, c[0x0][0x2d0], -R158 ;  /* 0x0000b400095e7a23 */ /* 0x000fe2000001089e */
[----:B------:R-:W2:Y:S01]  /*10000*/  MUFU.EX2 R135, R135 ;  /* 0x0000008700877308 */ /* 0x000ea20000000800 */
[----:B---3--:R-:W-:Y:S01]  /*10010*/  F2FP.BF16.PACK_AB R96, R151, R154 ;  /* 0x0000009a9760723e */ /* 0x008fe200000010ff */
[----:B------:R-:W3:Y:S01]  /*10020*/  LDSM.16.MT88.4 R104, [R190+0x100] ;  /* 0x00010000be68783b */ /* 0x000ee20000004200 */
[----:B------:R-:W-:-:S02]  /*10030*/  FFMA.FTZ R155, R155, c[0x0][0x2d0], -R166 ;  /* 0x0000b4009b9b7a23 */ /* 0x000fc400000108a6 */
[--C-:B------:R-:W-:Y:S01]  /*10040*/  FFMA.FTZ R160, R215, c[0x0][0x2d0], -R166.reuse ;  /* 0x0000b400d7a07a23 */ /* 0x100fe200000108a6 */
[----:B------:R-:W1:Y:S01]  /*10050*/  LDSM.16.MT88.4 R112, [R189+0x100] ;  /* 0x00010000bd70783b */ /* 0x000e620000004200 */
[--C-:B------:R-:W-:Y:S01]  /*10060*/  FFMA.FTZ R157, R157, c[0x0][0x2d0], -R166.reuse ;  /* 0x0000b4009d9d7a23 */ /* 0x100fe200000108a6 */
[----:B------:R-:W-:Y:S01]  /*10070*/  MUFU.EX2 R153, R153 ;  /* 0x0000009900997308 */ /* 0x000fe20000000800 */
[----:B------:R-:W-:Y:S01]  /*10080*/  FFMA.FTZ R162, R187, c[0x0][0x2d0], -R166 ;  /* 0x0000b400bba27a23 */ /* 0x000fe200000108a6 */
[----:B------:R-:W1:Y:S01]  /*10090*/  LDSM.16.MT88.4 R120, [R188+0x100] ;  /* 0x00010000bc78783b */ /* 0x000e620000004200 */
[--C-:B------:R-:W-:Y:S01]  /*100a0*/  FFMA.FTZ R163, R163, c[0x0][0x2d0], -R158.reuse ;  /* 0x0000b400a3a37a23 */ /* 0x100fe2000001089e */
[C---:B------:R-:W-:Y:S01]  /*100b0*/  IADD3 R187, R196.reuse, 0x800, RZ ;  /* 0x00000800c4bb7810 */ /* 0x040fe20007ffe0ff */
[--C-:B------:R-:W-:Y:S01]  /*100c0*/  FFMA.FTZ R168, R185, c[0x0][0x2d0], -R158.reuse ;  /* 0x0000b400b9a87a23 */ /* 0x100fe2000001089e */
[----:B------:R-:W1:Y:S01]  /*100d0*/  LDSM.16.MT88.4 R48, [R190+0x2100] ;  /* 0x00210000be30783b */ /* 0x000e620000004200 */
[--C-:B------:R-:W-:Y:S01]  /*100e0*/  FFMA.FTZ R164, R183, c[0x0][0x2d0], -R158.reuse ;  /* 0x0000b400b7a47a23 */ /* 0x100fe2000001089e */
[----:B------:R-:W4:Y:S01]  /*100f0*/  MUFU.EX2 R156, R156 ;  /* 0x0000009c009c7308 */ /* 0x000f220000000800 */
[----:B--2---:R-:W-:Y:S01]  /*10100*/  F2FP.BF16.PACK_AB R98, R135, R152 ;  /* 0x000000988762723e */ /* 0x004fe200000010ff */
[----:B------:R-:W2:Y:S01]  /*10110*/  LDSM.16.MT88.4 R56, [R189+0x2100] ;  /* 0x00210000bd38783b */ /* 0x000ea20000004200 */
[----:B------:R-:W-:Y:S01]  /*10120*/  FFMA.FTZ R177, R177, c[0x0][0x2d0], -R158 ;  /* 0x0000b400b1b17a23 */ /* 0x000fe2000001089e */
[C---:B------:R-:W-:Y:S01]  /*10130*/  IADD3 R185, R196.reuse, 0x1800, RZ ;  /* 0x00001800c4b97810 */ /* 0x040fe20007ffe0ff */
[--C-:B------:R-:W-:Y:S01]  /*10140*/  FFMA.FTZ R170, R181, c[0x0][0x2d0], -R166.reuse ;  /* 0x0000b400b5aa7a23 */ /* 0x100fe200000108a6 */
[----:B------:R-:W1:Y:S01]  /*10150*/  LDSM.16.MT88.4 R64, [R188+0x2100] ;  /* 0x00210000bc40783b */ /* 0x000e620000004200 */
[--C-:B------:R-:W-:Y:S01]  /*10160*/  FFMA.FTZ R179, R179, c[0x0][0x2d0], -R166.reuse ;  /* 0x0000b400b3b37a23 */ /* 0x100fe200000108a6 */
[----:B------:R-:W-:Y:S01]  /*10170*/  MUFU.EX2 R150, R150 ;  /* 0x0000009600967308 */ /* 0x000fe20000000800 */
[--C-:B------:R-:W-:Y:S01]  /*10180*/  FFMA.FTZ R171, R171, c[0x0][0x2d0], -R166.reuse ;  /* 0x0000b400abab7a23 */ /* 0x100fe200000108a6 */
[----:B------:R-:W1:Y:S01]  /*10190*/  LDSM.16.MT88.4 R72, [R195+0x4100] ;  /* 0x00410000c348783b */ /* 0x000e620000004200 */
[----:B------:R-:W-:Y:S01]  /*101a0*/  FFMA.FTZ R214, R169, c[0x0][0x2d0], -R166 ;  /* 0x0000b400a9d67a23 */ /* 0x000fe200000108a6 */
[----:B------:R-:W-:Y:S01]  /*101b0*/  IADD3 R183, R196, 0x2000, RZ ;  /* 0x00002000c4b77810 */ /* 0x000fe20007ffe0ff */
[--C-:B------:R-:W-:Y:S01]  /*101c0*/  FFMA.FTZ R166, R167, c[0x0][0x2d0], -R158.reuse ;  /* 0x0000b400a7a67a23 */ /* 0x100fe2000001089e */
[----:B------:R-:W1:Y:S01]  /*101d0*/  LDSM.16.MT88.4 R80, [R190+0x4100] ;  /* 0x00410000be50783b */ /* 0x000e620000004200 */
[--C-:B------:R-:W-:Y:S01]  /*101e0*/  FFMA.FTZ R165, R165, c[0x0][0x2d0], -R158.reuse ;  /* 0x0000b400a5a57a23 */ /* 0x100fe2000001089e */
[----:B------:R-:W3:Y:S01]  /*101f0*/  MUFU.EX2 R149, R149 ;  /* 0x0000009500957308 */ /* 0x000ee20000000800 */
[----:B----4-:R-:W-:Y:S01]  /*10200*/  F2FP.BF16.PACK_AB R97, R156, R153 ;  /* 0x000000999c61723e */ /* 0x010fe200000010ff */
[----:B------:R-:W4:Y:S01]  /*10210*/  LDSM.16.MT88.4 R88, [R189+0x4100] ;  /* 0x00410000bd58783b */ /* 0x000f220000004200 */
[--C-:B------:R-:W-:Y:S01]  /*10220*/  FFMA.FTZ R161, R161, c[0x0][0x2d0], -R158.reuse ;  /* 0x0000b400a1a17a23 */ /* 0x100fe2000001089e */
[----:B------:R-:W-:Y:S01]  /*10230*/  IADD3 R181, R196, 0x3000, RZ ;  /* 0x00003000c4b57810 */ /* 0x000fe20007ffe0ff */
[----:B------:R-:W-:Y:S01]  /*10240*/  FFMA.FTZ R158, R159, c[0x0][0x2d0], -R158 ;  /* 0x0000b4009f9e7a23 */ /* 0x000fe2000001089e */
[----:B------:R-:W2:Y:S01]  /*10250*/  LDSM.16.MT88.4 R4, [R188+0x4100] ;  /* 0x00410000bc04783b */ /* 0x000ea20000004200 */
[----:B------:R-:W-:Y:S01]  /*10260*/  FADD.FTZ R151, R154, R151 ;  /* 0x000000979a977221 */ /* 0x000fe20000010000 */
[----:B------:R-:W-:Y:S01]  /*10270*/  MUFU.EX2 R148, R148 ;  /* 0x0000009400947308 */ /* 0x000fe20000000800 */
[----:B------:R-:W-:Y:S01]  /*10280*/  FADD.FTZ R153, R153, R156 ;  /* 0x0000009c99997221 */ /* 0x000fe20000010000 */
[----:B------:R-:W2:Y:S01]  /*10290*/  LDSM.16.MT88.4 R16, [R195+0x2900] ;  /* 0x00290000c310783b */ /* 0x000ea20000004200 */
[----:B------:R-:W-:-:S03]  /*102a0*/  FADD.FTZ R152, R152, R151 ;  /* 0x0000009798987221 */ /* 0x000fc60000010000 */
[----:B------:R-:W2:Y:S01]  /*102b0*/  LDSM.16.MT88.4 R20, [R195+0x4900] ;  /* 0x00490000c314783b */ /* 0x000ea20000004200 */
[----:B------:R-:W-:Y:S01]  /*102c0*/  FADD.FTZ R135, R135, R152 ;  /* 0x0000009887877221 */ /* 0x000fe20000010000 */
[----:B---3--:R-:W-:Y:S01]  /*102d0*/  F2FP.BF16.PACK_AB R99, R149, R150 ;  /* 0x000000969563723e */ /* 0x008fe200000010ff */
[----:B------:R-:W3:Y:S01]  /*102e0*/  MUFU.EX2 R133, R133 ;  /* 0x0000008500857308 */ /* 0x000ee20000000800 */
[----:B------:R-:W2:Y:S01]  /*102f0*/  LDSM.16.MT88.4 R12, [R188+0x2900] ;  /* 0x00290000bc0c783b */ /* 0x000ea20000004200 */
[----:B------:R-:W-:-:S03]  /*10300*/  FADD.FTZ R150, R150, R153 ;  /* 0x0000009996967221 */ /* 0x000fc60000010000 */
[----:B------:R-:W2:Y:S01]  /*10310*/  LDSM.16.MT88.4 R144, [R195+0x900] ;  /* 0x00090000c390783b */ /* 0x000ea20000004200 */
[C---:B------:R-:W-:Y:S01]  /*10320*/  HMMA.16816.F32.BF16 R36, R96.reuse, R40, RZ ;  /* 0x000000286024723c */ /* 0x040fe200000418ff */
[----:B------:R-:W-:Y:S01]  /*10330*/  FADD.FTZ R149, R149, R150 ;  /* 0x0000009695957221 */ /* 0x000fe20000010000 */
[----:B------:R-:W-:Y:S01]  /*10340*/  MUFU.EX2 R3, R3 ;  /* 0x0000000300037308 */ /* 0x000fe20000000800 */
[----:B------:R-:W-:Y:S04]  /*10350*/  LDSM.16.MT88.4 R140, [R190+0x900] ;  /* 0x00090000be8c783b */ /* 0x000fe80000004200 */
[----:B------:R-:W-:Y:S01]  /*10360*/  LDSM.16.MT88.4 R136, [R189+0x900] ;  /* 0x00090000bd88783b */ /* 0x000fe20000004200 */
[C---:B------:R-:W-:Y:S02]  /*10370*/  HMMA.16816.F32.BF16 R40, R96.reuse, R42, RZ ;  /* 0x0000002a6028723c */ /* 0x040fe400000418ff */
[----:B------:R-:W-:Y:S01]  /*10380*/  MUFU.EX2 R2, R2 ;  /* 0x0000000200027308 */ /* 0x000fe20000000800 */
[----:B------:R-:W-:Y:S04]  /*10390*/  LDSM.16.MT88.4 R32, [R188+0x900] ;  /* 0x00090000bc20783b */ /* 0x000fe80000004200 */
[----:B------:R-:W-:Y:S01]  /*103a0*/  LDSM.16.MT88.4 R28, [R190+0x2900] ;  /* 0x00290000be1c783b */ /* 0x000fe20000004200 */
[C---:B-1----:R-:W-:Y:S02]  /*103b0*/  HMMA.16816.F32.BF16 R128, R96.reuse, R124, RZ ;  /* 0x0000007c6080723c */ /* 0x042fe400000418ff */
[----:B------:R-:W-:Y:S01]  /*103c0*/  MUFU.EX2 R134, R134 ;  /* 0x0000008600867308 */ /* 0x000fe20000000800 */
[----:B------:R-:W-:Y:S04]  /*103d0*/  LDSM.16.MT88.4 R24, [R189+0x2900] ;  /* 0x00290000bd18783b */ /* 0x000fe80000004200 */
[----:B------:R-:W0:Y:S01]  /*103e0*/  LDGDEPBAR ;  /* 0x00000000000079af */ /* 0x000e220000000000 */
        /* <DEDUP_REMOVED lines=8> */
[C---:B--2---:R-:W-:Y:S02]  /*10470*/  HMMA.16816.F32.BF16 R52, R96.reuse, R56, RZ ;  /* 0x000000386034723c */ /* 0x044fe400000418ff */
[----:B------:R-:W2:Y:S06]  /*10480*/  MUFU.EX2 R160, R160 ;  /* 0x000000a000a07308 */ /* 0x000eac0000000800 */
[C---:B------:R-:W-:Y:S02]  /*10490*/  HMMA.16816.F32.BF16 R60, R96.reuse, R64, RZ ;  /* 0x00000040603c723c */ /* 0x040fe400000418ff */
[----:B------:R-:W-:Y:S06]  /*104a0*/  MUFU.EX2 R157, R157 ;  /* 0x0000009d009d7308 */ /* 0x000fec0000000800 */
[C---:B------:R-:W-:Y:S02]  /*104b0*/  HMMA.16816.F32.BF16 R68, R96.reuse, R72, RZ ;  /* 0x000000486044723c */ /* 0x040fe400000418ff */
[----:B------:R-:W1:Y:S06]  /*104c0*/  MUFU.EX2 R162, R162 ;  /* 0x000000a200a27308 */ /* 0x000e6c0000000800 */
[C---:B------:R-:W-:Y:S02]  /*104d0*/  HMMA.16816.F32.BF16 R76, R96.reuse, R80, RZ ;  /* 0x00000050604c723c */ /* 0x040fe400000418ff */
[----:B------:R-:W-:Y:S06]  /*104e0*/  MUFU.EX2 R163, R163 ;  /* 0x000000a300a37308 */ /* 0x000fec0000000800 */
[C---:B----45:R-:W-:Y:S02]  /*104f0*/  HMMA.16816.F32.BF16 R84, R96.reuse, R88, RZ ;  /* 0x000000586054723c */ /* 0x070fe400000418ff */
        /* <DEDUP_REMOVED lines=21> */
[C---:B------:R-:W-:Y:S07]  /*10650*/  HMMA.16816.F32.BF16 R8, R96.reuse, R4, RZ ;  /* 0x000000046008723c */ /* 0x040fee00000418ff */
[----:B---3--:R-:W-:Y:S01]  /*10660*/  F2FP.BF16.PACK_AB R4, R133, R148 ;  /* 0x000000948504723e */ /* 0x008fe200000010ff */
[----:B------:R-:W-:Y:S01]  /*10670*/  HMMA.16816.F32.BF16 R96, R96, R6, RZ ;  /* 0x000000066060723c */ /* 0x000fe200000418ff */
[----:B-1----:R-:W-:-:S06]  /*10680*/  F2FP.BF16.PACK_AB R5, R95, R134 ;  /* 0x000000865f05723e */ /* 0x002fcc00000010ff */
[----:B------:R-:W-:Y:S02]  /*10690*/  F2FP.BF16.PACK_AB R6, R2, R3 ;  /* 0x000000030206723e */ /* 0x000fe400000010ff */
[----:B------:R-:W-:-:S07]  /*106a0*/  F2FP.BF16.PACK_AB R7, R94, R93 ;  /* 0x0000005d5e07723e */ /* 0x000fce00000010ff */
[C---:B------:R-:W-:Y:S08]  /*106b0*/  HMMA.16816.F32.BF16 R36, R4.reuse, R16, R36 ;  /* 0x000000100424723c */ /* 0x040ff00000041824 */
[C---:B------:R-:W-:Y:S01]  /*106c0*/  HMMA.16816.F32.BF16 R40, R4.reuse, R18, R40 ;  /* 0x000000120428723c */ /* 0x040fe20000041828 */
[----:B------:R-:W1:Y:S07]  /*106d0*/  LDSM.16.MT88.4 R16, [R190+0x4900] ;  /* 0x00490000be10783b */ /* 0x000e6e0000004200 */
[C---:B------:R-:W-:Y:S08]  /*106e0*/  HMMA.16816.F32.BF16 R68, R4.reuse, R20, R68 ;  /* 0x000000140444723c */ /* 0x040ff00000041844 */
[C---:B------:R-:W-:Y:S01]  /*106f0*/  HMMA.16816.F32.BF16 R72, R4.reuse, R22, R72 ;  /* 0x000000160448723c */ /* 0x040fe20000041848 */
[----:B------:R-:W3:Y:S07]  /*10700*/  LDSM.16.MT88.4 R20, [R188+0x4900] ;  /* 0x00490000bc14783b */ /* 0x000eee0000004200 */
[C---:B------:R-:W-:Y:S08]  /*10710*/  HMMA.16816.F32.BF16 R60, R4.reuse, R12, R60 ;  /* 0x0000000c043c723c */ /* 0x040ff0000004183c */
[C---:B------:R-:W-:Y:S01]  /*10720*/  HMMA.16816.F32.BF16 R64, R4.reuse, R14, R64 ;  /* 0x0000000e0440723c */ /* 0x040fe20000041840 */
[----:B------:R-:W2:Y:S07]  /*10730*/  LDSM.16.MT88.4 R12, [R189+0x4900] ;  /* 0x00490000bd0c783b */ /* 0x000eae0000004200 */
[C---:B------:R-:W-:Y:S08]  /*10740*/  HMMA.16816.F32.BF16 R128, R4.reuse, R144, R128 ;  /* 0x000000900480723c */ /* 0x040ff00000041880 */
[C---:B-1----:R-:W-:Y:S08]  /*10750*/  HMMA.16816.F32.BF16 R76, R4.reuse, R16, R76 ;  /* 0x00000010044c723c */ /* 0x042ff0000004184c */
[C---:B------:R-:W-:Y:S01]  /*10760*/  HMMA.16816.F32.BF16 R80, R4.reuse, R18, R80 ;  /* 0x000000120450723c */ /* 0x040fe20000041850 */
[----:B------:R-:W1:Y:S07]  /*10770*/  LDSM.16.MT88.4 R16, [R195+0x3100] ;  /* 0x00310000c310783b */ /* 0x000e6e0000004200 */
        /* <DEDUP_REMOVED lines=21> */
[----:B------:R-:W-:Y:S01]  /*108d0*/  HMMA.16816.F32.BF16 R88, R4, R14, R88 ;  /* 0x0000000e0458723c */ /* 0x000fe20000041858 */
[----:B------:R-:W2:Y:S06]  /*108e0*/  LDSM.16.MT88.4 R12, [R188+0x3100] ;  /* 0x00310000bc0c783b */ /* 0x000eac0000004200 */
[----:B------:R-:W-:-:S02]  /*108f0*/  F2FP.BF16.PACK_AB R4, R160, R155 ;  /* 0x0000009ba004723e */ /* 0x000fc400000010ff */
[----:B------:R-:W-:Y:S02]  /*10900*/  F2FP.BF16.PACK_AB R6, R162, R157 ;  /* 0x0000009da206723e */ /* 0x000fe400000010ff */
[----:B----4-:R-:W-:Y:S02]  /*10910*/  F2FP.BF16.PACK_AB R5, R168, R163 ;  /* 0x000000a3a805723e */ /* 0x010fe400000010ff */
[----:B------:R-:W-:-:S07]  /*10920*/  F2FP.BF16.PACK_AB R7, R177, R164 ;  /* 0x000000a4b107723e */ /* 0x000fce00000010ff */
        /* <DEDUP_REMOVED lines=9> */
[C---:B------:R-:W-:Y:S08]  /*109c0*/  HMMA.16816.F32.BF16 R108, R4.reuse, R136, R108 ;  /* 0x00000088046c723c */ /* 0x040ff0000004186c */
[C---:B-1----:R-:W-:Y:S08]  /*109d0*/  HMMA.16816.F32.BF16 R76, R4.reuse, R16, R76 ;  /* 0x00000010044c723c */ /* 0x042ff0000004184c */
[C---:B------:R-:W-:Y:S01]  /*109e0*/  HMMA.16816.F32.BF16 R80, R4.reuse, R18, R80 ;  /* 0x000000120450723c */ /* 0x040fe20000041850 */
[----:B------:R-:W1:Y:S07]  /*109f0*/  LDSM.16.MT88.4 R16, [R189+0x1900] ;  /* 0x00190000bd10783b */ /* 0x000e6e0000004200 */
[C---:B------:R-:W-:Y:S01]  /*10a00*/  HMMA.16816.F32.BF16 R112, R4.reuse, R138, R112 ;  /* 0x0000008a0470723c */ /* 0x040fe20000041870 */
[----:B------:R-:W-:Y:S07]  /*10a10*/  LDSM.16.MT88.4 R136, [R188+0x1900] ;  /* 0x00190000bc88783b */ /* 0x000fee0000004200 */
        /* <DEDUP_REMOVED lines=18> */
[C---:B--2---:R-:W-:Y:S08]  /*10b40*/  HMMA.16816.F32.BF16 R84, R4.reuse, R12, R84 ;  /* 0x0000000c0454723c */ /* 0x044ff00000041854 */
[----:B------:R-:W-:Y:S01]  /*10b50*/  HMMA.16816.F32.BF16 R88, R4, R14, R88 ;  /* 0x0000000e0458723c */ /* 0x000fe20000041858 */
[----:B------:R-:W2:Y:S06]  /*10b60*/  LDSM.16.MT88.4 R12, [R189+0x3900] ;  /* 0x00390000bd0c783b */ /* 0x000eac0000004200 */
[----:B------:R-:W-:-:S02]  /*10b70*/  F2FP.BF16.PACK_AB R4, R179, R170 ;  /* 0x000000aab304723e */ /* 0x000fc400000010ff */
[----:B------:R-:W-:Y:S02]  /*10b80*/  F2FP.BF16.PACK_AB R6, R214, R171 ;  /* 0x000000abd606723e */ /* 0x000fe400000010ff */
[----:B------:R-:W-:Y:S02]  /*10b90*/  F2FP.BF16.PACK_AB R5, R165, R166 ;  /* 0x000000a6a505723e */ /* 0x000fe400000010ff */
[----:B------:R-:W-:-:S07]  /*10ba0*/  F2FP.BF16.PACK_AB R7, R158, R161 ;  /* 0x000000a19e07723e */ /* 0x000fce00000010ff */
[C---:B-1----:R-:W-:Y:S08]  /*10bb0*/  HMMA.16816.F32.BF16 R108, R4.reuse, R16, R108 ;  /* 0x00000010046c723c */ /* 0x042ff0000004186c */
[C---:B------:R-:W-:Y:S01]  /*10bc0*/  HMMA.16816.F32.BF16 R112, R4.reuse, R18, R112 ;  /* 0x000000120470723c */ /* 0x040fe20000041870 */
[----:B------:R-:W1:Y:S07]  /*10bd0*/  LDSM.16.MT88.4 R16, [R190+0x5900] ;  /* 0x00590000be10783b */ /* 0x000e6e0000004200 */
[C---:B---3--:R-:W-:Y:S08]  /*10be0*/  HMMA.16816.F32.BF16 R68, R4.reuse, R20, R68 ;  /* 0x000000140444723c */ /* 0x048ff00000041844 */
[C---:B------:R-:W-:Y:S01]  /*10bf0*/  HMMA.16816.F32.BF16 R72, R4.reuse, R22, R72 ;  /* 0x000000160448723c */ /* 0x040fe20000041848 */
[----:B------:R-:W3:Y:S07]  /*10c00*/  LDSM.16.MT88.4 R20, [R188+0x5900] ;  /* 0x00590000bc14783b */ /* 0x000eee0000004200 */
[C---:B----4-:R-:W-:Y:S07]  /*10c10*/  HMMA.16816.F32.BF16 R60, R4.reuse, R24, R60 ;  /* 0x00000018043c723c */ /* 0x050fee000004183c */
[----:B------:R-:W-:Y:S01]  /*10c20*/  FADD.FTZ R24, R134, R149 ;  /* 0x0000009586187221 */ /* 0x000fe20000010000 */
[----:B--2---:R-:W-:Y:S03]  /*10c30*/  HMMA.16816.F32.BF16 R52, R4, R12, R52 ;  /* 0x0000000c0434723c */ /* 0x004fe60000041834 */
[----:B------:R-:W-:-:S04]  /*10c40*/  FADD.FTZ R24, R95, R24 ;  /* 0x000000185f187221 */ /* 0x000fc80000010000 */
[----:B------:R-:W-:Y:S01]  /*10c50*/  FADD.FTZ R93, R93, R24 ;  /* 0x000000185d5d7221 */ /* 0x000fe20000010000 */
[----:B------:R-:W-:Y:S01]  /*10c60*/  HMMA.16816.F32.BF16 R56, R4, R14, R56 ;  /* 0x0000000e0438723c */ /* 0x000fe20000041838 */
[----:B------:R-:W2:Y:S02]  /*10c70*/  LDSM.16.MT88.4 R12, [R189+0x5900] ;  /* 0x00590000bd0c783b */ /* 0x000ea40000004200 */
[----:B------:R-:W-:-:S05]  /*10c80*/  FADD.FTZ R94, R94, R93 ;  /* 0x0000005d5e5e7221 */ /* 0x000fca0000010000 */
[C---:B-1----:R-:W-:Y:S07]  /*10c90*/  HMMA.16816.F32.BF16 R76, R4.reuse, R16, R76 ;  /* 0x00000010044c723c */ /* 0x042fee000004184c */
[----:B------:R-:W-:Y:S01]  /*10ca0*/  FADD.FTZ R16, R148, R135 ;  /* 0x0000008794107221 */ /* 0x000fe20000010000 */
[----:B------:R-:W-:Y:S03]  /*10cb0*/  HMMA.16816.F32.BF16 R128, R4, R144, R128 ;  /* 0x000000900480723c */ /* 0x000fe60000041880 */
[----:B------:R-:W-:-:S04]  /*10cc0*/  FADD.FTZ R16, R133, R16 ;  /* 0x0000001085107221 */ /* 0x000fc80000010000 */
[----:B------:R-:W-:Y:S01]  /*10cd0*/  FADD.FTZ R3, R3, R16 ;  /* 0x0000001003037221 */ /* 0x000fe20000010000 */
[C---:B------:R-:W-:Y:S03]  /*10ce0*/  HMMA.16816.F32.BF16 R124, R4.reuse, R146, R124 ;  /* 0x00000092047c723c */ /* 0x040fe6000004187c */
[----:B------:R-:W-:Y:S02]  /*10cf0*/  FADD.FTZ R2, R2, R3 ;  /* 0x0000000302027221 */ /* 0x000fe40000010000 */
[----:B------:R-:W-:Y:S02]  /*10d00*/  FADD.FTZ R3, R163, R94 ;  /* 0x0000005ea3037221 */ /* 0x000fe40000010000 */
[----:B------:R-:W-:Y:S01]  /*10d10*/  FADD.FTZ R155, R155, R2 ;  /* 0x000000029b9b7221 */ /* 0x000fe20000010000 */
[----:B------:R-:W-:Y:S01]  /*10d20*/  HMMA.16816.F32.BF16 R100, R4, R140, R100 ;  /* 0x0000008c0464723c */ /* 0x000fe20000041864 */
[----:B------:R-:W-:-:S04]  /*10d30*/  @P4 IMAD.HI.U32 R2, R92, c[0x0][0x2c8], RZ ;  /* 0x0000b2005c024a27 */ /* 0x000fc800078e00ff */
[----:B------:R-:W-:Y:S01]  /*10d40*/  FADD.FTZ R160, R160, R155 ;  /* 0x0000009ba0a07221 */ /* 0x000fe20000010000 */
[----:B------:R-:W-:Y:S01]  /*10d50*/  @P4 SHF.R.U32.HI R92, RZ, c[0x0][0x2cc], R2 ;  /* 0x0000b300ff5c4a19 */ /* 0x000fe20000011602 */
[----:B------:R-:W-:Y:S01]  /*10d60*/  FADD.FTZ R3, R168, R3 ;  /* 0x00000003a8037221 */ /* 0x000fe20000010000 */
[C---:B------:R-:W-:Y:S01]  /*10d70*/  HMMA.16816.F32.BF16 R104, R4.reuse, R142, R104 ;  /* 0x0000008e0468723c */ /* 0x040fe20000041868 */
[----:B------:R-:W-:Y:S01]  /*10d80*/  FADD.FTZ R157, R157, R160 ;  /* 0x000000a09d9d7221 */ /* 0x000fe20000010000 */
[----:B------:R-:W-:Y:S01]  /*10d90*/  IADD3 R2, R92, R172, -R175 ;  /* 0x000000ac5c027210 */ /* 0x000fe20007ffe8af */
[----:B------:R-:W-:Y:S02]  /*10da0*/  FADD.FTZ R164, R164, R3 ;  /* 0x00000003a4a47221 */ /* 0x000fe40000010000 */
[----:B------:R-:W-:Y:S02]  /*10db0*/  FADD.FTZ R3, R162, R157 ;  /* 0x0000009da2037221 */ /* 0x000fe40000010000 */
[----:B------:R-:W-:Y:S01]  /*10dc0*/  FADD.FTZ R177, R177, R164 ;  /* 0x000000a4b1b17221 */ /* 0x000fe20000010000 */
[C---:B---3--:R-:W-:Y:S07]  /*10dd0*/  HMMA.16816.F32.BF16 R92, R4.reuse, R20, R8 ;  /* 0x00000014045c723c */ /* 0x048fee0000041808 */
        /* <DEDUP_REMOVED lines=13> */
[----:B------:R-:W-:Y:S01]  /*10eb0*/  IMNMX R230, RZ, R2, !PT ;  /* 0x00000002ffe67217 */ /* 0x000fe20007800200 */
[----:B------:R-:W-:Y:S01]  /*10ec0*/  FADD.FTZ R215, R158, R161 ;  /* 0x000000a19ed77221 */ /* 0x000fe20000010000 */
[----:B------:R-:W-:-:S02]  /*10ed0*/  IADD3 R177, R196, 0x5000, RZ ;  /* 0x00005000c4b17810 */ /* 0x000fc40007ffe0ff */
[----:B------:R-:W-:Y:S02]  /*10ee0*/  ISETP.GE.AND P0, PT, R217, R230, PT ;  /* 0x000000e6d900720c */ /* 0x000fe40003f06270 */
        /* <DEDUP_REMOVED lines=26> */
.L_x_1946:
[----:B------:R-:W-:Y:S04]  /*11090*/  DEPBAR.LE SB0, 0x0 ;  /* 0x000080000000791a */ /* 0x000fe80000000000 */
[----:B------:R-:W-:Y:S01]  /*110a0*/  BAR.SYNC.DEFER_BLOCKING 0x0 ;  /* 0x0000000000007b1d */ /* 0x000fe20000010000 */
[----:B------:R-:W-:Y:S02]  /*110b0*/  ISETP.GE.AND P0, PT, R229, RZ, PT ;  /* 0x000000ffe500720c */ /* 0x000fe40003f06270 */
[----:B------:R-:W-:Y:S11]  /*110c0*/  ISETP.NE.AND P4, PT, R203, RZ, PT ;  /* 0x000000ffcb00720c */ /* 0x000ff60003f85270 */
[----:B------:R-:W-:Y:S01]  /*110d0*/  @P0 SHF.R.S32.HI R17, RZ, 0x1f, R229 ;  /* 0x0000001fff110819 */ /* 0x000fe200000114e5 */
[----:B------:R-:W-:Y:S04]  /*110e0*/  @P0 IMAD.WIDE.U32 R8, R229, c[0x0][0x208], RZ ;  /* 0x00008200e5080a25 */ /* 0x000fe800078e00ff */
[----:B------:R-:W-:Y:S02]  /*110f0*/  @P0 IMAD R17, R17, c[0x0][0x208], RZ ;  /* 0x0000820011110a24 */ /* 0x000fe400078e02ff */
[C---:B------:R-:W-:Y:S02]  /*11100*/  @P0 IMAD.SHL.U32 R15, R8.reuse, 0x40, RZ ;  /* 0x00000040080f0824 */ /* 0x040fe400078e00ff */
[----:B------:R-:W-:Y:S01]  /*11110*/  @P0 IMAD R17, R229, c[0x0][0x20c], R17 ;  /* 0x00008300e5110a24 */ /* 0x000fe200078e0211 */
[----:B------:R-:W-:Y:S02]  /*11120*/  LDSM.16.M88.4 R136, [R198+0xc100] ;  /* 0x00c10000c688783b */ /* 0x000fe40000000200 */
[----:B------:R-:W-:Y:S01]  /*11130*/  @P0 IADD3 R11, P1, R15, R222, RZ ;  /* 0x000000de0f0b0210 */ /* 0x000fe20007f3e0ff */
[----:B------:R-:W-:Y:S01]  /*11140*/  @P0 IMAD.IADD R17, R9, 0x1, R17 ;  /* 0x0000000109110824 */ /* 0x000fe200078e0211 */
[-C--:B------:R-:W-:Y:S04]  /*11150*/  @P0 IADD3 R9, P2, R15, R204.reuse, RZ ;  /* 0x000000cc0f090210 */ /* 0x080fe80007f5e0ff */
[----:B------:R-:W1:Y:S01]  /*11160*/  LDSM.16.M88.4 R140, [R197+0x6100] ;  /* 0x00610000c58c783b */ /* 0x000e620000000200 */
[----:B------:R-:W-:Y:S02]  /*11170*/  @P0 SHF.L.U64.HI R17, R8, 0x6, R17 ;  /* 0x0000000608110819 */ /* 0x000fe40000010211 */
[----:B------:R-:W-:Y:S02]  /*11180*/  @P0 LEA R28, P3, R9, c[0x0][0x1f8], 0x1 ;  /* 0x00007e00091c0a11 */ /* 0x000fe400078608ff */
[C---:B------:R-:W-:Y:S01]  /*11190*/  @P0 IADD3.X R8, R17.reuse, R211, RZ, P2, !PT ;  /* 0x000000d311080210 */ /* 0x040fe200017fe4ff */
[----:B------:R-:W-:Y:S01]  /*111a0*/  @P0 IMAD.X R0, R17, 0x1, R218, P1 ;  /* 0x0000000111000824 */ /* 0x000fe200008e06da */
[----:B------:R-:W-:Y:S01]  /*111b0*/  @P0 LEA R32, P2, R11, c[0x0][0x1f8], 0x1 ;  /* 0x00007e000b200a11 */ /* 0x000fe200078408ff */
[----:B------:R-:W2:Y:S01]  /*111c0*/  LDSM.16.M88.4 R144, [R197+0x6900] ;  /* 0x00690000c590783b */ /* 0x000ea20000000200 */
[----:B------:R-:W-:Y:S02]  /*111d0*/  @P0 LEA.HI.X R29, R9, c[0x0][0x1fc], R8, 0x1, P3 ;  /* 0x00007f00091d0a11 */ /* 0x000fe400018f0c08 */
[----:B------:R-:W-:Y:S02]  /*111e0*/  @P0 LEA R9, P1, R227, R15, 0x5 ;  /* 0x0000000fe3090211 */ /* 0x000fe400078228ff */
[----:B------:R-:W-:Y:S02]  /*111f0*/  @P0 LEA.HI.X R33, R11, c[0x0][0x1fc], R0, 0x1, P2 ;  /* 0x00007f000b210a11 */ /* 0x000fe400010f0c00 */
[----:B------:R-:W-:Y:S01]  /*11200*/  @P0 LEA.HI.X R13, R227, R17, R232, 0x5, P1 ;  /* 0x00000011e30d0211 */ /* 0x000fe200008f2ce8 */
[----:B------:R-:W3:Y:S01]  /*11210*/  LDSM.16.M88.4 R148, [R197+0x7100] ;  /* 0x00710000c594783b */ /* 0x000ee20000000200 */
[----:B------:R-:W-:Y:S02]  /*11220*/  @P0 IADD3 R11, P1, R9, R204, RZ ;  /* 0x000000cc090b0210 */ /* 0x000fe40007f3e0ff */
[-C--:B------:R-:W-:Y:S02]  /*11230*/  @P0 IADD3 R15, P2, R15, R221.reuse, RZ ;  /* 0x000000dd0f0f0210 */ /* 0x080fe40007f5e0ff */
[----:B------:R-:W-:Y:S01]  /*11240*/  ISETP.NE.AND P3, PT, R173, 0x1, PT ;  /* 0x00000001ad00780c */ /* 0x000fe20003f65270 */
[----:B------:R-:W-:Y:S01]  /*11250*/  @P0 IMAD.X R0, R13, 0x1, R211, P1 ;  /* 0x000000010d000824 */ /* 0x000fe200008e06d3 */
[----:B------:R-:W-:Y:S01]  /*11260*/  @P0 LEA R238, P1, R11, c[0x0][0x1f8], 0x1 ;  /* 0x00007e000bee0a11 */ /* 0x000fe200078208ff */
[----:B------:R-:W4:Y:S01]  /*11270*/  LDSM.16.M88.4 R152, [R197+0x7900] ;  /* 0x00790000c598783b */ /* 0x000f220000000200 */
[----:B------:R-:W-:Y:S02]  /*11280*/  @P0 IADD3.X R8, R17, R216, RZ, P2, !PT ;  /* 0x000000d811080210 */ /* 0x000fe400017fe4ff */
[----:B------:R-:W-:Y:S02]  /*11290*/  @P0 LEA R240, P2, R15, c[0x0][0x1f8], 0x1 ;  /* 0x00007e000ff00a11 */ /* 0x000fe400078408ff */
[----:B------:R-:W-:Y:S02]  /*112a0*/  @P0 LEA.HI.X R239, R11, c[0x0][0x1fc], R0, 0x1, P1 ;  /* 0x00007f000bef0a11 */ /* 0x000fe400008f0c00 */
[----:B------:R-:W-:Y:S01]  /*112b0*/  @P0 LEA.HI.X R241, R15, c[0x0][0x1fc], R8, 0x1, P2 ;  /* 0x00007f000ff10a11 */ /* 0x000fe200010f0c08 */
[----:B------:R-:W-:Y:S01]  /*112c0*/  LDSM.16.M88.4 R132, [R194+0xc100] ;  /* 0x00c10000c284783b */ /* 0x000fe20000000200 */
[C---:B------:R-:W-:Y:S02]  /*112d0*/  @P0 IADD3 R12, P1, R9.reuse, R221, RZ ;  /* 0x000000dd090c0210 */ /* 0x040fe40007f3e0ff */
[----:B------:R-:W-:Y:S04]  /*112e0*/  @P0 IADD3 R0, P2, R9, R222, RZ ;  /* 0x000000de09000210 */ /* 0x000fe80007f5e0ff */
[C---:B------:R-:W-:Y:S01]  /*112f0*/  @P0 IADD3.X R15, R13.reuse, R218, RZ, P2, !PT ;  /* 0x000000da0d0f0210 */ /* 0x040fe200017fe4ff */
[C---:B-1----:R-:W-:Y:S01]  /*11300*/  HMMA.16816.F32.BF16 R4, R136.reuse, R140, RZ ;  /* 0x0000008c8804723c */ /* 0x042fe200000418ff */
[----:B------:R-:W1:Y:S02]  /*11310*/  LDSM.16.M88.4 R156, [R196] ;  /* 0x00000000c49c783b */ /* 0x000e640000000200 */
[----:B------:R-:W-:Y:S01]  /*11320*/  @P0 LEA R236, P2, R0, c[0x0][0x1f8], 0x1 ;  /* 0x00007e0000ec0a11 */ /* 0x000fe200078408ff */
[----:B------:R-:W-:Y:S01]  /*11330*/  @P0 IMAD.X R13, R13, 0x1, R216, P1 ;  /* 0x000000010d0d0824 */ /* 0x000fe200008e06d8 */
[----:B------:R-:W-:Y:S02]  /*11340*/  @P0 LEA R234, P1, R12, c[0x0][0x1f8], 0x1 ;  /* 0x00007e000cea0a11 */ /* 0x000fe400078208ff */
[----:B------:R-:W-:Y:S01]  /*11350*/  @P0 LEA.HI.X R237, R0, c[0x0][0x1fc], R15, 0x1, P2 ;  /* 0x00007f0000ed0a11 */ /* 0x000fe200010f0c0f */
[C---:B------:R-:W-:Y:S01]  /*11360*/  HMMA.16816.F32.BF16 R8, R136.reuse, R142, RZ ;  /* 0x0000008e8808723c */ /* 0x040fe200000418ff */
[----:B------:R-:W5:Y:S03]  /*11370*/  LDSM.16.M88.4 R160, [R187] ;  /* 0x00000000bba0783b */ /* 0x000f660000000200 */
[----:B------:R-:W-:Y:S04]  /*11380*/  @P0 LEA.HI.X R235, R12, c[0x0][0x1fc], R13, 0x1, P1 ;  /* 0x00007f000ceb0a11 */ /* 0x000fe800008f0c0d */
[C---:B--2---:R-:W-:Y:S01]  /*11390*/  HMMA.16816.F32.BF16 R12, R136.reuse, R144, RZ ;  /* 0x00000090880c723c */ /* 0x044fe200000418ff */
[----:B------:R-:W2:Y:S07]  /*113a0*/  LDSM.16.M88.4 R140, [R186] ;  /* 0x00000000ba8c783b */ /* 0x000eae0000000200 */
[C---:B------:R-:W-:Y:S01]  /*113b0*/  HMMA.16816.F32.BF16 R16, R136.reuse, R146, RZ ;  /* 0x000000928810723c */ /* 0x040fe200000418ff */
[----:B------:R-:W1:Y:S07]  /*113c0*/  LDSM.16.M88.4 R164, [R185] ;  /* 0x00000000b9a4783b */ /* 0x000e6e0000000200 */
[C---:B---3--:R-:W-:Y:S01]  /*113d0*/  HMMA.16816.F32.BF16 R20, R136.reuse, R148, RZ ;  /* 0x000000948814723c */ /* 0x048fe200000418ff */
[----:B------:R-:W-:Y:S01]  /*113e0*/  @!PT LDS RZ, [RZ] ;  /* 0x00000000fffff984 */ /* 0x000fe20000000800 */
[----:B------:R-:W-:Y:S01]  /*113f0*/  @!PT LDS RZ, [RZ] ;  /* 0x00000000fffff984 */ /* 0x000fe20000000800 */
[----:B------:R-:W-:Y:S01]  /*11400*/  @!PT LDS RZ, [RZ] ;  /* 0x00000000fffff984 */ /* 0x000fe20000000800 */
[----:B------:R4:W-:Y:S07]  /*11410*/  @P0 LDGSTS.E.BYPASS.LTC128B.128 [R206+0x100], [R28.64], !P5 ;  /* 0x001000001cce0fae */ /* 0x0009ee000e901d46 */
[C---:B------:R-:W-:Y:S01]  /*11420*/  HMMA.16816.F32.BF16 R24, R136.reuse, R150, RZ ;  /* 0x000000968818723c */ /* 0x040fe200000418ff */
[----:B------:R3:W-:Y:S08]  /*11430*/  @P0 LDGSTS.E.BYPASS.LTC128B.128 [R206+0x2100], [R32.64], !P6 ;  /* 0x0210000020ce0fae */ /* 0x0007f0000f101d46 */
[----:B------:R1:W-:Y:S08]  /*11440*/  @P0 LDGSTS.E.BYPASS.LTC128B.128 [R206+0x4100], [R240.64], !P4 ;  /* 0x04100000f0ce0fae */ /* 0x0003f0000e101d46 */
[----:B------:R2:W-:Y:S01]  /*11450*/  @P0 LDGSTS.E.BYPASS.LTC128B.128 [R206+0x1100], [R238.64], !P5 ;  /* 0x01100000eece0fae */ /* 0x0005e2000e901d46 */
[C---:B----4-:R-:W-:Y:S07]  /*11460*/  HMMA.16816.F32.BF16 R28, R136.reuse, R152, RZ ;  /* 0x00000098881c723c */ /* 0x050fee00000418ff */
[----:B------:R4:W-:Y:S01]  /*11470*/  @P0 LDGSTS.E.BYPASS.LTC128B.128 [R206+0x3100], [R236.64], !P6 ;  /* 0x03100000ecce0fae */ /* 0x0009e2000f101d46 */
[----:B---3--:R-:W-:Y:S07]  /*11480*/  HMMA.16816.F32.BF16 R32, R136, R154, RZ ;  /* 0x0000009a8820723c */ /* 0x008fee00000418ff */
[----:B------:R3:W-:Y:S01]  /*11490*/  @P0 LDGSTS.E.BYPASS.LTC128B.128 [R206+0x5100], [R234.64], !P4 ;  /* 0x05100000eace0fae */ /* 0x0007e2000e101d46 */
[C---:B-1----:R-:W-:Y:S07]  /*114a0*/  HMMA.16816.F32.BF16 R4, R132.reuse, R156, R4 ;  /* 0x0000009c8404723c */ /* 0x042fee0000041804 */
[----:B------:R-:W-:Y:S01]  /*114b0*/  LDSM.16.M88.4 R144, [R193+0xc100] ;  /* 0x00c10000c190783b */ /* 0x000fe20000000200 */
[C---:B------:R-:W-:Y:S07]  /*114c0*/  HMMA.16816.F32.BF16 R8, R132.reuse, R158, R8 ;  /* 0x0000009e8408723c */ /* 0x040fee0000041808 */
[----:B------:R-:W0:Y:S01]  /*114d0*/  LDGDEPBAR ;  /* 0x00000000000079af */ /* 0x000e220000000000 */
[C---:B-----5:R-:W-:Y:S07]  /*114e0*/  HMMA.16816.F32.BF16 R12, R132.reuse, R160, R12 ;  /* 0x000000a0840c723c */ /* 0x060fee000004180c */
[----:B------:R-:W1:Y:S01]  /*114f0*/  LDSM.16.M88.4 R168, [R192+0x6100] ;  /* 0x00610000c0a8783b */ /* 0x000e620000000200 */
[C---:B------:R-:W-:Y:S07]  /*11500*/  HMMA.16816.F32.BF16 R16, R132.reuse, R162, R16 ;  /* 0x000000a28410723c */ /* 0x040fee0000041810 */
[----:B------:R-:W5:Y:S01]  /*11510*/  LDSM.16.M88.4 R136, [R192+0x6900] ;  /* 0x00690000c088783b */ /* 0x000f620000000200 */
[C---:B--2---:R-:W-:Y:S07]  /*11520*/  HMMA.16816.F32.BF16 R20, R132.reuse, R140, R20 ;  /* 0x0000008c8414723c */ /* 0x044fee0000041814 */
[----:B------:R-:W2:Y:S01]  /*11530*/  LDSM.16.M88.4 R148, [R192+0x7100] ;  /* 0x00710000c094783b */ /* 0x000ea20000000200 */
[C---:B------:R-:W-:Y:S07]  /*11540*/  HMMA.16816.F32.BF16 R24, R132.reuse, R142, R24 ;  /* 0x0000008e8418723c */ /* 0x040fee0000041818 */
[----:B------:R-:W2:Y:S01]  /*11550*/  LDSM.16.M88.4 R152, [R192+0x7900] ;  /* 0x00790000c098783b */ /* 0x000ea20000000200 */
[C---:B------:R-:W-:Y:S07]  /*11560*/  HMMA.16816.F32.BF16 R28, R132.reuse, R164, R28 ;  /* 0x000000a4841c723c */ /* 0x040fee000004181c */
[----:B------:R-:W-:Y:S01]  /*11570*/  LDSM.16.M88.4 R156, [R191+0xc100] ;  /* 0x00c10000bf9c783b */ /* 0x000fe20000000200 */
[----:B------:R-:W-:Y:S07]  /*11580*/  HMMA.16816.F32.BF16 R32, R132, R166, R32 ;  /* 0x000000a68420723c */ /* 0x000fee0000041820 */
[----:B------:R-:W3:Y:S01]  /*11590*/  LDSM.16.M88.4 R160, [R184] ;  /* 0x00000000b8a0783b */ /* 0x000ee20000000200 */
[C---:B-1----:R-:W-:Y:S07]  /*115a0*/  HMMA.16816.F32.BF16 R4, R144.reuse, R168, R4 ;  /* 0x000000a89004723c */ /* 0x042fee0000041804 */
[----:B------:R-:W1:Y:S01]  /*115b0*/  LDSM.16.M88.4 R132, [R184+0x800] ;  /* 0x00080000b884783b */ /* 0x000e620000000200 */
[C---:B------:R-:W-:Y:S07]  /*115c0*/  HMMA.16816.F32.BF16 R8, R144.reuse, R170, R8 ;  /* 0x000000aa9008723c */ /* 0x040fee0000041808 */
[----:B------:R-:W1:Y:S01]  /*115d0*/  LDSM.16.M88.4 R140, [R184+0x1000] ;  /* 0x00100000b88c783b */ /* 0x000e620000000200 */
[C---:B-----5:R-:W-:Y:S07]  /*115e0*/  HMMA.16816.F32.BF16 R12, R144.reuse, R136, R12 ;  /* 0x00000088900c723c */ /* 0x060fee000004180c */
[----:B------:R-:W5:Y:S01]  /*115f0*/  LDSM.16.M88.4 R164, [R184+0x1800] ;  /* 0x00180000b8a4783b */ /* 0x000f620000000200 */
[C---:B------:R-:W-:Y:S07]  /*11600*/  HMMA.16816.F32.BF16 R16, R144.reuse, R138, R16 ;  /* 0x0000008a9010723c */ /* 0x040fee0000041810 */
[----:B------:R-:W-:Y:S01]  /*11610*/  LDSM.16.M88.4 R136, [R198+0x10100] ;  /* 0x01010000c688783b */ /* 0x000fe20000000200 */
[C---:B--2---:R-:W-:Y:S07]  /*11620*/  HMMA.16816.F32.BF16 R20, R144.reuse, R148, R20 ;  /* 0x000000949014723c */ /* 0x044fee0000041814 */
[----:B------:R-:W-:Y:S01]  /*11630*/  LDSM.16.M88.4 R168, [R182] ;  /* 0x00000000b6a8783b */ /* 0x000fe20000000200 */
[C---:B------:R-:W-:Y:S07]  /*11640*/  HMMA.16816.F32.BF16 R24, R144.reuse, R150, R24 ;  /* 0x000000969018723c */ /* 0x040fee0000041818 */
[----:B------:R-:W-:Y:S01]  /*11650*/  LDSM.16.M88.4 R148, [R197+0x8900] ;  /* 0x00890000c594783b */ /* 0x000fe20000000200 */
[C---:B------:R-:W-:Y:S08]  /*11660*/  HMMA.16816.F32.BF16 R28, R144.reuse, R152, R28 ;  /* 0x00000098901c723c */ /* 0x040ff0000004181c */
[----:B------:R-:W-:Y:S01]  /*11670*/  HMMA.16816.F32.BF16 R32, R144, R154, R32 ;  /* 0x0000009a9020723c */ /* 0x000fe20000041820 */
[----:B------:R-:W2:Y:S07]  /*11680*/  LDSM.16.M88.4 R144, [R197+0x8100] ;  /* 0x00810000c590783b */ /* 0x000eae0000000200 */
[C---:B---3--:R-:W-:Y:S01]  /*11690*/  HMMA.16816.F32.BF16 R4, R156.reuse, R160, R4 ;  /* 0x000000a09c04723c */ /* 0x048fe20000041804 */
[----:B------:R-:W3:Y:S07]  /*116a0*/  LDSM.16.M88.4 R152, [R197+0x9100] ;  /* 0x00910000c598783b */ /* 0x000eee0000000200 */
[C---:B------:R-:W-:Y:S01]  /*116b0*/  HMMA.16816.F32.BF16 R8, R156.reuse, R162, R8 ;  /* 0x000000a29c08723c */ /* 0x040fe20000041808 */
[----:B------:R-:W2:Y:S07]  /*116c0*/  LDSM.16.M88.4 R160, [R197+0x9900] ;  /* 0x00990000c5a0783b */ /* 0x000eae0000000200 */
[C---:B-1----:R-:W-:Y:S08]  /*116d0*/  HMMA.16816.F32.BF16 R12, R156.reuse, R132, R12 ;  /* 0x000000849c0c723c */ /* 0x042ff0000004180c */
[C---:B------:R-:W-:Y:S01]  /*116e0*/  HMMA.16816.F32.BF16 R16, R156.reuse, R134, R16 ;  /* 0x000000869c10723c */ /* 0x040fe20000041810 */
[----:B------:R-:W-:Y:S07]  /*116f0*/  LDSM.16.M88.4 R132, [R194+0x10100] ;  /* 0x01010000c284783b */ /* 0x000fee0000000200 */
[C---:B------:R-:W-:Y:S08]  /*11700*/  HMMA.16816.F32.BF16 R20, R156.reuse, R140, R20 ;  /* 0x0000008c9c14723c */ /* 0x040ff00000041814 */
[C---:B------:R-:W-:Y:S01]  /*11710*/  HMMA.16816.F32.BF16 R24, R156.reuse, R142, R24 ;  /* 0x0000008e9c18723c */ /* 0x040fe20000041818 */
[----:B------:R-:W1:Y:S07]  /*11720*/  LDSM.16.M88.4 R140, [R183] ;  /* 0x00000000b78c783b */ /* 0x000e6e0000000200 */
[C---:B-----5:R-:W-:Y:S08]  /*11730*/  HMMA.16816.F32.BF16 R28, R156.reuse, R164, R28 ;  /* 0x000000a49c1c723c */ /* 0x060ff0000004181c */
[----:B------:R-:W-:Y:S01]  /*11740*/  HMMA.16816.F32.BF16 R32, R156, R166, R32 ;  /* 0x000000a69c20723c */ /* 0x000fe20000041820 */
[----:B------:R-:W-:Y:S07]  /*11750*/  LDSM.16.M88.4 R156, [R192+0x9100] ;  /* 0x00910000c09c783b */ /* 0x000fee0000000200 */
[C---:B--2---:R-:W-:Y:S01]  /*11760*/  HMMA.16816.F32.BF16 R4, R136.reuse, R144, R4 ;  /* 0x000000908804723c */ /* 0x044fe20000041804 */
[----:B------:R-:W-:Y:S07]  /*11770*/  LDSM.16.M88.4 R164, [R184+0x3000] ;  /* 0x00300000b8a4783b */ /* 0x000fee0000000200 */
[C---:B------:R-:W-:Y:S01]  /*11780*/  HMMA.16816.F32.BF16 R8, R136.reuse, R146, R8 ;  /* 0x000000928808723c */ /* 0x040fe20000041808 */
[----:B------:R-:W2:Y:S07]  /*11790*/  LDSM.16.M88.4 R144, [R181] ;  /* 0x00000000b590783b */ /* 0x000eae0000000200 */
[C---:B------:R-:W-:Y:S08]  /*117a0*/  HMMA.16816.F32.BF16 R12, R136.reuse, R148, R12 ;  /* 0x00000094880c723c */ /* 0x040ff0000004180c */
[C---:B------:R-:W-:Y:S01]  /*117b0*/  HMMA.16816.F32.BF16 R16, R136.reuse, R150, R16 ;  /* 0x000000968810723c */ /* 0x040fe20000041810 */
[----:B------:R-:W5:Y:S07]  /*117c0*/  LDSM.16.M88.4 R148, [R180] ;  /* 0x00000000b494783b */ /* 0x000f6e0000000200 */
[C---:B---3--:R-:W-:Y:S08]  /*117d0*/  HMMA.16816.F32.BF16 R20, R136.reuse, R152, R20 ;  /* 0x000000988814723c */ /* 0x048ff00000041814 */
[C---:B------:R-:W-:Y:S01]  /*117e0*/  HMMA.16816.F32.BF16 R24, R136.reuse, R154, R24 ;  /* 0x0000009a8818723c */ /* 0x040fe20000041818 */
[----:B------:R-:W-:Y:S07]  /*117f0*/  LDSM.16.M88.4 R152, [R192+0x8100] ;  /* 0x00810000c098783b */ /* 0x000fee0000000200 */
[C---:B------:R-:W-:Y:S08]  /*11800*/  HMMA.16816.F32.BF16 R28, R136.reuse, R160, R28 ;  /* 0x000000a0881c723c */ /* 0x040ff0000004181c */
[----:B------:R-:W-:Y:S01]  /*11810*/  HMMA.16816.F32.BF16 R32, R136, R162, R32 ;  /* 0x000000a28820723c */ /* 0x000fe20000041820 */
[----:B------:R-:W3:Y:S07]  /*11820*/  LDSM.16.M88.4 R136, [R193+0x10100] ;  /* 0x01010000c188783b */ /* 0x000eee0000000200 */
[C---:B-1----:R-:W-:Y:S01]  /*11830*/  HMMA.16816.F32.BF16 R4, R132.reuse, R140, R4 ;  /* 0x0000008c8404723c */ /* 0x042fe20000041804 */
[----:B------:R-:W-:Y:S07]  /*11840*/  LDSM.16.M88.4 R160, [R192+0x9900] ;  /* 0x00990000c0a0783b */ /* 0x000fee0000000200 */
[C---:B------:R-:W-:Y:S01]  /*11850*/  HMMA.16816.F32.BF16 R8, R132.reuse, R142, R8 ;  /* 0x0000008e8408723c */ /* 0x040fe20000041808 */
[----:B------:R-:W1:Y:S07]  /*11860*/  LDSM.16.M88.4 R140, [R192+0x8900] ;  /* 0x00890000c08c783b */ /* 0x000e6e0000000200 */
[C---:B------:R-:W-:Y:S08]  /*11870*/  HMMA.16816.F32.BF16 R12, R132.reuse, R168, R12 ;  /* 0x000000a8840c723c */ /* 0x040ff0000004180c */
[C---:B------:R-:W-:Y:S08]  /*11880*/  HMMA.16816.F32.BF16 R16, R132.reuse, R170, R16 ;  /* 0x000000aa8410723c */ /* 0x040ff00000041810 */
[C---:B--2---:R-:W-:Y:S08]  /*11890*/  HMMA.16816.F32.BF16 R20, R132.reuse, R144, R20 ;  /* 0x000000908414723c */ /* 0x044ff00000041814 */
[C---:B------:R-:W-:Y:S01]  /*118a0*/  HMMA.16816.F32.BF16 R24, R132.reuse, R146, R24 ;  /* 0x000000928418723c */ /* 0x040fe20000041818 */
[----:B------:R-:W-:Y:S07]  /*118b0*/  LDSM.16.M88.4 R144, [R184+0x2000] ;  /* 0x00200000b890783b */ /* 0x000fee0000000200 */
[C---:B-----5:R-:W-:Y:S08]  /*118c0*/  HMMA.16816.F32.BF16 R28, R132.reuse, R148, R28 ;  /* 0x00000094841c723c */ /* 0x060ff0000004181c */
[----:B------:R-:W-:Y:S01]  /*118d0*/  HMMA.16816.F32.BF16 R32, R132, R150, R32 ;  /* 0x000000968420723c */ /* 0x000fe20000041820 */
[----:B------:R-:W2:Y:S07]  /*118e0*/  LDSM.16.M88.4 R132, [R191+0x10100] ;  /* 0x01010000bf84783b */ /* 0x000eae0000000200 */
[C---:B---3--:R-:W-:Y:S01]  /*118f0*/  HMMA.16816.F32.BF16 R4, R136.reuse, R152, R4 ;  /* 0x000000988804723c */ /* 0x048fe20000041804 */
[----:B------:R-:W3:Y:S07]  /*11900*/  LDSM.16.M88.4 R148, [R184+0x2800] ;  /* 0x00280000b894783b */ /* 0x000eee0000000200 */
[C---:B------:R-:W-:Y:S01]  /*11910*/  HMMA.16816.F32.BF16 R8, R136.reuse, R154, R8 ;  /* 0x0000009a8808723c */ /* 0x040fe20000041808 */
[----:B------:R-:W-:Y:S07]  /*11920*/  LDSM.16.M88.4 R152, [R198+0x14100] ;  /* 0x01410000c698783b */ /* 0x000fee0000000200 */
        /* <DEDUP_REMOVED lines=10> */
[----:B------:R-:W-:Y:S07]  /*119d0*/  LDSM.16.M88.4 R160, [R194+0x14100] ;  /* 0x01410000c2a0783b */ /* 0x000fee0000000200 */
[C---:B------:R-:W-:Y:S01]  /*119e0*/  HMMA.16816.F32.BF16 R8, R132.reuse, R146, R8 ;  /* 0x000000928408723c */ /* 0x040fe20000041808 */
[----:B------:R-:W2:Y:S07]  /*119f0*/  LDSM.16.M88.4 R144, [R197+0xb100] ;  /* 0x00b10000c590783b */ /* 0x000eae0000000200 */
[C---:B---3--:R-:W-:Y:S08]  /*11a00*/  HMMA.16816.F32.BF16 R12, R132.reuse, R148, R12 ;  /* 0x00000094840c723c */ /* 0x048ff0000004180c */
[C---:B------:R-:W-:Y:S01]  /*11a10*/  HMMA.16816.F32.BF16 R16, R132.reuse, R150, R16 ;  /* 0x000000968410723c */ /* 0x040fe20000041810 */
[----:B------:R-:W3:Y:S07]  /*11a20*/  LDSM.16.M88.4 R148, [R197+0xb900] ;  /* 0x00b90000c594783b */ /* 0x000eee0000000200 */
[C---:B------:R-:W-:Y:S08]  /*11a30*/  HMMA.16816.F32.BF16 R20, R132.reuse, R164, R20 ;  /* 0x000000a48414723c */ /* 0x040ff00000041814 */
[C---:B------:R-:W-:Y:S01]  /*11a40*/  HMMA.16816.F32.BF16 R24, R132.reuse, R166, R24 ;  /* 0x000000a68418723c */ /* 0x040fe20000041818 */
[----:B------:R-:W2:Y:S07]  /*11a50*/  LDSM.16.M88.4 R164, [R179] ;  /* 0x00000000b3a4783b */ /* 0x000eae0000000200 */
[C---:B-1----:R-:W-:Y:S08]  /*11a60*/  HMMA.16816.F32.BF16 R28, R132.reuse, R140, R28 ;  /* 0x0000008c841c723c */ /* 0x042ff0000004181c */
[----:B------:R-:W-:Y:S01]  /*11a70*/  HMMA.16816.F32.BF16 R32, R132, R142, R32 ;  /* 0x0000008e8420723c */ /* 0x000fe20000041820 */
[----:B------:R-:W1:Y:S07]  /*11a80*/  LDSM.16.M88.4 R132, [R178] ;  /* 0x00000000b284783b */ /* 0x000e6e0000000200 */
[C---:B-----5:R-:W-:Y:S01]  /*11a90*/  HMMA.16816.F32.BF16 R4, R152.reuse, R156, R4 ;  /* 0x0000009c9804723c */ /* 0x060fe20000041804 */
[----:B------:R-:W5:Y:S07]  /*11aa0*/  LDSM.16.M88.4 R140, [R177] ;  /* 0x00000000b18c783b */ /* 0x000f6e0000000200 */
[C---:B------:R-:W-:Y:S01]  /*11ab0*/  HMMA.16816.F32.BF16 R8, R152.reuse, R158, R8 ;  /* 0x0000009e9808723c */ /* 0x040fe20000041808 */
[----:B------:R-:W-:Y:S07]  /*11ac0*/  LDSM.16.M88.4 R156, [R192+0xb900] ;  /* 0x00b90000c09c783b */ /* 0x000fee0000000200 */
[C---:B------:R-:W-:Y:S08]  /*11ad0*/  HMMA.16816.F32.BF16 R12, R152.reuse, R136, R12 ;  /* 0x00000088980c723c */ /* 0x040ff0000004180c */
[C---:B------:R-:W-:Y:S01]  /*11ae0*/  HMMA.16816.F32.BF16 R16, R152.reuse, R138, R16 ;  /* 0x0000008a9810723c */ /* 0x040fe20000041810 */
[----:B------:R-:W1:Y:S07]  /*11af0*/  LDSM.16.M88.4 R136, [R176] ;  /* 0x00000000b088783b */ /* 0x000e6e0000000200 */
        /* <DEDUP_REMOVED lines=18> */
[----:B------:R-:W-:Y:S07]  /*11c20*/  LDSM.16.M88.4 R136, [R184+0x5000] ;  /* 0x00500000b888783b */ /* 0x000fee0000000200 */
[C---:B--2---:R-:W-:Y:S08]  /*11c30*/  HMMA.16816.F32.BF16 R4, R144.reuse, R148, R4 ;  /* 0x000000949004723c */ /* 0x044ff00000041804 */
[C---:B------:R-:W-:Y:S08]  /*11c40*/  HMMA.16816.F32.BF16 R8, R144.reuse, R150, R8 ;  /* 0x000000969008723c */ /* 0x040ff00000041808 */
[C---:B---3--:R-:W-:Y:S08]  /*11c50*/  HMMA.16816.F32.BF16 R12, R144.reuse, R152, R12 ;  /* 0x00000098900c723c */ /* 0x048ff0000004180c */
[C---:B------:R-:W-:Y:S08]  /*11c60*/  HMMA.16816.F32.BF16 R16, R144.reuse, R154, R16 ;  /* 0x0000009a9010723c */ /* 0x040ff00000041810 */
[C---:B-1----:R-:W-:Y:S08]  /*11c70*/  HMMA.16816.F32.BF16 R20, R144.reuse, R132, R20 ;  /* 0x000000849014723c */ /* 0x042ff00000041814 */
[C---:B------:R-:W-:Y:S01]  /*11c80*/  HMMA.16816.F32.BF16 R24, R144.reuse, R134, R24 ;  /* 0x000000869018723c */ /* 0x040fe20000041818 */
[----:B------:R-:W1:Y:S07]  /*11c90*/  LDSM.16.M88.4 R132, [R184+0x4800] ;  /* 0x00480000b884783b */ /* 0x000e6e0000000200 */
[C---:B------:R-:W-:Y:S07]  /*11ca0*/  HMMA.16816.F32.BF16 R28, R144.reuse, R156, R28 ;  /* 0x0000009c901c723c */ /* 0x040fee000004181c */
[----:B------:R-:W-:Y:S01]  /*11cb0*/  MOV R157, R174 ;  /* 0x000000ae009d7202 */ /* 0x000fe20000000f00 */
[----:B------:R-:W-:Y:S01]  /*11cc0*/  HMMA.16816.F32.BF16 R32, R144, R158, R32 ;  /* 0x0000009e9020723c */ /* 0x000fe20000041820 */
[----:B------:R-:W-:Y:S01]  /*11cd0*/  LDSM.16.M88.4 R144, [R184+0x5800] ;  /* 0x00580000b890783b */ /* 0x000fe20000000200 */
[----:B------:R-:W-:Y:S04]  /*11ce0*/  DEPBAR.LE SB0, 0x0 ;  /* 0x000080000000791a */ /* 0x000fe80000000000 */
[----:B------:R-:W-:Y:S01]  /*11cf0*/  @P3 SHF.R.U32.HI R157, RZ, c[0x0][0x2cc], R226 ;  /* 0x0000b300ff9d3a19 */ /* 0x000fe200000116e2 */
[----:B------:R-:W-:Y:S01]  /*11d00*/  IMAD R158, R229, R225, 0x1 ;  /* 0x00000001e59e7424 */ /* 0x000fe200078e02e1 */
[C---:B-----5:R-:W-:Y:S03]  /*11d10*/  HMMA.16816.F32.BF16 R4, R140.reuse, R164, R4 ;  /* 0x000000a48c04723c */ /* 0x060fe60000041804 */
[----:B------:R-:W2:Y:S02]  /*11d20*/  SHFL.IDX PT, R156, R157, RZ, 0x1c1f ;  /* 0x001c1fff9d9c7589 */ /* 0x000ea400000e0000 */
[----:B------:R-:W-:Y:S03]  /*11d30*/  IADD3 R158, R172, R158, -R219 ;  /* 0x0000009eac9e7210 */ /* 0x000fe60007ffe8db */
[C---:B------:R-:W-:Y:S03]  /*11d40*/  HMMA.16816.F32.BF16 R8, R140.reuse, R166, R8 ;  /* 0x000000a68c08723c */ /* 0x040fe60000041808 */
[----:B------:R-:W3:Y:S01]  /*11d50*/  SHFL.IDX PT, R0, R157, 0x1, 0x1c1f ;  /* 0x003c1f009d007f89 */ /* 0x000ee200000e0000 */
[----:B------:R-:W-:Y:S04]  /*11d60*/  IMAD.IADD R159, R158, 0x1, -R175 ;  /* 0x000000019e9f7824 */ /* 0x000fe800078e0aaf */
[C---:B-1----:R-:W-:Y:S03]  /*11d70*/  HMMA.16816.F32.BF16 R12, R140.reuse, R132, R12 ;  /* 0x000000848c0c723c */ /* 0x042fe6000004180c */
[----:B------:R-:W-:Y:S05]  /*11d80*/  BAR.SYNC.DEFER_BLOCKING 0x0 ;  /* 0x0000000000007b1d */ /* 0x000fea0000010000 */
[C---:B------:R-:W-:Y:S04]  /*11d90*/  HMMA.16816.F32.BF16 R16, R140.reuse, R134, R16 ;  /* 0x000000868c10723c */ /* 0x040fe80000041810 */
[C---:B--2---:R-:W-:Y:S04]  /*11da0*/  IADD3 R132, R159.reuse, R156, RZ ;  /* 0x0000009c9f847210 */ /* 0x044fe80007ffe0ff */
[C---:B------:R-:W-:Y:S03]  /*11db0*/  HMMA.16816.F32.BF16 R20, R140.reuse, R136, R20 ;  /* 0x000000888c14723c */ /* 0x040fe60000041814 */
[C---:B------:R-:W-:Y:S01]  /*11dc0*/  ISETP.GT.AND P0, PT, R132.reuse, RZ, PT ;  /* 0x000000ff8400720c */ /* 0x040fe20003f04270 */
[----:B---3--:R-:W-:Y:S01]  /*11dd0*/  IMAD.IADD R0, R159, 0x1, R0 ;  /* 0x000000019f007824 */ /* 0x008fe200078e0200 */
[----:B------:R-:W-:Y:S02]  /*11de0*/  ISETP.GT.AND P2, PT, R132, 0x1, PT ;  /* 0x000000018400780c */ /* 0x000fe40003f44270 */
[----:B------:R-:W-:Y:S01]  /*11df0*/  FSEL R134, R4, -INF , P0 ;  /* 0xff80000004867808 */ /* 0x000fe20000000000 */
[C---:B------:R-:W-:Y:S03]  /*11e00*/  HMMA.16816.F32.BF16 R24, R140.reuse, R138, R24 ;  /* 0x0000008a8c18723c */ /* 0x040fe60000041818 */
[C---:B------:R-:W-:Y:S02]  /*11e10*/  ISETP.GT.AND P1, PT, R0.reuse, RZ, PT ;  /* 0x000000ff0000720c */ /* 0x040fe40003f24270 */
[----:B------:R-:W-:Y:S02]  /*11e20*/  ISETP.GT.AND P0, PT, R0, 0x1, PT ;  /* 0x000000010000780c */ /* 0x000fe40003f04270 */
[----:B------:R-:W-:Y:S01]  /*11e30*/  FSEL R161, R6, -INF , P1 ;  /* 0xff80000006a17808 */ /* 0x000fe20000800000 */
[C---:B------:R-:W-:Y:S03]  /*11e40*/  HMMA.16816.F32.BF16 R28, R140.reuse, R144, R28 ;  /* 0x000000908c1c723c */ /* 0x040fe6000004181c */
[----:B------:R-:W-:Y:S02]  /*11e50*/  ISETP.GT.AND P1, PT, R0, 0x8, PT ;  /* 0x000000080000780c */ /* 0x000fe40003f24270 */
[----:B------:R-:W-:Y:S02]  /*11e60*/  FSEL R135, R7, -INF , P0 ;  /* 0xff80000007877808 */ /* 0x000fe40000000000 */
[----:B------:R-:W-:Y:S01]  /*11e70*/  FSEL R163, R5, -INF , P2 ;  /* 0xff80000005a37808 */ /* 0x000fe20001000000 */
[----:B------:R-:W-:Y:S03]  /*11e80*/  HMMA.16816.F32.BF16 R32, R140, R146, R32 ;  /* 0x000000928c20723c */ /* 0x000fe60000041820 */
[C---:B------:R-:W-:Y:S02]  /*11e90*/  ISETP.GT.AND P2, PT, R132.reuse, 0x9, PT ;  /* 0x000000098400780c */ /* 0x040fe40003f44270 */
[C---:B------:R-:W-:Y:S02]  /*11ea0*/  ISETP.GT.AND P0, PT, R132.reuse, 0x8, PT ;  /* 0x000000088400780c */ /* 0x040fe40003f04270 */
[----:B------:R-:W-:Y:S02]  /*11eb0*/  ISETP.GT.AND P3, PT, R132, 0x28, PT ;  /* 0x000000288400780c */ /* 0x000fe40003f64270 */
[----:B------:R-:W-:Y:S02]  /*11ec0*/  FSEL R156, R8, -INF , P0 ;  /* 0xff800000089c7808 */ /* 0x000fe40000000000 */
[----:B------:R-:W-:Y:S02]  /*11ed0*/  ISETP.GT.AND P0, PT, R0, 0x9, PT ;  /* 0x000000090000780c */ /* 0x000fe40003f04270 */
[----:B------:R-:W-:Y:S02]  /*11ee0*/  FSEL R8, R9, -INF , P2 ;  /* 0xff80000009087808 */ /* 0x000fe40001000000 */
[----:B------:R-:W-:Y:S02]  /*11ef0*/  FSEL R9, R10, -INF , P1 ;  /* 0xff8000000a097808 */ /* 0x000fe40000800000 */
[----:B------:R-:W-:Y:S02]  /*11f00*/  FMNMX.FTZ R10, R134, R3, !PT ;  /* 0x00000003860a7209 */ /* 0x000fe40007810000 */
[----:B------:R-:W-:Y:S02]  /*11f10*/  ISETP.GT.AND P2, PT, R132, 0x11, PT ;  /* 0x000000118400780c */ /* 0x000fe40003f44270 */
[----:B------:R-:W-:Y:S02]  /*11f20*/  FMNMX.FTZ R133, R163, R10, !PT ;  /* 0x0000000aa3857209 */ /* 0x000fe40007810000 */
[----:B------:R-:W-:Y:S02]  /*11f30*/  FSEL R11, R11, -INF , P0 ;  /* 0xff8000000b0b7808 */ /* 0x000fe40000000000 */
[----:B------:R-:W-:Y:S02]  /*11f40*/  FSEL R231, R13, -INF , P2 ;  /* 0xff8000000de77808 */ /* 0x000fe40001000000 */
[----:B------:R-:W-:Y:S02]  /*11f50*/  FMNMX.FTZ R13, R156, R133, !PT ;  /* 0x000000859c0d7209 */ /* 0x000fe40007810000 */
[----:B------:R-:W-:Y:S02]  /*11f60*/  ISETP.GT.AND P0, PT, R132, 0x10, PT ;  /* 0x000000108400780c */ /* 0x000fe40003f04270 */
[----:B------:R-:W-:Y:S02]  /*11f70*/  FMNMX.FTZ R13, R8, R13, !PT ;  /* 0x0000000d080d7209 */ /* 0x000fe40007810000 */
[----:B------:R-:W-:Y:S02]  /*11f80*/  FSEL R168, R12, -INF , P0 ;  /* 0xff8000000ca87808 */ /* 0x000fe40000000000 */
[C---:B------:R-:W-:Y:S02]  /*11f90*/  ISETP.GT.AND P0, PT, R0.reuse, 0x11, PT ;  /* 0x000000110000780c */ /* 0x040fe40003f04270 */
[----:B------:R-:W-:Y:S02]  /*11fa0*/  ISETP.GT.AND P1, PT, R0, 0x10, PT ;  /* 0x000000100000780c */ /* 0x000fe40003f24270 */
[----:B------:R-:W-:Y:S02]  /*11fb0*/  FSEL R233, R15, -INF , P0 ;  /* 0xff8000000fe97808 */ /* 0x000fe40000000000 */
[----:B------:R-:W-:Y:S02]  /*11fc0*/  FMNMX.FTZ R10, R168, R13, !PT ;  /* 0x0000000da80a7209 */ /* 0x000fe40007810000 */
[----:B------:R-:W-:Y:S02]  /*11fd0*/  ISETP.GT.AND P0, PT, R132, 0x18, PT ;  /* 0x000000188400780c */ /* 0x000fe40003f04270 */
[----:B------:R-:W-:Y:S02]  /*11fe0*/  FSEL R170, R14, -INF , P1 ;  /* 0xff8000000eaa7808 */ /* 0x000fe40000800000 */
[----:B------:R-:W-:Y:S02]  /*11ff0*/  ISETP.GT.AND P1, PT, R0, 0x18, PT ;  /* 0x000000180000780c */ /* 0x000fe40003f24270 */
[----:B------:R-:W-:Y:S02]  /*12000*/  ISETP.GT.AND P2, PT, R132, 0x19, PT ;  /* 0x000000198400780c */ /* 0x000fe40003f44270 */
[----:B------:R-:W-:Y:S02]  /*12010*/  FSEL R234, R16, -INF , P0 ;  /* 0xff80000010ea7808 */ /* 0x000fe40000000000 */
[----:B------:R-:W-:Y:S02]  /*12020*/  FMNMX.FTZ R13, R231, R10, !PT ;  /* 0x0000000ae70d7209 */ /* 0x000fe40007810000 */
[----:B----4-:R-:W-:Y:S02]  /*12030*/  FSEL R236, R18, -INF , P1 ;  /* 0xff80000012ec7808 */ /* 0x010fe40000800000 */
[----:B------:R-:W-:Y:S02]  /*12040*/  ISETP.GT.AND P0, PT, R0, 0x19, PT ;  /* 0x000000190000780c */ /* 0x000fe40003f04270 */
[----:B------:R-:W-:Y:S02]  /*12050*/  FSEL R235, R17, -INF , P2 ;  /* 0xff80000011eb7808 */ /* 0x000fe40001000000 */
[----:B------:R-:W-:Y:S02]  /*12060*/  FMNMX.FTZ R10, R234, R13, !PT ;  /* 0x0000000dea0a7209 */ /* 0x000fe40007810000 */
[----:B------:R-:W-:Y:S02]  /*12070*/  ISETP.GT.AND P1, PT, R132, 0x20, PT ;  /* 0x000000208400780c */ /* 0x000fe40003f24270 */
[----:B------:R-:W-:Y:S02]  /*12080*/  FMNMX.FTZ R12, R161, R2, !PT ;  /* 0x00000002a10c7209 */ /* 0x000fe40007810000 */
[----:B------:R-:W-:Y:S02]  /*12090*/  FSEL R238, R20, -INF , P1 ;  /* 0xff80000014ee7808 */ /* 0x000fe40000800000 */
[----:B------:R-:W-:Y:S02]  /*120a0*/  FSEL R237, R19, -INF , P0 ;  /* 0xff80000013ed7808 */ /* 0x000fe40000000000 */
[----:B------:R-:W-:Y:S02]  /*120b0*/  ISETP.GT.AND P0, PT, R132, 0x21, PT ;  /* 0x000000218400780c */ /* 0x000fe40003f04270 */
[----:B------:R-:W-:Y:S02]  /*120c0*/  FMNMX.FTZ R13, R235, R10, !PT ;  /* 0x0000000aeb0d7209 */ /* 0x000fe40007810000 */
[----:B------:R-:W-:Y:S02]  /*120d0*/  FMNMX.FTZ R12, R135, R12, !PT ;  /* 0x0000000c870c7209 */ /* 0x000fe40007810000 */
[----:B------:R-:W-:Y:S02]  /*120e0*/  FSEL R251, R21, -INF , P0 ;  /* 0xff80000015fb7808 */ /* 0x000fe40000000000 */
[----:B------:R-:W-:Y:S02]  /*120f0*/  FMNMX.FTZ R12, R9, R12, !PT ;  /* 0x0000000c090c7209 */ /* 0x000fe40007810000 */
[----:B------:R-:W-:Y:S02]  /*12100*/  FMNMX.FTZ R10, R238, R13, !PT ;  /* 0x0000000dee0a7209 */ /* 0x000fe40007810000 */
[----:B------:R-:W-:Y:S02]  /*12110*/  FSEL R245, R24, -INF , P3 ;  /* 0xff80000018f57808 */ /* 0x000fe40001800000 */
[----:B------:R-:W-:Y:S02]  /*12120*/  FMNMX.FTZ R13, R11, R12, !PT ;  /* 0x0000000c0b0d7209 */ /* 0x000fe40007810000 */
[C---:B------:R-:W-:Y:S02]  /*12130*/  ISETP.GT.AND P1, PT, R132.reuse, 0x29, PT ;  /* 0x000000298400780c */ /* 0x040fe40003f24270 */
[----:B------:R-:W-:Y:S02]  /*12140*/  FMNMX.FTZ R10, R251, R10, !PT ;  /* 0x0000000afb0a7209 */ /* 0x000fe40007810000 */
[----:B------:R-:W-:Y:S02]  /*12150*/  FSEL R241, R25, -INF , P1 ;  /* 0xff80000019f17808 */ /* 0x000fe40000800000 */
[----:B------:R-:W-:Y:S02]  /*12160*/  ISETP.GT.AND P0, PT, R132, 0x30, PT ;  /* 0x000000308400780c */ /* 0x000fe40003f04270 */
[----:B------:R-:W-:Y:S02]  /*12170*/  FMNMX.FTZ R12, R170, R13, !PT ;  /* 0x0000000daa0c7209 */ /* 0x000fe40007810000 */
[----:B------:R-:W-:Y:S02]  /*12180*/  FMNMX.FTZ R10, R245, R10, !PT ;  /* 0x0000000af50a7209 */ /* 0x000fe40007810000 */
[----:B------:R-:W-:Y:S02]  /*12190*/  FSEL R217, R28, -INF , P0 ;  /* 0xff8000001cd97808 */ /* 0x000fe40000000000 */
[----:B------:R-:W-:Y:S02]  /*121a0*/  FMNMX.FTZ R10, R241, R10, !PT ;  /* 0x0000000af10a7209 */ /* 0x000fe40007810000 */
[----:B------:R-:W-:Y:S02]  /*121b0*/  FMNMX.FTZ R13, R233, R12, !PT ;  /* 0x0000000ce90d7209 */ /* 0x000fe40007810000 */
[----:B------:R-:W-:Y:S02]  /*121c0*/  ISETP.GT.AND P2, PT, R0, 0x20, PT ;  /* 0x000000200000780c */ /* 0x000fe40003f44270 */
[----:B------:R-:W-:Y:S02]  /*121d0*/  FMNMX.FTZ R12, R217, R10, !PT ;  /* 0x0000000ad90c7209 */ /* 0x000fe40007810000 */
[----:B------:R-:W-:Y:S02]  /*121e0*/  FMNMX.FTZ R10, R236, R13, !PT ;  /* 0x0000000dec0a7209 */ /* 0x000fe40007810000 */
[----:B------:R-:W-:Y:S02]  /*121f0*/  ISETP.GT.AND P3, PT, R132, 0x31, PT ;  /* 0x000000318400780c */ /* 0x000fe40003f64270 */
[----:B------:R-:W-:Y:S02]  /*12200*/  FSEL R249, R22, -INF , P2 ;  /* 0xff80000016f97808 */ /* 0x000fe40001000000 */
[----:B------:R-:W-:Y:S02]  /*12210*/  ISETP.GT.AND P1, PT, R132, 0x39, PT ;  /* 0x000000398400780c */ /* 0x000fe40003f24270 */
[----:B------:R-:W-:Y:S02]  /*12220*/  ISETP.GT.AND P0, PT, R0, 0x21, PT ;  /* 0x000000210000780c */ /* 0x000fe40003f04270 */
[----:B------:R-:W-:Y:S02]  /*12230*/  FMNMX.FTZ R10, R237, R10, !PT ;  /* 0x0000000aed0a7209 */ /* 0x000fe40007810000 */
[----:B------:R-:W-:Y:S02]  /*12240*/  FSEL R169, R29, -INF , P3 ;  /* 0xff8000001da97808 */ /* 0x000fe40001800000 */
[----:B------:R-:W-:Y:S02]  /*12250*/  ISETP.GT.AND P2, PT, R132, 0x38, PT ;  /* 0x000000388400780c */ /* 0x000fe40003f44270 */
[----:B------:R-:W-:Y:S02]  /*12260*/  FSEL R157, R33, -INF , P1 ;  /* 0xff800000219d7808 */ /* 0x000fe40000800000 */
[----:B------:R-:W-:Y:S02]  /*12270*/  FSEL R247, R23, -INF , P0 ;  /* 0xff80000017f77808 */ /* 0x000fe40000000000 */
        /* <DEDUP_REMOVED lines=8> */
[----:B------:R-:W-:Y:S02]  /*12300*/  ISETP.GE.AND P2, PT, R229, 0x1, PT ;  /* 0x00000001e500780c */ /* 0x000fe40003f46270 */
[----:B------:R-:W-:Y:S02]  /*12310*/  ISETP.GT.AND P1, PT, R0, 0x30, PT ;  /* 0x000000300000780c */ /* 0x000fe40003f24270 */
[----:B------:R-:W-:Y:S02]  /*12320*/  FSEL R239, R27, -INF , P0 ;  /* 0xff8000001bef7808 */ /* 0x000fe40000000000 */
[----:B------:R-:W-:Y:S02]  /*12330*/  FMNMX.FTZ R14, R243, R14, !PT ;  /* 0x0000000ef30e7209 */ /* 0x000fe40007810000 */
[----:B------:R-:W-:Y:S02]  /*12340*/  FMNMX.FTZ R19, R157, R12, !PT ;  /* 0x0000000c9d137209 */ /* 0x000fe40007810000 */
[----:B------:R-:W-:Y:S02]  /*12350*/  FSEL R171, R30, -INF , P1 ;  /* 0xff8000001eab7808 */ /* 0x000fe40000800000 */
[C---:B------:R-:W-:Y:S01]  /*12360*/  ISETP.GT.AND P0, PT, R0.reuse, 0x31, PT ;  /* 0x000000310000780c */ /* 0x040fe20003f04270 */
[----:B------:R-:W1:Y:S01]  /*12370*/  SHFL.BFLY PT, R10, R19, 0x2, 0x1f ;  /* 0x0c401f00130a7f89 */ /* 0x000e6200000e0000 */
[----:B------:R-:W-:Y:S02]  /*12380*/  FMNMX.FTZ R14, R239, R14, !PT ;  /* 0x0000000eef0e7209 */ /* 0x000fe40007810000 */
[----:B------:R-:W-:Y:S02]  /*12390*/  FSEL R167, R31, -INF , P0 ;  /* 0xff8000001fa77808 */ /* 0x000fe40000000000 */
[----:B------:R-:W-:Y:S02]  /*123a0*/  ISETP.GT.AND P1, PT, R0, 0x38, PT ;  /* 0x000000380000780c */ /* 0x000fe40003f24270 */
[----:B------:R-:W-:Y:S02]  /*123b0*/  FMNMX.FTZ R14, R171, R14, !PT ;  /* 0x0000000eab0e7209 */ /* 0x000fe40007810000 */
[----:B------:R-:W-:Y:S02]  /*123c0*/  IADD3 R12, R229, -0x1, RZ ;  /* 0xffffffffe50c7810 */ /* 0x000fe40007ffe0ff */
[----:B------:R-:W-:Y:S02]  /*123d0*/  FSEL R159, R34, -INF , P1 ;  /* 0xff800000229f7808 */ /* 0x000fe40000800000 */
[----:B------:R-:W-:Y:S01]  /*123e0*/  FMNMX.FTZ R14, R167, R14, !PT ;  /* 0x0000000ea70e7209 */ /* 0x000fe20007810000 */
[----:B------:R-:W-:Y:S01]  /*123f0*/  @P2 IMAD.WIDE.U32 R16, R12, c[0x0][0x1e0], RZ ;  /* 0x000078000c102a25 */ /* 0x000fe200078e00ff */
[----:B------:R-:W-:Y:S02]  /*12400*/  ISETP.GT.AND P0, PT, R0, 0x39, PT ;  /* 0x000000390000780c */ /* 0x000fe40003f04270 */
[----:B------:R-:W-:Y:S02]  /*12410*/  @P2 SHF.R.S32.HI R13, RZ, 0x1f, R12 ;  /* 0x0000001fff0d2819 */ /* 0x000fe4000001140c */
[----:B------:R-:W-:Y:S02]  /*12420*/  FMNMX.FTZ R4, R159, R14, !PT ;  /* 0x0000000e9f047209 */ /* 0x000fe40007810000 */
[----:B------:R-:W-:Y:S01]  /*12430*/  FSEL R133, R35, -INF , P0 ;  /* 0xff80000023857808 */ /* 0x000fe20000000000 */
[----:B------:R-:W-:Y:S01]  /*12440*/  @P2 IMAD R13, R13, c[0x0][0x1e0], RZ ;  /* 0x000078000d0d2a24 */ /* 0x000fe200078e02ff */
[----:B------:R-:W-:Y:S02]  /*12450*/  @P2 SHF.L.U32 R15, R16, 0x6, RZ ;  /* 0x00000006100f2819 */ /* 0x000fe400000006ff */
[----:B------:R-:W-:Y:S01]  /*12460*/  FMNMX.FTZ R0, R133, R4, !PT ;  /* 0x0000000485007209 */ /* 0x000fe20007810000 */
[----:B------:R-:W-:Y:S01]  /*12470*/  @P2 IMAD R13, R12, c[0x0][0x1e4], R13 ;  /* 0x000079000c0d2a24 */ /* 0x000fe200078e020d */
[----:B-1----:R-:W-:Y:S03]  /*12480*/  FMNMX.FTZ R19, R19, R10, !PT ;  /* 0x0000000a13137209 */ /* 0x002fe60007810000 */
[----:B------:R-:W1:Y:S01]  /*12490*/  SHFL.BFLY PT, R5, R0, 0x2, 0x1f ;  /* 0x0c401f0000057f89 */ /* 0x000e6200000e0000 */
[----:B------:R-:W-:Y:S01]  /*124a0*/  @P2 IMAD.IADD R13, R17, 0x1, R13 ;  /* 0x00000001110d2824 */ /* 0x000fe200078e020d */
[----:B------:R-:W-:Y:S04]  /*124b0*/  @P2 IADD3 R17, P0, R15, R208, RZ ;  /* 0x000000d00f112210 */ /* 0x000fe80007f1e0ff */
[----:B------:R-:W-:Y:S02]  /*124c0*/  @P2 SHF.L.U64.HI R23, R16, 0x6, R13 ;  /* 0x0000000610172819 */ /* 0x000fe4000001020d */
[----:B------:R-:W-:Y:S01]  /*124d0*/  @P2 LEA R24, P1, R17, c[0x0][0x1c8], 0x1 ;  /* 0x0000720011182a11 */ /* 0x000fe200078208ff */
[----:B------:R-:W2:Y:S01]  /*124e0*/  SHFL.BFLY PT, R14, R19, 0x1, 0x1f ;  /* 0x0c201f00130e7f89 */ /* 0x000ea200000e0000 */
[----:B------:R-:W-:Y:S02]  /*124f0*/  @P2 IADD3.X R10, R23, R213, RZ, P0, !PT ;  /* 0x000000d5170a2210 */ /* 0x000fe400007fe4ff */
[----:B------:R-:W-:Y:S02]  /*12500*/  @P2 IADD3 R13, P0, R15, R224, RZ ;  /* 0x000000e00f0d2210 */ /* 0x000fe40007f1e0ff */
[----:B------:R-:W-:Y:S02]  /*12510*/  @P2 LEA.HI.X R25, R17, c[0x0][0x1cc], R10, 0x1, P1 ;  /* 0x0000730011192a11 */ /* 0x000fe400008f0c0a */
[----:B------:R-:W-:Y:S01]  /*12520*/  @P2 LEA R12, P1, R13, c[0x0][0x1c8], 0x1 ;  /* 0x000072000d0c2a11 */ /* 0x000fe200078208ff */
[----:B------:R-:W-:Y:S01]  /*12530*/  @P2 IMAD.X R10, R23, 0x1, R223, P0 ;  /* 0x00000001170a2824 */ /* 0x000fe200000e06df */
[----:B------:R-:W-:Y:S01]  /*12540*/  @P2 IADD3 R17, P0, R15, R220, RZ ;  /* 0x000000dc0f112210 */ /* 0x000fe20007f1e0ff */
[----:B------:R3:W-:Y:S03]  /*12550*/  @P2 LDGSTS.E.BYPASS.LTC128B.128 [R206+0x6100], [R24.64], !P5 ;  /* 0x0610000018ce2fae */ /* 0x0007e6000e901d46 */
[----:B------:R-:W-:Y:S02]  /*12560*/  @P2 LEA.HI.X R13, R13, c[0x0][0x1cc], R10, 0x1, P1 ;  /* 0x000073000d0d2a11 */ /* 0x000fe400008f0c0a */
[----:B------:R-:W-:Y:S02]  /*12570*/  @P2 IADD3.X R10, R23, R228, RZ, P0, !PT ;  /* 0x000000e4170a2210 */ /* 0x000fe400007fe4ff */
[----:B------:R-:W-:Y:S01]  /*12580*/  @P2 IADD3 R15, P0, R202, R15, RZ ;  /* 0x0000000fca0f2210 */ /* 0x000fe20007f1e0ff */
[----:B------:R4:W-:Y:S01]  /*12590*/  @P2 LDGSTS.E.BYPASS.LTC128B.128 [R206+0x8100], [R12.64], !P6 ;  /* 0x081000000cce2fae */ /* 0x0009e2000f101d46 */
[----:B------:R-:W-:Y:S02]  /*125a0*/  @P2 LEA R20, P1, R17, c[0x0][0x1c8], 0x1 ;  /* 0x0000720011142a11 */ /* 0x000fe400078208ff */
[----:B-1----:R-:W-:Y:S01]  /*125b0*/  FMNMX.FTZ R5, R0, R5, !PT ;  /* 0x0000000500057209 */ /* 0x002fe20007810000 */
[----:B------:R-:W-:Y:S01]  /*125c0*/  @P2 IMAD.X R23, R201, 0x1, R23, P0 ;  /* 0x00000001c9172824 */ /* 0x000fe200000e0617 */
[----:B------:R-:W-:Y:S02]  /*125d0*/  @P2 LEA.HI.X R21, R17, c[0x0][0x1cc], R10, 0x1, P1 ;  /* 0x0000730011152a11 */ /* 0x000fe400008f0c0a */
[----:B------:R-:W-:Y:S01]  /*125e0*/  @P2 IADD3 R17, P3, R15, R208, RZ ;  /* 0x000000d00f112210 */ /* 0x000fe20007f7e0ff */
[----:B------:R-:W1:Y:S01]  /*125f0*/  SHFL.BFLY PT, R132, R5, 0x1, 0x1f ;  /* 0x0c201f0005847f89 */ /* 0x000e6200000e0000 */
[----:B--2---:R-:W-:Y:S02]  /*12600*/  FMNMX.FTZ R0, R19, R14, !PT ;  /* 0x0000000e13007209 */ /* 0x004fe40007810000 */
[----:B------:R-:W-:Y:S02]  /*12610*/  @P2 LEA R18, P0, R17, c[0x0][0x1c8], 0x1 ;  /* 0x0000720011122a11 */ /* 0x000fe400078008ff */
[----:B------:R-:W-:Y:S01]  /*12620*/  @P2 IADD3.X R10, R23, R213, RZ, P3, !PT ;  /* 0x000000d5170a2210 */ /* 0x000fe20001ffe4ff */
[C---:B------:R-:W-:Y:S01]  /*12630*/  FMUL.FTZ R166, R0.reuse, c[0x0][0x2d0] ;  /* 0x0000b40000a67a20 */ /* 0x040fe20000410000 */
[----:B------:R-:W-:Y:S01]  /*12640*/  FSETP.NEU.FTZ.AND P1, PT, R0, -INF , PT ;  /* 0xff8000000000780b */ /* 0x000fe20003f3d000 */
[----:B------:R2:W-:Y:S01]  /*12650*/  @P2 LDGSTS.E.BYPASS.LTC128B.128 [R206+0xa100], [R20.64], !P4 ;  /* 0x0a10000014ce2fae */ /* 0x0005e2000e101d46 */
[----:B------:R-:W-:Y:S02]  /*12660*/  @P2 LEA.HI.X R19, R17, c[0x0][0x1cc], R10, 0x1, P0 ;  /* 0x0000730011132a11 */ /* 0x000fe400000f0c0a */
[----:B------:R-:W-:Y:S02]  /*12670*/  @P2 IADD3 R17, P0, R15, R224, RZ ;  /* 0x000000e00f112210 */ /* 0x000fe40007f1e0ff */
[----:B------:R-:W-:Y:S02]  /*12680*/  FSEL R166, R166, RZ, P1 ;  /* 0x000000ffa6a67208 */ /* 0x000fe40000800000 */
[----:B------:R-:W-:Y:S01]  /*12690*/  FSEL R4, R0, RZ, P1 ;  /* 0x000000ff00047208 */ /* 0x000fe20000800000 */
[----:B------:R-:W-:Y:S01]  /*126a0*/  @P2 IMAD.X R10, R23, 0x1, R223, P0 ;  /* 0x00000001170a2824 */ /* 0x000fe200000e06df */
[C---:B------:R-:W-:Y:S01]  /*126b0*/  @P2 LEA R16, P0, R17.reuse, c[0x0][0x1c8], 0x1 ;  /* 0x0000720011102a11 */ /* 0x040fe200078008ff */
[----:B------:R5:W-:Y:S01]  /*126c0*/  @P2 LDGSTS.E.BYPASS.LTC128B.128 [R206+0x7100], [R18.64], !P5 ;  /* 0x0710000012ce2fae */ /* 0x000be2000e901d46 */
[----:B------:R-:W-:Y:S02]  /*126d0*/  FFMA.FTZ R164, R156, c[0x0][0x2d0], -R166 ;  /* 0x0000b4009ca47a23 */ /* 0x000fe400000108a6 */
[----:B------:R-:W-:Y:S01]  /*126e0*/  @P2 LEA.HI.X R17, R17, c[0x0][0x1cc], R10, 0x1, P0 ;  /* 0x0000730011112a11 */ /* 0x000fe200000f0c0a */
[----:B------:R-:W-:Y:S01]  /*126f0*/  FADD.FTZ R4, -R4, R3 ;  /* 0x0000000304047221 */ /* 0x000fe20000010100 */
[----:B------:R-:W-:Y:S01]  /*12700*/  @P2 IADD3 R15, P0, R15, R220, RZ ;  /* 0x000000dc0f0f2210 */ /* 0x000fe20007f1e0ff */
[--C-:B------:R-:W-:Y:S01]  /*12710*/  FFMA.FTZ R165, R134, c[0x0][0x2d0], -R166.reuse ;  /* 0x0000b40086a57a23 */ /* 0x100fe200000108a6 */
[----:B-1----:R-:W-:Y:S01]  /*12720*/  FMNMX.FTZ R132, R5, R132, !PT ;  /* 0x0000008405847209 */ /* 0x002fe20007810000 */
[----:B------:R1:W-:Y:S01]  /*12730*/  @P2 LDGSTS.E.BYPASS.LTC128B.128 [R206+0x9100], [R16.64], !P6 ;  /* 0x0910000010ce2fae */ /* 0x0003e2000f101d46 */
[----:B------:R-:W-:Y:S01]  /*12740*/  @P2 IADD3.X R10, R23, R228, RZ, P0, !PT ;  /* 0x000000e4170a2210 */ /* 0x000fe200007fe4ff */
[--C-:B------:R-:W-:Y:S01]  /*12750*/  FFMA.FTZ R134, R163, c[0x0][0x2d0], -R166.reuse ;  /* 0x0000b400a3867a23 */ /* 0x100fe200000108a6 */
[C---:B------:R-:W-:Y:S01]  /*12760*/  @P2 LEA R26, P0, R15.reuse, c[0x0][0x1c8], 0x1 ;  /* 0x000072000f1a2a11 */ /* 0x040fe200078008ff */
[----:B------:R-:W-:Y:S01]  /*12770*/  FMUL.FTZ R156, R132, c[0x0][0x2d0] ;  /* 0x0000b400849c7a20 */ /* 0x000fe20000410000 */
[----:B------:R-:W-:Y:S01]  /*12780*/  MUFU.EX2 R165, R165 ;  /* 0x000000a500a57308 */ /* 0x000fe20000000800 */
[----:B------:R-:W-:Y:S01]  /*12790*/  FFMA.FTZ R163, R8, c[0x0][0x2d0], -R166 ;  /* 0x0000b40008a37a23 */ /* 0x000fe200000108a6 */
[----:B------:R-:W-:Y:S01]  /*127a0*/  @P2 LEA.HI.X R27, R15, c[0x0][0x1cc], R10, 0x1, P0 ;  /* 0x000073000f1b2a11 */ /* 0x000fe200000f0c0a */
[----:B------:R-:W-:Y:S01]  /*127b0*/  FMUL.FTZ R3, R4, c[0x0][0x2d0] ;  /* 0x0000b40004037a20 */ /* 0x000fe20000410000 */
[----:B------:R-:W-:Y:S01]  /*127c0*/  FSETP.NEU.FTZ.AND P0, PT, R132, -INF , PT ;  /* 0xff8000008400780b */ /* 0x000fe20003f1d000 */
[--C-:B------:R-:W-:Y:S02]  /*127d0*/  FFMA.FTZ R168, R168, c[0x0][0x2d0], -R166.reuse ;  /* 0x0000b400a8a87a23 */ /* 0x100fe400000108a6 */
[----:B------:R1:W-:Y:S01]  /*127e0*/  @P2 LDGSTS.E.BYPASS.LTC128B.128 [R206+0xb100], [R26.64], !P4 ;  /* 0x0b1000001ace2fae */ /* 0x0003e2000e101d46 */
[----:B------:R-:W-:Y:S01]  /*127f0*/  FSEL R5, R132, RZ, P0 ;  /* 0x000000ff84057208 */ /* 0x000fe20000000000 */
[--C-:B------:R-:W-:Y:S01]  /*12800*/  FFMA.FTZ R231, R231, c[0x0][0x2d0], -R166.reuse ;  /* 0x0000b400e7e77a23 */ /* 0x100fe200000108a6 */
[----:B------:R-:W-:Y:S01]  /*12810*/  FSEL R156, R156, RZ, P0 ;  /* 0x000000ff9c9c7208 */ /* 0x000fe20000000000 */
[----:B------:R-:W1:Y:S01]  /*12820*/  MUFU.EX2 R134, R134 ;  /* 0x0000008600867308 */ /* 0x000e620000000800 */
[----:B------:R-:W-:Y:S01]  /*12830*/  FFMA.FTZ R234, R234, c[0x0][0x2d0], -R166 ;  /* 0x0000b400eaea7a23 */ /* 0x000fe200000108a6 */
[----:B------:R-:W-:Y:S01]  /*12840*/  ISETP.GT.AND P0, PT, R229, R230, PT ;  /* 0x000000e6e500720c */ /* 0x000fe20003f04270 */
[----:B------:R-:W-:Y:S01]  /*12850*/  FADD.FTZ R5, -R5, R2 ;  /* 0x0000000205057221 */ /* 0x000fe20000010100 */
[----:B----4-:R-:W4:Y:S01]  /*12860*/  LDSM.16.MT88.4 R12, [R195+0x100] ;  /* 0x00010000c30c783b */ /* 0x010f220000004200 */
[--C-:B------:R-:W-:Y:S02]  /*12870*/  FFMA.FTZ R162, R161, c[0x0][0x2d0], -R156.reuse ;  /* 0x0000b400a1a27a23 */ /* 0x100fe4000001089c */
[--C-:B------:R-:W-:Y:S02]  /*12880*/  FFMA.FTZ R161, R135, c[0x0][0x2d0], -R156.reuse ;  /* 0x0000b40087a17a23 */ /* 0x100fe4000001089c */
[--C-:B------:R-:W-:Y:S01]  /*12890*/  FFMA.FTZ R160, R9, c[0x0][0x2d0], -R156.reuse ;  /* 0x0000b40009a07a23 */ /* 0x100fe2000001089c */
[----:B------:R-:W-:Y:S01]  /*128a0*/  MUFU.EX2 R164, R164 ;  /* 0x000000a400a47308 */ /* 0x000fe20000000800 */
[--C-:B------:R-:W-:Y:S01]  /*128b0*/  FFMA.FTZ R135, R11, c[0x0][0x2d0], -R156.reuse ;  /* 0x0000b4000b877a23 */ /* 0x100fe2000001089c */
[----:B--2---:R-:W2:Y:S01]  /*128c0*/  LDSM.16.MT88.4 R20, [R190+0x100] ;  /* 0x00010000be14783b */ /* 0x004ea20000004200 */
[----:B------:R-:W-:Y:S02]  /*128d0*/  FMUL.FTZ R2, R5, c[0x0][0x2d0] ;  /* 0x0000b40005027a20 */ /* 0x000fe40000410000 */
[--C-:B------:R-:W-:Y:S02]  /*128e0*/  FFMA.FTZ R170, R170, c[0x0][0x2d0], -R156.reuse ;  /* 0x0000b400aaaa7a23 */ /* 0x100fe4000001089c */
[----:B------:R-:W-:Y:S02]  /*128f0*/  FFMA.FTZ R233, R233, c[0x0][0x2d0], -R156 ;  /* 0x0000b400e9e97a23 */ /* 0x000fe4000001089c */
[----:B------:R-:W-:Y:S01]  /*12900*/  FFMA.FTZ R235, R235, c[0x0][0x2d0], -R166 ;  /* 0x0000b400ebeb7a23 */ /* 0x000fe200000108a6 */
[----:B------:R-:W3:Y:S01]  /*12910*/  MUFU.EX2 R163, R163 ;  /* 0x000000a300a37308 */ /* 0x000ee20000000800 */
[----:B------:R-:W2:Y:S01]  /*12920*/  LDSM.16.MT88.4 R28, [R189+0x100] ;  /* 0x00010000bd1c783b */ /* 0x000ea20000004200 */
[--C-:B------:R-:W-:Y:S01]  /*12930*/  FFMA.FTZ R236, R236, c[0x0][0x2d0], -R156.reuse ;  /* 0x0000b400ecec7a23 */ /* 0x100fe2000001089c */
[----:B-1----:R-:W-:Y:S01]  /*12940*/  F2FP.BF16.PACK_AB R136, R134, R165 ;  /* 0x000000a58688723e */ /* 0x002fe200000010ff */
[----:B------:R-:W-:Y:S02]  /*12950*/  FFMA.FTZ R237, R237, c[0x0][0x2d0], -R156 ;  /* 0x0000b400eded7a23 */ /* 0x000fe4000001089c */
[--C-:B------:R-:W-:Y:S03]  /*12960*/  FFMA.FTZ R238, R238, c[0x0][0x2d0], -R166.reuse ;  /* 0x0000b400eeee7a23 */ /* 0x100fe600000108a6 */
[----:B------:R-:W-:Y:S01]  /*12970*/  LDSM.16.MT88.4 R140, [R189+0x2900] ;  /* 0x00290000bd8c783b */ /* 0x000fe20000004200 */
[----:B------:R-:W-:Y:S01]  /*12980*/  MUFU.EX2 R162, R162 ;  /* 0x000000a200a27308 */ /* 0x000fe20000000800 */
[----:B------:R-:W-:Y:S02]  /*12990*/  FFMA.FTZ R251, R251, c[0x0][0x2d0], -R166 ;  /* 0x0000b400fbfb7a23 */ /* 0x000fe400000108a6 */
[--C-:B------:R-:W-:Y:S02]  /*129a0*/  FFMA.FTZ R240, R249, c[0x0][0x2d0], -R156.reuse ;  /* 0x0000b400f9f07a23 */ /* 0x100fe4000001089c */
[----:B------:R-:W-:Y:S02]  /*129b0*/  FFMA.FTZ R247, R247, c[0x0][0x2d0], -R156 ;  /* 0x0000b400f7f77a23 */ /* 0x000fe4000001089c */
[----:B------:R-:W-:Y:S01]  /*129c0*/  LDSM.16.MT88.4 R144, [R190+0x3900] ;  /* 0x00390000be90783b */ /* 0x000fe20000004200 */
[--C-:B------:R-:W-:Y:S02]  /*129d0*/  FFMA.FTZ R242, R245, c[0x0][0x2d0], -R166.reuse ;  /* 0x0000b400f5f27a23 */ /* 0x100fe400000108a6 */
[----:B------:R-:W1:Y:S01]  /*129e0*/  MUFU.EX2 R161, R161 ;  /* 0x000000a100a17308 */ /* 0x000e620000000800 */
[----:B------:R-:W-:Y:S02]  /*129f0*/  FFMA.FTZ R241, R241, c[0x0][0x2d0], -R166 ;  /* 0x0000b400f1f17a23 */ /* 0x000fe400000108a6 */
[--C-:B------:R-:W-:Y:S01]  /*12a00*/  FFMA.FTZ R243, R243, c[0x0][0x2d0], -R156.reuse ;  /* 0x0000b400f3f37a23 */ /* 0x100fe2000001089c */
[----:B---3--:R-:W-:Y:S01]  /*12a10*/  F2FP.BF16.PACK_AB R138, R163, R164 ;  /* 0x000000a4a38a723e */ /* 0x008fe200000010ff */
[----:B------:R-:W-:Y:S01]  /*12a20*/  LDSM.16.MT88.4 R148, [R189+0x3900] ;  /* 0x00390000bd94783b */ /* 0x000fe20000004200 */
[----:B------:R-:W-:Y:S02]  /*12a30*/  FFMA.FTZ R244, R239, c[0x0][0x2d0], -R156 ;  /* 0x0000b400eff47a23 */ /* 0x000fe4000001089c */
[--C-:B------:R-:W-:Y:S02]  /*12a40*/  FFMA.FTZ R217, R217, c[0x0][0x2d0], -R166.reuse ;  /* 0x0000b400d9d97a23 */ /* 0x100fe400000108a6 */
[----:B------:R-:W-:Y:S01]  /*12a50*/  MUFU.EX2 R160, R160 ;  /* 0x000000a000a07308 */ /* 0x000fe20000000800 */
[----:B------:R-:W-:Y:S02]  /*12a60*/  FFMA.FTZ R246, R169, c[0x0][0x2d0], -R166 ;  /* 0x0000b400a9f67a23 */ /* 0x000fe400000108a6 */
[----:B------:R-:W-:Y:S01]  /*12a70*/  LDSM.16.MT88.4 R152, [R188+0x3900] ;  /* 0x00390000bc98783b */ /* 0x000fe20000004200 */
[--C-:B------:R-:W-:Y:S02]  /*12a80*/  FFMA.FTZ R169, R171, c[0x0][0x2d0], -R156.reuse ;  /* 0x0000b400aba97a23 */ /* 0x100fe4000001089c */
[--C-:B------:R-:W-:Y:S02]  /*12a90*/  FFMA.FTZ R171, R159, c[0x0][0x2d0], -R156.reuse ;  /* 0x0000b4009fab7a23 */ /* 0x100fe4000001089c */
[----:B------:R-:W-:Y:S02]  /*12aa0*/  FFMA.FTZ R248, R167, c[0x0][0x2d0], -R156 ;  /* 0x0000b400a7f87a23 */ /* 0x000fe4000001089c */
[----:B------:R-:W3:Y:S01]  /*12ab0*/  MUFU.EX2 R135, R135 ;  /* 0x0000008700877308 */ /* 0x000ee20000000800 */
[----:B------:R-:W0:Y:S01]  /*12ac0*/  LDGDEPBAR ;  /* 0x00000000000079af */ /* 0x000e220000000000 */
[--C-:B------:R-:W-:Y:S01]  /*12ad0*/  FFMA.FTZ R167, R158, c[0x0][0x2d0], -R166.reuse ;  /* 0x0000b4009ea77a23 */ /* 0x100fe200000108a6 */
[----:B-1----:R-:W-:Y:S01]  /*12ae0*/  F2FP.BF16.PACK_AB R137, R161, R162 ;  /* 0x000000a2a189723e */ /* 0x002fe200000010ff */
[----:B------:R-:W-:Y:S02]  /*12af0*/  FFMA.FTZ R166, R157, c[0x0][0x2d0], -R166 ;  /* 0x0000b4009da67a23 */ /* 0x000fe400000108a6 */
[----:B------:R-:W-:Y:S04]  /*12b00*/  FFMA.FTZ R156, R133, c[0x0][0x2d0], -R156 ;  /* 0x0000b400859c7a23 */ /* 0x000fe8000001089c */
[----:B------:R-:W1:Y:S10]  /*12b10*/  MUFU.EX2 R3, R3 ;  /* 0x0000000300037308 */ /* 0x000e740000000800 */
[----:B------:R-:W2:Y:S01]  /*12b20*/  MUFU.EX2 R2, R2 ;  /* 0x0000000200027308 */ /* 0x000ea20000000800 */
[----:B---3--:R-:W-:Y:S09]  /*12b30*/  F2FP.BF16.PACK_AB R139, R135, R160 ;  /* 0x000000a0878b723e */ /* 0x008ff200000010ff */
[----:B------:R3:W-:Y:S01]  /*12b40*/  MUFU.EX2 R250, R156 ;  /* 0x0000009c00fa7308 */ /* 0x0007e20000000800 */
[C---:B-1----:R-:W-:Y:S02]  /*12b50*/  FMUL.FTZ R4, R3.reuse, R128 ;  /* 0x0000008003047220 */ /* 0x042fe40000410000 */
[C---:B------:R-:W-:Y:S02]  /*12b60*/  FMUL.FTZ R5, R3.reuse, R129 ;  /* 0x0000008103057220 */ /* 0x040fe40000410000 */
[C---:B------:R-:W-:Y:S02]  /*12b70*/  FMUL.FTZ R8, R3.reuse, R124 ;  /* 0x0000007c03087220 */ /* 0x040fe40000410000 */
[C---:B------:R-:W-:Y:S03]  /*12b80*/  FMUL.FTZ R9, R3.reuse, R125 ;  /* 0x0000007d03097220 */ /* 0x040fe60000410000 */
[----:B------:R-:W-:Y:S01]  /*12b90*/  MUFU.EX2 R168, R168 ;  /* 0x000000a800a87308 */ /* 0x000fe20000000800 */
[C---:B------:R-:W-:Y:S02]  /*12ba0*/  FMUL.FTZ R16, R3.reuse, R104 ;  /* 0x0000006803107220 */ /* 0x040fe40000410000 */
[C---:B--2---:R-:W-:Y:S02]  /*12bb0*/  FMUL.FTZ R6, R2.reuse, R130 ;  /* 0x0000008202067220 */ /* 0x044fe40000410000 */
[C---:B------:R-:W-:Y:S02]  /*12bc0*/  FMUL.FTZ R7, R2.reuse, R131 ;  /* 0x0000008302077220 */ /* 0x040fe40000410000 */
[----:B------:R-:W-:Y:S01]  /*12bd0*/  LDSM.16.MT88.4 R128, [R190+0x2900] ;  /* 0x00290000be80783b */ /* 0x000fe20000004200 */
[C---:B------:R-:W-:Y:S02]  /*12be0*/  FMUL.FTZ R10, R2.reuse, R126 ;  /* 0x0000007e020a7220 */ /* 0x040fe40000410000 */
[C---:B------:R-:W-:Y:S01]  /*12bf0*/  FMUL.FTZ R11, R2.reuse, R127 ;  /* 0x0000007f020b7220 */ /* 0x040fe20000410000 */
[----:B------:R-:W1:Y:S01]  /*12c00*/  MUFU.EX2 R231, R231 ;  /* 0x000000e700e77308 */ /* 0x000e620000000800 */
[C---:B----4-:R-:W-:Y:S03]  /*12c10*/  HMMA.16816.F32.BF16 R4, R136.reuse, R12, R4 ;  /* 0x0000000c8804723c */ /* 0x050fe60000041804 */
[----:B------:R-:W-:Y:S02]  /*12c20*/  LDSM.16.MT88.4 R124, [R195+0x2900] ;  /* 0x00290000c37c783b */ /* 0x000fe40000004200 */
[C---:B------:R-:W-:Y:S02]  /*12c30*/  FMUL.FTZ R17, R3.reuse, R105 ;  /* 0x0000006903117220 */ /* 0x040fe40000410000 */
[C---:B------:R-:W-:Y:S01]  /*12c40*/  FMUL.FTZ R12, R3.reuse, R100 ;  /* 0x00000064030c7220 */ /* 0x040fe20000410000 */
[C---:B------:R-:W-:Y:S01]  /*12c50*/  HMMA.16816.F32.BF16 R8, R136.reuse, R14, R8 ;  /* 0x0000000e8808723c */ /* 0x040fe20000041808 */
[----:B------:R-:W-:Y:S02]  /*12c60*/  MUFU.EX2 R170, R170 ;  /* 0x000000aa00aa7308 */ /* 0x000fe40000000800 */
[----:B---3--:R-:W-:Y:S01]  /*12c70*/  LDSM.16.MT88.4 R156, [R195+0x5900] ;  /* 0x00590000c39c783b */ /* 0x008fe20000004200 */
[C---:B------:R-:W-:Y:S02]  /*12c80*/  FMUL.FTZ R13, R3.reuse, R101 ;  /* 0x00000065030d7220 */ /* 0x040fe40000410000 */
[C---:B-----5:R-:W-:Y:S02]  /*12c90*/  FMUL.FTZ R18, R2.reuse, R106 ;  /* 0x0000006a02127220 */ /* 0x060fe40000410000 */
[C---:B------:R-:W-:Y:S03]  /*12ca0*/  FMUL.FTZ R14, R2.reuse, R102 ;  /* 0x00000066020e7220 */ /* 0x040fe60000410000 */
[----:B------:R-:W2:Y:S01]  /*12cb0*/  MUFU.EX2 R233, R233 ;  /* 0x000000e900e97308 */ /* 0x000ea20000000800 */
[C---:B------:R-:W-:Y:S02]  /*12cc0*/  FMUL.FTZ R15, R2.reuse, R103 ;  /* 0x00000067020f7220 */ /* 0x040fe40000410000 */
[----:B------:R-:W3:Y:S01]  /*12cd0*/  LDSM.16.MT88.4 R100, [R188+0x100] ;  /* 0x00010000bc64783b */ /* 0x000ee20000004200 */
[C---:B------:R-:W-:Y:S02]  /*12ce0*/  FMUL.FTZ R19, R2.reuse, R107 ;  /* 0x0000006b02137220 */ /* 0x040fe40000410000 */
[C---:B------:R-:W-:Y:S02]  /*12cf0*/  FMUL.FTZ R24, R3.reuse, R112 ;  /* 0x0000007003187220 */ /* 0x040fe40000410000 */
[C---:B------:R-:W-:Y:S02]  /*12d00*/  HMMA.16816.F32.BF16 R12, R136.reuse, R20, R12 ;  /* 0x00000014880c723c */ /* 0x040fe4000004180c */
[----:B------:R-:W-:Y:S01]  /*12d10*/  MUFU.EX2 R234, R234 ;  /* 0x000000ea00ea7308 */ /* 0x000fe20000000800 */
[----:B------:R-:W4:Y:S01]  /*12d20*/  LDSM.16.MT88.4 R104, [R195+0x2100] ;  /* 0x00210000c368783b */ /* 0x000f220000004200 */
[C---:B------:R-:W-:Y:S02]  /*12d30*/  FMUL.FTZ R25, R3.reuse, R113 ;  /* 0x0000007103197220 */ /* 0x040fe40000410000 */
[C---:B------:R-:W-:Y:S02]  /*12d40*/  FMUL.FTZ R26, R2.reuse, R114 ;  /* 0x00000072021a7220 */ /* 0x040fe40000410000 */
[C---:B------:R-:W-:Y:S04]  /*12d50*/  HMMA.16816.F32.BF16 R16, R136.reuse, R22, R16 ;  /* 0x000000168810723c */ /* 0x040fe80000041810 */
[C---:B------:R-:W-:Y:S01]  /*12d60*/  FMUL.FTZ R20, R3.reuse, R108 ;  /* 0x0000006c03147220 */ /* 0x040fe20000410000 */
[----:B------:R-:W5:Y:S01]  /*12d70*/  MUFU.EX2 R235, R235 ;  /* 0x000000eb00eb7308 */ /* 0x000f620000000800 */
[C---:B------:R-:W-:Y:S02]  /*12d80*/  FMUL.FTZ R21, R3.reuse, R109 ;  /* 0x0000006d03157220 */ /* 0x040fe40000410000 */
[C---:B------:R-:W-:Y:S04]  /*12d90*/  FMUL.FTZ R22, R2.reuse, R110 ;  /* 0x0000006e02167220 */ /* 0x040fe80000410000 */
[C---:B------:R-:W-:Y:S02]  /*12da0*/  FMUL.FTZ R23, R2.reuse, R111 ;  /* 0x0000006f02177220 */ /* 0x040fe40000410000 */
[----:B------:R-:W1:Y:S01]  /*12db0*/  LDSM.16.MT88.4 R108, [R190+0x2100] ;  /* 0x00210000be6c783b */ /* 0x000e620000004200 */
[C---:B------:R-:W-:Y:S01]  /*12dc0*/  FMUL.FTZ R27, R2.reuse, R115 ;  /* 0x00000073021b7220 */ /* 0x040fe20000410000 */
[----:B------:R-:W-:Y:S01]  /*12dd0*/  MUFU.EX2 R236, R236 ;  /* 0x000000ec00ec7308 */ /* 0x000fe20000000800 */
[C---:B------:R-:W-:Y:S02]  /*12de0*/  FMUL.FTZ R32, R3.reuse, R120 ;  /* 0x0000007803207220 */ /* 0x040fe40000410000 */
[C---:B------:R-:W-:Y:S03]  /*12df0*/  HMMA.16816.F32.BF16 R20, R136.reuse, R28, R20 ;  /* 0x0000001c8814723c */ /* 0x040fe60000041814 */
[----:B------:R-:W-:Y:S01]  /*12e00*/  LDSM.16.MT88.4 R112, [R195+0x900] ;  /* 0x00090000c370783b */ /* 0x000fe20000004200 */
[C---:B------:R-:W-:Y:S02]  /*12e10*/  FMUL.FTZ R33, R3.reuse, R121 ;  /* 0x0000007903217220 */ /* 0x040fe40000410000 */
[C---:B------:R-:W-:Y:S01]  /*12e20*/  FMUL.FTZ R34, R2.reuse, R122 ;  /* 0x0000007a02227220 */ /* 0x040fe20000410000 */
[----:B------:R-:W1:Y:S01]  /*12e30*/  MUFU.EX2 R237, R237 ;  /* 0x000000ed00ed7308 */ /* 0x000e620000000800 */
[C---:B------:R-:W-:Y:S04]  /*12e40*/  HMMA.16816.F32.BF16 R24, R136.reuse, R30, R24 ;  /* 0x0000001e8818723c */ /* 0x040fe80000041818 */
[C---:B------:R-:W-:Y:S02]  /*12e50*/  FMUL.FTZ R28, R3.reuse, R116 ;  /* 0x00000074031c7220 */ /* 0x040fe40000410000 */
[C---:B------:R-:W-:Y:S02]  /*12e60*/  FMUL.FTZ R29, R3.reuse, R117 ;  /* 0x00000075031d7220 */ /* 0x040fe40000410000 */
[C---:B------:R-:W-:Y:S01]  /*12e70*/  FMUL.FTZ R30, R2.reuse, R118 ;  /* 0x00000076021e7220 */ /* 0x040fe20000410000 */
[----:B------:R-:W-:Y:S03]  /*12e80*/  MUFU.EX2 R238, R238 ;  /* 0x000000ee00ee7308 */ /* 0x000fe60000000800 */
[C---:B------:R-:W-:Y:S02]  /*12e90*/  FMUL.FTZ R31, R2.reuse, R119 ;  /* 0x00000077021f7220 */ /* 0x040fe40000410000 */
[----:B------:R-:W-:Y:S01]  /*12ea0*/  LDSM.16.MT88.4 R116, [R190+0x900] ;  /* 0x00090000be74783b */ /* 0x000fe20000004200 */
[C---:B------:R-:W-:Y:S02]  /*12eb0*/  FMUL.FTZ R35, R2.reuse, R123 ;  /* 0x0000007b02237220 */ /* 0x040fe40000410000 */
[C---:B------:R-:W-:Y:S02]  /*12ec0*/  FMUL.FTZ R36, R3.reuse, R36 ;  /* 0x0000002403247220 */ /* 0x040fe40000410000 */
[C---:B---3--:R-:W-:Y:S01]  /*12ed0*/  HMMA.16816.F32.BF16 R28, R136.reuse, R100, R28 ;  /* 0x00000064881c723c */ /* 0x048fe2000004181c */
[----:B------:R-:W-:Y:S02]  /*12ee0*/  MUFU.EX2 R251, R251 ;  /* 0x000000fb00fb7308 */ /* 0x000fe40000000800 */
[----:B------:R-:W-:Y:S01]  /*12ef0*/  LDSM.16.MT88.4 R120, [R188+0x900] ;  /* 0x00090000bc78783b */ /* 0x000fe20000004200 */
[C---:B------:R-:W-:Y:S02]  /*12f00*/  FMUL.FTZ R37, R3.reuse, R37 ;  /* 0x0000002503257220 */ /* 0x040fe40000410000 */
[C---:B------:R-:W-:Y:S02]  /*12f10*/  FMUL.FTZ R38, R2.reuse, R38 ;  /* 0x0000002602267220 */ /* 0x040fe40000410000 */
[C---:B------:R-:W-:Y:S03]  /*12f20*/  HMMA.16816.F32.BF16 R32, R136.reuse, R102, R32 ;  /* 0x000000668820723c */ /* 0x040fe60000041820 */
[----:B------:R-:W3:Y:S01]  /*12f30*/  LDSM.16.MT88.4 R100, [R189+0x2100] ;  /* 0x00210000bd64783b */ /* 0x000ee20000004200 */
[C---:B------:R-:W-:Y:S01]  /*12f40*/  FMUL.FTZ R39, R2.reuse, R39 ;  /* 0x0000002702277220 */ /* 0x040fe20000410000 */
[----:B------:R-:W1:Y:S01]  /*12f50*/  MUFU.EX2 R240, R240 ;  /* 0x000000f000f07308 */ /* 0x000e620000000800 */
[C---:B------:R-:W-:Y:S02]  /*12f60*/  FMUL.FTZ R40, R3.reuse, R40 ;  /* 0x0000002803287220 */ /* 0x040fe40000410000 */
[C---:B------:R-:W-:Y:S03]  /*12f70*/  FMUL.FTZ R41, R3.reuse, R41 ;  /* 0x0000002903297220 */ /* 0x040fe60000410000 */
[C---:B----4-:R-:W-:Y:S03]  /*12f80*/  HMMA.16816.F32.BF16 R36, R136.reuse, R104, R36 ;  /* 0x000000688824723c */ /* 0x050fe60000041824 */
[C---:B------:R-:W-:Y:S01]  /*12f90*/  FMUL.FTZ R42, R2.reuse, R42 ;  /* 0x0000002a022a7220 */ /* 0x040fe20000410000 */
[----:B------:R-:W4:Y:S01]  /*12fa0*/  MUFU.EX2 R247, R247 ;  /* 0x000000f700f77308 */ /* 0x000f220000000800 */
[C---:B------:R-:W-:Y:S02]  /*12fb0*/  FMUL.FTZ R43, R2.reuse, R43 ;  /* 0x0000002b022b7220 */ /* 0x040fe40000410000 */
        /* <DEDUP_REMOVED lines=8> */
[C---:B------:R-:W-:Y:S03]  /*13040*/  FMUL.FTZ R49, R3.reuse, R49 ;  /* 0x0000003103317220 */ /* 0x040fe60000410000 */
[C---:B-1----:R-:W-:Y:S01]  /*13050*/  HMMA.16816.F32.BF16 R44, R136.reuse, R108, R44 ;  /* 0x0000006c882c723c */ /* 0x042fe2000004182c */
[----:B------:R-:W1:Y:S02]  /*13060*/  MUFU.EX2 R241, R241 ;  /* 0x000000f100f17308 */ /* 0x000e640000000800 */
[C---:B------:R-:W-:Y:S02]  /*13070*/  FMUL.FTZ R50, R2.reuse, R50 ;  /* 0x0000003202327220 */ /* 0x040fe40000410000 */
[C---:B------:R-:W-:Y:S02]  /*13080*/  FMUL.FTZ R51, R2.reuse, R51 ;  /* 0x0000003302337220 */ /* 0x040fe40000410000 */
[C---:B------:R-:W-:Y:S02]  /*13090*/  FMUL.FTZ R52, R3.reuse, R52 ;  /* 0x0000003403347220 */ /* 0x040fe40000410000 */
[C---:B------:R-:W-:Y:S02]  /*130a0*/  FMUL.FTZ R53, R3.reuse, R53 ;  /* 0x0000003503357220 */ /* 0x040fe40000410000 */
[----:B------:R-:W-:Y:S01]  /*130b0*/  MUFU.EX2 R243, R243 ;  /* 0x000000f300f37308 */ /* 0x000fe20000000800 */
[C---:B------:R-:W-:Y:S01]  /*130c0*/  HMMA.16816.F32.BF16 R48, R136.reuse, R110, R48 ;  /* 0x0000006e8830723c */ /* 0x040fe20000041830 */
[----:B------:R-:W1:Y:S02]  /*130d0*/  LDSM.16.MT88.4 R108, [R195+0x4100] ;  /* 0x00410000c36c783b */ /* 0x000e640000004200 */
[C---:B------:R-:W-:Y:S02]  /*130e0*/  FMUL.FTZ R54, R2.reuse, R54 ;  /* 0x0000003602367220 */ /* 0x040fe40000410000 */
[C---:B------:R-:W-:Y:S02]  /*130f0*/  FMUL.FTZ R55, R2.reuse, R55 ;  /* 0x0000003702377220 */ /* 0x040fe40000410000 */
[C---:B------:R-:W-:Y:S02]  /*13100*/  FMUL.FTZ R56, R3.reuse, R56 ;  /* 0x0000003803387220 */ /* 0x040fe40000410000 */
[C---:B------:R-:W-:Y:S01]  /*13110*/  FMUL.FTZ R57, R3.reuse, R57 ;  /* 0x0000003903397220 */ /* 0x040fe20000410000 */
[----:B------:R-:W1:Y:S02]  /*13120*/  MUFU.EX2 R244, R244 ;  /* 0x000000f400f47308 */ /* 0x000e640000000800 */
[C---:B---3--:R-:W-:Y:S03]  /*13130*/  HMMA.16816.F32.BF16 R52, R136.reuse, R100, R52 ;  /* 0x000000648834723c */ /* 0x048fe60000041834 */
[C---:B------:R-:W-:Y:S02]  /*13140*/  FMUL.FTZ R58, R2.reuse, R58 ;  /* 0x0000003a023a7220 */ /* 0x040fe40000410000 */
[C---:B------:R-:W-:Y:S02]  /*13150*/  FMUL.FTZ R59, R2.reuse, R59 ;  /* 0x0000003b023b7220 */ /* 0x040fe40000410000 */
[C---:B------:R-:W-:Y:S01]  /*13160*/  FMUL.FTZ R60, R3.reuse, R60 ;  /* 0x0000003c033c7220 */ /* 0x040fe20000410000 */
[----:B------:R-:W-:Y:S01]  /*13170*/  MUFU.EX2 R217, R217 ;  /* 0x000000d900d97308 */ /* 0x000fe20000000800 */
[C---:B------:R-:W-:Y:S03]  /*13180*/  FMUL.FTZ R61, R3.reuse, R61 ;  /* 0x0000003d033d7220 */ /* 0x040fe60000410000 */
[C---:B------:R-:W-:Y:S01]  /*13190*/  HMMA.16816.F32.BF16 R56, R136.reuse, R102, R56 ;  /* 0x000000668838723c */ /* 0x040fe20000041838 */
[----:B------:R-:W3:Y:S02]  /*131a0*/  LDSM.16.MT88.4 R100, [R190+0x4100] ;  /* 0x00410000be64783b */ /* 0x000ee40000004200 */
[C---:B------:R-:W-:Y:S02]  /*131b0*/  FMUL.FTZ R62, R2.reuse, R62 ;  /* 0x0000003e023e7220 */ /* 0x040fe40000410000 */
[C---:B------:R-:W-:Y:S01]  /*131c0*/  FMUL.FTZ R63, R2.reuse, R63 ;  /* 0x0000003f023f7220 */ /* 0x040fe20000410000 */
[----:B------:R-:W1:Y:S01]  /*131d0*/  MUFU.EX2 R246, R246 ;  /* 0x000000f600f67308 */ /* 0x000e620000000800 */
[C---:B------:R-:W-:Y:S02]  /*131e0*/  FMUL.FTZ R64, R3.reuse, R64 ;  /* 0x0000004003407220 */ /* 0x040fe40000410000 */
[C---:B------:R-:W-:Y:S03]  /*131f0*/  FMUL.FTZ R65, R3.reuse, R65 ;  /* 0x0000004103417220 */ /* 0x040fe60000410000 */
[C---:B--2---:R-:W-:Y:S03]  /*13200*/  HMMA.16816.F32.BF16 R60, R136.reuse, R104, R60 ;  /* 0x00000068883c723c */ /* 0x044fe6000004183c */
[C---:B------:R-:W-:Y:S01]  /*13210*/  FMUL.FTZ R66, R2.reuse, R66 ;  /* 0x0000004202427220 */ /* 0x040fe20000410000 */
[----:B------:R-:W-:Y:S01]  /*13220*/  MUFU.EX2 R169, R169 ;  /* 0x000000a900a97308 */ /* 0x000fe20000000800 */
[C---:B------:R-:W-:Y:S02]  /*13230*/  FMUL.FTZ R67, R2.reuse, R67 ;  /* 0x0000004302437220 */ /* 0x040fe40000410000 */
[C---:B------:R-:W-:Y:S02]  /*13240*/  FMUL.FTZ R68, R3.reuse, R68 ;  /* 0x0000004403447220 */ /* 0x040fe40000410000 */
[C---:B------:R-:W-:Y:S03]  /*13250*/  FMUL.FTZ R69, R3.reuse, R69 ;  /* 0x0000004503457220 */ /* 0x040fe60000410000 */
[C---:B------:R-:W-:Y:S01]  /*13260*/  HMMA.16816.F32.BF16 R64, R136.reuse, R106, R64 ;  /* 0x0000006a8840723c */ /* 0x040fe20000041840 */
[----:B------:R-:W2:Y:S01]  /*13270*/  LDSM.16.MT88.4 R104, [R189+0x4100] ;  /* 0x00410000bd68783b */ /* 0x000ea20000004200 */
[----:B------:R-:W2:Y:S01]  /*13280*/  MUFU.EX2 R248, R248 ;  /* 0x000000f800f87308 */ /* 0x000ea20000000800 */
[C---:B------:R-:W-:Y:S02]  /*13290*/  FMUL.FTZ R70, R2.reuse, R70 ;  /* 0x0000004602467220 */ /* 0x040fe40000410000 */
[C---:B------:R-:W-:Y:S02]  /*132a0*/  FMUL.FTZ R71, R2.reuse, R71 ;  /* 0x0000004702477220 */ /* 0x040fe40000410000 */
[C---:B------:R-:W-:Y:S02]  /*132b0*/  FMUL.FTZ R72, R3.reuse, R72 ;  /* 0x0000004803487220 */ /* 0x040fe40000410000 */
[C---:B------:R-:W-:Y:S03]  /*132c0*/  FMUL.FTZ R73, R3.reuse, R73 ;  /* 0x0000004903497220 */ /* 0x040fe60000410000 */
[C---:B-1----:R-:W-:Y:S01]  /*132d0*/  HMMA.16816.F32.BF16 R68, R136.reuse, R108, R68 ;  /* 0x0000006c8844723c */ /* 0x042fe20000041844 */
[----:B------:R-:W-:Y:S02]  /*132e0*/  MUFU.EX2 R167, R167 ;  /* 0x000000a700a77308 */ /* 0x000fe40000000800 */
[C---:B------:R-:W-:Y:S02]  /*132f0*/  FMUL.FTZ R74, R2.reuse, R74 ;  /* 0x0000004a024a7220 */ /* 0x040fe40000410000 */
[C---:B------:R-:W-:Y:S02]  /*13300*/  FMUL.FTZ R75, R2.reuse, R75 ;  /* 0x0000004b024b7220 */ /* 0x040fe40000410000 */
[C---:B------:R-:W-:Y:S02]  /*13310*/  FMUL.FTZ R76, R3.reuse, R76 ;  /* 0x0000004c034c7220 */ /* 0x040fe40000410000 */
[C---:B------:R-:W-:Y:S02]  /*13320*/  FMUL.FTZ R77, R3.reuse, R77 ;  /* 0x0000004d034d7220 */ /* 0x040fe40000410000 */
[----:B------:R-:W1:Y:S01]  /*13330*/  MUFU.EX2 R166, R166 ;  /* 0x000000a600a67308 */ /* 0x000e620000000800 */
        /* <DEDUP_REMOVED lines=10> */
[----:B------:R-:W-:Y:S01]  /*133e0*/  FMUL.FTZ R84, R3, R84 ;  /* 0x0000005403547220 */ /* 0x000fe20000410000 */
[----:B------:R-:W-:Y:S01]  /*133f0*/  F2FP.BF16.PACK_AB R100, R231, R168 ;  /* 0x000000a8e764723e */ /* 0x000fe200000010ff */
[----:B------:R-:W-:Y:S03]  /*13400*/  FMUL.FTZ R85, R3, R85 ;  /* 0x0000005503557220 */ /* 0x000fe60000410000 */
[C---:B------:R-:W-:Y:S03]  /*13410*/  HMMA.16816.F32.BF16 R80, R136.reuse, R102, R80 ;  /* 0x000000668850723c */ /* 0x040fe60000041850 */
[C---:B------:R-:W-:Y:S01]  /*13420*/  FMUL.FTZ R86, R2.reuse, R86 ;  /* 0x0000005602567220 */ /* 0x040fe20000410000 */
[----:B------:R-:W-:Y:S01]  /*13430*/  F2FP.BF16.PACK_AB R101, R233, R170 ;  /* 0x000000aae965723e */ /* 0x000fe200000010ff */
[C---:B------:R-:W-:Y:S02]  /*13440*/  FMUL.FTZ R87, R2.reuse, R87 ;  /* 0x0000005702577220 */ /* 0x040fe40000410000 */
[----:B------:R-:W-:Y:S01]  /*13450*/  FMUL.FTZ R88, R3, R88 ;  /* 0x0000005803587220 */ /* 0x000fe20000410000 */
[----:B-----5:R-:W-:Y:S01]  /*13460*/  F2FP.BF16.PACK_AB R102, R235, R234 ;  /* 0x000000eaeb66723e */ /* 0x020fe200000010ff */
[----:B------:R-:W-:Y:S03]  /*13470*/  FMUL.FTZ R89, R3, R89 ;  /* 0x0000005903597220 */ /* 0x000fe60000410000 */
[C---:B--2---:R-:W-:Y:S03]  /*13480*/  HMMA.16816.F32.BF16 R84, R136.reuse, R104, R84 ;  /* 0x000000688854723c */ /* 0x044fe60000041854 */
[C---:B------:R-:W-:Y:S01]  /*13490*/  FMUL.FTZ R90, R2.reuse, R90 ;  /* 0x0000005a025a7220 */ /* 0x040fe20000410000 */
[----:B------:R-:W-:Y:S01]  /*134a0*/  F2FP.BF16.PACK_AB R103, R237, R236 ;  /* 0x000000eced67723e */ /* 0x000fe200000010ff */
        /* <DEDUP_REMOVED lines=12> */
[----:B------:R-:W-:Y:S01]  /*13570*/  FFMA.FTZ R165, R3, R214, R165 ;  /* 0x000000d603a57223 */ /* 0x000fe200000100a5 */
[----:B------:R-:W-:Y:S01]  /*13580*/  MOV R3, R0 ;  /* 0x0000000000037202 */ /* 0x000fe20000000f00 */
[----:B------:R-:W-:Y:S03]  /*13590*/  FFMA.FTZ R162, R2, R215, R162 ;  /* 0x000000d702a27223 */ /* 0x000fe600000100a2 */
[----:B------:R-:W-:Y:S01]  /*135a0*/  HMMA.16816.F32.BF16 R96, R136, R110, R96 ;  /* 0x0000006e8860723c */ /* 0x000fe20000041860 */
[----:B------:R-:W1:Y:S02]  /*135b0*/  LDSM.16.MT88.4 R108, [R188+0x2900] ;  /* 0x00290000bc6c783b */ /* 0x000e640000004200 */
[----:B------:R-:W-:Y:S02]  /*135c0*/  FADD.FTZ R165, R134, R165 ;  /* 0x000000a586a57221 */ /* 0x000fe40000010000 */
[----:B------:R-:W-:Y:S02]  /*135d0*/  FADD.FTZ R161, R161, R162 ;  /* 0x000000a2a1a17221 */ /* 0x000fe40000010000 */
[----:B------:R-:W-:Y:S01]  /*135e0*/  FADD.FTZ R164, R164, R165 ;  /* 0x000000a5a4a47221 */ /* 0x000fe20000010000 */
[C---:B------:R-:W-:Y:S01]  /*135f0*/  HMMA.16816.F32.BF16 R4, R100.reuse, R112, R4 ;  /* 0x000000706404723c */ /* 0x040fe20000041804 */
[----:B------:R-:W-:Y:S04]  /*13600*/  LDSM.16.MT88.4 R136, [R189+0x3100] ;  /* 0x00310000bd88783b */ /* 0x000fe80000004200 */
[----:B------:R-:W-:Y:S02]  /*13610*/  FADD.FTZ R160, R160, R161 ;  /* 0x000000a1a0a07221 */ /* 0x000fe40000010000 */
[----:B------:R-:W-:Y:S01]  /*13620*/  FADD.FTZ R163, R163, R164 ;  /* 0x000000a4a3a37221 */ /* 0x000fe20000010000 */
[C---:B------:R-:W-:Y:S01]  /*13630*/  HMMA.16816.F32.BF16 R8, R100.reuse, R114, R8 ;  /* 0x000000726408723c */ /* 0x040fe20000041808 */
[----:B------:R-:W-:Y:S03]  /*13640*/  LDSM.16.MT88.4 R112, [R190+0x4900] ;  /* 0x00490000be70783b */ /* 0x000fe60000004200 */
        /* <DEDUP_REMOVED lines=15> */
[C---:B------:R-:W-:Y:S04]  /*13740*/  HMMA.16816.F32.BF16 R28, R100.reuse, R120, R28 ;  /* 0x00000078641c723c */ /* 0x040fe8000004181c */
[----:B------:R-:W-:Y:S04]  /*13750*/  FADD.FTZ R2, R240, R237 ;  /* 0x000000edf0027221 */ /* 0x000fe80000010000 */
[C---:B------:R-:W-:Y:S01]  /*13760*/  HMMA.16816.F32.BF16 R32, R100.reuse, R122, R32 ;  /* 0x0000007a6420723c */ /* 0x040fe20000041820 */
[----:B------:R-:W-:Y:S03]  /*13770*/  LDSM.16.MT88.4 R120, [R190+0x1100] ;  /* 0x00110000be78783b */ /* 0x000fe60000004200 */
[----:B----4-:R-:W-:Y:S04]  /*13780*/  FADD.FTZ R2, R247, R2 ;  /* 0x00000002f7027221 */ /* 0x010fe80000010000 */
        /* <DEDUP_REMOVED lines=23> */
[----:B------:R-:W-:Y:S06]  /*13900*/  LDSM.16.MT88.4 R108, [R195+0x5100] ;  /* 0x00510000c36c783b */ /* 0x000fec0000004200 */
[----:B------:R-:W-:Y:S01]  /*13910*/  F2FP.BF16.PACK_AB R100, R251, R238 ;  /* 0x000000eefb64723e */ /* 0x000fe200000010ff */
[----:B------:R-:W-:Y:S01]  /*13920*/  FADD.FTZ R238, R238, R235 ;  /* 0x000000ebeeee7221 */ /* 0x000fe20000010000 */
[----:B------:R-:W-:Y:S03]  /*13930*/  F2FP.BF16.PACK_AB R101, R247, R240 ;  /* 0x000000f0f765723e */ /* 0x000fe600000010ff */
[----:B------:R-:W-:Y:S01]  /*13940*/  F2FP.BF16.PACK_AB R102, R241, R242 ;  /* 0x000000f2f166723e */ /* 0x000fe200000010ff */
[----:B------:R-:W-:Y:S01]  /*13950*/  FADD.FTZ R251, R251, R238 ;  /* 0x000000eefbfb7221 */ /* 0x000fe20000010000 */
[----:B------:R-:W-:Y:S01]  /*13960*/  F2FP.BF16.PACK_AB R103, R244, R243 ;  /* 0x000000f3f467723e */ /* 0x000fe200000010ff */
[----:B------:R-:W-:Y:S01]  /*13970*/  FADD.FTZ R243, R243, R2 ;  /* 0x00000002f3f37221 */ /* 0x000fe20000010000 */
[----:B------:R-:W-:Y:S01]  /*13980*/  MOV R2, R132 ;  /* 0x0000008400027202 */ /* 0x000fe20000000f00 */
[----:B------:R-:W-:Y:S02]  /*13990*/  FADD.FTZ R242, R242, R251 ;  /* 0x000000fbf2f27221 */ /* 0x000fe40000010000 */
[----:B------:R-:W-:Y:S02]  /*139a0*/  FADD.FTZ R244, R244, R243 ;  /* 0x000000f3f4f47221 */ /* 0x000fe40000010000 */
        /* <DEDUP_REMOVED lines=13> */
[C---:B----4-:R-:W-:Y:S08]  /*13a80*/  HMMA.16816.F32.BF16 R36, R100.reuse, R116, R36 ;  /* 0x000000746424723c */ /* 0x050ff00000041824 */
        /* <DEDUP_REMOVED lines=16> */
[----:B------:R-:W-:Y:S01]  /*13b90*/  IADD3 R217, R229, -0x1, RZ ;  /* 0xffffffffe5d97810 */ /* 0x000fe20007ffe0ff */
[----:B------:R-:W-:Y:S02]  /*13ba0*/  FADD.FTZ R248, R248, R169 ;  /* 0x000000a9f8f87221 */ /* 0x000fe40000010000 */
[----:B------:R-:W-:Y:S01]  /*13bb0*/  FADD.FTZ R167, R167, R246 ;  /* 0x000000f6a7a77221 */ /* 0x000fe20000010000 */
[C---:B------:R-:W-:Y:S04]  /*13bc0*/  HMMA.16816.F32.BF16 R68, R100.reuse, R108, R68 ;  /* 0x0000006c6444723c */ /* 0x040fe80000041844 */
[----:B------:R-:W-:Y:S02]  /*13bd0*/  FADD.FTZ R171, R171, R248 ;  /* 0x000000f8abab7221 */ /* 0x000fe40000010000 */
[----:B------:R-:W-:Y:S02]  /*13be0*/  FADD.FTZ R214, R166, R167 ;  /* 0x000000a7a6d67221 */ /* 0x000fe40000010000 */
[C---:B------:R-:W-:Y:S01]  /*13bf0*/  HMMA.16816.F32.BF16 R72, R100.reuse, R110, R72 ;  /* 0x0000006e6448723c */ /* 0x040fe20000041848 */
[----:B------:R-:W4:Y:S03]  /*13c00*/  LDSM.16.MT88.4 R108, [R190+0x1900] ;  /* 0x00190000be6c783b */ /* 0x000f260000004200 */
[----:B------:R-:W-:Y:S02]  /*13c10*/  FADD.FTZ R215, R250, R171 ;  /* 0x000000abfad77221 */ /* 0x000fe40000010000 */
[----:B------:R-:W-:Y:S02]  /*13c20*/  IMAD.MOV.U32 R229, RZ, RZ, R217 ;  /* 0x000000ffffe57224 */ /* 0x000fe400078e00d9 */
[C---:B--2---:R-:W-:Y:S08]  /*13c30*/  HMMA.16816.F32.BF16 R76, R100.reuse, R112, R76 ;  /* 0x00000070644c723c */ /* 0x044ff0000004184c */
[C---:B------:R-:W-:Y:S01]  /*13c40*/  HMMA.16816.F32.BF16 R80, R100.reuse, R114, R80 ;  /* 0x000000726450723c */ /* 0x040fe20000041850 */
[----:B------:R-:W2:Y:S07]  /*13c50*/  LDSM.16.MT88.4 R112, [R189+0x1900] ;  /* 0x00190000bd70783b */ /* 0x000eae0000004200 */
[C---:B---3--:R-:W-:Y:S08]  /*13c60*/  HMMA.16816.F32.BF16 R84, R100.reuse, R116, R84 ;  /* 0x000000746454723c */ /* 0x048ff00000041854 */
[C---:B------:R-:W-:Y:S08]  /*13c70*/  HMMA.16816.F32.BF16 R88, R100.reuse, R118, R88 ;  /* 0x000000766458723c */ /* 0x040ff00000041858 */
[C---:B-1----:R-:W-:Y:S08]  /*13c80*/  HMMA.16816.F32.BF16 R92, R100.reuse, R104, R92 ;  /* 0x00000068645c723c */ /* 0x042ff0000004185c */
[----:B------:R-:W-:Y:S08]  /*13c90*/  HMMA.16816.F32.BF16 R96, R100, R106, R96 ;  /* 0x0000006a6460723c */ /* 0x000ff00000041860 */
[C---:B------:R-:W-:Y:S08]  /*13ca0*/  HMMA.16816.F32.BF16 R128, R136.reuse, R124, R4 ;  /* 0x0000007c8880723c */ /* 0x040ff00000041804 */
[C---:B------:R-:W-:Y:S01]  /*13cb0*/  HMMA.16816.F32.BF16 R124, R136.reuse, R126, R8 ;  /* 0x0000007e887c723c */ /* 0x040fe20000041808 */
[----:B------:R-:W1:Y:S07]  /*13cc0*/  LDSM.16.MT88.4 R8, [R190+0x5900] ;  /* 0x00590000be08783b */ /* 0x000e6e0000004200 */
[C---:B----4-:R-:W-:Y:S01]  /*13cd0*/  HMMA.16816.F32.BF16 R100, R136.reuse, R108, R12 ;  /* 0x0000006c8864723c */ /* 0x050fe2000004180c */
[----:B------:R-:W3:Y:S07]  /*13ce0*/  LDSM.16.MT88.4 R12, [R189+0x5900] ;  /* 0x00590000bd0c783b */ /* 0x000eee0000004200 */
[C---:B------:R-:W-:Y:S01]  /*13cf0*/  HMMA.16816.F32.BF16 R104, R136.reuse, R110, R16 ;  /* 0x0000006e8868723c */ /* 0x040fe20000041810 */
[----:B------:R-:W4:Y:S07]  /*13d00*/  LDSM.16.MT88.4 R16, [R188+0x5900] ;  /* 0x00590000bc10783b */ /* 0x000f2e0000004200 */
        /* <DEDUP_REMOVED lines=21> */
.L_x_1945:
        /* <DEDUP_REMOVED lines=22> */
.L_x_1948:
[----:B------:R-:W-:Y:S04]  /*13fc0*/  DEPBAR.LE SB0, 0x0 ;  /* 0x000080000000791a */ /* 0x000fe80000000000 */
[----:B------:R-:W-:Y:S01]  /*13fd0*/  BAR.SYNC.DEFER_BLOCKING 0x0 ;  /* 0x0000000000007b1d */ /* 0x000fe20000010000 */
[----:B------:R-:W-:Y:S01]  /*13fe0*/  SHF.R.S32.HI R0, RZ, 0x1f, R217 ;  /* 0x0000001fff007819 */ /* 0x000fe200000114d9 */
[----:B------:R-:W-:Y:S01]  /*13ff0*/  IMAD R165, R207, R217, RZ ;  /* 0x000000d9cfa57224 */ /* 0x000fe200078e02ff */
[----:B------:R-:W-:Y:S01]  /*14000*/  MOV R28, UR8 ;  /* 0x00000008001c7c02 */ /* 0x000fe20008000f00 */
[----:B------:R-:W-:Y:S01]  /*14010*/  IMAD.WIDE.U32 R20, R217, UR4, R210 ;  /* 0x00000004d9147c25 */ /* 0x000fe2000f8e00d2 */
[----:B------:R-:W-:Y:S02]  /*14020*/  MOV R29, UR5 ;  /* 0x00000005001d7c02 */ /* 0x000fe40008000f00 */
[----:B------:R-:W-:Y:S01]  /*14030*/  ISETP.NE.AND P3, PT, R203, RZ, PT ;  /* 0x000000ffcb00720c */ /* 0x000fe20003f65270 */
[----:B------:R-:W-:Y:S01]  /*14040*/  IMAD R165, R0, UR4, R165 ;  /* 0x0000000400a57c24 */ /* 0x000fe2000f8e02a5 */
[C---:B------:R-:W-:Y:S01]  /*14050*/  LEA R160, P0, R20.reuse, c[0x0][0x1f8], 0x1 ;  /* 0x00007e0014a07a11 */ /* 0x040fe200078008ff */
[----:B------:R-:W-:Y:S03]  /*14060*/  IMAD.WIDE.U32 R30, R217, UR4, R220 ;  /* 0x00000004d91e7c25 */ /* 0x000fe6000f8e00dc */
[----:B------:R-:W-:Y:S01]  /*14070*/  IADD3 R0, R21, R165, RZ ;  /* 0x000000a515007210 */ /* 0x000fe20007ffe0ff */
[C---:B------:R-:W-:Y:S03]  /*14080*/  IMAD.WIDE.U32 R28, R217.reuse, UR4, R28 ;  /* 0x00000004d91c7c25 */ /* 0x040fe6000f8e001c */
[----:B------:R-:W-:Y:S01]  /*14090*/  LEA.HI.X R161, R20, c[0x0][0x1fc], R0, 0x1, P0 ;  /* 0x00007f0014a17a11 */ /* 0x000fe200000f0c00 */
[----:B------:R-:W-:Y:S01]  /*140a0*/  IMAD.WIDE.U32 R20, R217, UR4, R222 ;  /* 0x00000004d9147c25 */ /* 0x000fe2000f8e00de */
[----:B------:R-:W-:Y:S02]  /*140b0*/  LEA R168, P0, R30, c[0x0][0x1f8], 0x1 ;  /* 0x00007e001ea87a11 */ /* 0x000fe400078008ff */
[C---:B------:R-:W-:Y:S02]  /*140c0*/  IADD3 R0, R165.reuse, R31, RZ ;  /* 0x0000001fa5007210 */ /* 0x040fe40007ffe0ff */
[----:B------:R-:W-:Y:S01]  /*140d0*/  LEA R166, P1, R20, c[0x0][0x1f8], 0x1 ;  /* 0x00007e0014a67a11 */ /* 0x000fe200078208ff */
[----:B------:R-:W-:Y:S01]  /*140e0*/  LDSM.16.M88.4 R32, [R198+0xc100] ;  /* 0x00c10000c620783b */ /* 0x000fe20000000200 */
[C---:B------:R-:W-:Y:S02]  /*140f0*/  IADD3 R2, R165.reuse, R21, RZ ;  /* 0x00000015a5027210 */ /* 0x040fe40007ffe0ff */
[----:B------:R-:W-:Y:S02]  /*14100*/  LEA.HI.X R169, R30, c[0x0][0x1fc], R0, 0x1, P0 ;  /* 0x00007f001ea97a11 */ /* 0x000fe400000f0c00 */
[----:B------:R-:W-:Y:S02]  /*14110*/  LEA.HI.X R167, R20, c[0x0][0x1fc], R2, 0x1, P1 ;  /* 0x00007f0014a77a11 */ /* 0x000fe400008f0c02 */
[----:B------:R-:W-:Y:S01]  /*14120*/  IADD3 R165, R165, R29, RZ ;  /* 0x0000001da5a57210 */ /* 0x000fe20007ffe0ff */
[----:B------:R-:W1:Y:S01]  /*14130*/  LDSM.16.M88.4 R8, [R197+0x6100] ;  /* 0x00610000c508783b */ /* 0x000e620000000200 */
[-C--:B------:R-:W-:Y:S02]  /*14140*/  IADD3 R0, P2, R204, R28.reuse, RZ ;  /* 0x0000001ccc007210 */ /* 0x080fe40007f5e0ff */
[-C--:B------:R-:W-:Y:S02]  /*14150*/  IADD3 R2, P1, R222, R28.reuse, RZ ;  /* 0x0000001cde027210 */ /* 0x080fe40007f3e0ff */
[----:B------:R-:W-:Y:S02]  /*14160*/  IADD3 R132, P0, R220, R28, RZ ;  /* 0x0000001cdc847210 */ /* 0x000fe40007f1e0ff */
[C---:B------:R-:W-:Y:S01]  /*14170*/  IADD3.X R163, R165.reuse, R223, RZ, P1, !PT ;  /* 0x000000dfa5a37210 */ /* 0x040fe20000ffe4ff */
[----:B------:R-:W2:Y:S01]  /*14180*/  LDSM.16.M88.4 R16, [R197+0x6900] ;  /* 0x00690000c510783b */ /* 0x000ea20000000200 */
[----:B------:R-:W-:Y:S02]  /*14190*/  LEA R170, P1, R2, c[0x0][0x1f8], 0x1 ;  /* 0x00007e0002aa7a11 */ /* 0x000fe400078208ff */
[C---:B------:R-:W-:Y:S02]  /*141a0*/  IADD3.X R135, R165.reuse, R211, RZ, P2, !PT ;  /* 0x000000d3a5877210 */ /* 0x040fe400017fe4ff */
[----:B------:R-:W-:Y:S02]  /*141b0*/  IADD3.X R165, R165, R221, RZ, P0, !PT ;  /* 0x000000dda5a57210 */ /* 0x000fe400007fe4ff */
[----:B------:R-:W-:Y:S01]  /*141c0*/  LEA R172, P2, R0, c[0x0][0x1f8], 0x1 ;  /* 0x00007e0000ac7a11 */ /* 0x000fe200078408ff */
[----:B------:R-:W3:Y:S01]  /*141d0*/  LDSM.16.M88.4 R24, [R197+0x7100] ;  /* 0x00710000c518783b */ /* 0x000ee20000000200 */
[----:B------:R-:W-:Y:S02]  /*141e0*/  LEA.HI.X R171, R2, c[0x0][0x1fc], R163, 0x1, P1 ;  /* 0x00007f0002ab7a11 */ /* 0x000fe400008f0ca3 */
[----:B------:R-:W-:Y:S02]  /*141f0*/  LEA.HI.X R173, R0, c[0x0][0x1fc], R135, 0x1, P2 ;  /* 0x00007f0000ad7a11 */ /* 0x000fe400010f0c87 */
[C---:B------:R-:W-:Y:S03]  /*14200*/  LEA R174, P0, R132.reuse, c[0x0][0x1f8], 0x1 ;  /* 0x00007e0084ae7a11 */ /* 0x040fe600078008ff */
[----:B------:R-:W4:Y:S01]  /*14210*/  LDSM.16.M88.4 R136, [R197+0x7900] ;  /* 0x00790000c588783b */ /* 0x000f220000000200 */
[----:B------:R-:W-:Y:S02]  /*14220*/  LEA.HI.X R175, R132, c[0x0][0x1fc], R165, 0x1, P0 ;  /* 0x00007f0084af7a11 */ /* 0x000fe400000f0ca5 */
[C---:B------:R-:W-:Y:S02]  /*14230*/  ISETP.GT.AND P0, PT, R217.reuse, RZ, PT ;  /* 0x000000ffd900720c */ /* 0x040fe40003f04270 */
[----:B------:R-:W-:Y:S03]  /*14240*/  IADD3 R217, R217, -0x1, RZ ;  /* 0xffffffffd9d97810 */ /* 0x000fe60007ffe0ff */
[----:B------:R-:W-:Y:S01]  /*14250*/  LDSM.16.M88.4 R140, [R194+0xc100] ;  /* 0x00c10000c28c783b */ /* 0x000fe20000000200 */
[C---:B-1----:R-:W-:Y:S07]  /*14260*/  HMMA.16816.F32.BF16 R4, R32.reuse, R8, RZ ;  /* 0x000000082004723c */ /* 0x042fee00000418ff */
[----:B------:R-:W1:Y:S01]  /*14270*/  LDSM.16.M88.4 R144, [R196] ;  /* 0x00000000c490783b */ /* 0x000e620000000200 */
[C---:B------:R-:W-:Y:S07]  /*14280*/  HMMA.16816.F32.BF16 R8, R32.reuse, R10, RZ ;  /* 0x0000000a2008723c */ /* 0x040fee00000418ff */
[----:B------:R-:W5:Y:S01]  /*14290*/  LDSM.16.M88.4 R148, [R187] ;  /* 0x00000000bb94783b */ /* 0x000f620000000200 */
[C---:B--2---:R-:W-:Y:S07]  /*142a0*/  HMMA.16816.F32.BF16 R12, R32.reuse, R16, RZ ;  /* 0x00000010200c723c */ /* 0x044fee00000418ff */
[----:B------:R-:W2:Y:S01]  /*142b0*/  LDSM.16.M88.4 R152, [R186] ;  /* 0x00000000ba98783b */ /* 0x000ea20000000200 */
[C---:B------:R-:W-:Y:S07]  /*142c0*/  HMMA.16816.F32.BF16 R16, R32.reuse, R18, RZ ;  /* 0x000000122010723c */ /* 0x040fee00000418ff */
[----:B------:R-:W2:Y:S01]  /*142d0*/  LDSM.16.M88.4 R156, [R185] ;  /* 0x00000000b99c783b */ /* 0x000ea20000000200 */
[C---:B---3--:R-:W-:Y:S07]  /*142e0*/  HMMA.16816.F32.BF16 R20, R32.reuse, R24, RZ ;  /* 0x000000182014723c */ /* 0x048fee00000418ff */
[----:B------:R-:W-:Y:S01]  /*142f0*/  @!PT LDS RZ, [RZ] ;  /* 0x00000000fffff984 */ /* 0x000fe20000000800 */
[----:B------:R-:W-:Y:S01]  /*14300*/  @!PT LDS RZ, [RZ] ;  /* 0x00000000fffff984 */ /* 0x000fe20000000800 */
[----:B------:R-:W-:Y:S01]  /*14310*/  @!PT LDS RZ, [RZ] ;  /* 0x00000000fffff984 */ /* 0x000fe20000000800 */
[----:B------:R3:W-:Y:S01]  /*14320*/  LDGSTS.E.BYPASS.LTC128B.128 [R206+0x100], [R160.64], !P5 ;  /* 0x00100000a0ce7fae */ /* 0x0007e2000e901d46 */
[C---:B------:R-:W-:Y:S07]  /*14330*/  HMMA.16816.F32.BF16 R24, R32.reuse, R26, RZ ;  /* 0x0000001a2018723c */ /* 0x040fee00000418ff */
[----:B------:R2:W-:Y:S01]  /*14340*/  LDGSTS.E.BYPASS.LTC128B.128 [R206+0x2100], [R166.64], !P6 ;  /* 0x02100000a6ce7fae */ /* 0x0005e2000f101d46 */
[C---:B----4-:R-:W-:Y:S07]  /*14350*/  HMMA.16816.F32.BF16 R28, R32.reuse, R136, RZ ;  /* 0x00000088201c723c */ /* 0x050fee00000418ff */
[----:B------:R4:W-:Y:S01]  /*14360*/  LDGSTS.E.BYPASS.LTC128B.128 [R206+0x4100], [R168.64], !P3 ;  /* 0x04100000a8ce7fae */ /* 0x0009e2000d901d46 */
[----:B------:R-:W-:Y:S07]  /*14370*/  HMMA.16816.F32.BF16 R32, R32, R138, RZ ;  /* 0x0000008a2020723c */ /* 0x000fee00000418ff */
[----:B------:R2:W-:Y:S01]  /*14380*/  LDGSTS.E.BYPASS.LTC128B.128 [R206+0x1100], [R172.64], !P5 ;  /* 0x01100000acce7fae */ /* 0x0005e2000e901d46 */
[C---:B-1----:R-:W-:Y:S07]  /*14390*/  HMMA.16816.F32.BF16 R4, R140.reuse, R144, R4 ;  /* 0x000000908c04723c */ /* 0x042fee0000041804 */
[----:B------:R4:W-:Y:S01]  /*143a0*/  LDGSTS.E.BYPASS.LTC128B.128 [R206+0x3100], [R170.64], !P6 ;  /* 0x03100000aace7fae */ /* 0x0009e2000f101d46 */
[C---:B------:R-:W-:Y:S07]  /*143b0*/  HMMA.16816.F32.BF16 R8, R140.reuse, R146, R8 ;  /* 0x000000928c08723c */ /* 0x040fee0000041808 */
[----:B------:R1:W-:Y:S01]  /*143c0*/  LDGSTS.E.BYPASS.LTC128B.128 [R206+0x5100], [R174.64], !P3 ;  /* 0x05100000aece7fae */ /* 0x0003e2000d901d46 */
[C---:B-----5:R-:W-:Y:S07]  /*143d0*/  HMMA.16816.F32.BF16 R12, R140.reuse, R148, R12 ;  /* 0x000000948c0c723c */ /* 0x060fee000004180c */
[----:B------:R-:W-:Y:S01]  /*143e0*/  LDSM.16.M88.4 R136, [R193+0xc100] ;  /* 0x00c10000c188783b */ /* 0x000fe20000000200 */
[C---:B------:R-:W-:Y:S07]  /*143f0*/  HMMA.16816.F32.BF16 R16, R140.reuse, R150, R16 ;  /* 0x000000968c10723c */ /* 0x040fee0000041810 */
[----:B---3--:R-:W3:Y:S01]  /*14400*/  LDSM.16.M88.4 R160, [R192+0x6100] ;  /* 0x00610000c0a0783b */ /* 0x008ee20000000200 */
[C---:B--2---:R-:W-:Y:S07]  /*14410*/  HMMA.16816.F32.BF16 R20, R140.reuse, R152, R20 ;  /* 0x000000988c14723c */ /* 0x044fee0000041814 */
[----:B------:R-:W0:Y:S01]  /*14420*/  LDGDEPBAR ;  /* 0x00000000000079af */ /* 0x000e220000000000 */
[C---:B------:R-:W-:Y:S07]  /*14430*/  HMMA.16816.F32.BF16 R24, R140.reuse, R154, R24 ;  /* 0x0000009a8c18723c */ /* 0x040fee0000041818 */
[----:B------:R-:W2:Y:S01]  /*14440*/  LDSM.16.M88.4 R144, [R192+0x6900] ;  /* 0x00690000c090783b */ /* 0x000ea20000000200 */
[C---:B------:R-:W-:Y:S07]  /*14450*/  HMMA.16816.F32.BF16 R28, R140.reuse, R156, R28 ;  /* 0x0000009c8c1c723c */ /* 0x040fee000004181c */
[----:B------:R-:W5:Y:S01]  /*14460*/  LDSM.16.M88.4 R164, [R192+0x7100] ;  /* 0x00710000c0a4783b */ /* 0x000f620000000200 */
[----:B------:R-:W-:Y:S07]  /*14470*/  HMMA.16816.F32.BF16 R32, R140, R158, R32 ;  /* 0x0000009e8c20723c */ /* 0x000fee0000041820 */
[----:B------:R-:W1:Y:S01]  /*14480*/  LDSM.16.M88.4 R148, [R192+0x7900] ;  /* 0x00790000c094783b */ /* 0x000e620000000200 */
[C---:B---3--:R-:W-:Y:S07]  /*14490*/  HMMA.16816.F32.BF16 R4, R136.reuse, R160, R4 ;  /* 0x000000a08804723c */ /* 0x048fee0000041804 */
[----:B------:R-:W-:Y:S01]  /*144a0*/  LDSM.16.M88.4 R152, [R191+0xc100] ;  /* 0x00c10000bf98783b */ /* 0x000fe20000000200 */
[C---:B------:R-:W-:Y:S07]  /*144b0*/  HMMA.16816.F32.BF16 R8, R136.reuse, R162, R8 ;  /* 0x000000a28808723c */ /* 0x040fee0000041808 */
[----:B----4-:R-:W3:Y:S01]  /*144c0*/  LDSM.16.M88.4 R168, [R184] ;  /* 0x00000000b8a8783b */ /* 0x010ee20000000200 */
        /* <DEDUP_REMOVED lines=8> */
[C---:B-1----:R-:W-:Y:S07]  /*14550*/  HMMA.16816.F32.BF16 R28, R136.reuse, R148, R28 ;  /* 0x00000094881c723c */ /* 0x042fee000004181c */
[----:B------:R-:W-:Y:S01]  /*14560*/  LDSM.16.M88.4 R164, [R194+0x10100] ;  /* 0x01010000c2a4783b */ /* 0x000fe20000000200 */
[----:B------:R-:W-:Y:S07]  /*14570*/  HMMA.16816.F32.BF16 R32, R136, R150, R32 ;  /* 0x000000968820723c */ /* 0x000fee0000041820 */
[----:B------:R-:W-:Y:S01]  /*14580*/  LDSM.16.M88.4 R136, [R198+0x10100] ;  /* 0x01010000c688783b */ /* 0x000fe20000000200 */
[C---:B---3--:R-:W-:Y:S07]  /*14590*/  HMMA.16816.F32.BF16 R4, R152.reuse, R168, R4 ;  /* 0x000000a89804723c */ /* 0x048fee0000041804 */
[----:B------:R-:W1:Y:S01]  /*145a0*/  LDSM.16.M88.4 R148, [R197+0x8100] ;  /* 0x00810000c594783b */ /* 0x000e620000000200 */
[C---:B------:R-:W-:Y:S07]  /*145b0*/  HMMA.16816.F32.BF16 R8, R152.reuse, R170, R8 ;  /* 0x000000aa9808723c */ /* 0x040fee0000041808 */
[----:B------:R-:W-:Y:S01]  /*145c0*/  LDSM.16.M88.4 R168, [R183] ;  /* 0x00000000b7a8783b */ /* 0x000fe20000000200 */
[C---:B--2---:R-:W-:Y:S07]  /*145d0*/  HMMA.16816.F32.BF16 R12, R152.reuse, R140, R12 ;  /* 0x0000008c980c723c */ /* 0x044fee000004180c */
[----:B------:R-:W-:Y:S01]  /*145e0*/  LDSM.16.M88.4 R172, [R184+0x4000] ;  /* 0x00400000b8ac783b */ /* 0x000fe20000000200 */
[C---:B------:R-:W-:Y:S07]  /*145f0*/  HMMA.16816.F32.BF16 R16, R152.reuse, R142, R16 ;  /* 0x0000008e9810723c */ /* 0x040fee0000041810 */
[----:B------:R-:W2:Y:S01]  /*14600*/  LDSM.16.M88.4 R140, [R197+0x9100] ;  /* 0x00910000c58c783b */ /* 0x000ea20000000200 */
[C---:B----4-:R-:W-:Y:S08]  /*14610*/  HMMA.16816.F32.BF16 R20, R152.reuse, R156, R20 ;  /* 0x0000009c9814723c */ /* 0x050ff00000041814 */
[C---:B------:R-:W-:Y:S01]  /*14620*/  HMMA.16816.F32.BF16 R24, R152.reuse, R158, R24 ;  /* 0x0000009e9818723c */ /* 0x040fe20000041818 */
[----:B------:R-:W3:Y:S07]  /*14630*/  LDSM.16.M88.4 R156, [R197+0x9900] ;  /* 0x00990000c59c783b */ /* 0x000eee0000000200 */
[C---:B-----5:R-:W-:Y:S08]  /*14640*/  HMMA.16816.F32.BF16 R28, R152.reuse, R144, R28 ;  /* 0x00000090981c723c */ /* 0x060ff0000004181c */
[----:B------:R-:W-:Y:S01]  /*14650*/  HMMA.16816.F32.BF16 R32, R152, R146, R32 ;  /* 0x000000929820723c */ /* 0x000fe20000041820 */
[----:B------:R-:W4:Y:S07]  /*14660*/  LDSM.16.M88.4 R144, [R182] ;  /* 0x00000000b690783b */ /* 0x000f2e0000000200 */
[C---:B-1----:R-:W-:Y:S01]  /*14670*/  HMMA.16816.F32.BF16 R4, R136.reuse, R148, R4 ;  /* 0x000000948804723c */ /* 0x042fe20000041804 */
[----:B------:R-:W-:Y:S07]  /*14680*/  LDSM.16.M88.4 R152, [R180] ;  /* 0x00000000b498783b */ /* 0x000fee0000000200 */
[C---:B------:R-:W-:Y:S01]  /*14690*/  HMMA.16816.F32.BF16 R8, R136.reuse, R150, R8 ;  /* 0x000000968808723c */ /* 0x040fe20000041808 */
[----:B------:R-:W1:Y:S07]  /*146a0*/  LDSM.16.M88.4 R148, [R181] ;  /* 0x00000000b594783b */ /* 0x000e6e0000000200 */
        /* <DEDUP_REMOVED lines=10> */
[----:B------:R-:W-:Y:S07]  /*14750*/  LDSM.16.M88.4 R156, [R191+0x10100] ;  /* 0x01010000bf9c783b */ /* 0x000fee0000000200 */
        /* <DEDUP_REMOVED lines=10> */
[----:B------:R-:W5:Y:S07]  /*14800*/  LDSM.16.M88.4 R152, [R184+0x2800] ;  /* 0x00280000b898783b */ /* 0x000f6e0000000200 */
[C---:B--2---:R-:W-:Y:S01]  /*14810*/  HMMA.16816.F32.BF16 R4, R140.reuse, R160, R4 ;  /* 0x000000a08c04723c */ /* 0x044fe20000041804 */
[----:B------:R-:W-:Y:S07]  /*14820*/  LDSM.16.M88.4 R164, [R197+0xb100] ;  /* 0x00b10000c5a4783b */ /* 0x000fee0000000200 */
        /* <DEDUP_REMOVED lines=9> */
[----:B------:R-:W-:Y:S01]  /*148c0*/  HMMA.16816.F32.BF16 R32, R140, R150, R32 ;  /* 0x000000968c20723c */ /* 0x000fe20000041820 */
[----:B------:R-:W-:Y:S07]  /*148d0*/  LDSM.16.M88.4 R140, [R198+0x14100] ;  /* 0x01410000c68c783b */ /* 0x000fee0000000200 */
[C---:B------:R-:W-:Y:S01]  /*148e0*/  HMMA.16816.F32.BF16 R4, R156.reuse, R168, R4 ;  /* 0x000000a89c04723c */ /* 0x040fe20000041804 */
        /* <DEDUP_REMOVED lines=91> */
[----:B-1----:R-:W-:Y:S01]  /*14ea0*/  FMNMX.FTZ R141, R136, R139, !PT ;  /* 0x0000008b888d7209 */ /* 0x002fe20007810000 */
[----:B------:R-:W-:Y:S01]  /*14eb0*/  @P0 IMAD.WIDE.U32 R138, R217, c[0x0][0x1e0], RZ ;  /* 0x00007800d98a0a25 */ /* 0x000fe200078e00ff */
[----:B------:R-:W-:Y:S05]  /*14ec0*/  @P0 SHF.R.S32.HI R136, RZ, 0x1f, R217 ;  /* 0x0000001fff880819 */ /* 0x000fea00000114d9 */
[----:B------:R-:W1:Y:S01]  /*14ed0*/  SHFL.BFLY PT, R2, R141, 0x1, 0x1f ;  /* 0x0c201f008d027f89 */ /* 0x000e6200000e0000 */
[----:B------:R-:W-:Y:S01]  /*14ee0*/  @P0 IMAD R136, R136, c[0x0][0x1e0], RZ ;  /* 0x0000780088880a24 */ /* 0x000fe200078e02ff */
[----:B--2---:R-:W-:Y:S02]  /*14ef0*/  FMNMX.FTZ R135, R137, R0, !PT ;  /* 0x0000000089877209 */ /* 0x004fe40007810000 */
[C---:B------:R-:W-:Y:S01]  /*14f00*/  @P0 SHF.L.U32 R137, R138.reuse, 0x6, RZ ;  /* 0x000000068a890819 */ /* 0x040fe200000006ff */
[----:B------:R-:W-:Y:S03]  /*14f10*/  @P0 IMAD R136, R217, c[0x0][0x1e4], R136 ;  /* 0x00007900d9880a24 */ /* 0x000fe600078e0288 */
[----:B------:R-:W2:Y:S02]  /*14f20*/  SHFL.BFLY PT, R132, R135, 0x1, 0x1f ;  /* 0x0c201f0087847f89 */ /* 0x000ea400000e0000 */
[----:B------:R-:W-:Y:S04]  /*14f30*/  @P0 IADD3 R136, R139, R136, RZ ;  /* 0x000000888b880210 */ /* 0x000fe80007ffe0ff */
[----:B------:R-:W-:Y:S02]  /*14f40*/  @P0 SHF.L.U64.HI R136, R138, 0x6, R136 ;  /* 0x000000068a880819 */ /* 0x000fe40000010288 */
[----:B-1----:R-:W-:Y:S05]  /*14f50*/  FMNMX.FTZ R0, R141, R2, !PT ;  /* 0x000000028d007209 */ /* 0x002fea0007810000 */
[C---:B------:R-:W-:Y:S02]  /*14f60*/  FADD.FTZ R2, -R0.reuse, R3 ;  /* 0x0000000300027221 */ /* 0x040fe40000010100 */
[----:B------:R-:W-:Y:S01]  /*14f70*/  FMUL.FTZ R167, R0, c[0x0][0x2d0] ;  /* 0x0000b40000a77a20 */ /* 0x000fe20000410000 */
[----:B--2---:R-:W-:Y:S01]  /*14f80*/  FMNMX.FTZ R132, R135, R132, !PT ;  /* 0x0000008487847209 */ /* 0x004fe20007810000 */
[----:B------:R-:W-:Y:S02]  /*14f90*/  FMUL.FTZ R3, R2, c[0x0][0x2d0] ;  /* 0x0000b40002037a20 */ /* 0x000fe40000410000 */
[----:B------:R-:W-:Y:S01]  /*14fa0*/  FFMA.FTZ R135, R4, c[0x0][0x2d0], -R167 ;  /* 0x0000b40004877a23 */ /* 0x000fe200000108a7 */
[----:B------:R-:W-:Y:S01]  /*14fb0*/  @P0 IADD3 R4, P1, R137, R208, RZ ;  /* 0x000000d089040210 */ /* 0x000fe20007f3e0ff */
[----:B------:R-:W-:Y:S02]  /*14fc0*/  FADD.FTZ R2, -R132, R133 ;  /* 0x0000008584027221 */ /* 0x000fe40000010100 */
[--C-:B------:R-:W-:Y:S01]  /*14fd0*/  FFMA.FTZ R160, R5, c[0x0][0x2d0], -R167.reuse ;  /* 0x0000b40005a07a23 */ /* 0x100fe200000108a7 */
[----:B------:R-:W-:Y:S01]  /*14fe0*/  @P0 LEA R140, P2, R4, c[0x0][0x1c8], 0x1 ;  /* 0x00007200048c0a11 */ /* 0x000fe200078408ff */
[----:B------:R-:W-:Y:S01]  /*14ff0*/  FMUL.FTZ R133, R2, c[0x0][0x2d0] ;  /* 0x0000b40002857a20 */ /* 0x000fe20000410000 */
[----:B------:R-:W-:Y:S01]  /*15000*/  @P0 IADD3 R5, P4, R137, R216, RZ ;  /* 0x000000d889050210 */ /* 0x000fe20007f9e0ff */
[--C-:B------:R-:W-:Y:S01]  /*15010*/  FFMA.FTZ R162, R9, c[0x0][0x2d0], -R167.reuse ;  /* 0x0000b40009a27a23 */ /* 0x100fe200000108a7 */
[----:B------:R-:W1:Y:S01]  /*15020*/  MUFU.EX2 R3, R3 ;  /* 0x0000000300037308 */ /* 0x000e620000000800 */
[--C-:B------:R-:W-:Y:S02]  /*15030*/  FFMA.FTZ R139, R8, c[0x0][0x2d0], -R167.reuse ;  /* 0x0000b400088b7a23 */ /* 0x100fe400000108a7 */
[----:B------:R-:W-:Y:S02]  /*15040*/  FMUL.FTZ R165, R132, c[0x0][0x2d0] ;  /* 0x0000b40084a57a20 */ /* 0x000fe40000410000 */
[----:B------:R-:W-:Y:S02]  /*15050*/  FFMA.FTZ R170, R16, c[0x0][0x2d0], -R167 ;  /* 0x0000b40010aa7a23 */ /* 0x000fe400000108a7 */
[--C-:B------:R-:W-:Y:S02]  /*15060*/  FFMA.FTZ R164, R6, c[0x0][0x2d0], -R165.reuse ;  /* 0x0000b40006a47a23 */ /* 0x100fe400000108a5 */
[--C-:B------:R-:W-:Y:S01]  /*15070*/  FFMA.FTZ R161, R7, c[0x0][0x2d0], -R165.reuse ;  /* 0x0000b40007a17a23 */ /* 0x100fe200000108a5 */
[----:B------:R2:W3:Y:S01]  /*15080*/  MUFU.EX2 R2, R133 ;  /* 0x0000008500027308 */ /* 0x0004e20000000800 */
[--C-:B------:R-:W-:Y:S02]  /*15090*/  FFMA.FTZ R163, R10, c[0x0][0x2d0], -R165.reuse ;  /* 0x0000b4000aa37a23 */ /* 0x100fe400000108a5 */
[----:B------:R-:W-:Y:S02]  /*150a0*/  FFMA.FTZ R166, R11, c[0x0][0x2d0], -R165 ;  /* 0x0000b4000ba67a23 */ /* 0x000fe400000108a5 */
[----:B------:R-:W-:Y:S02]  /*150b0*/  FFMA.FTZ R171, R17, c[0x0][0x2d0], -R167 ;  /* 0x0000b40011ab7a23 */ /* 0x000fe400000108a7 */
[--C-:B------:R-:W-:Y:S02]  /*150c0*/  FFMA.FTZ R174, R18, c[0x0][0x2d0], -R165.reuse ;  /* 0x0000b40012ae7a23 */ /* 0x100fe400000108a5 */
[--C-:B------:R-:W-:Y:S01]  /*150d0*/  FFMA.FTZ R175, R19, c[0x0][0x2d0], -R165.reuse ;  /* 0x0000b40013af7a23 */ /* 0x100fe200000108a5 */
[----:B------:R-:W-:Y:S01]  /*150e0*/  MUFU.EX2 R135, R135 ;  /* 0x0000008700877308 */ /* 0x000fe20000000800 */
[--C-:B------:R-:W-:Y:S02]  /*150f0*/  FFMA.FTZ R224, R31, c[0x0][0x2d0], -R165.reuse ;  /* 0x0000b4001fe07a23 */ /* 0x100fe400000108a5 */
[----:B------:R-:W-:Y:S02]  /*15100*/  FFMA.FTZ R225, R34, c[0x0][0x2d0], -R165 ;  /* 0x0000b40022e17a23 */ /* 0x000fe400000108a5 */
[C---:B-1----:R-:W-:Y:S02]  /*15110*/  FMUL.FTZ R100, R3.reuse, R100 ;  /* 0x0000006403647220 */ /* 0x042fe40000410000 */
[C---:B------:R-:W-:Y:S02]  /*15120*/  FMUL.FTZ R101, R3.reuse, R101 ;  /* 0x0000006503657220 */ /* 0x040fe40000410000 */
[C---:B------:R-:W-:Y:S01]  /*15130*/  FMUL.FTZ R104, R3.reuse, R104 ;  /* 0x0000006803687220 */ /* 0x040fe20000410000 */
[----:B------:R-:W1:Y:S01]  /*15140*/  MUFU.EX2 R160, R160 ;  /* 0x000000a000a07308 */ /* 0x000e620000000800 */
[C---:B------:R-:W-:Y:S02]  /*15150*/  FMUL.FTZ R105, R3.reuse, R105 ;  /* 0x0000006903697220 */ /* 0x040fe40000410000 */
[----:B------:R-:W-:Y:S01]  /*15160*/  FMUL.FTZ R108, R3, R108 ;  /* 0x0000006c036c7220 */ /* 0x000fe20000410000 */
[----:B--2---:R-:W-:Y:S01]  /*15170*/  @P0 IADD3.X R133, R136, R213, RZ, P1, !PT ;  /* 0x000000d588850210 */ /* 0x004fe20000ffe4ff */
[C---:B---3--:R-:W-:Y:S01]  /*15180*/  FMUL.FTZ R6, R2.reuse, R130 ;  /* 0x0000008202067220 */ /* 0x048fe20000410000 */
[----:B------:R-:W-:Y:S01]  /*15190*/  @P0 IADD3 R138, P1, R137, R134, RZ ;  /* 0x00000086898a0210 */ /* 0x000fe20007f3e0ff */
[----:B------:R-:W-:Y:S01]  /*151a0*/  FMUL.FTZ R7, R2, R131 ;  /* 0x0000008302077220 */ /* 0x000fe20000410000 */
[----:B------:R-:W-:Y:S01]  /*151b0*/  @P0 LEA.HI.X R141, R4, c[0x0][0x1cc], R133, 0x1, P2 ;  /* 0x00007300048d0a11 */ /* 0x000fe200010f0c85 */
[----:B------:R-:W-:Y:S01]  /*151c0*/  FMUL.FTZ R10, R2, R126 ;  /* 0x0000007e020a7220 */ /* 0x000fe20000410000 */
[----:B------:R-:W-:Y:S01]  /*151d0*/  @P0 LEA R142, P3, R138, c[0x0][0x1c8], 0x1 ;  /* 0x000072008a8e0a11 */ /* 0x000fe200078608ff */
[----:B------:R-:W-:Y:S01]  /*151e0*/  MUFU.EX2 R162, R162 ;  /* 0x000000a200a27308 */ /* 0x000fe20000000800 */
[C---:B------:R-:W-:Y:S01]  /*151f0*/  @P0 IADD3.X R133, R136.reuse, R219, RZ, P1, !PT ;  /* 0x000000db88850210 */ /* 0x040fe20000ffe4ff */
[----:B------:R2:W-:Y:S01]  /*15200*/  @P0 LDGSTS.E.BYPASS.LTC128B.128 [R206+0x6100], [R140.64], !P5 ;  /* 0x061000008cce0fae */ /* 0x0005e2000e901d46 */
[----:B------:R-:W-:Y:S01]  /*15210*/  @P0 IADD3.X R4, R136, R218, RZ, P4, !PT ;  /* 0x000000da88040210 */ /* 0x000fe200027fe4ff */
[----:B------:R-:W-:Y:S01]  /*15220*/  FMUL.FTZ R11, R2, R127 ;  /* 0x0000007f020b7220 */ /* 0x000fe20000410000 */
[----:B------:R-:W-:Y:S01]  /*15230*/  @P0 LEA.HI.X R143, R138, c[0x0][0x1cc], R133, 0x1, P3 ;  /* 0x000073008a8f0a11 */ /* 0x000fe200018f0c85 */
[C---:B------:R-:W-:Y:S01]  /*15240*/  FMUL.FTZ R102, R2.reuse, R102 ;  /* 0x0000006602667220 */ /* 0x040fe20000410000 */
[----:B------:R-:W-:Y:S01]  /*15250*/  ISETP.NE.AND P4, PT, R203, RZ, PT ;  /* 0x000000ffcb00720c */ /* 0x000fe20003f85270 */
[----:B------:R-:W-:Y:S01]  /*15260*/  FMUL.FTZ R103, R2, R103 ;  /* 0x0000006702677220 */ /* 0x000fe20000410000 */
[C---:B------:R-:W-:Y:S01]  /*15270*/  @P0 LEA R144, P2, R5.reuse, c[0x0][0x1c8], 0x1 ;  /* 0x0000720005900a11 */ /* 0x040fe200078408ff */
[----:B------:R2:W-:Y:S01]  /*15280*/  @P0 LDGSTS.E.BYPASS.LTC128B.128 [R206+0x8100], [R142.64], !P6 ;  /* 0x081000008ece0fae */ /* 0x0005e2000f101d46 */
[----:B------:R-:W-:Y:S01]  /*15290*/  @P0 IADD3 R137, P1, R202, R137, RZ ;  /* 0x00000089ca890210 */ /* 0x000fe20007f3e0ff */
[----:B------:R-:W3:Y:S01]  /*152a0*/  MUFU.EX2 R133, R139 ;  /* 0x0000008b00857308 */ /* 0x000ee20000000800 */
[----:B------:R-:W-:Y:S01]  /*152b0*/  @P0 LEA.HI.X R145, R5, c[0x0][0x1cc], R4, 0x1, P2 ;  /* 0x0000730005910a11 */ /* 0x000fe200010f0c04 */
[C---:B------:R-:W-:Y:S01]  /*152c0*/  FMUL.FTZ R106, R2.reuse, R106 ;  /* 0x0000006a026a7220 */ /* 0x040fe20000410000 */
[----:B------:R-:W-:Y:S01]  /*152d0*/  @P0 IADD3.X R5, R201, R136, RZ, P1, !PT ;  /* 0x00000088c9050210 */ /* 0x000fe20000ffe4ff */
[----:B------:R-:W-:Y:S01]  /*152e0*/  FMUL.FTZ R107, R2, R107 ;  /* 0x0000006b026b7220 */ /* 0x000fe20000410000 */
[----:B------:R-:W-:Y:S01]  /*152f0*/  @P0 IADD3 R4, P3, R137, R208, RZ ;  /* 0x000000d089040210 */ /* 0x000fe20007f7e0ff */
[----:B------:R-:W-:Y:S01]  /*15300*/  FMUL.FTZ R109, R3, R109 ;  /* 0x0000006d036d7220 */ /* 0x000fe20000410000 */
[----:B------:R-:W-:Y:S01]  /*15310*/  @P0 IADD3 R8, P2, R137, R134, RZ ;  /* 0x0000008689080210 */ /* 0x000fe20007f5e0ff */
[----:B------:R4:W-:Y:S01]  /*15320*/  @P0 LDGSTS.E.BYPASS.LTC128B.128 [R206+0xa100], [R144.64], !P4 ;  /* 0x0a10000090ce0fae */ /* 0x0009e2000e101d46 */
[----:B------:R-:W-:Y:S01]  /*15330*/  @P0 IADD3.X R9, R5, R213, RZ, P3, !PT ;  /* 0x000000d505090210 */ /* 0x000fe20001ffe4ff */
[----:B------:R-:W-:Y:S01]  /*15340*/  MUFU.EX2 R164, R164 ;  /* 0x000000a400a47308 */ /* 0x000fe20000000800 */
[----:B------:R-:W-:Y:S01]  /*15350*/  @P0 LEA R146, P3, R4, c[0x0][0x1c8], 0x1 ;  /* 0x0000720004920a11 */ /* 0x000fe200078608ff */
[C---:B------:R-:W-:Y:S01]  /*15360*/  FMUL.FTZ R110, R2.reuse, R110 ;  /* 0x0000006e026e7220 */ /* 0x040fe20000410000 */
[----:B------:R-:W-:Y:S01]  /*15370*/  @P0 IADD3 R136, P1, R137, R216, RZ ;  /* 0x000000d889880210 */ /* 0x000fe20007f3e0ff */
[----:B------:R-:W-:Y:S01]  /*15380*/  FMUL.FTZ R111, R2, R111 ;  /* 0x0000006f026f7220 */ /* 0x000fe20000410000 */
[----:B------:R-:W-:Y:S01]  /*15390*/  @P0 LEA.HI.X R147, R4, c[0x0][0x1cc], R9, 0x1, P3 ;  /* 0x0000730004930a11 */ /* 0x000fe200018f0c09 */
[----:B------:R-:W-:Y:S01]  /*153a0*/  FMUL.FTZ R4, R3, R128 ;  /* 0x0000008003047220 */ /* 0x000fe20000410000 */
[----:B------:R-:W-:Y:S01]  /*153b0*/  @P0 IADD3.X R137, R5, R219, RZ, P2, !PT ;  /* 0x000000db05890210 */ /* 0x000fe200017fe4ff */
[----:B------:R-:W-:Y:S01]  /*153c0*/  FMUL.FTZ R9, R3, R125 ;  /* 0x0000007d03097220 */ /* 0x000fe20000410000 */
[C---:B------:R-:W-:Y:S01]  /*153d0*/  @P0 LEA R148, P2, R8.reuse, c[0x0][0x1c8], 0x1 ;  /* 0x0000720008940a11 */ /* 0x040fe200078408ff */
[----:B------:R4:W-:Y:S01]  /*153e0*/  @P0 LDGSTS.E.BYPASS.LTC128B.128 [R206+0x7100], [R146.64], !P5 ;  /* 0x0710000092ce0fae */ /* 0x0009e2000e901d46 */
[----:B------:R-:W-:Y:S01]  /*153f0*/  @P0 IADD3.X R5, R5, R218, RZ, P1, !PT ;  /* 0x000000da05050210 */ /* 0x000fe20000ffe4ff */
[----:B------:R-:W5:Y:S01]  /*15400*/  MUFU.EX2 R161, R161 ;  /* 0x000000a100a17308 */ /* 0x000f620000000800 */
[----:B------:R-:W-:Y:S01]  /*15410*/  @P0 LEA.HI.X R149, R8, c[0x0][0x1cc], R137, 0x1, P2 ;  /* 0x0000730008950a11 */ /* 0x000fe200010f0c89 */
[C---:B------:R-:W-:Y:S01]  /*15420*/  FMUL.FTZ R8, R3.reuse, R124 ;  /* 0x0000007c03087220 */ /* 0x040fe20000410000 */
[----:B------:R-:W-:Y:S01]  /*15430*/  @P0 LEA R150, P1, R136, c[0x0][0x1c8], 0x1 ;  /* 0x0000720088960a11 */ /* 0x000fe200078208ff */
[C---:B------:R-:W-:Y:S01]  /*15440*/  FMUL.FTZ R112, R3.reuse, R112 ;  /* 0x0000007003707220 */ /* 0x040fe20000410000 */
[----:B-1----:R-:W-:Y:S01]  /*15450*/  F2FP.BF16.PACK_AB R128, R160, R135 ;  /* 0x00000087a080723e */ /* 0x002fe200000010ff */
[----:B------:R1:W-:Y:S01]  /*15460*/  @P0 LDGSTS.E.BYPASS.LTC128B.128 [R206+0x9100], [R148.64], !P6 ;  /* 0x0910000094ce0fae */ /* 0x0003e2000f101d46 */
[----:B------:R-:W-:Y:S01]  /*15470*/  @P0 LEA.HI.X R151, R136, c[0x0][0x1cc], R5, 0x1, P1 ;  /* 0x0000730088970a11 */ /* 0x000fe200008f0c05 */
[C---:B------:R-:W-:Y:S01]  /*15480*/  FMUL.FTZ R5, R3.reuse, R129 ;  /* 0x0000008103057220 */ /* 0x040fe20000410000 */
[----:B---3--:R-:W-:Y:S01]  /*15490*/  F2FP.BF16.PACK_AB R130, R162, R133 ;  /* 0x00000085a282723e */ /* 0x008fe200000010ff */
[----:B------:R-:W-:Y:S01]  /*154a0*/  MUFU.EX2 R163, R163 ;  /* 0x000000a300a37308 */ /* 0x000fe20000000800 */
[C---:B------:R-:W-:Y:S02]  /*154b0*/  FMUL.FTZ R113, R3.reuse, R113 ;  /* 0x0000007103717220 */ /* 0x040fe40000410000 */
[C---:B------:R-:W-:Y:S01]  /*154c0*/  FMUL.FTZ R114, R2.reuse, R114 ;  /* 0x0000007202727220 */ /* 0x040fe20000410000 */
[----:B------:R1:W-:Y:S01]  /*154d0*/  @P0 LDGSTS.E.BYPASS.LTC128B.128 [R206+0xb100], [R150.64], !P4 ;  /* 0x0b10000096ce0fae */ /* 0x0003e2000e101d46 */
[C---:B------:R-:W-:Y:S02]  /*154e0*/  FMUL.FTZ R115, R2.reuse, R115 ;  /* 0x0000007302737220 */ /* 0x040fe40000410000 */
[C---:B------:R-:W-:Y:S02]  /*154f0*/  FMUL.FTZ R116, R3.reuse, R116 ;  /* 0x0000007403747220 */ /* 0x040fe40000410000 */
[----:B------:R-:W-:Y:S01]  /*15500*/  FMUL.FTZ R117, R3, R117 ;  /* 0x0000007503757220 */ /* 0x000fe20000410000 */
[----:B------:R-:W3:Y:S01]  /*15510*/  MUFU.EX2 R166, R166 ;  /* 0x000000a600a67308 */ /* 0x000ee20000000800 */
[C---:B------:R-:W-:Y:S01]  /*15520*/  FMUL.FTZ R118, R2.reuse, R118 ;  /* 0x0000007602767220 */ /* 0x040fe20000410000 */
[----:B------:R-:W1:Y:S01]  /*15530*/  LDSM.16.MT88.4 R136, [R195+0x100] ;  /* 0x00010000c388783b */ /* 0x000e620000004200 */
[C---:B------:R-:W-:Y:S01]  /*15540*/  FMUL.FTZ R119, R2.reuse, R119 ;  /* 0x0000007702777220 */ /* 0x040fe20000410000 */
[----:B-----5:R-:W-:Y:S01]  /*15550*/  F2FP.BF16.PACK_AB R129, R161, R164 ;  /* 0x000000a4a181723e */ /* 0x020fe200000010ff */
[C---:B------:R-:W-:Y:S02]  /*15560*/  FMUL.FTZ R120, R3.reuse, R120 ;  /* 0x0000007803787220 */ /* 0x040fe40000410000 */
[C---:B------:R-:W-:Y:S02]  /*15570*/  FMUL.FTZ R121, R3.reuse, R121 ;  /* 0x0000007903797220 */ /* 0x040fe40000410000 */
[C---:B------:R-:W-:Y:S01]  /*15580*/  FMUL.FTZ R122, R2.reuse, R122 ;  /* 0x0000007a027a7220 */ /* 0x040fe20000410000 */
[----:B--2---:R-:W2:Y:S01]  /*15590*/  LDSM.16.MT88.4 R140, [R190+0x100] ;  /* 0x00010000be8c783b */ /* 0x004ea20000004200 */
[C---:B------:R-:W-:Y:S01]  /*155a0*/  FMUL.FTZ R123, R2.reuse, R123 ;  /* 0x0000007b027b7220 */ /* 0x040fe20000410000 */
[----:B------:R-:W-:Y:S01]  /*155b0*/  MUFU.EX2 R170, R170 ;  /* 0x000000aa00aa7308 */ /* 0x000fe20000000800 */
[C---:B------:R-:W-:Y:S02]  /*155c0*/  FMUL.FTZ R36, R3.reuse, R36 ;  /* 0x0000002403247220 */ /* 0x040fe40000410000 */
[C---:B------:R-:W-:Y:S02]  /*155d0*/  FMUL.FTZ R37, R3.reuse, R37 ;  /* 0x0000002503257220 */ /* 0x040fe40000410000 */
[C---:B------:R-:W-:Y:S01]  /*155e0*/  FMUL.FTZ R38, R2.reuse, R38 ;  /* 0x0000002602267220 */ /* 0x040fe20000410000 */
[----:B----4-:R-:W4:Y:S01]  /*155f0*/  LDSM.16.MT88.4 R144, [R189+0x100] ;  /* 0x00010000bd90783b */ /* 0x010f220000004200 */
[----:B------:R-:W-:Y:S02]  /*15600*/  FMUL.FTZ R39, R2, R39 ;  /* 0x0000002702277220 */ /* 0x000fe40000410000 */
[C---:B------:R-:W-:Y:S01]  /*15610*/  FMUL.FTZ R40, R3.reuse, R40 ;  /* 0x0000002803287220 */ /* 0x040fe20000410000 */
[----:B------:R-:W5:Y:S01]  /*15620*/  MUFU.EX2 R171, R171 ;  /* 0x000000ab00ab7308 */ /* 0x000f620000000800 */
[C---:B------:R-:W-:Y:S01]  /*15630*/  FMUL.FTZ R41, R3.reuse, R41 ;  /* 0x0000002903297220 */ /* 0x040fe20000410000 */
[----:B---3--:R-:W-:Y:S01]  /*15640*/  F2FP.BF16.PACK_AB R131, R166, R163 ;  /* 0x000000a3a683723e */ /* 0x008fe200000010ff */
[C---:B------:R-:W-:Y:S01]  /*15650*/  FMUL.FTZ R42, R2.reuse, R42 ;  /* 0x0000002a022a7220 */ /* 0x040fe20000410000 */
[----:B------:R-:W3:Y:S01]  /*15660*/  LDSM.16.MT88.4 R124, [R188+0x100] ;  /* 0x00010000bc7c783b */ /* 0x000ee20000004200 */
        /* <DEDUP_REMOVED lines=10> */
[C---:B-1----:R-:W-:Y:S01]  /*15710*/  HMMA.16816.F32.BF16 R4, R128.reuse, R136, R4 ;  /* 0x000000888004723c */ /* 0x042fe20000041804 */
[----:B------:R-:W-:Y:S01]  /*15720*/  LDSM.16.MT88.4 R148, [R195+0x2900] ;  /* 0x00290000c394783b */ /* 0x000fe20000004200 */
[----:B------:R-:W1:Y:S03]  /*15730*/  MUFU.EX2 R175, R175 ;  /* 0x000000af00af7308 */ /* 0x000e660000000800 */
[C---:B------:R-:W-:Y:S02]  /*15740*/  FMUL.FTZ R51, R2.reuse, R51 ;  /* 0x0000003302337220 */ /* 0x040fe40000410000 */
[C---:B------:R-:W-:Y:S01]  /*15750*/  FMUL.FTZ R52, R3.reuse, R52 ;  /* 0x0000003403347220 */ /* 0x040fe20000410000 */
[C---:B------:R-:W-:Y:S01]  /*15760*/  HMMA.16816.F32.BF16 R8, R128.reuse, R138, R8 ;  /* 0x0000008a8008723c */ /* 0x040fe20000041808 */
[----:B------:R-:W1:Y:S03]  /*15770*/  LDSM.16.MT88.4 R136, [R195+0x2100] ;  /* 0x00210000c388783b */ /* 0x000e660000004200 */
[C---:B------:R-:W-:Y:S01]  /*15780*/  FMUL.FTZ R53, R3.reuse, R53 ;  /* 0x0000003503357220 */ /* 0x040fe20000410000 */
[----:B------:R-:W-:Y:S01]  /*15790*/  MUFU.EX2 R224, R224 ;  /* 0x000000e000e07308 */ /* 0x000fe20000000800 */
[C---:B------:R-:W-:Y:S02]  /*157a0*/  FMUL.FTZ R54, R2.reuse, R54 ;  /* 0x0000003602367220 */ /* 0x040fe40000410000 */
[C---:B--2---:R-:W-:Y:S01]  /*157b0*/  HMMA.16816.F32.BF16 R100, R128.reuse, R140, R100 ;  /* 0x0000008c8064723c */ /* 0x044fe20000041864 */
[----:B------:R-:W-:Y:S03]  /*157c0*/  LDSM.16.MT88.4 R152, [R190+0x2900] ;  /* 0x00290000be98783b */ /* 0x000fe60000004200 */
[C---:B------:R-:W-:Y:S02]  /*157d0*/  FMUL.FTZ R55, R2.reuse, R55 ;  /* 0x0000003702377220 */ /* 0x040fe40000410000 */
[C---:B------:R-:W-:Y:S01]  /*157e0*/  FMUL.FTZ R56, R3.reuse, R56 ;  /* 0x0000003803387220 */ /* 0x040fe20000410000 */
[----:B------:R-:W-:Y:S01]  /*157f0*/  MUFU.EX2 R225, R225 ;  /* 0x000000e100e17308 */ /* 0x000fe20000000800 */
[C---:B------:R-:W-:Y:S01]  /*15800*/  HMMA.16816.F32.BF16 R104, R128.reuse, R142, R104 ;  /* 0x0000008e8068723c */ /* 0x040fe20000041868 */
[----:B------:R-:W2:Y:S03]  /*15810*/  LDSM.16.MT88.4 R140, [R190+0x2100] ;  /* 0x00210000be8c783b */ /* 0x000ea60000004200 */
[C---:B------:R-:W-:Y:S02]  /*15820*/  FMUL.FTZ R57, R3.reuse, R57 ;  /* 0x0000003903397220 */ /* 0x040fe40000410000 */
[C---:B------:R-:W-:Y:S02]  /*15830*/  FMUL.FTZ R58, R2.reuse, R58 ;  /* 0x0000003a023a7220 */ /* 0x040fe40000410000 */
[C---:B----4-:R-:W-:Y:S01]  /*15840*/  HMMA.16816.F32.BF16 R108, R128.reuse, R144, R108 ;  /* 0x00000090806c723c */ /* 0x050fe2000004186c */
[----:B------:R-:W-:Y:S03]  /*15850*/  LDSM.16.MT88.4 R156, [R189+0x2900] ;  /* 0x00290000bd9c783b */ /* 0x000fe60000004200 */
[C---:B------:R-:W-:Y:S02]  /*15860*/  FMUL.FTZ R59, R2.reuse, R59 ;  /* 0x0000003b023b7220 */ /* 0x040fe40000410000 */
[C---:B------:R-:W-:Y:S02]  /*15870*/  FMUL.FTZ R60, R3.reuse, R60 ;  /* 0x0000003c033c7220 */ /* 0x040fe40000410000 */
[C---:B------:R-:W-:Y:S01]  /*15880*/  HMMA.16816.F32.BF16 R112, R128.reuse, R146, R112 ;  /* 0x000000928070723c */ /* 0x040fe20000041870 */
[----:B------:R-:W-:Y:S03]  /*15890*/  LDSM.16.MT88.4 R144, [R188+0x900] ;  /* 0x00090000bc90783b */ /* 0x000fe60000004200 */
[C---:B------:R-:W-:Y:S02]  /*158a0*/  FMUL.FTZ R61, R3.reuse, R61 ;  /* 0x0000003d033d7220 */ /* 0x040fe40000410000 */
[C---:B------:R-:W-:Y:S02]  /*158b0*/  FMUL.FTZ R62, R2.reuse, R62 ;  /* 0x0000003e023e7220 */ /* 0x040fe40000410000 */
[C---:B---3--:R-:W-:Y:S01]  /*158c0*/  HMMA.16816.F32.BF16 R116, R128.reuse, R124, R116 ;  /* 0x0000007c8074723c */ /* 0x048fe20000041874 */
[----:B------:R-:W0:Y:S03]  /*158d0*/  LDGDEPBAR ;  /* 0x00000000000079af */ /* 0x000e260000000000 */
[C---:B------:R-:W-:Y:S02]  /*158e0*/  FMUL.FTZ R63, R2.reuse, R63 ;  /* 0x0000003f023f7220 */ /* 0x040fe40000410000 */
[C---:B------:R-:W-:Y:S02]  /*158f0*/  FMUL.FTZ R64, R3.reuse, R64 ;  /* 0x0000004003407220 */ /* 0x040fe40000410000 */
[C---:B------:R-:W-:Y:S01]  /*15900*/  HMMA.16816.F32.BF16 R120, R128.reuse, R126, R120 ;  /* 0x0000007e8078723c */ /* 0x040fe20000041878 */
[----:B------:R-:W3:Y:S03]  /*15910*/  LDSM.16.MT88.4 R124, [R189+0x2100] ;  /* 0x00210000bd7c783b */ /* 0x000ee60000004200 */
[C---:B------:R-:W-:Y:S02]  /*15920*/  FMUL.FTZ R65, R3.reuse, R65 ;  /* 0x0000004103417220 */ /* 0x040fe40000410000 */
[C---:B------:R-:W-:Y:S02]  /*15930*/  FMUL.FTZ R66, R2.reuse, R66 ;  /* 0x0000004202427220 */ /* 0x040fe40000410000 */
[C---:B-1----:R-:W-:Y:S04]  /*15940*/  HMMA.16816.F32.BF16 R36, R128.reuse, R136, R36 ;  /* 0x000000888024723c */ /* 0x042fe80000041824 */
[C---:B------:R-:W-:Y:S02]  /*15950*/  FMUL.FTZ R67, R2.reuse, R67 ;  /* 0x0000004302437220 */ /* 0x040fe40000410000 */
[C---:B------:R-:W-:Y:S02]  /*15960*/  FMUL.FTZ R68, R3.reuse, R68 ;  /* 0x0000004403447220 */ /* 0x040fe40000410000 */
[C---:B------:R-:W-:Y:S01]  /*15970*/  HMMA.16816.F32.BF16 R40, R128.reuse, R138, R40 ;  /* 0x0000008a8028723c */ /* 0x040fe20000041828 */
[----:B------:R-:W1:Y:S03]  /*15980*/  LDSM.16.MT88.4 R136, [R188+0x2100] ;  /* 0x00210000bc88783b */ /* 0x000e660000004200 */
        /* <DEDUP_REMOVED lines=26> */
[----:B------:R-:W-:Y:S02]  /*15b30*/  FMUL.FTZ R85, R3, R85 ;  /* 0x0000005503557220 */ /* 0x000fe40000410000 */
[C---:B------:R-:W-:Y:S02]  /*15b40*/  FMUL.FTZ R86, R2.reuse, R86 ;  /* 0x0000005602567220 */ /* 0x040fe40000410000 */
[C---:B------:R-:W-:Y:S01]  /*15b50*/  HMMA.16816.F32.BF16 R72, R128.reuse, R142, R72 ;  /* 0x0000008e8048723c */ /* 0x040fe20000041848 */
[----:B------:R-:W2:Y:S03]  /*15b60*/  LDSM.16.MT88.4 R140, [R188+0x4100] ;  /* 0x00410000bc8c783b */ /* 0x000ea60000004200 */
[----:B------:R-:W-:Y:S02]  /*15b70*/  FMUL.FTZ R87, R2, R87 ;  /* 0x0000005702577220 */ /* 0x000fe40000410000 */
[--C-:B------:R-:W-:Y:S02]  /*15b80*/  FFMA.FTZ R168, R12, c[0x0][0x2d0], -R167.reuse ;  /* 0x0000b4000ca87a23 */ /* 0x100fe400000108a7 */
[----:B------:R-:W-:Y:S01]  /*15b90*/  FFMA.FTZ R169, R13, c[0x0][0x2d0], -R167 ;  /* 0x0000b4000da97a23 */ /* 0x000fe200000108a7 */
[C---:B---3--:R-:W-:Y:S03]  /*15ba0*/  HMMA.16816.F32.BF16 R76, R128.reuse, R124, R76 ;  /* 0x0000007c804c723c */ /* 0x048fe6000004184c */
[--C-:B------:R-:W-:Y:S01]  /*15bb0*/  FFMA.FTZ R172, R14, c[0x0][0x2d0], -R165.reuse ;  /* 0x0000b4000eac7a23 */ /* 0x100fe200000108a5 */
[----:B-----5:R-:W-:Y:S01]  /*15bc0*/  F2FP.BF16.PACK_AB R14, R171, R170 ;  /* 0x000000aaab0e723e */ /* 0x020fe200000010ff */
[----:B------:R-:W-:Y:S01]  /*15bd0*/  FFMA.FTZ R173, R15, c[0x0][0x2d0], -R165 ;  /* 0x0000b4000fad7a23 */ /* 0x000fe200000108a5 */
[----:B------:R-:W-:Y:S01]  /*15be0*/  F2FP.BF16.PACK_AB R15, R175, R174 ;  /* 0x000000aeaf0f723e */ /* 0x000fe200000010ff */
        /* <DEDUP_REMOVED lines=8> */
[----:B------:R-:W1:Y:S01]  /*15c70*/  MUFU.EX2 R169, R169 ;  /* 0x000000a900a97308 */ /* 0x000e620000000800 */
[C---:B------:R-:W-:Y:S02]  /*15c80*/  FMUL.FTZ R92, R3.reuse, R92 ;  /* 0x0000005c035c7220 */ /* 0x040fe40000410000 */
[C---:B------:R-:W-:Y:S03]  /*15c90*/  FMUL.FTZ R93, R3.reuse, R93 ;  /* 0x0000005d035d7220 */ /* 0x040fe60000410000 */
[C---:B------:R-:W-:Y:S01]  /*15ca0*/  HMMA.16816.F32.BF16 R88, R128.reuse, R138, R88 ;  /* 0x0000008a8058723c */ /* 0x040fe20000041858 */
[----:B------:R-:W4:Y:S02]  /*15cb0*/  LDSM.16.MT88.4 R136, [R189+0x900] ;  /* 0x00090000bd88783b */ /* 0x000f240000004200 */
[C---:B------:R-:W-:Y:S01]  /*15cc0*/  FMUL.FTZ R94, R2.reuse, R94 ;  /* 0x0000005e025e7220 */ /* 0x040fe20000410000 */
[----:B------:R-:W-:Y:S01]  /*15cd0*/  MUFU.EX2 R172, R172 ;  /* 0x000000ac00ac7308 */ /* 0x000fe20000000800 */
[C---:B------:R-:W-:Y:S02]  /*15ce0*/  FMUL.FTZ R95, R2.reuse, R95 ;  /* 0x0000005f025f7220 */ /* 0x040fe40000410000 */
[C---:B------:R-:W-:Y:S02]  /*15cf0*/  FMUL.FTZ R96, R3.reuse, R96 ;  /* 0x0000006003607220 */ /* 0x040fe40000410000 */
[----:B------:R-:W-:Y:S03]  /*15d00*/  FMUL.FTZ R97, R3, R97 ;  /* 0x0000006103617220 */ /* 0x000fe60000410000 */
[C---:B--2---:R-:W-:Y:S02]  /*15d10*/  HMMA.16816.F32.BF16 R92, R128.reuse, R140, R92 ;  /* 0x0000008c805c723c */ /* 0x044fe4000004185c */
[----:B------:R-:W2:Y:S01]  /*15d20*/  MUFU.EX2 R173, R173 ;  /* 0x000000ad00ad7308 */ /* 0x000ea20000000800 */
[C---:B------:R-:W-:Y:S02]  /*15d30*/  FMUL.FTZ R98, R2.reuse, R98 ;  /* 0x0000006202627220 */ /* 0x040fe40000410000 */
[C---:B------:R-:W-:Y:S01]  /*15d40*/  FMUL.FTZ R99, R2.reuse, R99 ;  /* 0x0000006302637220 */ /* 0x040fe20000410000 */
[----:B-1----:R-:W-:Y:S01]  /*15d50*/  F2FP.BF16.PACK_AB R12, R169, R168 ;  /* 0x000000a8a90c723e */ /* 0x002fe200000010ff */
[----:B------:R-:W-:Y:S02]  /*15d60*/  FFMA.FTZ R135, R3, R214, R135 ;  /* 0x000000d603877223 */ /* 0x000fe40000010087 */
[----:B------:R-:W-:Y:S03]  /*15d70*/  FFMA.FTZ R164, R2, R215, R164 ;  /* 0x000000d702a47223 */ /* 0x000fe600000100a4 */
[----:B------:R-:W-:Y:S01]  /*15d80*/  HMMA.16816.F32.BF16 R96, R128, R142, R96 ;  /* 0x0000008e8060723c */ /* 0x000fe20000041860 */
[----:B------:R-:W-:Y:S02]  /*15d90*/  LDSM.16.MT88.4 R128, [R190+0x4900] ;  /* 0x00490000be80783b */ /* 0x000fe40000004200 */
[----:B------:R-:W-:Y:S02]  /*15da0*/  FADD.FTZ R160, R160, R135 ;  /* 0x00000087a0a07221 */ /* 0x000fe40000010000 */
[----:B------:R-:W-:Y:S02]  /*15db0*/  FADD.FTZ R164, R161, R164 ;  /* 0x000000a4a1a47221 */ /* 0x000fe40000010000 */
[----:B------:R-:W-:Y:S01]  /*15dc0*/  FADD.FTZ R3, R133, R160 ;  /* 0x000000a085037221 */ /* 0x000fe20000010000 */
[----:B------:R-:W-:Y:S01]  /*15dd0*/  MOV R133, R132 ;  /* 0x0000008400857202 */ /* 0x000fe20000000f00 */
[----:B------:R-:W-:Y:S03]  /*15de0*/  LDSM.16.MT88.4 R140, [R189+0x1100] ;  /* 0x00110000bd8c783b */ /* 0x000fe60000004200 */
[----:B------:R-:W-:Y:S01]  /*15df0*/  FADD.FTZ R3, R162, R3 ;  /* 0x00000003a2037221 */ /* 0x000fe20000010000 */
[----:B--2---:R-:W-:Y:S03]  /*15e00*/  F2FP.BF16.PACK_AB R13, R173, R172 ;  /* 0x000000acad0d723e */ /* 0x004fe600000010ff */
[----:B------:R-:W-:Y:S01]  /*15e10*/  FADD.FTZ R168, R168, R3 ;  /* 0x00000003a8a87221 */ /* 0x000fe20000010000 */
[----:B------:R-:W-:Y:S03]  /*15e20*/  MOV R3, R0 ;  /* 0x0000000000037202 */ /* 0x000fe60000000f00 */
[----:B------:R-:W-:Y:S01]  /*15e30*/  FADD.FTZ R169, R169, R168 ;  /* 0x000000a8a9a97221 */ /* 0x000fe20000010000 */
[C---:B---3--:R-:W-:Y:S05]  /*15e40*/  HMMA.16816.F32.BF16 R4, R12.reuse, R124, R4 ;  /* 0x0000007c0c04723c */ /* 0x048fea0000041804 */
[----:B------:R-:W-:Y:S03]  /*15e50*/  FADD.FTZ R170, R170, R169 ;  /* 0x000000a9aaaa7221 */ /* 0x000fe60000010000 */
[C---:B------:R-:W-:Y:S01]  /*15e60*/  HMMA.16816.F32.BF16 R8, R12.reuse, R126, R8 ;  /* 0x0000007e0c08723c */ /* 0x040fe20000041808 */
[----:B------:R-:W1:Y:S03]  /*15e70*/  LDSM.16.MT88.4 R124, [R188+0x2900] ;  /* 0x00290000bc7c783b */ /* 0x000e660000004200 */
[----:B------:R-:W-:Y:S04]  /*15e80*/  FADD.FTZ R171, R171, R170 ;  /* 0x000000aaabab7221 */ /* 0x000fe80000010000 */
        /* <DEDUP_REMOVED lines=16> */
[----:B------:R-:W-:Y:S03]  /*15f90*/  FFMA.FTZ R151, R25, c[0x0][0x2d0], -R167 ;  /* 0x0000b40019977a23 */ /* 0x000fe600000108a7 */
[--C-:B------:R-:W-:Y:S01]  /*15fa0*/  FFMA.FTZ R152, R22, c[0x0][0x2d0], -R165.reuse ;  /* 0x0000b40016987a23 */ /* 0x100fe200000108a5 */
[C---:B------:R-:W-:Y:S01]  /*15fb0*/  HMMA.16816.F32.BF16 R48, R12.reuse, R154, R48 ;  /* 0x0000009a0c30723c */ /* 0x040fe20000041830 */
[----:B------:R-:W4:Y:S03]  /*15fc0*/  MUFU.EX2 R149, R149 ;  /* 0x0000009500957308 */ /* 0x000f260000000800 */
[--C-:B------:R-:W-:Y:S02]  /*15fd0*/  FFMA.FTZ R153, R23, c[0x0][0x2d0], -R165.reuse ;  /* 0x0000b40017997a23 */ /* 0x100fe400000108a5 */
[----:B------:R-:W-:Y:S01]  /*15fe0*/  LDSM.16.MT88.4 R20, [R190+0x1100] ;  /* 0x00110000be14783b */ /* 0x000fe20000004200 */
[--C-:B------:R-:W-:Y:S01]  /*15ff0*/  FFMA.FTZ R154, R26, c[0x0][0x2d0], -R165.reuse ;  /* 0x0000b4001a9a7a23 */ /* 0x100fe200000108a5 */
[C---:B------:R-:W-:Y:S03]  /*16000*/  HMMA.16816.F32.BF16 R52, R12.reuse, R156, R52 ;  /* 0x0000009c0c34723c */ /* 0x040fe60000041834 */
[----:B------:R-:W-:Y:S01]  /*16010*/  MUFU.EX2 R150, R150 ;  /* 0x0000009600967308 */ /* 0x000fe20000000800 */
[----:B------:R-:W-:Y:S02]  /*16020*/  FFMA.FTZ R155, R27, c[0x0][0x2d0], -R165 ;  /* 0x0000b4001b9b7a23 */ /* 0x000fe400000108a5 */
[----:B------:R-:W-:Y:S01]  /*16030*/  LDSM.16.MT88.4 R24, [R188+0x1100] ;  /* 0x00110000bc18783b */ /* 0x000fe20000004200 */
[--C-:B------:R-:W-:Y:S01]  /*16040*/  FFMA.FTZ R156, R28, c[0x0][0x2d0], -R167.reuse ;  /* 0x0000b4001c9c7a23 */ /* 0x100fe200000108a7 */
[C---:B------:R-:W-:Y:S04]  /*16050*/  HMMA.16816.F32.BF16 R56, R12.reuse, R158, R56 ;  /* 0x0000009e0c38723c */ /* 0x040fe80000041838 */
[--C-:B------:R-:W-:Y:S01]  /*16060*/  FFMA.FTZ R157, R29, c[0x0][0x2d0], -R167.reuse ;  /* 0x0000b4001d9d7a23 */ /* 0x100fe200000108a7 */
[----:B------:R-:W5:Y:S02]  /*16070*/  MUFU.EX2 R151, R151 ;  /* 0x0000009700977308 */ /* 0x000f640000000800 */
[--C-:B------:R-:W-:Y:S01]  /*16080*/  FFMA.FTZ R158, R32, c[0x0][0x2d0], -R167.reuse ;  /* 0x0000b400209e7a23 */ /* 0x100fe200000108a7 */
[C---:B-1----:R-:W-:Y:S04]  /*16090*/  HMMA.16816.F32.BF16 R60, R12.reuse, R124, R60 ;  /* 0x0000007c0c3c723c */ /* 0x042fe8000004183c */
[----:B------:R-:W-:Y:S02]  /*160a0*/  FFMA.FTZ R167, R33, c[0x0][0x2d0], -R167 ;  /* 0x0000b40021a77a23 */ /* 0x000fe400000108a7 */
[--C-:B------:R-:W-:Y:S01]  /*160b0*/  FFMA.FTZ R159, R30, c[0x0][0x2d0], -R165.reuse ;  /* 0x0000b4001e9f7a23 */ /* 0x100fe200000108a5 */
[----:B------:R-:W-:Y:S01]  /*160c0*/  MUFU.EX2 R152, R152 ;  /* 0x0000009800987308 */ /* 0x000fe20000000800 */
[C---:B------:R-:W-:Y:S01]  /*160d0*/  HMMA.16816.F32.BF16 R64, R12.reuse, R126, R64 ;  /* 0x0000007e0c40723c */ /* 0x040fe20000041840 */
[----:B------:R-:W1:Y:S03]  /*160e0*/  LDSM.16.MT88.4 R124, [R188+0x4900] ;  /* 0x00490000bc7c783b */ /* 0x000e660000004200 */
[----:B------:R-:W-:Y:S04]  /*160f0*/  FFMA.FTZ R165, R35, c[0x0][0x2d0], -R165 ;  /* 0x0000b40023a57a23 */ /* 0x000fe800000108a5 */
[C---:B--2---:R-:W-:Y:S01]  /*16100*/  HMMA.16816.F32.BF16 R68, R12.reuse, R16, R68 ;  /* 0x000000100c44723c */ /* 0x044fe20000041844 */
[----:B------:R-:W-:Y:S01]  /*16110*/  LDSM.16.MT88.4 R28, [R189+0x1900] ;  /* 0x00190000bd1c783b */ /* 0x000fe20000004200 */
[----:B------:R-:W2:Y:S06]  /*16120*/  MUFU.EX2 R153, R153 ;  /* 0x0000009900997308 */ /* 0x000eac0000000800 */
[C---:B------:R-:W-:Y:S01]  /*16130*/  HMMA.16816.F32.BF16 R72, R12.reuse, R18, R72 ;  /* 0x000000120c48723c */ /* 0x040fe20000041848 */
[----:B------:R-:W2:Y:S03]  /*16140*/  LDSM.16.MT88.4 R16, [R195+0x1100] ;  /* 0x00110000c310783b */ /* 0x000ea60000004200 */
[----:B------:R-:W-:Y:S04]  /*16150*/  MUFU.EX2 R154, R154 ;  /* 0x0000009a009a7308 */ /* 0x000fe80000000800 */
[C---:B------:R-:W-:Y:S01]  /*16160*/  HMMA.16816.F32.BF16 R76, R12.reuse, R128, R76 ;  /* 0x000000800c4c723c */ /* 0x040fe2000004184c */
[----:B------:R-:W-:Y:S05]  /*16170*/  LDSM.16.MT88.4 R32, [R188+0x1900] ;  /* 0x00190000bc20783b */ /* 0x000fea0000004200 */
[----:B------:R-:W1:Y:S02]  /*16180*/  MUFU.EX2 R155, R155 ;  /* 0x0000009b009b7308 */ /* 0x000e640000000800 */
[C---:B------:R-:W-:Y:S01]  /*16190*/  HMMA.16816.F32.BF16 R80, R12.reuse, R130, R80 ;  /* 0x000000820c50723c */ /* 0x040fe20000041850 */
[----:B------:R-:W2:Y:S07]  /*161a0*/  LDSM.16.MT88.4 R128, [R195+0x3100] ;  /* 0x00310000c380783b */ /* 0x000eae0000004200 */
[C---:B---3--:R-:W-:Y:S01]  /*161b0*/  HMMA.16816.F32.BF16 R84, R12.reuse, R136, R84 ;  /* 0x000000880c54723c */ /* 0x048fe20000041854 */
[----:B------:R-:W-:Y:S07]  /*161c0*/  MUFU.EX2 R156, R156 ;  /* 0x0000009c009c7308 */ /* 0x000fee0000000800 */
[C---:B------:R-:W-:Y:S01]  /*161d0*/  HMMA.16816.F32.BF16 R88, R12.reuse, R138, R88 ;  /* 0x0000008a0c58723c */ /* 0x040fe20000041858 */
[----:B------:R-:W-:Y:S02]  /*161e0*/  LDSM.16.MT88.4 R136, [R189+0x3900] ;  /* 0x00390000bd88783b */ /* 0x000fe40000004200 */
[----:B------:R-:W3:Y:S05]  /*161f0*/  MUFU.EX2 R157, R157 ;  /* 0x0000009d009d7308 */ /* 0x000eea0000000800 */
[C---:B-1----:R-:W-:Y:S05]  /*16200*/  HMMA.16816.F32.BF16 R92, R12.reuse, R124, R92 ;  /* 0x0000007c0c5c723c */ /* 0x042fea000004185c */
[----:B------:R-:W-:Y:S03]  /*16210*/  MUFU.EX2 R158, R158 ;  /* 0x0000009e009e7308 */ /* 0x000fe60000000800 */
[----:B------:R-:W-:Y:S01]  /*16220*/  HMMA.16816.F32.BF16 R96, R12, R126, R96 ;  /* 0x0000007e0c60723c */ /* 0x000fe20000041860 */
[----:B------:R-:W1:Y:S06]  /*16230*/  LDSM.16.MT88.4 R124, [R190+0x3100] ;  /* 0x00310000be7c783b */ /* 0x000e6c0000004200 */
[----:B----4-:R-:W-:Y:S01]  /*16240*/  F2FP.BF16.PACK_AB R12, R149, R148 ;  /* 0x00000094950c723e */ /* 0x010fe200000010ff */
[----:B------:R-:W4:Y:S01]  /*16250*/  MUFU.EX2 R167, R167 ;  /* 0x000000a700a77308 */ /* 0x000f220000000800 */
[----:B-----5:R-:W-:Y:S03]  /*16260*/  F2FP.BF16.PACK_AB R14, R151, R150 ;  /* 0x00000096970e723e */ /* 0x020fe600000010ff */
[----:B--2---:R-:W-:Y:S01]  /*16270*/  F2FP.BF16.PACK_AB R13, R153, R152 ;  /* 0x00000098990d723e */ /* 0x004fe200000010ff */
[----:B------:R-:W-:Y:S01]  /*16280*/  FADD.FTZ R148, R148, R171 ;  /* 0x000000ab94947221 */ /* 0x000fe20000010000 */
[----:B------:R-:W-:Y:S03]  /*16290*/  F2FP.BF16.PACK_AB R15, R155, R154 ;  /* 0x0000009a9b0f723e */ /* 0x000fe600000010ff */
[----:B------:R-:W-:Y:S01]  /*162a0*/  FADD.FTZ R149, R149, R148 ;  /* 0x0000009495957221 */ /* 0x000fe20000010000 */
[----:B------:R-:W2:Y:S03]  /*162b0*/  MUFU.EX2 R159, R159 ;  /* 0x0000009f009f7308 */ /* 0x000ea60000000800 */
[C---:B------:R-:W-:Y:S03]  /*162c0*/  HMMA.16816.F32.BF16 R4, R12.reuse, R16, R4 ;  /* 0x000000100c04723c */ /* 0x040fe60000041804 */
[----:B------:R-:W-:Y:S04]  /*162d0*/  FADD.FTZ R150, R150, R149 ;  /* 0x0000009596967221 */ /* 0x000fe80000010000 */
[----:B------:R-:W5:Y:S01]  /*162e0*/  MUFU.EX2 R226, R165 ;  /* 0x000000a500e27308 */ /* 0x000f620000000800 */
[C---:B------:R-:W-:Y:S01]  /*162f0*/  HMMA.16816.F32.BF16 R8, R12.reuse, R18, R8 ;  /* 0x000000120c08723c */ /* 0x040fe20000041808 */
[----:B------:R-:W1:Y:S03]  /*16300*/  LDSM.16.MT88.4 R16, [R189+0x3100] ;  /* 0x00310000bd10783b */ /* 0x000e660000004200 */
[----:B------:R-:W-:Y:S04]  /*16310*/  FADD.FTZ R151, R151, R150 ;  /* 0x0000009697977221 */ /* 0x000fe80000010000 */
[C---:B------:R-:W-:Y:S08]  /*16320*/  HMMA.16816.F32.BF16 R100, R12.reuse, R20, R100 ;  /* 0x000000140c64723c */ /* 0x040ff00000041864 */
[C---:B------:R-:W-:Y:S01]  /*16330*/  HMMA.16816.F32.BF16 R104, R12.reuse, R22, R104 ;  /* 0x000000160c68723c */ /* 0x040fe20000041868 */
[----:B------:R-:W1:Y:S07]  /*16340*/  LDSM.16.MT88.4 R20, [R188+0x3100] ;  /* 0x00310000bc14783b */ /* 0x000e6e0000004200 */
[C---:B------:R-:W-:Y:S08]  /*16350*/  HMMA.16816.F32.BF16 R108, R12.reuse, R140, R108 ;  /* 0x0000008c0c6c723c */ /* 0x040ff0000004186c */
[C---:B------:R-:W-:Y:S01]  /*16360*/  HMMA.16816.F32.BF16 R112, R12.reuse, R142, R112 ;  /* 0x0000008e0c70723c */ /* 0x040fe20000041870 */
[----:B------:R-:W-:Y:S07]  /*16370*/  LDSM.16.MT88.4 R140, [R188+0x3900] ;  /* 0x00390000bc8c783b */ /* 0x000fee0000004200 */
[C---:B------:R-:W-:Y:S08]  /*16380*/  HMMA.16816.F32.BF16 R116, R12.reuse, R24, R116 ;  /* 0x000000180c74723c */ /* 0x040ff00000041874 */
[C---:B------:R-:W-:Y:S01]  /*16390*/  HMMA.16816.F32.BF16 R120, R12.reuse, R26, R120 ;  /* 0x0000001a0c78723c */ /* 0x040fe20000041878 */
[----:B------:R-:W2:Y:S07]  /*163a0*/  LDSM.16.MT88.4 R24, [R195+0x5100] ;  /* 0x00510000c318783b */ /* 0x000eae0000004200 */
[C---:B------:R-:W-:Y:S08]  /*163b0*/  HMMA.16816.F32.BF16 R36, R12.reuse, R128, R36 ;  /* 0x000000800c24723c */ /* 0x040ff00000041824 */
[C---:B------:R-:W-:Y:S08]  /*163c0*/  HMMA.16816.F32.BF16 R40, R12.reuse, R130, R40 ;  /* 0x000000820c28723c */ /* 0x040ff00000041828 */
        /* <DEDUP_REMOVED lines=15> */
[C---:B---3--:R-:W-:Y:S08]  /*164c0*/  HMMA.16816.F32.BF16 R84, R12.reuse, R16, R84 ;  /* 0x000000100c54723c */ /* 0x048ff00000041854 */
[C---:B------:R-:W-:Y:S01]  /*164d0*/  HMMA.16816.F32.BF16 R88, R12.reuse, R18, R88 ;  /* 0x000000120c58723c */ /* 0x040fe20000041858 */
[----:B------:R-:W2:Y:S07]  /*164e0*/  LDSM.16.MT88.4 R16, [R195+0x3900] ;  /* 0x00390000c310783b */ /* 0x000eae0000004200 */
[C---:B----4-:R-:W-:Y:S08]  /*164f0*/  HMMA.16816.F32.BF16 R92, R12.reuse, R20, R92 ;  /* 0x000000140c5c723c */ /* 0x050ff0000004185c */
[----:B------:R-:W-:Y:S01]  /*16500*/  HMMA.16816.F32.BF16 R96, R12, R22, R96 ;  /* 0x000000160c60723c */ /* 0x000fe20000041860 */
[----:B------:R-:W3:Y:S06]  /*16510*/  LDSM.16.MT88.4 R20, [R190+0x3900] ;  /* 0x00390000be14783b */ /* 0x000eec0000004200 */
[----:B------:R-:W-:Y:S01]  /*16520*/  F2FP.BF16.PACK_AB R12, R157, R156 ;  /* 0x0000009c9d0c723e */ /* 0x000fe200000010ff */
[----:B------:R-:W-:Y:S01]  /*16530*/  FADD.FTZ R156, R156, R151 ;  /* 0x000000979c9c7221 */ /* 0x000fe20000010000 */
[----:B------:R-:W-:Y:S03]  /*16540*/  F2FP.BF16.PACK_AB R14, R167, R158 ;  /* 0x0000009ea70e723e */ /* 0x000fe600000010ff */
[----:B------:R-:W-:Y:S01]  /*16550*/  F2FP.BF16.PACK_AB R13, R224, R159 ;  /* 0x0000009fe00d723e */ /* 0x000fe200000010ff */
[----:B------:R-:W-:Y:S01]  /*16560*/  FADD.FTZ R157, R157, R156 ;  /* 0x0000009c9d9d7221 */ /* 0x000fe20000010000 */
[----:B-----5:R-:W-:Y:S03]  /*16570*/  F2FP.BF16.PACK_AB R15, R226, R225 ;  /* 0x000000e1e20f723e */ /* 0x020fe600000010ff */
[----:B------:R-:W-:Y:S04]  /*16580*/  FADD.FTZ R158, R158, R157 ;  /* 0x0000009d9e9e7221 */ /* 0x000fe80000010000 */
[C---:B-1----:R-:W-:Y:S01]  /*16590*/  HMMA.16816.F32.BF16 R128, R12.reuse, R124, R4 ;  /* 0x0000007c0c80723c */ /* 0x042fe20000041804 */
[----:B------:R-:W1:Y:S02]  /*165a0*/  LDSM.16.MT88.4 R4, [R190+0x5900] ;  /* 0x00590000be04783b */ /* 0x000e640000004200 */
[----:B------:R-:W-:Y:S05]  /*165b0*/  FADD.FTZ R214, R167, R158 ;  /* 0x0000009ea7d67221 */ /* 0x000fea0000010000 */
[C---:B------:R-:W-:Y:S01]  /*165c0*/  HMMA.16816.F32.BF16 R124, R12.reuse, R126, R8 ;  /* 0x0000007e0c7c723c */ /* 0x040fe20000041808 */
[----:B------:R-:W4:Y:S07]  /*165d0*/  LDSM.16.MT88.4 R8, [R189+0x5900] ;  /* 0x00590000bd08783b */ /* 0x000f2e0000004200 */
        /* <DEDUP_REMOVED lines=21> */
[C---:B----4-:R-:W-:Y:S04]  /*16730*/  HMMA.16816.F32.BF16 R84, R12.reuse, R8, R84 ;  /* 0x000000080c54723c */ /* 0x050fe80000041854 */
        /* <DEDUP_REMOVED lines=16> */
.L_x_1947:
        /* <DEDUP_REMOVED lines=22> */
[C---:B------:R-:W-:Y:S01]  /*169a0*/  FMUL.FTZ R125, R4.reuse, R125 ;  /* 0x0000007d047d7220 */ /* 0x040fe20000410000 */
        /* <DEDUP_REMOVED lines=100> */
.L_x_1894:
        /* <DEDUP_REMOVED lines=140> */
[----:B-1----:R-:W-:-:S02]  /*178b0*/  IMAD.MOV.U32 R6, RZ, RZ, c[0x0][0x388] ;  /* 0x0000e200ff067624 */ /* 0x002fc400078e00ff */
[----:B--2---:R-:W-:-:S03]  /*178c0*/  @P1 IMAD.WIDE R18, R200, R15, c[0x0][0x508] ;  /* 0x00014200c8121625 */ /* 0x004fc600078e020f */
[----:B------:R-:W2:Y:S04]  /*178d0*/  @P0 LDG.E R9, [R26.64] ;  /* 0x000000061a090981 */ /* 0x000ea8000c1e1900 */
[----:B------:R3:W5:Y:S01]  /*178e0*/  @P1 LDG.E R6, [R18.64] ;  /* 0x0000000612061981 */ /* 0x000762000c1e1900 */
[----:B------:R-:W-:Y:S02]  /*178f0*/  CS2R R16, SRZ ;  /* 0x0000000000107805 */ /* 0x000fe4000001ff00 */
[--C-:B--2---:R-:W-:Y:S01]  /*17900*/  @P0 SHF.R.S32.HI R17, RZ, 0x1f, R9.reuse ;  /* 0x0000001fff110819 */ /* 0x104fe20000011409 */
[----:B------:R-:W-:Y:S01]  /*17910*/  @P0 IMAD.MOV.U32 R16, RZ, RZ, R9 ;  /* 0x000000ffff100224 */ /* 0x000fe200078e0009 */
[----:B------:R-:W-:Y:S05]  /*17920*/  @P1 BRA `(.L_x_1950) ;  /* 0x0000004000001947 */ /* 0x000fea0003800000 */
[----:B---3--:R-:W-:Y:S05]  /*17930*/  @!P0 BRA `(.L_x_1950) ;  /* 0x0000003000008947 */ /* 0x008fea0003800000 */
[----:B-----5:R-:W2:Y:S04]  /*17940*/  LDG.E R6, [R26.64] ;  /* 0x000000061a067981 */ /* 0x020ea8000c1e1900 */
[----:B------:R-:W2:Y:S02]  /*17950*/  LDG.E R3, [R26.64+0x4] ;  /* 0x000004061a037981 */ /* 0x000ea4000c1e1900 */
[----:B--2---:R-:W-:-:S02]  /*17960*/  IADD3 R6, -R6, R3, RZ ;  /* 0x0000000306067210 */ /* 0x004fc40007ffe1ff */
.L_x_1950:
[----:B---3--:R-:W-:Y:S01]  /*17970*/  LOP3.LUT R8, R12, 0xffffffe0, RZ, 0xc0, !PT ;  /* 0xffffffe00c087812 */ /* 0x008fe200078ec0ff */
        /* <DEDUP_REMOVED lines=10> */
[----:B------:R-:W-:Y:S01]  /*17a20*/  LOP3.LUT R12, R12, 0xffffff8, RZ, 0xc0, !PT ;  /* 0x0ffffff80c0c7812 */ /* 0x000fe200078ec0ff */
[----:B------:R-:W-:Y:S01]  /*17a30*/  IMAD.IADD R14, R14, 0x1, -R3 ;  /* 0x000000010e0e7824 */ /* 0x000fe200078e0a03 */
[----:B------:R-:W-:Y:S02]  /*17a40*/  LEA.HI R8, R8, R9, RZ, 0x2 ;  /* 0x0000000908087211 */ /* 0x000fe400078f10ff */
[----:B------:R-:W-:Y:S02]  /*17a50*/  IADD3 R7, -R12, R7, RZ ;  /* 0x000000070c077210 */ /* 0x000fe40007ffe1ff */
[----:B------:R-:W-:Y:S02]  /*17a60*/  SHF.R.S32.HI R8, RZ, 0x2, R8 ;  /* 0x00000002ff087819 */ /* 0x000fe40000011408 */
[----:B------:R-:W-:Y:S02]  /*17a70*/  ISETP.NE.AND P1, PT, R11, 0x1, PT ;  /* 0x000000010b00780c */ /* 0x000fe40003f25270 */
[-C--:B------:R-:W-:Y:S01]  /*17a80*/  LEA.HI R12, R10, R5.reuse, RZ, 0x3 ;  /* 0x000000050a0c7211 */ /* 0x080fe200078f18ff */
[----:B------:R-:W-:Y:S01]  /*17a90*/  IMAD R3, R7, 0x10, R8 ;  /* 0x0000001007037824 */ /* 0x000fe200078e0208 */
[----:B------:R-:W-:Y:S01]  /*17aa0*/  LOP3.LUT P2, RZ, R9, 0x3, RZ, 0xc0, !PT ;  /* 0x0000000309ff7812 */ /* 0x000fe2000784c0ff */
[----:B------:R-:W-:Y:S01]  /*17ab0*/  IMAD R8, R0, c[0x0][0x490], RZ ;  /* 0x0001240000087a24 */ /* 0x000fe200078e02ff */
[----:B------:R-:W-:Y:S01]  /*17ac0*/  MOV R18, R16 ;  /* 0x0000001000127202 */ /* 0x000fe20000000f00 */
[----:B------:R-:W-:Y:S01]  /*17ad0*/  IMAD R11, R14, 0x8, R3 ;  /* 0x000000080e0b7824 */ /* 0x000fe200078e0203 */
[----:B------:R-:W-:Y:S01]  /*17ae0*/  LEA.HI R10, R10, R5, RZ, 0x6 ;  /* 0x000000050a0a7211 */ /* 0x000fe200078f30ff */
[----:B------:R-:W-:Y:S01]  /*17af0*/  IMAD R9, R199, c[0x0][0x494], R8 ;  /* 0x00012500c7097a24 */ /* 0x000fe200078e0208 */
[----:B------:R-:W-:Y:S01]  /*17b00*/  LOP3.LUT R8, R12, 0xfffffff8, RZ, 0xc0, !PT ;  /* 0xfffffff80c087812 */ /* 0x000fe200078ec0ff */
[----:B------:R-:W-:Y:S01]  /*17b10*/  IMAD R7, R17, c[0x0][0x3a0], RZ ;  /* 0x0000e80011077a24 */ /* 0x000fe200078e02ff */
[----:B-1----:R-:W-:Y:S01]  /*17b20*/  LEA R11, R58, R11, 0x7 ;  /* 0x0000000b3a0b7211 */ /* 0x002fe200078e38ff */
[----:B------:R-:W-:Y:S01]  /*17b30*/  IMAD.WIDE.U32 R18, R199, c[0x0][0x490], R18 ;  /* 0x00012400c7127a25 */ /* 0x000fe200078e0012 */
[----:B------:R-:W-:-:S03]  /*17b40*/  SHF.L.U32 R10, R10, 0x3, RZ ;  /* 0x000000030a0a7819 */ /* 0x000fc600000006ff */
[----:B------:R-:W-:Y:S02]  /*17b50*/  IMAD.IADD R8, R5, 0x1, -R8 ;  /* 0x0000000105087824 */ /* 0x000fe400078e0a08 */
[C---:B------:R-:W-:Y:S02]  /*17b60*/  IMAD R7, R16.reuse, c[0x0][0x3a4], R7 ;  /* 0x0000e90010077a24 */ /* 0x040fe400078e0207 */
[----:B------:R-:W-:-:S04]  /*17b70*/  IMAD.WIDE.U32 R14, R16, c[0x0][0x3a0], RZ ;  /* 0x0000e800100e7a25 */ /* 0x000fc800078e00ff */
[----:B------:R-:W-:Y:S01]  /*17b80*/  @P1 IMAD.HI.U32 R5, R11, c[0x0][0x4ec], RZ ;  /* 0x00013b000b051a27 */ /* 0x000fe200078e00ff */
[----:B------:R-:W-:Y:S02]  /*17b90*/  IADD3 R15, R15, R7, RZ ;  /* 0x000000070f0f7210 */ /* 0x000fe40007ffe0ff */
[----:B------:R-:W-:Y:S01]  /*17ba0*/  SHF.R.S32.HI R7, RZ, 0x1f, R200 ;  /* 0x0000001fff077819 */ /* 0x000fe200000114c8 */
[----:B------:R-:W-:Y:S01]  /*17bb0*/  IMAD.IADD R19, R19, 0x1, R9 ;  /* 0x0000000113137824 */ /* 0x000fe200078e0209 */
[----:B------:R-:W-:Y:S01]  /*17bc0*/  SEL R200, R200, RZ, !P0 ;  /* 0x000000ffc8c87207 */ /* 0x000fe20004000000 */
[----:B------:R-:W-:Y:S01]  /*17bd0*/  IMAD.MOV.U32 R9, RZ, RZ, R11 ;  /* 0x000000ffff097224 */ /* 0x000fe200078e000b */
[----:B------:R-:W-:Y:S01]  /*17be0*/  @P1 SHF.R.U32.HI R9, RZ, c[0x0][0x4f0], R5 ;  /* 0x00013c00ff091a19 */ /* 0x000fe20000011605 */
[----:B------:R-:W-:Y:S01]  /*17bf0*/  IMAD R0, R0, c[0x0][0x3e8], RZ ;  /* 0x0000fa0000007a24 */ /* 0x000fe200078e02ff */
[----:B------:R-:W-:Y:S01]  /*17c00*/  SHF.R.S32.HI R5, RZ, 0x3, R12 ;  /* 0x00000003ff057819 */ /* 0x000fe2000001140c */
[----:B------:R-:W-:Y:S01]  /*17c10*/  IMAD.WIDE.U32 R14, R199, c[0x0][0x3e8], R14 ;  /* 0x0000fa00c70e7a25 */ /* 0x000fe200078e000e */
[----:B------:R-:W-:-:S02]  /*17c20*/  SEL R7, R7, RZ, !P0 ;  /* 0x000000ff07077207 */ /* 0x000fc40004000000 */
[----:B------:R-:W-:Y:S01]  /*17c30*/  LEA R21, R8, R5, 0x5 ;  /* 0x0000000508157211 */ /* 0x000fe200078e28ff */
[--C-:B------:R-:W-:Y:S01]  /*17c40*/  IMAD.MOV R12, RZ, RZ, -R9.reuse ;  /* 0x000000ffff0c7224 */ /* 0x100fe200078e0a09 */
[----:B------:R-:W-:Y:S01]  /*17c50*/  SHF.R.S32.HI R16, RZ, 0x1f, R9 ;  /* 0x0000001fff107819 */ /* 0x000fe20000011409 */
[----:B------:R-:W-:Y:S02]  /*17c60*/  IMAD R17, R199, c[0x0][0x3ec], R0 ;  /* 0x0000fb00c7117a24 */ /* 0x000fe400078e0200 */
[----:B------:R-:W-:Y:S02]  /*17c70*/  IMAD R12, R12, c[0x0][0x4e8], R11 ;  /* 0x00013a000c0c7a24 */ /* 0x000fe400078e020b */
[----:B------:R-:W-:Y:S01]  /*17c80*/  IMAD.WIDE.U32 R18, R200, c[0x0][0x498], R18 ;  /* 0x00012600c8127a25 */ /* 0x000fe200078e0012 */
[----:B------:R-:W-:-:S03]  /*17c90*/  IADD3 R15, R15, R17, RZ ;  /* 0x000000110f0f7210 */ /* 0x000fc60007ffe0ff */
        /* <DEDUP_REMOVED lines=10> */
[----:B------:R-:W-:-:S04]  /*17d40*/  IMAD.WIDE.U32 R20, R12, c[0x0][0x488], R20 ;  /* 0x000122000c147a25 */ /* 0x000fc800078e0014 */
[----:B------:R-:W-:Y:S01]  /*17d50*/  IMAD R17, R12, c[0x0][0x48c], R17 ;  /* 0x000123000c117a24 */ /* 0x000fe200078e0211 */
[----:B------:R-:W-:Y:S01]  /*17d60*/  LEA R12, P0, R20, c[0x0][0x450], 0x2 ;  /* 0x00011400140c7a11 */ /* 0x000fe200078010ff */
[----:B------:R-:W-:Y:S02]  /*17d70*/  IMAD.SHL.U32 R0, R5, 0x40, RZ ;  /* 0x0000004005007824 */ /* 0x000fe400078e00ff */
[----:B------:R-:W-:Y:S01]  /*17d80*/  IMAD R19, R7, c[0x0][0x3f0], RZ ;  /* 0x0000fc0007137a24 */ /* 0x000fe200078e02ff */
[----:B------:R-:W-:Y:S01]  /*17d90*/  IADD3 R17, R21, R17, RZ ;  /* 0x0000001115117210 */ /* 0x000fe20007ffe0ff */
[----:B------:R-:W-:Y:S01]  /*17da0*/  SHFL.IDX PT, R32, R12, RZ, 0x1c1f ;  /* 0x001c1fff0c207589 */ /* 0x000fe200000e0000 */
[----:B------:R-:W-:Y:S01]  /*17db0*/  LOP3.LUT R13, R0, 0x1c0, RZ, 0xc0, !PT ;  /* 0x000001c0000d7812 */ /* 0x000fe200078ec0ff */
[----:B------:R-:W-:Y:S01]  /*17dc0*/  IMAD.SHL.U32 R0, R8, 0x8, RZ ;  /* 0x0000000808007824 */ /* 0x000fe200078e00ff */
[----:B------:R-:W-:Y:S01]  /*17dd0*/  LEA.HI.X R17, R20, c[0x0][0x454], R17, 0x2, P0 ;  /* 0x0001150014117a11 */ /* 0x000fe200000f1411 */
[----:B------:R-:W-:Y:S01]  /*17de0*/  SHFL.IDX PT, R34, R12, 0x1, 0x1c1f ;  /* 0x003c1f000c227f89 */ /* 0x000fe200000e0000 */
[----:B------:R-:W-:Y:S01]  /*17df0*/  SHF.R.U32.HI R7, RZ, 0x3, R13 ;  /* 0x00000003ff077819 */ /* 0x000fe2000001160d */
[----:B------:R-:W-:Y:S01]  /*17e00*/  IMAD R16, R58, 0x80, R3 ;  /* 0x000000803a107824 */ /* 0x000fe200078e0203 */
[----:B------:R-:W-:Y:S01]  /*17e10*/  LOP3.LUT R8, R13, 0x38, R0, 0xf8, !PT ;  /* 0x000000380d087812 */ /* 0x000fe200078ef800 */
[----:B------:R-:W1:Y:S01]  /*17e20*/  SHFL.IDX PT, R33, R17, RZ, 0x1c1f ;  /* 0x001c1fff11217589 */ /* 0x000e6200000e0000 */
[C---:B------:R-:W-:Y:S01]  /*17e30*/  IMAD R19, R200.reuse, c[0x0][0x3f4], R19 ;  /* 0x0000fd00c8137a24 */ /* 0x040fe200078e0213 */
[----:B------:R-:W-:Y:S01]  /*17e40*/  SHF.R.S32.HI R13, RZ, 0x1f, R9 ;  /* 0x0000001fff0d7819 */ /* 0x000fe20000011409 */
[----:B------:R-:W-:Y:S01]  /*17e50*/  IMAD.WIDE.U32 R14, R200, c[0x0][0x3f0], R14 ;  /* 0x0000fc00c80e7a25 */ /* 0x000fe200078e000e */
[----:B------:R-:W2:Y:S01]  /*17e60*/  SHFL.IDX PT, R35, R17, 0x1, 0x1c1f ;  /* 0x003c1f0011237f89 */ /* 0x000ea200000e0000 */
[----:B------:R-:W-:-:S02]  /*17e70*/  LOP3.LUT R7, R8, R7, RZ, 0x3c, !PT ;  /* 0x0000000708077212 */ /* 0x000fc400078e3cff */
[----:B------:R-:W-:Y:S01]  /*17e80*/  IMAD.MOV R8, RZ, RZ, -R9 ;  /* 0x000000ffff087224 */ /* 0x000fe200078e0a09 */
[----:B------:R-:W-:Y:S01]  /*17e90*/  IADD3 R15, R15, R19, RZ ;  /* 0x000000130f0f7210 */ /* 0x000fe20007ffe0ff */
[----:B-----5:R-:W-:Y:S01]  /*17ea0*/  IMAD R3, R6, c[0x0][0x4e8], RZ ;  /* 0x00013a0006037a24 */ /* 0x020fe200078e02ff */
[----:B------:R-:W-:Y:S01]  /*17eb0*/  IADD3 R6, R16, 0x8, RZ ;  /* 0x0000000810067810 */ /* 0x000fe20007ffe0ff */
[----:B------:R-:W-:Y:S01]  /*17ec0*/  IMAD R8, R8, c[0x0][0x4e8], R11 ;  /* 0x00013a0008087a24 */ /* 0x000fe200078e020b */
[----:B------:R-:W-:Y:S01]  /*17ed0*/  LOP3.LUT R7, R7, 0x7ffffe00, R10, 0xf8, !PT ;  /* 0x7ffffe0007077812 */ /* 0x000fe200078ef80a */
[----:B------:R-:W-:Y:S01]  /*17ee0*/  IMAD R18, R13, c[0x0][0x3e0], RZ ;  /* 0x0000f8000d127a24 */ /* 0x000fe200078e02ff */
[-C--:B------:R-:W-:Y:S01]  /*17ef0*/  ISETP.GE.OR P1, PT, R16, R3.reuse, P2 ;  /* 0x000000031000720c */ /* 0x080fe20001726670 */
[----:B------:R-:W-:Y:S01]  /*17f00*/  IMAD.WIDE.U32 R14, R9, c[0x0][0x3e0], R14 ;  /* 0x0000f800090e7a25 */ /* 0x000fe200078e000e */
[----:B------:R-:W-:Y:S02]  /*17f10*/  ISETP.GE.OR P0, PT, R6, R3, P2 ;  /* 0x000000030600720c */ /* 0x000fe40001706670 */
[----:B------:R-:W-:Y:S01]  /*17f20*/  SHF.L.U32 R57, R7, 0x1, RZ ;  /* 0x0000000107397819 */ /* 0x000fe200000006ff */
[----:B------:R-:W-:Y:S01]  /*17f30*/  IMAD R18, R9, c[0x0][0x3e4], R18 ;  /* 0x0000f90009127a24 */ /* 0x000fe200078e0212 */
[----:B------:R-:W-:-:S02]  /*17f40*/  SHF.R.S32.HI R9, RZ, 0x1f, R8 ;  /* 0x0000001fff097819 */ /* 0x000fc40000011408 */
[----:B------:R-:W-:Y:S01]  /*17f50*/  LEA R58, R58, R5, 0x7 ;  /* 0x000000053a3a7211 */ /* 0x000fe200078e38ff */
[----:B------:R-:W-:Y:S02]  /*17f60*/  IMAD.IADD R15, R15, 0x1, R18 ;  /* 0x000000010f0f7824 */ /* 0x000fe400078e0212 */
[----:B------:R-:W-:Y:S02]  /*17f70*/  IMAD R9, R9, c[0x0][0x3d8], RZ ;  /* 0x0000f60009097a24 */ /* 0x000fe400078e02ff */
        /* <DEDUP_REMOVED lines=26> */
[----:B------:R-:W5:Y:S01]  /*18120*/  LDS.128 R4, [R57+0x8080] ;  /* 0x0080800039047984 */ /* 0x000f620000000c00 */
[----:B------:R-:W-:-:S09]  /*18130*/  ISETP.GE.AND P2, PT, R0, c[0x0][0x3c8], PT ;  /* 0x0000f20000007a0c */ /* 0x000fd20003f46270 */
[----:B------:R-:W-:Y:S02]  /*18140*/  @!P1 SHF.R.S32.HI R52, RZ, 0x1f, R55 ;  /* 0x0000001fff349819 */ /* 0x000fe40000011437 */
[----:B------:R-:W-:Y:S02]  /*18150*/  @!P0 SHF.R.S32.HI R2, RZ, 0x1f, R53 ;  /* 0x0000001fff028819 */ /* 0x000fe40000011435 */
[----:B------:R-:W-:Y:S01]  /*18160*/  @!P1 LEA.HI R52, R52, R55, RZ, 0x3 ;  /* 0x0000003734349211 */ /* 0x000fe200078f18ff */
[----:B------:R-:W-:Y:S01]  /*18170*/  @!P2 IMAD.WIDE R62, R0, 0x2, R60 ;  /* 0x00000002003ea825 */ /* 0x000fe200078e023c */
[----:B------:R-:W-:Y:S02]  /*18180*/  @!P0 LEA.HI R2, R2, R53, RZ, 0x3 ;  /* 0x0000003502028211 */ /* 0x000fe400078f18ff */
[----:B------:R-:W-:Y:S02]  /*18190*/  @!P1 LOP3.LUT R52, R52, 0xfffffff8, RZ, 0xc0, !PT ;  /* 0xfffffff834349812 */ /* 0x000fe400078ec0ff */
[----:B------:R-:W-:-:S03]  /*181a0*/  @!P0 LOP3.LUT R2, R2, 0xfffffff8, RZ, 0xc0, !PT ;  /* 0xfffffff802028812 */ /* 0x000fc600078ec0ff */
[----:B------:R-:W-:-:S04]  /*181b0*/  @!P1 IMAD.WIDE R52, R52, 0x2, R60 ;  /* 0x0000000234349825 */ /* 0x000fc800078e023c */
[----:B------:R-:W-:Y:S01]  /*181c0*/  @!P0 IMAD.WIDE R60, R2, 0x2, R60 ;  /* 0x00000002023c8825 */ /* 0x000fe200078e023c */
[----:B--2---:R2:W-:Y:S04]  /*181d0*/  @!P2 ST.E.128 [R62.64], R48 ;  /* 0x000000303e00a985 */ /* 0x0045e8000c101d06 */
[----:B-1----:R2:W-:Y:S04]  /*181e0*/  @!P1 ST.E.128 [R52.64], R32 ;  /* 0x0000002034009985 */ /* 0x0025e8000c101d06 */
[----:B-----5:R2:W-:Y:S02]  /*181f0*/  @!P0 ST.E.128 [R60.64], R4 ;  /* 0x000000043c008985 */ /* 0x0205e4000c101d06 */
.L_x_1952:
[----:B--2---:R-:W-:Y:S05]  /*18200*/  BSYNC B0 ;  /* 0x0000000000007941 */ /* 0x004fea0003800000 */
.L_x_1951:
        /* <DEDUP_REMOVED lines=23> */
.L_x_1954:
[----:B------:R-:W-:Y:S05]  /*18380*/  BSYNC B0 ;  /* 0x0000000000007941 */ /* 0x000fea0003800000 */
.L_x_1953:
        /* <DEDUP_REMOVED lines=23> */
.L_x_1956:
[----:B------:R-:W-:Y:S05]  /*18500*/  BSYNC B0 ;  /* 0x0000000000007941 */ /* 0x000fea0003800000 */
.L_x_1955:
        /* <DEDUP_REMOVED lines=24> */
.L_x_1949:
        /* <DEDUP_REMOVED lines=18> */
.L_x_1957:
        /* <DEDUP_REMOVED lines=41> */
.L_x_1959:
[----:B------:R-:W-:Y:S05]  /*18a40*/  BSYNC B0 ;  /* 0x0000000000007941 */ /* 0x000fea0003800000 */
.L_x_1958:
        /* <DEDUP_REMOVED lines=64> */
.L_x_1961:
[----:B------:R-:W-:Y:S05]  /*18e50*/  BSYNC B0 ;  /* 0x0000000000007941 */ /* 0x000fea0003800000 */
.L_x_1960:
        /* <DEDUP_REMOVED lines=21> */
.L_x_1963:
[----:B------:R-:W-:Y:S05]  /*18fb0*/  BSYNC B0 ;  /* 0x0000000000007941 */ /* 0x000fea0003800000 */
.L_x_1962:
        /* <DEDUP_REMOVED lines=21> */
.L_x_1965:
[----:B------:R-:W-:Y:S05]  /*19110*/  BSYNC B0 ;  /* 0x0000000000007941 */ /* 0x000fea0003800000 */
.L_x_1964:
        /* <DEDUP_REMOVED lines=22> */
.L_x_1966:
        /* <DEDUP_REMOVED lines=16> */
.L_x_2649:


//--------------------- .text._ZN7cutlass13device_kernelIN5flash19enable_sm80_to_sm89INS1_16FlashAttnFwdSm80INS1_25CollectiveMainloopFwdSm80ILi8ELi2ELb1EN4cute5tupleIJNS5_1CILi128EEENS7_ILi96EEENS7_ILi192EEEEEELi192ENS_10bfloat16_tEfNS_4arch4Sm80ELb0ELb0ELb0ELb0ELb0ELb0ELb1ELb0EEENS1_21CollectiveEpilogueFwdINS6_IJS8_SA_S9_EEENS6_IJNS7_ILi1EEESI_SI_EEESC_SE_Li256ELb0ELb1ELb0ELb0EEENS1_19SingleTileSchedulerILb0ELb0ELb1ELi128EEEEEEEEEvNT_6ParamsE --------------------------
	.section	.text._ZN7cutlass13device_kernelIN5flash19enable_sm80_to_sm89INS1_16FlashAttnFwdSm80INS1_25CollectiveMainloopFwdSm80ILi8ELi2ELb1EN4cute5tupleIJNS5_1CILi128EEENS7_ILi96EEENS7_ILi192EEEEEELi192ENS_10bfloat16_tEfNS_4arch4Sm80ELb0ELb0ELb0ELb0ELb0ELb0ELb1ELb0EEENS1_21CollectiveEpilogueFwdINS6_IJS8_SA_S9_EEENS6_IJNS7_ILi1EEESI_SI_EEESC_SE_Li256ELb0ELb1ELb0ELb0EEENS1_19SingleTileSchedulerILb0ELb0ELb1ELi128EEEEEEEEEvNT_6ParamsE,"ax",@progbits
	.sectioninfo	@"SHI_REGISTERS=255"
	.align	128
.text._ZN7cutlass13device_kernelIN5flash19enable_sm80_to_sm89INS1_16FlashAttnFwdSm80INS1_25CollectiveMainloopFwdSm80ILi8ELi2ELb1EN4cute5tupleIJNS5_1CILi128EEENS7_ILi96EEENS7_ILi192EEEEEELi192ENS_10bfloat16_tEfNS_4arch4Sm80ELb0ELb0ELb0ELb0ELb0ELb0ELb1ELb0EEENS1_21CollectiveEpilogueFwdINS6_IJS8_SA_S9_EEENS6_IJNS7_ILi1EEESI_SI_EEESC_SE_Li256ELb0ELb1ELb0ELb0EEENS1_19SingleTileSchedulerILb0ELb0ELb1ELi128EEEEEEEEEvNT_6ParamsE:
        .type           _ZN7cutlass13device_kernelIN5flash19enable_sm80_to_sm89INS1_16FlashAttnFwdSm80INS1_25CollectiveMainloopFwdSm80ILi8ELi2ELb1EN4cute5tupleIJNS5_1CILi128EEENS7_ILi96EEENS7_ILi192EEEEEELi192ENS_10bfloat16_tEfNS_4arch4Sm80ELb0ELb0ELb0ELb0ELb0ELb0ELb1ELb0EEENS1_21CollectiveEpilogueFwdINS6_IJS8_SA_S9_EEENS6_IJNS7_ILi1EEESI_SI_EEESC_SE_Li256ELb0ELb1ELb0ELb0EEENS1_19SingleTileSchedulerILb0ELb0ELb1ELi128EEEEEEEEEvNT_6ParamsE,@function
        .size           _ZN7cutlass13device_kernelIN5flash19enable_sm80_to_sm89INS1_16FlashAttnFwdSm80INS1_25CollectiveMainloopFwdSm80ILi8ELi2ELb1EN4cute5tupleIJNS5_1CILi128EEENS7_ILi96EEENS7_ILi192EEEEEELi192ENS_10bfloat16_tEfNS_4arch4Sm80ELb0ELb0ELb0ELb0ELb0ELb0ELb1ELb0EEENS1_21CollectiveEpilogueFwdINS6_IJS8_SA_S9_EEENS6_IJNS7_ILi1EEESI_SI_EEESC_SE_Li256ELb0ELb1ELb0ELb0EEENS1_19SingleTileSchedulerILb0ELb0ELb1ELi128EEEEEEEEEvNT_6ParamsE,(.L_x_2650 - _ZN7cutlass13device_kernelIN5flash19enable_sm80_to_sm89INS1_16FlashAttnFwdSm80INS1_25CollectiveMainloopFwdSm80ILi8ELi2ELb1EN4cute5tupleIJNS5_1CILi128EEENS7_ILi96EEENS7_ILi192EEEEEELi192ENS_10bfloat16_tEfNS_4arch4Sm80ELb0ELb0ELb0ELb0ELb0ELb0ELb1ELb0EEENS1_21CollectiveEpilogueFwdINS6_IJS8_SA_S9_EEENS6_IJNS7_ILi1EEESI_SI_EEESC_SE_Li256ELb0ELb1ELb0ELb0EEENS1_19SingleTileSchedulerILb0ELb0ELb1ELi128EEEEEEEEEvNT_6ParamsE)
        .other          _ZN7cutlass13device_kernelIN5flash19enable_sm80_to_sm89INS1_16FlashAttnFwdSm80INS1_25CollectiveMainloopFwdSm80ILi8ELi2ELb1EN4cute5tupleIJNS5_1CILi128EEENS7_ILi96EEENS7_ILi192EEEEEELi192ENS_10bfloat16_tEfNS_4arch4Sm80ELb0ELb0ELb0ELb0ELb0ELb0ELb1ELb0EEENS1_21CollectiveEpilogueFwdINS6_IJS8_SA_S9_EEENS6_IJNS7_ILi1EEESI_SI_EEESC_SE_Li256ELb0ELb1ELb0ELb0EEENS1_19SingleTileSchedulerILb0ELb0ELb1ELi128EEEEEEEEEvNT_6ParamsE,@"STO_CUDA_ENTRY STV_DEFAULT"
_ZN7cutlass13device_kernelIN5flash19enable_sm80_to_sm89INS1_16FlashAttnFwdSm80INS1_25CollectiveMainloopFwdSm80ILi8ELi2ELb1EN4cute5tupleIJNS5_1CILi128EEENS7_ILi96EEENS7_ILi192EEEEEELi192ENS_10bfloat16_tEfNS_4arch4Sm80ELb0ELb0ELb0ELb0ELb0ELb0ELb1ELb0EEENS1_21CollectiveEpilogueFwdINS6_IJS8_SA_S9_EEENS6_IJNS7_ILi1EEESI_SI_EEESC_SE_Li256ELb0ELb1ELb0ELb0EEENS1_19SingleTileSchedulerILb0ELb0ELb1ELi128EEEEEEEEEvNT_6ParamsE:
        /* <DEDUP_REMOVED lines=83> */
[----:B------:R-:W-:Y:S01]  /*0530*/  UIADD3 UR9, UR16, -0x1, URZ ;  /* 0xffffffff10097890 */ /* 0x000fe2000fffe03f */
[----:B------:R-:W-:Y:S01]  /*0540*/  LEA.HI R5, R12, R11, RZ, 0x1 ;  /* 0x0000000b0c057211 */ /* 0x000fe200078f08ff */
[----:B------:R-:W-:Y:S01]  /*0550*/  IMAD.WIDE.U32 R2, R0, c[0x0][0x1a8], R2 ;  /* 0x00006a0000027a25 */ /* 0x000fe200078e0002 */
[----:B------:R-:W-:Y:S01]  /*0560*/  SHF.R.S32.HI R4, RZ, 0x1f, R0 ;  /* 0x0000001fff047819 */ /* 0x000fe20000011400 */
[----:B------:R-:W-:Y:S01]  /*0570*/  USHF.R.S32.HI UR12, URZ, 0x1f, UR9 ;  /* 0x0000001f3f0c7899 */ /* 0x000fe20008011409 */
        /* <DEDUP_REMOVED lines=20> */
[----:B------:R-:W-:-:S02]  /*06c0*/  UIMAD UR8, UR5, UR9, URZ ;  /* 0x00000009050872a4 */ /* 0x000fc4000f8e023f */
[----:B------:R-:W2:Y:S01]  /*06d0*/  SHFL.IDX PT, R9, R15, RZ, 0x181f ;  /* 0x00181fff0f097589 */ /* 0x000ea200000e0000 */
[----:B------:R-:W-:Y:S01]  /*06e0*/  IMAD R3, R27, c[0x0][0x1e8], RZ ;  /* 0x00007a001b037a24 */ /* 0x000fe200078e02ff */
[----:B------:R-:W-:Y:S01]  /*06f0*/  LEA.HI R28, R2, R10, RZ, 0x3 ;  /* 0x0000000a021c7211 */ /* 0x000fe200078f18ff */
[----:B------:R-:W-:Y:S01]  /*0700*/  IMAD R0, R13, c[0x0][0x208], RZ ;  /* 0x000082000d007a24 */ /* 0x000fe200078e02ff */
[----:B------:R-:W-:Y:S01]  /*0710*/  UIMAD UR8, UR12, UR18, UR8 ;  /* 0x000000120c0872a4 */ /* 0x000fe2000f8e0208 */
[----:B------:R-:W-:Y:S01]  /*0720*/  IMAD.IADD R5, R5, 0x1, R7 ;  /* 0x0000000105057824 */ /* 0x000fe200078e0207 */
[----:B------:R-:W-:Y:S01]  /*0730*/  LOP3.LUT R12, R28, 0xfffffff8, RZ, 0xc0, !PT ;  /* 0xfffffff81c0c7812 */ /* 0x000fe200078ec0ff */
[----:B------:R-:W-:Y:S01]  /*0740*/  IMAD R13, R24, c[0x0][0x1ec], R3 ;  /* 0x00007b00180d7a24 */ /* 0x000fe200078e0203 */
[----:B------:R-:W-:Y:S01]  /*0750*/  UIMAD UR6, UR6, UR11, URZ ;  /* 0x0000000b060672a4 */ /* 0x000fe2000f8e023f */
[C---:B------:R-:W-:Y:S01]  /*0760*/  IMAD R0, R22.reuse, c[0x0][0x20c], R0 ;  /* 0x0000830016007a24 */ /* 0x040fe200078e0200 */
[----:B------:R-:W-:Y:S01]  /*0770*/  UISETP.GE.AND UP1, UPT, UR4, 0x61, UPT ;  /* 0x000000610400788c */ /* 0x000fe2000bf26270 */
[----:B------:R-:W-:Y:S01]  /*0780*/  IMAD.WIDE.U32 R2, R22, c[0x0][0x208], R246 ;  /* 0x0000820016027a25 */ /* 0x000fe200078e00f6 */
[----:B------:R-:W-:-:S03]  /*0790*/  UIADD3 UR6, UR15, UR6, URZ ;  /* 0x000000060f067290 */ /* 0x000fc6000fffe03f */
[----:B------:R-:W-:-:S04]  /*07a0*/  IMAD.WIDE.U32 R6, R24, c[0x0][0x1e8], R4 ;  /* 0x00007a0018067a25 */ /* 0x000fc800078e0004 */
[----:B------:R-:W-:Y:S02]  /*07b0*/  IMAD R27, R27, c[0x0][0x210], RZ ;  /* 0x000084001b1b7a24 */ /* 0x000fe400078e02ff */
[----:B------:R-:W-:Y:S01]  /*07c0*/  IMAD.IADD R5, R3, 0x1, R0 ;  /* 0x0000000103057824 */ /* 0x000fe200078e0200 */
[----:B------:R-:W-:Y:S01]  /*07d0*/  @!P0 SHF.R.S32.HI R0, RZ, 0x1f, R250 ;  /* 0x0000001fff008819 */ /* 0x000fe200000114fa */
[----:B------:R-:W-:Y:S02]  /*07e0*/  IMAD.MOV.U32 R4, RZ, RZ, R2 ;  /* 0x000000ffff047224 */ /* 0x000fe400078e0002 */
[----:B------:R-:W-:Y:S01]  /*07f0*/  IMAD R27, R24, c[0x0][0x214], R27 ;  /* 0x00008500181b7a24 */ /* 0x000fe200078e021b */
[----:B------:R-:W-:Y:S01]  /*0800*/  @!P0 LEA.HI R0, R0, R250, RZ, 0x3 ;  /* 0x000000fa00008211 */ /* 0x000fe200078f18ff */
[----:B------:R-:W-:Y:S02]  /*0810*/  IMAD.U32 R11, RZ, RZ, UR7 ;  /* 0x00000007ff0b7e24 */ /* 0x000fe4000f8e00ff */
        /* <DEDUP_REMOVED lines=48> */
[----:B------:R4:W-:Y:S01]  /*0b20*/  @!P5 LDGSTS.E.BYPASS.LTC128B.128 [R239+0x5100], [R16.64], !P4 ;  /* 0x0510000010efdfae */ /* 0x0009e2000e101d54 */
        /* <DEDUP_REMOVED lines=93> */
[----:B------:R1:W-:Y:S01]  /*1100*/  STL.64 [R1], R34 ;  /* 0x0000002201007387 */ /* 0x0003e20000100a00 */
        /* <DEDUP_REMOVED lines=96> */
.L_x_1967:
        /* <DEDUP_REMOVED lines=50> */
.L_x_1968:
[----:B--23--:R-:W-:Y:S01]  /*1a30*/  HMMA.16816.F32.BF16 R32, R152, R16, RZ ;  /* 0x000000109820723c */ /* 0x00cfe200000418ff */
[----:B------:R-:W-:Y:S01]  /*1a40*/  IMAD.MOV.U32 R3, RZ, RZ, 0x40 ;  /* 0x00000040ff037424 */ /* 0x000fe200078e00ff */
[----:B------:R-:W-:Y:S01]  /*1a50*/  ULDC UR5, c[0x0][0x1d0] ;  /* 0x0000740000057ab9 */ /* 0x000fe20000000800 */
[----:B------:R-:W-:Y:S01]  /*1a60*/  STL [R1+0x24], R239 ;  /* 0x000024ef01007387 */ /* 0x000fe20000100800 */
[----:B------:R-:W-:Y:S01]  /*1a70*/  UIADD3 UR5, UR7, UR5, URZ ;  /* 0x0000000507057290 */ /* 0x000fe2000fffe03f */
[----:B------:R-:W-:-:S02]  /*1a80*/  SHF.L.U32 R135, R2, 0x1, RZ ;  /* 0x0000000102877819 */ /* 0x000fc400000006ff */
[----:B------:R-:W-:Y:S01]  /*1a90*/  SEL R234, R3, 0xffffffc0, !P1 ;  /* 0xffffffc003ea7807 */ /* 0x000fe20004800000 */
[C---:B------:R-:W-:Y:S01]  /*1aa0*/  HMMA.16816.F32.BF16 R28, R152.reuse, R18, RZ ;  /* 0x00000012981c723c */ /* 0x040fe200000418ff */
[----:B------:R-:W0:Y:S01]  /*1ab0*/  LDGDEPBAR ;  /* 0x00000000000079af */ /* 0x000e220000000000 */
[C-C-:B------:R-:W-:Y:S01]  /*1ac0*/  IMAD.IADD R2, R235.reuse, 0x1, R135.reuse ;  /* 0x00000001eb027824 */ /* 0x140fe200078e0287 */
[----:B------:R-:W-:Y:S01]  /*1ad0*/  IADD3 R3, R234, R4, RZ ;  /* 0x00000004ea037210 */ /* 0x000fe20007ffe0ff */
[----:B------:R-:W-:Y:S02]  /*1ae0*/  IMAD.IADD R5, R232, 0x1, R234 ;  /* 0x00000001e8057824 */ /* 0x000fe400078e02ea */
[----:B------:R-:W-:Y:S02]  /*1af0*/  IMAD R233, R0, 0x2, R135 ;  /* 0x0000000200e97824 */ /* 0x000fe400078e0287 */
[----:B------:R-:W-:Y:S01]  /*1b00*/  HMMA.16816.F32.BF16 R24, R152, R20, RZ ;  /* 0x000000149818723c */ /* 0x000fe200000418ff */
[----:B------:R-:W-:Y:S02]  /*1b10*/  LDSM.16.M88.4 R68, [R5+0x13900] ;  /* 0x013900000544783b */ /* 0x000fe40000000200 */
[----:B------:R-:W-:-:S02]  /*1b20*/  IADD3 R0, R235, R233, RZ ;  /* 0x000000e9eb007210 */ /* 0x000fc40007ffe0ff */
[----:B------:R-:W-:Y:S03]  /*1b30*/  LDSM.16.M88.4 R108, [R3+0x12100] ;  /* 0x01210000036c783b */ /* 0x000fe60000000200 */
[C---:B----4-:R-:W-:Y:S01]  /*1b40*/  HMMA.16816.F32.BF16 R16, R152.reuse, R36, RZ ;  /* 0x000000249810723c */ /* 0x050fe200000418ff */
[----:B------:R-:W-:Y:S07]  /*1b50*/  LDSM.16.M88.4 R112, [R3+0x13900] ;  /* 0x013900000370783b */ /* 0x000fee0000000200 */
[C---:B------:R-:W-:Y:S08]  /*1b60*/  HMMA.16816.F32.BF16 R12, R152.reuse, R38, RZ ;  /* 0x00000026980c723c */ /* 0x040ff000000418ff */
[C---:B-1----:R-:W-:Y:S08]  /*1b70*/  HMMA.16816.F32.BF16 R8, R152.reuse, R40, RZ ;  /* 0x000000289808723c */ /* 0x042ff000000418ff */
[----:B------:R-:W-:Y:S08]  /*1b80*/  HMMA.16816.F32.BF16 R20, R152, R22, RZ ;  /* 0x000000169814723c */ /* 0x000ff000000418ff */
[C---:B------:R-:W-:Y:S08]  /*1b90*/  HMMA.16816.F32.BF16 R88, R156.reuse, R48, R24 ;  /* 0x000000309c58723c */ /* 0x040ff00000041818 */
[C---:B------:R-:W-:Y:S08]  /*1ba0*/  HMMA.16816.F32.BF16 R80, R156.reuse, R44, R16 ;  /* 0x0000002c9c50723c */ /* 0x040ff00000041810 */
[C---:B------:R-:W-:Y:S01]  /*1bb0*/  HMMA.16816.F32.BF16 R72, R156.reuse, R46, R12 ;  /* 0x0000002e9c48723c */ /* 0x040fe2000004180c */
[----:B------:R-:W1:Y:S07]  /*1bc0*/  LDSM.16.M88.4 R44, [R5+0x12900] ;  /* 0x01290000052c783b */ /* 0x000e6e0000000200 */
[----:B------:R-:W-:Y:S08]  /*1bd0*/  HMMA.16816.F32.BF16 R76, R156, R60, R8 ;  /* 0x0000003c9c4c723c */ /* 0x000ff00000041808 */
[----:B------:R-:W-:Y:S08]  /*1be0*/  HMMA.16816.F32.BF16 R24, R152, R42, RZ ;  /* 0x0000002a9818723c */ /* 0x000ff000000418ff */
[C---:B------:R-:W-:Y:S01]  /*1bf0*/  HMMA.16816.F32.BF16 R92, R156.reuse, R52, R32 ;  /* 0x000000349c5c723c */ /* 0x040fe20000041820 */
[----:B------:R-:W-:Y:S07]  /*1c00*/  LDSM.16.M88.4 R32, [R5+0x12100] ;  /* 0x012100000520783b */ /* 0x000fee0000000200 */
[----:B------:R-:W-:Y:S01]  /*1c10*/  HMMA.16816.F32.BF16 R96, R156, R54, R28 ;  /* 0x000000369c60723c */ /* 0x000fe2000004181c */
[----:B------:R-:W2:Y:S07]  /*1c20*/  LDSM.16.M88.4 R52, [R5+0x13100] ;  /* 0x013100000534783b */ /* 0x000eae0000000200 */
[C---:B------:R-:W-:Y:S08]  /*1c30*/  HMMA.16816.F32.BF16 R12, R152.reuse, R64, RZ ;  /* 0x00000040980c723c */ /* 0x040ff000000418ff */
[----:B------:R-:W-:Y:S01]  /*1c40*/  HMMA.16816.F32.BF16 R8, R152, R66, RZ ;  /* 0x000000429808723c */ /* 0x000fe200000418ff */
[----:B------:R-:W3:Y:S07]  /*1c50*/  LDSM.16.M88.4 R64, [R5+0x14100] ;  /* 0x014100000540783b */ /* 0x000eee0000000200 */
[----:B------:R-:W-:Y:S08]  /*1c60*/  HMMA.16816.F32.BF16 R84, R156, R50, R20 ;  /* 0x000000329c54723c */ /* 0x000ff00000041814 */
[C---:B------:R-:W-:Y:S08]  /*1c70*/  HMMA.16816.F32.BF16 R20, R152.reuse, R56, RZ ;  /* 0x000000389814723c */ /* 0x040ff000000418ff */
[----:B------:R-:W-:Y:S08]  /*1c80*/  HMMA.16816.F32.BF16 R16, R152, R58, RZ ;  /* 0x0000003a9810723c */ /* 0x000ff000000418ff */
[C---:B------:R-:W-:Y:S01]  /*1c90*/  HMMA.16816.F32.BF16 R56, R156.reuse, R62, R24 ;  /* 0x0000003e9c38723c */ /* 0x040fe20000041818 */
[----:B------:R-:W4:Y:S07]  /*1ca0*/  LDSM.16.M88.4 R60, [R5+0x14900] ;  /* 0x01490000053c783b */ /* 0x000f2e0000000200 */
[C---:B------:R-:W-:Y:S08]  /*1cb0*/  HMMA.16816.F32.BF16 R36, R156.reuse, R104, R12 ;  /* 0x000000689c24723c */ /* 0x040ff0000004180c */
[C---:B------:R-:W-:Y:S01]  /*1cc0*/  HMMA.16816.F32.BF16 R28, R156.reuse, R106, R8 ;  /* 0x0000006a9c1c723c */ /* 0x040fe20000041808 */
[----:B------:R-:W3:Y:S07]  /*1cd0*/  LDSM.16.M88.4 R104, [R3+0x13100] ;  /* 0x013100000368783b */ /* 0x000eee0000000200 */
[C---:B------:R-:W-:Y:S08]  /*1ce0*/  HMMA.16816.F32.BF16 R48, R156.reuse, R100, R20 ;  /* 0x000000649c30723c */ /* 0x040ff00000041814 */
[----:B------:R-:W-:Y:S01]  /*1cf0*/  HMMA.16816.F32.BF16 R40, R156, R102, R16 ;  /* 0x000000669c28723c */ /* 0x000fe20000041810 */
[----:B------:R-:W3:Y:S07]  /*1d00*/  LDSM.16.M88.4 R100, [R3+0x12900] ;  /* 0x012900000364783b */ /* 0x000eee0000000200 */
[C---:B-1----:R-:W-:Y:S08]  /*1d10*/  HMMA.16816.F32.BF16 R16, R184.reuse, R44, R88 ;  /* 0x0000002cb810723c */ /* 0x042ff00000041858 */
[C---:B------:R-:W-:Y:S08]  /*1d20*/  HMMA.16816.F32.BF16 R12, R184.reuse, R46, R84 ;  /* 0x0000002eb80c723c */ /* 0x040ff00000041854 */
[C---:B--2---:R-:W-:Y:S08]  /*1d30*/  HMMA.16816.F32.BF16 R44, R184.reuse, R54, R72 ;  /* 0x00000036b82c723c */ /* 0x044ff00000041848 */
[C---:B------:R-:W-:Y:S08]  /*1d40*/  HMMA.16816.F32.BF16 R24, R184.reuse, R32, R92 ;  /* 0x00000020b818723c */ /* 0x040ff0000004185c */
[C---:B------:R-:W-:Y:S08]  /*1d50*/  HMMA.16816.F32.BF16 R20, R184.reuse, R34, R96 ;  /* 0x00000022b814723c */ /* 0x040ff00000041860 */
[C---:B------:R-:W-:Y:S01]  /*1d60*/  HMMA.16816.F32.BF16 R8, R184.reuse, R52, R80 ;  /* 0x00000034b808723c */ /* 0x040fe20000041850 */
[----:B------:R-:W-:Y:S07]  /*1d70*/  LDSM.16.M88.4 R52, [R3+0x14100] ;  /* 0x014100000334783b */ /* 0x000fee0000000200 */
[C---:B---3--:R-:W-:Y:S08]  /*1d80*/  HMMA.16816.F32.BF16 R92, R184.reuse, R64, R48 ;  /* 0x00000040b85c723c */ /* 0x048ff00000041830 */
[C---:B------:R-:W-:Y:S01]  /*1d90*/  HMMA.16816.F32.BF16 R88, R184.reuse, R66, R40 ;  /* 0x00000042b858723c */ /* 0x040fe20000041828 */
[----:B------:R-:W1:Y:S04]  /*1da0*/  LDSM.16.M88.4 R64, [R3+0x14900] ;  /* 0x014900000340783b */ /* 0x000e680000000200 */
[----:B------:R-:W-:Y:S03]  /*1db0*/  LDSM.16.M88.4 R40, [R232+0x16100] ;  /* 0x01610000e828783b */ /* 0x000fe60000000200 */
[C---:B----4-:R-:W-:Y:S01]  /*1dc0*/  HMMA.16816.F32.BF16 R84, R184.reuse, R60, R36 ;  /* 0x0000003cb854723c */ /* 0x050fe20000041824 */
[----:B------:R-:W-:Y:S07]  /*1dd0*/  LDSM.16.M88.4 R36, [R232+0x16900] ;  /* 0x01690000e824783b */ /* 0x000fee0000000200 */
[C---:B------:R-:W-:Y:S01]  /*1de0*/  HMMA.16816.F32.BF16 R80, R184.reuse, R62, R28 ;  /* 0x0000003eb850723c */ /* 0x040fe2000004181c */
[----:B------:R-:W2:Y:S07]  /*1df0*/  LDSM.16.M88.4 R60, [R232+0x15100] ;  /* 0x01510000e83c783b */ /* 0x000eae0000000200 */
[C---:B------:R-:W-:Y:S08]  /*1e00*/  HMMA.16816.F32.BF16 R76, R184.reuse, R68, R76 ;  /* 0x00000044b84c723c */ /* 0x040ff0000004184c */
[----:B------:R-:W-:Y:S08]  /*1e10*/  HMMA.16816.F32.BF16 R96, R184, R70, R56 ;  /* 0x00000046b860723c */ /* 0x000ff00000041838 */
        /* <DEDUP_REMOVED lines=8> */
[C---:B------:R-:W-:Y:S01]  /*1ea0*/  HMMA.16816.F32.BF16 R32, R188.reuse, R104, R8 ;  /* 0x00000068bc20723c */ /* 0x040fe20000041808 */
[----:B------:R-:W2:Y:S07]  /*1eb0*/  LDSM.16.M88.4 R104, [R4+0x15100] ;  /* 0x015100000468783b */ /* 0x000eae0000000200 */
[C---:B------:R-:W-:Y:S08]  /*1ec0*/  HMMA.16816.F32.BF16 R24, R188.reuse, R112, R76 ;  /* 0x00000070bc18723c */ /* 0x040ff0000004184c */
[C---:B------:R-:W-:Y:S01]  /*1ed0*/  HMMA.16816.F32.BF16 R20, R188.reuse, R114, R96 ;  /* 0x00000072bc14723c */ /* 0x040fe20000041860 */
[----:B------:R-:W3:Y:S04]  /*1ee0*/  LDSM.16.M88.4 R96, [R4+0x15900] ;  /* 0x015900000460783b */ /* 0x000ee80000000200 */
[----:B------:R-:W3:Y:S03]  /*1ef0*/  LDSM.16.M88.4 R112, [R4+0x16100] ;  /* 0x016100000470783b */ /* 0x000ee60000000200 */
[C---:B-1----:R-:W-:Y:S08]  /*1f00*/  HMMA.16816.F32.BF16 R8, R188.reuse, R64, R84 ;  /* 0x00000040bc08723c */ /* 0x042ff00000041854 */
[C---:B------:R-:W-:Y:S08]  /*1f10*/  HMMA.16816.F32.BF16 R12, R188.reuse, R54, R88 ;  /* 0x00000036bc0c723c */ /* 0x040ff00000041858 */
[----:B------:R-:W-:Y:S08]  /*1f20*/  HMMA.16816.F32.BF16 R80, R188, R66, R80 ;  /* 0x00000042bc50723c */ /* 0x000ff00000041850 */
[C---:B--2---:R-:W-:Y:S08]  /*1f30*/  HMMA.16816.F32.BF16 R72, R192.reuse, R60, R72 ;  /* 0x0000003cc048723c */ /* 0x044ff00000041848 */
[C---:B------:R-:W-:Y:S08]  /*1f40*/  HMMA.16816.F32.BF16 R76, R192.reuse, R62, R68 ;  /* 0x0000003ec04c723c */ /* 0x040ff00000041844 */
[C---:B---3--:R-:W-:Y:S08]  /*1f50*/  HMMA.16816.F32.BF16 R88, R192.reuse, R44, R56 ;  /* 0x0000002cc058723c */ /* 0x048ff00000041838 */
[----:B------:R-:W-:Y:S01]  /*1f60*/  HMMA.16816.F32.BF16 R68, R192, R46, R48 ;  /* 0x0000002ec044723c */ /* 0x000fe20000041830 */
[----:B------:R-:W1:Y:S04]  /*1f70*/  LDSM.16.M88.4 R48, [R4+0x16900] ;  /* 0x016900000430783b */ /* 0x000e680000000200 */
[----:B------:R-:W-:Y:S03]  /*1f80*/  LDSM.16.M88.4 R44, [R4+0x17100] ;  /* 0x01710000042c783b */ /* 0x000fe60000000200 */
[----:B------:R-:W-:Y:S08]  /*1f90*/  HMMA.16816.F32.BF16 R16, R188, R52, R92 ;  /* 0x00000034bc10723c */ /* 0x000ff0000004185c */
[C---:B------:R-:W-:Y:S08]  /*1fa0*/  HMMA.16816.F32.BF16 R84, R192.reuse, R40, R32 ;  /* 0x00000028c054723c */ /* 0x040ff00000041820 */
[C---:B------:R-:W-:Y:S01]  /*1fb0*/  HMMA.16816.F32.BF16 R92, R192.reuse, R42, R28 ;  /* 0x0000002ac05c723c */ /* 0x040fe2000004181c */
[----:B------:R-:W2:Y:S04]  /*1fc0*/  LDSM.16.M88.4 R40, [R4+0x17900] ;  /* 0x017900000428783b */ /* 0x000ea80000000200 */
[----:B------:R-:W3:Y:S03]  /*1fd0*/  LDSM.16.M88.4 R28, [R5+0x15100] ;  /* 0x01510000051c783b */ /* 0x000ee60000000200 */
[C---:B------:R-:W-:Y:S01]  /*1fe0*/  HMMA.16816.F32.BF16 R64, R192.reuse, R36, R24 ;  /* 0x00000024c040723c */ /* 0x040fe20000041818 */
[----:B------:R-:W1:Y:S07]  /*1ff0*/  LDSM.16.M88.4 R24, [R5+0x15900] ;  /* 0x015900000518783b */ /* 0x000e6e0000000200 */
[C---:B------:R-:W-:Y:S08]  /*2000*/  HMMA.16816.F32.BF16 R60, R192.reuse, R38, R20 ;  /* 0x00000026c03c723c */ /* 0x040ff00000041814 */
[C---:B----4-:R-:W-:Y:S08]  /*2010*/  HMMA.16816.F32.BF16 R36, R192.reuse, R108, R8 ;  /* 0x0000006cc024723c */ /* 0x050ff00000041808 */
[C---:B------:R-:W-:Y:S08]  /*2020*/  HMMA.16816.F32.BF16 R52, R192.reuse, R102, R12 ;  /* 0x00000066c034723c */ /* 0x040ff0000004180c */
[----:B------:R-:W-:Y:S01]  /*2030*/  HMMA.16816.F32.BF16 R32, R192, R110, R80 ;  /* 0x0000006ec020723c */ /* 0x000fe20000041850 */
[----:B------:R-:W4:Y:S07]  /*2040*/  LDSM.16.M88.4 R80, [R5+0x16100] ;  /* 0x016100000550783b */ /* 0x000f2e0000000200 */
[C---:B------:R-:W-:Y:S01]  /*2050*/  HMMA.16816.F32.BF16 R20, R196.reuse, R104, R72 ;  /* 0x00000068c414723c */ /* 0x040fe20000041848 */
[----:B------:R-:W1:Y:S07]  /*2060*/  LDSM.16.M88.4 R72, [R5+0x16900] ;  /* 0x016900000548783b */ /* 0x000e6e0000000200 */
[C---:B------:R-:W-:Y:S08]  /*2070*/  HMMA.16816.F32.BF16 R12, R196.reuse, R96, R88 ;  /* 0x00000060c40c723c */ /* 0x040ff00000041858 */
[----:B------:R-:W-:Y:S08]  /*2080*/  HMMA.16816.F32.BF16 R8, R196, R98, R68 ;  /* 0x00000062c408723c */ /* 0x000ff00000041844 */
[----:B------:R-:W-:Y:S08]  /*2090*/  HMMA.16816.F32.BF16 R56, R192, R100, R16 ;  /* 0x00000064c038723c */ /* 0x000ff00000041810 */
[C---:B------:R-:W-:Y:S01]  /*20a0*/  HMMA.16816.F32.BF16 R16, R196.reuse, R106, R76 ;  /* 0x0000006ac410723c */ /* 0x040fe2000004184c */
[----:B------:R-:W3:Y:S07]  /*20b0*/  LDSM.16.M88.4 R76, [R5+0x17100] ;  /* 0x01710000054c783b */ /* 0x000eee0000000200 */
[C---:B------:R-:W-:Y:S08]  /*20c0*/  HMMA.16816.F32.BF16 R68, R196.reuse, R112, R84 ;  /* 0x00000070c444723c */ /* 0x040ff00000041854 */
[C---:B------:R-:W-:Y:S08]  /*20d0*/  HMMA.16816.F32.BF16 R100, R196.reuse, R114, R92 ;  /* 0x00000072c464723c */ /* 0x040ff0000004185c */
[C---:B-1----:R-:W-:Y:S08]  /*20e0*/  HMMA.16816.F32.BF16 R88, R196.reuse, R48, R64 ;  /* 0x00000030c458723c */ /* 0x042ff00000041840 */
[C---:B------:R-:W-:Y:S08]  /*20f0*/  HMMA.16816.F32.BF16 R96, R196.reuse, R50, R60 ;  /* 0x00000032c460723c */ /* 0x040ff0000004183c */
[C---:B--2---:R-:W-:Y:S01]  /*2100*/  HMMA.16816.F32.BF16 R84, R196.reuse, R40, R36 ;  /* 0x00000028c454723c */ /* 0x044fe20000041824 */
[----:B------:R-:W1:Y:S07]  /*2110*/  LDSM.16.M88.4 R36, [R5+0x17900] ;  /* 0x017900000524783b */ /* 0x000e6e0000000200 */
[----:B------:R-:W-:Y:S01]  /*2120*/  HMMA.16816.F32.BF16 R64, R196, R42, R32 ;  /* 0x0000002ac440723c */ /* 0x000fe20000041820 */
[----:B------:R-:W2:Y:S04]  /*2130*/  LDSM.16.M88.4 R32, [R3+0x15100] ;  /* 0x015100000320783b */ /* 0x000ea80000000200 */
[----:B------:R-:W-:Y:S03]  /*2140*/  LDSM.16.M88.4 R40, [R3+0x16900] ;  /* 0x016900000328783b */ /* 0x000fe60000000200 */
[C---:B---3--:R-:W-:Y:S08]  /*2150*/  HMMA.16816.F32.BF16 R60, R200.reuse, R28, R20 ;  /* 0x0000001cc83c723c */ /* 0x048ff00000041814 */
[C---:B------:R-:W-:Y:S08]  /*2160*/  HMMA.16816.F32.BF16 R48, R200.reuse, R24, R12 ;  /* 0x00000018c830723c */ /* 0x040ff0000004180c */
[----:B------:R-:W-:Y:S01]  /*2170*/  HMMA.16816.F32.BF16 R20, R200, R26, R8 ;  /* 0x0000001ac814723c */ /* 0x000fe20000041808 */
[----:B------:R-:W3:Y:S07]  /*2180*/  LDSM.16.M88.4 R24, [R3+0x16100] ;  /* 0x016100000318783b */ /* 0x000eee0000000200 */
[----:B------:R-:W-:Y:S08]  /*2190*/  HMMA.16816.F32.BF16 R104, R196, R44, R56 ;  /* 0x0000002cc468723c */ /* 0x000ff00000041838 */
[----:B------:R-:W-:Y:S01]  /*21a0*/  HMMA.16816.F32.BF16 R56, R200, R30, R16 ;  /* 0x0000001ec838723c */ /* 0x000fe20000041810 */
[----:B------:R-:W1:Y:S07]  /*21b0*/  LDSM.16.M88.4 R28, [R3+0x15900] ;  /* 0x01590000031c783b */ /* 0x000e6e0000000200 */
[----:B------:R-:W-:Y:S08]  /*21c0*/  HMMA.16816.F32.BF16 R92, R196, R46, R52 ;  /* 0x0000002ec45c723c */ /* 0x000ff00000041834 */
[C---:B----4-:R-:W-:Y:S01]  /*21d0*/  HMMA.16816.F32.BF16 R16, R200.reuse, R80, R68 ;  /* 0x00000050c810723c */ /* 0x050fe20000041844 */
[----:B------:R-:W-:Y:S07]  /*21e0*/  LDSM.16.M88.4 R68, [R232+0x18100] ;  /* 0x01810000e844783b */ /* 0x000fee0000000200 */
[C---:B------:R-:W-:Y:S08]  /*21f0*/  HMMA.16816.F32.BF16 R12, R200.reuse, R82, R100 ;  /* 0x00000052c80c723c */ /* 0x040ff00000041864 */
[C---:B------:R-:W-:Y:S08]  /*2200*/  HMMA.16816.F32.BF16 R8, R200.reuse, R72, R88 ;  /* 0x00000048c808723c */ /* 0x040ff00000041858 */
[C---:B------:R-:W-:Y:S01]  /*2210*/  HMMA.16816.F32.BF16 R44, R200.reuse, R74, R96 ;  /* 0x0000004ac82c723c */ /* 0x040fe20000041860 */
[----:B------:R-:W4:Y:S07]  /*2220*/  LDSM.16.M88.4 R72, [R3+0x17100] ;  /* 0x017100000348783b */ /* 0x000f2e0000000200 */
[C---:B------:R-:W-:Y:S01]  /*2230*/  HMMA.16816.F32.BF16 R52, R200.reuse, R76, R104 ;  /* 0x0000004cc834723c */ /* 0x040fe20000041868 */
[----:B------:R-:W4:Y:S07]  /*2240*/  LDSM.16.M88.4 R104, [R3+0x17900] ;  /* 0x017900000368783b */ /* 0x000f2e0000000200 */
[C---:B------:R-:W-:Y:S08]  /*2250*/  HMMA.16816.F32.BF16 R76, R200.reuse, R78, R92 ;  /* 0x0000004ec84c723c */ /* 0x040ff0000004185c */
[----:B-1----:R-:W-:Y:S01]  /*2260*/  HMMA.16816.F32.BF16 R92, R200, R38, R64 ;  /* 0x00000026c85c723c */ /* 0x002fe20000041840 */
[----:B------:R-:W1:Y:S07]  /*2270*/  LDSM.16.M88.4 R64, [R232+0x18900] ;  /* 0x01890000e840783b */ /* 0x000e6e0000000200 */
[C---:B--2---:R-:W-:Y:S08]  /*2280*/  HMMA.16816.F32.BF16 R96, R204.reuse, R32, R60 ;  /* 0x00000020cc60723c */ /* 0x044ff0000004183c */
[C---:B------:R-:W-:Y:S01]  /*2290*/  HMMA.16816.F32.BF16 R88, R204.reuse, R34, R56 ;  /* 0x00000022cc58723c */ /* 0x040fe20000041838 */
[----:B------:R-:W-:Y:S07]  /*22a0*/  LDSM.16.M88.4 R32, [R232+0x19100] ;  /* 0x01910000e820783b */ /* 0x000fee0000000200 */
[C---:B---3--:R-:W-:Y:S08]  /*22b0*/  HMMA.16816.F32.BF16 R60, R204.reuse, R24, R16 ;  /* 0x00000018cc3c723c */ /* 0x048ff00000041810 */
[----:B------:R-:W-:Y:S01]  /*22c0*/  HMMA.16816.F32.BF16 R56, R204, R26, R12 ;  /* 0x0000001acc38723c */ /* 0x000fe2000004180c */
[----:B------:R-:W2:Y:S07]  /*22d0*/  LDSM.16.M88.4 R24, [R232+0x1a100] ;  /* 0x01a10000e818783b */ /* 0x000eae0000000200 */
[----:B------:R-:W-:Y:S08]  /*22e0*/  HMMA.16816.F32.BF16 R80, R200, R36, R84 ;  /* 0x00000024c850723c */ /* 0x000ff00000041854 */
[C---:B------:R-:W-:Y:S08]  /*22f0*/  HMMA.16816.F32.BF16 R84, R204.reuse, R28, R48 ;  /* 0x0000001ccc54723c */ /* 0x040ff00000041830 */
[C---:B------:R-:W-:Y:S01]  /*2300*/  HMMA.16816.F32.BF16 R100, R204.reuse, R30, R20 ;  /* 0x0000001ecc64723c */ /* 0x040fe20000041814 */
[----:B------:R-:W3:Y:S07]  /*2310*/  LDSM.16.M88.4 R28, [R232+0x19900] ;  /* 0x01990000e81c783b */ /* 0x000eee0000000200 */
[C---:B------:R-:W-:Y:S08]  /*2320*/  HMMA.16816.F32.BF16 R20, R204.reuse, R40, R8 ;  /* 0x00000028cc14723c */ /* 0x040ff00000041808 */
[C---:B----4-:R-:W-:Y:S08]  /*2330*/  HMMA.16816.F32.BF16 R12, R204.reuse, R72, R52 ;  /* 0x00000048cc0c723c */ /* 0x050ff00000041834 */
[C---:B------:R-:W-:Y:S01]  /*2340*/  HMMA.16816.F32.BF16 R16, R204.reuse, R42, R44 ;  /* 0x0000002acc10723c */ /* 0x040fe2000004182c */
[----:B------:R-:W4:Y:S07]  /*2350*/  LDSM.16.M88.4 R40, [R232+0x1a900] ;  /* 0x01a90000e828783b */ /* 0x000f2e0000000200 */
[C---:B------:R-:W-:Y:S01]  /*2360*/  HMMA.16816.F32.BF16 R8, R204.reuse, R74, R76 ;  /* 0x0000004acc08723c */ /* 0x040fe2000004184c */
[----:B------:R-:W2:Y:S07]  /*2370*/  LDSM.16.M88.4 R72, [R4+0x18100] ;  /* 0x018100000448783b */ /* 0x000eae0000000200 */
[C---:B------:R-:W-:Y:S08]  /*2380*/  HMMA.16816.F32.BF16 R36, R204.reuse, R104, R80 ;  /* 0x00000068cc24723c */ /* 0x040ff00000041850 */
[----:B------:R-:W-:Y:S01]  /*2390*/  HMMA.16816.F32.BF16 R44, R204, R106, R92 ;  /* 0x0000006acc2c723c */ /* 0x000fe2000004185c */
[----:B------:R-:W3:Y:S04]  /*23a0*/  LDSM.16.M88.4 R92, [R4+0x19100] ;  /* 0x01910000045c783b */ /* 0x000ee80000000200 */
[----:B------:R-:W-:Y:S03]  /*23b0*/  LDSM.16.M88.4 R104, [R3+0x1a100] ;  /* 0x01a100000368783b */ /* 0x000fe60000000200 */
[C---:B------:R-:W-:Y:S01]  /*23c0*/  HMMA.16816.F32.BF16 R48, R208.reuse, R68, R96 ;  /* 0x00000044d030723c */ /* 0x040fe20000041860 */
[----:B------:R-:W-:Y:S07]  /*23d0*/  LDSM.16.M88.4 R96, [R4+0x19900] ;  /* 0x019900000460783b */ /* 0x000fee0000000200 */
[C---:B-1----:R-:W-:Y:S08]  /*23e0*/  HMMA.16816.F32.BF16 R80, R208.reuse, R64, R84 ;  /* 0x00000040d050723c */ /* 0x042ff00000041854 */
[C---:B------:R-:W-:Y:S01]  /*23f0*/  HMMA.16816.F32.BF16 R84, R208.reuse, R66, R100 ;  /* 0x00000042d054723c */ /* 0x040fe20000041864 */
[----:B------:R-:W1:Y:S07]  /*2400*/  LDSM.16.M88.4 R100, [R4+0x1a100] ;  /* 0x01a100000464783b */ /* 0x000e6e0000000200 */
[C---:B------:R-:W-:Y:S01]  /*2410*/  HMMA.16816.F32.BF16 R68, R208.reuse, R70, R88 ;  /* 0x00000046d044723c */ /* 0x040fe20000041858 */
[----:B------:R-:W1:Y:S07]  /*2420*/  LDSM.16.M88.4 R88, [R4+0x18900] ;  /* 0x018900000458783b */ /* 0x000e6e0000000200 */
[C---:B--2---:R-:W-:Y:S08]  /*2430*/  HMMA.16816.F32.BF16 R52, R208.reuse, R24, R12 ;  /* 0x00000018d034723c */ /* 0x044ff0000004180c */
[C---:B------:R-:W-:Y:S08]  /*2440*/  HMMA.16816.F32.BF16 R76, R208.reuse, R32, R60 ;  /* 0x00000020d04c723c */ /* 0x040ff0000004183c */
[C---:B------:R-:W-:Y:S08]  /*2450*/  HMMA.16816.F32.BF16 R64, R208.reuse, R34, R56 ;  /* 0x00000022d040723c */ /* 0x040ff00000041838 */
        /* <DEDUP_REMOVED lines=9> */
[C---:B------:R-:W-:Y:S08]  /*24f0*/  HMMA.16816.F32.BF16 R32, R216.reuse, R74, R68 ;  /* 0x0000004ad820723c */ /* 0x040ff00000041844 */
[C---:B------:R-:W-:Y:S01]  /*2500*/  HMMA.16816.F32.BF16 R72, R216.reuse, R92, R76 ;  /* 0x0000005cd848723c */ /* 0x040fe2000004184c */
[----:B------:R-:W-:Y:S07]  /*2510*/  LDSM.16.M88.4 R76, [R3+0x18900] ;  /* 0x01890000034c783b */ /* 0x000fee0000000200 */
[C---:B------:R-:W-:Y:S08]  /*2520*/  HMMA.16816.F32.BF16 R68, R216.reuse, R94, R64 ;  /* 0x0000005ed844723c */ /* 0x040ff00000041840 */
[C---:B-1----:R-:W-:Y:S01]  /*2530*/  HMMA.16816.F32.BF16 R92, R216.reuse, R100, R52 ;  /* 0x00000064d85c723c */ /* 0x042fe20000041834 */
[----:B------:R-:W1:Y:S07]  /*2540*/  LDSM.16.M88.4 R52, [R5+0x19100] ;  /* 0x019100000534783b */ /* 0x000e6e0000000200 */
[C---:B------:R-:W-:Y:S08]  /*2550*/  HMMA.16816.F32.BF16 R64, R216.reuse, R96, R60 ;  /* 0x00000060d840723c */ /* 0x040ff0000004183c */
[C---:B------:R-:W-:Y:S08]  /*2560*/  HMMA.16816.F32.BF16 R36, R216.reuse, R88, R80 ;  /* 0x00000058d824723c */ /* 0x040ff00000041850 */
[C---:B------:R-:W-:Y:S01]  /*2570*/  HMMA.16816.F32.BF16 R60, R216.reuse, R98, R56 ;  /* 0x00000062d83c723c */ /* 0x040fe20000041838 */
[----:B------:R-:W1:Y:S04]  /*2580*/  LDSM.16.M88.4 R56, [R5+0x19900] ;  /* 0x019900000538783b */ /* 0x000e680000000200 */
[----:B------:R-:W-:Y:S03]  /*2590*/  LDSM.16.M88.4 R96, [R3+0x19100] ;  /* 0x019100000360783b */ /* 0x000fe60000000200 */
[C---:B--2---:R-:W-:Y:S08]  /*25a0*/  HMMA.16816.F32.BF16 R80, R216.reuse, R8, R20 ;  /* 0x00000008d850723c */ /* 0x044ff00000041814 */
[----:B------:R-:W-:Y:S01]  /*25b0*/  HMMA.16816.F32.BF16 R44, R216, R10, R16 ;  /* 0x0000000ad82c723c */ /* 0x000fe20000041810 */
[----:B------:R-:W2:Y:S07]  /*25c0*/  LDSM.16.M88.4 R16, [R5+0x1a900] ;  /* 0x01a900000510783b */ /* 0x000eae0000000200 */
[----:B---3--:R-:W-:Y:S01]  /*25d0*/  HMMA.16816.F32.BF16 R20, R220, R28, R12 ;  /* 0x0000001cdc14723c */ /* 0x008fe2000004180c */
[----:B------:R-:W3:Y:S07]  /*25e0*/  LDSM.16.M88.4 R12, [R3+0x18100] ;  /* 0x01810000030c783b */ /* 0x000eee0000000200 */
[----:B------:R-:W-:Y:S01]  /*25f0*/  HMMA.16816.F32.BF16 R48, R216, R90, R84 ;  /* 0x0000005ad830723c */ /* 0x000fe20000041854 */
[----:B------:R4:W2:Y:S07]  /*2600*/  LDSM.16.M88.4 R84, [R5+0x1a100] ;  /* 0x01a100000554783b */ /* 0x0008ae0000000200 */
[----:B------:R-:W-:Y:S08]  /*2610*/  HMMA.16816.F32.BF16 R8, R220, R30, R32 ;  /* 0x0000001edc08723c */ /* 0x000ff00000041820 */
[----:B------:R-:W-:Y:S01]  /*2620*/  HMMA.16816.F32.BF16 R88, R216, R102, R24 ;  /* 0x00000066d858723c */ /* 0x000fe20000041818 */
[----:B------:R-:W2:Y:S07]  /*2630*/  LDSM.16.M88.4 R100, [R3+0x19900] ;  /* 0x019900000364783b */ /* 0x000eae0000000200 */
[C---:B----4-:R-:W-:Y:S08]  /*2640*/  HMMA.16816.F32.BF16 R4, R220.reuse, R40, R36 ;  /* 0x00000028dc04723c */ /* 0x050ff00000041824 */
[C---:B------:R-:W-:Y:S08]  /*2650*/  HMMA.16816.F32.BF16 R24, R220.reuse, R42, R48 ;  /* 0x0000002adc18723c */ /* 0x040ff00000041830 */
[----:B-1----:R-:W-:Y:S01]  /*2660*/  HMMA.16816.F32.BF16 R32, R220, R54, R68 ;  /* 0x00000036dc20723c */ /* 0x002fe20000041844 */
[----:B------:R1:W4:Y:S01]  /*2670*/  LDSM.16.M88.4 R68, [R3+0x1a900] ;  /* 0x01a900000344783b */ /* 0x0003220000000200 */
[----:B------:R-:W-:-:S06]  /*2680*/  DEPBAR.LE SB0, 0x2 ;  /* 0x000080800000791a */ /* 0x000fcc0000000000 */
[C---:B------:R-:W-:Y:S08]  /*2690*/  HMMA.16816.F32.BF16 R40, R220.reuse, R56, R64 ;  /* 0x00000038dc28723c */ /* 0x040ff00000041840 */
[----:B------:R-:W-:Y:S01]  /*26a0*/  HMMA.16816.F32.BF16 R48, R220, R58, R60 ;  /* 0x0000003adc30723c */ /* 0x000fe2000004183c */
[----:B-1----:R-:W-:-:S07]  /*26b0*/  SHF.R.S32.HI R3, RZ, 0x1f, R116 ;  /* 0x0000001fff037819 */ /* 0x002fce0000011474 */
[----:B--2---:R-:W-:Y:S01]  /*26c0*/  HMMA.16816.F32.BF16 R56, R220, R18, R44 ;  /* 0x00000012dc38723c */ /* 0x004fe2000004182c */
[----:B------:R-:W-:-:S04]  /*26d0*/  LEA.HI R117, R3, R116, RZ, 0x2 ;  /* 0x0000007403757211 */ /* 0x000fc800078f10ff */
[----:B------:R-:W-:-:S03]  /*26e0*/  LOP3.LUT R3, R117, 0x7ffffffc, RZ, 0xc0, !PT ;  /* 0x7ffffffc75037812 */ /* 0x000fc600078ec0ff */
[----:B---3--:R-:W-:Y:S01]  /*26f0*/  HMMA.16816.F32.BF16 R44, R224, R12, R20 ;  /* 0x0000000ce02c723c */ /* 0x008fe20000041814 */
[----:B------:R-:W-:Y:S07]  /*2700*/  STL [R1+0x20], R117 ;  /* 0x0000207501007387 */ /* 0x000fee0000100800 */
[----:B------:R-:W-:Y:S08]  /*2710*/  HMMA.16816.F32.BF16 R28, R220, R52, R72 ;  /* 0x00000034dc1c723c */ /* 0x000ff00000041848 */
[C---:B------:R-:W-:Y:S08]  /*2720*/  HMMA.16816.F32.BF16 R36, R224.reuse, R14, R8 ;  /* 0x0000000ee024723c */ /* 0x040ff00000041808 */
[C---:B------:R-:W-:Y:S07]  /*2730*/  HMMA.16816.F32.BF16 R8, R224.reuse, R76, R4 ;  /* 0x0000004ce008723c */ /* 0x040fee0000041804 */
[----:B------:R-:W-:Y:S01]  /*2740*/  IMAD.IADD R4, R116, 0x1, -R3 ;  /* 0x0000000174047824 */ /* 0x000fe200078e0a03 */
[----:B------:R-:W-:Y:S01]  /*2750*/  HMMA.16816.F32.BF16 R12, R224, R78, R24 ;  /* 0x0000004ee00c723c */ /* 0x000fe20000041818 */
[----:B------:R-:W-:-:S04]  /*2760*/  IMAD.U32 R3, RZ, RZ, UR5 ;  /* 0x00000005ff037e24 */ /* 0x000fc8000f8e00ff */
[----:B------:R-:W-:-:S03]  /*2770*/  IMAD R3, R4, -0x2, R3 ;  /* 0xfffffffe04037824 */ /* 0x000fc600078e0203 */
[----:B------:R-:W-:Y:S02]  /*2780*/  HMMA.16816.F32.BF16 R64, R220, R16, R80 ;  /* 0x00000010dc40723c */ /* 0x000fe40000041850 */
[C---:B------:R-:W-:Y:S02]  /*2790*/  ISETP.GT.AND P5, PT, R3.reuse, RZ, PT ;  /* 0x000000ff0300720c */ /* 0x040fe40003fa4270 */
[C---:B------:R-:W-:Y:S02]  /*27a0*/  ISETP.GT.AND P1, PT, R3.reuse, 0x1, PT ;  /* 0x000000010300780c */ /* 0x040fe40003f24270 */
[----:B------:R-:W-:Y:S02]  /*27b0*/  ISETP.GT.AND P6, PT, R3, 0x8, PT ;  /* 0x000000080300780c */ /* 0x000fe40003fc4270 */
[----:B------:R-:W-:Y:S01]  /*27c0*/  FSEL R6, R44, -INF , P5 ;  /* 0xff8000002c067808 */ /* 0x000fe20002800000 */
[----:B------:R-:W-:Y:S01]  /*27d0*/  HMMA.16816.F32.BF16 R16, R224, R96, R28 ;  /* 0x00000060e010723c */ /* 0x000fe2000004181c */
[----:B------:R-:W-:-:S02]  /*27e0*/  FSEL R7, R45, -INF , P1 ;  /* 0xff8000002d077808 */ /* 0x000fc40000800000 */
[----:B------:R-:W-:Y:S02]  /*27f0*/  FSEL R38, R38, -INF , P6 ;  /* 0xff80000026267808 */ /* 0x000fe40003000000 */
[----:B------:R-:W-:Y:S02]  /*2800*/  FMNMX.FTZ R4, R6, R7, !PT ;  /* 0x0000000706047209 */ /* 0x000fe40007810000 */
[----:B------:R-:W-:Y:S01]  /*2810*/  FSEL R31, R47, -INF , P1 ;  /* 0xff8000002f1f7808 */ /* 0x000fe20000800000 */
[----:B------:R-:W-:Y:S01]  /*2820*/  HMMA.16816.F32.BF16 R52, R220, R84, R92 ;  /* 0x00000054dc34723c */ /* 0x000fe2000004185c */
[----:B------:R-:W-:Y:S02]  /*2830*/  ISETP.GT.AND P1, PT, R3, 0x9, PT ;  /* 0x000000090300780c */ /* 0x000fe40003f24270 */
[----:B------:R-:W-:Y:S02]  /*2840*/  FSEL R28, R36, -INF , P6 ;  /* 0xff800000241c7808 */ /* 0x000fe40003000000 */
[----:B------:R-:W-:-:S02]  /*2850*/  FSEL R30, R46, -INF , P5 ;  /* 0xff8000002e1e7808 */ /* 0x000fc40002800000 */
[----:B------:R-:W-:Y:S01]  /*2860*/  ISETP.GT.AND P5, PT, R3, 0x10, PT ;  /* 0x000000100300780c */ /* 0x000fe20003fa4270 */
[----:B------:R-:W-:Y:S01]  /*2870*/  HMMA.16816.F32.BF16 R20, R224, R98, R32 ;  /* 0x00000062e014723c */ /* 0x000fe20000041820 */
[----:B------:R-:W-:Y:S02]  /*2880*/  FSEL R29, R37, -INF , P1 ;  /* 0xff800000251d7808 */ /* 0x000fe40000800000 */
[----:B------:R-:W-:Y:S02]  /*2890*/  FMNMX.FTZ R4, R28, R4, !PT ;  /* 0x000000041c047209 */ /* 0x000fe40007810000 */
[----:B------:R-:W-:Y:S02]  /*28a0*/  FSEL R39, R39, -INF , P1 ;  /* 0xff80000027277808 */ /* 0x000fe40000800000 */
[----:B------:R-:W-:Y:S01]  /*28b0*/  ISETP.GT.AND P1, PT, R3, 0x11, PT ;  /* 0x000000110300780c */ /* 0x000fe20003f24270 */
[----:B------:R-:W-:Y:S01]  /*28c0*/  HMMA.16816.F32.BF16 R60, R220, R86, R88 ;  /* 0x00000056dc3c723c */ /* 0x000fe20000041858 */
[----:B------:R-:W-:-:S02]  /*28d0*/  FSEL R45, R8, -INF , P5 ;  /* 0xff800000082d7808 */ /* 0x000fc40002800000 */
[----:B------:R-:W-:Y:S02]  /*28e0*/  FMNMX.FTZ R4, R29, R4, !PT ;  /* 0x000000041d047209 */ /* 0x000fe40007810000 */
[----:B------:R-:W-:Y:S02]  /*28f0*/  ISETP.GT.AND P6, PT, R3, 0x18, PT ;  /* 0x000000180300780c */ /* 0x000fe40003fc4270 */
[----:B------:R-:W-:Y:S01]  /*2900*/  FSEL R44, R9, -INF , P1 ;  /* 0xff800000092c7808 */ /* 0x000fe20000800000 */
[----:B------:R-:W-:Y:S01]  /*2910*/  HMMA.16816.F32.BF16 R24, R224, R100, R40 ;  /* 0x00000064e018723c */ /* 0x000fe20000041828 */
[----:B------:R-:W-:Y:S02]  /*2920*/  FMNMX.FTZ R4, R45, R4, !PT ;  /* 0x000000042d047209 */ /* 0x000fe40007810000 */
[----:B------:R-:W-:Y:S02]  /*2930*/  FSEL R84, R10, -INF , P5 ;  /* 0xff8000000a547808 */ /* 0x000fe40002800000 */
[----:B------:R-:W-:-:S02]  /*2940*/  ISETP.GT.AND P5, PT, R3, 0x19, PT ;  /* 0x000000190300780c */ /* 0x000fc40003fa4270 */
[----:B------:R-:W-:Y:S01]  /*2950*/  FSEL R86, R14, -INF , P6 ;  /* 0xff8000000e567808 */ /* 0x000fe20003000000 */
[C---:B------:R-:W-:Y:S01]  /*2960*/  HMMA.16816.F32.BF16 R32, R224.reuse, R102, R48 ;  /* 0x00000066e020723c */ /* 0x040fe20000041830 */
[----:B------:R-:W-:Y:S02]  /*2970*/  FSEL R14, R12, -INF , P6 ;  /* 0xff8000000c0e7808 */ /* 0x000fe40003000000 */
[----:B------:R-:W-:Y:S02]  /*2980*/  FMNMX.FTZ R4, R44, R4, !PT ;  /* 0x000000042c047209 */ /* 0x000fe40007810000 */
[----:B------:R-:W-:Y:S01]  /*2990*/  FSEL R87, R11, -INF , P1 ;  /* 0xff8000000b577808 */ /* 0x000fe20000800000 */
[----:B------:R-:W-:Y:S01]  /*29a0*/  BAR.SYNC.DEFER_BLOCKING 0x0 ;  /* 0x0000000000007b1d */ /* 0x000fe20000010000 */
[----:B------:R-:W-:Y:S01]  /*29b0*/  FSEL R85, R15, -INF , P5 ;  /* 0xff8000000f557808 */ /* 0x000fe20002800000 */
[----:B------:R-:W-:Y:S01]  /*29c0*/  HMMA.16816.F32.BF16 R40, R224, R104, R52 ;  /* 0x00000068e028723c */ /* 0x000fe20000041834 */
[----:B------:R-:W-:-:S02]  /*29d0*/  ISETP.GT.AND P1, PT, R3, 0x20, PT ;  /* 0x000000200300780c */ /* 0x000fc40003f24270 */
[----:B------:R-:W-:Y:S02]  /*29e0*/  FSEL R15, R13, -INF , P5 ;  /* 0xff8000000d0f7808 */ /* 0x000fe40002800000 */
[----:B------:R-:W-:Y:S02]  /*29f0*/  FMNMX.FTZ R4, R14, R4, !PT ;  /* 0x000000040e047209 */ /* 0x000fe40007810000 */
[----:B------:R-:W-:Y:S01]  /*2a00*/  ISETP.GT.AND P5, PT, R3, 0x21, PT ;  /* 0x000000210300780c */ /* 0x000fe20003fa4270 */
[----:B------:R-:W-:Y:S01]  /*2a10*/  HMMA.16816.F32.BF16 R48, R224, R106, R60 ;  /* 0x0000006ae030723c */ /* 0x000fe2000004183c */
[----:B------:R-:W-:Y:S02]  /*2a20*/  FSEL R127, R16, -INF , P1 ;  /* 0xff800000107f7808 */ /* 0x000fe40000800000 */
[----:B------:R-:W-:Y:S02]  /*2a30*/  FMNMX.FTZ R4, R15, R4, !PT ;  /* 0x000000040f047209 */ /* 0x000fe40007810000 */
[----:B------:R-:W-:-:S02]  /*2a40*/  FMNMX.FTZ R5, R30, R31, !PT ;  /* 0x0000001f1e057209 */ /* 0x000fc40007810000 */
[----:B------:R-:W-:Y:S01]  /*2a50*/  FSEL R126, R17, -INF , P5 ;  /* 0xff800000117e7808 */ /* 0x000fe20002800000 */
[C---:B----4-:R-:W-:Y:S01]  /*2a60*/  HMMA.16816.F32.BF16 R52, R224.reuse, R68, R64 ;  /* 0x00000044e034723c */ /* 0x050fe20000041840 */
[----:B------:R-:W-:Y:S02]  /*2a70*/  ISETP.GT.AND P6, PT, R3, 0x28, PT ;  /* 0x000000280300780c */ /* 0x000fe40003fc4270 */
[----:B------:R-:W-:Y:S02]  /*2a80*/  FMNMX.FTZ R4, R127, R4, !PT ;  /* 0x000000047f047209 */ /* 0x000fe40007810000 */
[----:B------:R-:W-:Y:S01]  /*2a90*/  FMNMX.FTZ R5, R38, R5, !PT ;  /* 0x0000000526057209 */ /* 0x000fe20007810000 */
[----:B------:R-:W-:Y:S01]  /*2aa0*/  LDSM.16.MT88.4 R8, [R2+0x6100] ;  /* 0x006100000208783b */ /* 0x000fe20000004200 */
[----:B------:R-:W-:Y:S01]  /*2ab0*/  FSEL R145, R19, -INF , P5 ;  /* 0xff80000013917808 */ /* 0x000fe20002800000 */
[----:B------:R-:W-:Y:S01]  /*2ac0*/  HMMA.16816.F32.BF16 R56, R224, R70, R56 ;  /* 0x00000046e038723c */ /* 0x000fe20000041838 */
[----:B------:R-:W-:-:S02]  /*2ad0*/  ISETP.GT.AND P5, PT, R3, 0x29, PT ;  /* 0x000000290300780c */ /* 0x000fc40003fa4270 */
        /* <DEDUP_REMOVED lines=15> */
[----:B------:R-:W-:Y:S02]  /*2bd0*/  FSEL R182, R25, -INF , P5 ;  /* 0xff80000019b67808 */ /* 0x000fe40002800000 */
[----:B------:R-:W-:Y:S02]  /*2be0*/  ISETP.GT.AND P5, PT, R3, 0x38, PT ;  /* 0x000000380300780c */ /* 0x000fe40003fa4270 */
        /* <DEDUP_REMOVED lines=18> */
[----:B------:R-:W-:Y:S02]  /*2d10*/  FSEL R134, R22, -INF , P6 ;  /* 0xff80000016867808 */ /* 0x000fe40003000000 */
[----:B------:R-:W-:Y:S01]  /*2d20*/  FMNMX.FTZ R5, R145, R5, !PT ;  /* 0x0000000591057209 */ /* 0x000fe20007810000 */
[----:B------:R-:W-:Y:S01]  /*2d30*/  LDSM.16.MT88.4 R20, [R2+0x100] ;  /* 0x000100000214783b */ /* 0x000fe20000004200 */
        /* <DEDUP_REMOVED lines=39> */
[----:B------:R-:W-:Y:S02]  /*2fb0*/  FMNMX.FTZ R3, R245, R3, !PT ;  /* 0x00000003f5037209 */ /* 0x000fe40007810000 */
[----:B------:R-:W-:-:S02]  /*2fc0*/  FSEL R239, R59, -INF , P1 ;  /* 0xff8000003bef7808 */ /* 0x000fc40000800000 */
[----:B------:R-:W-:-:S04]  /*2fd0*/  FMNMX.FTZ R3, R160, R3, !PT ;  /* 0x00000003a0037209 */ /* 0x000fc80007810000 */
[----:B------:R-:W-:-:S04]  /*2fe0*/  FMNMX.FTZ R3, R231, R3, !PT ;  /* 0x00000003e7037209 */ /* 0x000fc80007810000 */
        /* <DEDUP_REMOVED lines=17> */
[----:B------:R-:W-:Y:S01]  /*3100*/  FSEL R12, R12, RZ, P1 ;  /* 0x000000ff0c0c7208 */ /* 0x000fe20000800000 */
        /* <DEDUP_REMOVED lines=14> */
[----:B--2---:R-:W-:Y:S02]  /*31f0*/  FFMA.FTZ R4, R39, c[0x0][0x2d0], -R12 ;  /* 0x0000b40027047a23 */ /* 0x004fe4000001080c */
[----:B------:R-:W2:Y:S04]  /*3200*/  LDSM.16.MT88.4 R36, [R135+0x3100] ;  /* 0x003100008724783b */ /* 0x000ea80000004200 */
[----:B------:R3:W4:Y:S02]  /*3210*/  MUFU.EX2 R162, R4 ;  /* 0x0000000400a27308 */ /* 0x0007240000000800 */
[----:B---3--:R-:W-:-:S02]  /*3220*/  F2FP.BF16.PACK_AB R4, R146, R129 ;  /* 0x000000819204723e */ /* 0x008fc400000010ff */
[----:B----4-:R-:W-:-:S07]  /*3230*/  F2FP.BF16.PACK_AB R7, R162, R131 ;  /* 0x00000083a207723e */ /* 0x010fce00000010ff */
[C---:B------:R-:W-:Y:S08]  /*3240*/  HMMA.16816.F32.BF16 R88, R4.reuse, R16, RZ ;  /* 0x000000100458723c */ /* 0x040ff000000418ff */
[C---:B------:R-:W-:Y:S01]  /*3250*/  HMMA.16816.F32.BF16 R68, R4.reuse, R18, RZ ;  /* 0x000000120444723c */ /* 0x040fe200000418ff */
[----:B------:R-:W3:Y:S07]  /*3260*/  LDSM.16.MT88.4 R16, [R0+0x3100] ;  /* 0x003100000010783b */ /* 0x000eee0000004200 */
[C---:B------:R-:W-:Y:S07]  /*3270*/  HMMA.16816.F32.BF16 R56, R4.reuse, R8, RZ ;  /* 0x000000080438723c */ /* 0x040fee00000418ff */
[--C-:B------:R-:W-:Y:S01]  /*3280*/  FFMA.FTZ R8, R45, c[0x0][0x2d0], -R13.reuse ;  /* 0x0000b4002d087a23 */ /* 0x100fe2000001080d */
[C---:B------:R-:W-:Y:S03]  /*3290*/  HMMA.16816.F32.BF16 R104, R4.reuse, R32, RZ ;  /* 0x000000200468723c */ /* 0x040fe600000418ff */
[----:B------:R4:W-:Y:S05]  /*32a0*/  MUFU.EX2 R161, R8 ;  /* 0x0000000800a17308 */ /* 0x0009ea0000000800 */
[C---:B------:R-:W-:Y:S01]  /*32b0*/  HMMA.16816.F32.BF16 R80, R4.reuse, R34, RZ ;  /* 0x000000220450723c */ /* 0x040fe200000418ff */
[----:B------:R-:W3:Y:S07]  /*32c0*/  LDSM.16.MT88.4 R32, [R0+0x6100] ;  /* 0x006100000020783b */ /* 0x000eee0000004200 */
[----:B-1----:R-:W-:Y:S01]  /*32d0*/  HMMA.16816.F32.BF16 R96, R4, R28, RZ ;  /* 0x0000001c0460723c */ /* 0x002fe200000418ff */
[----:B----4-:R-:W-:-:S04]  /*32e0*/  FFMA.FTZ R8, R44, c[0x0][0x2d0], -R13 ;  /* 0x0000b4002c087a23 */ /* 0x010fc8000001080d */
[----:B------:R1:W4:Y:S03]  /*32f0*/  MUFU.EX2 R228, R8 ;  /* 0x0000000800e47308 */ /* 0x0003260000000800 */
[C---:B------:R-:W-:Y:S01]  /*3300*/  HMMA.16816.F32.BF16 R72, R4.reuse, R30, RZ ;  /* 0x0000001e0448723c */ /* 0x040fe200000418ff */
[----:B------:R-:W-:Y:S07]  /*3310*/  LDSM.16.MT88.4 R28, [R233+0x6100] ;  /* 0x00610000e91c783b */ /* 0x000fee0000004200 */
[----:B------:R-:W-:Y:S01]  /*3320*/  HMMA.16816.F32.BF16 R100, R4, R20, RZ ;  /* 0x000000140464723c */ /* 0x000fe200000418ff */
[----:B-1----:R-:W-:-:S07]  /*3330*/  FFMA.FTZ R8, R14, c[0x0][0x2d0], -R13 ;  /* 0x0000b4000e087a23 */ /* 0x002fce000001080d */
[C---:B------:R-:W-:Y:S01]  /*3340*/  HMMA.16816.F32.BF16 R76, R4.reuse, R22, RZ ;  /* 0x00000016044c723c */ /* 0x040fe200000418ff */
[----:B------:R-:W1:Y:S01]  /*3350*/  LDSM.16.MT88.4 R20, [R135+0x6100] ;  /* 0x006100008714783b */ /* 0x000e620000004200 */
[----:B------:R3:W-:Y:S06]  /*3360*/  MUFU.EX2 R14, R8 ;  /* 0x00000008000e7308 */ /* 0x0007ec0000000800 */
[C---:B--2---:R-:W-:Y:S08]  /*3370*/  HMMA.16816.F32.BF16 R92, R4.reuse, R36, RZ ;  /* 0x00000024045c723c */ /* 0x044ff000000418ff */
[----:B------:R-:W-:Y:S01]  /*3380*/  HMMA.16816.F32.BF16 R60, R4, R38, RZ ;  /* 0x00000026043c723c */ /* 0x000fe200000418ff */
[----:B---3--:R-:W-:-:S04]  /*3390*/  FFMA.FTZ R8, R15, c[0x0][0x2d0], -R13 ;  /* 0x0000b4000f087a23 */ /* 0x008fc8000001080d */
[----:B------:R2:W-:Y:S03]  /*33a0*/  MUFU.EX2 R138, R8 ;  /* 0x00000008008a7308 */ /* 0x0005e60000000800 */
[C---:B------:R-:W-:Y:S08]  /*33b0*/  HMMA.16816.F32.BF16 R36, R4.reuse, R16, RZ ;  /* 0x000000100424723c */ /* 0x040ff000000418ff */
[----:B------:R-:W-:Y:S01]  /*33c0*/  HMMA.16816.F32.BF16 R116, R4, R18, RZ ;  /* 0x000000120474723c */ /* 0x000fe200000418ff */
[----:B------:R-:W3:Y:S01]  /*33d0*/  LDSM.16.MT88.4 R16, [R2+0x3900] ;  /* 0x003900000210783b */ /* 0x000ee20000004200 */
[----:B--2---:R-:W-:-:S06]  /*33e0*/  FFMA.FTZ R8, R84, c[0x0][0x2d0], -R12 ;  /* 0x0000b40054087a23 */ /* 0x004fcc000001080c */
[C---:B------:R-:W-:Y:S01]  /*33f0*/  HMMA.16816.F32.BF16 R48, R4.reuse, R10, RZ ;  /* 0x0000000a0430723c */ /* 0x040fe200000418ff */
[----:B------:R2:W-:Y:S07]  /*3400*/  MUFU.EX2 R165, R8 ;  /* 0x0000000800a57308 */ /* 0x0005ee0000000800 */
[C---:B------:R-:W-:Y:S08]  /*3410*/  HMMA.16816.F32.BF16 R44, R4.reuse, R40, RZ ;  /* 0x00000028042c723c */ /* 0x040ff000000418ff */
[----:B------:R-:W-:Y:S01]  /*3420*/  HMMA.16816.F32.BF16 R120, R4, R32, RZ ;  /* 0x000000200478723c */ /* 0x000fe200000418ff */
[----:B--2---:R-:W-:-:S04]  /*3430*/  FFMA.FTZ R8, R87, c[0x0][0x2d0], -R12 ;  /* 0x0000b40057087a23 */ /* 0x004fc8000001080c */
[----:B------:R2:W1:Y:S03]  /*3440*/  MUFU.EX2 R229, R8 ;  /* 0x0000000800e57308 */ /* 0x0004660000000800 */
[C---:B------:R-:W-:Y:S08]  /*3450*/  HMMA.16816.F32.BF16 R64, R4.reuse, R24, RZ ;  /* 0x000000180440723c */ /* 0x040ff000000418ff */
[----:B------:R-:W-:Y:S01]  /*3460*/  HMMA.16816.F32.BF16 R52, R4, R26, RZ ;  /* 0x0000001a0434723c */ /* 0x000fe200000418ff */
[----:B------:R-:W3:Y:S01]  /*3470*/  LDSM.16.MT88.4 R24, [R2+0x900] ;  /* 0x000900000218783b */ /* 0x000ee20000004200 */
[----:B--2---:R-:W-:-:S06]  /*3480*/  FFMA.FTZ R8, R86, c[0x0][0x2d0], -R12 ;  /* 0x0000b40056087a23 */ /* 0x004fcc000001080c */
[C---:B------:R-:W-:Y:S01]  /*3490*/  HMMA.16816.F32.BF16 R40, R4.reuse, R42, RZ ;  /* 0x0000002a0428723c */ /* 0x040fe200000418ff */
[----:B------:R2:W-:Y:S07]  /*34a0*/  MUFU.EX2 R15, R8 ;  /* 0x00000008000f7308 */ /* 0x0005ee0000000800 */
[C---:B-1----:R-:W-:Y:S08]  /*34b0*/  HMMA.16816.F32.BF16 R112, R4.reuse, R20, RZ ;  /* 0x000000140470723c */ /* 0x042ff000000418ff */
[----:B------:R-:W-:Y:S01]  /*34c0*/  HMMA.16816.F32.BF16 R108, R4, R22, RZ ;  /* 0x00000016046c723c */ /* 0x000fe200000418ff */
[----:B------:R-:W-:Y:S01]  /*34d0*/  LDSM.16.MT88.4 R20, [R135+0x900] ;  /* 0x000900008714783b */ /* 0x000fe20000004200 */
[----:B--2---:R-:W-:-:S04]  /*34e0*/  FFMA.FTZ R8, R85, c[0x0][0x2d0], -R12 ;  /* 0x0000b40055087a23 */ /* 0x004fc8000001080c */
[----:B------:R1:W2:Y:S02]  /*34f0*/  MUFU.EX2 R139, R8 ;  /* 0x00000008008b7308 */ /* 0x0002a40000000800 */
[C---:B------:R-:W-:Y:S08]  /*3500*/  HMMA.16816.F32.BF16 R84, R4.reuse, R28, RZ ;  /* 0x0000001c0454723c */ /* 0x040ff000000418ff */
[C---:B------:R-:W-:Y:S01]  /*3510*/  HMMA.16816.F32.BF16 R28, R4.reuse, R30, RZ ;  /* 0x0000001e041c723c */ /* 0x040fe200000418ff */
[----:B-1----:R-:W1:Y:S07]  /*3520*/  LDSM.16.MT88.4 R8, [R2+0x6900] ;  /* 0x006900000208783b */ /* 0x002e6e0000004200 */
[----:B------:R-:W-:Y:S07]  /*3530*/  HMMA.16816.F32.BF16 R32, R4, R34, RZ ;  /* 0x000000220420723c */ /* 0x000fee00000418ff */
[----:B----4-:R-:W-:-:S02]  /*3540*/  F2FP.BF16.PACK_AB R4, R228, R161 ;  /* 0x000000a1e404723e */ /* 0x010fc400000010ff */
[----:B------:R-:W-:Y:S02]  /*3550*/  F2FP.BF16.PACK_AB R5, R229, R165 ;  /* 0x000000a5e505723e */ /* 0x000fe400000010ff */
[----:B------:R-:W-:Y:S02]  /*3560*/  F2FP.BF16.PACK_AB R6, R138, R14 ;  /* 0x0000000e8a06723e */ /* 0x000fe400000010ff */
[----:B--2---:R-:W-:-:S07]  /*3570*/  F2FP.BF16.PACK_AB R7, R139, R15 ;  /* 0x0000000f8b07723e */ /* 0x004fce00000010ff */
[C---:B---3--:R-:W-:Y:S08]  /*3580*/  HMMA.16816.F32.BF16 R140, R4.reuse, R16, R88 ;  /* 0x00000010048c723c */ /* 0x048ff00000041858 */
[C---:B------:R-:W-:Y:S01]  /*3590*/  HMMA.16816.F32.BF16 R88, R4.reuse, R18, R68 ;  /* 0x000000120458723c */ /* 0x040fe20000041844 */
[----:B------:R-:W2:Y:S06]  /*35a0*/  LDSM.16.MT88.4 R16, [R233+0x900] ;  /* 0x00090000e910783b */ /* 0x000eac0000004200 */
[----:B------:R-:W-:Y:S01]  /*35b0*/  IMAD.MOV.U32 R71, RZ, RZ, R139 ;  /* 0x000000ffff477224 */ /* 0x000fe200078e008b */
[----:B------:R-:W-:Y:S01]  /*35c0*/  MOV R69, R137 ;  /* 0x0000008900457202 */ /* 0x000fe20000000f00 */
[----:B------:R-:W-:Y:S01]  /*35d0*/  IMAD.MOV.U32 R70, RZ, RZ, R138 ;  /* 0x000000ffff467224 */ /* 0x000fe200078e008a */
[----:B------:R-:W-:Y:S01]  /*35e0*/  HMMA.16816.F32.BF16 R148, R4, R24, R100 ;  /* 0x000000180494723c */ /* 0x000fe20000041864 */
[----:B------:R-:W-:-:S07]  /*35f0*/  IMAD.MOV.U32 R68, RZ, RZ, R136 ;  /* 0x000000ffff447224 */ /* 0x000fce00078e0088 */
[C---:B-1----:R-:W-:Y:S07]  /*3600*/  HMMA.16816.F32.BF16 R136, R4.reuse, R8, R56 ;  /* 0x000000080488723c */ /* 0x042fee0000041838 */
[----:B------:R-:W-:Y:S01]  /*3610*/  IMAD.MOV.U32 R56, RZ, RZ, R131 ;  /* 0x000000ffff387224 */ /* 0x000fe200078e0083 */
[----:B------:R-:W-:Y:S01]  /*3620*/  MOV R57, R130 ;  /* 0x0000008200397202 */ /* 0x000fe20000000f00 */
[----:B------:R-:W-:Y:S01]  /*3630*/  IMAD.MOV.U32 R58, RZ, RZ, R129 ;  /* 0x000000ffff3a7224 */ /* 0x000fe200078e0081 */
[C---:B------:R-:W-:Y:S01]  /*3640*/  HMMA.16816.F32.BF16 R76, R4.reuse, R26, R76 ;  /* 0x0000001a044c723c */ /* 0x040fe2000004184c */
[----:B------:R-:W-:Y:S01]  /*3650*/  IMAD.MOV.U32 R59, RZ, RZ, R128 ;  /* 0x000000ffff3b7224 */ /* 0x000fe200078e0080 */
[----:B------:R-:W-:Y:S06]  /*3660*/  LDSM.16.MT88.4 R24, [R135+0x3900] ;  /* 0x003900008718783b */ /* 0x000fec0000004200 */
[C---:B------:R-:W-:Y:S01]  /*3670*/  HMMA.16816.F32.BF16 R128, R4.reuse, R10, R48 ;  /* 0x0000000a0480723c */ /* 0x040fe20000041830 */
[----:B------:R-:W1:Y:S06]  /*3680*/  LDSM.16.MT88.4 R8, [R0+0x900] ;  /* 0x000900000008783b */ /* 0x000e6c0000004200 */
[----:B------:R-:W-:Y:S01]  /*3690*/  MOV R50, R165 ;  /* 0x000000a500327202 */ /* 0x000fe20000000f00 */
[----:B------:R-:W-:Y:S01]  /*36a0*/  IMAD.MOV.U32 R51, RZ, RZ, R164 ;  /* 0x000000ffff337224 */ /* 0x000fe200078e00a4 */
[C---:B--2---:R-:W-:Y:S07]  /*36b0*/  HMMA.16816.F32.BF16 R168, R4.reuse, R16, R96 ;  /* 0x0000001004a8723c */ /* 0x044fee0000041860 */
[----:B------:R-:W-:Y:S01]  /*36c0*/  IMAD.MOV.U32 R99, RZ, RZ, R163 ;  /* 0x000000ffff637224 */ /* 0x000fe200078e00a3 */
[----:B------:R-:W-:Y:S01]  /*36d0*/  HMMA.16816.F32.BF16 R164, R4, R18, R72 ;  /* 0x0000001204a4723c */ /* 0x000fe20000041848 */
[----:B------:R-:W2:Y:S01]  /*36e0*/  LDSM.16.MT88.4 R16, [R0+0x3900] ;  /* 0x003900000010783b */ /* 0x000ea20000004200 */
[----:B------:R-:W-:Y:S01]  /*36f0*/  MOV R98, R162 ;  /* 0x000000a200627202 */ /* 0x000fe20000000f00 */
[----:B------:R-:W-:-:S02]  /*3700*/  IMAD.MOV.U32 R97, RZ, RZ, R161 ;  /* 0x000000ffff617224 */ /* 0x000fc400078e00a1 */
[----:B------:R-:W-:-:S03]  /*3710*/  IMAD.MOV.U32 R96, RZ, RZ, R160 ;  /* 0x000000ffff607224 */ /* 0x000fc600078e00a0 */
[C---:B------:R-:W-:Y:S08]  /*3720*/  HMMA.16816.F32.BF16 R172, R4.reuse, R20, R104 ;  /* 0x0000001404ac723c */ /* 0x040ff00000041868 */
[C---:B------:R-:W-:Y:S01]  /*3730*/  HMMA.16816.F32.BF16 R176, R4.reuse, R22, R80 ;  /* 0x0000001604b0723c */ /* 0x040fe20000041850 */
[----:B------:R-:W3:Y:S07]  /*3740*/  LDSM.16.MT88.4 R20, [R233+0x3900] ;  /* 0x00390000e914783b */ /* 0x000eee0000004200 */
[C---:B-1----:R-:W-:Y:S08]  /*3750*/  HMMA.16816.F32.BF16 R104, R4.reuse, R8, R64 ;  /* 0x000000080468723c */ /* 0x042ff00000041840 */
[C---:B------:R-:W-:Y:S01]  /*3760*/  HMMA.16816.F32.BF16 R160, R4.reuse, R10, R52 ;  /* 0x0000000a04a0723c */ /* 0x040fe20000041834 */
[----:B------:R-:W1:Y:S07]  /*3770*/  LDSM.16.MT88.4 R8, [R135+0x6900] ;  /* 0x006900008708783b */ /* 0x000e6e0000004200 */
[C---:B------:R-:W-:Y:S07]  /*3780*/  HMMA.16816.F32.BF16 R100, R4.reuse, R24, R92 ;  /* 0x000000180464723c */ /* 0x040fee000004185c */
[----:B------:R-:W-:Y:S01]  /*3790*/  MOV R25, R50 ;  /* 0x0000003200197202 */ /* 0x000fe20000000f00 */
[----:B------:R-:W-:Y:S01]  /*37a0*/  HMMA.16816.F32.BF16 R92, R4, R26, R60 ;  /* 0x0000001a045c723c */ /* 0x000fe2000004183c */
[----:B------:R-:W-:-:S06]  /*37b0*/  IMAD.MOV.U32 R24, RZ, RZ, R51 ;  /* 0x000000ffff187224 */ /* 0x000fcc00078e0033 */
[----:B------:R-:W-:Y:S01]  /*37c0*/  IMAD.MOV.U32 R27, RZ, RZ, R56 ;  /* 0x000000ffff1b7224 */ /* 0x000fe200078e0038 */
[----:B--2---:R-:W-:Y:S01]  /*37d0*/  HMMA.16816.F32.BF16 R52, R4, R16, R36 ;  /* 0x000000100434723c */ /* 0x004fe20000041824 */
[----:B------:R-:W-:-:S07]  /*37e0*/  MOV R26, R57 ;  /* 0x00000039001a7202 */ /* 0x000fce0000000f00 */
[C---:B------:R-:W-:Y:S01]  /*37f0*/  HMMA.16816.F32.BF16 R60, R4.reuse, R18, R116 ;  /* 0x00000012043c723c */ /* 0x040fe20000041874 */
[----:B------:R-:W2:Y:S06]  /*3800*/  LDSM.16.MT88.4 R16, [R0+0x6900] ;  /* 0x006900000010783b */ /* 0x000eac0000004200 */
[----:B------:R-:W-:Y:S01]  /*3810*/  IMAD.MOV.U32 R117, RZ, RZ, R27 ;  /* 0x000000ffff757224 */ /* 0x000fe200078e001b */
[----:B---3--:R-:W-:Y:S01]  /*3820*/  HMMA.16816.F32.BF16 R64, R4, R22, R40 ;  /* 0x000000160440723c */ /* 0x008fe20000041828 */
[----:B------:R-:W-:Y:S01]  /*3830*/  MOV R119, R25 ;  /* 0x0000001900777202 */ /* 0x000fe20000000f00 */
[----:B------:R-:W-:-:S02]  /*3840*/  IMAD.MOV.U32 R27, RZ, RZ, R97 ;  /* 0x000000ffff1b7224 */ /* 0x000fc400078e0061 */
[----:B------:R-:W-:-:S03]  /*3850*/  IMAD.MOV.U32 R25, RZ, RZ, R99 ;  /* 0x000000ffff197224 */ /* 0x000fc600078e0063 */
[----:B------:R-:W-:Y:S01]  /*3860*/  MOV R43, R228 ;  /* 0x000000e4002b7202 */ /* 0x000fe20000000f00 */
[----:B-1----:R-:W-:Y:S01]  /*3870*/  HMMA.16816.F32.BF16 R72, R4, R8, R112 ;  /* 0x000000080448723c */ /* 0x002fe20000041870 */
[----:B------:R-:W-:Y:S02]  /*3880*/  IMAD.MOV.U32 R41, RZ, RZ, R58 ;  /* 0x000000ffff297224 */ /* 0x000fe400078e003a */
[----:B------:R-:W-:-:S04]  /*3890*/  IMAD.MOV.U32 R42, RZ, RZ, R59 ;  /* 0x000000ffff2a7224 */ /* 0x000fc800078e003b */
[----:B------:R-:W-:Y:S01]  /*38a0*/  FFMA.FTZ R8, R127, c[0x0][0x2d0], -R13 ;  /* 0x0000b4007f087a23 */ /* 0x000fe2000001080d */
[C---:B------:R-:W-:Y:S01]  /*38b0*/  HMMA.16816.F32.BF16 R80, R4.reuse, R20, R44 ;  /* 0x000000140450723c */ /* 0x040fe2000004182c */
[----:B------:R-:W1:Y:S01]  /*38c0*/  LDSM.16.MT88.4 R20, [R233+0x6900] ;  /* 0x00690000e914783b */ /* 0x000e620000004200 */
[----:B------:R-:W-:Y:S01]  /*38d0*/  MOV R127, R41 ;  /* 0x00000029007f7202 */ /* 0x000fe20000000f00 */
[----:B------:R3:W4:Y:S01]  /*38e0*/  MUFU.EX2 R40, R8 ;  /* 0x0000000800287308 */ /* 0x0007220000000800 */
[----:B------:R-:W-:Y:S01]  /*38f0*/  IMAD.MOV.U32 R112, RZ, RZ, R42 ;  /* 0x000000ffff707224 */ /* 0x000fe200078e002a */
[----:B------:R-:W-:Y:S01]  /*3900*/  MOV R114, R26 ;  /* 0x0000001a00727202 */ /* 0x000fe20000000f00 */
[----:B------:R-:W-:Y:S02]  /*3910*/  IMAD.MOV.U32 R113, RZ, RZ, R43 ;  /* 0x000000ffff717224 */ /* 0x000fe400078e002b */
[----:B------:R-:W-:Y:S01]  /*3920*/  HMMA.16816.F32.BF16 R56, R4, R10, R108 ;  /* 0x0000000a0438723c */ /* 0x000fe2000004186c */
[----:B------:R-:W-:Y:S01]  /*3930*/  IMAD.MOV.U32 R115, RZ, RZ, R24 ;  /* 0x000000ffff737224 */ /* 0x000fe200078e0018 */
[----:B------:R-:W-:Y:S01]  /*3940*/  MOV R24, R98 ;  /* 0x0000006200187202 */ /* 0x000fe20000000f00 */
[----:B------:R-:W-:-:S05]  /*3950*/  IMAD.MOV.U32 R26, RZ, RZ, R96 ;  /* 0x000000ffff1a7224 */ /* 0x000fca00078e0060 */
[----:B--2---:R-:W-:Y:S01]  /*3960*/  HMMA.16816.F32.BF16 R36, R4, R18, R32 ;  /* 0x000000120424723c */ /* 0x004fe20000041820 */
[----:B------:R-:W-:Y:S01]  /*3970*/  LDSM.16.MT88.4 R32, [R135+0x1100] ;  /* 0x001100008720783b */ /* 0x000fe20000004200 */
[----:B---3--:R-:W-:-:S04]  /*3980*/  FFMA.FTZ R8, R126, c[0x0][0x2d0], -R13 ;  /* 0x0000b4007e087a23 */ /* 0x008fc8000001080d */
[----:B------:R2:W3:Y:S02]  /*3990*/  MUFU.EX2 R126, R8 ;  /* 0x00000008007e7308 */ /* 0x0004e40000000800 */
[----:B--2---:R-:W-:Y:S01]  /*39a0*/  FFMA.FTZ R8, R125, c[0x0][0x2d0], -R13 ;  /* 0x0000b4007d087a23 */ /* 0x004fe2000001080d */
[C---:B-1----:R-:W-:Y:S05]  /*39b0*/  HMMA.16816.F32.BF16 R48, R4.reuse, R20, R84 ;  /* 0x000000140430723c */ /* 0x042fea0000041854 */
[----:B------:R1:W-:Y:S03]  /*39c0*/  MUFU.EX2 R228, R8 ;  /* 0x0000000800e47308 */ /* 0x0003e60000000800 */
[----:B------:R-:W-:Y:S01]  /*39d0*/  HMMA.16816.F32.BF16 R44, R4, R22, R28 ;  /* 0x00000016042c723c */ /* 0x000fe2000004181c */
[----:B------:R-:W-:Y:S06]  /*39e0*/  LDSM.16.MT88.4 R20, [R2+0x1100] ;  /* 0x001100000214783b */ /* 0x000fec0000004200 */
[----:B------:R-:W-:Y:S01]  /*39f0*/  IMAD.MOV.U32 R31, RZ, RZ, R68 ;  /* 0x000000ffff1f7224 */ /* 0x000fe200078e0044 */
[----:B------:R-:W-:Y:S01]  /*3a00*/  MOV R30, R69 ;  /* 0x00000045001e7202 */ /* 0x000fe20000000f00 */
[----:B------:R-:W-:-:S02]  /*3a10*/  IMAD.MOV.U32 R29, RZ, RZ, R70 ;  /* 0x000000ffff1d7224 */ /* 0x000fc400078e0046 */
[----:B-1----:R-:W-:Y:S02]  /*3a20*/  FFMA.FTZ R8, R124, c[0x0][0x2d0], -R13 ;  /* 0x0000b4007c087a23 */ /* 0x002fe4000001080d */
[----:B------:R-:W-:Y:S02]  /*3a30*/  IMAD.MOV.U32 R28, RZ, RZ, R71 ;  /* 0x000000ffff1c7224 */ /* 0x000fe400078e0047 */
[----:B------:R1:W2:Y:S02]  /*3a40*/  MUFU.EX2 R118, R8 ;  /* 0x0000000800767308 */ /* 0x0002a40000000800 */
[----:B-1----:R-:W-:Y:S02]  /*3a50*/  FFMA.FTZ R8, R133, c[0x0][0x2d0], -R12 ;  /* 0x0000b40085087a23 */ /* 0x002fe4000001080c */
[----:B----4-:R-:W-:-:S04]  /*3a60*/  IMAD.MOV.U32 R133, RZ, RZ, R40 ;  /* 0x000000ffff857224 */ /* 0x010fc800078e0028 */
[----:B------:R1:W4:Y:S01]  /*3a70*/  MUFU.EX2 R9, R8 ;  /* 0x0000000800097308 */ /* 0x0003220000000800 */
[----:B------:R-:W-:Y:S01]  /*3a80*/  HMMA.16816.F32.BF16 R40, R4, R16, R120 ;  /* 0x000000100428723c */ /* 0x000fe20000041878 */
[----:B------:R-:W4:Y:S06]  /*3a90*/  LDSM.16.MT88.4 R16, [R2+0x4100] ;  /* 0x004100000210783b */ /* 0x000f2c0000004200 */
[----:B---3--:R-:W-:Y:S02]  /*3aa0*/  F2FP.BF16.PACK_AB R4, R126, R133 ;  /* 0x000000857e04723e */ /* 0x008fe400000010ff */
[----:B--2---:R-:W-:Y:S01]  /*3ab0*/  F2FP.BF16.PACK_AB R6, R118, R228 ;  /* 0x000000e47606723e */ /* 0x004fe200000010ff */
[----:B-1----:R-:W-:-:S04]  /*3ac0*/  FFMA.FTZ R8, R145, c[0x0][0x2d0], -R12 ;  /* 0x0000b40091087a23 */ /* 0x002fc8000001080c */
[----:B------:R1:W2:Y:S02]  /*3ad0*/  MUFU.EX2 R124, R8 ;  /* 0x00000008007c7308 */ /* 0x0002a40000000800 */
[----:B-1----:R-:W-:Y:S02]  /*3ae0*/  FFMA.FTZ R8, R134, c[0x0][0x2d0], -R12 ;  /* 0x0000b40086087a23 */ /* 0x002fe4000001080c */
[----:B----4-:R-:W-:-:S04]  /*3af0*/  IMAD.MOV.U32 R134, RZ, RZ, R9 ;  /* 0x000000ffff867224 */ /* 0x010fc800078e0009 */
[----:B------:R1:W-:Y:S01]  /*3b00*/  MUFU.EX2 R125, R8 ;  /* 0x00000008007d7308 */ /* 0x0003e20000000800 */
[----:B--2---:R-:W-:Y:S01]  /*3b10*/  F2FP.BF16.PACK_AB R5, R124, R134 ;  /* 0x000000867c05723e */ /* 0x004fe200000010ff */
[----:B-1----:R-:W-:-:S06]  /*3b20*/  FFMA.FTZ R8, R144, c[0x0][0x2d0], -R12 ;  /* 0x0000b40090087a23 */ /* 0x002fcc000001080c */
[----:B------:R1:W2:Y:S02]  /*3b30*/  MUFU.EX2 R116, R8 ;  /* 0x0000000800747308 */ /* 0x0002a40000000800 */
[----:B-1----:R-:W1:Y:S01]  /*3b40*/  LDSM.16.MT88.4 R8, [R2+0x7100] ;  /* 0x007100000208783b */ /* 0x002e620000004200 */
[----:B--2---:R-:W-:-:S07]  /*3b50*/  F2FP.BF16.PACK_AB R7, R116, R125 ;  /* 0x0000007d7407723e */ /* 0x004fce00000010ff */
[C---:B------:R-:W-:Y:S07]  /*3b60*/  HMMA.16816.F32.BF16 R84, R4.reuse, R16, R140 ;  /* 0x000000100454723c */ /* 0x040fee000004188c */
[----:B------:R-:W-:Y:S01]  /*3b70*/  IMAD.MOV.U32 R143, RZ, RZ, R119 ;  /* 0x000000ffff8f7224 */ /* 0x000fe200078e0077 */
[----:B------:R-:W-:Y:S01]  /*3b80*/  MOV R142, R27 ;  /* 0x0000001b008e7202 */ /* 0x000fe20000000f00 */
[----:B------:R-:W-:Y:S01]  /*3b90*/  IMAD.MOV.U32 R119, RZ, RZ, R26 ;  /* 0x000000ffff777224 */ /* 0x000fe200078e001a */
[----:B------:R-:W-:Y:S01]  /*3ba0*/  HMMA.16816.F32.BF16 R88, R4, R18, R88 ;  /* 0x000000120458723c */ /* 0x000fe20000041858 */
[----:B------:R-:W-:Y:S01]  /*3bb0*/  IMAD.MOV.U32 R140, RZ, RZ, R24 ;  /* 0x000000ffff8c7224 */ /* 0x000fe200078e0018 */
[----:B------:R-:W-:Y:S01]  /*3bc0*/  LDSM.16.MT88.4 R16, [R135+0x4100] ;  /* 0x004100008710783b */ /* 0x000fe20000004200 */
[----:B------:R-:W-:-:S03]  /*3bd0*/  IMAD.MOV.U32 R141, RZ, RZ, R25 ;  /* 0x000000ffff8d7224 */ /* 0x000fc600078e0019 */
[----:B------:R-:W2:Y:S02]  /*3be0*/  LDSM.16.MT88.4 R24, [R233+0x1100] ;  /* 0x00110000e918783b */ /* 0x000ea40000004200 */
[C---:B------:R-:W-:Y:S08]  /*3bf0*/  HMMA.16816.F32.BF16 R68, R4.reuse, R20, R148 ;  /* 0x000000140444723c */ /* 0x040ff00000041894 */
[C---:B------:R-:W-:Y:S01]  /*3c00*/  HMMA.16816.F32.BF16 R76, R4.reuse, R22, R76 ;  /* 0x00000016044c723c */ /* 0x040fe2000004184c */
[----:B------:R-:W3:Y:S07]  /*3c10*/  LDSM.16.MT88.4 R20, [R0+0x1100] ;  /* 0x001100000014783b */ /* 0x000eee0000004200 */
[C---:B-1----:R-:W-:Y:S07]  /*3c20*/  HMMA.16816.F32.BF16 R96, R4.reuse, R8, R136 ;  /* 0x000000080460723c */ /* 0x042fee0000041888 */
[----:B------:R-:W-:Y:S01]  /*3c30*/  MOV R139, R112 ;  /* 0x00000070008b7202 */ /* 0x000fe20000000f00 */
        /* <DEDUP_REMOVED lines=8> */
[----:B------:R-:W-:Y:S01]  /*3cc0*/  IMAD.MOV.U32 R177, RZ, RZ, R124 ;  /* 0x000000ffffb17224 */ /* 0x000fe200078e007c */
[----:B------:R-:W-:Y:S01]  /*3cd0*/  HMMA.16816.F32.BF16 R112, R4, R32, R172 ;  /* 0x000000200470723c */ /* 0x000fe200000418ac */
[----:B------:R-:W-:-:S06]  /*3ce0*/  IMAD.MOV.U32 R179, RZ, RZ, R127 ;  /* 0x000000ffffb37224 */ /* 0x000fcc00078e007f */
[----:B------:R-:W-:Y:S01]  /*3cf0*/  MOV R172, R28 ;  /* 0x0000001c00ac7202 */ /* 0x000fe20000000f00 */
[C---:B--2---:R-:W-:Y:S01]  /*3d00*/  HMMA.16816.F32.BF16 R124, R4.reuse, R24, R168 ;  /* 0x00000018047c723c */ /* 0x044fe200000418a8 */
[----:B------:R-:W-:Y:S01]  /*3d10*/  IMAD.MOV.U32 R173, RZ, RZ, R29 ;  /* 0x000000ffffad7224 */ /* 0x000fe200078e001d */
[----:B------:R-:W-:Y:S01]  /*3d20*/  MOV R175, R31 ;  /* 0x0000001f00af7202 */ /* 0x000fe20000000f00 */
[----:B------:R-:W-:Y:S02]  /*3d30*/  IMAD.MOV.U32 R174, RZ, RZ, R30 ;  /* 0x000000ffffae7224 */ /* 0x000fe400078e001e */
[----:B------:R-:W2:Y:S02]  /*3d40*/  LDSM.16.MT88.4 R28, [R0+0x4100] ;  /* 0x00410000001c783b */ /* 0x000ea40000004200 */
[----:B------:R-:W-:Y:S01]  /*3d50*/  IMAD.MOV.U32 R170, RZ, RZ, R147 ;  /* 0x000000ffffaa7224 */ /* 0x000fe200078e0093 */
[----:B------:R-:W-:Y:S01]  /*3d60*/  MOV R171, R146 ;  /* 0x0000009200ab7202 */ /* 0x000fe20000000f00 */
[----:B---3--:R-:W-:Y:S01]  /*3d70*/  HMMA.16816.F32.BF16 R148, R4, R20, R104 ;  /* 0x000000140494723c */ /* 0x008fe20000041868 */
[----:B------:R-:W-:Y:S01]  /*3d80*/  MOV R25, R176 ;  /* 0x000000b000197202 */ /* 0x000fe20000000f00 */
[----:B------:R-:W-:-:S06]  /*3d90*/  IMAD.MOV.U32 R24, RZ, RZ, R177 ;  /* 0x000000ffff187224 */ /* 0x000fcc00078e00b1 */
[C---:B------:R-:W-:Y:S07]  /*3da0*/  HMMA.16816.F32.BF16 R144, R4.reuse, R16, R100 ;  /* 0x000000100490723c */ /* 0x040fee0000041864 */
[----:B------:R-:W-:Y:S01]  /*3db0*/  IMAD.MOV.U32 R103, RZ, RZ, R134 ;  /* 0x000000ffff677224 */ /* 0x000fe200078e0086 */
[----:B------:R-:W-:Y:S01]  /*3dc0*/  MOV R101, R118 ;  /* 0x0000007600657202 */ /* 0x000fe20000000f00 */
[----:B------:R-:W-:Y:S01]  /*3dd0*/  IMAD.MOV.U32 R102, RZ, RZ, R117 ;  /* 0x000000ffff667224 */ /* 0x000fe200078e0075 */
[----:B-1----:R-:W-:Y:S01]  /*3de0*/  HMMA.16816.F32.BF16 R32, R4, R10, R64 ;  /* 0x0000000a0420723c */ /* 0x002fe20000041840 */
[----:B------:R-:W-:-:S02]  /*3df0*/  IMAD.MOV.U32 R100, RZ, RZ, R116 ;  /* 0x000000ffff647224 */ /* 0x000fc400078e0074 */
[----:B------:R-:W-:-:S04]  /*3e00*/  IMAD.MOV.U32 R134, RZ, RZ, R119 ;  /* 0x000000ffff867224 */ /* 0x000fc800078e0077 */
[----:B------:R-:W-:Y:S01]  /*3e10*/  IMAD.MOV.U32 R64, RZ, RZ, R170 ;  /* 0x000000ffff407224 */ /* 0x000fe200078e00aa */
[----:B------:R-:W-:Y:S01]  /*3e20*/  HMMA.16816.F32.BF16 R116, R4, R18, R92 ;  /* 0x000000120474723c */ /* 0x000fe2000004185c */
[----:B------:R-:W1:Y:S01]  /*3e30*/  LDSM.16.MT88.4 R16, [R233+0x7100] ;  /* 0x00710000e910783b */ /* 0x000e620000004200 */
[----:B------:R-:W-:Y:S01]  /*3e40*/  IMAD.MOV.U32 R65, RZ, RZ, R171 ;  /* 0x000000ffff417224 */ /* 0x000fe200078e00ab */
[----:B------:R-:W-:Y:S01]  /*3e50*/  MOV R66, R137 ;  /* 0x0000008900427202 */ /* 0x000fe20000000f00 */
[----:B------:R-:W-:-:S03]  /*3e60*/  IMAD.MOV.U32 R67, RZ, RZ, R136 ;  /* 0x000000ffff437224 */ /* 0x000fc600078e0088 */
[----:B------:R-:W-:Y:S01]  /*3e70*/  MOV R95, R140 ;  /* 0x0000008c005f7202 */ /* 0x000fe20000000f00 */
[----:B------:R-:W-:Y:S01]  /*3e80*/  IMAD.MOV.U32 R94, RZ, RZ, R141 ;  /* 0x000000ffff5e7224 */ /* 0x000fe200078e008d */
[----:B------:R-:W-:Y:S01]  /*3e90*/  MOV R92, R143 ;  /* 0x0000008f005c7202 */ /* 0x000fe20000000f00 */
[----:B------:R-:W-:Y:S01]  /*3ea0*/  IMAD.MOV.U32 R93, RZ, RZ, R142 ;  /* 0x000000ffff5d7224 */ /* 0x000fe200078e008e */
[C---:B------:R-:W-:Y:S01]  /*3eb0*/  HMMA.16816.F32.BF16 R160, R4.reuse, R22, R160 ;  /* 0x0000001604a0723c */ /* 0x040fe200000418a0 */
[----:B------:R-:W-:Y:S07]  /*3ec0*/  LDSM.16.MT88.4 R20, [R0+0x7100] ;  /* 0x007100000014783b */ /* 0x000fee0000004200 */
[C---:B------:R-:W-:Y:S01]  /*3ed0*/  HMMA.16816.F32.BF16 R140, R4.reuse, R8, R80 ;  /* 0x00000008048c723c */ /* 0x040fe20000041850 */
[----:B------:R-:W3:Y:S06]  /*3ee0*/  LDSM.16.MT88.4 R8, [R135+0x7100] ;  /* 0x007100008708783b */ /* 0x000eec0000004200 */
[----:B------:R-:W-:Y:S01]  /*3ef0*/  IMAD.MOV.U32 R83, RZ, RZ, R172 ;  /* 0x000000ffff537224 */ /* 0x000fe200078e00ac */
[----:B--2---:R-:W-:Y:S01]  /*3f00*/  HMMA.16816.F32.BF16 R168, R4, R28, R52 ;  /* 0x0000001c04a8723c */ /* 0x004fe20000041834 */
[----:B------:R-:W-:Y:S01]  /*3f10*/  IMAD.MOV.U32 R82, RZ, RZ, R173 ;  /* 0x000000ffff527224 */ /* 0x000fe200078e00ad */
[----:B------:R-:W-:Y:S01]  /*3f20*/  MOV R81, R174 ;  /* 0x000000ae00517202 */ /* 0x000fe20000000f00 */
[----:B------:R-:W-:-:S04]  /*3f30*/  IMAD.MOV.U32 R80, RZ, RZ, R175 ;  /* 0x000000ffff507224 */ /* 0x000fc800078e00af */
[----:B------:R-:W-:Y:S01]  /*3f40*/  IMAD.MOV.U32 R54, RZ, RZ, R236 ;  /* 0x000000ffff367224 */ /* 0x000fe200078e00ec */
[----:B------:R-:W-:Y:S01]  /*3f50*/  MOV R53, R238 ;  /* 0x000000ee00357202 */ /* 0x000fe20000000f00 */
[----:B------:R-:W-:Y:S01]  /*3f60*/  IMAD.MOV.U32 R29, RZ, RZ, R138 ;  /* 0x000000ffff1d7224 */ /* 0x000fe200078e008a */
[----:B------:R-:W-:Y:S01]  /*3f70*/  HMMA.16816.F32.BF16 R128, R4, R26, R164 ;  /* 0x0000001a0480723c */ /* 0x000fe200000418a4 */
[----:B------:R-:W-:Y:S02]  /*3f80*/  IMAD.MOV.U32 R55, RZ, RZ, R231 ;  /* 0x000000ffff377224 */ /* 0x000fe400078e00e7 */
[----:B------:R-:W-:-:S04]  /*3f90*/  IMAD.MOV.U32 R52, RZ, RZ, R139 ;  /* 0x000000ffff347224 */ /* 0x000fc800078e008b */
[----:B------:R-:W-:Y:S01]  /*3fa0*/  IMAD.MOV.U32 R27, RZ, RZ, R178 ;  /* 0x000000ffff1b7224 */ /* 0x000fe200078e00b2 */
[----:B------:R-:W-:Y:S01]  /*3fb0*/  HMMA.16816.F32.BF16 R136, R4, R30, R60 ;  /* 0x0000001e0488723c */ /* 0x000fe2000004183c */
[----:B------:R-:W-:-:S06]  /*3fc0*/  MOV R26, R179 ;  /* 0x000000b3001a7202 */ /* 0x000fcc0000000f00 */
[----:B------:R-:W-:Y:S01]  /*3fd0*/  IMAD.MOV.U32 R60, RZ, RZ, R93 ;  /* 0x000000ffff3c7224 */ /* 0x000fe200078e005d */
[----:B------:R-:W-:Y:S01]  /*3fe0*/  MOV R62, R95 ;  /* 0x0000005f003e7202 */ /* 0x000fe20000000f00 */
[----:B------:R-:W-:Y:S01]  /*3ff0*/  IMAD.MOV.U32 R61, RZ, RZ, R94 ;  /* 0x000000ffff3d7224 */ /* 0x000fe200078e005e */
[----:B-1----:R-:W-:Y:S01]  /*4000*/  HMMA.16816.F32.BF16 R172, R4, R16, R48 ;  /* 0x0000001004ac723c */ /* 0x002fe20000041830 */
[----:B------:R-:W-:-:S07]  /*4010*/  IMAD.MOV.U32 R63, RZ, RZ, R100 ;  /* 0x000000ffff3f7224 */ /* 0x000fce00078e0064 */
[C---:B---3--:R-:W-:Y:S07]  /*4020*/  HMMA.16816.F32.BF16 R104, R4.reuse, R8, R72 ;  /* 0x000000080468723c */ /* 0x048fee0000041848 */
[----:B------:R-:W-:Y:S01]  /*4030*/  FFMA.FTZ R8, R183, c[0x0][0x2d0], -R13 ;  /* 0x0000b400b7087a23 */ /* 0x000fe2000001080d */
[C---:B------:R-:W-:Y:S01]  /*4040*/  HMMA.16816.F32.BF16 R176, R4.reuse, R10, R56 ;  /* 0x0000000a04b0723c */ /* 0x040fe20000041838 */
[----:B------:R-:W-:Y:S01]  /*4050*/  IMAD.MOV.U32 R73, RZ, RZ, R55 ;  /* 0x000000ffff497224 */ /* 0x000fe200078e0037 */
[----:B------:R-:W-:Y:S01]  /*4060*/  MOV R72, R54 ;  /* 0x0000003600487202 */ /* 0x000fe20000000f00 */
[----:B------:R1:W-:Y:S01]  /*4070*/  MUFU.EX2 R236, R8 ;  /* 0x0000000800ec7308 */ /* 0x0003e20000000800 */
        /* <DEDUP_REMOVED lines=9> */
[----:B------:R-:W-:Y:S01]  /*4110*/  LDSM.16.MT88.4 R16, [R2+0x4900] ;  /* 0x004900000210783b */ /* 0x000fe20000004200 */
[----:B------:R-:W-:Y:S01]  /*4120*/  IMAD.MOV.U32 R74, RZ, RZ, R64 ;  /* 0x000000ffff4a7224 */ /* 0x000fe200078e0040 */
[----:B------:R-:W-:Y:S01]  /*4130*/  MOV R11, R61 ;  /* 0x0000003d000b7202 */ /* 0x000fe20000000f00 */
[----:B------:R-:W-:-:S02]  /*4140*/  IMAD.MOV.U32 R64, RZ, RZ, R229 ;  /* 0x000000ffff407224 */ /* 0x000fc400078e00e5 */
[----:B------:R-:W-:Y:S01]  /*4150*/  IMAD.MOV.U32 R56, RZ, RZ, R62 ;  /* 0x000000ffff387224 */ /* 0x000fe200078e003e */
[C---:B------:R-:W-:Y:S01]  /*4160*/  HMMA.16816.F32.BF16 R100, R4.reuse, R20, R40 ;  /* 0x000000140464723c */ /* 0x040fe20000041828 */
[----:B-1----:R-:W-:Y:S01]  /*4170*/  FFMA.FTZ R8, R182, c[0x0][0x2d0], -R13 ;  /* 0x0000b400b6087a23 */ /* 0x002fe2000001080d */
[----:B------:R-:W-:Y:S01]  /*4180*/  MOV R62, R228 ;  /* 0x000000e4003e7202 */ /* 0x000fe20000000f00 */
[----:B------:R-:W-:Y:S01]  /*4190*/  IMAD.MOV.U32 R58, RZ, RZ, R75 ;  /* 0x000000ffff3a7224 */ /* 0x000fe200078e004b */
[----:B------:R-:W-:Y:S01]  /*41a0*/  MOV R182, R9 ;  /* 0x0000000900b67202 */ /* 0x000fe20000000f00 */
[----:B------:R1:W-:Y:S01]  /*41b0*/  MUFU.EX2 R238, R8 ;  /* 0x0000000800ee7308 */ /* 0x0003e20000000800 */
[----:B------:R-:W-:Y:S01]  /*41c0*/  MOV R10, R74 ;  /* 0x0000004a000a7202 */ /* 0x000fe20000000f00 */
[----:B------:R-:W-:Y:S01]  /*41d0*/  IMAD.MOV.U32 R57, RZ, RZ, R63 ;  /* 0x000000ffff397224 */ /* 0x000fe200078e003f */
[----:B------:R-:W-:Y:S01]  /*41e0*/  HMMA.16816.F32.BF16 R92, R4, R22, R36 ;  /* 0x00000016045c723c */ /* 0x000fe20000041824 */
[----:B------:R-:W-:Y:S01]  /*41f0*/  MOV R9, R52 ;  /* 0x0000003400097202 */ /* 0x000fe20000000f00 */
[----:B------:R-:W-:Y:S01]  /*4200*/  IMAD.MOV.U32 R75, RZ, RZ, R64 ;  /* 0x000000ffff4b7224 */ /* 0x000fe200078e0040 */
[----:B------:R-:W-:Y:S01]  /*4210*/  MOV R74, R55 ;  /* 0x00000037004a7202 */ /* 0x000fe20000000f00 */
[----:B------:R-:W-:Y:S01]  /*4220*/  IMAD.MOV.U32 R63, RZ, RZ, R24 ;  /* 0x000000ffff3f7224 */ /* 0x000fe200078e0018 */
[----:B------:R-:W-:Y:S01]  /*4230*/  MOV R64, R27 ;  /* 0x0000001b00407202 */ /* 0x000fe20000000f00 */
[----:B------:R-:W-:Y:S01]  /*4240*/  IMAD.MOV.U32 R61, RZ, RZ, R25 ;  /* 0x000000ffff3d7224 */ /* 0x000fe200078e0019 */
[----:B------:R-:W-:Y:S01]  /*4250*/  LDSM.16.MT88.4 R20, [R233+0x1900] ;  /* 0x00190000e914783b */ /* 0x000fe20000004200 */
[----:B------:R-:W-:-:S02]  /*4260*/  FFMA.FTZ R4, R215, c[0x0][0x2d0], -R12 ;  /* 0x0000b400d7047a23 */ /* 0x000fc4000001080c */
[----:B------:R-:W-:Y:S02]  /*4270*/  IMAD.MOV.U32 R39, RZ, RZ, R73 ;  /* 0x000000ffff277224 */ /* 0x000fe400078e0049 */
[----:B------:R-:W-:Y:S02]  /*4280*/  IMAD.MOV.U32 R73, RZ, RZ, R54 ;  /* 0x000000ffff497224 */ /* 0x000fe400078e0036 */
[----:B-1----:R-:W-:Y:S01]  /*4290*/  FFMA.FTZ R8, R180, c[0x0][0x2d0], -R13 ;  /* 0x0000b400b4087a23 */ /* 0x002fe2000001080d */
[----:B------:R-:W-:Y:S01]  /*42a0*/  MOV R180, R75 ;  /* 0x0000004b00b47202 */ /* 0x000fe20000000f00 */
[----:B------:R-:W-:Y:S02]  /*42b0*/  IMAD.MOV.U32 R36, RZ, RZ, R59 ;  /* 0x000000ffff247224 */ /* 0x000fe400078e003b */
[----:B------:R1:W-:Y:S01]  /*42c0*/  MUFU.EX2 R231, R8 ;  /* 0x0000000800e77308 */ /* 0x0003e20000000800 */
[----:B------:R-:W-:Y:S02]  /*42d0*/  IMAD.MOV.U32 R59, RZ, RZ, R60 ;  /* 0x000000ffff3b7224 */ /* 0x000fe400078e003c */
[----:B------:R-:W-:-:S02]  /*42e0*/  IMAD.MOV.U32 R60, RZ, RZ, R26 ;  /* 0x000000ffff3c7224 */ /* 0x000fc400078e001a */
[----:B------:R-:W-:Y:S01]  /*42f0*/  LDSM.16.MT88.4 R24, [R2+0x7900] ;  /* 0x007900000218783b */ /* 0x000fe20000004200 */
[----:B------:R-:W-:Y:S02]  /*4300*/  IMAD.MOV.U32 R183, RZ, RZ, R66 ;  /* 0x000000ffffb77224 */ /* 0x000fe400078e0042 */
[----:B------:R-:W-:Y:S02]  /*4310*/  IMAD.MOV.U32 R215, RZ, RZ, R57 ;  /* 0x000000ffffd77224 */ /* 0x000fe400078e0039 */
[----:B------:R-:W-:Y:S02]  /*4320*/  IMAD.MOV.U32 R38, RZ, RZ, R60 ;  /* 0x000000ffff267224 */ /* 0x000fe400078e003c */
[----:B-1----:R-:W-:Y:S01]  /*4330*/  FFMA.FTZ R8, R181, c[0x0][0x2d0], -R13 ;  /* 0x0000b400b5087a23 */ /* 0x002fe2000001080d */
[----:B------:R-:W-:Y:S02]  /*4340*/  MOV R181, R29 ;  /* 0x0000001d00b57202 */ /* 0x000fe40000000f00 */
[----:B------:R-:W1:Y:S01]  /*4350*/  LDSM.16.MT88.4 R28, [R2+0x1900] ;  /* 0x00190000021c783b */ /* 0x000e620000004200 */
[----:B------:R2:W3:Y:S02]  /*4360*/  MUFU.EX2 R230, R8 ;  /* 0x0000000800e67308 */ /* 0x0004e40000000800 */
[----:B--2---:R-:W-:Y:S01]  /*4370*/  FFMA.FTZ R8, R212, c[0x0][0x2d0], -R12 ;  /* 0x0000b400d4087a23 */ /* 0x004fe2000001080c */
[----:B---3--:R-:W-:Y:S01]  /*4380*/  F2FP.BF16.PACK_AB R6, R230, R231 ;  /* 0x000000e7e606723e */ /* 0x008fe200000010ff */
[----:B------:R-:W-:-:S04]  /*4390*/  IMAD.MOV.U32 R212, RZ, RZ, R72 ;  /* 0x000000ffffd47224 */ /* 0x000fc800078e0048 */
[----:B------:R2:W-:Y:S01]  /*43a0*/  MUFU.EX2 R229, R8 ;  /* 0x0000000800e57308 */ /* 0x0005e20000000800 */
[----:B------:R-:W-:-:S05]  /*43b0*/  IMAD.MOV.U32 R72, RZ, RZ, R53 ;  /* 0x000000ffff487224 */ /* 0x000fca00078e0035 */
[----:B------:R-:W-:Y:S01]  /*43c0*/  MOV R37, R72 ;  /* 0x0000004800257202 */ /* 0x000fe20000000f00 */
[--C-:B--2---:R-:W-:Y:S02]  /*43d0*/  FFMA.FTZ R8, R213, c[0x0][0x2d0], -R12.reuse ;  /* 0x0000b400d5087a23 */ /* 0x104fe4000001080c */
[----:B------:R2:W-:Y:S08]  /*43e0*/  MUFU.EX2 R213, R4 ;  /* 0x0000000400d57308 */ /* 0x0005f00000000800 */
[----:B------:R-:W3:Y:S01]  /*43f0*/  MUFU.EX2 R228, R8 ;  /* 0x0000000800e47308 */ /* 0x000ee20000000800 */
[----:B--2---:R-:W-:-:S07]  /*4400*/  FFMA.FTZ R4, R214, c[0x0][0x2d0], -R12 ;  /* 0x0000b400d6047a23 */ /* 0x004fce000001080c */
[----:B------:R2:W4:Y:S01]  /*4410*/  MUFU.EX2 R214, R4 ;  /* 0x0000000400d67308 */ /* 0x0005220000000800 */
[----:B---3--:R-:W-:Y:S02]  /*4420*/  F2FP.BF16.PACK_AB R5, R228, R229 ;  /* 0x000000e5e405723e */ /* 0x008fe400000010ff */
[----:B--2---:R-:W-:Y:S02]  /*4430*/  F2FP.BF16.PACK_AB R4, R238, R236 ;  /* 0x000000ecee04723e */ /* 0x004fe400000010ff */
[----:B----4-:R-:W-:-:S07]  /*4440*/  F2FP.BF16.PACK_AB R7, R214, R213 ;  /* 0x000000d5d607723e */ /* 0x010fce00000010ff */
[C---:B-1----:R-:W-:Y:S07]  /*4450*/  HMMA.16816.F32.BF16 R52, R4.reuse, R28, R68 ;  /* 0x0000001c0434723c */ /* 0x042fee0000041844 */
[----:B------:R-:W-:Y:S01]  /*4460*/  IMAD.MOV.U32 R71, RZ, RZ, R9 ;  /* 0x000000ffff477224 */ /* 0x000fe200078e0009 */
[----:B------:R-:W-:Y:S01]  /*4470*/  HMMA.16816.F32.BF16 R40, R4, R30, R76 ;  /* 0x0000001e0428723c */ /* 0x000fe2000004184c */
[----:B------:R-:W1:Y:S01]  /*4480*/  LDSM.16.MT88.4 R28, [R135+0x1900] ;  /* 0x00190000871c783b */ /* 0x000e620000004200 */
[----:B------:R-:W-:-:S05]  /*4490*/  MOV R70, R56 ;  /* 0x0000003800467202 */ /* 0x000fca0000000f00 */
[----:B------:R-:W-:Y:S01]  /*44a0*/  IMAD.MOV.U32 R79, RZ, RZ, R10 ;  /* 0x000000ffff4f7224 */ /* 0x000fe200078e000a */
[C---:B------:R-:W-:Y:S01]  /*44b0*/  HMMA.16816.F32.BF16 R84, R4.reuse, R16, R84 ;  /* 0x000000100454723c */ /* 0x040fe20000041854 */
[----:B------:R-:W-:Y:S02]  /*44c0*/  IMAD.MOV.U32 R78, RZ, RZ, R11 ;  /* 0x000000ffff4e7224 */ /* 0x000fe400078e000b */
[----:B------:R-:W2:Y:S01]  /*44d0*/  LDSM.16.MT88.4 R8, [R135+0x4900] ;  /* 0x004900008708783b */ /* 0x000ea20000004200 */
[----:B------:R-:W-:Y:S02]  /*44e0*/  IMAD.MOV.U32 R76, RZ, RZ, R73 ;  /* 0x000000ffff4c7224 */ /* 0x000fe400078e0049 */
[----:B------:R-:W-:Y:S02]  /*44f0*/  IMAD.MOV.U32 R77, RZ, RZ, R74 ;  /* 0x000000ffff4d7224 */ /* 0x000fe400078e004a */
[C---:B------:R-:W-:Y:S01]  /*4500*/  HMMA.16816.F32.BF16 R44, R4.reuse, R18, R88 ;  /* 0x00000012042c723c */ /* 0x040fe20000041858 */
[----:B------:R-:W-:Y:S06]  /*4510*/  LDSM.16.MT88.4 R16, [R0+0x1900] ;  /* 0x001900000010783b */ /* 0x000fec0000004200 */
[----:B------:R-:W-:Y:S01]  /*4520*/  IMAD.MOV.U32 R91, RZ, RZ, R64 ;  /* 0x000000ffff5b7224 */ /* 0x000fe200078e0040 */
[----:B------:R-:W-:Y:S01]  /*4530*/  HMMA.16816.F32.BF16 R48, R4, R24, R96 ;  /* 0x000000180430723c */ /* 0x000fe20000041860 */
[----:B------:R-:W-:Y:S01]  /*4540*/  IMAD.MOV.U32 R88, RZ, RZ, R61 ;  /* 0x000000ffff587224 */ /* 0x000fe200078e003d */
[----:B------:R-:W-:Y:S01]  /*4550*/  MOV R89, R62 ;  /* 0x0000003e00597202 */ /* 0x000fe20000000f00 */
[----:B------:R-:W-:-:S04]  /*4560*/  IMAD.MOV.U32 R90, RZ, RZ, R63 ;  /* 0x000000ffff5a7224 */ /* 0x000fc800078e003f */
[----:B------:R-:W-:Y:S01]  /*4570*/  IMAD.MOV.U32 R98, RZ, RZ, R182 ;  /* 0x000000ffff627224 */ /* 0x000fe200078e00b6 */
[----:B------:R-:W-:Y:S01]  /*4580*/  MOV R96, R81 ;  /* 0x0000005100607202 */ /* 0x000fe20000000f00 */
[----:B------:R-:W-:Y:S01]  /*4590*/  IMAD.MOV.U32 R97, RZ, RZ, R80 ;  /* 0x000000ffff617224 */ /* 0x000fe200078e0050 */
[----:B------:R-:W-:Y:S01]  /*45a0*/  HMMA.16816.F32.BF16 R60, R4, R26, R108 ;  /* 0x0000001a043c723c */ /* 0x000fe2000004186c */
[----:B------:R-:W3:Y:S01]  /*45b0*/  LDSM.16.MT88.4 R24, [R233+0x4900] ;  /* 0x00490000e918783b */ /* 0x000ee20000004200 */
[----:B------:R-:W-:-:S06]  /*45c0*/  MOV R99, R212 ;  /* 0x000000d400637202 */ /* 0x000fcc0000000f00 */
[C---:B-1----:R-:W-:Y:S07]  /*45d0*/  HMMA.16816.F32.BF16 R72, R4.reuse, R28, R112 ;  /* 0x0000001c0448723c */ /* 0x042fee0000041870 */
[----:B------:R-:W-:Y:S01]  /*45e0*/  MOV R29, R65 ;  /* 0x00000041001d7202 */ /* 0x000fe20000000f00 */
[----:B------:R-:W-:Y:S01]  /*45f0*/  IMAD.MOV.U32 R28, RZ, RZ, R67 ;  /* 0x000000ffff1c7224 */ /* 0x000fe200078e0043 */
[C---:B--2---:R-:W-:Y:S07]  /*4600*/  HMMA.16816.F32.BF16 R112, R4.reuse, R8, R144 ;  /* 0x000000080470723c */ /* 0x044fee0000041890 */
[----:B------:R-:W-:Y:S01]  /*4610*/  FFMA.FTZ R8, R243, c[0x0][0x2d0], -R13 ;  /* 0x0000b400f3087a23 */ /* 0x000fe2000001080d */
[----:B------:R-:W-:Y:S03]  /*4620*/  HMMA.16816.F32.BF16 R64, R4, R30, R120 ;  /* 0x0000001e0440723c */ /* 0x000fe60000041878 */
[----:B------:R1:W-:Y:S04]  /*4630*/  MUFU.EX2 R182, R8 ;  /* 0x0000000800b67308 */ /* 0x0003e80000000800 */
[----:B------:R-:W-:Y:S01]  /*4640*/  MOV R31, R58 ;  /* 0x0000003a001f7202 */ /* 0x000fe20000000f00 */
[----:B------:R-:W-:-:S02]  /*4650*/  IMAD.MOV.U32 R30, RZ, RZ, R59 ;  /* 0x000000ffff1e7224 */ /* 0x000fc400078e003b */
[C---:B------:R-:W-:Y:S07]  /*4660*/  HMMA.16816.F32.BF16 R56, R4.reuse, R20, R124 ;  /* 0x000000140438723c */ /* 0x040fee000004187c */
[----:B------:R-:W-:Y:S01]  /*4670*/  IMAD.MOV.U32 R127, RZ, RZ, R82 ;  /* 0x000000ffff7f7224 */ /* 0x000fe200078e0052 */
[----:B------:R-:W-:Y:S01]  /*4680*/  MOV R20, R71 ;  /* 0x0000004700147202 */ /* 0x000fe20000000f00 */
[----:B-1----:R-:W-:Y:S01]  /*4690*/  FFMA.FTZ R8, R242, c[0x0][0x2d0], -R13 ;  /* 0x0000b400f2087a23 */ /* 0x002fe2000001080d */
[----:B------:R-:W-:Y:S01]  /*46a0*/  MOV R125, R77 ;  /* 0x0000004d007d7202 */ /* 0x000fe20000000f00 */
[----:B------:R-:W-:Y:S01]  /*46b0*/  IMAD.MOV.U32 R126, RZ, RZ, R83 ;  /* 0x000000ffff7e7224 */ /* 0x000fe200078e0053 */
[----:B---3--:R-:W-:Y:S01]  /*46c0*/  HMMA.16816.F32.BF16 R120, R4, R24, R140 ;  /* 0x000000180478723c */ /* 0x008fe2000004188c */
[----:B------:R-:W-:-:S02]  /*46d0*/  IMAD.MOV.U32 R21, RZ, RZ, R70 ;  /* 0x000000ffff157224 */ /* 0x000fc400078e0046 */
[----:B------:R-:W-:-:S05]  /*46e0*/  IMAD.MOV.U32 R124, RZ, RZ, R76 ;  /* 0x000000ffff7c7224 */ /* 0x000fca00078e004c */
[C---:B------:R-:W-:Y:S07]  /*46f0*/  HMMA.16816.F32.BF16 R80, R4.reuse, R16, R148 ;  /* 0x000000100450723c */ /* 0x040fee0000041894 */
[----:B------:R-:W-:Y:S01]  /*4700*/  MOV R150, R183 ;  /* 0x000000b700967202 */ /* 0x000fe20000000f00 */
[----:B------:R-:W-:Y:S01]  /*4710*/  HMMA.16816.F32.BF16 R68, R4, R22, R128 ;  /* 0x000000160444723c */ /* 0x000fe20000041880 */
[----:B------:R1:W-:Y:S01]  /*4720*/  MUFU.EX2 R183, R8 ;  /* 0x0000000800b77308 */ /* 0x0003e20000000800 */
[----:B------:R-:W-:-:S05]  /*4730*/  IMAD.MOV.U32 R151, RZ, RZ, R244 ;  /* 0x000000ffff977224 */ /* 0x000fca00078e00f4 */
[----:B------:R-:W-:Y:S01]  /*4740*/  IMAD.MOV.U32 R22, RZ, RZ, R78 ;  /* 0x000000ffff167224 */ /* 0x000fe200078e004e */
[----:B------:R-:W-:Y:S01]  /*4750*/  MOV R129, R90 ;  /* 0x0000005a00817202 */ /* 0x000fe20000000f00 */
[----:B------:R-:W-:Y:S01]  /*4760*/  IMAD.MOV.U32 R23, RZ, RZ, R79 ;  /* 0x000000ffff177224 */ /* 0x000fe200078e004f */
[----:B------:R-:W-:Y:S01]  /*4770*/  MOV R149, R151 ;  /* 0x0000009700957202 */ /* 0x000fe20000000f00 */
[----:B------:R-:W-:Y:S01]  /*4780*/  HMMA.16816.F32.BF16 R76, R4, R18, R160 ;  /* 0x00000012044c723c */ /* 0x000fe200000418a0 */
[----:B------:R-:W2:Y:S01]  /*4790*/  LDSM.16.MT88.4 R16, [R0+0x4900] ;  /* 0x004900000010783b */ /* 0x000ea20000004200 */
[----:B------:R-:W-:Y:S01]  /*47a0*/  IMAD.MOV.U32 R128, RZ, RZ, R91 ;  /* 0x000000ffff807224 */ /* 0x000fe200078e005b */
[----:B------:R-:W-:Y:S01]  /*47b0*/  MOV R151, R23 ;  /* 0x0000001700977202 */ /* 0x000fe20000000f00 */
[----:B------:R-:W-:Y:S01]  /*47c0*/  IMAD.MOV.U32 R130, RZ, RZ, R89 ;  /* 0x000000ffff827224 */ /* 0x000fe200078e0059 */
[----:B------:R-:W-:Y:S01]  /*47d0*/  MOV R23, R129 ;  /* 0x0000008100177202 */ /* 0x000fe20000000f00 */
[----:B-1----:R-:W-:-:S02]  /*47e0*/  FFMA.FTZ R8, R241, c[0x0][0x2d0], -R13 ;  /* 0x0000b400f1087a23 */ /* 0x002fc4000001080d */
[----:B------:R-:W-:Y:S01]  /*47f0*/  IMAD.MOV.U32 R131, RZ, RZ, R88 ;  /* 0x000000ffff837224 */ /* 0x000fe200078e0058 */
[C---:B------:R-:W-:Y:S01]  /*4800*/  HMMA.16816.F32.BF16 R108, R4.reuse, R26, R32 ;  /* 0x0000001a046c723c */ /* 0x040fe20000041820 */
[----:B------:R1:W-:Y:S01]  /*4810*/  MUFU.EX2 R212, R8 ;  /* 0x0000000800d47308 */ /* 0x0003e20000000800 */
[----:B------:R-:W-:Y:S01]  /*4820*/  IMAD.MOV.U32 R163, RZ, RZ, R23 ;  /* 0x000000ffffa37224 */ /* 0x000fe200078e0017 */
[----:B------:R-:W3:Y:S01]  /*4830*/  LDSM.16.MT88.4 R24, [R233+0x7900] ;  /* 0x00790000e918783b */ /* 0x000ee20000004200 */
[----:B------:R-:W-:Y:S02]  /*4840*/  MOV R129, R131 ;  /* 0x0000008300817202 */ /* 0x000fe40000000f00 */
[----:B------:R-:W-:Y:S01]  /*4850*/  MOV R131, R21 ;  /* 0x0000001500837202 */ /* 0x000fe20000000f00 */
[----:B------:R-:W-:Y:S01]  /*4860*/  IMAD.MOV.U32 R161, RZ, RZ, R151 ;  /* 0x000000ffffa17224 */ /* 0x000fe200078e0097 */
[----:B------:R-:W-:Y:S01]  /*4870*/  MOV R21, R31 ;  /* 0x0000001f00157202 */ /* 0x000fe20000000f00 */
[----:B------:R-:W-:Y:S01]  /*4880*/  HMMA.16816.F32.BF16 R88, R4, R10, R116 ;  /* 0x0000000a0458723c */ /* 0x000fe20000041874 */
[----:B------:R-:W-:Y:S01]  /*4890*/  MOV R31, R29 ;  /* 0x0000001d001f7202 */ /* 0x000fe20000000f00 */
[----:B------:R-:W4:Y:S01]  /*48a0*/  LDSM.16.MT88.4 R32, [R135+0x7900] ;  /* 0x007900008720783b */ /* 0x000f220000004200 */
[----:B-1----:R-:W-:Y:S01]  /*48b0*/  FFMA.FTZ R8, R240, c[0x0][0x2d0], -R13 ;  /* 0x0000b400f0087a23 */ /* 0x002fe2000001080d */
[----:B------:R-:W-:-:S03]  /*48c0*/  MOV R29, R181 ;  /* 0x000000b5001d7202 */ /* 0x000fc60000000f00 */
[----:B------:R1:W1:Y:S02]  /*48d0*/  MUFU.EX2 R244, R8 ;  /* 0x0000000800f47308 */ /* 0x0002640000000800 */
[----:B-1----:R-:W-:Y:S02]  /*48e0*/  FFMA.FTZ R8, R150, c[0x0][0x2d0], -R12 ;  /* 0x0000b40096087a23 */ /* 0x002fe4000001080c */
        /* <DEDUP_REMOVED lines=8> */
[----:B------:R1:W5:Y:S01]  /*4970*/  LDL.LU R239, [R1+0x24] ;  /* 0x0000240001ef7983 */ /* 0x0003620000300800 */
        /* <DEDUP_REMOVED lines=11> */
[----:B------:R-:W-:Y:S01]  /*4a30*/  IMAD.MOV.U32 R116, RZ, RZ, R23 ;  /* 0x000000ffff747224 */ /* 0x000fe200078e0017 */
[----:B------:R-:W-:Y:S01]  /*4a40*/  MOV R117, R22 ;  /* 0x0000001600757202 */ /* 0x000fe20000000f00 */
        /* <DEDUP_REMOVED lines=8> */
[C---:B---3--:R-:W-:Y:S01]  /*4ad0*/  HMMA.16816.F32.BF16 R144, R4.reuse, R24, R172 ;  /* 0x000000180490723c */ /* 0x048fe200000418ac */
[----:B------:R-:W-:Y:S01]  /*4ae0*/  F2FP.BF16.PACK_AB R10, R244, R212 ;  /* 0x000000d4f40a723e */ /* 0x000fe200000010ff */
[----:B------:R-:W-:Y:S01]  /*4af0*/  IMAD.MOV.U32 R240, RZ, RZ, R31 ;  /* 0x000000fffff07224 */ /* 0x000fe200078e001f */
[----:B------:R-:W-:Y:S01]  /*4b00*/  MOV R36, R237 ;  /* 0x000000ed00247202 */ /* 0x000fe20000000f00 */
[----:B-1----:R-:W-:Y:S01]  /*4b10*/  FFMA.FTZ R8, R149, c[0x0][0x2d0], -R12 ;  /* 0x0000b40095087a23 */ /* 0x002fe2000001080c */
[----:B------:R-:W-:Y:S01]  /*4b20*/  MOV R243, R128 ;  /* 0x0000008000f37202 */ /* 0x000fe20000000f00 */
[----:B------:R-:W-:Y:S01]  /*4b30*/  IMAD.MOV.U32 R128, RZ, RZ, R129 ;  /* 0x000000ffff807224 */ /* 0x000fe200078e0081 */
[----:B------:R-:W-:Y:S01]  /*4b40*/  MOV R175, R124 ;  /* 0x0000007c00af7202 */ /* 0x000fe20000000f00 */
[C---:B------:R-:W-:Y:S01]  /*4b50*/  HMMA.16816.F32.BF16 R148, R4.reuse, R18, R136 ;  /* 0x000000120494723c */ /* 0x040fe20000041888 */
[----:B------:R-:W-:Y:S01]  /*4b60*/  LDSM.16.MT88.4 R16, [R2+0x5100] ;  /* 0x005100000210783b */ /* 0x000fe20000004200 */
[----:B------:R1:W2:Y:S01]  /*4b70*/  MUFU.EX2 R180, R8 ;  /* 0x0000000800b47308 */ /* 0x0002a20000000800 */
[----:B------:R-:W-:Y:S01]  /*4b80*/  IMAD.MOV.U32 R174, RZ, RZ, R125 ;  /* 0x000000ffffae7224 */ /* 0x000fe200078e007d */
[----:B------:R-:W-:Y:S01]  /*4b90*/  MOV R173, R126 ;  /* 0x0000007e00ad7202 */ /* 0x000fe20000000f00 */
[----:B------:R-:W-:Y:S01]  /*4ba0*/  IMAD.MOV.U32 R172, RZ, RZ, R127 ;  /* 0x000000ffffac7224 */ /* 0x000fe200078e007f */
[----:B------:R-:W-:Y:S01]  /*4bb0*/  MOV R129, R36 ;  /* 0x0000002400817202 */ /* 0x000fe20000000f00 */
[----:B------:R-:W-:Y:S01]  /*4bc0*/  IMAD.MOV.U32 R138, RZ, RZ, R21 ;  /* 0x000000ffff8a7224 */ /* 0x000fe200078e0015 */
[----:B------:R-:W-:Y:S01]  /*4bd0*/  MOV R137, R20 ;  /* 0x0000001400897202 */ /* 0x000fe20000000f00 */
[C---:B----4-:R-:W-:Y:S01]  /*4be0*/  HMMA.16816.F32.BF16 R140, R4.reuse, R32, R104 ;  /* 0x00000020048c723c */ /* 0x050fe20000041868 */
[----:B------:R-:W3:Y:S01]  /*4bf0*/  LDSM.16.MT88.4 R20, [R0+0x7900] ;  /* 0x007900000014783b */ /* 0x000ee20000004200 */
[----:B------:R-:W-:Y:S01]  /*4c00*/  IMAD.MOV.U32 R136, RZ, RZ, R131 ;  /* 0x000000ffff887224 */ /* 0x000fe200078e0083 */
[----:B------:R-:W-:Y:S01]  /*4c10*/  MOV R139, R30 ;  /* 0x0000001e008b7202 */ /* 0x000fe20000000f00 */
[----:B------:R-:W-:Y:S01]  /*4c20*/  IMAD.MOV.U32 R131, RZ, RZ, R37 ;  /* 0x000000ffff837224 */ /* 0x000fe200078e0025 */
[----:B------:R-:W-:Y:S01]  /*4c30*/  MOV R242, R28 ;  /* 0x0000001c00f27202 */ /* 0x000fe20000000f00 */
[----:B------:R-:W-:Y:S01]  /*4c40*/  IMAD.MOV.U32 R24, RZ, RZ, R240 ;  /* 0x000000ffff187224 */ /* 0x000fe200078e00f0 */
[----:B------:R-:W-:Y:S01]  /*4c50*/  MOV R32, R137 ;  /* 0x0000008900207202 */ /* 0x000fe20000000f00 */
[C---:B------:R-:W-:Y:S01]  /*4c60*/  HMMA.16816.F32.BF16 R176, R4.reuse, R34, R176 ;  /* 0x0000002204b0723c */ /* 0x040fe200000418b0 */
[----:B-1----:R-:W-:Y:S01]  /*4c70*/  FFMA.FTZ R8, R160, c[0x0][0x2d0], -R12 ;  /* 0x0000b400a0087a23 */ /* 0x002fe2000001080c */
[----:B--2---:R-:W-:Y:S01]  /*4c80*/  F2FP.BF16.PACK_AB R9, R180, R181 ;  /* 0x000000b5b409723e */ /* 0x004fe200000010ff */
[----:B------:R-:W-:Y:S01]  /*4c90*/  IMAD.MOV.U32 R33, RZ, RZ, R136 ;  /* 0x000000ffff217224 */ /* 0x000fe200078e0088 */
[----:B------:R-:W-:Y:S01]  /*4ca0*/  MOV R160, R130 ;  /* 0x0000008200a07202 */ /* 0x000fe20000000f00 */
[----:B------:R1:W-:Y:S01]  /*4cb0*/  MUFU.EX2 R163, R8 ;  /* 0x0000000800a37308 */ /* 0x0003e20000000800 */
[----:B------:R-:W-:Y:S01]  /*4cc0*/  MOV R130, R38 ;  /* 0x0000002600827202 */ /* 0x000fe20000000f00 */
[----:B------:R-:W-:Y:S01]  /*4cd0*/  IMAD.MOV.U32 R35, RZ, RZ, R138 ;  /* 0x000000ffff237224 */ /* 0x000fe200078e008a */
[----:B------:R-:W-:Y:S01]  /*4ce0*/  HMMA.16816.F32.BF16 R164, R4, R26, R164 ;  /* 0x0000001a04a4723c */ /* 0x000fe200000418a4 */
[----:B------:R-:W-:Y:S01]  /*4cf0*/  MOV R34, R139 ;  /* 0x0000008b00227202 */ /* 0x000fe20000000f00 */
[----:B------:R-:W-:Y:S01]  /*4d00*/  LDSM.16.MT88.4 R28, [R2+0x2100] ;  /* 0x00210000021c783b */ /* 0x000fe20000004200 */
[----:B------:R-:W-:Y:S01]  /*4d10*/  MOV R240, R118 ;  /* 0x0000007600f07202 */ /* 0x000fe20000000f00 */
[----:B------:R-:W-:Y:S01]  /*4d20*/  UISETP.GE.AND UP0, UPT, UR4, 0xc1, UPT ;  /* 0x000000c10400788c */ /* 0x000fe2000bf06270 */
[----:B------:R-:W-:-:S02]  /*4d30*/  IMAD.MOV.U32 R237, RZ, RZ, 0x20 ;  /* 0x00000020ffed7424 */ /* 0x000fc400078e00ff */
[----:B------:R-:W-:Y:S01]  /*4d40*/  IMAD.MOV.U32 R26, RZ, RZ, R242 ;  /* 0x000000ffff1a7224 */ /* 0x000fe200078e00f2 */
[----:B------:R-:W-:Y:S01]  /*4d50*/  MOV R27, R241 ;  /* 0x000000f1001b7202 */ /* 0x000fe20000000f00 */
[----:B------:R-:W-:Y:S01]  /*4d60*/  IMAD.MOV.U32 R241, RZ, RZ, R117 ;  /* 0x000000fffff17224 */ /* 0x000fe200078e0075 */
[----:B------:R-:W-:Y:S02]  /*4d70*/  MOV R242, R116 ;  /* 0x0000007400f27202 */ /* 0x000fe40000000f00 */
[----:B------:R-:W-:Y:S01]  /*4d80*/  PLOP3.LUT P1, PT, PT, PT, UP0, 0x80, 0x0 ;  /* 0x000000000000781c */ /* 0x000fe20003f2f008 */
[----:B-1----:R-:W-:Y:S02]  /*4d90*/  FFMA.FTZ R8, R245, c[0x0][0x2d0], -R12 ;  /* 0x0000b400f5087a23 */ /* 0x002fe4000001080c */
[----:B------:R-:W-:Y:S02]  /*4da0*/  IMAD.MOV.U32 R245, RZ, RZ, R39 ;  /* 0x000000fffff57224 */ /* 0x000fe400078e0027 */
[----:B------:R1:W2:Y:S01]  /*4db0*/  MUFU.EX2 R162, R8 ;  /* 0x0000000800a27308 */ /* 0x0002a20000000800 */
[----:B------:R-:W4:Y:S02]  /*4dc0*/  LDSM.16.MT88.4 R36, [R2+0x8100] ;  /* 0x008100000224783b */ /* 0x000f240000004200 */
[----:B------:R-:W-:Y:S01]  /*4dd0*/  MOV R25, R245 ;  /* 0x000000f500197202 */ /* 0x000fe20000000f00 */
[----:B------:R-:W-:Y:S01]  /*4de0*/  IMAD.MOV.U32 R245, RZ, RZ, R119 ;  /* 0x000000fffff57224 */ /* 0x000fe200078e0077 */
[C---:B---3--:R-:W-:Y:S07]  /*4df0*/  HMMA.16816.F32.BF16 R124, R4.reuse, R20, R100 ;  /* 0x00000014047c723c */ /* 0x048fee0000041864 */
[----:B------:R-:W-:Y:S01]  /*4e00*/  MOV R100, R96 ;  /* 0x0000006000647202 */ /* 0x000fe20000000f00 */
[----:B------:R-:W-:Y:S01]  /*4e10*/  HMMA.16816.F32.BF16 R104, R4, R22, R92 ;  /* 0x000000160468723c */ /* 0x000fe2000004185c */
[----:B------:R-:W3:Y:S01]  /*4e20*/  LDSM.16.MT88.4 R4, [R135+0x2100] ;  /* 0x002100008704783b */ /* 0x000ee20000004200 */
[----:B-1----:R-:W-:Y:S01]  /*4e30*/  F2FP.BF16.PACK_AB R8, R183, R182 ;  /* 0x000000b6b708723e */ /* 0x002fe200000010ff */
[----:B------:R-:W-:Y:S01]  /*4e40*/  IMAD.MOV.U32 R101, RZ, RZ, R97 ;  /* 0x000000ffff657224 */ /* 0x000fe200078e0061 */
[----:B--2---:R-:W-:Y:S01]  /*4e50*/  F2FP.BF16.PACK_AB R11, R162, R163 ;  /* 0x000000a3a20b723e */ /* 0x004fe200000010ff */
[----:B------:R-:W-:Y:S01]  /*4e60*/  IMAD.MOV.U32 R103, RZ, RZ, R99 ;  /* 0x000000ffff677224 */ /* 0x000fe200078e0063 */
[----:B------:R-:W-:Y:S01]  /*4e70*/  MOV R102, R98 ;  /* 0x0000006200667202 */ /* 0x000fe20000000f00 */
[----:B------:R-:W-:Y:S04]  /*4e80*/  LDSM.16.MT88.4 R20, [R0+0x2100] ;  /* 0x002100000014783b */ /* 0x000fe80000004200 */
[C---:B------:R-:W-:Y:S08]  /*4e90*/  HMMA.16816.F32.BF16 R84, R8.reuse, R16, R84 ;  /* 0x000000100854723c */ /* 0x040ff00000041854 */
[C---:B------:R-:W-:Y:S01]  /*4ea0*/  HMMA.16816.F32.BF16 R96, R8.reuse, R18, R44 ;  /* 0x000000120860723c */ /* 0x040fe2000004182c */
[----:B------:R-:W1:Y:S07]  /*4eb0*/  LDSM.16.MT88.4 R16, [R233+0x2100] ;  /* 0x00210000e910783b */ /* 0x000e6e0000004200 */
[C---:B----4-:R-:W-:Y:S07]  /*4ec0*/  HMMA.16816.F32.BF16 R44, R8.reuse, R38, R60 ;  /* 0x00000026082c723c */ /* 0x050fee000004183c */
[----:B------:R-:W-:Y:S01]  /*4ed0*/  IMAD.MOV.U32 R38, RZ, RZ, R25 ;  /* 0x000000ffff267224 */ /* 0x000fe200078e0019 */
[C---:B------:R-:W-:Y:S07]  /*4ee0*/  HMMA.16816.F32.BF16 R116, R8.reuse, R36, R48 ;  /* 0x000000240874723c */ /* 0x040fee0000041830 */
[----:B------:R-:W-:Y:S01]  /*4ef0*/  MOV R37, R134 ;  /* 0x0000008600257202 */ /* 0x000fe20000000f00 */
[C---:B---3--:R-:W-:Y:S07]  /*4f00*/  HMMA.16816.F32.BF16 R136, R8.reuse, R4, R72 ;  /* 0x000000040888723c */ /* 0x048fee0000041848 */
        /* <DEDUP_REMOVED lines=10> */
[C---:B-1----:R-:W-:Y:S01]  /*4fb0*/  HMMA.16816.F32.BF16 R60, R8.reuse, R16, R56 ;  /* 0x00000010083c723c */ /* 0x042fe20000041838 */
[----:B------:R-:W-:Y:S01]  /*4fc0*/  MOV R95, R102 ;  /* 0x00000066005f7202 */ /* 0x000fe20000000f00 */
[----:B------:R-:W-:Y:S01]  /*4fd0*/  IMAD.MOV.U32 R102, RZ, RZ, R27 ;  /* 0x000000ffff667224 */ /* 0x000fe200078e001b */
[----:B------:R-:W-:Y:S01]  /*4fe0*/  MOV R101, R26 ;  /* 0x0000001a00657202 */ /* 0x000fe20000000f00 */
[----:B------:R-:W-:Y:S02]  /*4ff0*/  LDSM.16.MT88.4 R56, [R2+0x2900] ;  /* 0x002900000238783b */ /* 0x000fe40000004200 */
[----:B------:R-:W-:Y:S01]  /*5000*/  IMAD.MOV.U32 R39, RZ, RZ, R95 ;  /* 0x000000ffff277224 */ /* 0x000fe200078e005f */
[----:B------:R-:W-:Y:S01]  /*5010*/  MOV R93, R102 ;  /* 0x00000066005d7202 */ /* 0x000fe20000000f00 */
[----:B------:R-:W-:Y:S01]  /*5020*/  HMMA.16816.F32.BF16 R68, R8, R18, R68 ;  /* 0x000000120844723c */ /* 0x000fe20000041844 */
[----:B------:R-:W1:Y:S01]  /*5030*/  LDSM.16.MT88.4 R16, [R233+0x5100] ;  /* 0x00510000e910783b */ /* 0x000e620000004200 */
[----:B------:R-:W-:-:S02]  /*5040*/  IMAD.MOV.U32 R92, RZ, RZ, R101 ;  /* 0x000000ffff5c7224 */ /* 0x000fc400078e0065 */
[----:B--2---:R-:W-:-:S04]  /*5050*/  FFMA.FTZ R4, R100, c[0x0][0x2d0], -R13 ;  /* 0x0000b40064047a23 */ /* 0x004fc8000001080d */
[C---:B------:R-:W-:Y:S01]  /*5060*/  HMMA.16816.F32.BF16 R52, R8.reuse, R28, R52 ;  /* 0x0000001c0834723c */ /* 0x040fe20000041834 */
[----:B------:R-:W-:Y:S01]  /*5070*/  IMAD.MOV.U32 R100, RZ, RZ, R103 ;  /* 0x000000ffff647224 */ /* 0x000fe200078e0067 */
[----:B------:R-:W-:Y:S01]  /*5080*/  MOV R103, R34 ;  /* 0x0000002200677202 */ /* 0x000fe20000000f00 */
[----:B------:R-:W-:Y:S01]  /*5090*/  IMAD.MOV.U32 R34, RZ, RZ, R35 ;  /* 0x000000ffff227224 */ /* 0x000fe200078e0023 */
[----:B------:R-:W-:Y:S01]  /*50a0*/  MOV R35, R32 ;  /* 0x0000002000237202 */ /* 0x000fe20000000f00 */
[----:B------:R-:W-:Y:S01]  /*50b0*/  IMAD.MOV.U32 R32, RZ, RZ, R33 ;  /* 0x000000ffff207224 */ /* 0x000fe200078e0021 */
[----:B------:R-:W-:Y:S02]  /*50c0*/  MOV R33, R160 ;  /* 0x000000a000217202 */ /* 0x000fe40000000f00 */
[----:B------:R2:W3:Y:S01]  /*50d0*/  MUFU.EX2 R160, R4 ;  /* 0x0000000400a07308 */ /* 0x0004e20000000800 */
[----:B------:R-:W-:Y:S01]  /*50e0*/  MOV R36, R100 ;  /* 0x0000006400247202 */ /* 0x000fe20000000f00 */
[----:B------:R-:W-:Y:S01]  /*50f0*/  HMMA.16816.F32.BF16 R28, R8, R30, R40 ;  /* 0x0000001e081c723c */ /* 0x000fe20000041828 */
[----:B------:R-:W-:Y:S01]  /*5100*/  MOV R95, R34 ;  /* 0x00000022005f7202 */ /* 0x000fe20000000f00 */
[----:B------:R-:W-:Y:S01]  /*5110*/  IMAD.MOV.U32 R100, RZ, RZ, R35 ;  /* 0x000000ffff647224 */ /* 0x000fe200078e0023 */
[----:B------:R-:W-:Y:S01]  /*5120*/  MOV R101, R32 ;  /* 0x0000002000657202 */ /* 0x000fe20000000f00 */
[----:B------:R-:W-:Y:S01]  /*5130*/  IMAD.MOV.U32 R102, RZ, RZ, R33 ;  /* 0x000000ffff667224 */ /* 0x000fe200078e0021 */
[----:B------:R-:W-:Y:S01]  /*5140*/  MOV R74, R95 ;  /* 0x0000005f004a7202 */ /* 0x000fe20000000f00 */
[----:B------:R-:W-:-:S02]  /*5150*/  IMAD.MOV.U32 R73, RZ, RZ, R100 ;  /* 0x000000ffff497224 */ /* 0x000fc400078e0064 */
[----:B------:R-:W-:Y:S01]  /*5160*/  HMMA.16816.F32.BF16 R40, R8, R20, R80 ;  /* 0x000000140828723c */ /* 0x000fe20000041850 */
[----:B--2---:R-:W-:-:S06]  /*5170*/  FFMA.FTZ R4, R24, c[0x0][0x2d0], -R13 ;  /* 0x0000b40018047a23 */ /* 0x004fcc000001080d */
[----:B------:R-:W-:Y:S01]  /*5180*/  MOV R81, R93 ;  /* 0x0000005d00517202 */ /* 0x000fe20000000f00 */
[----:B------:R-:W2:Y:S01]  /*5190*/  LDSM.16.MT88.4 R24, [R135+0x5100] ;  /* 0x005100008718783b */ /* 0x000ea20000004200 */
[----:B------:R-:W-:Y:S01]  /*51a0*/  IMAD.MOV.U32 R80, RZ, RZ, R92 ;  /* 0x000000ffff507224 */ /* 0x000fe200078e005c */
[----:B------:R4:W-:Y:S01]  /*51b0*/  MUFU.EX2 R134, R4 ;  /* 0x0000000400867308 */ /* 0x0009e20000000800 */
[----:B------:R-:W-:Y:S01]  /*51c0*/  HMMA.16816.F32.BF16 R48, R8, R6, R64 ;  /* 0x000000060830723c */ /* 0x000fe20000041840 */
[----:B------:R-:W-:Y:S01]  /*51d0*/  MOV R82, R101 ;  /* 0x0000006500527202 */ /* 0x000fe20000000f00 */
[----:B------:R-:W-:-:S05]  /*51e0*/  IMAD.MOV.U32 R83, RZ, RZ, R102 ;  /* 0x000000ffff537224 */ /* 0x000fca00078e0066 */
[----:B------:R-:W-:Y:S01]  /*51f0*/  IMAD.MOV.U32 R66, RZ, RZ, R130 ;  /* 0x000000ffff427224 */ /* 0x000fe200078e0082 */
[----:B-1----:R-:W-:Y:S01]  /*5200*/  HMMA.16816.F32.BF16 R108, R8, R18, R108 ;  /* 0x00000012086c723c */ /* 0x002fe2000004186c */
[----:B------:R-:W-:Y:S01]  /*5210*/  MOV R67, R131 ;  /* 0x0000008300437202 */ /* 0x000fe20000000f00 */
[----:B----4-:R-:W-:-:S06]  /*5220*/  FFMA.FTZ R4, R94, c[0x0][0x2d0], -R13 ;  /* 0x0000b4005e047a23 */ /* 0x010fcc000001080d */
[C---:B------:R-:W-:Y:S01]  /*5230*/  HMMA.16816.F32.BF16 R32, R8.reuse, R22, R76 ;  /* 0x000000160820723c */ /* 0x040fe2000004184c */
[----:B------:R-:W-:Y:S01]  /*5240*/  IMAD.MOV.U32 R94, RZ, RZ, R103 ;  /* 0x000000ffff5e7224 */ /* 0x000fe200078e0067 */
[----:B------:R-:W-:Y:S01]  /*5250*/  MOV R103, R128 ;  /* 0x0000008000677202 */ /* 0x000fe20000000f00 */
[----:B------:R-:W-:Y:S01]  /*5260*/  IMAD.MOV.U32 R128, RZ, RZ, R129 ;  /* 0x000000ffff807224 */ /* 0x000fe200078e0081 */
[----:B------:R-:W-:Y:S01]  /*5270*/  MOV R129, R133 ;  /* 0x0000008500817202 */ /* 0x000fe20000000f00 */
[----:B------:R-:W-:Y:S01]  /*5280*/  IMAD.MOV.U32 R75, RZ, RZ, R94 ;  /* 0x000000ffff4b7224 */ /* 0x000fe200078e005e */
[----:B------:R1:W4:Y:S01]  /*5290*/  MUFU.EX2 R133, R4 ;  /* 0x0000000400857308 */ /* 0x0003220000000800 */
[----:B------:R-:W-:Y:S01]  /*52a0*/  LDSM.16.MT88.4 R20, [R0+0x8100] ;  /* 0x008100000014783b */ /* 0x000fe20000004200 */
[----:B------:R-:W-:Y:S01]  /*52b0*/  HMMA.16816.F32.BF16 R92, R8, R16, R120 ;  /* 0x00000010085c723c */ /* 0x000fe20000041878 */
[----:B------:R-:W-:Y:S01]  /*52c0*/  IMAD.MOV.U32 R65, RZ, RZ, R128 ;  /* 0x000000ffff417224 */ /* 0x000fe200078e0080 */
[----:B------:R-:W-:Y:S01]  /*52d0*/  MOV R72, R129 ;  /* 0x0000008100487202 */ /* 0x000fe20000000f00 */
[----:B------:R-:W4:Y:S01]  /*52e0*/  LDSM.16.MT88.4 R16, [R0+0x5100] ;  /* 0x005100000010783b */ /* 0x000f220000004200 */
[----:B------:R-:W-:-:S02]  /*52f0*/  MOV R64, R103 ;  /* 0x0000006700407202 */ /* 0x000fc40000000f00 */
[----:B---3--:R-:W-:Y:S01]  /*5300*/  F2FP.BF16.PACK_AB R128, R160, R161 ;  /* 0x000000a1a080723e */ /* 0x008fe200000010ff */
[----:B------:R-:W-:Y:S01]  /*5310*/  LDSM.16.MT88.4 R120, [R2+0x8900] ;  /* 0x008900000278783b */ /* 0x000fe20000004200 */
[----:B--2---:R-:W-:Y:S01]  /*5320*/  HMMA.16816.F32.BF16 R76, R8, R24, R112 ;  /* 0x00000018084c723c */ /* 0x004fe20000041870 */
[----:B-1----:R-:W-:Y:S01]  /*5330*/  FFMA.FTZ R4, R37, c[0x0][0x2d0], -R12 ;  /* 0x0000b40025047a23 */ /* 0x002fe2000001080c */
[----:B----4-:R-:W-:-:S03]  /*5340*/  F2FP.BF16.PACK_AB R130, R133, R134 ;  /* 0x000000868582723e */ /* 0x010fc600000010ff */
[----:B------:R1:W-:Y:S02]  /*5350*/  MUFU.EX2 R37, R4 ;  /* 0x0000000400257308 */ /* 0x0003e40000000800 */
[----:B------:R-:W-:Y:S01]  /*5360*/  IMAD.MOV.U32 R114, RZ, RZ, R15 ;  /* 0x000000ffff727224 */ /* 0x000fe200078e000f */
[----:B------:R-:W-:Y:S01]  /*5370*/  MOV R115, R14 ;  /* 0x0000000e00737202 */ /* 0x000fe20000000f00 */
[----:B------:R-:W-:Y:S01]  /*5380*/  HMMA.16816.F32.BF16 R24, R8, R26, R88 ;  /* 0x0000001a0818723c */ /* 0x000fe20000041858 */
[----:B------:R-:W-:Y:S01]  /*5390*/  LDSM.16.MT88.4 R88, [R2+0x5900] ;  /* 0x005900000258783b */ /* 0x000fe20000004200 */
[----:B-1----:R-:W-:-:S04]  /*53a0*/  FFMA.FTZ R4, R38, c[0x0][0x2d0], -R12 ;  /* 0x0000b40026047a23 */ /* 0x002fc8000001080c */
[----:B------:R1:W2:Y:S02]  /*53b0*/  MUFU.EX2 R38, R4 ;  /* 0x0000000400267308 */ /* 0x0002a40000000800 */
[C---:B------:R-:W-:Y:S07]  /*53c0*/  HMMA.16816.F32.BF16 R100, R8.reuse, R16, R168 ;  /* 0x000000100864723c */ /* 0x040fee00000418a8 */
[----:B------:R-:W-:Y:S01]  /*53d0*/  MOV R168, R81 ;  /* 0x0000005100a87202 */ /* 0x000fe20000000f00 */
[----:B------:R-:W-:Y:S01]  /*53e0*/  HMMA.16816.F32.BF16 R16, R8, R18, R148 ;  /* 0x000000120810723c */ /* 0x000fe20000041894 */
[----:B------:R-:W-:Y:S01]  /*53f0*/  IMAD.MOV.U32 R169, RZ, RZ, R80 ;  /* 0x000000ffffa97224 */ /* 0x000fe200078e0050 */
[----:B------:R-:W-:Y:S01]  /*5400*/  MOV R170, R115 ;  /* 0x0000007300aa7202 */ /* 0x000fe20000000f00 */
[----:B-1----:R-:W-:Y:S01]  /*5410*/  FFMA.FTZ R4, R39, c[0x0][0x2d0], -R12 ;  /* 0x0000b40027047a23 */ /* 0x002fe2000001080c */
[----:B--2---:R-:W-:Y:S01]  /*5420*/  F2FP.BF16.PACK_AB R129, R38, R37 ;  /* 0x000000252681723e */ /* 0x004fe200000010ff */
[----:B------:R-:W-:-:S02]  /*5430*/  IMAD.MOV.U32 R171, RZ, RZ, R114 ;  /* 0x000000ffffab7224 */ /* 0x000fc400078e0072 */
[----:B------:R1:W-:Y:S01]  /*5440*/  MUFU.EX2 R39, R4 ;  /* 0x0000000400277308 */ /* 0x0003e20000000800 */
[C---:B------:R-:W-:Y:S01]  /*5450*/  HMMA.16816.F32.BF16 R148, R8.reuse, R20, R124 ;  /* 0x000000140894723c */ /* 0x040fe2000004187c */
[----:B------:R-:W-:Y:S06]  /*5460*/  LDSM.16.MT88.4 R112, [R135+0x8900] ;  /* 0x008900008770783b */ /* 0x000fec0000004200 */
[----:B------:R-:W-:Y:S01]  /*5470*/  IMAD.MOV.U32 R126, RZ, RZ, R74 ;  /* 0x000000ffff7e7224 */ /* 0x000fe200078e004a */
[----:B------:R-:W-:Y:S01]  /*5480*/  MOV R127, R75 ;  /* 0x0000004b007f7202 */ /* 0x000fe20000000f00 */
[----:B------:R-:W-:Y:S01]  /*5490*/  HMMA.16816.F32.BF16 R20, R8, R22, R104 ;  /* 0x000000160814723c */ /* 0x000fe20000041868 */
[----:B------:R-:W-:Y:S01]  /*54a0*/  LDSM.16.MT88.4 R104, [R0+0x5900] ;  /* 0x005900000068783b */ /* 0x000fe20000004200 */
[----:B-1----:R-:W-:-:S03]  /*54b0*/  FFMA.FTZ R4, R36, c[0x0][0x2d0], -R12 ;  /* 0x0000b40024047a23 */ /* 0x002fc6000001080c */
[----:B------:R-:W1:Y:S01]  /*54c0*/  LDSM.16.MT88.4 R12, [R135+0x8100] ;  /* 0x00810000870c783b */ /* 0x000e620000004200 */
[----:B------:R2:W3:Y:S03]  /*54d0*/  MUFU.EX2 R36, R4 ;  /* 0x0000000400247308 */ /* 0x0004e60000000800 */
[----:B--2---:R-:W2:Y:S01]  /*54e0*/  LDSM.16.MT88.4 R4, [R233+0x8100] ;  /* 0x00810000e904783b */ /* 0x004ea20000004200 */
[----:B---3--:R-:W-:-:S07]  /*54f0*/  F2FP.BF16.PACK_AB R131, R36, R39 ;  /* 0x000000272483723e */ /* 0x008fce00000010ff */
[C---:B------:R-:W-:Y:S08]  /*5500*/  HMMA.16816.F32.BF16 R52, R128.reuse, R56, R52 ;  /* 0x000000388034723c */ /* 0x040ff00000041834 */
[----:B------:R-:W-:Y:S08]  /*5510*/  HMMA.16816.F32.BF16 R56, R128, R58, R28 ;  /* 0x0000003a8038723c */ /* 0x000ff0000004181c */
[C---:B-1----:R-:W-:Y:S01]  /*5520*/  HMMA.16816.F32.BF16 R28, R8.reuse, R12, R140 ;  /* 0x0000000c081c723c */ /* 0x042fe2000004188c */
[----:B------:R-:W1:Y:S07]  /*5530*/  LDSM.16.MT88.4 R140, [R135+0x2900] ;  /* 0x00290000878c783b */ /* 0x000e6e0000004200 */
[C---:B------:R-:W-:Y:S07]  /*5540*/  HMMA.16816.F32.BF16 R12, R8.reuse, R14, R176 ;  /* 0x0000000e080c723c */ /* 0x040fee00000418b0 */
[----:B------:R-:W-:Y:S01]  /*5550*/  MOV R176, R65 ;  /* 0x0000004100b07202 */ /* 0x000fe20000000f00 */
[----:B--2---:R-:W-:Y:S01]  /*5560*/  HMMA.16816.F32.BF16 R144, R8, R4, R144 ;  /* 0x000000040890723c */ /* 0x004fe20000041890 */
[----:B------:R-:W-:Y:S01]  /*5570*/  IMAD.MOV.U32 R177, RZ, RZ, R64 ;  /* 0x000000ffffb17224 */ /* 0x000fe200078e0040 */
[----:B------:R-:W-:Y:S01]  /*5580*/  MOV R178, R83 ;  /* 0x0000005300b27202 */ /* 0x000fe20000000f00 */
[----:B------:R-:W-:-:S02]  /*5590*/  IMAD.MOV.U32 R179, RZ, RZ, R82 ;  /* 0x000000ffffb37224 */ /* 0x000fc400078e0052 */
[----:B------:R-:W2:Y:S02]  /*55a0*/  LDSM.16.MT88.4 R80, [R135+0x5900] ;  /* 0x005900008750783b */ /* 0x000ea40000004200 */
[----:B------:R-:W-:Y:S01]  /*55b0*/  IMAD.MOV.U32 R4, RZ, RZ, R66 ;  /* 0x000000ffff047224 */ /* 0x000fe200078e0042 */
[----:B------:R-:W-:Y:S01]  /*55c0*/  HMMA.16816.F32.BF16 R164, R8, R6, R164 ;  /* 0x0000000608a4723c */ /* 0x000fe200000418a4 */
[----:B------:R-:W-:Y:S01]  /*55d0*/  MOV R5, R67 ;  /* 0x0000004300057202 */ /* 0x000fe20000000f00 */
[----:B------:R-:W-:Y:S01]  /*55e0*/  LDSM.16.MT88.4 R8, [R0+0x8900] ;  /* 0x008900000008783b */ /* 0x000fe20000004200 */
[----:B------:R-:W-:-:S03]  /*55f0*/  FADD.FTZ R4, R4, R126 ;  /* 0x0000007e04047221 */ /* 0x000fc60000010000 */
[----:B------:R-:W3:Y:S01]  /*5600*/  LDSM.16.MT88.4 R64, [R233+0x2900] ;  /* 0x00290000e940783b */ /* 0x000ee20000004200 */
[----:B------:R-:W-:Y:S01]  /*5610*/  IMAD.MOV.U32 R6, RZ, RZ, R72 ;  /* 0x000000ffff067224 */ /* 0x000fe200078e0048 */
[----:B------:R-:W-:Y:S01]  /*5620*/  MOV R7, R73 ;  /* 0x0000004900077202 */ /* 0x000fe20000000f00 */
[C---:B------:R-:W-:Y:S01]  /*5630*/  HMMA.16816.F32.BF16 R84, R128.reuse, R88, R84 ;  /* 0x000000588054723c */ /* 0x040fe20000041854 */
[----:B------:R4:W-:Y:S01]  /*5640*/  LDSM.16.MT88.4 R72, [R0+0x2900] ;  /* 0x002900000048783b */ /* 0x0009e20000004200 */
[----:B------:R-:W-:Y:S02]  /*5650*/  FADD.FTZ R2, R6, R127 ;  /* 0x0000007f06027221 */ /* 0x000fe40000010000 */
[----:B------:R-:W-:Y:S01]  /*5660*/  FADD.FTZ R4, R7, R4 ;  /* 0x0000000407047221 */ /* 0x000fe20000010000 */
[----:B------:R-:W-:Y:S01]  /*5670*/  LDSM.16.MT88.4 R124, [R233+0x8900] ;  /* 0x00890000e97c783b */ /* 0x000fe20000004200 */
[----:B------:R-:W-:Y:S02]  /*5680*/  FADD.FTZ R2, R5, R2 ;  /* 0x0000000205027221 */ /* 0x000fe40000010000 */
[----:B------:R-:W-:Y:S01]  /*5690*/  FADD.FTZ R4, R176, R4 ;  /* 0x00000004b0047221 */ /* 0x000fe20000010000 */
[----:B------:R-:W-:Y:S01]  /*56a0*/  HMMA.16816.F32.BF16 R88, R128, R90, R96 ;  /* 0x0000005a8058723c */ /* 0x000fe20000041860 */
[----:B------:R-:W-:Y:S01]  /*56b0*/  FADD.FTZ R2, R177, R2 ;  /* 0x00000002b1027221 */ /* 0x000fe20000010000 */
[----:B------:R-:W3:Y:S01]  /*56c0*/  LDSM.16.MT88.4 R96, [R233+0x5900] ;  /* 0x00590000e960783b */ /* 0x000ee20000004200 */
[----:B------:R-:W-:-:S02]  /*56d0*/  FADD.FTZ R4, R178, R4 ;  /* 0x00000004b2047221 */ /* 0x000fc40000010000 */
[----:B------:R-:W-:Y:S02]  /*56e0*/  FADD.FTZ R2, R179, R2 ;  /* 0x00000002b3027221 */ /* 0x000fe40000010000 */
[----:B------:R-:W-:Y:S01]  /*56f0*/  FADD.FTZ R4, R168, R4 ;  /* 0x00000004a8047221 */ /* 0x000fe20000010000 */
[C---:B------:R-:W-:Y:S01]  /*5700*/  HMMA.16816.F32.BF16 R116, R128.reuse, R120, R116 ;  /* 0x000000788074723c */ /* 0x040fe20000041874 */
[----:B------:R-:W-:Y:S02]  /*5710*/  FADD.FTZ R2, R169, R2 ;  /* 0x00000002a9027221 */ /* 0x000fe40000010000 */
[----:B------:R-:W-:Y:S02]  /*5720*/  FADD.FTZ R5, R170, R4 ;  /* 0x00000004aa057221 */ /* 0x000fe40000010000 */
[----:B------:R-:W-:Y:S02]  /*5730*/  FADD.FTZ R4, R171, R2 ;  /* 0x00000002ab047221 */ /* 0x000fe40000010000 */
[----:B------:R-:W-:Y:S01]  /*5740*/  FADD.FTZ R2, R172, R5 ;  /* 0x00000005ac027221 */ /* 0x000fe20000010000 */
[----:B-1----:R-:W-:Y:S01]  /*5750*/  HMMA.16816.F32.BF16 R136, R128, R140, R136 ;  /* 0x0000008c8088723c */ /* 0x002fe20000041888 */
[----:B----4-:R-:W-:-:S02]  /*5760*/  FADD.FTZ R0, R173, R4 ;  /* 0x00000004ad007221 */ /* 0x010fc40000010000 */
[----:B------:R-:W-:Y:S02]  /*5770*/  FADD.FTZ R2, R174, R2 ;  /* 0x00000002ae027221 */ /* 0x000fe40000010000 */
[----:B------:R-:W-:Y:S02]  /*5780*/  FADD.FTZ R0, R175, R0 ;  /* 0x00000000af007221 */ /* 0x000fe40000010000 */
[----:B------:R-:W-:Y:S01]  /*5790*/  FADD.FTZ R2, R245, R2 ;  /* 0x00000002f5027221 */ /* 0x000fe20000010000 */
[----:B--2---:R-:W-:Y:S01]  /*57a0*/  HMMA.16816.F32.BF16 R76, R128, R80, R76 ;  /* 0x00000050804c723c */ /* 0x004fe2000004184c */
[----:B------:R-:W-:Y:S02]  /*57b0*/  FADD.FTZ R0, R240, R0 ;  /* 0x00000000f0007221 */ /* 0x000fe40000010000 */
        /* <DEDUP_REMOVED lines=54> */
[----:B------:R-:W-:Y:S01]  /*5b20*/  IADD3 R0, R5, R0, RZ ;  /* 0x0000000005007210 */ /* 0x000fe20007ffe0ff */
[----:B------:R-:W-:-:S04]  /*5b30*/  IMAD.WIDE.U32 R6, R4, UR5, R248 ;  /* 0x0000000504067c25 */ /* 0x000fc8000f8e00f8 */
[----:B------:R-:W-:-:S04]  /*5b40*/  IMAD R0, R0, UR5, RZ ;  /* 0x0000000500007c24 */ /* 0x000fc8000f8e02ff */
[----:B------:R-:W-:Y:S01]  /*5b50*/  IMAD R0, R4, UR4, R0 ;  /* 0x0000000404007c24 */ /* 0x000fe2000f8e0200 */
[----:B------:R-:W-:-:S04]  /*5b60*/  LEA R4, P1, R6, c[0x0][0x1c8], 0x1 ;  /* 0x0000720006047a11 */ /* 0x000fc800078208ff */
        /* <DEDUP_REMOVED lines=8> */
[----:B-----5:R1:W-:Y:S01]  /*5bf0*/  LDGSTS.E.BYPASS.LTC128B.128 [R239+0x12100], [R4.64], !P4 ;  /* 0x1210000004ef7fae */ /* 0x0203e2000e101d54 */
        /* <DEDUP_REMOVED lines=13> */
.L_x_1969:
[----:B------:R-:W-:Y:S01]  /*5cd0*/  PLOP3.LUT P1, PT, PT, PT, UP1, 0x40, 0x0 ;  /* 0x000000000000781c */ /* 0x000fe20003f2e818 */
        /* <DEDUP_REMOVED lines=10> */
.L_x_1971:
[----:B------:R-:W2:Y:S01]  /*5d80*/  LDL.64 R38, [R1] ;  /* 0x0000000001267983 */ /* 0x000ea20000100a00 */
        /* <DEDUP_REMOVED lines=9> */
[----:B------:R-:W-:Y:S01]  /*5e20*/  UISETP.GE.AND UP1, UPT, UR15, 0x1, UPT ;  /* 0x000000010f00788c */ /* 0x000fe2000bf26270 */
[----:B------:R-:W-:Y:S03]  /*5e30*/  IADD3 R2, R236, R132, RZ ;  /* 0x00000084ec027210 */ /* 0x000fe60007ffe0ff */
[----:B------:R-:W-:Y:S02]  /*5e40*/  @UP0 USHF.R.S32.HI UR10, URZ, 0x1f, UR14 ;  /* 0x0000001f3f0a0899 */ /* 0x000fe4000801140e */
[----:B------:R-:W-:Y:S02]  /*5e50*/  @UP0 UIMAD.WIDE.U32 UR18, UR14, UR8, URZ ;  /* 0x000000080e1202a5 */ /* 0x000fe4000f8e003f */
[----:B------:R-:W-:Y:S04]  /*5e60*/  @UP0 UIMAD UR10, UR10, UR8, URZ ;  /* 0x000000080a0a02a4 */ /* 0x000fe8000f8e023f */
[----:B------:R-:W-:Y:S01]  /*5e70*/  @UP0 UIMAD UR10, UR14, UR9, UR10 ;  /* 0x000000090e0a02a4 */ /* 0x000fe2000f8e020a */
[----:B------:R-:W-:Y:S01]  /*5e80*/  MOV R3, UR18 ;  /* 0x0000001200037c02 */ /* 0x000fe20008000f00 */
[----:B-----5:R-:W-:Y:S02]  /*5e90*/  @P0 IMAD R134, R134, 0x9000, R239 ;  /* 0x0000900086860824 */ /* 0x020fe400078e02ef */
[----:B------:R-:W-:Y:S04]  /*5ea0*/  @UP0 UIADD3 UR10, UR19, UR10, URZ ;  /* 0x0000000a130a0290 */ /* 0x000fe8000fffe03f */
[----:B------:R-:W-:Y:S01]  /*5eb0*/  @UP0 UIMAD UR10, UR10, 0x60, URZ ;  /* 0x000000600a0a08a4 */ /* 0x000fe2000f8e023f */
[----:B-1----:R-:W1:Y:S01]  /*5ec0*/  LDSM.16.M88.4 R8, [R232+UR4+0x12100] ;  /* 0x01210004e808783b */ /* 0x002e620008000200 */
[----:B------:R-:W-:Y:S07]  /*5ed0*/  UISETP.GE.AND UP0, UPT, UR16, 0x2, UPT ;  /* 0x000000021000788c */ /* 0x000fee000bf06270 */
[----:B------:R-:W4:Y:S04]  /*5ee0*/  LDSM.16.M88.4 R16, [R232+UR4+0x12900] ;  /* 0x01290004e810783b */ /* 0x000f280008000200 */
[----:B------:R-:W-:Y:S04]  /*5ef0*/  @UP0 UIADD3 UR13, UR16, -0x2, URZ ;  /* 0xfffffffe100d0890 */ /* 0x000fe8000fffe03f */
[----:B------:R-:W4:Y:S01]  /*5f00*/  LDSM.16.M88.4 R24, [R232+UR4+0x13100] ;  /* 0x01310004e818783b */ /* 0x000f220008000200 */
[----:B------:R-:W-:Y:S07]  /*5f10*/  @UP0 UIMAD.WIDE.U32 UR18, UR13, UR6, URZ ;  /* 0x000000060d1202a5 */ /* 0x000fee000f8e003f */
[----:B------:R-:W4:Y:S08]  /*5f20*/  LDSM.16.M88.4 R32, [R232+UR4+0x13900] ;  /* 0x01390004e820783b */ /* 0x000f300008000200 */
        /* <DEDUP_REMOVED lines=15> */
[C---:B------:R-:W-:Y:S01]  /*6020*/  HMMA.16816.F32.BF16 R32, R152.reuse, R34, RZ ;  /* 0x000000229820723c */ /* 0x040fe200000418ff */
[----:B--2---:R-:W-:Y:S03]  /*6030*/  @P0 MOV R45, R39 ;  /* 0x00000027002d0202 */ /* 0x004fe60000000f00 */
[----:B---3--:R-:W-:Y:S04]  /*6040*/  @P0 MOV R44, R36 ;  /* 0x00000024002c0202 */ /* 0x008fe80000000f00 */
[C---:B------:R-:W-:Y:S01]  /*6050*/  HMMA.16816.F32.BF16 R36, R152.reuse, R40, RZ ;  /* 0x000000289824723c */ /* 0x040fe200000418ff */
[----:B------:R-:W-:Y:S07]  /*6060*/  @P0 IMAD.WIDE.U32 R44, R3, 0x60, R44 ;  /* 0x00000060032c0825 */ /* 0x000fee00078e002c */
[C---:B------:R-:W-:Y:S01]  /*6070*/  HMMA.16816.F32.BF16 R40, R152.reuse, R42, RZ ;  /* 0x0000002a9828723c */ /* 0x040fe200000418ff */
[----:B------:R-:W-:Y:S01]  /*6080*/  @P0 IADD3 R214, R45, UR10, RZ ;  /* 0x0000000a2dd60c10 */ /* 0x000fe2000fffe0ff */
[----:B------:R-:W-:Y:S02]  /*6090*/  @UP0 USHF.R.S32.HI UR10, URZ, 0x1f, UR13 ;  /* 0x0000001f3f0a0899 */ /* 0x000fe4000801140d */
[C---:B------:R-:W-:Y:S02]  /*60a0*/  @P0 SHF.L.U32 R3, R44.reuse, 0x1, RZ ;  /* 0x000000012c030819 */ /* 0x040fe400000006ff */
[----:B------:R-:W-:Y:S01]  /*60b0*/  @P0 SHF.L.U64.HI R214, R44, 0x1, R214 ;  /* 0x000000012cd60819 */ /* 0x000fe200000102d6 */
[----:B------:R-:W-:Y:S01]  /*60c0*/  @UP0 UIMAD UR10, UR10, UR6, URZ ;  /* 0x000000060a0a02a4 */ /* 0x000fe2000f8e023f */
[C---:B-1----:R-:W-:Y:S01]  /*60d0*/  HMMA.16816.F32.BF16 R44, R152.reuse, R48, RZ ;  /* 0x00000030982c723c */ /* 0x042fe200000418ff */
[C---:B------:R-:W-:Y:S02]  /*60e0*/  @P0 IADD3 R212, P1, R3.reuse, c[0x0][0x1f8], RZ ;  /* 0x00007e0003d40a10 */ /* 0x040fe40007f3e0ff */
[----:B------:R-:W-:Y:S01]  /*60f0*/  @UP0 UIMAD UR10, UR13, UR7, UR10 ;  /* 0x000000070d0a02a4 */ /* 0x000fe2000f8e020a */
[C---:B------:R-:W-:Y:S01]  /*6100*/  @P0 IADD3 R228, P5, R3.reuse, 0x80, RZ ;  /* 0x0000008003e40810 */ /* 0x040fe20007fbe0ff */
[----:B------:R-:W-:Y:S01]  /*6110*/  UIADD3 UR13, UR15, 0x1, URZ ;  /* 0x000000010f0d7890 */ /* 0x000fe2000fffe03f */
[----:B------:R-:W-:Y:S01]  /*6120*/  @P0 IADD3.X R213, R214, c[0x0][0x1fc], RZ, P1, !PT ;  /* 0x00007f00d6d50a10 */ /* 0x000fe20000ffe4ff */
[----:B------:R-:W-:Y:S01]  /*6130*/  @UP0 UIADD3 UR10, UR19, UR10, URZ ;  /* 0x0000000a130a0290 */ /* 0x000fe2000fffe03f */
[----:B------:R-:W-:Y:S01]  /*6140*/  HMMA.16816.F32.BF16 R48, R152, R50, RZ ;  /* 0x000000329830723c */ /* 0x000fe200000418ff */
[----:B------:R-:W-:Y:S01]  /*6150*/  @P0 IADD3 R228, P1, R228, c[0x0][0x1f8], RZ ;  /* 0x00007e00e4e40a10 */ /* 0x000fe20007f3e0ff */
[----:B------:R-:W-:Y:S01]  /*6160*/  USEL UR15, UR13, URZ, !UP1 ;  /* 0x0000003f0d0f7287 */ /* 0x000fe2000c800000 */
[----:B------:R-:W-:Y:S01]  /*6170*/  @!PT LDS RZ, [RZ] ;  /* 0x00000000fffff984 */ /* 0x000fe20000000800 */
[----:B------:R-:W-:Y:S01]  /*6180*/  @!PT LDS RZ, [RZ] ;  /* 0x00000000fffff984 */ /* 0x000fe20000000800 */
[----:B------:R-:W-:Y:S01]  /*6190*/  @!PT LDS RZ, [RZ] ;  /* 0x00000000fffff984 */ /* 0x000fe20000000800 */
[----:B------:R1:W-:Y:S01]  /*61a0*/  @P0 LDGSTS.E.BYPASS.LTC128B.128 [R134+0x100], [R212.64], !P4 ;  /* 0x00100000d4860fae */ /* 0x0003e2000e101d54 */
[----:B------:R-:W-:Y:S01]  /*61b0*/  @P0 IADD3 R3, P6, R3, 0x100, RZ ;  /* 0x0000010003030810 */ /* 0x000fe20007fde0ff */
[----:B------:R-:W-:Y:S01]  /*61c0*/  @UP0 UIMAD UR10, UR10, 0x60, URZ ;  /* 0x000000600a0a08a4 */ /* 0x000fe2000f8e023f */
[--C-:B------:R-:W-:Y:S01]  /*61d0*/  @P0 IADD3.X R229, RZ, c[0x0][0x1fc], R214.reuse, P1, P5 ;  /* 0x00007f00ffe50a10 */ /* 0x100fe20000fea4d6 */
[----:B------:R-:W-:Y:S01]  /*61e0*/  @UP0 UMOV UR13, 0x6 ;  /* 0x00000006000d0882 */ /* 0x000fe20000000000 */
[C---:B------:R-:W-:Y:S01]  /*61f0*/  HMMA.16816.F32.BF16 R4, R156.reuse, R160, R4 ;  /* 0x000000a09c04723c */ /* 0x040fe20000041804 */
[----:B------:R-:W-:Y:S02]  /*6200*/  @UP0 USHF.L.U64.HI UR13, UR6, UR13, UR7 ;  /* 0x0000000d060d0299 */ /* 0x000fe40008010207 */
[----:B------:R2:W-:Y:S04]  /*6210*/  @P0 LDGSTS.E.BYPASS.LTC128B.128 [R134+0x3100], [R228.64], !P3 ;  /* 0x03100000e4860fae */ /* 0x0005e8000d901d54 */
[----:B------:R-:W-:Y:S01]  /*6220*/  @P0 IADD3 R160, P1, R212, UR12, RZ ;  /* 0x0000000cd4a00c10 */ /* 0x000fe2000ff3e0ff */
[C---:B------:R-:W-:Y:S04]  /*6230*/  HMMA.16816.F32.BF16 R8, R156.reuse, R162, R8 ;  /* 0x000000a29c08723c */ /* 0x040fe80000041808 */
[----:B------:R-:W-:Y:S03]  /*6240*/  @P0 IADD3.X R161, R213, UR11, RZ, P1, !PT ;  /* 0x0000000bd5a10c10 */ /* 0x000fe60008ffe4ff */
[----:B------:R-:W-:Y:S01]  /*6250*/  @P0 IADD3 R162, P1, R160, UR12, RZ ;  /* 0x0000000ca0a20c10 */ /* 0x000fe2000ff3e0ff */
[C---:B----4-:R-:W-:Y:S04]  /*6260*/  HMMA.16816.F32.BF16 R12, R156.reuse, R164, R12 ;  /* 0x000000a49c0c723c */ /* 0x050fe8000004180c */
[----:B------:R-:W-:Y:S04]  /*6270*/  @P0 IADD3.X R163, R161, UR11, RZ, P1, !PT ;  /* 0x0000000ba1a30c10 */ /* 0x000fe80008ffe4ff */
[C---:B------:R-:W-:Y:S04]  /*6280*/  HMMA.16816.F32.BF16 R16, R156.reuse, R166, R16 ;  /* 0x000000a69c10723c */ /* 0x040fe80000041810 */
[----:B--2---:R-:W-:Y:S04]  /*6290*/  @P0 IADD3 R228, P5, R3, c[0x0][0x1f8], RZ ;  /* 0x00007e0003e40a10 */ /* 0x004fe80007fbe0ff */
[C---:B------:R-:W-:Y:S04]  /*62a0*/  HMMA.16816.F32.BF16 R20, R156.reuse, R168, R20 ;  /* 0x000000a89c14723c */ /* 0x040fe80000041814 */
[----:B------:R-:W-:Y:S02]  /*62b0*/  @P0 IADD3.X R229, RZ, c[0x0][0x1fc], R214, P5, P6 ;  /* 0x00007f00ffe50a10 */ /* 0x000fe40002fec4d6 */
[-C--:B------:R-:W-:Y:S02]  /*62c0*/  IADD3 R3, R234, R132.reuse, RZ ;  /* 0x00000084ea037210 */ /* 0x080fe40007ffe0ff */
[C---:B------:R-:W-:Y:S01]  /*62d0*/  HMMA.16816.F32.BF16 R24, R156.reuse, R170, R24 ;  /* 0x000000aa9c18723c */ /* 0x040fe20000041818 */
[----:B------:R2:W-:Y:S03]  /*62e0*/  @P0 LDGSTS.E.BYPASS.LTC128B.128 [R134+0x6100], [R228.64], !P2 ;  /* 0x06100000e4860fae */ /* 0x0005e6000d101d54 */
[----:B------:R-:W-:Y:S04]  /*62f0*/  IADD3 R132, R236, R132, R234 ;  /* 0x00000084ec847210 */ /* 0x000fe80007ffe0ea */
        /* <DEDUP_REMOVED lines=16> */
[----:B------:R-:W-:Y:S08]  /*6400*/  LDSM.16.M88.4 R172, [R3+0x13900] ;  /* 0x0139000003ac783b */ /* 0x000ff00000000200 */
[----:B---3--:R-:W2:Y:S08]  /*6410*/  LDSM.16.M88.4 R160, [R3+0x12100] ;  /* 0x0121000003a0783b */ /* 0x008eb00000000200 */
[----:B------:R-:W0:Y:S08]  /*6420*/  LDGDEPBAR ;  /* 0x00000000000079af */ /* 0x000e300000000000 */
[----:B------:R-:W3:Y:S08]  /*6430*/  LDSM.16.M88.4 R176, [R3+0x14100] ;  /* 0x0141000003b0783b */ /* 0x000ef00000000200 */
[----:B------:R-:W-:Y:S08]  /*6440*/  LDSM.16.M88.4 R180, [R3+0x16100] ;  /* 0x0161000003b4783b */ /* 0x000ff00000000200 */
[----:B-1----:R-:W-:Y:S01]  /*6450*/  LDSM.16.M88.4 R212, [R232+UR4+0x18100] ;  /* 0x01810004e8d4783b */ /* 0x002fe20008000200 */
        /* <DEDUP_REMOVED lines=23> */
[----:B------:R-:W4:Y:S07]  /*65d0*/  LDSM.16.M88.4 R168, [R232+UR4+0x15100] ;  /* 0x01510004e8a8783b */ /* 0x000f2e0008000200 */
[C---:B------:R-:W-:Y:S08]  /*65e0*/  HMMA.16816.F32.BF16 R20, R188.reuse, R172, R20 ;  /* 0x000000acbc14723c */ /* 0x040ff00000041814 */
[C---:B------:R-:W-:Y:S01]  /*65f0*/  HMMA.16816.F32.BF16 R24, R188.reuse, R174, R24 ;  /* 0x000000aebc18723c */ /* 0x040fe20000041818 */
[----:B------:R-:W4:Y:S07]  /*6600*/  LDSM.16.M88.4 R172, [R232+UR4+0x15900] ;  /* 0x01590004e8ac783b */ /* 0x000f2e0008000200 */
[C---:B---3--:R-:W-:Y:S08]  /*6610*/  HMMA.16816.F32.BF16 R28, R188.reuse, R176, R28 ;  /* 0x000000b0bc1c723c */ /* 0x048ff0000004181c */
[C---:B------:R-:W-:Y:S01]  /*6620*/  HMMA.16816.F32.BF16 R32, R188.reuse, R178, R32 ;  /* 0x000000b2bc20723c */ /* 0x040fe20000041820 */
[----:B------:R-:W3:Y:S07]  /*6630*/  LDSM.16.M88.4 R176, [R232+UR4+0x16100] ;  /* 0x01610004e8b0783b */ /* 0x000eee0008000200 */
[C---:B-1----:R-:W-:Y:S08]  /*6640*/  HMMA.16816.F32.BF16 R36, R188.reuse, R160, R36 ;  /* 0x000000a0bc24723c */ /* 0x042ff00000041824 */
[C---:B------:R-:W-:Y:S01]  /*6650*/  HMMA.16816.F32.BF16 R40, R188.reuse, R162, R40 ;  /* 0x000000a2bc28723c */ /* 0x040fe20000041828 */
[----:B------:R-:W1:Y:S07]  /*6660*/  LDSM.16.M88.4 R160, [R232+UR4+0x16900] ;  /* 0x01690004e8a0783b */ /* 0x000e6e0008000200 */
[C---:B--2---:R-:W-:Y:S08]  /*6670*/  HMMA.16816.F32.BF16 R44, R188.reuse, R164, R44 ;  /* 0x000000a4bc2c723c */ /* 0x044ff0000004182c */
[----:B------:R-:W-:Y:S01]  /*6680*/  HMMA.16816.F32.BF16 R48, R188, R166, R48 ;  /* 0x000000a6bc30723c */ /* 0x000fe20000041830 */
[----:B------:R-:W2:Y:S07]  /*6690*/  LDSM.16.M88.4 R164, [R232+UR4+0x17100] ;  /* 0x01710004e8a4783b */ /* 0x000eae0008000200 */
[C---:B----4-:R-:W-:Y:S08]  /*66a0*/  HMMA.16816.F32.BF16 R4, R192.reuse, R168, R4 ;  /* 0x000000a8c004723c */ /* 0x050ff00000041804 */
[C---:B------:R-:W-:Y:S01]  /*66b0*/  HMMA.16816.F32.BF16 R8, R192.reuse, R170, R8 ;  /* 0x000000aac008723c */ /* 0x040fe20000041808 */
[----:B------:R-:W4:Y:S07]  /*66c0*/  LDSM.16.M88.4 R168, [R232+UR4+0x17900] ;  /* 0x01790004e8a8783b */ /* 0x000f2e0008000200 */
        /* <DEDUP_REMOVED lines=32> */
[----:B------:R-:W-:Y:S07]  /*68d0*/  LDSM.16.M88.4 R172, [R228+0x15100] ;  /* 0x01510000e4ac783b */ /* 0x000fee0000000200 */
[C---:B---3--:R-:W-:Y:S01]  /*68e0*/  HMMA.16816.F32.BF16 R4, R200.reuse, R176, R4 ;  /* 0x000000b0c804723c */ /* 0x048fe20000041804 */
[----:B------:R-:W-:Y:S07]  /*68f0*/  LDSM.16.M88.4 R228, [R228+0x18100] ;  /* 0x01810000e4e4783b */ /* 0x000fee0000000200 */
        /* <DEDUP_REMOVED lines=11> */
[C---:B----4-:R-:W-:Y:S08]  /*69b0*/  HMMA.16816.F32.BF16 R36, R200.reuse, R168, R36 ;  /* 0x000000a8c824723c */ /* 0x050ff00000041824 */
[C---:B------:R-:W-:Y:S01]  /*69c0*/  HMMA.16816.F32.BF16 R40, R200.reuse, R170, R40 ;  /* 0x000000aac828723c */ /* 0x040fe20000041828 */
[----:B------:R-:W3:Y:S07]  /*69d0*/  LDSM.16.M88.4 R168, [R132+0x17100] ;  /* 0x0171000084a8783b */ /* 0x000eee0000000200 */
[C---:B-1----:R-:W-:Y:S08]  /*69e0*/  HMMA.16816.F32.BF16 R44, R200.reuse, R160, R44 ;  /* 0x000000a0c82c723c */ /* 0x042ff0000004182c */
[----:B------:R-:W-:Y:S01]  /*69f0*/  HMMA.16816.F32.BF16 R48, R200, R162, R48 ;  /* 0x000000a2c830723c */ /* 0x000fe20000041830 */
[----:B------:R-:W1:Y:S07]  /*6a00*/  LDSM.16.M88.4 R160, [R132+0x17900] ;  /* 0x0179000084a0783b */ /* 0x000e6e0000000200 */
[C---:B------:R-:W-:Y:S08]  /*6a10*/  HMMA.16816.F32.BF16 R4, R204.reuse, R172, R4 ;  /* 0x000000accc04723c */ /* 0x040ff00000041804 */
[C---:B------:R-:W-:Y:S01]  /*6a20*/  HMMA.16816.F32.BF16 R8, R204.reuse, R174, R8 ;  /* 0x000000aecc08723c */ /* 0x040fe20000041808 */
[----:B------:R-:W4:Y:S07]  /*6a30*/  LDSM.16.M88.4 R172, [R232+UR4+0x18900] ;  /* 0x01890004e8ac783b */ /* 0x000f2e0008000200 */
[C---:B------:R-:W-:Y:S08]  /*6a40*/  HMMA.16816.F32.BF16 R12, R204.reuse, R176, R12 ;  /* 0x000000b0cc0c723c */ /* 0x040ff0000004180c */
[C---:B------:R-:W-:Y:S01]  /*6a50*/  HMMA.16816.F32.BF16 R16, R204.reuse, R178, R16 ;  /* 0x000000b2cc10723c */ /* 0x040fe20000041810 */
[----:B------:R-:W-:Y:S07]  /*6a60*/  LDSM.16.M88.4 R176, [R232+UR4+0x1a900] ;  /* 0x01a90004e8b0783b */ /* 0x000fee0008000200 */
[C---:B--2---:R-:W-:Y:S08]  /*6a70*/  HMMA.16816.F32.BF16 R20, R204.reuse, R164, R20 ;  /* 0x000000a4cc14723c */ /* 0x044ff00000041814 */
[C---:B------:R-:W-:Y:S01]  /*6a80*/  HMMA.16816.F32.BF16 R24, R204.reuse, R166, R24 ;  /* 0x000000a6cc18723c */ /* 0x040fe20000041818 */
[----:B------:R-:W2:Y:S07]  /*6a90*/  LDSM.16.M88.4 R164, [R232+UR4+0x19100] ;  /* 0x01910004e8a4783b */ /* 0x000eae0008000200 */
[C---:B------:R-:W-:Y:S08]  /*6aa0*/  HMMA.16816.F32.BF16 R28, R204.reuse, R180, R28 ;  /* 0x000000b4cc1c723c */ /* 0x040ff0000004181c */
[C---:B------:R-:W-:Y:S01]  /*6ab0*/  HMMA.16816.F32.BF16 R32, R204.reuse, R182, R32 ;  /* 0x000000b6cc20723c */ /* 0x040fe20000041820 */
[----:B------:R-:W-:Y:S07]  /*6ac0*/  LDSM.16.M88.4 R180, [R2+0x18100] ;  /* 0x0181000002b4783b */ /* 0x000fee0000000200 */
[C---:B---3--:R-:W-:Y:S08]  /*6ad0*/  HMMA.16816.F32.BF16 R36, R204.reuse, R168, R36 ;  /* 0x000000a8cc24723c */ /* 0x048ff00000041824 */
[C---:B------:R-:W-:Y:S01]  /*6ae0*/  HMMA.16816.F32.BF16 R40, R204.reuse, R170, R40 ;  /* 0x000000aacc28723c */ /* 0x040fe20000041828 */
[----:B------:R-:W-:Y:S07]  /*6af0*/  LDSM.16.M88.4 R168, [R232+UR4+0x1a100] ;  /* 0x01a10004e8a8783b */ /* 0x000fee0008000200 */
[C---:B-1----:R-:W-:Y:S08]  /*6b00*/  HMMA.16816.F32.BF16 R44, R204.reuse, R160, R44 ;  /* 0x000000a0cc2c723c */ /* 0x042ff0000004182c */
[----:B------:R-:W-:Y:S01]  /*6b10*/  HMMA.16816.F32.BF16 R48, R204, R162, R48 ;  /* 0x000000a2cc30723c */ /* 0x000fe20000041830 */
[----:B------:R-:W1:Y:S07]  /*6b20*/  LDSM.16.M88.4 R160, [R232+UR4+0x19900] ;  /* 0x01990004e8a0783b */ /* 0x000e6e0008000200 */
[C---:B------:R-:W-:Y:S08]  /*6b30*/  HMMA.16816.F32.BF16 R4, R208.reuse, R212, R4 ;  /* 0x000000d4d004723c */ /* 0x040ff00000041804 */
        /* <DEDUP_REMOVED lines=17> */
[C---:B------:R-:W-:Y:S08]  /*6c50*/  HMMA.16816.F32.BF16 R4, R216.reuse, R180, R4 ;  /* 0x000000b4d804723c */ /* 0x040ff00000041804 */
[C---:B------:R-:W-:Y:S01]  /*6c60*/  HMMA.16816.F32.BF16 R8, R216.reuse, R182, R8 ;  /* 0x000000b6d808723c */ /* 0x040fe20000041808 */
[----:B------:R-:W1:Y:S07]  /*6c70*/  LDSM.16.M88.4 R180, [R3+0x18900] ;  /* 0x0189000003b4783b */ /* 0x000e6e0000000200 */
[C---:B---3--:R-:W-:Y:S08]  /*6c80*/  HMMA.16816.F32.BF16 R12, R216.reuse, R212, R12 ;  /* 0x000000d4d80c723c */ /* 0x048ff0000004180c */
[C---:B------:R-:W-:Y:S01]  /*6c90*/  HMMA.16816.F32.BF16 R16, R216.reuse, R214, R16 ;  /* 0x000000d6d810723c */ /* 0x040fe20000041810 */
[----:B------:R-:W-:Y:S07]  /*6ca0*/  LDSM.16.M88.4 R212, [R3+0x19900] ;  /* 0x0199000003d4783b */ /* 0x000fee0000000200 */
[C---:B----4-:R-:W-:Y:S08]  /*6cb0*/  HMMA.16816.F32.BF16 R20, R216.reuse, R172, R20 ;  /* 0x000000acd814723c */ /* 0x050ff00000041814 */
        /* <DEDUP_REMOVED lines=8> */
[C---:B------:R-:W-:Y:S08]  /*6d40*/  HMMA.16816.F32.BF16 R44, R216.reuse, R168, R44 ;  /* 0x000000a8d82c723c */ /* 0x040ff0000004182c */
[----:B------:R-:W-:Y:S01]  /*6d50*/  HMMA.16816.F32.BF16 R48, R216, R170, R48 ;  /* 0x000000aad830723c */ /* 0x000fe20000041830 */
[----:B------:R-:W4:Y:S07]  /*6d60*/  LDSM.16.M88.4 R168, [R132+0x18900] ;  /* 0x0189000084a8783b */ /* 0x000f2e0000000200 */
[C---:B------:R-:W-:Y:S08]  /*6d70*/  HMMA.16816.F32.BF16 R4, R220.reuse, R176, R4 ;  /* 0x000000b0dc04723c */ /* 0x040ff00000041804 */
[C---:B------:R-:W-:Y:S08]  /*6d80*/  HMMA.16816.F32.BF16 R8, R220.reuse, R178, R8 ;  /* 0x000000b2dc08723c */ /* 0x040ff00000041808 */
[C---:B------:R-:W-:Y:S08]  /*6d90*/  HMMA.16816.F32.BF16 R12, R220.reuse, R180, R12 ;  /* 0x000000b4dc0c723c */ /* 0x040ff0000004180c */
[C---:B------:R-:W-:Y:S08]  /*6da0*/  HMMA.16816.F32.BF16 R16, R220.reuse, R182, R16 ;  /* 0x000000b6dc10723c */ /* 0x040ff00000041810 */
[C---:B---3--:R-:W-:Y:S08]  /*6db0*/  HMMA.16816.F32.BF16 R20, R220.reuse, R172, R20 ;  /* 0x000000acdc14723c */ /* 0x048ff00000041814 */
[C---:B------:R-:W-:Y:S08]  /*6dc0*/  HMMA.16816.F32.BF16 R24, R220.reuse, R174, R24 ;  /* 0x000000aedc18723c */ /* 0x040ff00000041818 */
[C---:B------:R-:W-:Y:S08]  /*6dd0*/  HMMA.16816.F32.BF16 R28, R220.reuse, R212, R28 ;  /* 0x000000d4dc1c723c */ /* 0x040ff0000004181c */
[C---:B------:R-:W-:Y:S08]  /*6de0*/  HMMA.16816.F32.BF16 R32, R220.reuse, R214, R32 ;  /* 0x000000d6dc20723c */ /* 0x040ff00000041820 */
[C---:B--2---:R-:W-:Y:S08]  /*6df0*/  HMMA.16816.F32.BF16 R36, R220.reuse, R164, R36 ;  /* 0x000000a4dc24723c */ /* 0x044ff00000041824 */
[C---:B------:R-:W-:Y:S01]  /*6e00*/  HMMA.16816.F32.BF16 R40, R220.reuse, R166, R40 ;  /* 0x000000a6dc28723c */ /* 0x040fe20000041828 */
[----:B------:R-:W2:Y:S07]  /*6e10*/  LDSM.16.M88.4 R164, [R132+0x19100] ;  /* 0x0191000084a4783b */ /* 0x000eae0000000200 */
[C---:B-1----:R-:W-:Y:S08]  /*6e20*/  HMMA.16816.F32.BF16 R44, R220.reuse, R160, R44 ;  /* 0x000000a0dc2c723c */ /* 0x042ff0000004182c */
[----:B------:R-:W-:Y:S01]  /*6e30*/  HMMA.16816.F32.BF16 R48, R220, R162, R48 ;  /* 0x000000a2dc30723c */ /* 0x000fe20000041830 */
[----:B------:R-:W1:Y:S07]  /*6e40*/  LDSM.16.M88.4 R160, [R132+0x19900] ;  /* 0x0199000084a0783b */ /* 0x000e6e0000000200 */
[C---:B------:R-:W-:Y:S08]  /*6e50*/  HMMA.16816.F32.BF16 R4, R224.reuse, R228, R4 ;  /* 0x000000e4e004723c */ /* 0x040ff00000041804 */
[C---:B------:R-:W-:Y:S08]  /*6e60*/  HMMA.16816.F32.BF16 R8, R224.reuse, R230, R8 ;  /* 0x000000e6e008723c */ /* 0x040ff00000041808 */
[C---:B----4-:R-:W-:Y:S08]  /*6e70*/  HMMA.16816.F32.BF16 R12, R224.reuse, R168, R12 ;  /* 0x000000a8e00c723c */ /* 0x050ff0000004180c */
[C---:B------:R-:W-:Y:S01]  /*6e80*/  HMMA.16816.F32.BF16 R16, R224.reuse, R170, R16 ;  /* 0x000000aae010723c */ /* 0x040fe20000041810 */
[----:B------:R-:W3:Y:S03]  /*6e90*/  LDSM.16.M88.4 R168, [R132+0x1a100] ;  /* 0x01a1000084a8783b */ /* 0x000ee60000000200 */
[----:B------:R-:W-:Y:S02]  /*6ea0*/  FMNMX.FTZ R2, R4, R0, !PT ;  /* 0x0000000004027209 */ /* 0x000fe40007810000 */
[----:B------:R-:W-:Y:S02]  /*6eb0*/  FMNMX.FTZ R3, R6, R133, !PT ;  /* 0x0000008506037209 */ /* 0x000fe40007810000 */
[C---:B--2---:R-:W-:Y:S04]  /*6ec0*/  HMMA.16816.F32.BF16 R20, R224.reuse, R164, R20 ;  /* 0x000000a4e014723c */ /* 0x044fe80000041814 */
[----:B------:R-:W-:Y:S02]  /*6ed0*/  FMNMX.FTZ R2, R5, R2, !PT ;  /* 0x0000000205027209 */ /* 0x000fe40007810000 */
[----:B------:R-:W-:Y:S02]  /*6ee0*/  FMNMX.FTZ R3, R7, R3, !PT ;  /* 0x0000000307037209 */ /* 0x000fe40007810000 */
[C---:B------:R-:W-:Y:S01]  /*6ef0*/  HMMA.16816.F32.BF16 R24, R224.reuse, R166, R24 ;  /* 0x000000a6e018723c */ /* 0x040fe20000041818 */
[----:B------:R-:W2:Y:S01]  /*6f00*/  LDSM.16.M88.4 R164, [R132+0x1a900] ;  /* 0x01a9000084a4783b */ /* 0x000ea20000000200 */
        /* <DEDUP_REMOVED lines=14> */
[C---:B------:R-:W-:Y:S01]  /*6ff0*/  HMMA.16816.F32.BF16 R40, R224.reuse, R170, R40 ;  /* 0x000000aae028723c */ /* 0x040fe20000041828 */
[----:B------:R-:W-:Y:S03]  /*7000*/  LDSM.16.MT88.4 R160, [R135+UR4+0x100] ;  /* 0x0001000487a0783b */ /* 0x000fe60008004200 */
[----:B------:R-:W-:Y:S02]  /*7010*/  FMNMX.FTZ R3, R15, R3, !PT ;  /* 0x000000030f037209 */ /* 0x000fe40007810000 */
[----:B------:R-:W-:Y:S02]  /*7020*/  FMNMX.FTZ R2, R20, R2, !PT ;  /* 0x0000000214027209 */ /* 0x000fe40007810000 */
[C---:B--2---:R-:W-:Y:S01]  /*7030*/  HMMA.16816.F32.BF16 R44, R224.reuse, R164, R44 ;  /* 0x000000a4e02c723c */ /* 0x044fe2000004182c */
[----:B------:R-:W-:Y:S03]  /*7040*/  LDSM.16.MT88.4 R168, [R135+UR4+0x3900] ;  /* 0x0039000487a8783b */ /* 0x000fe60008004200 */
        /* <DEDUP_REMOVED lines=41> */
[----:B------:R-:W-:Y:S03]  /*72e0*/  IADD3 R134, R135, UR4, RZ ;  /* 0x0000000487867c10 */ /* 0x000fe6000fffe0ff */
[C---:B------:R-:W-:Y:S01]  /*72f0*/  FADD.FTZ R0, -R132.reuse, R0 ;  /* 0x0000000084007221 */ /* 0x040fe20000010100 */
[----:B------:R-:W-:Y:S01]  /*7300*/  IADD3 R134, R235, R134, RZ ;  /* 0x00000086eb867210 */ /* 0x000fe20007ffe0ff */
[----:B------:R-:W-:Y:S02]  /*7310*/  FMUL.FTZ R172, R132, c[0x0][0x2d0] ;  /* 0x0000b40084ac7a20 */ /* 0x000fe40000410000 */
[----:B------:R-:W-:Y:S01]  /*7320*/  FMUL.FTZ R0, R0, c[0x0][0x2d0] ;  /* 0x0000b40000007a20 */ /* 0x000fe20000410000 */
[----:B--2---:R-:W-:Y:S01]  /*7330*/  FMNMX.FTZ R3, R2, R3, !PT ;  /* 0x0000000302037209 */ /* 0x004fe20007810000 */
[--C-:B------:R-:W-:Y:S01]  /*7340*/  FFMA.FTZ R8, R8, c[0x0][0x2d0], -R172.reuse ;  /* 0x0000b40008087a23 */ /* 0x100fe200000108ac */
[----:B------:R-:W1:Y:S01]  /*7350*/  LDSM.16.MT88.4 R164, [R134+0x100] ;  /* 0x0001000086a4783b */ /* 0x000e620000004200 */
[----:B------:R2:W3:Y:S01]  /*7360*/  MUFU.EX2 R2, R0 ;  /* 0x0000000000027308 */ /* 0x0004e20000000800 */
[--C-:B------:R-:W-:Y:S02]  /*7370*/  FFMA.FTZ R9, R9, c[0x0][0x2d0], -R172.reuse ;  /* 0x0000b40009097a23 */ /* 0x100fe400000108ac */
[----:B------:R-:W-:Y:S02]  /*7380*/  FMUL.FTZ R173, R3, c[0x0][0x2d0] ;  /* 0x0000b40003ad7a20 */ /* 0x000fe40000410000 */
        /* <DEDUP_REMOVED lines=10> */
[----:B------:R-:W-:Y:S02]  /*7430*/  FFMA.FTZ R26, R26, c[0x0][0x2d0], -R173 ;  /* 0x0000b4001a1a7a23 */ /* 0x000fe400000108ad */
[--C-:B------:R-:W-:Y:S02]  /*7440*/  FFMA.FTZ R28, R28, c[0x0][0x2d0], -R172.reuse ;  /* 0x0000b4001c1c7a23 */ /* 0x100fe400000108ac */
[----:B--2---:R-:W-:Y:S01]  /*7450*/  FADD.FTZ R0, -R3, R133 ;  /* 0x0000008503007221 */ /* 0x004fe20000010100 */
[----:B------:R-:W-:Y:S01]  /*7460*/  IADD3 R133, R233, UR4, RZ ;  /* 0x00000004e9857c10 */ /* 0x000fe2000fffe0ff */
[----:B---3--:R-:W-:Y:S02]  /*7470*/  FMUL.FTZ R52, R2, R52 ;  /* 0x0000003402347220 */ /* 0x008fe40000410000 */
[----:B------:R-:W-:Y:S01]  /*7480*/  FMUL.FTZ R0, R0, c[0x0][0x2d0] ;  /* 0x0000b40000007a20 */ /* 0x000fe20000410000 */
[----:B------:R-:W-:Y:S01]  /*7490*/  MUFU.EX2 R229, R10 ;  /* 0x0000000a00e57308 */ /* 0x000fe20000000800 */
[----:B------:R-:W-:Y:S01]  /*74a0*/  IADD3 R133, R235, R133, RZ ;  /* 0x00000085eb857210 */ /* 0x000fe20007ffe0ff */
[C---:B------:R-:W-:Y:S02]  /*74b0*/  FMUL.FTZ R53, R2.reuse, R53 ;  /* 0x0000003502357220 */ /* 0x040fe40000410000 */
[C---:B----4-:R-:W-:Y:S02]  /*74c0*/  FMUL.FTZ R8, R2.reuse, R140 ;  /* 0x0000008c02087220 */ /* 0x050fe40000410000 */
[C---:B------:R-:W-:Y:S02]  /*74d0*/  FMUL.FTZ R56, R2.reuse, R56 ;  /* 0x0000003802387220 */ /* 0x040fe40000410000 */
[C---:B------:R-:W-:Y:S02]  /*74e0*/  FMUL.FTZ R57, R2.reuse, R57 ;  /* 0x0000003902397220 */ /* 0x040fe40000410000 */
[----:B------:R-:W2:Y:S01]  /*74f0*/  MUFU.EX2 R0, R0 ;  /* 0x0000000000007308 */ /* 0x000ea20000000800 */
[C---:B------:R-:W-:Y:S02]  /*7500*/  FMUL.FTZ R60, R2.reuse, R60 ;  /* 0x0000003c023c7220 */ /* 0x040fe40000410000 */
[C---:B------:R-:W-:Y:S02]  /*7510*/  FMUL.FTZ R61, R2.reuse, R61 ;  /* 0x0000003d023d7220 */ /* 0x040fe40000410000 */
[C---:B-1----:R-:W-:Y:S02]  /*7520*/  FMUL.FTZ R9, R2.reuse, R141 ;  /* 0x0000008d02097220 */ /* 0x042fe40000410000 */
        /* <DEDUP_REMOVED lines=10> */
[----:B------:R-:W-:Y:S02]  /*75d0*/  FMUL.FTZ R80, R2, R80 ;  /* 0x0000005002507220 */ /* 0x000fe40000410000 */
[C---:B--2---:R-:W-:Y:S02]  /*75e0*/  FMUL.FTZ R10, R0.reuse, R142 ;  /* 0x0000008e000a7220 */ /* 0x044fe40000410000 */
[C---:B------:R-:W-:Y:S02]  /*75f0*/  FMUL.FTZ R54, R0.reuse, R54 ;  /* 0x0000003600367220 */ /* 0x040fe40000410000 */
[C---:B------:R-:W-:Y:S01]  /*7600*/  FMUL.FTZ R55, R0.reuse, R55 ;  /* 0x0000003700377220 */ /* 0x040fe20000410000 */
[----:B------:R2:W4:Y:S01]  /*7610*/  MUFU.EX2 R243, R4 ;  /* 0x0000000400f37308 */ /* 0x0005220000000800 */
[C---:B------:R-:W-:Y:S02]  /*7620*/  FMUL.FTZ R58, R0.reuse, R58 ;  /* 0x0000003a003a7220 */ /* 0x040fe40000410000 */
[C---:B------:R-:W-:Y:S02]  /*7630*/  FMUL.FTZ R59, R0.reuse, R59 ;  /* 0x0000003b003b7220 */ /* 0x040fe40000410000 */
[C---:B-1----:R-:W-:Y:S02]  /*7640*/  FMUL.FTZ R11, R0.reuse, R143 ;  /* 0x0000008f000b7220 */ /* 0x042fe40000410000 */
[----:B------:R-:W1:Y:S01]  /*7650*/  LDSM.16.MT88.4 R140, [R233+UR4+0x100] ;  /* 0x00010004e98c783b */ /* 0x000e620008004200 */
[C---:B------:R-:W-:Y:S02]  /*7660*/  FMUL.FTZ R62, R0.reuse, R62 ;  /* 0x0000003e003e7220 */ /* 0x040fe40000410000 */
[----:B------:R4:W-:Y:S01]  /*7670*/  MUFU.EX2 R231, R6 ;  /* 0x0000000600e77308 */ /* 0x0009e20000000800 */
[C---:B------:R-:W-:Y:S02]  /*7680*/  FMUL.FTZ R63, R0.reuse, R63 ;  /* 0x0000003f003f7220 */ /* 0x040fe40000410000 */
[----:B------:R-:W-:Y:S02]  /*7690*/  FMUL.FTZ R66, R0, R66 ;  /* 0x0000004200427220 */ /* 0x000fe40000410000 */
[----:B---3--:R-:W-:Y:S02]  /*76a0*/  FMUL.FTZ R5, R2, R137 ;  /* 0x0000008902057220 */ /* 0x008fe40000410000 */
[C---:B------:R-:W-:Y:S02]  /*76b0*/  FMUL.FTZ R67, R0.reuse, R67 ;  /* 0x0000004300437220 */ /* 0x040fe40000410000 */
[C---:B------:R-:W-:Y:S01]  /*76c0*/  FMUL.FTZ R70, R0.reuse, R70 ;  /* 0x0000004600467220 */ /* 0x040fe20000410000 */
[----:B------:R-:W3:Y:S01]  /*76d0*/  MUFU.EX2 R230, R7 ;  /* 0x0000000700e67308 */ /* 0x000ee20000000800 */
[C---:B------:R-:W-:Y:S02]  /*76e0*/  FMUL.FTZ R71, R0.reuse, R71 ;  /* 0x0000004700477220 */ /* 0x040fe40000410000 */
[----:B------:R-:W-:Y:S02]  /*76f0*/  FMUL.FTZ R74, R0, R74 ;  /* 0x0000004a004a7220 */ /* 0x000fe40000410000 */
[----:B--2---:R-:W-:Y:S01]  /*7700*/  FMUL.FTZ R4, R2, R136 ;  /* 0x0000008802047220 */ /* 0x004fe20000410000 */
[----:B----4-:R-:W-:Y:S01]  /*7710*/  F2FP.BF16.PACK_AB R136, R242, R243 ;  /* 0x000000f3f288723e */ /* 0x010fe200000010ff */
[C---:B------:R-:W-:Y:S02]  /*7720*/  FMUL.FTZ R75, R0.reuse, R75 ;  /* 0x0000004b004b7220 */ /* 0x040fe40000410000 */
[C---:B------:R-:W-:Y:S01]  /*7730*/  FMUL.FTZ R78, R0.reuse, R78 ;  /* 0x0000004e004e7220 */ /* 0x040fe20000410000 */
[----:B------:R-:W-:Y:S01]  /*7740*/  MUFU.EX2 R178, R24 ;  /* 0x0000001800b27308 */ /* 0x000fe20000000800 */
[----:B------:R-:W-:Y:S02]  /*7750*/  FMUL.FTZ R79, R0, R79 ;  /* 0x0000004f004f7220 */ /* 0x000fe40000410000 */
[----:B------:R-:W-:Y:S02]  /*7760*/  FMUL.FTZ R81, R2, R81 ;  /* 0x0000005102517220 */ /* 0x000fe40000410000 */
[----:B------:R-:W-:Y:S01]  /*7770*/  FMUL.FTZ R6, R0, R138 ;  /* 0x0000008a00067220 */ /* 0x000fe20000410000 */
[----:B------:R-:W-:Y:S01]  /*7780*/  F2FP.BF16.PACK_AB R138, R240, R241 ;  /* 0x000000f1f08a723e */ /* 0x000fe200000010ff */
[C---:B------:R-:W-:Y:S02]  /*7790*/  FMUL.FTZ R82, R0.reuse, R82 ;  /* 0x0000005200527220 */ /* 0x040fe40000410000 */
[----:B------:R-:W-:Y:S01]  /*77a0*/  FMUL.FTZ R83, R0, R83 ;  /* 0x0000005300537220 */ /* 0x000fe20000410000 */
[----:B------:R-:W-:Y:S01]  /*77b0*/  MUFU.EX2 R177, R25 ;  /* 0x0000001900b17308 */ /* 0x000fe20000000800 */
[C---:B------:R-:W-:Y:S02]  /*77c0*/  FMUL.FTZ R84, R2.reuse, R84 ;  /* 0x0000005402547220 */ /* 0x040fe40000410000 */
[----:B------:R-:W-:Y:S01]  /*77d0*/  FMUL.FTZ R85, R2, R85 ;  /* 0x0000005502557220 */ /* 0x000fe20000410000 */
[----:B---3--:R-:W-:Y:S01]  /*77e0*/  F2FP.BF16.PACK_AB R137, R230, R231 ;  /* 0x000000e7e689723e */ /* 0x008fe200000010ff */
[----:B------:R-:W-:Y:S01]  /*77f0*/  FMUL.FTZ R7, R0, R139 ;  /* 0x0000008b00077220 */ /* 0x000fe20000410000 */
[----:B------:R-:W-:Y:S01]  /*7800*/  F2FP.BF16.PACK_AB R139, R238, R229 ;  /* 0x000000e5ee8b723e */ /* 0x000fe200000010ff */
[--C-:B------:R-:W-:Y:S02]  /*7810*/  FFMA.FTZ R29, R29, c[0x0][0x2d0], -R172.reuse ;  /* 0x0000b4001d1d7a23 */ /* 0x100fe400000108ac */
[--C-:B------:R-:W-:Y:S02]  /*7820*/  FFMA.FTZ R30, R30, c[0x0][0x2d0], -R173.reuse ;  /* 0x0000b4001e1e7a23 */ /* 0x100fe400000108ad */
[--C-:B------:R-:W-:Y:S02]  /*7830*/  FFMA.FTZ R31, R31, c[0x0][0x2d0], -R173.reuse ;  /* 0x0000b4001f1f7a23 */ /* 0x100fe400000108ad */
[C---:B------:R-:W-:Y:S05]  /*7840*/  HMMA.16816.F32.BF16 R4, R136.reuse, R160, R4 ;  /* 0x000000a08804723c */ /* 0x040fea0000041804 */
[--C-:B------:R-:W-:Y:S02]  /*7850*/  FFMA.FTZ R32, R32, c[0x0][0x2d0], -R172.reuse ;  /* 0x0000b40020207a23 */ /* 0x100fe400000108ac */
[--C-:B------:R-:W-:Y:S01]  /*7860*/  FFMA.FTZ R33, R33, c[0x0][0x2d0], -R172.reuse ;  /* 0x0000b40021217a23 */ /* 0x100fe200000108ac */
[C---:B------:R-:W-:Y:S01]  /*7870*/  HMMA.16816.F32.BF16 R8, R136.reuse, R162, R8 ;  /* 0x000000a28808723c */ /* 0x040fe20000041808 */
[----:B------:R-:W2:Y:S03]  /*7880*/  LDSM.16.MT88.4 R160, [R133+0x100] ;  /* 0x0001000085a0783b */ /* 0x000ea60000004200 */
[--C-:B------:R-:W-:Y:S02]  /*7890*/  FFMA.FTZ R34, R34, c[0x0][0x2d0], -R173.reuse ;  /* 0x0000b40022227a23 */ /* 0x100fe400000108ad */
[--C-:B------:R-:W-:Y:S02]  /*78a0*/  FFMA.FTZ R35, R35, c[0x0][0x2d0], -R173.reuse ;  /* 0x0000b40023237a23 */ /* 0x100fe400000108ad */
[C---:B------:R-:W-:Y:S04]  /*78b0*/  HMMA.16816.F32.BF16 R52, R136.reuse, R164, R52 ;  /* 0x000000a48834723c */ /* 0x040fe80000041834 */
[--C-:B------:R-:W-:Y:S02]  /*78c0*/  FFMA.FTZ R36, R36, c[0x0][0x2d0], -R172.reuse ;  /* 0x0000b40024247a23 */ /* 0x100fe400000108ac */
[--C-:B------:R-:W-:Y:S02]  /*78d0*/  FFMA.FTZ R37, R37, c[0x0][0x2d0], -R172.reuse ;  /* 0x0000b40025257a23 */ /* 0x100fe400000108ac */
[C---:B------:R-:W-:Y:S01]  /*78e0*/  HMMA.16816.F32.BF16 R56, R136.reuse, R166, R56 ;  /* 0x000000a68838723c */ /* 0x040fe20000041838 */
[----:B------:R-:W3:Y:S03]  /*78f0*/  LDSM.16.MT88.4 R164, [R135+UR4+0x3100] ;  /* 0x0031000487a4783b */ /* 0x000ee60008004200 */
[--C-:B------:R-:W-:Y:S02]  /*7900*/  FFMA.FTZ R38, R38, c[0x0][0x2d0], -R173.reuse ;  /* 0x0000b40026267a23 */ /* 0x100fe400000108ad */
[--C-:B------:R-:W-:Y:S02]  /*7910*/  FFMA.FTZ R39, R39, c[0x0][0x2d0], -R173.reuse ;  /* 0x0000b40027277a23 */ /* 0x100fe400000108ad */
[C---:B-1----:R-:W-:Y:S04]  /*7920*/  HMMA.16816.F32.BF16 R60, R136.reuse, R140, R60 ;  /* 0x0000008c883c723c */ /* 0x042fe8000004183c */
[--C-:B------:R-:W-:Y:S02]  /*7930*/  FFMA.FTZ R40, R40, c[0x0][0x2d0], -R172.reuse ;  /* 0x0000b40028287a23 */ /* 0x100fe400000108ac */
[--C-:B------:R-:W-:Y:S02]  /*7940*/  FFMA.FTZ R41, R41, c[0x0][0x2d0], -R172.reuse ;  /* 0x0000b40029297a23 */ /* 0x100fe400000108ac */
[C---:B------:R-:W-:Y:S01]  /*7950*/  HMMA.16816.F32.BF16 R64, R136.reuse, R142, R64 ;  /* 0x0000008e8840723c */ /* 0x040fe20000041840 */
[----:B------:R-:W1:Y:S03]  /*7960*/  LDSM.16.MT88.4 R140, [R134+0x3100] ;  /* 0x00310000868c783b */ /* 0x000e660000004200 */
[--C-:B------:R-:W-:Y:S02]  /*7970*/  FFMA.FTZ R42, R42, c[0x0][0x2d0], -R173.reuse ;  /* 0x0000b4002a2a7a23 */ /* 0x100fe400000108ad */
[C---:B------:R-:W-:Y:S02]  /*7980*/  FMUL.FTZ R86, R0.reuse, R86 ;  /* 0x0000005600567220 */ /* 0x040fe40000410000 */
[----:B------:R-:W-:Y:S01]  /*7990*/  FMUL.FTZ R87, R0, R87 ;  /* 0x0000005700577220 */ /* 0x000fe20000410000 */
[C---:B--2---:R-:W-:Y:S03]  /*79a0*/  HMMA.16816.F32.BF16 R68, R136.reuse, R160, R68 ;  /* 0x000000a08844723c */ /* 0x044fe60000041844 */
[C---:B------:R-:W-:Y:S02]  /*79b0*/  FMUL.FTZ R88, R2.reuse, R88 ;  /* 0x0000005802587220 */ /* 0x040fe40000410000 */
[----:B------:R-:W-:Y:S02]  /*79c0*/  FMUL.FTZ R89, R2, R89 ;  /* 0x0000005902597220 */ /* 0x000fe40000410000 */
[C---:B------:R-:W-:Y:S01]  /*79d0*/  FMUL.FTZ R90, R0.reuse, R90 ;  /* 0x0000005a005a7220 */ /* 0x040fe20000410000 */
[C---:B------:R-:W-:Y:S01]  /*79e0*/  HMMA.16816.F32.BF16 R72, R136.reuse, R162, R72 ;  /* 0x000000a28848723c */ /* 0x040fe20000041848 */
[----:B------:R-:W2:Y:S03]  /*79f0*/  LDSM.16.MT88.4 R160, [R233+UR4+0x3100] ;  /* 0x00310004e9a0783b */ /* 0x000ea60008004200 */
[----:B------:R-:W-:Y:S02]  /*7a00*/  FMUL.FTZ R91, R0, R91 ;  /* 0x0000005b005b7220 */ /* 0x000fe40000410000 */
[C---:B------:R-:W-:Y:S02]  /*7a10*/  FMUL.FTZ R92, R2.reuse, R92 ;  /* 0x0000005c025c7220 */ /* 0x040fe40000410000 */
[C---:B---3--:R-:W-:Y:S04]  /*7a20*/  HMMA.16816.F32.BF16 R76, R136.reuse, R164, R76 ;  /* 0x000000a4884c723c */ /* 0x048fe8000004184c */
        /* <DEDUP_REMOVED lines=8> */
[C---:B------:R-:W-:Y:S02]  /*7ab0*/  FMUL.FTZ R98, R0.reuse, R98 ;  /* 0x0000006200627220 */ /* 0x040fe40000410000 */
[C---:B------:R-:W-:Y:S01]  /*7ac0*/  HMMA.16816.F32.BF16 R88, R136.reuse, R142, R88 ;  /* 0x0000008e8858723c */ /* 0x040fe20000041858 */
[----:B------:R-:W1:Y:S03]  /*7ad0*/  LDSM.16.MT88.4 R140, [R135+UR4+0x6100] ;  /* 0x00610004878c783b */ /* 0x000e660008004200 */
[----:B------:R-:W-:Y:S02]  /*7ae0*/  FMUL.FTZ R99, R0, R99 ;  /* 0x0000006300637220 */ /* 0x000fe40000410000 */
[C---:B------:R-:W-:Y:S02]  /*7af0*/  FMUL.FTZ R100, R2.reuse, R100 ;  /* 0x0000006402647220 */ /* 0x040fe40000410000 */
[----:B------:R-:W-:Y:S01]  /*7b00*/  FMUL.FTZ R101, R2, R101 ;  /* 0x0000006502657220 */ /* 0x000fe20000410000 */
[C---:B--2---:R-:W-:Y:S03]  /*7b10*/  HMMA.16816.F32.BF16 R92, R136.reuse, R160, R92 ;  /* 0x000000a0885c723c */ /* 0x044fe6000004185c */
[C---:B------:R-:W-:Y:S02]  /*7b20*/  FMUL.FTZ R102, R0.reuse, R102 ;  /* 0x0000006600667220 */ /* 0x040fe40000410000 */
[----:B------:R-:W-:Y:S02]  /*7b30*/  FMUL.FTZ R103, R0, R103 ;  /* 0x0000006700677220 */ /* 0x000fe40000410000 */
[C---:B------:R-:W-:Y:S01]  /*7b40*/  FMUL.FTZ R104, R2.reuse, R104 ;  /* 0x0000006802687220 */ /* 0x040fe20000410000 */
[C---:B------:R-:W-:Y:S01]  /*7b50*/  HMMA.16816.F32.BF16 R96, R136.reuse, R162, R96 ;  /* 0x000000a28860723c */ /* 0x040fe20000041860 */
[----:B------:R-:W2:Y:S03]  /*7b60*/  LDSM.16.MT88.4 R160, [R134+0x6100] ;  /* 0x0061000086a0783b */ /* 0x000ea60000004200 */
[----:B------:R-:W-:Y:S02]  /*7b70*/  FMUL.FTZ R105, R2, R105 ;  /* 0x0000006902697220 */ /* 0x000fe40000410000 */
[C---:B------:R-:W-:Y:S02]  /*7b80*/  FMUL.FTZ R106, R0.reuse, R106 ;  /* 0x0000006a006a7220 */ /* 0x040fe40000410000 */
[C---:B---3--:R-:W-:Y:S04]  /*7b90*/  HMMA.16816.F32.BF16 R100, R136.reuse, R164, R100 ;  /* 0x000000a48864723c */ /* 0x048fe80000041864 */
[----:B------:R-:W-:Y:S02]  /*7ba0*/  FMUL.FTZ R107, R0, R107 ;  /* 0x0000006b006b7220 */ /* 0x000fe40000410000 */
[C---:B------:R-:W-:Y:S02]  /*7bb0*/  FMUL.FTZ R108, R2.reuse, R108 ;  /* 0x0000006c026c7220 */ /* 0x040fe40000410000 */
[----:B------:R-:W-:Y:S03]  /*7bc0*/  FMUL.FTZ R109, R2, R109 ;  /* 0x0000006d026d7220 */ /* 0x000fe60000410000 */
[C---:B------:R-:W-:Y:S01]  /*7bd0*/  HMMA.16816.F32.BF16 R104, R136.reuse, R166, R104 ;  /* 0x000000a68868723c */ /* 0x040fe20000041868 */
[----:B------:R-:W3:Y:S02]  /*7be0*/  LDSM.16.MT88.4 R164, [R233+UR4+0x6100] ;  /* 0x00610004e9a4783b */ /* 0x000ee40008004200 */
[C---:B------:R-:W-:Y:S02]  /*7bf0*/  FMUL.FTZ R110, R0.reuse, R110 ;  /* 0x0000006e006e7220 */ /* 0x040fe40000410000 */
[----:B------:R-:W-:Y:S02]  /*7c00*/  FMUL.FTZ R111, R0, R111 ;  /* 0x0000006f006f7220 */ /* 0x000fe40000410000 */
[--C-:B------:R-:W-:Y:S02]  /*7c10*/  FFMA.FTZ R12, R12, c[0x0][0x2d0], -R172.reuse ;  /* 0x0000b4000c0c7a23 */ /* 0x100fe400000108ac */
[--C-:B------:R-:W-:Y:S02]  /*7c20*/  FFMA.FTZ R13, R13, c[0x0][0x2d0], -R172.reuse ;  /* 0x0000b4000d0d7a23 */ /* 0x100fe400000108ac */
[----:B------:R4:W-:Y:S01]  /*7c30*/  MUFU.EX2 R228, R12 ;  /* 0x0000000c00e47308 */ /* 0x0009e20000000800 */
[C---:B-1----:R-:W-:Y:S03]  /*7c40*/  HMMA.16816.F32.BF16 R108, R136.reuse, R140, R108 ;  /* 0x0000008c886c723c */ /* 0x042fe6000004186c */
[--C-:B------:R-:W-:Y:S02]  /*7c50*/  FFMA.FTZ R14, R14, c[0x0][0x2d0], -R173.reuse ;  /* 0x0000b4000e0e7a23 */ /* 0x100fe400000108ad */
[--C-:B------:R-:W-:Y:S02]  /*7c60*/  FFMA.FTZ R15, R15, c[0x0][0x2d0], -R173.reuse ;  /* 0x0000b4000f0f7a23 */ /* 0x100fe400000108ad */
[C---:B------:R-:W-:Y:S02]  /*7c70*/  FMUL.FTZ R112, R2.reuse, R112 ;  /* 0x0000007002707220 */ /* 0x040fe40000410000 */
[----:B------:R1:W1:Y:S03]  /*7c80*/  MUFU.EX2 R215, R13 ;  /* 0x0000000d00d77308 */ /* 0x0002660000000800 */
[----:B------:R-:W-:Y:S02]  /*7c90*/  FMUL.FTZ R113, R2, R113 ;  /* 0x0000007102717220 */ /* 0x000fe40000410000 */
[C---:B------:R-:W-:Y:S02]  /*7ca0*/  FMUL.FTZ R114, R0.reuse, R114 ;  /* 0x0000007200727220 */ /* 0x040fe40000410000 */
[----:B------:R-:W-:Y:S02]  /*7cb0*/  FMUL.FTZ R115, R0, R115 ;  /* 0x0000007300737220 */ /* 0x000fe40000410000 */
[C---:B------:R-:W-:Y:S01]  /*7cc0*/  FMUL.FTZ R116, R2.reuse, R116 ;  /* 0x0000007402747220 */ /* 0x040fe20000410000 */
[----:B------:R1:W-:Y:S01]  /*7cd0*/  MUFU.EX2 R212, R14 ;  /* 0x0000000e00d47308 */ /* 0x0003e20000000800 */
[----:B------:R-:W-:Y:S02]  /*7ce0*/  FMUL.FTZ R117, R2, R117 ;  /* 0x0000007502757220 */ /* 0x000fe40000410000 */
[C---:B------:R-:W-:Y:S01]  /*7cf0*/  FMUL.FTZ R118, R0.reuse, R118 ;  /* 0x0000007600767220 */ /* 0x040fe20000410000 */
[C---:B------:R-:W-:Y:S01]  /*7d00*/  HMMA.16816.F32.BF16 R112, R136.reuse, R142, R112 ;  /* 0x0000008e8870723c */ /* 0x040fe20000041870 */
[----:B------:R-:W3:Y:S02]  /*7d10*/  LDSM.16.MT88.4 R140, [R133+0x6100] ;  /* 0x00610000858c783b */ /* 0x000ee40000004200 */
[----:B------:R-:W-:Y:S02]  /*7d20*/  FMUL.FTZ R119, R0, R119 ;  /* 0x0000007700777220 */ /* 0x000fe40000410000 */
[--C-:B------:R-:W-:Y:S01]  /*7d30*/  FFMA.FTZ R16, R16, c[0x0][0x2d0], -R172.reuse ;  /* 0x0000b40010107a23 */ /* 0x100fe200000108ac */
[----:B------:R1:W-:Y:S01]  /*7d40*/  MUFU.EX2 R183, R15 ;  /* 0x0000000f00b77308 */ /* 0x0003e20000000800 */
[--C-:B------:R-:W-:Y:S02]  /*7d50*/  FFMA.FTZ R17, R17, c[0x0][0x2d0], -R172.reuse ;  /* 0x0000b40011117a23 */ /* 0x100fe400000108ac */
[--C-:B------:R-:W-:Y:S01]  /*7d60*/  FFMA.FTZ R18, R18, c[0x0][0x2d0], -R173.reuse ;  /* 0x0000b40012127a23 */ /* 0x100fe200000108ad */
[C---:B--2---:R-:W-:Y:S03]  /*7d70*/  HMMA.16816.F32.BF16 R116, R136.reuse, R160, R116 ;  /* 0x000000a08874723c */ /* 0x044fe60000041874 */
[----:B------:R-:W-:Y:S02]  /*7d80*/  FFMA.FTZ R19, R19, c[0x0][0x2d0], -R173 ;  /* 0x0000b40013137a23 */ /* 0x000fe400000108ad */
[C---:B------:R-:W-:Y:S01]  /*7d90*/  FMUL.FTZ R120, R2.reuse, R120 ;  /* 0x0000007802787220 */ /* 0x040fe20000410000 */
[----:B------:R2:W-:Y:S01]  /*7da0*/  MUFU.EX2 R214, R16 ;  /* 0x0000001000d67308 */ /* 0x0005e20000000800 */
[----:B------:R-:W-:Y:S02]  /*7db0*/  FMUL.FTZ R121, R2, R121 ;  /* 0x0000007902797220 */ /* 0x000fe40000410000 */
[C---:B------:R-:W-:Y:S03]  /*7dc0*/  FMUL.FTZ R122, R0.reuse, R122 ;  /* 0x0000007a007a7220 */ /* 0x040fe60000410000 */
[----:B------:R-:W-:Y:S02]  /*7dd0*/  FMUL.FTZ R123, R0, R123 ;  /* 0x0000007b007b7220 */ /* 0x000fe40000410000 */
[C---:B----4-:R-:W-:Y:S02]  /*7de0*/  FMUL.FTZ R12, R2.reuse, R144 ;  /* 0x00000090020c7220 */ /* 0x050fe40000410000 */
[----:B------:R4:W2:Y:S01]  /*7df0*/  MUFU.EX2 R213, R17 ;  /* 0x0000001100d57308 */ /* 0x0008a20000000800 */
[----:B-1----:R-:W-:Y:S02]  /*7e00*/  FMUL.FTZ R13, R2, R145 ;  /* 0x00000091020d7220 */ /* 0x002fe40000410000 */
[C---:B------:R-:W-:Y:S01]  /*7e10*/  HMMA.16816.F32.BF16 R120, R136.reuse, R162, R120 ;  /* 0x000000a28878723c */ /* 0x040fe20000041878 */
[----:B------:R-:W-:Y:S02]  /*7e20*/  LDSM.16.MT88.4 R160, [R134+0x900] ;  /* 0x0009000086a0783b */ /* 0x000fe40000004200 */
[C---:B------:R-:W-:Y:S02]  /*7e30*/  FMUL.FTZ R14, R0.reuse, R146 ;  /* 0x00000092000e7220 */ /* 0x040fe40000410000 */
[----:B------:R-:W-:Y:S02]  /*7e40*/  FMUL.FTZ R15, R0, R147 ;  /* 0x00000093000f7220 */ /* 0x000fe40000410000 */
[----:B------:R1:W-:Y:S01]  /*7e50*/  MUFU.EX2 R182, R18 ;  /* 0x0000001200b67308 */ /* 0x0003e20000000800 */
[C---:B------:R-:W-:Y:S01]  /*7e60*/  FMUL.FTZ R124, R2.reuse, R124 ;  /* 0x0000007c027c7220 */ /* 0x040fe20000410000 */
[----:B------:R-:W1:Y:S03]  /*7e70*/  LDSM.16.MT88.4 R144, [R135+UR4+0x900] ;  /* 0x000900048790783b */ /* 0x000e660008004200 */
[C---:B---3--:R-:W-:Y:S03]  /*7e80*/  HMMA.16816.F32.BF16 R12, R136.reuse, R164, R12 ;  /* 0x000000a4880c723c */ /* 0x048fe6000004180c */
[----:B------:R-:W-:Y:S02]  /*7e90*/  FMUL.FTZ R125, R2, R125 ;  /* 0x0000007d027d7220 */ /* 0x000fe40000410000 */
[----:B------:R3:W1:Y:S01]  /*7ea0*/  MUFU.EX2 R181, R19 ;  /* 0x0000001300b57308 */ /* 0x0006620000000800 */
[C---:B------:R-:W-:Y:S02]  /*7eb0*/  FMUL.FTZ R126, R0.reuse, R126 ;  /* 0x0000007e007e7220 */ /* 0x040fe40000410000 */
[----:B------:R-:W-:Y:S04]  /*7ec0*/  FMUL.FTZ R127, R0, R127 ;  /* 0x0000007f007f7220 */ /* 0x000fe80000410000 */
[C---:B--2---:R-:W-:Y:S02]  /*7ed0*/  FMUL.FTZ R16, R2.reuse, R148 ;  /* 0x0000009402107220 */ /* 0x044fe40000410000 */
[C---:B----4-:R-:W-:Y:S01]  /*7ee0*/  FMUL.FTZ R17, R2.reuse, R149 ;  /* 0x0000009502117220 */ /* 0x050fe20000410000 */
[C---:B------:R-:W-:Y:S01]  /*7ef0*/  HMMA.16816.F32.BF16 R124, R136.reuse, R166, R124 ;  /* 0x000000a6887c723c */ /* 0x040fe2000004187c */
[----:B------:R-:W-:Y:S02]  /*7f00*/  LDSM.16.MT88.4 R164, [R133+0x900] ;  /* 0x0009000085a4783b */ /* 0x000fe40000004200 */
[----:B------:R-:W-:Y:S02]  /*7f10*/  FMUL.FTZ R128, R2, R128 ;  /* 0x0000008002807220 */ /* 0x000fe40000410000 */
[----:B-1----:R-:W-:Y:S02]  /*7f20*/  FMUL.FTZ R18, R0, R150 ;  /* 0x0000009600127220 */ /* 0x002fe40000410000 */
[----:B------:R-:W-:Y:S02]  /*7f30*/  FMUL.FTZ R129, R2, R129 ;  /* 0x0000008102817220 */ /* 0x000fe40000410000 */
[C---:B------:R-:W-:Y:S03]  /*7f40*/  FMUL.FTZ R130, R0.reuse, R130 ;  /* 0x0000008200827220 */ /* 0x040fe60000410000 */
[C---:B------:R-:W-:Y:S02]  /*7f50*/  FMUL.FTZ R131, R0.reuse, R131 ;  /* 0x0000008300837220 */ /* 0x040fe40000410000 */
[----:B---3--:R-:W-:Y:S02]  /*7f60*/  FMUL.FTZ R19, R0, R151 ;  /* 0x0000009700137220 */ /* 0x008fe40000410000 */
[----:B------:R-:W1:Y:S01]  /*7f70*/  LDSM.16.MT88.4 R148, [R233+UR4+0x900] ;  /* 0x00090004e994783b */ /* 0x000e620008004200 */
[--C-:B------:R-:W-:Y:S02]  /*7f80*/  FFMA.FTZ R20, R20, c[0x0][0x2d0], -R172.reuse ;  /* 0x0000b40014147a23 */ /* 0x100fe400000108ac */
[----:B------:R-:W-:Y:S02]  /*7f90*/  FFMA.FTZ R2, R2, R244, R243 ;  /* 0x000000f402027223 */ /* 0x000fe400000100f3 */
[C---:B------:R-:W-:Y:S01]  /*7fa0*/  HMMA.16816.F32.BF16 R16, R136.reuse, R140, R16 ;  /* 0x0000008c8810723c */ /* 0x040fe20000041810 */
[----:B------:R2:W-:Y:S02]  /*7fb0*/  MUFU.EX2 R180, R20 ;  /* 0x0000001400b47308 */ /* 0x0005e40000000800 */
[----:B------:R-:W-:Y:S02]  /*7fc0*/  FFMA.FTZ R0, R0, R245, R231 ;  /* 0x000000f500007223 */ /* 0x000fe400000100e7 */
[--C-:B------:R-:W-:Y:S02]  /*7fd0*/  FFMA.FTZ R21, R21, c[0x0][0x2d0], -R172.reuse ;  /* 0x0000b40015157a23 */ /* 0x100fe400000108ac */
[--C-:B------:R-:W-:Y:S01]  /*7fe0*/  FFMA.FTZ R22, R22, c[0x0][0x2d0], -R173.reuse ;  /* 0x0000b40016167a23 */ /* 0x100fe200000108ad */
[----:B------:R-:W-:Y:S01]  /*7ff0*/  HMMA.16816.F32.BF16 R128, R136, R142, R128 ;  /* 0x0000008e8880723c */ /* 0x000fe20000041880 */
[----:B------:R-:W3:Y:S02]  /*8000*/  LDSM.16.MT88.4 R140, [R134+0x3900] ;  /* 0x00390000868c783b */ /* 0x000ee40000004200 */
[----:B------:R-:W-:Y:S01]  /*8010*/  MUFU.EX2 R179, R21 ;  /* 0x0000001500b37308 */ /* 0x000fe20000000800 */
[--C-:B------:R-:W-:Y:S02]  /*8020*/  FFMA.FTZ R23, R23, c[0x0][0x2d0], -R173.reuse ;  /* 0x0000b40017177a23 */ /* 0x100fe400000108ad */
[--C-:B------:R-:W-:Y:S01]  /*8030*/  FFMA.FTZ R44, R44, c[0x0][0x2d0], -R172.reuse ;  /* 0x0000b4002c2c7a23 */ /* 0x100fe200000108ac */
[----:B------:R-:W-:Y:S01]  /*8040*/  F2FP.BF16.PACK_AB R136, R215, R228 ;  /* 0x000000e4d788723e */ /* 0x000fe200000010ff */
[--C-:B------:R-:W-:Y:S01]  /*8050*/  FFMA.FTZ R45, R45, c[0x0][0x2d0], -R172.reuse ;  /* 0x0000b4002d2d7a23 */ /* 0x100fe200000108ac */
[----:B------:R-:W-:Y:S03]  /*8060*/  F2FP.BF16.PACK_AB R138, R213, R214 ;  /* 0x000000d6d58a723e */ /* 0x000fe600000010ff */
[----:B------:R-:W-:Y:S01]  /*8070*/  F2FP.BF16.PACK_AB R137, R183, R212 ;  /* 0x000000d4b789723e */ /* 0x000fe200000010ff */
[----:B------:R4:W-:Y:S01]  /*8080*/  MUFU.EX2 R176, R22 ;  /* 0x0000001600b07308 */ /* 0x0009e20000000800 */
[----:B------:R-:W-:Y:S01]  /*8090*/  F2FP.BF16.PACK_AB R139, R181, R182 ;  /* 0x000000b6b58b723e */ /* 0x000fe200000010ff */
[--C-:B------:R-:W-:Y:S02]  /*80a0*/  FFMA.FTZ R46, R46, c[0x0][0x2d0], -R173.reuse ;  /* 0x0000b4002e2e7a23 */ /* 0x100fe400000108ad */
[--C-:B--2---:R-:W-:Y:S02]  /*80b0*/  FFMA.FTZ R20, R27, c[0x0][0x2d0], -R173.reuse ;  /* 0x0000b4001b147a23 */ /* 0x104fe400000108ad */
[--C-:B------:R-:W-:Y:S02]  /*80c0*/  FFMA.FTZ R47, R47, c[0x0][0x2d0], -R173.reuse ;  /* 0x0000b4002f2f7a23 */ /* 0x100fe400000108ad */
[C---:B------:R-:W-:Y:S02]  /*80d0*/  HMMA.16816.F32.BF16 R4, R136.reuse, R144, R4 ;  /* 0x000000908804723c */ /* 0x040fe40000041804 */
[----:B------:R-:W2:Y:S01]  /*80e0*/  MUFU.EX2 R175, R23 ;  /* 0x0000001700af7308 */ /* 0x000ea20000000800 */
[--C-:B------:R-:W-:Y:S02]  /*80f0*/  FFMA.FTZ R48, R48, c[0x0][0x2d0], -R172.reuse ;  /* 0x0000b40030307a23 */ /* 0x100fe400000108ac */
[----:B------:R-:W-:Y:S02]  /*8100*/  FFMA.FTZ R49, R49, c[0x0][0x2d0], -R172 ;  /* 0x0000b40031317a23 */ /* 0x000fe400000108ac */
[--C-:B------:R-:W-:Y:S01]  /*8110*/  FFMA.FTZ R50, R50, c[0x0][0x2d0], -R173.reuse ;  /* 0x0000b40032327a23 */ /* 0x100fe200000108ad */
[C---:B------:R-:W-:Y:S01]  /*8120*/  HMMA.16816.F32.BF16 R8, R136.reuse, R146, R8 ;  /* 0x000000928808723c */ /* 0x040fe20000041808 */
[----:B------:R-:W3:Y:S03]  /*8130*/  LDSM.16.MT88.4 R144, [R233+UR4+0x3900] ;  /* 0x00390004e990783b */ /* 0x000ee60008004200 */
[----:B------:R1:W-:Y:S01]  /*8140*/  MUFU.EX2 R174, R20 ;  /* 0x0000001400ae7308 */ /* 0x0003e20000000800 */
[--C-:B------:R-:W-:Y:S03]  /*8150*/  FFMA.FTZ R51, R51, c[0x0][0x2d0], -R173.reuse ;  /* 0x0000b40033337a23 */ /* 0x100fe600000108ad */
[C---:B------:R-:W-:Y:S04]  /*8160*/  HMMA.16816.F32.BF16 R52, R136.reuse, R160, R52 ;  /* 0x000000a08834723c */ /* 0x040fe80000041834 */
[----:B----4-:R-:W-:Y:S02]  /*8170*/  F2FP.BF16.PACK_AB R22, R177, R178 ;  /* 0x000000b2b116723e */ /* 0x010fe400000010ff */
[----:B------:R-:W-:Y:S02]  /*8180*/  MUFU.EX2 R44, R44 ;  /* 0x0000002c002c7308 */ /* 0x000fe40000000800 */
[C---:B------:R-:W-:Y:S01]  /*8190*/  HMMA.16816.F32.BF16 R56, R136.reuse, R162, R56 ;  /* 0x000000a28838723c */ /* 0x040fe20000041838 */
[----:B------:R-:W4:Y:S03]  /*81a0*/  LDSM.16.MT88.4 R160, [R133+0x3900] ;  /* 0x0039000085a0783b */ /* 0x000f260000004200 */
[----:B--2---:R-:W-:Y:S04]  /*81b0*/  F2FP.BF16.PACK_AB R21, R175, R176 ;  /* 0x000000b0af15723e */ /* 0x004fe800000010ff */
[C---:B-1----:R-:W-:Y:S01]  /*81c0*/  HMMA.16816.F32.BF16 R60, R136.reuse, R148, R60 ;  /* 0x00000094883c723c */ /* 0x042fe2000004183c */
[----:B------:R-:W-:Y:S03]  /*81d0*/  MUFU.EX2 R45, R45 ;  /* 0x0000002d002d7308 */ /* 0x000fe60000000800 */
[----:B------:R-:W-:Y:S04]  /*81e0*/  F2FP.BF16.PACK_AB R20, R179, R180 ;  /* 0x000000b4b314723e */ /* 0x000fe800000010ff */
[C---:B------:R-:W-:Y:S01]  /*81f0*/  HMMA.16816.F32.BF16 R64, R136.reuse, R150, R64 ;  /* 0x000000968840723c */ /* 0x040fe20000041840 */
[----:B------:R-:W1:Y:S02]  /*8200*/  LDSM.16.MT88.4 R148, [R135+UR4+0x6900] ;  /* 0x006900048794783b */ /* 0x000e640008004200 */
[----:B------:R-:W-:Y:S05]  /*8210*/  MUFU.EX2 R46, R46 ;  /* 0x0000002e002e7308 */ /* 0x000fea0000000800 */
[C---:B------:R-:W-:Y:S05]  /*8220*/  HMMA.16816.F32.BF16 R68, R136.reuse, R164, R68 ;  /* 0x000000a48844723c */ /* 0x040fea0000041844 */
[----:B------:R-:W-:Y:S03]  /*8230*/  MUFU.EX2 R47, R47 ;  /* 0x0000002f002f7308 */ /* 0x000fe60000000800 */
[C---:B------:R-:W-:Y:S01]  /*8240*/  HMMA.16816.F32.BF16 R72, R136.reuse, R166, R72 ;  /* 0x000000a68848723c */ /* 0x040fe20000041848 */
[----:B------:R-:W-:Y:S06]  /*8250*/  LDSM.16.MT88.4 R164, [R133+0x6900] ;  /* 0x0069000085a4783b */ /* 0x000fec0000004200 */
[----:B------:R-:W-:Y:S01]  /*8260*/  MUFU.EX2 R48, R48 ;  /* 0x0000003000307308 */ /* 0x000fe20000000800 */
[C---:B------:R-:W-:Y:S08]  /*8270*/  HMMA.16816.F32.BF16 R76, R136.reuse, R168, R76 ;  /* 0x000000a8884c723c */ /* 0x040ff0000004184c */
[C---:B------:R-:W-:Y:S01]  /*8280*/  HMMA.16816.F32.BF16 R80, R136.reuse, R170, R80 ;  /* 0x000000aa8850723c */ /* 0x040fe20000041850 */
[----:B------:R2:W1:Y:S07]  /*8290*/  MUFU.EX2 R171, R26 ;  /* 0x0000001a00ab7308 */ /* 0x00046e0000000800 */
[C---:B---3--:R-:W-:Y:S03]  /*82a0*/  HMMA.16816.F32.BF16 R84, R136.reuse, R140, R84 ;  /* 0x0000008c8854723c */ /* 0x048fe60000041854 */
[----:B------:R-:W-:Y:S05]  /*82b0*/  MUFU.EX2 R170, R29 ;  /* 0x0000001d00aa7308 */ /* 0x000fea0000000800 */
[C---:B------:R-:W-:Y:S01]  /*82c0*/  HMMA.16816.F32.BF16 R88, R136.reuse, R142, R88 ;  /* 0x0000008e8858723c */ /* 0x040fe20000041858 */
[----:B------:R-:W3:Y:S04]  /*82d0*/  LDSM.16.MT88.4 R140, [R134+0x6900] ;  /* 0x00690000868c783b */ /* 0x000ee80000004200 */
[----:B------:R-:W-:Y:S03]  /*82e0*/  MUFU.EX2 R169, R32 ;  /* 0x0000002000a97308 */ /* 0x000fe60000000800 */
[C---:B------:R-:W-:Y:S01]  /*82f0*/  HMMA.16816.F32.BF16 R92, R136.reuse, R144, R92 ;  /* 0x00000090885c723c */ /* 0x040fe2000004185c */
[----:B--2---:R-:W-:Y:S03]  /*8300*/  LDSM.16.MT88.4 R24, [R134+0x1100] ;  /* 0x001100008618783b */ /* 0x004fe60000004200 */
[----:B-1----:R-:W-:Y:S03]  /*8310*/  F2FP.BF16.PACK_AB R23, R174, R171 ;  /* 0x000000abae17723e */ /* 0x002fe600000010ff */
[----:B------:R-:W-:Y:S01]  /*8320*/  MUFU.EX2 R168, R33 ;  /* 0x0000002100a87308 */ /* 0x000fe20000000800 */
[C---:B------:R-:W-:Y:S01]  /*8330*/  HMMA.16816.F32.BF16 R96, R136.reuse, R146, R96 ;  /* 0x000000928860723c */ /* 0x040fe20000041860 */
[----:B------:R-:W1:Y:S07]  /*8340*/  LDSM.16.MT88.4 R144, [R233+UR4+0x6900] ;  /* 0x00690004e990783b */ /* 0x000e6e0008004200 */
[C---:B----4-:R-:W-:Y:S01]  /*8350*/  HMMA.16816.F32.BF16 R100, R136.reuse, R160, R100 ;  /* 0x000000a08864723c */ /* 0x050fe20000041864 */
[----:B------:R-:W-:Y:S07]  /*8360*/  MUFU.EX2 R49, R49 ;  /* 0x0000003100317308 */ /* 0x000fee0000000800 */
[C---:B------:R-:W-:Y:S01]  /*8370*/  HMMA.16816.F32.BF16 R104, R136.reuse, R162, R104 ;  /* 0x000000a28868723c */ /* 0x040fe20000041868 */
[----:B------:R-:W-:Y:S02]  /*8380*/  LDSM.16.MT88.4 R160, [R233+UR4+0x4100] ;  /* 0x00410004e9a0783b */ /* 0x000fe40008004200 */
[----:B------:R-:W-:Y:S05]  /*8390*/  MUFU.EX2 R50, R50 ;  /* 0x0000003200327308 */ /* 0x000fea0000000800 */
[C---:B------:R-:W-:Y:S05]  /*83a0*/  HMMA.16816.F32.BF16 R108, R136.reuse, R148, R108 ;  /* 0x00000094886c723c */ /* 0x040fea000004186c */
[----:B------:R-:W-:Y:S03]  /*83b0*/  MUFU.EX2 R51, R51 ;  /* 0x0000003300337308 */ /* 0x000fe60000000800 */
[C---:B------:R-:W-:Y:S01]  /*83c0*/  HMMA.16816.F32.BF16 R112, R136.reuse, R150, R112 ;  /* 0x000000968870723c */ /* 0x040fe20000041870 */
[----:B------:R-:W2:Y:S07]  /*83d0*/  LDSM.16.MT88.4 R148, [R135+UR4+0x1100] ;  /* 0x001100048794783b */ /* 0x000eae0008004200 */
[C---:B---3--:R-:W-:Y:S08]  /*83e0*/  HMMA.16816.F32.BF16 R116, R136.reuse, R140, R116 ;  /* 0x0000008c8874723c */ /* 0x048ff00000041874 */
[C---:B------:R-:W-:Y:S01]  /*83f0*/  HMMA.16816.F32.BF16 R120, R136.reuse, R142, R120 ;  /* 0x0000008e8878723c */ /* 0x040fe20000041878 */
[----:B------:R-:W3:Y:S07]  /*8400*/  LDSM.16.MT88.4 R140, [R233+UR4+0x1100] ;  /* 0x00110004e98c783b */ /* 0x000eee0008004200 */
[C---:B-1----:R-:W-:Y:S08]  /*8410*/  HMMA.16816.F32.BF16 R12, R136.reuse, R144, R12 ;  /* 0x00000090880c723c */ /* 0x042ff0000004180c */
[C---:B------:R-:W-:Y:S01]  /*8420*/  HMMA.16816.F32.BF16 R124, R136.reuse, R146, R124 ;  /* 0x00000092887c723c */ /* 0x040fe2000004187c */
[----:B------:R-:W-:Y:S07]  /*8430*/  LDSM.16.MT88.4 R144, [R135+UR4+0x4100] ;  /* 0x004100048790783b */ /* 0x000fee0008004200 */
[C---:B------:R-:W-:Y:S01]  /*8440*/  HMMA.16816.F32.BF16 R16, R136.reuse, R164, R16 ;  /* 0x000000a48810723c */ /* 0x040fe20000041810 */
[----:B------:R-:W-:Y:S07]  /*8450*/  MUFU.EX2 R165, R31 ;  /* 0x0000001f00a57308 */ /* 0x000fee0000000800 */
[----:B------:R-:W-:Y:S01]  /*8460*/  HMMA.16816.F32.BF16 R128, R136, R166, R128 ;  /* 0x000000a68880723c */ /* 0x000fe20000041880 */
[----:B------:R-:W1:Y:S02]  /*8470*/  LDSM.16.MT88.4 R136, [R133+0x1100] ;  /* 0x001100008588783b */ /* 0x000e640000004200 */
[----:B------:R-:W4:Y:S05]  /*8480*/  MUFU.EX2 R167, R28 ;  /* 0x0000001c00a77308 */ /* 0x000f2a0000000800 */
[C---:B--2---:R-:W-:Y:S05]  /*8490*/  HMMA.16816.F32.BF16 R4, R20.reuse, R148, R4 ;  /* 0x000000941404723c */ /* 0x044fea0000041804 */
[----:B------:R2:W1:Y:S03]  /*84a0*/  MUFU.EX2 R166, R30 ;  /* 0x0000001e00a67308 */ /* 0x0004660000000800 */
[C---:B------:R-:W-:Y:S01]  /*84b0*/  HMMA.16816.F32.BF16 R8, R20.reuse, R150, R8 ;  /* 0x000000961408723c */ /* 0x040fe20000041808 */
[----:B------:R-:W4:Y:S06]  /*84c0*/  LDSM.16.MT88.4 R148, [R134+0x4100] ;  /* 0x004100008694783b */ /* 0x000f2c0000004200 */
[----:B------:R-:W-:Y:S01]  /*84d0*/  MUFU.EX2 R164, R34 ;  /* 0x0000002200a47308 */ /* 0x000fe20000000800 */
[C---:B------:R-:W-:Y:S08]  /*84e0*/  HMMA.16816.F32.BF16 R52, R20.reuse, R24, R52 ;  /* 0x000000181434723c */ /* 0x040ff00000041834 */
[C---:B------:R-:W-:Y:S01]  /*84f0*/  HMMA.16816.F32.BF16 R56, R20.reuse, R26, R56 ;  /* 0x0000001a1438723c */ /* 0x040fe20000041838 */
[----:B------:R-:W4:Y:S07]  /*8500*/  LDSM.16.MT88.4 R24, [R133+0x4100] ;  /* 0x004100008518783b */ /* 0x000f2e0000004200 */
[C---:B---3--:R-:W-:Y:S01]  /*8510*/  HMMA.16816.F32.BF16 R60, R20.reuse, R140, R60 ;  /* 0x0000008c143c723c */ /* 0x048fe2000004183c */
[----:B--2---:R-:W-:Y:S07]  /*8520*/  LDSM.16.MT88.4 R28, [R135+UR4+0x1900] ;  /* 0x00190004871c783b */ /* 0x004fee0008004200 */
[C---:B------:R-:W-:Y:S01]  /*8530*/  HMMA.16816.F32.BF16 R64, R20.reuse, R142, R64 ;  /* 0x0000008e1440723c */ /* 0x040fe20000041840 */
[----:B------:R-:W2:Y:S07]  /*8540*/  LDSM.16.MT88.4 R140, [R135+UR4+0x7100] ;  /* 0x00710004878c783b */ /* 0x000eae0008004200 */
[C---:B-1----:R-:W-:Y:S08]  /*8550*/  HMMA.16816.F32.BF16 R68, R20.reuse, R136, R68 ;  /* 0x000000881444723c */ /* 0x042ff00000041844 */
[C---:B------:R-:W-:Y:S01]  /*8560*/  HMMA.16816.F32.BF16 R72, R20.reuse, R138, R72 ;  /* 0x0000008a1448723c */ /* 0x040fe20000041848 */
[----:B------:R-:W1:Y:S07]  /*8570*/  LDSM.16.MT88.4 R136, [R134+0x7100] ;  /* 0x007100008688783b */ /* 0x000e6e0000004200 */
[C---:B------:R-:W-:Y:S08]  /*8580*/  HMMA.16816.F32.BF16 R76, R20.reuse, R144, R76 ;  /* 0x00000090144c723c */ /* 0x040ff0000004184c */
[C---:B------:R-:W-:Y:S01]  /*8590*/  HMMA.16816.F32.BF16 R80, R20.reuse, R146, R80 ;  /* 0x000000921450723c */ /* 0x040fe20000041850 */
[----:B------:R-:W3:Y:S07]  /*85a0*/  LDSM.16.MT88.4 R144, [R233+UR4+0x7100] ;  /* 0x00710004e990783b */ /* 0x000eee0008004200 */
[C---:B----4-:R-:W-:Y:S01]  /*85b0*/  HMMA.16816.F32.BF16 R84, R20.reuse, R148, R84 ;  /* 0x000000941454723c */ /* 0x050fe20000041854 */
[----:B------:R-:W-:Y:S07]  /*85c0*/  MUFU.EX2 R149, R39 ;  /* 0x0000002700957308 */ /* 0x000fee0000000800 */
[C---:B------:R-:W-:Y:S03]  /*85d0*/  HMMA.16816.F32.BF16 R88, R20.reuse, R150, R88 ;  /* 0x000000961458723c */ /* 0x040fe60000041858 */
[----:B------:R-:W-:Y:S05]  /*85e0*/  MUFU.EX2 R151, R37 ;  /* 0x0000002500977308 */ /* 0x000fea0000000800 */
[C---:B------:R-:W-:Y:S05]  /*85f0*/  HMMA.16816.F32.BF16 R92, R20.reuse, R160, R92 ;  /* 0x000000a0145c723c */ /* 0x040fea000004185c */
[----:B------:R-:W-:Y:S03]  /*8600*/  MUFU.EX2 R150, R38 ;  /* 0x0000002600967308 */ /* 0x000fe60000000800 */
[C---:B------:R-:W-:Y:S07]  /*8610*/  HMMA.16816.F32.BF16 R96, R20.reuse, R162, R96 ;  /* 0x000000a21460723c */ /* 0x040fee0000041860 */
[----:B------:R4:W1:Y:S01]  /*8620*/  MUFU.EX2 R163, R35 ;  /* 0x0000002300a37308 */ /* 0x0008620000000800 */
[C---:B------:R-:W-:Y:S08]  /*8630*/  HMMA.16816.F32.BF16 R100, R20.reuse, R24, R100 ;  /* 0x000000181464723c */ /* 0x040ff00000041864 */
[C---:B------:R-:W-:Y:S01]  /*8640*/  HMMA.16816.F32.BF16 R104, R20.reuse, R26, R104 ;  /* 0x0000001a1468723c */ /* 0x040fe20000041868 */
[----:B------:R-:W3:Y:S01]  /*8650*/  LDSM.16.MT88.4 R24, [R133+0x7100] ;  /* 0x007100008518783b */ /* 0x000ee20000004200 */
[----:B------:R-:W-:Y:S06]  /*8660*/  MUFU.EX2 R148, R40 ;  /* 0x0000002800947308 */ /* 0x000fec0000000800 */
[C---:B--2---:R-:W-:Y:S04]  /*8670*/  HMMA.16816.F32.BF16 R108, R20.reuse, R140, R108 ;  /* 0x0000008c146c723c */ /* 0x044fe8000004186c */
[----:B------:R-:W-:Y:S01]  /*8680*/  MUFU.EX2 R162, R41 ;  /* 0x0000002900a27308 */ /* 0x000fe20000000800 */
[----:B----4-:R-:W-:Y:S03]  /*8690*/  LDSM.16.MT88.4 R32, [R233+UR4+0x1900] ;  /* 0x00190004e920783b */ /* 0x010fe60008004200 */
[C---:B------:R-:W-:Y:S06]  /*86a0*/  HMMA.16816.F32.BF16 R112, R20.reuse, R142, R112 ;  /* 0x0000008e1470723c */ /* 0x040fec0000041870 */
[----:B------:R-:W-:Y:S01]  /*86b0*/  MUFU.EX2 R161, R42 ;  /* 0x0000002a00a17308 */ /* 0x000fe20000000800 */
[----:B------:R-:W-:Y:S01]  /*86c0*/  LDSM.16.MT88.4 R140, [R133+0x1900] ;  /* 0x00190000858c783b */ /* 0x000fe20000004200 */
[C---:B-1----:R-:W-:Y:S08]  /*86d0*/  HMMA.16816.F32.BF16 R116, R20.reuse, R136, R116 ;  /* 0x000000881474723c */ /* 0x042ff00000041874 */
[C---:B------:R-:W-:Y:S01]  /*86e0*/  HMMA.16816.F32.BF16 R120, R20.reuse, R138, R120 ;  /* 0x0000008a1478723c */ /* 0x040fe20000041878 */
[----:B------:R-:W1:Y:S07]  /*86f0*/  LDSM.16.MT88.4 R136, [R134+0x1900] ;  /* 0x001900008688783b */ /* 0x000e6e0000004200 */
[C---:B---3--:R-:W-:Y:S08]  /*8700*/  HMMA.16816.F32.BF16 R12, R20.reuse, R144, R12 ;  /* 0x00000090140c723c */ /* 0x048ff0000004180c */
[C---:B------:R-:W-:Y:S01]  /*8710*/  HMMA.16816.F32.BF16 R124, R20.reuse, R146, R124 ;  /* 0x00000092147c723c */ /* 0x040fe2000004187c */
[----:B------:R-:W2:Y:S07]  /*8720*/  LDSM.16.MT88.4 R144, [R135+UR4+0x4900] ;  /* 0x004900048790783b */ /* 0x000eae0008004200 */
[C---:B------:R-:W-:Y:S08]  /*8730*/  HMMA.16816.F32.BF16 R16, R20.reuse, R24, R16 ;  /* 0x000000181410723c */ /* 0x040ff00000041810 */
[----:B------:R-:W-:Y:S01]  /*8740*/  HMMA.16816.F32.BF16 R128, R20, R26, R128 ;  /* 0x0000001a1480723c */ /* 0x000fe20000041880 */
[----:B------:R-:W3:Y:S06]  /*8750*/  LDSM.16.MT88.4 R24, [R134+0x4900] ;  /* 0x004900008618783b */ /* 0x000eec0000004200 */
[----:B------:R-:W-:Y:S02]  /*8760*/  F2FP.BF16.PACK_AB R20, R170, R167 ;  /* 0x000000a7aa14723e */ /* 0x000fe400000010ff */
[----:B------:R-:W-:Y:S03]  /*8770*/  F2FP.BF16.PACK_AB R22, R168, R169 ;  /* 0x000000a9a816723e */ /* 0x000fe600000010ff */
[----:B------:R-:W-:Y:S02]  /*8780*/  F2FP.BF16.PACK_AB R21, R165, R166 ;  /* 0x000000a6a515723e */ /* 0x000fe400000010ff */
[----:B------:R-:W-:Y:S07]  /*8790*/  F2FP.BF16.PACK_AB R23, R163, R164 ;  /* 0x000000a4a317723e */ /* 0x000fee00000010ff */
[C---:B------:R-:W-:Y:S08]  /*87a0*/  HMMA.16816.F32.BF16 R4, R20.reuse, R28, R4 ;  /* 0x0000001c1404723c */ /* 0x040ff00000041804 */
[C---:B------:R-:W-:Y:S01]  /*87b0*/  HMMA.16816.F32.BF16 R8, R20.reuse, R30, R8 ;  /* 0x0000001e1408723c */ /* 0x040fe20000041808 */
[----:B------:R-:W4:Y:S07]  /*87c0*/  LDSM.16.MT88.4 R28, [R233+UR4+0x4900] ;  /* 0x00490004e91c783b */ /* 0x000f2e0008004200 */
[C---:B-1----:R-:W-:Y:S08]  /*87d0*/  HMMA.16816.F32.BF16 R52, R20.reuse, R136, R52 ;  /* 0x000000881434723c */ /* 0x042ff00000041834 */
[C---:B------:R-:W-:Y:S01]  /*87e0*/  HMMA.16816.F32.BF16 R56, R20.reuse, R138, R56 ;  /* 0x0000008a1438723c */ /* 0x040fe20000041838 */
[----:B------:R-:W-:Y:S07]  /*87f0*/  LDSM.16.MT88.4 R136, [R135+UR4+0x7900] ;  /* 0x007900048788783b */ /* 0x000fee0008004200 */
[C---:B------:R-:W-:Y:S08]  /*8800*/  HMMA.16816.F32.BF16 R60, R20.reuse, R32, R60 ;  /* 0x00000020143c723c */ /* 0x040ff0000004183c */
[C---:B------:R-:W-:Y:S01]  /*8810*/  HMMA.16816.F32.BF16 R64, R20.reuse, R34, R64 ;  /* 0x000000221440723c */ /* 0x040fe20000041840 */
[----:B------:R-:W1:Y:S07]  /*8820*/  LDSM.16.MT88.4 R32, [R133+0x4900] ;  /* 0x004900008520783b */ /* 0x000e6e0000004200 */
[C---:B------:R-:W-:Y:S08]  /*8830*/  HMMA.16816.F32.BF16 R68, R20.reuse, R140, R68 ;  /* 0x0000008c1444723c */ /* 0x040ff00000041844 */
[C---:B------:R-:W-:Y:S01]  /*8840*/  HMMA.16816.F32.BF16 R72, R20.reuse, R142, R72 ;  /* 0x0000008e1448723c */ /* 0x040fe20000041848 */
[----:B------:R-:W-:Y:S07]  /*8850*/  LDSM.16.MT88.4 R140, [R135+UR4+0x2900] ;  /* 0x00290004878c783b */ /* 0x000fee0008004200 */
[C---:B--2---:R-:W-:Y:S01]  /*8860*/  HMMA.16816.F32.BF16 R76, R20.reuse, R144, R76 ;  /* 0x00000090144c723c */ /* 0x044fe2000004184c */
[----:B------:R4:W1:Y:S07]  /*8870*/  MUFU.EX2 R144, R36 ;  /* 0x0000002400907308 */ /* 0x00086e0000000800 */
[C---:B------:R-:W-:Y:S01]  /*8880*/  HMMA.16816.F32.BF16 R80, R20.reuse, R146, R80 ;  /* 0x000000921450723c */ /* 0x040fe20000041850 */
[----:B------:R-:W2:Y:S07]  /*8890*/  LDL.64 R146, [R1+0x10] ;  /* 0x0000100001927983 */ /* 0x000eae0000100a00 */
[C---:B---3--:R-:W-:Y:S08]  /*88a0*/  HMMA.16816.F32.BF16 R84, R20.reuse, R24, R84 ;  /* 0x000000181454723c */ /* 0x048ff00000041854 */
[C---:B------:R-:W-:Y:S01]  /*88b0*/  HMMA.16816.F32.BF16 R88, R20.reuse, R26, R88 ;  /* 0x0000001a1458723c */ /* 0x040fe20000041858 */
[----:B------:R-:W3:Y:S07]  /*88c0*/  LDSM.16.MT88.4 R24, [R134+0x7900] ;  /* 0x007900008618783b */ /* 0x000eee0000004200 */
[C---:B----4-:R-:W-:Y:S01]  /*88d0*/  HMMA.16816.F32.BF16 R92, R20.reuse, R28, R92 ;  /* 0x0000001c145c723c */ /* 0x050fe2000004185c */
[----:B------:R-:W-:Y:S07]  /*88e0*/  LDSM.16.MT88.4 R36, [R133+0x7900] ;  /* 0x007900008524783b */ /* 0x000fee0000004200 */
[C---:B------:R-:W-:Y:S01]  /*88f0*/  HMMA.16816.F32.BF16 R96, R20.reuse, R30, R96 ;  /* 0x0000001e1460723c */ /* 0x040fe20000041860 */
[----:B------:R-:W4:Y:S07]  /*8900*/  LDSM.16.MT88.4 R28, [R233+UR4+0x7900] ;  /* 0x00790004e91c783b */ /* 0x000f2e0008004200 */
[C---:B-1----:R-:W-:Y:S08]  /*8910*/  HMMA.16816.F32.BF16 R100, R20.reuse, R32, R100 ;  /* 0x000000201464723c */ /* 0x042ff00000041864 */
[C---:B------:R-:W-:Y:S01]  /*8920*/  HMMA.16816.F32.BF16 R104, R20.reuse, R34, R104 ;  /* 0x000000221468723c */ /* 0x040fe20000041868 */
[----:B------:R-:W1:Y:S07]  /*8930*/  LDSM.16.MT88.4 R32, [R135+UR4+0x2100] ;  /* 0x002100048720783b */ /* 0x000e6e0008004200 */
[C---:B------:R-:W-:Y:S07]  /*8940*/  HMMA.16816.F32.BF16 R108, R20.reuse, R136, R108 ;  /* 0x00000088146c723c */ /* 0x040fee000004186c */
[----:B------:R-:W-:Y:S01]  /*8950*/  FFMA.FTZ R136, R43, c[0x0][0x2d0], -R173 ;  /* 0x0000b4002b887a23 */ /* 0x000fe200000108ad */
[C---:B------:R-:W-:Y:S01]  /*8960*/  HMMA.16816.F32.BF16 R112, R20.reuse, R138, R112 ;  /* 0x0000008a1470723c */ /* 0x040fe20000041870 */
[----:B------:R-:W1:Y:S02]  /*8970*/  LDSM.16.MT88.4 R40, [R134+0x2100] ;  /* 0x002100008628783b */ /* 0x000e640000004200 */
[----:B------:R4:W1:Y:S05]  /*8980*/  MUFU.EX2 R160, R136 ;  /* 0x0000008800a07308 */ /* 0x00086a0000000800 */
[C---:B---3--:R-:W-:Y:S08]  /*8990*/  HMMA.16816.F32.BF16 R116, R20.reuse, R24, R116 ;  /* 0x000000181474723c */ /* 0x048ff00000041874 */
[C---:B------:R-:W-:Y:S01]  /*89a0*/  HMMA.16816.F32.BF16 R120, R20.reuse, R26, R120 ;  /* 0x0000001a1478723c */ /* 0x040fe20000041878 */
[----:B------:R-:W3:Y:S07]  /*89b0*/  LDSM.16.MT88.4 R24, [R233+UR4+0x2100] ;  /* 0x00210004e918783b */ /* 0x000eee0008004200 */
[C---:B----4-:R-:W-:Y:S01]  /*89c0*/  HMMA.16816.F32.BF16 R12, R20.reuse, R28, R12 ;  /* 0x0000001c140c723c */ /* 0x050fe2000004180c */
[----:B------:R-:W-:Y:S07]  /*89d0*/  LDSM.16.MT88.4 R136, [R233+UR4+0x5100] ;  /* 0x00510004e988783b */ /* 0x000fee0008004200 */
[C---:B------:R-:W-:Y:S01]  /*89e0*/  HMMA.16816.F32.BF16 R124, R20.reuse, R30, R124 ;  /* 0x0000001e147c723c */ /* 0x040fe2000004187c */
[----:B------:R-:W4:Y:S07]  /*89f0*/  LDSM.16.MT88.4 R28, [R133+0x2100] ;  /* 0x00210000851c783b */ /* 0x000f2e0000004200 */
[C---:B------:R-:W-:Y:S08]  /*8a00*/  HMMA.16816.F32.BF16 R16, R20.reuse, R36, R16 ;  /* 0x000000241410723c */ /* 0x040ff00000041810 */
[----:B------:R-:W-:Y:S01]  /*8a10*/  HMMA.16816.F32.BF16 R128, R20, R38, R128 ;  /* 0x000000261480723c */ /* 0x000fe20000041880 */
[----:B------:R-:W-:Y:S06]  /*8a20*/  LDSM.16.MT88.4 R36, [R134+0x5100] ;  /* 0x005100008624783b */ /* 0x000fec0000004200 */
[----:B------:R-:W-:Y:S02]  /*8a30*/  F2FP.BF16.PACK_AB R20, R151, R144 ;  /* 0x000000909714723e */ /* 0x000fe400000010ff */
[----:B------:R-:W-:Y:S03]  /*8a40*/  F2FP.BF16.PACK_AB R21, R149, R150 ;  /* 0x000000969515723e */ /* 0x000fe600000010ff */
[----:B------:R-:W-:Y:S02]  /*8a50*/  F2FP.BF16.PACK_AB R22, R162, R148 ;  /* 0x00000094a216723e */ /* 0x000fe400000010ff */
[----:B-1----:R-:W-:Y:S07]  /*8a60*/  F2FP.BF16.PACK_AB R23, R160, R161 ;  /* 0x000000a1a017723e */ /* 0x002fee00000010ff */
[C---:B------:R-:W-:Y:S08]  /*8a70*/  HMMA.16816.F32.BF16 R4, R20.reuse, R32, R4 ;  /* 0x000000201404723c */ /* 0x040ff00000041804 */
[C---:B------:R-:W-:Y:S01]  /*8a80*/  HMMA.16816.F32.BF16 R8, R20.reuse, R34, R8 ;  /* 0x000000221408723c */ /* 0x040fe20000041808 */
[----:B------:R-:W1:Y:S07]  /*8a90*/  LDSM.16.MT88.4 R32, [R135+UR4+0x5100] ;  /* 0x005100048720783b */ /* 0x000e6e0008004200 */
[C---:B------:R-:W-:Y:S08]  /*8aa0*/  HMMA.16816.F32.BF16 R52, R20.reuse, R40, R52 ;  /* 0x000000281434723c */ /* 0x040ff00000041834 */
[C---:B------:R-:W-:Y:S01]  /*8ab0*/  HMMA.16816.F32.BF16 R56, R20.reuse, R42, R56 ;  /* 0x0000002a1438723c */ /* 0x040fe20000041838 */
[----:B------:R-:W1:Y:S07]  /*8ac0*/  LDSM.16.MT88.4 R40, [R133+0x5100] ;  /* 0x005100008528783b */ /* 0x000e6e0000004200 */
        /* <DEDUP_REMOVED lines=9> */
[C---:B------:R-:W-:Y:S08]  /*8b60*/  HMMA.16816.F32.BF16 R84, R20.reuse, R36, R84 ;  /* 0x000000241454723c */ /* 0x040ff00000041854 */
[C---:B------:R-:W-:Y:S01]  /*8b70*/  HMMA.16816.F32.BF16 R88, R20.reuse, R38, R88 ;  /* 0x000000261458723c */ /* 0x040fe20000041858 */
[----:B------:R-:W1:Y:S07]  /*8b80*/  LDSM.16.MT88.4 R36, [R133+0x8100] ;  /* 0x008100008524783b */ /* 0x000e6e0000004200 */
[C---:B------:R-:W-:Y:S08]  /*8b90*/  HMMA.16816.F32.BF16 R92, R20.reuse, R136, R92 ;  /* 0x00000088145c723c */ /* 0x040ff0000004185c */
[C---:B------:R-:W-:Y:S08]  /*8ba0*/  HMMA.16816.F32.BF16 R96, R20.reuse, R138, R96 ;  /* 0x0000008a1460723c */ /* 0x040ff00000041860 */
[C---:B------:R-:W-:Y:S08]  /*8bb0*/  HMMA.16816.F32.BF16 R100, R20.reuse, R40, R100 ;  /* 0x000000281464723c */ /* 0x040ff00000041864 */
[C---:B------:R-:W-:Y:S01]  /*8bc0*/  HMMA.16816.F32.BF16 R104, R20.reuse, R42, R104 ;  /* 0x0000002a1468723c */ /* 0x040fe20000041868 */
[----:B------:R-:W-:Y:S07]  /*8bd0*/  LDSM.16.MT88.4 R40, [R135+UR4+0x5900] ;  /* 0x005900048728783b */ /* 0x000fee0008004200 */
[C---:B---3--:R-:W-:Y:S08]  /*8be0*/  HMMA.16816.F32.BF16 R108, R20.reuse, R24, R108 ;  /* 0x00000018146c723c */ /* 0x048ff0000004186c */
[C---:B------:R-:W-:Y:S01]  /*8bf0*/  HMMA.16816.F32.BF16 R112, R20.reuse, R26, R112 ;  /* 0x0000001a1470723c */ /* 0x040fe20000041870 */
[----:B------:R-:W3:Y:S07]  /*8c00*/  LDSM.16.MT88.4 R24, [R134+0x2900] ;  /* 0x002900008618783b */ /* 0x000eee0000004200 */
[C---:B----4-:R-:W-:Y:S08]  /*8c10*/  HMMA.16816.F32.BF16 R116, R20.reuse, R28, R116 ;  /* 0x0000001c1474723c */ /* 0x050ff00000041874 */
[C---:B------:R-:W-:Y:S01]  /*8c20*/  HMMA.16816.F32.BF16 R120, R20.reuse, R30, R120 ;  /* 0x0000001e1478723c */ /* 0x040fe20000041878 */
[----:B------:R-:W4:Y:S07]  /*8c30*/  LDSM.16.MT88.4 R28, [R233+UR4+0x2900] ;  /* 0x00290004e91c783b */ /* 0x000f2e0008004200 */
        /* <DEDUP_REMOVED lines=10> */
[C---:B------:R-:W-:Y:S01]  /*8ce0*/  HMMA.16816.F32.BF16 R136, R20.reuse, R140, R4 ;  /* 0x0000008c1488723c */ /* 0x040fe20000041804 */
[----:B------:R-:W1:Y:S07]  /*8cf0*/  LDSM.16.MT88.4 R4, [R233+UR4+0x5900] ;  /* 0x00590004e904783b */ /* 0x000e6e0008004200 */
[C---:B------:R-:W-:Y:S01]  /*8d00*/  HMMA.16816.F32.BF16 R140, R20.reuse, R142, R8 ;  /* 0x0000008e148c723c */ /* 0x040fe20000041808 */
[----:B------:R-:W1:Y:S07]  /*8d10*/  LDSM.16.MT88.4 R8, [R133+0x5900] ;  /* 0x005900008508783b */ /* 0x000e6e0000004200 */
[C---:B---3--:R-:W-:Y:S07]  /*8d20*/  HMMA.16816.F32.BF16 R52, R20.reuse, R24, R52 ;  /* 0x000000181434723c */ /* 0x048fee0000041834 */
[----:B------:R-:W-:Y:S01]  /*8d30*/  FADD.FTZ R24, R242, R2 ;  /* 0x00000002f2187221 */ /* 0x000fe20000010000 */
[C---:B------:R-:W-:Y:S04]  /*8d40*/  HMMA.16816.F32.BF16 R56, R20.reuse, R26, R56 ;  /* 0x0000001a1438723c */ /* 0x040fe80000041838 */
[----:B------:R-:W-:Y:S02]  /*8d50*/  FADD.FTZ R2, R230, R0 ;  /* 0x00000000e6027221 */ /* 0x000fe40000010000 */
[----:B------:R-:W-:Y:S02]  /*8d60*/  FADD.FTZ R0, R241, R24 ;  /* 0x00000018f1007221 */ /* 0x000fe40000010000 */
[C---:B----4-:R-:W-:Y:S01]  /*8d70*/  HMMA.16816.F32.BF16 R60, R20.reuse, R28, R60 ;  /* 0x0000001c143c723c */ /* 0x050fe2000004183c */
[----:B------:R-:W3:Y:S03]  /*8d80*/  LDSM.16.MT88.4 R24, [R135+UR4+0x8900] ;  /* 0x008900048718783b */ /* 0x000ee60008004200 */
[----:B------:R-:W-:Y:S02]  /*8d90*/  FADD.FTZ R2, R229, R2 ;  /* 0x00000002e5027221 */ /* 0x000fe40000010000 */
[----:B------:R-:W-:Y:S02]  /*8da0*/  FADD.FTZ R0, R240, R0 ;  /* 0x00000000f0007221 */ /* 0x000fe40000010000 */
[C---:B------:R-:W-:Y:S04]  /*8db0*/  HMMA.16816.F32.BF16 R64, R20.reuse, R30, R64 ;  /* 0x0000001e1440723c */ /* 0x040fe80000041840 */
[----:B------:R-:W-:Y:S02]  /*8dc0*/  FADD.FTZ R2, R238, R2 ;  /* 0x00000002ee027221 */ /* 0x000fe40000010000 */
[----:B------:R-:W-:Y:S01]  /*8dd0*/  FADD.FTZ R0, R228, R0 ;  /* 0x00000000e4007221 */ /* 0x000fe20000010000 */
[----:B--2---:R-:W-:Y:S01]  /*8de0*/  @P0 MOV R30, R146 ;  /* 0x00000092001e0202 */ /* 0x004fe20000000f00 */
[C---:B-1----:R-:W-:Y:S04]  /*8df0*/  HMMA.16816.F32.BF16 R68, R20.reuse, R32, R68 ;  /* 0x000000201444723c */ /* 0x042fe80000041844 */
[----:B------:R-:W-:Y:S01]  /*8e00*/  @P0 MOV R31, R249 ;  /* 0x000000f9001f0202 */ /* 0x000fe20000000f00 */
        /* <DEDUP_REMOVED lines=19> */
[----:B------:R-:W-:Y:S01]  /*8f40*/  MOV R0, UR15 ;  /* 0x0000000f00007c02 */ /* 0x000fe20008000f00 */
[----:B------:R-:W-:Y:S01]  /*8f50*/  FADD.FTZ R32, R171, R28 ;  /* 0x0000001cab207221 */ /* 0x000fe20000010000 */
[----:B------:R-:W-:Y:S01]  /*8f60*/  MOV R4, UR18 ;  /* 0x0000001200047c02 */ /* 0x000fe20008000f00 */
[C---:B------:R-:W-:Y:S01]  /*8f70*/  HMMA.16816.F32.BF16 R96, R20.reuse, R6, R96 ;  /* 0x000000061460723c */ /* 0x040fe20000041860 */
[----:B------:R-:W-:Y:S03]  /*8f80*/  MOV R5, UR19 ;  /* 0x0000001300057c02 */ /* 0x000fe60008000f00 */
[----:B------:R-:W-:Y:S03]  /*8f90*/  @P0 IMAD.WIDE.U32 R30, R4, 0x60, R30 ;  /* 0x00000060041e0825 */ /* 0x000fe600078e001e */
[----:B------:R-:W1:Y:S01]  /*8fa0*/  LDSM.16.MT88.4 R4, [R134+0x8900] ;  /* 0x008900008604783b */ /* 0x000e620000004200 */
[C---:B------:R-:W-:Y:S04]  /*8fb0*/  HMMA.16816.F32.BF16 R100, R20.reuse, R8, R100 ;  /* 0x000000081464723c */ /* 0x040fe80000041864 */
[----:B------:R-:W-:Y:S01]  /*8fc0*/  @P0 IADD3 R28, R31, UR10, RZ ;  /* 0x0000000a1f1c0c10 */ /* 0x000fe2000fffe0ff */
[----:B------:R-:W-:Y:S01]  /*8fd0*/  @P0 IMAD R0, R0, 0x4800, R252 ;  /* 0x0000480000000824 */ /* 0x000fe200078e02fc */
[C---:B------:R-:W-:Y:S01]  /*8fe0*/  @P0 SHF.L.U32 R2, R30.reuse, 0x1, RZ ;  /* 0x000000011e020819 */ /* 0x040fe200000006ff */
[----:B------:R-:W-:Y:S01]  /*8ff0*/  FADD.FTZ R34, R167, R29 ;  /* 0x0000001da7227221 */ /* 0x000fe20000010000 */
[C---:B------:R-:W-:Y:S01]  /*9000*/  HMMA.16816.F32.BF16 R104, R20.reuse, R10, R104 ;  /* 0x0000000a1468723c */ /* 0x040fe20000041868 */
[----:B------:R-:W2:Y:S01]  /*9010*/  LDSM.16.MT88.4 R8, [R233+UR4+0x8900] ;  /* 0x00890004e908783b */ /* 0x000ea20008004200 */
[----:B------:R-:W-:Y:S02]  /*9020*/  @UP0 USHF.L.U32 UR10, UR6, 0x6, URZ ;  /* 0x00000006060a0899 */ /* 0x000fe4000800063f */
[----:B------:R-:W-:Y:S01]  /*9030*/  @P0 SHF.L.U64.HI R30, R30, 0x1, R28 ;  /* 0x000000011e1e0819 */ /* 0x000fe2000001021c */
[----:B------:R-:W-:Y:S01]  /*9040*/  FADD.FTZ R31, R174, R32 ;  /* 0x00000020ae1f7221 */ /* 0x000fe20000010000 */
[----:B------:R-:W-:Y:S01]  /*9050*/  @P0 IADD3 R28, P6, R2, c[0x0][0x1c8], RZ ;  /* 0x00007200021c0a10 */ /* 0x000fe20007fde0ff */
[----:B------:R-:W-:Y:S01]  /*9060*/  FADD.FTZ R34, R170, R34 ;  /* 0x00000022aa227221 */ /* 0x000fe20000010000 */
[C---:B---3--:R-:W-:Y:S01]  /*9070*/  HMMA.16816.F32.BF16 R108, R20.reuse, R24, R108 ;  /* 0x00000018146c723c */ /* 0x048fe2000004186c */
[----:B------:R-:W-:Y:S03]  /*9080*/  UISETP.GE.AND UP0, UPT, UR5, 0x1, UPT ;  /* 0x000000010500788c */ /* 0x000fe6000bf06270 */
[----:B------:R-:W-:Y:S01]  /*9090*/  @P0 IADD3.X R29, R30, c[0x0][0x1cc], RZ, P6, !PT ;  /* 0x000073001e1d0a10 */ /* 0x000fe200037fe4ff */
[----:B------:R-:W-:Y:S01]  /*90a0*/  FADD.FTZ R31, R166, R31 ;  /* 0x0000001fa61f7221 */ /* 0x000fe20000010000 */
[----:B------:R-:W-:Y:S02]  /*90b0*/  @P0 SHF.L.U32 R0, R0, 0x1, RZ ;  /* 0x0000000100000819 */ /* 0x000fe400000006ff */
[C---:B------:R-:W-:Y:S01]  /*90c0*/  HMMA.16816.F32.BF16 R112, R20.reuse, R26, R112 ;  /* 0x0000001a1470723c */ /* 0x040fe20000041870 */
[----:B------:R3:W4:Y:S03]  /*90d0*/  LDSM.16.MT88.4 R24, [R133+0x8900] ;  /* 0x008900008518783b */ /* 0x0007260000004200 */
[----:B------:R-:W-:Y:S04]  /*90e0*/  @P0 IADD3 R32, P5, R2, 0x80, RZ ;  /* 0x0000008002200810 */ /* 0x000fe80007fbe0ff */
[----:B------:R-:W-:Y:S01]  /*90f0*/  @P0 IADD3 R32, P1, R32, c[0x0][0x1c8], RZ ;  /* 0x0000720020200a10 */ /* 0x000fe20007f3e0ff */
[----:B------:R-:W-:Y:S01]  /*9100*/  @!PT LDS RZ, [RZ] ;  /* 0x00000000fffff984 */ /* 0x000fe20000000800 */
[----:B------:R-:W-:Y:S01]  /*9110*/  @!PT LDS RZ, [RZ] ;  /* 0x00000000fffff984 */ /* 0x000fe20000000800 */
[----:B------:R-:W-:Y:S01]  /*9120*/  @!PT LDS RZ, [RZ] ;  /* 0x00000000fffff984 */ /* 0x000fe20000000800 */
[----:B------:R2:W-:Y:S03]  /*9130*/  @P0 LDGSTS.E.BYPASS.LTC128B.128 [R0+0x12100], [R28.64], !P4 ;  /* 0x121000001c000fae */ /* 0x0005e6000e101d54 */
[----:B------:R-:W-:Y:S02]  /*9140*/  @P0 IADD3.X R33, RZ, c[0x0][0x1cc], R30, P1, P5 ;  /* 0x00007300ff210a10 */ /* 0x000fe40000fea41e */
[----:B------:R-:W-:Y:S01]  /*9150*/  @P0 IADD3 R2, P5, R2, 0x100, RZ ;  /* 0x0000010002020810 */ /* 0x000fe20007fbe0ff */
[C---:B-1----:R-:W-:Y:S02]  /*9160*/  HMMA.16816.F32.BF16 R116, R20.reuse, R4, R116 ;  /* 0x000000041474723c */ /* 0x042fe40000041874 */
[----:B------:R1:W-:Y:S05]  /*9170*/  @P0 LDGSTS.E.BYPASS.LTC128B.128 [R0+0x15100], [R32.64], !P3 ;  /* 0x1510000020000fae */ /* 0x0003ea000d901d54 */
[----:B------:R-:W-:Y:S01]  /*9180*/  FADD.FTZ R4, R169, R34 ;  /* 0x00000022a9047221 */ /* 0x000fe20000010000 */
[C---:B------:R-:W-:Y:S04]  /*9190*/  HMMA.16816.F32.BF16 R120, R20.reuse, R6, R120 ;  /* 0x000000061478723c */ /* 0x040fe80000041878 */
[----:B------:R-:W-:Y:S01]  /*91a0*/  FADD.FTZ R4, R168, R4 ;  /* 0x00000004a8047221 */ /* 0x000fe20000010000 */
[----:B---3--:R-:W-:Y:S01]  /*91b0*/  MOV R133, R3 ;  /* 0x0000000300857202 */ /* 0x008fe20000000f00 */
[----:B------:R-:W-:Y:S01]  /*91c0*/  FADD.FTZ R5, R165, R31 ;  /* 0x0000001fa5057221 */ /* 0x000fe20000010000 */
[----:B------:R-:W-:Y:S05]  /*91d0*/  @P0 IADD3 R6, P1, R2, c[0x0][0x1c8], RZ ;  /* 0x0000720002060a10 */ /* 0x000fea0007f3e0ff */
[----:B------:R-:W-:Y:S01]  /*91e0*/  @P0 IADD3.X R7, RZ, c[0x0][0x1cc], R30, P1, P5 ;  /* 0x00007300ff070a10 */ /* 0x000fe20000fea41e */
[----:B------:R-:W-:Y:S02]  /*91f0*/  FADD.FTZ R5, R164, R5 ;  /* 0x00000005a4057221 */ /* 0x000fe40000010000 */
[----:B------:R-:W-:Y:S01]  /*9200*/  FADD.FTZ R30, R144, R4 ;  /* 0x00000004901e7221 */ /* 0x000fe20000010000 */
[----:B------:R-:W-:Y:S01]  /*9210*/  @P0 IADD3 R4, P1, R28, UR10, RZ ;  /* 0x0000000a1c040c10 */ /* 0x000fe2000ff3e0ff */
[----:B------:R3:W-:Y:S01]  /*9220*/  @P0 LDGSTS.E.BYPASS.LTC128B.128 [R0+0x18100], [R6.64], !P2 ;  /* 0x1810000006000fae */ /* 0x0007e2000d101d54 */
[----:B------:R-:W-:Y:S01]  /*9230*/  FADD.FTZ R2, R163, R5 ;  /* 0x00000005a3027221 */ /* 0x000fe20000010000 */
[C---:B--2---:R-:W-:Y:S03]  /*9240*/  HMMA.16816.F32.BF16 R144, R20.reuse, R8, R12 ;  /* 0x000000081490723c */ /* 0x044fe6000004180c */
[----:B------:R-:W-:Y:S01]  /*9250*/  @P0 IADD3.X R5, R29, UR13, RZ, P1, !PT ;  /* 0x0000000d1d050c10 */ /* 0x000fe20008ffe4ff */
[----:B------:R-:W-:Y:S03]  /*9260*/  FADD.FTZ R2, R150, R2 ;  /* 0x0000000296027221 */ /* 0x000fe60000010000 */
[----:B------:R-:W-:Y:S01]  /*9270*/  FADD.FTZ R8, R151, R30 ;  /* 0x0000001e97087221 */ /* 0x000fe20000010000 */
[----:B------:R2:W-:Y:S01]  /*9280*/  @P0 LDGSTS.E.BYPASS.LTC128B.128 [R0+0x13100], [R4.64], !P4 ;  /* 0x1310000004000fae */ /* 0x0005e2000e101d54 */
[C---:B------:R-:W-:Y:S03]  /*9290*/  HMMA.16816.F32.BF16 R124, R20.reuse, R10, R124 ;  /* 0x0000000a147c723c */ /* 0x040fe6000004187c */
[----:B------:R-:W-:Y:S04]  /*92a0*/  FADD.FTZ R2, R149, R2 ;  /* 0x0000000295027221 */ /* 0x000fe80000010000 */
[----:B------:R2:W-:Y:S01]  /*92b0*/  @P0 LDGSTS.E.BYPASS.LTC128B.128 [R0+0x16100], [R4.64+0x80], !P3 ;  /* 0x1610008004000fae */ /* 0x0005e2000d901d54 */
[----:B------:R-:W-:Y:S04]  /*92c0*/  FADD.FTZ R2, R161, R2 ;  /* 0x00000002a1027221 */ /* 0x000fe80000010000 */
[----:B------:R-:W-:Y:S03]  /*92d0*/  FADD.FTZ R2, R160, R2 ;  /* 0x00000002a0027221 */ /* 0x000fe60000010000 */
[----:B------:R2:W-:Y:S01]  /*92e0*/  @P0 LDGSTS.E.BYPASS.LTC128B.128 [R0+0x19100], [R4.64+0x100], !P2 ;  /* 0x1910010004000fae */ /* 0x0005e2000d101d54 */
[----:B---3--:R-:W-:Y:S01]  /*92f0*/  @P0 IADD3 R6, P1, R4, UR10, RZ ;  /* 0x0000000a04060c10 */ /* 0x008fe2000ff3e0ff */
[----:B------:R-:W-:Y:S03]  /*9300*/  UIADD3 UR10, UR5, 0x1, URZ ;  /* 0x00000001050a7890 */ /* 0x000fe6000fffe03f */
[----:B------:R-:W-:Y:S01]  /*9310*/  @P0 IADD3.X R7, R5, UR13, RZ, P1, !PT ;  /* 0x0000000d05070c10 */ /* 0x000fe20008ffe4ff */
[----:B------:R-:W-:Y:S04]  /*9320*/  USEL UR5, UR10, URZ, !UP0 ;  /* 0x0000003f0a057287 */ /* 0x000fe8000c000000 */
[----:B------:R1:W-:Y:S08]  /*9330*/  @P0 LDGSTS.E.BYPASS.LTC128B.128 [R0+0x14100], [R6.64], !P4 ;  /* 0x1410000006000fae */ /* 0x0003f0000e101d54 */
[----:B------:R1:W-:Y:S08]  /*9340*/  @P0 LDGSTS.E.BYPASS.LTC128B.128 [R0+0x17100], [R6.64+0x80], !P3 ;  /* 0x1710008006000fae */ /* 0x0003f0000d901d54 */
[----:B------:R1:W-:Y:S01]  /*9350*/  @P0 LDGSTS.E.BYPASS.LTC128B.128 [R0+0x1a100], [R6.64+0x100], !P2 ;  /* 0x1a10010006000fae */ /* 0x0003e2000d101d54 */
[----:B--2---:R-:W-:Y:S01]  /*9360*/  FADD.FTZ R4, R148, R8 ;  /* 0x0000000894047221 */ /* 0x004fe20000010000 */
[----:B------:R-:W-:Y:S01]  /*9370*/  ISETP.LT.AND P0, PT, RZ, UR16, PT ;  /* 0x00000010ff007c0c */ /* 0x000fe2000bf01270 */
[C---:B----4-:R-:W-:Y:S01]  /*9380*/  HMMA.16816.F32.BF16 R148, R20.reuse, R24, R16 ;  /* 0x000000181494723c */ /* 0x050fe20000041810 */
[----:B------:R-:W-:Y:S04]  /*9390*/  UMOV UR16, UR14 ;  /* 0x0000000e00107c82 */ /* 0x000fe80008000000 */
[----:B------:R-:W0:Y:S03]  /*93a0*/  LDGDEPBAR ;  /* 0x00000000000079af */ /* 0x000e260000000000 */
[----:B------:R-:W-:Y:S04]  /*93b0*/  HMMA.16816.F32.BF16 R128, R20, R26, R128 ;  /* 0x0000001a1480723c */ /* 0x000fe80000041880 */
[----:B-1----:R-:W-:Y:S02]  /*93c0*/  FADD.FTZ R0, R162, R4 ;  /* 0x00000004a2007221 */ /* 0x002fe40000010000 */
[----:B------:R-:W-:Y:S02]  /*93d0*/  FADD.FTZ R4, R46, R2 ;  /* 0x000000022e047221 */ /* 0x000fe40000010000 */
[----:B------:R-:W-:Y:S04]  /*93e0*/  FADD.FTZ R0, R44, R0 ;  /* 0x000000002c007221 */ /* 0x000fe80000010000 */
[----:B------:R-:W-:Y:S02]  /*93f0*/  FADD.FTZ R4, R47, R4 ;  /* 0x000000042f047221 */ /* 0x000fe40000010000 */
[----:B------:R-:W-:Y:S04]  /*9400*/  FADD.FTZ R0, R45, R0 ;  /* 0x000000002d007221 */ /* 0x000fe80000010000 */
[----:B------:R-:W-:Y:S02]  /*9410*/  FADD.FTZ R2, R48, R0 ;  /* 0x0000000030027221 */ /* 0x000fe40000010000 */
[----:B------:R-:W-:Y:S02]  /*9420*/  FADD.FTZ R0, R50, R4 ;  /* 0x0000000432007221 */ /* 0x000fe40000010000 */
[----:B------:R-:W-:Y:S02]  /*9430*/  FADD.FTZ R244, R49, R2 ;  /* 0x0000000231f47221 */ /* 0x000fe40000010000 */
[----:B------:R-:W-:Y:S01]  /*9440*/  FADD.FTZ R245, R51, R0 ;  /* 0x0000000033f57221 */ /* 0x000fe20000010000 */
[----:B------:R-:W-:Y:S01]  /*9450*/  MOV R0, R132 ;  /* 0x0000008400007202 */ /* 0x000fe20000000f00 */
[----:B------:R-:W-:-:S05]  /*9460*/  @P0 BRA `(.L_x_1971) ;  /* 0xffffc91000000947 */ /* 0x000fca000383ffff */
.L_x_1970:
[----:B------:R-:W2:Y:S01]  /*9470*/  LDL.LU R18, [R1+0x18] ;  /* 0x0000180001127983 */ /* 0x000ea20000300800 */
[----:B------:R-:W-:-:S03]  /*9480*/  MOV R152, c[0x0][0x4e8] ;  /* 0x00013a0000987a02 */ /* 0x000fc60000000f00 */
[----:B------:R-:W3:Y:S04]  /*9490*/  LDL.LU R153, [R1+0x20] ;  /* 0x0000200001997983 */ /* 0x000ee80000300800 */
[----:B------:R-:W-:Y:S01]  /*94a0*/  BAR.SYNC.DEFER_BLOCKING 0x1, 0x100 ;  /* 0x0044000000007b1d */ /* 0x000fe20000010000 */
[----:B------:R-:W-:-:S05]  /*94b0*/  ISETP.NE.AND P0, PT, R152, 0x1, PT ;  /* 0x000000019800780c */ /* 0x000fca0003f05270 */
[----:B-1----:R-:W1:Y:S04]  /*94c0*/  SHFL.BFLY PT, R6, R244, 0x2, 0x1f ;  /* 0x0c401f00f4067f89 */ /* 0x002e6800000e0000 */
[----:B------:R-:W4:Y:S04]  /*94d0*/  SHFL.BFLY PT, R7, R245, 0x2, 0x1f ;  /* 0x0c401f00f5077f89 */ /* 0x000f2800000e0000 */
[----:B------:R-:W4:Y:S04]  /*94e0*/  S2R R4, SR_CTAID.Y ;  /* 0x0000000000047919 */ /* 0x000f280000002600 */
[----:B------:R-:W4:Y:S01]  /*94f0*/  S2R R5, SR_TID.X ;  /* 0x0000000000057919 */ /* 0x000f220000002100 */
[----:B-1----:R-:W-:-:S02]  /*9500*/  FADD.FTZ R6, R6, R244 ;  /* 0x000000f406067221 */ /* 0x002fc40000010000 */
[----:B----4-:R-:W-:-:S03]  /*9510*/  FADD.FTZ R7, R7, R245 ;  /* 0x000000f507077221 */ /* 0x010fc60000010000 */
[----:B------:R-:W1:Y:S01]  /*9520*/  SHFL.BFLY PT, R0, R6, 0x1, 0x1f ;  /* 0x0c201f0006007f89 */ /* 0x000e6200000e0000 */
[----:B------:R-:W-:-:S03]  /*9530*/  IMAD.WIDE.U32 R12, R4, c[0x0][0x490], RZ ;  /* 0x00012400040c7a25 */ /* 0x000fc600078e00ff */
[----:B------:R-:W4:Y:S01]  /*9540*/  SHFL.BFLY PT, R2, R7, 0x1, 0x1f ;  /* 0x0c201f0007027f89 */ /* 0x000f2200000e0000 */
[----:B------:R-:W-:Y:S01]  /*9550*/  SHF.R.S32.HI R135, RZ, 0x1f, R5 ;  /* 0x0000001fff877819 */ /* 0x000fe20000011405 */
[----:B------:R-:W-:-:S04]  /*9560*/  IMAD.WIDE.U32 R16, R4, c[0x0][0x3e8], RZ ;  /* 0x0000fa0004107a25 */ /* 0x000fc800078e00ff */
[----:B-1----:R-:W-:Y:S01]  /*9570*/  FADD.FTZ R6, R6, R0 ;  /* 0x0000000006067221 */ /* 0x002fe20000010000 */
[----:B------:R-:W-:Y:S01]  /*9580*/  SHF.R.S32.HI R0, RZ, 0x1f, R4 ;  /* 0x0000001fff007819 */ /* 0x000fe20000011404 */
[----:B----4-:R-:W-:-:S03]  /*9590*/  FADD.FTZ R7, R7, R2 ;  /* 0x0000000207077221 */ /* 0x010fc60000010000 */
[----:B------:R-:W-:Y:S01]  /*95a0*/  FSETP.NE.FTZ.AND P2, PT, R6, RZ, PT ;  /* 0x000000ff0600720b */ /* 0x000fe20003f55000 */
[C---:B------:R-:W-:Y:S01]  /*95b0*/  IMAD R14, R0.reuse, c[0x0][0x490], RZ ;  /* 0x00012400000e7a24 */ /* 0x040fe200078e02ff */
[----:B------:R-:W-:Y:S01]  /*95c0*/  MOV R2, RZ ;  /* 0x000000ff00027202 */ /* 0x000fe20000000f00 */
[----:B------:R-:W-:Y:S01]  /*95d0*/  IMAD R8, R0, c[0x0][0x3e8], RZ ;  /* 0x0000fa0000087a24 */ /* 0x000fe200078e02ff */
[----:B------:R-:W-:Y:S01]  /*95e0*/  FSETP.NE.FTZ.AND P1, PT, R7, RZ, PT ;  /* 0x000000ff0700720b */ /* 0x000fe20003f35000 */
[C---:B------:R-:W-:Y:S02]  /*95f0*/  IMAD R14, R4.reuse, c[0x0][0x494], R14 ;  /* 0x00012500040e7a24 */ /* 0x040fe400078e020e */
[----:B------:R-:W-:Y:S01]  /*9600*/  IMAD R8, R4, c[0x0][0x3ec], R8 ;  /* 0x0000fb0004087a24 */ /* 0x000fe200078e0208 */
[CC--:B------:R-:W-:Y:S02]  /*9610*/  LEA.HI R4, R135.reuse, R5.reuse, RZ, 0x2 ;  /* 0x0000000587047211 */ /* 0x0c0fe400078f10ff */
[----:B------:R-:W-:-:S02]  /*9620*/  LEA.HI R135, R135, R5, RZ, 0x5 ;  /* 0x0000000587877211 */ /* 0x000fc400078f28ff */
[----:B------:R-:W-:Y:S01]  /*9630*/  LOP3.LUT R10, R4, 0xfffffffc, RZ, 0xc0, !PT ;  /* 0xfffffffc040a7812 */ /* 0x000fe200078ec0ff */
[----:B------:R-:W1:Y:S01]  /*9640*/  @P2 MUFU.RCP R2, R6 ;  /* 0x0000000600022308 */ /* 0x000e620000001000 */
[----:B------:R-:W-:Y:S02]  /*9650*/  LOP3.LUT R11, R135, 0xffffffe0, RZ, 0xc0, !PT ;  /* 0xffffffe0870b7812 */ /* 0x000fe400078ec0ff */
[-C--:B------:R-:W-:Y:S02]  /*9660*/  IADD3 R10, -R10, R5.reuse, RZ ;  /* 0x000000050a0a7210 */ /* 0x080fe40007ffe1ff */
[----:B------:R-:W-:Y:S02]  /*9670*/  IADD3 R11, -R11, R5, RZ ;  /* 0x000000050b0b7210 */ /* 0x000fe40007ffe1ff */
[----:B------:R-:W-:Y:S02]  /*9680*/  IADD3 R9, R17, R8, RZ ;  /* 0x0000000811097210 */ /* 0x000fe40007ffe0ff */
[----:B------:R-:W-:-:S02]  /*9690*/  LOP3.LUT P4, RZ, R11, 0x3, RZ, 0xc0, !PT ;  /* 0x000000030bff7812 */ /* 0x000fc4000788c0ff */
[----:B------:R-:W-:Y:S02]  /*96a0*/  MOV R8, R16 ;  /* 0x0000001000087202 */ /* 0x000fe40000000f00 */
[----:B------:R-:W-:Y:S02]  /*96b0*/  IADD3 R15, R13, R14, RZ ;  /* 0x0000000e0d0f7210 */ /* 0x000fe40007ffe0ff */
[----:B------:R-:W-:Y:S01]  /*96c0*/  MOV R14, R12 ;  /* 0x0000000c000e7202 */ /* 0x000fe20000000f00 */
[C---:B-1----:R-:W-:Y:S02]  /*96d0*/  FMUL.FTZ R25, R2.reuse, R64 ;  /* 0x0000004002197220 */ /* 0x042fe40000410000 */
[----:B------:R-:W4:Y:S01]  /*96e0*/  LDL R64, [R1+0x1c] ;  /* 0x00001c0001407983 */ /* 0x000f220000100800 */
        /* <DEDUP_REMOVED lines=45> */
[----:B------:R-:W1:Y:S01]  /*99c0*/  @P2 MUFU.LG2 R6, R6 ;  /* 0x0000000600062308 */ /* 0x000e620000000c00 */
[----:B------:R-:W-:Y:S01]  /*99d0*/  MOV R60, 0xff800000 ;  /* 0xff800000003c7802 */ /* 0x000fe20000000f00 */
[----:B-1----:R-:W-:Y:S02]  /*99e0*/  @P2 FMUL.FTZ R6, R6, 0.69314718246459960938 ;  /* 0x3f31721806062820 */ /* 0x002fe40000410000 */
[----:B--2---:R-:W-:Y:S01]  /*99f0*/  @P0 IMAD.HI.U32 R0, R18, c[0x0][0x4ec], RZ ;  /* 0x00013b0012000a27 */ /* 0x004fe200078e00ff */
[----:B------:R-:W-:-:S04]  /*9a00*/  MOV R23, R18 ;  /* 0x0000001200177202 */ /* 0x000fc80000000f00 */
[----:B------:R-:W-:Y:S02]  /*9a10*/  @P0 SHF.R.U32.HI R23, RZ, c[0x0][0x4f0], R0 ;  /* 0x00013c00ff170a19 */ /* 0x000fe40000011600 */
[----:B------:R-:W-:Y:S02]  /*9a20*/  MOV R0, RZ ;  /* 0x000000ff00007202 */ /* 0x000fe40000000f00 */
[----:B------:R-:W-:-:S04]  /*9a30*/  IADD3 R5, -R23, RZ, RZ ;  /* 0x000000ff17057210 */ /* 0x000fc80007ffe1ff */
[----:B------:R-:W1:Y:S01]  /*9a40*/  @P1 MUFU.RCP R0, R7 ;  /* 0x0000000700001308 */ /* 0x000e620000001000 */
[----:B------:R-:W-:Y:S02]  /*9a50*/  IMAD R133, R5, c[0x0][0x4e8], R18 ;  /* 0x00013a0005857a24 */ /* 0x000fe400078e0212 */
[----:B------:R-:W-:Y:S02]  /*9a60*/  FMUL.FTZ R18, R2, R52 ;  /* 0x0000003402127220 */ /* 0x000fe40000410000 */
[----:B-1----:R-:W-:Y:S02]  /*9a70*/  FMUL.FTZ R21, R0, R54 ;  /* 0x0000003600157220 */ /* 0x002fe40000410000 */
[----:B------:R-:W1:Y:S01]  /*9a80*/  S2R R54, SR_CTAID.Z ;  /* 0x0000000000367919 */ /* 0x000e620000002700 */
[----:B------:R-:W-:Y:S01]  /*9a90*/  FMUL.FTZ R52, R2, R112 ;  /* 0x0000007002347220 */ /* 0x000fe20000410000 */
[--C-:B------:R-:W-:Y:S02]  /*9aa0*/  SHF.R.S32.HI R5, RZ, 0x2, R4.reuse ;  /* 0x00000002ff057819 */ /* 0x100fe40000011404 */
[----:B------:R-:W-:Y:S01]  /*9ab0*/  SHF.R.S32.HI R2, RZ, 0x1f, R4 ;  /* 0x0000001fff027819 */ /* 0x000fe20000011404 */
[----:B------:R-:W2:Y:S03]  /*9ac0*/  @P1 MUFU.LG2 R7, R7 ;  /* 0x0000000700071308 */ /* 0x000ea60000000c00 */
        /* <DEDUP_REMOVED lines=9> */
[C---:B------:R-:W-:Y:S01]  /*9b60*/  FMUL.FTZ R12, R0.reuse, R59 ;  /* 0x0000003b000c7220 */ /* 0x040fe20000410000 */
[----:B-1----:R-:W-:Y:S01]  /*9b70*/  SHF.R.S32.HI R4, RZ, 0x1f, R54 ;  /* 0x0000001fff047819 */ /* 0x002fe20000011436 */
        /* <DEDUP_REMOVED lines=41> */
[----:B------:R-:W-:Y:S01]  /*9e10*/  @P1 MOV R0, 0x3f317218 ;  /* 0x3f31721800001802 */ /* 0x000fe20000000f00 */
[C---:B------:R-:W-:Y:S02]  /*9e20*/  IMAD R62, R4.reuse, c[0x0][0x498], RZ ;  /* 0x00012600043e7a24 */ /* 0x040fe400078e02ff */
[----:B------:R-:W-:-:S02]  /*9e30*/  IMAD R61, R4, c[0x0][0x3f0], RZ ;  /* 0x0000fc00043d7a24 */ /* 0x000fc400078e02ff */
[----:B------:R-:W-:Y:S02]  /*9e40*/  @P2 FMUL.FTZ R4, R2, c[0x0][0x2d0] ;  /* 0x0000b40002042a20 */ /* 0x000fe40000410000 */
[----:B--2---:R-:W-:Y:S02]  /*9e50*/  @P1 FMUL.FTZ R2, R7, 0.69314718246459960938 ;  /* 0x3f31721807021820 */ /* 0x004fe40000410000 */
[----:B------:R-:W-:Y:S01]  /*9e60*/  @P1 FMUL.FTZ R0, R0, c[0x0][0x2d0] ;  /* 0x0000b40000001a20 */ /* 0x000fe20000410000 */
[----:B------:R-:W-:-:S03]  /*9e70*/  MOV R59, 0xff800000 ;  /* 0xff800000003b7802 */ /* 0x000fc60000000f00 */
[----:B------:R-:W-:Y:S01]  /*9e80*/  @P1 FFMA.FTZ R59, R0, R3, R2 ;  /* 0x00000003003b1223 */ /* 0x000fe20000010002 */
[----:B------:R-:W-:Y:S02]  /*9e90*/  SHF.R.S32.HI R0, RZ, 0x5, R135 ;  /* 0x00000005ff007819 */ /* 0x000fe40000011487 */
[----:B------:R-:W-:Y:S02]  /*9ea0*/  F2FP.BF16.PACK_AB R24, R63, R24 ;  /* 0x000000183f18723e */ /* 0x000fe400000010ff */
[----:B------:R-:W-:Y:S01]  /*9eb0*/  SHF.R.S32.HI R3, RZ, 0x1f, R0 ;  /* 0x0000001fff037819 */ /* 0x000fe20000011400 */
[----:B------:R-:W1:Y:S01]  /*9ec0*/  S2R R63, SR_CTAID.X ;  /* 0x00000000003f7919 */ /* 0x000e620000002500 */
[----:B------:R-:W-:Y:S02]  /*9ed0*/  LEA.HI R2, R10, R10, RZ, 0x1 ;  /* 0x0000000a0a027211 */ /* 0x000fe400078f08ff */
[----:B------:R-:W-:Y:S02]  /*9ee0*/  LEA.HI R3, R3, R0, RZ, 0x3 ;  /* 0x0000000003037211 */ /* 0x000fe400078f18ff */
[----:B------:R-:W-:-:S02]  /*9ef0*/  LOP3.LUT R2, R2, 0x1ffffffe, RZ, 0xc0, !PT ;  /* 0x1ffffffe02027812 */ /* 0x000fc400078ec0ff */
[----:B------:R-:W-:Y:S02]  /*9f00*/  LOP3.LUT R3, R3, 0xffffff8, RZ, 0xc0, !PT ;  /* 0x0ffffff803037812 */ /* 0x000fe400078ec0ff */
[----:B------:R-:W-:Y:S02]  /*9f10*/  F2FP.BF16.PACK_AB R19, R12, R19 ;  /* 0x000000130c13723e */ /* 0x000fe400000010ff */
[C---:B------:R-:W-:Y:S02]  /*9f20*/  IADD3 R7, R0.reuse, -R3, RZ ;  /* 0x8000000300077210 */ /* 0x040fe40007ffe0ff */
[----:B------:R-:W-:Y:S01]  /*9f30*/  LEA R12, R0, R10, 0x9 ;  /* 0x0000000a000c7211 */ /* 0x000fe200078e48ff */
[----:B------:R-:W-:Y:S01]  /*9f40*/  @P2 FFMA.FTZ R60, R4, R132, R6 ;  /* 0x00000084043c2223 */ /* 0x000fe20000010006 */
[----:B------:R-:W-:Y:S02]  /*9f50*/  SHF.R.S32.HI R0, RZ, 0x1f, R23 ;  /* 0x0000001fff007819 */ /* 0x000fe40000011417 */
[----:B------:R-:W-:Y:S01]  /*9f60*/  IADD3 R10, R10, -R2, RZ ;  /* 0x800000020a0a7210 */ /* 0x000fe20007ffe0ff */
[C---:B------:R-:W-:Y:S01]  /*9f70*/  IMAD R61, R54.reuse, c[0x0][0x3f4], R61 ;  /* 0x0000fd00363d7a24 */ /* 0x040fe200078e023d */
[----:B---3--:R-:W-:Y:S01]  /*9f80*/  SHF.R.S32.HI R6, RZ, 0x2, R153 ;  /* 0x00000002ff067819 */ /* 0x008fe20000011499 */
[----:B------:R-:W-:Y:S01]  /*9f90*/  IMAD.WIDE.U32 R8, R54, c[0x0][0x3f0], R8 ;  /* 0x0000fc0036087a25 */ /* 0x000fe200078e0008 */
[----:B------:R-:W-:-:S02]  /*9fa0*/  LOP3.LUT R2, R5, 0x1, RZ, 0xc0, !PT ;  /* 0x0000000105027812 */ /* 0x000fc400078ec0ff */
[C---:B------:R-:W-:Y:S01]  /*9fb0*/  R2P PR, R5.reuse, 0x6 ;  /* 0x0000000605007804 */ /* 0x040fe20000000000 */
[----:B------:R-:W-:Y:S02]  /*9fc0*/  IMAD.SHL.U32 R5, R5, 0x40, RZ ;  /* 0x0000004005057824 */ /* 0x000fe400078e00ff */
[----:B------:R-:W-:Y:S01]  /*9fd0*/  IMAD R4, R0, c[0x0][0x3e0], RZ ;  /* 0x0000f80000047a24 */ /* 0x000fe200078e02ff */
[----:B------:R-:W-:Y:S02]  /*9fe0*/  LEA R0, R7, R6, 0x4 ;  /* 0x0000000607007211 */ /* 0x000fe400078e20ff */
[----:B------:R-:W-:Y:S02]  /*9ff0*/  ISETP.NE.U32.AND P3, PT, R2, 0x1, PT ;  /* 0x000000010200780c */ /* 0x000fe40003f65070 */
[----:B------:R-:W-:Y:S02]  /*a000*/  IADD3 R3, R9, R61, RZ ;  /* 0x0000003d09037210 */ /* 0x000fe40007ffe0ff */
[----:B------:R-:W-:-:S02]  /*a010*/  LOP3.LUT R5, R5, 0x1c0, RZ, 0xc0, !PT ;  /* 0x000001c005057812 */ /* 0x000fc400078ec0ff */
[----:B------:R-:W-:Y:S02]  /*a020*/  MOV R2, R8 ;  /* 0x0000000800027202 */ /* 0x000fe40000000f00 */
[----:B------:R-:W-:Y:S01]  /*a030*/  LEA R10, R10, R0, 0x3 ;  /* 0x000000000a0a7211 */ /* 0x000fe200078e18ff */
[----:B------:R-:W-:Y:S01]  /*a040*/  IMAD R7, R23, c[0x0][0x3e4], R4 ;  /* 0x0000f90017077a24 */ /* 0x000fe200078e0204 */
[----:B------:R-:W-:Y:S01]  /*a050*/  LEA.HI R6, R5, R5, RZ, 0x1d ;  /* 0x0000000505067211 */ /* 0x000fe200078fe8ff */
[----:B------:R-:W-:Y:S01]  /*a060*/  IMAD.WIDE.U32 R4, R23, c[0x0][0x3e0], R2 ;  /* 0x0000f80017047a25 */ /* 0x000fe200078e0002 */
[C---:B-1----:R-:W-:Y:S02]  /*a070*/  LEA R10, R63.reuse, R10, 0x7 ;  /* 0x0000000a3f0a7211 */ /* 0x042fe400078e38ff */
        /* <DEDUP_REMOVED lines=13> */
[----:B------:R-:W-:Y:S01]  /*a150*/  IMAD.WIDE.U32 R14, R54, c[0x0][0x498], R14 ;  /* 0x00012600360e7a25 */ /* 0x000fe200078e000e */
[----:B------:R-:W-:-:S03]  /*a160*/  IADD3 R8, R2, 0x80, RZ ;  /* 0x0000008002087810 */ /* 0x000fc60007ffe0ff */
[----:B------:R-:W-:Y:S01]  /*a170*/  IMAD R6, R6, c[0x0][0x3d8], RZ ;  /* 0x0000f60006067a24 */ /* 0x000fe200078e02ff */
[----:B------:R-:W-:Y:S01]  /*a180*/  ISETP.GE.OR P4, PT, R3, R61, P4 ;  /* 0x0000003d0300720c */ /* 0x000fe20002786670 */
[----:B------:R-:W-:Y:S01]  /*a190*/  IMAD R62, R54, c[0x0][0x49c], R62 ;  /* 0x00012700363e7a24 */ /* 0x000fe200078e023e */
[----:B------:R-:W-:Y:S01]  /*a1a0*/  IADD3 R3, R2, 0x70, RZ ;  /* 0x0000007002037810 */ /* 0x000fe20007ffe0ff */
[C---:B------:R-:W-:Y:S01]  /*a1b0*/  IMAD R23, R133.reuse, c[0x0][0x3dc], R6 ;  /* 0x0000f70085177a24 */ /* 0x040fe200078e0206 */
[----:B------:R-:W-:Y:S02]  /*a1c0*/  @P3 IADD3 R3, R8, 0x10, RZ ;  /* 0x0000001008033810 */ /* 0x000fe40007ffe0ff */
[----:B------:R-:W-:Y:S02]  /*a1d0*/  SHF.R.S32.HI R6, RZ, 0x1f, R0 ;  /* 0x0000001fff067819 */ /* 0x000fe40000011400 */
        /* <DEDUP_REMOVED lines=18> */
[----:B------:R-:W-:Y:S01]  /*a300*/  IADD3 R237, R237, R3, RZ ;  /* 0x00000003eded7210 */ /* 0x000fe20007ffe0ff */
[----:B------:R-:W-:Y:S01]  /*a310*/  STS [R2+0x80], R11 ;  /* 0x0000800b02007388 */ /* 0x000fe20000000800 */
[----:B------:R-:W-:Y:S01]  /*a320*/  F2FP.BF16.PACK_AB R22, R43, R22 ;  /* 0x000000162b16723e */ /* 0x000fe200000010ff */
[----:B------:R-:W-:Y:S01]  /*a330*/  IMAD.WIDE.U32 R8, R4, c[0x0][0x488], R8 ;  /* 0x0001220004087a25 */ /* 0x000fe200078e0008 */
[----:B------:R-:W-:Y:S01]  /*a340*/  IADD3 R5, R2, R6, RZ ;  /* 0x0000000602057210 */ /* 0x000fe20007ffe0ff */
[----:B------:R-:W-:Y:S01]  /*a350*/  STS [R3], R16 ;  /* 0x0000001003007388 */ /* 0x000fe20000000800 */
        /* <DEDUP_REMOVED lines=12> */
[----:B------:R-:W-:-:S02]  /*a420*/  IADD3 R6, R237, R6, RZ ;  /* 0x00000006ed067210 */ /* 0x000fc40007ffe0ff */
        /* <DEDUP_REMOVED lines=80> */
[----:B------:R-:W2:Y:S04]  /*a930*/  SHFL.IDX PT, R9, R9, 0x1, 0x1c1f ;  /* 0x003c1f0009097f89 */ /* 0x000ea800000e0000 */
[----:B-1----:R1:W-:Y:S04]  /*a940*/  @!P5 ST.E [R10.64], R60 ;  /* 0x0000003c0a00d985 */ /* 0x0023e8000c101914 */
[----:B--2---:R1:W-:Y:S04]  /*a950*/  @!P4 ST.E [R8.64], R59 ;  /* 0x0000003b0800c985 */ /* 0x0043e8000c101914 */
[----:B-----5:R1:W2:Y:S04]  /*a960*/  LDS.128 R32, [R239+0x1080] ;  /* 0x00108000ef207984 */ /* 0x0202a80000000c00 */
[----:B------:R1:W3:Y:S04]  /*a970*/  LDS.128 R44, [R239+0x2080] ;  /* 0x00208000ef2c7984 */ /* 0x0002e80000000c00 */
        /* <DEDUP_REMOVED lines=10> */
[----:B----4-:R-:W-:Y:S01]  /*aa20*/  ISETP.GE.AND P0, PT, R64, R61, PT ;  /* 0x0000003d4000720c */ /* 0x010fe20003f06270 */
[----:B------:R4:W1:Y:S01]  /*aa30*/  SHFL.IDX PT, R2, R21, RZ, 0x181f ;  /* 0x00181fff15027589 */ /* 0x00086200000e0000 */
[----:B------:R-:W-:Y:S03]  /*aa40*/  BSSY B0, `(.L_x_1972) ;  /* 0x0000015000007945 */ /* 0x000fe60003800000 */
[----:B------:R4:W1:Y:S08]  /*aa50*/  SHFL.IDX PT, R3, R20, RZ, 0x181f ;  /* 0x00181fff14037589 */ /* 0x00087000000e0000 */
[----:B------:R-:W-:Y:S05]  /*aa60*/  @P0 BRA `(.L_x_1973) ;  /* 0x0000012000000947 */ /* 0x000fea0003800000 */
[----:B--23--:R-:W2:Y:S01]  /*aa70*/  LDS.128 R16, [R239+0x80] ;  /* 0x00008000ef107984 */ /* 0x00cea20000000c00 */
[----:B------:R-:W-:-:S02]  /*aa80*/  ISETP.GE.AND P1, PT, R251, c[0x0][0x3c8], PT ;  /* 0x0000f200fb007a0c */ /* 0x000fc40003f26270 */
[----:B------:R-:W-:Y:S01]  /*aa90*/  ISETP.GE.AND P0, PT, R250, c[0x0][0x3c8], PT ;  /* 0x0000f200fa007a0c */ /* 0x000fe20003f06270 */
[----:B------:R-:W3:Y:S01]  /*aaa0*/  LDS.128 R12, [R239+0x4080] ;  /* 0x00408000ef0c7984 */ /* 0x000ee20000000c00 */
[----:B------:R-:W-:-:S03]  /*aab0*/  ISETP.GE.AND P2, PT, R246, c[0x0][0x3c8], PT ;  /* 0x0000f200f6007a0c */ /* 0x000fc60003f46270 */
[----:B-1----:R-:W1:Y:S06]  /*aac0*/  LDS.128 R8, [R239+0x8080] ;  /* 0x00808000ef087984 */ /* 0x002e6c0000000c00 */
[----:B------:R-:W-:Y:S02]  /*aad0*/  @!P1 SHF.R.S32.HI R4, RZ, 0x1f, R251 ;  /* 0x0000001fff049819 */ /* 0x000fe400000114fb */
[----:B------:R-:W-:Y:S02]  /*aae0*/  @!P0 SHF.R.S32.HI R0, RZ, 0x1f, R250 ;  /* 0x0000001fff008819 */ /* 0x000fe400000114fa */
[----:B------:R-:W-:Y:S01]  /*aaf0*/  @!P1 LEA.HI R4, R4, R251, RZ, 0x3 ;  /* 0x000000fb04049211 */ /* 0x000fe200078f18ff */
[----:B------:R-:W-:Y:S01]  /*ab00*/  @!P2 IMAD.WIDE R6, R246, 0x2, R2 ;  /* 0x00000002f606a825 */ /* 0x000fe200078e0202 */
[----:B------:R-:W-:-:S02]  /*ab10*/  @!P0 LEA.HI R0, R0, R250, RZ, 0x3 ;  /* 0x000000fa00008211 */ /* 0x000fc400078f18ff */
[----:B------:R-:W-:Y:S02]  /*ab20*/  @!P1 LOP3.LUT R4, R4, 0xfffffff8, RZ, 0xc0, !PT ;  /* 0xfffffff804049812 */ /* 0x000fe400078ec0ff */
[----:B------:R-:W-:-:S03]  /*ab30*/  @!P0 LOP3.LUT R0, R0, 0xfffffff8, RZ, 0xc0, !PT ;  /* 0xfffffff800008812 */ /* 0x000fc600078ec0ff */
[----:B------:R-:W-:-:S04]  /*ab40*/  @!P1 IMAD.WIDE R4, R4, 0x2, R2 ;  /* 0x0000000204049825 */ /* 0x000fc800078e0202 */
[----:B------:R-:W-:Y:S01]  /*ab50*/  @!P0 IMAD.WIDE R2, R0, 0x2, R2 ;  /* 0x0000000200028825 */ /* 0x000fe200078e0202 */
[----:B--2---:R2:W-:Y:S04]  /*ab60*/  @!P2 ST.E.128 [R6.64], R16 ;  /* 0x000000100600a985 */ /* 0x0045e8000c101d14 */
[----:B---3--:R2:W-:Y:S04]  /*ab70*/  @!P1 ST.E.128 [R4.64], R12 ;  /* 0x0000000c04009985 */ /* 0x0085e8000c101d14 */
[----:B-1----:R2:W-:Y:S02]  /*ab80*/  @!P0 ST.E.128 [R2.64], R8 ;  /* 0x0000000802008985 */ /* 0x0025e4000c101d14 */
.L_x_1973:
[----:B--23--:R-:W-:Y:S05]  /*ab90*/  BSYNC B0 ;  /* 0x0000000000007941 */ /* 0x00cfea0003800000 */
.L_x_1972:
[----:B------:R-:W-:Y:S01]  /*aba0*/  IADD3 R0, R64, 0x20, RZ ;  /* 0x0000002040007810 */ /* 0x000fe20007ffe0ff */
[----:B-1----:R1:W2:Y:S01]  /*abb0*/  SHFL.IDX PT, R3, R20, 0x1, 0x181f ;  /* 0x00381f0014037f89 */ /* 0x0022a200000e0000 */
[----:B------:R-:W-:Y:S02]  /*abc0*/  BSSY B0, `(.L_x_1974) ;  /* 0x0000013000007945 */ /* 0x000fe40003800000 */
[----:B------:R-:W-:Y:S01]  /*abd0*/  ISETP.GE.AND P0, PT, R0, R61, PT ;  /* 0x0000003d0000720c */ /* 0x000fe20003f06270 */
[----:B------:R1:W3:-:S12]  /*abe0*/  SHFL.IDX PT, R2, R21, 0x1, 0x181f ;  /* 0x00381f0015027f89 */ /* 0x0002d800000e0000 */
        /* <DEDUP_REMOVED lines=16> */
.L_x_1975:
[----:B------:R-:W-:Y:S05]  /*acf0*/  BSYNC B0 ;  /* 0x0000000000007941 */ /* 0x000fea0003800000 */
.L_x_1974:
[----:B------:R-:W-:Y:S01]  /*ad00*/  IADD3 R0, R64, 0x40, RZ ;  /* 0x0000004040007810 */ /* 0x000fe20007ffe0ff */
[----:B--2---:R2:W1:Y:S01]  /*ad10*/  SHFL.IDX PT, R3, R20, 0x2, 0x181f ;  /* 0x00581f0014037f89 */ /* 0x00446200000e0000 */
[----:B------:R-:W-:Y:S02]  /*ad20*/  BSSY B0, `(.L_x_1976) ;  /* 0x0000013000007945 */ /* 0x000fe40003800000 */
[----:B------:R-:W-:Y:S01]  /*ad30*/  ISETP.GE.AND P0, PT, R0, R61, PT ;  /* 0x0000003d0000720c */ /* 0x000fe20003f06270 */
[----:B---3--:R2:W3:-:S12]  /*ad40*/  SHFL.IDX PT, R2, R21, 0x2, 0x181f ;  /* 0x00581f0015027f89 */ /* 0x0084d800000e0000 */
[----:B------:R-:W-:Y:S05]  /*ad50*/  @P0 BRA `(.L_x_1977) ;  /* 0x000000f000000947 */ /* 0x000fea0003800000 */
        /* <DEDUP_REMOVED lines=15> */
.L_x_1977:
[----:B------:R-:W-:Y:S05]  /*ae50*/  BSYNC B0 ;  /* 0x0000000000007941 */ /* 0x000fea0003800000 */
.L_x_1976:
[----:B------:R-:W-:Y:S01]  /*ae60*/  IADD3 R0, R64, 0x60, RZ ;  /* 0x0000006040007810 */ /* 0x000fe20007ffe0ff */
[----:B-1----:R1:W2:Y:S03]  /*ae70*/  SHFL.IDX PT, R7, R20, 0x3, 0x181f ;  /* 0x00781f0014077f89 */ /* 0x0022a600000e0000 */
[----:B------:R-:W-:Y:S01]  /*ae80*/  ISETP.GE.AND P0, PT, R0, R61, PT ;  /* 0x0000003d0000720c */ /* 0x000fe20003f06270 */
[----:B------:R1:W4:-:S12]  /*ae90*/  SHFL.IDX PT, R6, R21, 0x3, 0x181f ;  /* 0x00781f0015067f89 */ /* 0x00031800000e0000 */
[----:B------:R-:W-:Y:S05]  /*aea0*/  @P0 EXIT ;  /* 0x000000000000094d */ /* 0x000fea0003800000 */
[----:B------:R-:W-:Y:S02]  /*aeb0*/  ISETP.GE.AND P0, PT, R251, c[0x0][0x3c8], PT ;  /* 0x0000f200fb007a0c */ /* 0x000fe40003f06270 */
[----:B------:R-:W-:-:S11]  /*aec0*/  ISETP.GE.AND P1, PT, R246, c[0x0][0x3c8], PT ;  /* 0x0000f200f6007a0c */ /* 0x000fd60003f26270 */
[----:B------:R-:W-:Y:S02]  /*aed0*/  @!P0 SHF.R.S32.HI R0, RZ, 0x1f, R251 ;  /* 0x0000001fff008819 */ /* 0x000fe400000114fb */
[----:B--2-4-:R-:W-:Y:S02]  /*aee0*/  @!P1 IMAD.WIDE R4, R246, 0x2, R6 ;  /* 0x00000002f6049825 */ /* 0x014fe400078e0206 */
[----:B------:R-:W-:-:S03]  /*aef0*/  @!P0 LEA.HI R0, R0, R251, RZ, 0x3 ;  /* 0x000000fb00008211 */ /* 0x000fc600078f18ff */
[----:B------:R2:W-:Y:S01]  /*af00*/  @!P1 ST.E.128 [R4.64], R52 ;  /* 0x0000003404009985 */ /* 0x0005e2000c101d14 */
[----:B------:R-:W-:-:S05]  /*af10*/  @!P0 LOP3.LUT R0, R0, 0xfffffff8, RZ, 0xc0, !PT ;  /* 0xfffffff800008812 */ /* 0x000fca00078ec0ff */
[----:B---3--:R-:W-:-:S05]  /*af20*/  @!P0 IMAD.WIDE R2, R0, 0x2, R6 ;  /* 0x0000000200028825 */ /* 0x008fca00078e0206 */
        /* <DEDUP_REMOVED lines=9> */
.L_x_1978:
        /* <DEDUP_REMOVED lines=12> */
.L_x_2650:


//--------------------- .text._ZN7cutlass13device_kernelIN5flash19enable_sm80_to_sm89INS1_16FlashAttnFwdSm80INS1_25CollectiveMainloopFwdSm80ILi8ELi2ELb1EN4cute5tupleIJNS5_1CILi128EEENS7_ILi96EEENS7_ILi192EEEEEELi192ENS_10bfloat16_tEfNS_4arch4Sm80ELb0ELb0ELb0ELb1ELb0ELb0ELb1ELb0EEENS1_21CollectiveEpilogueFwdINS6_IJS8_SA_S9_EEENS6_IJNS7_ILi1EEESI_SI_EEESC_SE_Li256ELb1ELb1ELb0ELb0EEENS1_19SingleTileSchedulerILb1ELb0ELb1ELi128EEEEEEEEEvNT_6ParamsE --------------------------
	.section	.text._ZN7cutlass13device_kernelIN5flash19enable_sm80_to_sm89INS1_16FlashAttnFwdSm80INS1_25CollectiveMainloopFwdSm80ILi8ELi2ELb1EN4cute5tupleIJNS5_1CILi128EEENS7_ILi96EEENS7_ILi192EEEEEELi192ENS_10bfloat16_tEfNS_4arch4Sm80ELb0ELb0ELb0ELb1ELb0ELb0ELb1ELb0EEENS1_21CollectiveEpilogueFwdINS6_IJS8_SA_S9_EEENS6_IJNS7_ILi1EEESI_SI_EEESC_SE_Li256ELb1ELb1ELb0ELb0EEENS1_19SingleTileSchedulerILb1ELb0ELb1ELi128EEEEEEEEEvNT_6ParamsE,"ax",@progbits
	.sectioninfo	@"SHI_REGISTERS=255"
	.align	128
.text._ZN7cutlass13device_kernelIN5flash19enable_sm80_to_sm89INS1_16FlashAttnFwdSm80INS1_25CollectiveMainloopFwdSm80ILi8ELi2ELb1EN4cute5tupleIJNS5_1CILi128EEENS7_ILi96EEENS7_ILi192EEEEEELi192ENS_10bfloat16_tEfNS_4arch4Sm80ELb0ELb0ELb0ELb1ELb0ELb0ELb1ELb0EEENS1_21CollectiveEpilogueFwdINS6_IJS8_SA_S9_EEENS6_IJNS7_ILi1EEESI_SI_EEESC_SE_Li256ELb1ELb1ELb0ELb0EEENS1_19SingleTileSchedulerILb1ELb0ELb1ELi128EEEEEEEEEvNT_6ParamsE:
        .type           _ZN7cutlass13device_kernelIN5flash19enable_sm80_to_sm89INS1_16FlashAttnFwdSm80INS1_25CollectiveMainloopFwdSm80ILi8ELi2ELb1EN4cute5tupleIJNS5_1CILi128EEENS7_ILi96EEENS7_ILi192EEEEEELi192ENS_10bfloat16_tEfNS_4arch4Sm80ELb0ELb0ELb0ELb1ELb0ELb0ELb1ELb0EEENS1_21CollectiveEpilogueFwdINS6_IJS8_SA_S9_EEENS6_IJNS7_ILi1EEESI_SI_EEESC_SE_Li256ELb1ELb1ELb0ELb0EEENS1_19SingleTileSchedulerILb1ELb0ELb1ELi128EEEEEEEEEvNT_6ParamsE,@function
        .size           _ZN7cutlass13device_kernelIN5flash19enable_sm80_to_sm89INS1_16FlashAttnFwdSm80INS1_25CollectiveMainloopFwdSm80ILi8ELi2ELb1EN4cute5tupleIJNS5_1CILi128EEENS7_ILi96EEENS7_ILi192EEEEEELi192ENS_10bfloat16_tEfNS_4arch4Sm80ELb0ELb0ELb0ELb1ELb0ELb0ELb1ELb0EEENS1_21CollectiveEpilogueFwdINS6_IJS8_SA_S9_EEENS6_IJNS7_ILi1EEESI_SI_EEESC_SE_Li256ELb1ELb1ELb0ELb0EEENS1_19SingleTileSchedulerILb1ELb0ELb1ELi128EEEEEEEEEvNT_6ParamsE,(.L_x_2651 - _ZN7cutlass13device_kernelIN5flash19enable_sm80_to_sm89INS1_16FlashAttnFwdSm80INS1_25CollectiveMainloopFwdSm80ILi8ELi2ELb1EN4cute5tupleIJNS5_1CILi128EEENS7_ILi96EEENS7_ILi192EEEEEELi192ENS_10bfloat16_tEfNS_4arch4Sm80ELb0ELb0ELb0ELb1ELb0ELb0ELb1ELb0EEENS1_21CollectiveEpilogueFwdINS6_IJS8_SA_S9_EEENS6_IJNS7_ILi1EEESI_SI_EEESC_SE_Li256ELb1ELb1ELb0ELb0EEENS1_19SingleTileSchedulerILb1ELb0ELb1ELi128EEEEEEEEEvNT_6ParamsE)
        .other          _ZN7cutlass13device_kernelIN5flash19enable_sm80_to_sm89INS1_16FlashAttnFwdSm80INS1_25CollectiveMainloopFwdSm80ILi8ELi2ELb1EN4cute5tupleIJNS5_1CILi128EEENS7_ILi96EEENS7_ILi192EEEEEELi192ENS_10bfloat16_tEfNS_4arch4Sm80ELb0ELb0ELb0ELb1ELb0ELb0ELb1ELb0EEENS1_21CollectiveEpilogueFwdINS6_IJS8_SA_S9_EEENS6_IJNS7_ILi1EEESI_SI_EEESC_SE_Li256ELb1ELb1ELb0ELb0EEENS1_19SingleTileSchedulerILb1ELb0ELb1ELi128EEEEEEEEEvNT_6ParamsE,@"STO_CUDA_ENTRY STV_DEFAULT"
_ZN7cutlass13device_kernelIN5flash19enable_sm80_to_sm89INS1_16FlashAttnFwdSm80INS1_25CollectiveMainloopFwdSm80ILi8ELi2ELb1EN4cute5tupleIJNS5_1CILi128EEENS7_ILi96EEENS7_ILi192EEEEEELi192ENS_10bfloat16_tEfNS_4arch4Sm80ELb0ELb0ELb0ELb1ELb0ELb0ELb1ELb0EEENS1_21CollectiveEpilogueFwdINS6_IJS8_SA_S9_EEENS6_IJNS7_ILi1EEESI_SI_EEESC_SE_Li256ELb1ELb1ELb0ELb0EEENS1_19SingleTileSchedulerILb1ELb0ELb1ELi128EEEEEEEEEvNT_6ParamsE:
        /* <DEDUP_REMOVED lines=17> */
.L_x_1980:
        /* <DEDUP_REMOVED lines=8> */
.L_x_1982:
[----:B------:R-:W-:-:S05]  /*0190*/  MOV R0, c[0x0][0x54c] ;  /* 0x0001530000007a02 */ /* 0x000fca0000000f00 */
.L_x_1981:
[----:B-----5:R-:W-:Y:S01]  /*01a0*/  IMAD R0, R0, c[0x0][0x548], RZ ;  /* 0x0001520000007a24 */ /* 0x020fe200078e02ff */
[----:B-1----:R-:W-:-:S04]  /*01b0*/  SHF.L.U32 R2, R40, 0x7, RZ ;  /* 0x0000000728027819 */ /* 0x002fc800000006ff */
[----:B------:R-:W-:-:S04]  /*01c0*/  ISETP.GE.AND P0, PT, R2, R0, PT ;  /* 0x000000000200720c */ /* 0x000fc80003f06270 */
[----:B------:R-:W-:Y:S01]  /*01d0*/  SEL R252, R5, 0xffffffff, !P0 ;  /* 0xffffffff05fc7807 */ /* 0x000fe20004000000 */
[----:B------:R-:W-:Y:S05]  /*01e0*/  BRA `(.L_x_1983) ;  /* 0x0000012000007947 */ /* 0x000fea0003800000 */
.L_x_1979:
[----:B---3--:R-:W-:-:S04]  /*01f0*/  ISETP.NE.U32.AND P0, PT, RZ, c[0x0][0x568], PT ;  /* 0x00015a00ff007a0c */ /* 0x008fc80003f05070 */
[----:B------:R-:W-:-:S13]  /*0200*/  ISETP.NE.AND.EX P0, PT, RZ, c[0x0][0x56c], PT, P0 ;  /* 0x00015b00ff007a0c */ /* 0x000fda0003f05300 */
[----:B------:R-:W-:Y:S05]  /*0210*/  @!P0 BRA `(.L_x_1984) ;  /* 0x0000002000008947 */ /* 0x000fea0003800000 */
[----:B------:R1:W5:Y:S01]  /*0220*/  LDG.E R0, [R2.64] ;  /* 0x0000001402007981 */ /* 0x000362000c1e1900 */
[----:B------:R-:W-:Y:S05]  /*0230*/  BRA `(.L_x_1985) ;  /* 0x0000009000007947 */ /* 0x000fea0003800000 */
.L_x_1984:
        /* <DEDUP_REMOVED lines=8> */
.L_x_1986:
[----:B------:R-:W-:-:S05]  /*02c0*/  MOV R0, c[0x0][0x54c] ;  /* 0x0001530000007a02 */ /* 0x000fca0000000f00 */
.L_x_1985:
[----:B-----5:R-:W-:Y:S01]  /*02d0*/  IMAD R0, R0, c[0x0][0x548], RZ ;  /* 0x0001520000007a24 */ /* 0x020fe200078e02ff */
[----:B-1----:R-:W-:-:S04]  /*02e0*/  SHF.L.U32 R2, R40, 0x7, RZ ;  /* 0x0000000728027819 */ /* 0x002fc800000006ff */
[----:B------:R-:W-:-:S04]  /*02f0*/  ISETP.GE.AND P0, PT, R2, R0, PT ;  /* 0x000000000200720c */ /* 0x000fc80003f06270 */
[----:B------:R-:W-:-:S04]  /*0300*/  SEL R252, R5, 0xffffffff, !P0 ;  /* 0xffffffff05fc7807 */ /* 0x000fc80004000000 */
.L_x_1983:
        /* <DEDUP_REMOVED lines=13> */
[----:B------:R1:W2:Y:S01]  /*03e0*/  @P2 LDG.E R0, [R2.64] ;  /* 0x0000001402002981 */ /* 0x0002a2000c1e1900 */
        /* <DEDUP_REMOVED lines=14> */
.L_x_1987:
[----:B------:R-:W-:-:S04]  /*04d0*/  ISETP.NE.U32.AND P1, PT, RZ, c[0x0][0x368], PT ;  /* 0x0000da00ff007a0c */ /* 0x000fc80003f25070 */
[----:B------:R-:W-:-:S13]  /*04e0*/  ISETP.NE.AND.EX P1, PT, RZ, c[0x0][0x36c], PT, P1 ;  /* 0x0000db00ff007a0c */ /* 0x000fda0003f25310 */
[----:B------:R-:W-:Y:S05]  /*04f0*/  @!P1 BRA `(.L_x_1988) ;  /* 0x0000004000009947 */ /* 0x000fea0003800000 */
[----:B------:R-:W-:-:S05]  /*0500*/  IMAD.WIDE R2, R252, R27, c[0x0][0x368] ;  /* 0x0000da00fc027625 */ /* 0x000fca00078e021b */
[----:B------:R-:W2:Y:S02]  /*0510*/  LDG.E R0, [R2.64] ;  /* 0x0000001402007981 */ /* 0x000ea4000c1e1900 */
[----:B--2---:R1:W2:Y:S02]  /*0520*/  R2UR UR6, R0 ;  /* 0x00000000000673c2 */ /* 0x0042a400000e0000 */
[----:B-12---:R-:W-:Y:S05]  /*0530*/  BRA `(.L_x_1989) ;  /* 0x0000006000007947 */ /* 0x006fea0003800000 */
.L_x_1988:
[----:B------:R-:W-:Y:S05]  /*0540*/  @!P6 BRA `(.L_x_1989) ;  /* 0x000000500000e947 */ /* 0x000fea0003800000 */
[----:B------:R1:W2:Y:S04]  /*0550*/  LDG.E R0, [R2.64] ;  /* 0x0000001402007981 */ /* 0x0002a8000c1e1900 */
[----:B-1----:R-:W3:Y:S01]  /*0560*/  LDG.E R2, [R2.64+0x4] ;  /* 0x0000041402027981 */ /* 0x002ee2000c1e1900 */
[----:B--2---:R-:W1:Y:S08]  /*0570*/  R2UR UR5, R0 ;  /* 0x00000000000573c2 */ /* 0x004e7000000e0000 */
[----:B---3--:R-:W1:Y:S02]  /*0580*/  R2UR UR6, R2 ;  /* 0x00000000020673c2 */ /* 0x008e6400000e0000 */
[----:B-1----:R-:W-:-:S06]  /*0590*/  UIADD3 UR6, -UR5, UR6, URZ ;  /* 0x0000000605067290 */ /* 0x002fcc000fffe13f */
.L_x_1989:
        /* <DEDUP_REMOVED lines=211> */
[----:B---3--:R-:W-:-:S03]  /*12d0*/  @P4 SHF.R.S32.HI R7, RZ, 0x1f, R18 ;  /* 0x0000001fff074819 */ /* 0x008fc60000011412 */
        /* <DEDUP_REMOVED lines=58> */
[----:B------:R-:W-:Y:S01]  /*1680*/  ISETP.GE.AND P6, PT, R22, 0x1, PT ;  /* 0x000000011600780c */ /* 0x000fe20003fc6270 */
        /* <DEDUP_REMOVED lines=62> */
[----:B------:R1:W-:Y:S01]  /*1a70*/  STL.64 [R1], R68 ;  /* 0x0000004401007387 */ /* 0x0003e20000100a00 */
        /* <DEDUP_REMOVED lines=101> */
.L_x_1991:
        /* <DEDUP_REMOVED lines=50> */
.L_x_1992:
[----:B--23--:R-:W-:Y:S01]  /*23f0*/  HMMA.16816.F32.BF16 R32, R152, R16, RZ ;  /* 0x000000109820723c */ /* 0x00cfe200000418ff */
[----:B------:R-:W-:Y:S01]  /*2400*/  IMAD.MOV.U32 R3, RZ, RZ, 0x40 ;  /* 0x00000040ff037424 */ /* 0x000fe200078e00ff */
[----:B------:R-:W-:Y:S01]  /*2410*/  UIADD3 UR4, UR6, UR4, URZ ;  /* 0x0000000406047290 */ /* 0x000fe2000fffe03f */
[----:B------:R-:W0:Y:S01]  /*2420*/  LDGDEPBAR ;  /* 0x00000000000079af */ /* 0x000e220000000000 */
[----:B------:R-:W-:-:S02]  /*2430*/  IMAD.SHL.U32 R135, R2, 0x2, RZ ;  /* 0x0000000202877824 */ /* 0x000fc400078e00ff */
[----:B------:R-:W-:Y:S01]  /*2440*/  SEL R238, R3, 0xffffffc0, !P1 ;  /* 0xffffffc003ee7807 */ /* 0x000fe20004800000 */
[----:B------:R-:W-:Y:S01]  /*2450*/  STL [R1+0x28], R252 ;  /* 0x000028fc01007387 */ /* 0x000fe20000100800 */
[----:B------:R-:W-:Y:S01]  /*2460*/  HMMA.16816.F32.BF16 R28, R152, R18, RZ ;  /* 0x00000012981c723c */ /* 0x000fe200000418ff */
[--C-:B------:R-:W-:Y:S01]  /*2470*/  IMAD.IADD R2, R239, 0x1, R135.reuse ;  /* 0x00000001ef027824 */ /* 0x100fe200078e0287 */
[----:B------:R-:W-:Y:S01]  /*2480*/  IADD3 R3, R238, R4, RZ ;  /* 0x00000004ee037210 */ /* 0x000fe20007ffe0ff */
[----:B------:R-:W-:Y:S01]  /*2490*/  IMAD.IADD R5, R236, 0x1, R238 ;  /* 0x00000001ec057824 */ /* 0x000fe200078e02ee */
[----:B------:R-:W-:Y:S01]  /*24a0*/  STL [R1+0x24], R251 ;  /* 0x000024fb01007387 */ /* 0x000fe20000100800 */
[----:B------:R-:W-:-:S03]  /*24b0*/  IMAD R237, R0, 0x2, R135 ;  /* 0x0000000200ed7824 */ /* 0x000fc600078e0287 */
[----:B-1----:R-:W-:Y:S01]  /*24c0*/  HMMA.16816.F32.BF16 R8, R152, R40, RZ ;  /* 0x000000289808723c */ /* 0x002fe200000418ff */
[----:B------:R-:W-:Y:S01]  /*24d0*/  STL [R1+0x20], R250 ;  /* 0x000020fa01007387 */ /* 0x000fe20000100800 */
[----:B------:R-:W-:-:S03]  /*24e0*/  IMAD.IADD R0, R239, 0x1, R237 ;  /* 0x00000001ef007824 */ /* 0x000fc600078e02ed */
[----:B------:R-:W-:Y:S03]  /*24f0*/  STL [R1+0x1c], R241 ;  /* 0x00001cf101007387 */ /* 0x000fe60000100800 */
[C---:B------:R-:W-:Y:S01]  /*2500*/  HMMA.16816.F32.BF16 R24, R152.reuse, R20, RZ ;  /* 0x000000149818723c */ /* 0x040fe200000418ff */
[----:B------:R-:W-:Y:S07]  /*2510*/  STL [R1+0x2c], R155 ;  /* 0x00002c9b01007387 */ /* 0x000fee0000100800 */
[C---:B------:R-:W-:Y:S08]  /*2520*/  HMMA.16816.F32.BF16 R20, R152.reuse, R22, RZ ;  /* 0x000000169814723c */ /* 0x040ff000000418ff */
[C---:B----4-:R-:W-:Y:S08]  /*2530*/  HMMA.16816.F32.BF16 R16, R152.reuse, R36, RZ ;  /* 0x000000249810723c */ /* 0x050ff000000418ff */
[----:B------:R-:W-:Y:S01]  /*2540*/  HMMA.16816.F32.BF16 R12, R152, R38, RZ ;  /* 0x00000026980c723c */ /* 0x000fe200000418ff */
[----:B------:R-:W1:Y:S07]  /*2550*/  LDSM.16.M88.4 R36, [R5+0x12100] ;  /* 0x012100000524783b */ /* 0x000e6e0000000200 */
[C---:B------:R-:W-:Y:S01]  /*2560*/  HMMA.16816.F32.BF16 R68, R156.reuse, R52, R32 ;  /* 0x000000349c44723c */ /* 0x040fe20000041820 */
[----:B------:R-:W2:Y:S07]  /*2570*/  LDSM.16.M88.4 R32, [R5+0x12900] ;  /* 0x012900000520783b */ /* 0x000eae0000000200 */
[C---:B------:R-:W-:Y:S08]  /*2580*/  HMMA.16816.F32.BF16 R84, R156.reuse, R54, R28 ;  /* 0x000000369c54723c */ /* 0x040ff0000004181c */
[----:B------:R-:W-:Y:S08]  /*2590*/  HMMA.16816.F32.BF16 R52, R156, R60, R8 ;  /* 0x0000003c9c34723c */ /* 0x000ff00000041808 */
[----:B------:R-:W-:Y:S01]  /*25a0*/  HMMA.16816.F32.BF16 R8, R152, R42, RZ ;  /* 0x0000002a9808723c */ /* 0x000fe200000418ff */
[----:B------:R-:W3:Y:S07]  /*25b0*/  LDSM.16.M88.4 R40, [R5+0x13100] ;  /* 0x013100000528783b */ /* 0x000eee0000000200 */
[C---:B------:R-:W-:Y:S08]  /*25c0*/  HMMA.16816.F32.BF16 R76, R156.reuse, R50, R20 ;  /* 0x000000329c4c723c */ /* 0x040ff00000041814 */
[C---:B------:R-:W-:Y:S08]  /*25d0*/  HMMA.16816.F32.BF16 R80, R156.reuse, R44, R16 ;  /* 0x0000002c9c50723c */ /* 0x040ff00000041810 */
[----:B------:R-:W-:Y:S08]  /*25e0*/  HMMA.16816.F32.BF16 R88, R156, R46, R12 ;  /* 0x0000002e9c58723c */ /* 0x000ff0000004180c */
[C---:B------:R-:W-:Y:S08]  /*25f0*/  HMMA.16816.F32.BF16 R20, R152.reuse, R56, RZ ;  /* 0x000000389814723c */ /* 0x040ff000000418ff */
[C---:B------:R-:W-:Y:S08]  /*2600*/  HMMA.16816.F32.BF16 R16, R152.reuse, R58, RZ ;  /* 0x0000003a9810723c */ /* 0x040ff000000418ff */
[----:B------:R-:W-:Y:S08]  /*2610*/  HMMA.16816.F32.BF16 R12, R152, R64, RZ ;  /* 0x00000040980c723c */ /* 0x000ff000000418ff */
[C---:B------:R-:W-:Y:S01]  /*2620*/  HMMA.16816.F32.BF16 R72, R156.reuse, R48, R24 ;  /* 0x000000309c48723c */ /* 0x040fe20000041818 */
[----:B------:R-:W4:Y:S07]  /*2630*/  LDSM.16.M88.4 R24, [R5+0x13900] ;  /* 0x013900000518783b */ /* 0x000f2e0000000200 */
[----:B------:R-:W-:Y:S01]  /*2640*/  HMMA.16816.F32.BF16 R48, R156, R62, R8 ;  /* 0x0000003e9c30723c */ /* 0x000fe20000041808 */
[----:B------:R-:W-:Y:S07]  /*2650*/  LDSM.16.M88.4 R60, [R3+0x12900] ;  /* 0x01290000033c783b */ /* 0x000fee0000000200 */
[----:B------:R-:W-:Y:S08]  /*2660*/  HMMA.16816.F32.BF16 R8, R152, R66, RZ ;  /* 0x000000429808723c */ /* 0x000ff000000418ff */
[C---:B------:R-:W-:Y:S08]  /*2670*/  HMMA.16816.F32.BF16 R44, R156.reuse, R92, R20 ;  /* 0x0000005c9c2c723c */ /* 0x040ff00000041814 */
[C---:B------:R-:W-:Y:S01]  /*2680*/  HMMA.16816.F32.BF16 R28, R156.reuse, R94, R16 ;  /* 0x0000005e9c1c723c */ /* 0x040fe20000041810 */
[----:B------:R-:W3:Y:S07]  /*2690*/  LDSM.16.M88.4 R16, [R5+0x14100] ;  /* 0x014100000510783b */ /* 0x000eee0000000200 */
[----:B------:R-:W-:Y:S01]  /*26a0*/  HMMA.16816.F32.BF16 R20, R156, R96, R12 ;  /* 0x000000609c14723c */ /* 0x000fe2000004180c */
[----:B------:R-:W3:Y:S07]  /*26b0*/  LDSM.16.M88.4 R12, [R5+0x14900] ;  /* 0x01490000050c783b */ /* 0x000eee0000000200 */
[C---:B-1----:R-:W-:Y:S08]  /*26c0*/  HMMA.16816.F32.BF16 R64, R184.reuse, R36, R68 ;  /* 0x00000024b840723c */ /* 0x042ff00000041844 */
[----:B------:R-:W-:Y:S01]  /*26d0*/  HMMA.16816.F32.BF16 R68, R184, R38, R84 ;  /* 0x00000026b844723c */ /* 0x000fe20000041854 */
[----:B------:R-:W1:Y:S07]  /*26e0*/  LDSM.16.M88.4 R36, [R3+0x12100] ;  /* 0x012100000324783b */ /* 0x000e6e0000000200 */
[----:B------:R-:W-:Y:S08]  /*26f0*/  HMMA.16816.F32.BF16 R8, R156, R98, R8 ;  /* 0x000000629c08723c */ /* 0x000ff00000041808 */
[C---:B--2---:R-:W-:Y:S08]  /*2700*/  HMMA.16816.F32.BF16 R72, R184.reuse, R32, R72 ;  /* 0x00000020b848723c */ /* 0x044ff00000041848 */
[C---:B------:R-:W-:Y:S01]  /*2710*/  HMMA.16816.F32.BF16 R76, R184.reuse, R34, R76 ;  /* 0x00000022b84c723c */ /* 0x040fe2000004184c */
[----:B------:R-:W-:Y:S07]  /*2720*/  LDSM.16.M88.4 R32, [R3+0x14100] ;  /* 0x014100000320783b */ /* 0x000fee0000000200 */
[C---:B---3--:R-:W-:Y:S08]  /*2730*/  HMMA.16816.F32.BF16 R84, R184.reuse, R40, R80 ;  /* 0x00000028b854723c */ /* 0x048ff00000041850 */
[C---:B----4-:R-:W-:Y:S01]  /*2740*/  HMMA.16816.F32.BF16 R96, R184.reuse, R24, R52 ;  /* 0x00000018b860723c */ /* 0x050fe20000041834 */
[----:B------:R-:W2:Y:S07]  /*2750*/  LDSM.16.M88.4 R52, [R3+0x13100] ;  /* 0x013100000334783b */ /* 0x000eae0000000200 */
[C---:B------:R-:W-:Y:S08]  /*2760*/  HMMA.16816.F32.BF16 R88, R184.reuse, R42, R88 ;  /* 0x0000002ab858723c */ /* 0x040ff00000041858 */
[C---:B------:R-:W-:Y:S08]  /*2770*/  HMMA.16816.F32.BF16 R80, R184.reuse, R26, R48 ;  /* 0x0000001ab850723c */ /* 0x040ff00000041830 */
[C---:B------:R-:W-:Y:S01]  /*2780*/  HMMA.16816.F32.BF16 R56, R184.reuse, R16, R44 ;  /* 0x00000010b838723c */ /* 0x040fe2000004182c */
[----:B------:R-:W3:Y:S07]  /*2790*/  LDSM.16.M88.4 R44, [R3+0x13900] ;  /* 0x01390000032c783b */ /* 0x000eee0000000200 */
[C---:B------:R-:W-:Y:S01]  /*27a0*/  HMMA.16816.F32.BF16 R48, R184.reuse, R18, R28 ;  /* 0x00000012b830723c */ /* 0x040fe2000004181c */
[----:B------:R-:W4:Y:S07]  /*27b0*/  LDSM.16.M88.4 R28, [R3+0x14900] ;  /* 0x01490000031c783b */ /* 0x000f2e0000000200 */
[C---:B------:R-:W-:Y:S01]  /*27c0*/  HMMA.16816.F32.BF16 R40, R184.reuse, R12, R20 ;  /* 0x0000000cb828723c */ /* 0x040fe20000041814 */
[----:B------:R-:W2:Y:S07]  /*27d0*/  LDSM.16.M88.4 R20, [R236+0x15100] ;  /* 0x01510000ec14783b */ /* 0x000eae0000000200 */
[----:B------:R-:W-:Y:S08]  /*27e0*/  HMMA.16816.F32.BF16 R24, R184, R14, R8 ;  /* 0x0000000eb818723c */ /* 0x000ff00000041808 */
[C---:B-1----:R-:W-:Y:S08]  /*27f0*/  HMMA.16816.F32.BF16 R16, R188.reuse, R36, R64 ;  /* 0x00000024bc10723c */ /* 0x042ff00000041840 */
[C---:B------:R-:W-:Y:S01]  /*2800*/  HMMA.16816.F32.BF16 R12, R188.reuse, R38, R68 ;  /* 0x00000026bc0c723c */ /* 0x040fe20000041844 */
[----:B------:R-:W1:Y:S07]  /*2810*/  LDSM.16.M88.4 R36, [R236+0x15900] ;  /* 0x01590000ec24783b */ /* 0x000e6e0000000200 */
[C---:B------:R-:W-:Y:S08]  /*2820*/  HMMA.16816.F32.BF16 R8, R188.reuse, R60, R72 ;  /* 0x0000003cbc08723c */ /* 0x040ff00000041848 */
[C---:B------:R-:W-:Y:S01]  /*2830*/  HMMA.16816.F32.BF16 R64, R188.reuse, R62, R76 ;  /* 0x0000003ebc40723c */ /* 0x040fe2000004184c */
[----:B------:R-:W1:Y:S07]  /*2840*/  LDSM.16.M88.4 R60, [R236+0x16100] ;  /* 0x01610000ec3c783b */ /* 0x000e6e0000000200 */
[C---:B--2---:R-:W-:Y:S08]  /*2850*/  HMMA.16816.F32.BF16 R68, R188.reuse, R52, R84 ;  /* 0x00000034bc44723c */ /* 0x044ff00000041854 */
[C---:B------:R-:W-:Y:S08]  /*2860*/  HMMA.16816.F32.BF16 R76, R188.reuse, R54, R88 ;  /* 0x00000036bc4c723c */ /* 0x040ff00000041858 */
[C---:B------:R-:W-:Y:S01]  /*2870*/  HMMA.16816.F32.BF16 R92, R188.reuse, R32, R56 ;  /* 0x00000020bc5c723c */ /* 0x040fe20000041838 */
[----:B------:R-:W2:Y:S07]  /*2880*/  LDSM.16.M88.4 R56, [R236+0x16900] ;  /* 0x01690000ec38783b */ /* 0x000eae0000000200 */
[C---:B---3--:R-:W-:Y:S08]  /*2890*/  HMMA.16816.F32.BF16 R96, R188.reuse, R44, R96 ;  /* 0x0000002cbc60723c */ /* 0x048ff00000041860 */
[C---:B------:R-:W-:Y:S08]  /*28a0*/  HMMA.16816.F32.BF16 R88, R188.reuse, R46, R80 ;  /* 0x0000002ebc58723c */ /* 0x040ff00000041850 */
[C---:B------:R-:W-:Y:S01]  /*28b0*/  HMMA.16816.F32.BF16 R84, R188.reuse, R34, R48 ;  /* 0x00000022bc54723c */ /* 0x040fe20000041830 */
[----:B------:R-:W3:Y:S04]  /*28c0*/  LDSM.16.M88.4 R48, [R236+0x17100] ;  /* 0x01710000ec30783b */ /* 0x000ee80000000200 */
[----:B------:R-:W-:Y:S03]  /*28d0*/  LDSM.16.M88.4 R32, [R4+0x15900] ;  /* 0x015900000420783b */ /* 0x000fe60000000200 */
[----:B----4-:R-:W-:Y:S08]  /*28e0*/  HMMA.16816.F32.BF16 R72, R188, R30, R24 ;  /* 0x0000001ebc48723c */ /* 0x010ff00000041818 */
[C---:B------:R-:W-:Y:S08]  /*28f0*/  HMMA.16816.F32.BF16 R52, R196.reuse, R20, R16 ;  /* 0x00000014c434723c */ /* 0x040ff00000041810 */
[C---:B------:R-:W-:Y:S08]  /*2900*/  HMMA.16816.F32.BF16 R44, R196.reuse, R22, R12 ;  /* 0x00000016c42c723c */ /* 0x040ff0000004180c */
[C---:B-1----:R-:W-:Y:S08]  /*2910*/  HMMA.16816.F32.BF16 R24, R196.reuse, R36, R8 ;  /* 0x00000024c418723c */ /* 0x042ff00000041808 */
[----:B------:R-:W-:Y:S01]  /*2920*/  HMMA.16816.F32.BF16 R20, R196, R38, R64 ;  /* 0x00000026c414723c */ /* 0x000fe20000041840 */
[----:B------:R-:W1:Y:S04]  /*2930*/  LDSM.16.M88.4 R36, [R4+0x15100] ;  /* 0x015100000424783b */ /* 0x000e680000000200 */
[----:B------:R-:W-:Y:S03]  /*2940*/  LDSM.16.M88.4 R64, [R4+0x17100] ;  /* 0x017100000440783b */ /* 0x000fe60000000200 */
[----:B------:R-:W-:Y:S01]  /*2950*/  HMMA.16816.F32.BF16 R80, R188, R28, R40 ;  /* 0x0000001cbc50723c */ /* 0x000fe20000041828 */
[----:B------:R-:W4:Y:S04]  /*2960*/  LDSM.16.M88.4 R40, [R236+0x17900] ;  /* 0x01790000ec28783b */ /* 0x000f280000000200 */
[----:B------:R-:W1:Y:S03]  /*2970*/  LDSM.16.M88.4 R28, [R4+0x16100] ;  /* 0x01610000041c783b */ /* 0x000e660000000200 */
[C---:B------:R-:W-:Y:S08]  /*2980*/  HMMA.16816.F32.BF16 R16, R196.reuse, R60, R68 ;  /* 0x0000003cc410723c */ /* 0x040ff00000041844 */
[C---:B------:R-:W-:Y:S01]  /*2990*/  HMMA.16816.F32.BF16 R12, R196.reuse, R62, R76 ;  /* 0x0000003ec40c723c */ /* 0x040fe2000004184c */
[----:B------:R-:W-:Y:S07]  /*29a0*/  LDSM.16.M88.4 R60, [R4+0x17900] ;  /* 0x01790000043c783b */ /* 0x000fee0000000200 */
[C---:B--2---:R-:W-:Y:S08]  /*29b0*/  HMMA.16816.F32.BF16 R68, R196.reuse, R58, R88 ;  /* 0x0000003ac444723c */ /* 0x044ff00000041858 */
[C---:B---3--:R-:W-:Y:S08]  /*29c0*/  HMMA.16816.F32.BF16 R100, R196.reuse, R48, R92 ;  /* 0x00000030c464723c */ /* 0x048ff0000004185c */
[----:B------:R-:W-:Y:S01]  /*29d0*/  HMMA.16816.F32.BF16 R88, R196, R50, R84 ;  /* 0x00000032c458723c */ /* 0x000fe20000041854 */
[----:B------:R-:W2:Y:S07]  /*29e0*/  LDSM.16.M88.4 R48, [R4+0x16900] ;  /* 0x016900000430783b */ /* 0x000eae0000000200 */
[----:B-1----:R-:W-:Y:S01]  /*29f0*/  HMMA.16816.F32.BF16 R92, R204, R36, R52 ;  /* 0x00000024cc5c723c */ /* 0x002fe20000041834 */
[----:B------:R-:W1:Y:S07]  /*2a00*/  LDSM.16.M88.4 R52, [R5+0x15100] ;  /* 0x015100000534783b */ /* 0x000e6e0000000200 */
[C---:B------:R-:W-:Y:S08]  /*2a10*/  HMMA.16816.F32.BF16 R8, R196.reuse, R56, R96 ;  /* 0x00000038c408723c */ /* 0x040ff00000041860 */
[----:B----4-:R-:W-:Y:S08]  /*2a20*/  HMMA.16816.F32.BF16 R96, R196, R40, R80 ;  /* 0x00000028c460723c */ /* 0x010ff00000041850 */
[----:B------:R-:W-:Y:S01]  /*2a30*/  HMMA.16816.F32.BF16 R80, R204, R38, R44 ;  /* 0x00000026cc50723c */ /* 0x000fe2000004182c */
[----:B------:R-:W3:Y:S07]  /*2a40*/  LDSM.16.M88.4 R36, [R5+0x16100] ;  /* 0x016100000524783b */ /* 0x000eee0000000200 */
[----:B------:R-:W-:Y:S01]  /*2a50*/  HMMA.16816.F32.BF16 R84, R196, R42, R72 ;  /* 0x0000002ac454723c */ /* 0x000fe20000041848 */
[----:B------:R-:W4:Y:S07]  /*2a60*/  LDSM.16.M88.4 R40, [R5+0x15900] ;  /* 0x015900000528783b */ /* 0x000f2e0000000200 */
[C---:B------:R-:W-:Y:S08]  /*2a70*/  HMMA.16816.F32.BF16 R44, R204.reuse, R30, R12 ;  /* 0x0000001ecc2c723c */ /* 0x040ff0000004180c */
[C---:B------:R-:W-:Y:S08]  /*2a80*/  HMMA.16816.F32.BF16 R76, R204.reuse, R32, R24 ;  /* 0x00000020cc4c723c */ /* 0x040ff00000041818 */
[C---:B------:R-:W-:Y:S01]  /*2a90*/  HMMA.16816.F32.BF16 R72, R204.reuse, R34, R20 ;  /* 0x00000022cc48723c */ /* 0x040fe20000041814 */
[----:B------:R-:W1:Y:S07]  /*2aa0*/  LDSM.16.M88.4 R32, [R5+0x16900] ;  /* 0x016900000520783b */ /* 0x000e6e0000000200 */
[C---:B------:R-:W-:Y:S01]  /*2ab0*/  HMMA.16816.F32.BF16 R56, R204.reuse, R28, R16 ;  /* 0x0000001ccc38723c */ /* 0x040fe20000041810 */
[----:B------:R-:W3:Y:S07]  /*2ac0*/  LDSM.16.M88.4 R28, [R5+0x17100] ;  /* 0x01710000051c783b */ /* 0x000eee0000000200 */
[C---:B--2---:R-:W-:Y:S08]  /*2ad0*/  HMMA.16816.F32.BF16 R24, R204.reuse, R48, R8 ;  /* 0x00000030cc18723c */ /* 0x044ff00000041808 */
[C---:B------:R-:W-:Y:S08]  /*2ae0*/  HMMA.16816.F32.BF16 R20, R204.reuse, R50, R68 ;  /* 0x00000032cc14723c */ /* 0x040ff00000041844 */
[C---:B------:R-:W-:Y:S08]  /*2af0*/  HMMA.16816.F32.BF16 R16, R204.reuse, R64, R100 ;  /* 0x00000040cc10723c */ /* 0x040ff00000041864 */
[----:B------:R-:W-:Y:S01]  /*2b00*/  HMMA.16816.F32.BF16 R12, R204, R66, R88 ;  /* 0x00000042cc0c723c */ /* 0x000fe20000041858 */
[----:B------:R-:W2:Y:S07]  /*2b10*/  LDSM.16.M88.4 R64, [R3+0x15100] ;  /* 0x015100000340783b */ /* 0x000eae0000000200 */
[C---:B-1----:R-:W-:Y:S08]  /*2b20*/  HMMA.16816.F32.BF16 R100, R208.reuse, R52, R92 ;  /* 0x00000034d064723c */ /* 0x042ff0000004185c */
[----:B------:R-:W-:Y:S01]  /*2b30*/  HMMA.16816.F32.BF16 R88, R208, R54, R80 ;  /* 0x00000036d058723c */ /* 0x000fe20000041850 */
[----:B------:R-:W1:Y:S07]  /*2b40*/  LDSM.16.M88.4 R52, [R5+0x17900] ;  /* 0x017900000534783b */ /* 0x000e6e0000000200 */
[C---:B------:R-:W-:Y:S08]  /*2b50*/  HMMA.16816.F32.BF16 R8, R204.reuse, R60, R96 ;  /* 0x0000003ccc08723c */ /* 0x040ff00000041860 */
[----:B------:R-:W-:Y:S01]  /*2b60*/  HMMA.16816.F32.BF16 R68, R204, R62, R84 ;  /* 0x0000003ecc44723c */ /* 0x000fe20000041854 */
[----:B------:R-:W1:Y:S07]  /*2b70*/  LDSM.16.M88.4 R60, [R3+0x15900] ;  /* 0x01590000033c783b */ /* 0x000e6e0000000200 */
[C---:B---3--:R-:W-:Y:S01]  /*2b80*/  HMMA.16816.F32.BF16 R80, R208.reuse, R38, R44 ;  /* 0x00000026d050723c */ /* 0x048fe2000004182c */
[----:B------:R-:W3:Y:S07]  /*2b90*/  LDSM.16.M88.4 R44, [R3+0x16100] ;  /* 0x01610000032c783b */ /* 0x000eee0000000200 */
[C---:B----4-:R-:W-:Y:S08]  /*2ba0*/  HMMA.16816.F32.BF16 R96, R208.reuse, R40, R76 ;  /* 0x00000028d060723c */ /* 0x050ff0000004184c */
[C---:B------:R-:W-:Y:S01]  /*2bb0*/  HMMA.16816.F32.BF16 R84, R208.reuse, R42, R72 ;  /* 0x0000002ad054723c */ /* 0x040fe20000041848 */
[----:B------:R-:W4:Y:S07]  /*2bc0*/  LDSM.16.M88.4 R40, [R3+0x16900] ;  /* 0x016900000328783b */ /* 0x000f2e0000000200 */
[C---:B------:R-:W-:Y:S01]  /*2bd0*/  HMMA.16816.F32.BF16 R92, R208.reuse, R36, R56 ;  /* 0x00000024d05c723c */ /* 0x040fe20000041838 */
[----:B------:R-:W1:Y:S07]  /*2be0*/  LDSM.16.M88.4 R36, [R3+0x17100] ;  /* 0x017100000324783b */ /* 0x000e6e0000000200 */
[C---:B------:R-:W-:Y:S08]  /*2bf0*/  HMMA.16816.F32.BF16 R76, R208.reuse, R32, R24 ;  /* 0x00000020d04c723c */ /* 0x040ff00000041818 */
[C---:B------:R-:W-:Y:S01]  /*2c00*/  HMMA.16816.F32.BF16 R72, R208.reuse, R34, R20 ;  /* 0x00000022d048723c */ /* 0x040fe20000041814 */
[----:B------:R-:W3:Y:S04]  /*2c10*/  LDSM.16.M88.4 R20, [R236+0x18100] ;  /* 0x01810000ec14783b */ /* 0x000ee80000000200 */
[----:B------:R-:W3:Y:S03]  /*2c20*/  LDSM.16.M88.4 R32, [R3+0x17900] ;  /* 0x017900000320783b */ /* 0x000ee60000000200 */
[C---:B------:R-:W-:Y:S08]  /*2c30*/  HMMA.16816.F32.BF16 R56, R208.reuse, R28, R16 ;  /* 0x0000001cd038723c */ /* 0x040ff00000041810 */
[----:B------:R-:W-:Y:S08]  /*2c40*/  HMMA.16816.F32.BF16 R48, R208, R30, R12 ;  /* 0x0000001ed030723c */ /* 0x000ff0000004180c */
[----:B--2---:R-:W-:Y:S08]  /*2c50*/  HMMA.16816.F32.BF16 R16, R212, R64, R100 ;  /* 0x00000040d410723c */ /* 0x004ff00000041864 */
[C---:B-1----:R-:W-:Y:S08]  /*2c60*/  HMMA.16816.F32.BF16 R28, R208.reuse, R52, R8 ;  /* 0x00000034d01c723c */ /* 0x042ff00000041808 */
[----:B------:R-:W-:Y:S01]  /*2c70*/  HMMA.16816.F32.BF16 R24, R208, R54, R68 ;  /* 0x00000036d018723c */ /* 0x000fe20000041844 */
[----:B------:R-:W-:Y:S07]  /*2c80*/  LDSM.16.M88.4 R52, [R236+0x19900] ;  /* 0x01990000ec34783b */ /* 0x000fee0000000200 */
[C---:B------:R-:W-:Y:S08]  /*2c90*/  HMMA.16816.F32.BF16 R12, R212.reuse, R66, R88 ;  /* 0x00000042d40c723c */ /* 0x040ff00000041858 */
[C---:B------:R-:W-:Y:S08]  /*2ca0*/  HMMA.16816.F32.BF16 R64, R212.reuse, R62, R84 ;  /* 0x0000003ed440723c */ /* 0x040ff00000041854 */
[C---:B---3--:R-:W-:Y:S08]  /*2cb0*/  HMMA.16816.F32.BF16 R92, R212.reuse, R44, R92 ;  /* 0x0000002cd45c723c */ /* 0x048ff0000004185c */
[C---:B------:R-:W-:Y:S01]  /*2cc0*/  HMMA.16816.F32.BF16 R84, R212.reuse, R46, R80 ;  /* 0x0000002ed454723c */ /* 0x040fe20000041850 */
[----:B------:R-:W1:Y:S07]  /*2cd0*/  LDSM.16.M88.4 R44, [R236+0x18900] ;  /* 0x01890000ec2c783b */ /* 0x000e6e0000000200 */
[C---:B------:R-:W-:Y:S01]  /*2ce0*/  HMMA.16816.F32.BF16 R8, R212.reuse, R60, R96 ;  /* 0x0000003cd408723c */ /* 0x040fe20000041860 */
[----:B------:R-:W-:Y:S07]  /*2cf0*/  LDSM.16.M88.4 R60, [R236+0x1a100] ;  /* 0x01a10000ec3c783b */ /* 0x000fee0000000200 */
[C---:B----4-:R-:W-:Y:S08]  /*2d00*/  HMMA.16816.F32.BF16 R88, R212.reuse, R40, R76 ;  /* 0x00000028d458723c */ /* 0x050ff0000004184c */
[C---:B------:R-:W-:Y:S08]  /*2d10*/  HMMA.16816.F32.BF16 R76, R212.reuse, R36, R56 ;  /* 0x00000024d44c723c */ /* 0x040ff00000041838 */
[C---:B------:R-:W-:Y:S01]  /*2d20*/  HMMA.16816.F32.BF16 R96, R212.reuse, R38, R48 ;  /* 0x00000026d460723c */ /* 0x040fe20000041830 */
[----:B------:R-:W2:Y:S04]  /*2d30*/  LDSM.16.M88.4 R36, [R4+0x18100] ;  /* 0x018100000424783b */ /* 0x000ea80000000200 */
[----:B------:R-:W3:Y:S03]  /*2d40*/  LDSM.16.M88.4 R48, [R236+0x19100] ;  /* 0x01910000ec30783b */ /* 0x000ee60000000200 */
[----:B------:R-:W-:Y:S01]  /*2d50*/  HMMA.16816.F32.BF16 R100, R212, R42, R72 ;  /* 0x0000002ad464723c */ /* 0x000fe20000041848 */
[----:B------:R-:W4:Y:S07]  /*2d60*/  LDSM.16.M88.4 R40, [R236+0x1a900] ;  /* 0x01a90000ec28783b */ /* 0x000f2e0000000200 */
[----:B------:R-:W-:Y:S08]  /*2d70*/  HMMA.16816.F32.BF16 R68, R216, R20, R16 ;  /* 0x00000014d844723c */ /* 0x000ff00000041810 */
[C---:B------:R-:W-:Y:S01]  /*2d80*/  HMMA.16816.F32.BF16 R80, R212.reuse, R32, R28 ;  /* 0x00000020d450723c */ /* 0x040fe2000004181c */
[----:B------:R-:W-:Y:S07]  /*2d90*/  LDSM.16.M88.4 R28, [R4+0x19100] ;  /* 0x01910000041c783b */ /* 0x000fee0000000200 */
[----:B------:R-:W-:Y:S01]  /*2da0*/  HMMA.16816.F32.BF16 R72, R212, R34, R24 ;  /* 0x00000022d448723c */ /* 0x000fe20000041818 */
[----:B------:R-:W3:Y:S07]  /*2db0*/  LDSM.16.M88.4 R32, [R4+0x18900] ;  /* 0x018900000420783b */ /* 0x000eee0000000200 */
[C---:B------:R-:W-:Y:S08]  /*2dc0*/  HMMA.16816.F32.BF16 R56, R216.reuse, R22, R12 ;  /* 0x00000016d838723c */ /* 0x040ff0000004180c */
[C---:B-1----:R-:W-:Y:S08]  /*2dd0*/  HMMA.16816.F32.BF16 R24, R216.reuse, R44, R8 ;  /* 0x0000002cd818723c */ /* 0x042ff00000041808 */
[C---:B------:R-:W-:Y:S08]  /*2de0*/  HMMA.16816.F32.BF16 R8, R216.reuse, R52, R88 ;  /* 0x00000034d808723c */ /* 0x040ff00000041858 */
[----:B------:R-:W-:Y:S01]  /*2df0*/  HMMA.16816.F32.BF16 R20, R216, R46, R64 ;  /* 0x0000002ed814723c */ /* 0x000fe20000041840 */
[----:B------:R-:W1:Y:S04]  /*2e00*/  LDSM.16.M88.4 R44, [R4+0x19900] ;  /* 0x01990000042c783b */ /* 0x000e680000000200 */
[----:B------:R-:W-:Y:S03]  /*2e10*/  LDSM.16.M88.4 R64, [R4+0x1a900] ;  /* 0x01a900000440783b */ /* 0x000fe60000000200 */
[----:B--2---:R-:W-:Y:S08]  /*2e20*/  HMMA.16816.F32.BF16 R88, R220, R36, R68 ;  /* 0x00000024dc58723c */ /* 0x004ff00000041844 */
[C---:B---3--:R-:W-:Y:S08]  /*2e30*/  HMMA.16816.F32.BF16 R16, R216.reuse, R48, R92 ;  /* 0x00000030d810723c */ /* 0x048ff0000004185c */
[C---:B------:R-:W-:Y:S08]  /*2e40*/  HMMA.16816.F32.BF16 R12, R216.reuse, R50, R84 ;  /* 0x00000032d80c723c */ /* 0x040ff00000041854 */
[C---:B----4-:R-:W-:Y:S08]  /*2e50*/  HMMA.16816.F32.BF16 R80, R216.reuse, R40, R80 ;  /* 0x00000028d850723c */ /* 0x050ff00000041850 */
[----:B------:R-:W-:Y:S01]  /*2e60*/  HMMA.16816.F32.BF16 R72, R216, R42, R72 ;  /* 0x0000002ad848723c */ /* 0x000fe20000041848 */
[----:B------:R-:W2:Y:S07]  /*2e70*/  LDSM.16.M88.4 R40, [R4+0x1a100] ;  /* 0x01a100000428783b */ /* 0x000eae0000000200 */
[----:B------:R-:W-:Y:S01]  /*2e80*/  HMMA.16816.F32.BF16 R68, R220, R38, R56 ;  /* 0x00000026dc44723c */ /* 0x000fe20000041838 */
[----:B------:R-:W3:Y:S04]  /*2e90*/  LDSM.16.M88.4 R56, [R5+0x18100] ;  /* 0x018100000538783b */ /* 0x000ee80000000200 */
[----:B------:R-:W-:Y:S03]  /*2ea0*/  LDSM.16.M88.4 R36, [R5+0x19100] ;  /* 0x019100000524783b */ /* 0x000fe60000000200 */
[C---:B------:R-:W-:Y:S01]  /*2eb0*/  HMMA.16816.F32.BF16 R52, R216.reuse, R54, R100 ;  /* 0x00000036d834723c */ /* 0x040fe20000041864 */
[----:B------:R-:W-:Y:S07]  /*2ec0*/  LDSM.16.M88.4 R100, [R3+0x19100] ;  /* 0x019100000364783b */ /* 0x000fee0000000200 */
[C---:B------:R-:W-:Y:S08]  /*2ed0*/  HMMA.16816.F32.BF16 R76, R216.reuse, R60, R76 ;  /* 0x0000003cd84c723c */ /* 0x040ff0000004184c */
[----:B------:R-:W-:Y:S01]  /*2ee0*/  HMMA.16816.F32.BF16 R84, R216, R62, R96 ;  /* 0x0000003ed854723c */ /* 0x000fe20000041860 */
[----:B------:R-:W4:Y:S07]  /*2ef0*/  LDSM.16.M88.4 R60, [R5+0x18900] ;  /* 0x01890000053c783b */ /* 0x000f2e0000000200 */
[C---:B------:R-:W-:Y:S08]  /*2f00*/  HMMA.16816.F32.BF16 R104, R220.reuse, R32, R24 ;  /* 0x00000020dc68723c */ /* 0x040ff00000041818 */
[C---:B------:R-:W-:Y:S01]  /*2f10*/  HMMA.16816.F32.BF16 R96, R220.reuse, R34, R20 ;  /* 0x00000022dc60723c */ /* 0x040fe20000041814 */
[----:B------:R-:W-:Y:S07]  /*2f20*/  LDSM.16.M88.4 R32, [R5+0x19900] ;  /* 0x019900000520783b */ /* 0x000fee0000000200 */
[C---:B------:R-:W-:Y:S08]  /*2f30*/  HMMA.16816.F32.BF16 R92, R220.reuse, R28, R16 ;  /* 0x0000001cdc5c723c */ /* 0x040ff00000041810 */
[C---:B------:R-:W-:Y:S01]  /*2f40*/  HMMA.16816.F32.BF16 R48, R220.reuse, R30, R12 ;  /* 0x0000001edc30723c */ /* 0x040fe2000004180c */
[----:B------:R-:W4:Y:S04]  /*2f50*/  LDSM.16.M88.4 R28, [R5+0x1a100] ;  /* 0x01a10000051c783b */ /* 0x000f280000000200 */
[----:B------:R-:W4:Y:S03]  /*2f60*/  LDSM.16.M88.4 R4, [R5+0x1a900] ;  /* 0x01a900000504783b */ /* 0x000f260000000200 */
[C---:B-1----:R-:W-:Y:S08]  /*2f70*/  HMMA.16816.F32.BF16 R20, R220.reuse, R46, R52 ;  /* 0x0000002edc14723c */ /* 0x042ff00000041834 */
[C---:B------:R-:W-:Y:S08]  /*2f80*/  HMMA.16816.F32.BF16 R24, R220.reuse, R44, R8 ;  /* 0x0000002cdc18723c */ /* 0x040ff00000041808 */
[----:B--2---:R-:W-:Y:S08]  /*2f90*/  HMMA.16816.F32.BF16 R16, R220, R40, R76 ;  /* 0x00000028dc10723c */ /* 0x004ff0000004184c */
[C---:B---3--:R-:W-:Y:S01]  /*2fa0*/  HMMA.16816.F32.BF16 R52, R224.reuse, R56, R88 ;  /* 0x00000038e034723c */ /* 0x048fe20000041858 */
[----:B------:R-:W-:Y:S07]  /*2fb0*/  LDSM.16.M88.4 R88, [R3+0x18900] ;  /* 0x018900000358783b */ /* 0x000fee0000000200 */
[----:B------:R-:W-:Y:S01]  /*2fc0*/  HMMA.16816.F32.BF16 R68, R224, R58, R68 ;  /* 0x0000003ae044723c */ /* 0x000fe20000041844 */
[----:B------:R-:W1:Y:S07]  /*2fd0*/  LDSM.16.M88.4 R56, [R3+0x18100] ;  /* 0x018100000338783b */ /* 0x000e6e0000000200 */
[C---:B------:R-:W-:Y:S08]  /*2fe0*/  HMMA.16816.F32.BF16 R8, R220.reuse, R64, R80 ;  /* 0x00000040dc08723c */ /* 0x040ff00000041850 */
[C---:B------:R-:W-:Y:S08]  /*2ff0*/  HMMA.16816.F32.BF16 R12, R220.reuse, R42, R84 ;  /* 0x0000002adc0c723c */ /* 0x040ff00000041854 */
[----:B------:R-:W-:Y:S08]  /*3000*/  HMMA.16816.F32.BF16 R40, R220, R66, R72 ;  /* 0x00000042dc28723c */ /* 0x000ff00000041848 */
[C---:B----4-:R-:W-:Y:S01]  /*3010*/  HMMA.16816.F32.BF16 R72, R224.reuse, R60, R104 ;  /* 0x0000003ce048723c */ /* 0x050fe20000041868 */
[----:B------:R-:W-:Y:S07]  /*3020*/  LDSM.16.M88.4 R104, [R3+0x19900] ;  /* 0x019900000368783b */ /* 0x000fee0000000200 */
[C---:B------:R-:W-:Y:S08]  /*3030*/  HMMA.16816.F32.BF16 R80, R224.reuse, R62, R96 ;  /* 0x0000003ee050723c */ /* 0x040ff00000041860 */
[C---:B------:R-:W-:Y:S08]  /*3040*/  HMMA.16816.F32.BF16 R60, R224.reuse, R28, R16 ;  /* 0x0000001ce03c723c */ /* 0x040ff00000041810 */
[C---:B------:R-:W-:Y:S01]  /*3050*/  HMMA.16816.F32.BF16 R84, R224.reuse, R36, R92 ;  /* 0x00000024e054723c */ /* 0x040fe2000004185c */
[----:B------:R-:W-:Y:S07]  /*3060*/  LDSM.16.M88.4 R92, [R3+0x1a100] ;  /* 0x01a10000035c783b */ /* 0x000fee0000000200 */
[----:B------:R-:W-:Y:S01]  /*3070*/  HMMA.16816.F32.BF16 R16, R224, R4, R8 ;  /* 0x00000004e010723c */ /* 0x000fe20000041808 */
[----:B------:R2:W3:Y:S01]  /*3080*/  LDSM.16.M88.4 R8, [R3+0x1a900] ;  /* 0x01a900000308783b */ /* 0x0004e20000000200 */
[----:B------:R-:W-:-:S06]  /*3090*/  DEPBAR.LE SB0, 0x2 ;  /* 0x000080800000791a */ /* 0x000fcc0000000000 */
[----:B------:R-:W-:Y:S08]  /*30a0*/  HMMA.16816.F32.BF16 R44, R224, R30, R12 ;  /* 0x0000001ee02c723c */ /* 0x000ff0000004180c */
[----:B-1----:R-:W-:Y:S01]  /*30b0*/  HMMA.16816.F32.BF16 R12, R228, R56, R52 ;  /* 0x00000038e40c723c */ /* 0x002fe20000041834 */
[----:B--2---:R-:W-:-:S07]  /*30c0*/  LOP3.LUT R3, R108, 0xffffffe0, RZ, 0xc0, !PT ;  /* 0xffffffe06c037812 */ /* 0x004fce00078ec0ff */
[----:B------:R-:W-:Y:S01]  /*30d0*/  HMMA.16816.F32.BF16 R64, R224, R34, R20 ;  /* 0x00000022e040723c */ /* 0x000fe20000041814 */
[----:B------:R-:W-:-:S07]  /*30e0*/  IMAD.IADD R3, R109, 0x1, -R3 ;  /* 0x000000016d037824 */ /* 0x000fce00078e0a03 */
[----:B------:R-:W-:Y:S01]  /*30f0*/  HMMA.16816.F32.BF16 R76, R224, R38, R48 ;  /* 0x00000026e04c723c */ /* 0x000fe20000041830 */
[----:B------:R-:W-:-:S04]  /*3100*/  SHF.R.S32.HI R4, RZ, 0x1f, R3 ;  /* 0x0000001fff047819 */ /* 0x000fc80000011403 */
[----:B------:R-:W-:-:S03]  /*3110*/  LEA.HI R4, R4, R3, RZ, 0x2 ;  /* 0x0000000304047211 */ /* 0x000fc600078f10ff */
[----:B------:R-:W-:Y:S01]  /*3120*/  HMMA.16816.F32.BF16 R20, R224, R6, R40 ;  /* 0x00000006e014723c */ /* 0x000fe20000041828 */
[----:B------:R-:W-:-:S05]  /*3130*/  LOP3.LUT R4, R4, 0x7ffffffc, RZ, 0xc0, !PT ;  /* 0x7ffffffc04047812 */ /* 0x000fca00078ec0ff */
[----:B------:R-:W-:Y:S01]  /*3140*/  IMAD.IADD R3, R3, 0x1, -R4 ;  /* 0x0000000103037824 */ /* 0x000fe200078e0a04 */
[----:B------:R-:W-:Y:S01]  /*3150*/  MOV R4, UR4 ;  /* 0x0000000400047c02 */ /* 0x000fe20008000f00 */
[----:B------:R-:W-:Y:S04]  /*3160*/  HMMA.16816.F32.BF16 R48, R224, R32, R24 ;  /* 0x00000020e030723c */ /* 0x000fe80000041818 */
[----:B------:R-:W-:-:S04]  /*3170*/  IMAD R3, R3, -0x2, R4 ;  /* 0xfffffffe03037824 */ /* 0x000fc800078e0204 */
[C---:B------:R-:W-:Y:S01]  /*3180*/  HMMA.16816.F32.BF16 R24, R228.reuse, R58, R68 ;  /* 0x0000003ae418723c */ /* 0x040fe20000041844 */
[C---:B------:R-:W-:Y:S02]  /*3190*/  ISETP.GT.AND P5, PT, R3.reuse, RZ, PT ;  /* 0x000000ff0300720c */ /* 0x040fe40003fa4270 */
[C---:B------:R-:W-:Y:S02]  /*31a0*/  ISETP.GT.AND P1, PT, R3.reuse, 0x1, PT ;  /* 0x000000010300780c */ /* 0x040fe40003f24270 */
[----:B------:R-:W-:Y:S02]  /*31b0*/  ISETP.GT.AND P6, PT, R3, 0x8, PT ;  /* 0x000000080300780c */ /* 0x000fe40003fc4270 */
[----:B------:R-:W-:Y:S01]  /*31c0*/  FSEL R7, R12, -INF , P5 ;  /* 0xff8000000c077808 */ /* 0x000fe20002800000 */
[----:B------:R-:W-:Y:S01]  /*31d0*/  HMMA.16816.F32.BF16 R28, R228, R88, R72 ;  /* 0x00000058e41c723c */ /* 0x000fe20000041848 */
[----:B------:R-:W-:Y:S02]  /*31e0*/  FSEL R6, R13, -INF , P1 ;  /* 0xff8000000d067808 */ /* 0x000fe40000800000 */
[----:B------:R-:W-:-:S02]  /*31f0*/  FSEL R14, R14, -INF , P5 ;  /* 0xff8000000e0e7808 */ /* 0x000fc40002800000 */
[----:B------:R-:W-:Y:S02]  /*3200*/  FMNMX.FTZ R4, R7, R6, !PT ;  /* 0x0000000607047209 */ /* 0x000fe40007810000 */
[----:B------:R-:W-:Y:S01]  /*3210*/  ISETP.GT.AND P5, PT, R3, 0x10, PT ;  /* 0x000000100300780c */ /* 0x000fe20003fa4270 */
[C---:B------:R-:W-:Y:S08]  /*3220*/  HMMA.16816.F32.BF16 R32, R228.reuse, R90, R80 ;  /* 0x0000005ae420723c */ /* 0x040ff00000041850 */
[----:B---3--:R-:W-:Y:S01]  /*3230*/  HMMA.16816.F32.BF16 R20, R228, R10, R20 ;  /* 0x0000000ae414723c */ /* 0x008fe20000041814 */
[----:B------:R-:W-:-:S06]  /*3240*/  FSEL R12, R26, -INF , P6 ;  /* 0xff8000001a0c7808 */ /* 0x000fcc0003000000 */
[----:B------:R-:W-:Y:S01]  /*3250*/  FSEL R11, R15, -INF , P1 ;  /* 0xff8000000f0b7808 */ /* 0x000fe20000800000 */
[C---:B------:R-:W-:Y:S01]  /*3260*/  HMMA.16816.F32.BF16 R16, R228.reuse, R8, R16 ;  /* 0x00000008e410723c */ /* 0x040fe20000041810 */
[----:B------:R-:W-:Y:S02]  /*3270*/  ISETP.GT.AND P1, PT, R3, 0x9, PT ;  /* 0x000000090300780c */ /* 0x000fe40003f24270 */
[----:B------:R-:W-:Y:S02]  /*3280*/  FMNMX.FTZ R5, R14, R11, !PT ;  /* 0x0000000b0e057209 */ /* 0x000fe40007810000 */
[----:B------:R-:W-:Y:S02]  /*3290*/  FSEL R10, R25, -INF , P1 ;  /* 0xff800000190a7808 */ /* 0x000fe40000800000 */
[----:B------:R-:W-:Y:S01]  /*32a0*/  FSEL R8, R24, -INF , P6 ;  /* 0xff80000018087808 */ /* 0x000fe20003000000 */
[----:B------:R-:W-:Y:S01]  /*32b0*/  HMMA.16816.F32.BF16 R36, R228, R100, R84 ;  /* 0x00000064e424723c */ /* 0x000fe20000041854 */
[----:B------:R-:W-:Y:S01]  /*32c0*/  FSEL R13, R27, -INF , P1 ;  /* 0xff8000001b0d7808 */ /* 0x000fe20000800000 */
[----:B------:R-:W-:Y:S01]  /*32d0*/  BAR.SYNC.DEFER_BLOCKING 0x0 ;  /* 0x0000000000007b1d */ /* 0x000fe20000010000 */
[----:B------:R-:W-:-:S02]  /*32e0*/  FMNMX.FTZ R4, R8, R4, !PT ;  /* 0x0000000408047209 */ /* 0x000fc40007810000 */
[C---:B------:R-:W-:Y:S02]  /*32f0*/  ISETP.GT.AND P1, PT, R3.reuse, 0x11, PT ;  /* 0x000000110300780c */ /* 0x040fe40003f24270 */
[----:B------:R-:W-:Y:S01]  /*3300*/  FMNMX.FTZ R4, R10, R4, !PT ;  /* 0x000000040a047209 */ /* 0x000fe20007810000 */
[C---:B------:R-:W-:Y:S01]  /*3310*/  HMMA.16816.F32.BF16 R56, R228.reuse, R94, R44 ;  /* 0x0000005ee438723c */ /* 0x040fe2000004182c */
[----:B------:R-:W-:Y:S02]  /*3320*/  ISETP.GT.AND P6, PT, R3, 0x18, PT ;  /* 0x000000180300780c */ /* 0x000fe40003fc4270 */
[----:B------:R-:W-:Y:S02]  /*3330*/  FMNMX.FTZ R5, R12, R5, !PT ;  /* 0x000000050c057209 */ /* 0x000fe40007810000 */
[----:B------:R-:W-:Y:S02]  /*3340*/  FSEL R89, R34, -INF , P6 ;  /* 0xff80000022597808 */ /* 0x000fe40003000000 */
[----:B------:R-:W-:Y:S01]  /*3350*/  FSEL R45, R28, -INF , P5 ;  /* 0xff8000001c2d7808 */ /* 0x000fe20002800000 */
[----:B------:R-:W-:Y:S01]  /*3360*/  HMMA.16816.F32.BF16 R40, R228, R102, R76 ;  /* 0x00000066e428723c */ /* 0x000fe2000004184c */
[----:B------:R-:W-:-:S02]  /*3370*/  FSEL R44, R29, -INF , P1 ;  /* 0xff8000001d2c7808 */ /* 0x000fc40000800000 */
[----:B------:R-:W-:Y:S02]  /*3380*/  FMNMX.FTZ R4, R45, R4, !PT ;  /* 0x000000042d047209 */ /* 0x000fe40007810000 */
[----:B------:R-:W-:Y:S02]  /*3390*/  FMNMX.FTZ R5, R13, R5, !PT ;  /* 0x000000050d057209 */ /* 0x000fe40007810000 */
[----:B------:R-:W-:Y:S01]  /*33a0*/  FMNMX.FTZ R4, R44, R4, !PT ;  /* 0x000000042c047209 */ /* 0x000fe20007810000 */
[C---:B------:R-:W-:Y:S01]  /*33b0*/  HMMA.16816.F32.BF16 R52, R228.reuse, R106, R64 ;  /* 0x0000006ae434723c */ /* 0x040fe20000041840 */
[----:B------:R-:W-:Y:S06]  /*33c0*/  LDSM.16.MT88.4 R24, [R0+0x100] ;  /* 0x000100000018783b */ /* 0x000fec0000004200 */
[----:B------:R-:W-:Y:S01]  /*33d0*/  FSEL R66, R30, -INF , P5 ;  /* 0xff8000001e427808 */ /* 0x000fe20002800000 */
[----:B------:R-:W-:Y:S01]  /*33e0*/  HMMA.16816.F32.BF16 R48, R228, R104, R48 ;  /* 0x00000068e430723c */ /* 0x000fe20000041830 */
[----:B------:R-:W-:-:S02]  /*33f0*/  ISETP.GT.AND P5, PT, R3, 0x19, PT ;  /* 0x000000190300780c */ /* 0x000fc40003fa4270 */
[----:B------:R-:W-:Y:S02]  /*3400*/  FSEL R64, R32, -INF , P6 ;  /* 0xff80000020407808 */ /* 0x000fe40003000000 */
[----:B------:R-:W-:Y:S02]  /*3410*/  FSEL R67, R31, -INF , P1 ;  /* 0xff8000001f437808 */ /* 0x000fe40000800000 */
[----:B------:R-:W-:Y:S01]  /*3420*/  ISETP.GT.AND P1, PT, R3, 0x20, PT ;  /* 0x000000200300780c */ /* 0x000fe20003f24270 */
[----:B------:R-:W-:Y:S01]  /*3430*/  HMMA.16816.F32.BF16 R60, R228, R92, R60 ;  /* 0x0000005ce43c723c */ /* 0x000fe2000004183c */
[----:B------:R-:W-:Y:S01]  /*3440*/  FSEL R65, R33, -INF , P5 ;  /* 0xff80000021417808 */ /* 0x000fe20002800000 */
[----:B------:R-:W-:Y:S01]  /*3450*/  LDSM.16.MT88.4 R28, [R2+0x3100] ;  /* 0x00310000021c783b */ /* 0x000fe20000004200 */
        /* <DEDUP_REMOVED lines=8> */
[----:B------:R-:W-:-:S02]  /*34e0*/  FMNMX.FTZ R4, R124, R4, !PT ;  /* 0x000000047c047209 */ /* 0x000fc40007810000 */
[----:B------:R-:W-:Y:S02]  /*34f0*/  FSEL R134, R39, -INF , P5 ;  /* 0xff80000027867808 */ /* 0x000fe40002800000 */
        /* <DEDUP_REMOVED lines=30> */
[----:B------:R-:W-:-:S02]  /*36e0*/  ISETP.GT.AND P1, PT, R3, 0x41, PT ;  /* 0x000000410300780c */ /* 0x000fc40003f24270 */
[----:B------:R-:W-:Y:S02]  /*36f0*/  FSEL R247, R60, -INF , P5 ;  /* 0xff8000003cf77808 */ /* 0x000fe40002800000 */
[----:B------:R-:W-:Y:S02]  /*3700*/  FMNMX.FTZ R4, R240, R4, !PT ;  /* 0x00000004f0047209 */ /* 0x000fe40007810000 */
[----:B------:R-:W-:Y:S02]  /*3710*/  FSEL R161, R42, -INF , P6 ;  /* 0xff8000002aa17808 */ /* 0x000fe40003000000 */
[----:B------:R-:W-:Y:S01]  /*3720*/  FMNMX.FTZ R5, R134, R5, !PT ;  /* 0x0000000586057209 */ /* 0x000fe20007810000 */
[----:B------:R-:W-:Y:S01]  /*3730*/  LDSM.16.MT88.4 R40, [R135+0x6100] ;  /* 0x006100008728783b */ /* 0x000fe20000004200 */
        /* <DEDUP_REMOVED lines=40> */
[----:B------:R-:W-:Y:S02]  /*39c0*/  FSEL R149, R23, -INF , P1 ;  /* 0xff80000017957808 */ /* 0x000fe40000800000 */
[----:B------:R-:W-:Y:S01]  /*39d0*/  FMNMX.FTZ R3, R193, R3, !PT ;  /* 0x00000003c1037209 */ /* 0x000fe20007810000 */
[----:B------:R-:W-:Y:S03]  /*39e0*/  LDSM.16.MT88.4 R20, [R2+0x6100] ;  /* 0x006100000214783b */ /* 0x000fe60000004200 */
        /* <DEDUP_REMOVED lines=20> */
[----:B------:R1:W2:Y:S01]  /*3b30*/  MUFU.EX2 R110, R4 ;  /* 0x00000004006e7308 */ /* 0x0002a20000000800 */
[----:B------:R-:W-:Y:S01]  /*3b40*/  FSEL R8, R8, RZ, P1 ;  /* 0x000000ff08087208 */ /* 0x000fe20000800000 */
[--C-:B-1----:R-:W-:Y:S02]  /*3b50*/  FFMA.FTZ R4, R10, c[0x0][0x2d0], -R9.reuse ;  /* 0x0000b4000a047a23 */ /* 0x102fe40000010809 */
[----:B------:R-:W-:-:S04]  /*3b60*/  FFMA.FTZ R10, R45, c[0x0][0x2d0], -R9 ;  /* 0x0000b4002d0a7a23 */ /* 0x000fc80000010809 */
[----:B------:R1:W3:Y:S08]  /*3b70*/  MUFU.EX2 R201, R4 ;  /* 0x0000000400c97308 */ /* 0x0002f00000000800 */
[----:B------:R4:W-:Y:S01]  /*3b80*/  MUFU.EX2 R142, R10 ;  /* 0x0000000a008e7308 */ /* 0x0009e20000000800 */
[----:B-1----:R-:W-:-:S07]  /*3b90*/  FFMA.FTZ R4, R14, c[0x0][0x2d0], -R8 ;  /* 0x0000b4000e047a23 */ /* 0x002fce0000010808 */
[----:B------:R1:W-:Y:S01]  /*3ba0*/  MUFU.EX2 R251, R4 ;  /* 0x0000000400fb7308 */ /* 0x0003e20000000800 */
[----:B----4-:R-:W-:-:S07]  /*3bb0*/  FFMA.FTZ R10, R44, c[0x0][0x2d0], -R9 ;  /* 0x0000b4002c0a7a23 */ /* 0x010fce0000010809 */
[----:B------:R4:W-:Y:S01]  /*3bc0*/  MUFU.EX2 R144, R10 ;  /* 0x0000000a00907308 */ /* 0x0009e20000000800 */
[----:B-1----:R-:W-:Y:S01]  /*3bd0*/  FFMA.FTZ R4, R11, c[0x0][0x2d0], -R8 ;  /* 0x0000b4000b047a23 */ /* 0x002fe20000010808 */
[----:B--2---:R-:W-:-:S06]  /*3be0*/  MOV R11, R110 ;  /* 0x0000006e000b7202 */ /* 0x004fcc0000000f00 */
[----:B------:R1:W2:Y:S01]  /*3bf0*/  MUFU.EX2 R194, R4 ;  /* 0x0000000400c27308 */ /* 0x0002a20000000800 */
[----:B---3--:R-:W-:Y:S01]  /*3c00*/  F2FP.BF16.PACK_AB R6, R201, R11 ;  /* 0x0000000bc906723e */ /* 0x008fe200000010ff */
[----:B----4-:R-:W-:-:S06]  /*3c10*/  FFMA.FTZ R10, R64, c[0x0][0x2d0], -R9 ;  /* 0x0000b400400a7a23 */ /* 0x010fcc0000010809 */
[----:B------:R3:W-:Y:S01]  /*3c20*/  MUFU.EX2 R120, R10 ;  /* 0x0000000a00787308 */ /* 0x0007e20000000800 */
[----:B-1----:R-:W-:Y:S01]  /*3c30*/  FFMA.FTZ R4, R12, c[0x0][0x2d0], -R8 ;  /* 0x0000b4000c047a23 */ /* 0x002fe20000010808 */
[----:B--2---:R-:W-:-:S06]  /*3c40*/  F2FP.BF16.PACK_AB R5, R194, R251 ;  /* 0x000000fbc205723e */ /* 0x004fcc00000010ff */
[----:B------:R1:W-:Y:S01]  /*3c50*/  MUFU.EX2 R241, R4 ;  /* 0x0000000400f17308 */ /* 0x0003e20000000800 */
[----:B---3--:R-:W-:-:S07]  /*3c60*/  FFMA.FTZ R10, R65, c[0x0][0x2d0], -R9 ;  /* 0x0000b400410a7a23 */ /* 0x008fce0000010809 */
[----:B------:R2:W-:Y:S01]  /*3c70*/  MUFU.EX2 R169, R10 ;  /* 0x0000000a00a97308 */ /* 0x0005e20000000800 */
[--C-:B-1----:R-:W-:Y:S02]  /*3c80*/  FFMA.FTZ R4, R13, c[0x0][0x2d0], -R8.reuse ;  /* 0x0000b4000d047a23 */ /* 0x102fe40000010808 */
        /* <DEDUP_REMOVED lines=8> */
[----:B------:R2:W3:Y:S07]  /*3d10*/  MUFU.EX2 R252, R10 ;  /* 0x0000000a00fc7308 */ /* 0x0004ee0000000800 */
[C---:B------:R-:W-:Y:S01]  /*3d20*/  HMMA.16816.F32.BF16 R72, R4.reuse, R30, RZ ;  /* 0x0000001e0448723c */ /* 0x040fe200000418ff */
[----:B------:R-:W4:Y:S07]  /*3d30*/  LDSM.16.MT88.4 R28, [R237+0x3100] ;  /* 0x00310000ed1c783b */ /* 0x000f2e0000004200 */
        /* <DEDUP_REMOVED lines=13> */
[----:B---3--:R-:W-:-:S06]  /*3e10*/  IMAD.MOV.U32 R10, RZ, RZ, R143 ;  /* 0x000000ffff0a7224 */ /* 0x008fcc00078e008f */
[C---:B------:R-:W-:Y:S08]  /*3e20*/  HMMA.16816.F32.BF16 R96, R4.reuse, R24, RZ ;  /* 0x000000180460723c */ /* 0x040ff000000418ff */
[C---:B------:R-:W-:Y:S01]  /*3e30*/  HMMA.16816.F32.BF16 R60, R4.reuse, R26, RZ ;  /* 0x0000001a043c723c */ /* 0x040fe200000418ff */
[----:B------:R-:W3:Y:S07]  /*3e40*/  LDSM.16.MT88.4 R24, [R2+0x900] ;  /* 0x000900000218783b */ /* 0x000eee0000004200 */
[C---:B------:R-:W-:Y:S08]  /*3e50*/  HMMA.16816.F32.BF16 R44, R4.reuse, R36, RZ ;  /* 0x00000024042c723c */ /* 0x040ff000000418ff */
[C---:B------:R-:W-:Y:S08]  /*3e60*/  HMMA.16816.F32.BF16 R92, R4.reuse, R38, RZ ;  /* 0x00000026045c723c */ /* 0x040ff000000418ff */
[C---:B----4-:R-:W-:Y:S08]  /*3e70*/  HMMA.16816.F32.BF16 R36, R4.reuse, R28, RZ ;  /* 0x0000001c0424723c */ /* 0x050ff000000418ff */
[C---:B------:R-:W-:Y:S01]  /*3e80*/  HMMA.16816.F32.BF16 R108, R4.reuse, R30, RZ ;  /* 0x0000001e046c723c */ /* 0x040fe200000418ff */
[----:B------:R-:W4:Y:S07]  /*3e90*/  LDSM.16.MT88.4 R28, [R2+0x3900] ;  /* 0x00390000021c783b */ /* 0x000f2e0000004200 */
[C---:B--2---:R-:W-:Y:S08]  /*3ea0*/  HMMA.16816.F32.BF16 R64, R4.reuse, R12, RZ ;  /* 0x0000000c0440723c */ /* 0x044ff000000418ff */
[C---:B------:R-:W-:Y:S01]  /*3eb0*/  HMMA.16816.F32.BF16 R112, R4.reuse, R14, RZ ;  /* 0x0000000e0470723c */ /* 0x040fe200000418ff */
[----:B------:R-:W2:Y:S07]  /*3ec0*/  LDSM.16.MT88.4 R12, [R2+0x6900] ;  /* 0x00690000020c783b */ /* 0x000eae0000004200 */
[C---:B------:R-:W-:Y:S08]  /*3ed0*/  HMMA.16816.F32.BF16 R104, R4.reuse, R32, RZ ;  /* 0x000000200468723c */ /* 0x040ff000000418ff */
[C---:B------:R-:W-:Y:S01]  /*3ee0*/  HMMA.16816.F32.BF16 R80, R4.reuse, R34, RZ ;  /* 0x000000220450723c */ /* 0x040fe200000418ff */
[----:B------:R-:W2:Y:S07]  /*3ef0*/  LDSM.16.MT88.4 R32, [R135+0x900] ;  /* 0x000900008720783b */ /* 0x000eae0000004200 */
[C---:B------:R-:W-:Y:S07]  /*3f00*/  HMMA.16816.F32.BF16 R116, R4.reuse, R42, RZ ;  /* 0x0000002a0474723c */ /* 0x040fee00000418ff */
[----:B------:R-:W-:Y:S01]  /*3f10*/  MOV R43, R120 ;  /* 0x00000078002b7202 */ /* 0x000fe20000000f00 */
[C---:B-1----:R-:W-:Y:S08]  /*3f20*/  HMMA.16816.F32.BF16 R128, R4.reuse, R22, RZ ;  /* 0x000000160480723c */ /* 0x042ff000000418ff */
[C---:B------:R-:W-:Y:S01]  /*3f30*/  HMMA.16816.F32.BF16 R120, R4.reuse, R20, RZ ;  /* 0x000000140478723c */ /* 0x040fe200000418ff */
[----:B------:R-:W-:Y:S07]  /*3f40*/  LDSM.16.MT88.4 R20, [R237+0x900] ;  /* 0x00090000ed14783b */ /* 0x000fee0000004200 */
[C---:B------:R-:W-:Y:S08]  /*3f50*/  HMMA.16816.F32.BF16 R136, R4.reuse, R16, RZ ;  /* 0x000000100488723c */ /* 0x040ff000000418ff */
[C---:B------:R-:W-:Y:S01]  /*3f60*/  HMMA.16816.F32.BF16 R180, R4.reuse, R18, RZ ;  /* 0x0000001204b4723c */ /* 0x040fe200000418ff */
[----:B------:R-:W1:Y:S07]  /*3f70*/  LDSM.16.MT88.4 R16, [R0+0x900] ;  /* 0x000900000010783b */ /* 0x000e6e0000004200 */
[----:B------:R-:W-:Y:S07]  /*3f80*/  HMMA.16816.F32.BF16 R88, R4, R40, RZ ;  /* 0x000000280458723c */ /* 0x000fee00000418ff */
[----:B------:R-:W-:Y:S01]  /*3f90*/  F2FP.BF16.PACK_AB R4, R144, R142 ;  /* 0x0000008e9004723e */ /* 0x000fe200000010ff */
[----:B------:R-:W-:Y:S01]  /*3fa0*/  IMAD.MOV.U32 R41, RZ, RZ, R148 ;  /* 0x000000ffff297224 */ /* 0x000fe200078e0094 */
[----:B------:R-:W-:-:S02]  /*3fb0*/  F2FP.BF16.PACK_AB R5, R252, R150 ;  /* 0x00000096fc05723e */ /* 0x000fc400000010ff */
[----:B------:R-:W-:Y:S02]  /*3fc0*/  F2FP.BF16.PACK_AB R6, R169, R43 ;  /* 0x0000002ba906723e */ /* 0x000fe400000010ff */
[----:B------:R-:W-:Y:S02]  /*3fd0*/  F2FP.BF16.PACK_AB R7, R168, R155 ;  /* 0x0000009ba807723e */ /* 0x000fe400000010ff */
[----:B------:R-:W-:-:S05]  /*3fe0*/  MOV R40, R149 ;  /* 0x0000009500287202 */ /* 0x000fca0000000f00 */
[C---:B---3--:R-:W-:Y:S07]  /*3ff0*/  HMMA.16816.F32.BF16 R172, R4.reuse, R26, R80 ;  /* 0x0000001a04ac723c */ /* 0x048fee0000041850 */
[----:B------:R-:W-:Y:S01]  /*4000*/  IMAD.MOV.U32 R83, RZ, RZ, R147 ;  /* 0x000000ffff537224 */ /* 0x000fe200078e0093 */
[----:B------:R-:W-:Y:S01]  /*4010*/  MOV R81, R145 ;  /* 0x0000009100517202 */ /* 0x000fe20000000f00 */
[----:B------:R-:W-:Y:S01]  /*4020*/  IMAD.MOV.U32 R82, RZ, RZ, R146 ;  /* 0x000000ffff527224 */ /* 0x000fe200078e0092 */
[----:B----4-:R-:W-:Y:S01]  /*4030*/  HMMA.16816.F32.BF16 R164, R4, R30, R72 ;  /* 0x0000001e04a4723c */ /* 0x010fe20000041848 */
[----:B------:R-:W-:-:S06]  /*4040*/  IMAD.MOV.U32 R80, RZ, RZ, R144 ;  /* 0x000000ffff507224 */ /* 0x000fcc00078e0090 */
[----:B------:R-:W-:Y:S01]  /*4050*/  IMAD.MOV.U32 R31, RZ, RZ, R141 ;  /* 0x000000ffff1f7224 */ /* 0x000fe200078e008d */
[----:B------:R-:W-:Y:S01]  /*4060*/  HMMA.16816.F32.BF16 R144, R4, R28, R56 ;  /* 0x0000001c0490723c */ /* 0x000fe20000041838 */
[----:B------:R-:W-:-:S06]  /*4070*/  IMAD.MOV.U32 R30, RZ, RZ, R140 ;  /* 0x000000ffff1e7224 */ /* 0x000fcc00078e008c */
[----:B------:R-:W-:Y:S01]  /*4080*/  MOV R28, R142 ;  /* 0x0000008e001c7202 */ /* 0x000fe20000000f00 */
[----:B------:R-:W-:Y:S01]  /*4090*/  HMMA.16816.F32.BF16 R232, R4, R24, R104 ;  /* 0x0000001804e8723c */ /* 0x000fe20000041868 */
[----:B------:R-:W-:Y:S01]  /*40a0*/  LDSM.16.MT88.4 R24, [R237+0x3900] ;  /* 0x00390000ed18783b */ /* 0x000fe20000004200 */
[----:B------:R-:W-:-:S06]  /*40b0*/  IMAD.MOV.U32 R29, RZ, RZ, R150 ;  /* 0x000000ffff1d7224 */ /* 0x000fcc00078e0096 */
[C---:B--2---:R-:W-:Y:S08]  /*40c0*/  HMMA.16816.F32.BF16 R140, R4.reuse, R12, R52 ;  /* 0x0000000c048c723c */ /* 0x044ff00000041834 */
[C---:B------:R-:W-:Y:S01]  /*40d0*/  HMMA.16816.F32.BF16 R104, R4.reuse, R14, R48 ;  /* 0x0000000e0468723c */ /* 0x040fe20000041830 */
[----:B------:R-:W2:Y:S07]  /*40e0*/  LDSM.16.MT88.4 R12, [R135+0x3900] ;  /* 0x00390000870c783b */ /* 0x000eae0000004200 */
[C---:B------:R-:W-:Y:S07]  /*40f0*/  HMMA.16816.F32.BF16 R176, R4.reuse, R34, R84 ;  /* 0x0000002204b0723c */ /* 0x040fee0000041854 */
[----:B------:R-:W-:Y:S01]  /*4100*/  MOV R87, R202 ;  /* 0x000000ca00577202 */ /* 0x000fe20000000f00 */
[----:B------:R-:W-:Y:S01]  /*4110*/  IMAD.MOV.U32 R86, RZ, RZ, R201 ;  /* 0x000000ffff567224 */ /* 0x000fe200078e00c9 */
[----:B------:R-:W-:Y:S01]  /*4120*/  MOV R84, R171 ;  /* 0x000000ab00547202 */ /* 0x000fe20000000f00 */
[----:B------:R-:W-:Y:S01]  /*4130*/  IMAD.MOV.U32 R85, RZ, RZ, R200 ;  /* 0x000000ffff557224 */ /* 0x000fe200078e00c8 */
[C---:B-1----:R-:W-:Y:S08]  /*4140*/  HMMA.16816.F32.BF16 R60, R4.reuse, R18, R60 ;  /* 0x00000012043c723c */ /* 0x042ff0000004183c */
[C---:B------:R-:W-:Y:S07]  /*4150*/  HMMA.16816.F32.BF16 R200, R4.reuse, R20, R100 ;  /* 0x0000001404c8723c */ /* 0x040fee0000041864 */
[----:B------:R-:W-:Y:S01]  /*4160*/  IMAD.MOV.U32 R102, RZ, RZ, R170 ;  /* 0x000000ffff667224 */ /* 0x000fe200078e00aa */
[----:B------:R-:W-:Y:S01]  /*4170*/  MOV R100, R168 ;  /* 0x000000a800647202 */ /* 0x000fe20000000f00 */
[----:B------:R-:W-:Y:S01]  /*4180*/  IMAD.MOV.U32 R101, RZ, RZ, R169 ;  /* 0x000000ffff657224 */ /* 0x000fe200078e00a9 */
[C---:B------:R-:W-:Y:S01]  /*4190*/  HMMA.16816.F32.BF16 R148, R4.reuse, R32, R68 ;  /* 0x000000200494723c */ /* 0x040fe20000041844 */
[----:B------:R-:W-:Y:S07]  /*41a0*/  LDSM.16.MT88.4 R32, [R0+0x6900] ;  /* 0x006900000020783b */ /* 0x000fee0000004200 */
[C---:B------:R-:W-:Y:S01]  /*41b0*/  HMMA.16816.F32.BF16 R168, R4.reuse, R22, R76 ;  /* 0x0000001604a8723c */ /* 0x040fe2000004184c */
[----:B------:R-:W1:Y:S06]  /*41c0*/  LDSM.16.MT88.4 R20, [R0+0x3900] ;  /* 0x003900000014783b */ /* 0x000e6c0000004200 */
[----:B------:R-:W-:Y:S01]  /*41d0*/  IMAD.MOV.U32 R79, RZ, RZ, R195 ;  /* 0x000000ffff4f7224 */ /* 0x000fe200078e00c3 */
[----:B------:R-:W-:Y:S01]  /*41e0*/  MOV R77, R193 ;  /* 0x000000c1004d7202 */ /* 0x000fe20000000f00 */
[----:B------:R-:W-:Y:S01]  /*41f0*/  IMAD.MOV.U32 R78, RZ, RZ, R194 ;  /* 0x000000ffff4e7224 */ /* 0x000fe200078e00c2 */
[----:B--2---:R-:W-:Y:S01]  /*4200*/  HMMA.16816.F32.BF16 R44, R4, R12, R44 ;  /* 0x0000000c042c723c */ /* 0x004fe2000004182c */
[----:B------:R-:W-:-:S07]  /*4210*/  IMAD.MOV.U32 R76, RZ, RZ, R192 ;  /* 0x000000ffff4c7224 */ /* 0x000fce00078e00c0 */
[C---:B------:R-:W-:Y:S01]  /*4220*/  HMMA.16816.F32.BF16 R192, R4.reuse, R16, R96 ;  /* 0x0000001004c0723c */ /* 0x040fe20000041860 */
[----:B------:R-:W2:Y:S06]  /*4230*/  LDSM.16.MT88.4 R16, [R135+0x6900] ;  /* 0x006900008710783b */ /* 0x000eac0000004200 */
[----:B------:R-:W-:Y:S01]  /*4240*/  IMAD.MOV.U32 R99, RZ, RZ, R10 ;  /* 0x000000ffff637224 */ /* 0x000fe200078e000a */
[C---:B------:R-:W-:Y:S01]  /*4250*/  HMMA.16816.F32.BF16 R48, R4.reuse, R14, R92 ;  /* 0x0000000e0430723c */ /* 0x040fe2000004185c */
[----:B------:R-:W-:Y:S01]  /*4260*/  FFMA.FTZ R10, R124, c[0x0][0x2d0], -R9 ;  /* 0x0000b4007c0a7a23 */ /* 0x000fe20000010809 */
[----:B------:R-:W3:Y:S01]  /*4270*/  LDSM.16.MT88.4 R12, [R237+0x6900] ;  /* 0x00690000ed0c783b */ /* 0x000ee20000004200 */
[----:B------:R-:W-:Y:S01]  /*4280*/  IMAD.MOV.U32 R98, RZ, RZ, R43 ;  /* 0x000000ffff627224 */ /* 0x000fe200078e002b */
[----:B------:R-:W-:Y:S01]  /*4290*/  MOV R97, R40 ;  /* 0x0000002800617202 */ /* 0x000fe20000000f00 */
[----:B------:R4:W-:Y:S01]  /*42a0*/  MUFU.EX2 R103, R10 ;  /* 0x0000000a00677308 */ /* 0x0009e20000000800 */
[----:B------:R-:W-:Y:S01]  /*42b0*/  IMAD.MOV.U32 R96, RZ, RZ, R41 ;  /* 0x000000ffff607224 */ /* 0x000fe200078e0029 */
[----:B------:R-:W-:Y:S01]  /*42c0*/  MOV R95, R155 ;  /* 0x0000009b005f7202 */ /* 0x000fe20000000f00 */
[----:B------:R-:W-:Y:S01]  /*42d0*/  HMMA.16816.F32.BF16 R40, R4, R26, R108 ;  /* 0x0000001a0428723c */ /* 0x000fe2000004186c */
[----:B------:R-:W-:Y:S01]  /*42e0*/  MOV R93, R76 ;  /* 0x0000004c005d7202 */ /* 0x000fe20000000f00 */
[----:B------:R-:W-:Y:S01]  /*42f0*/  IMAD.MOV.U32 R94, RZ, RZ, R99 ;  /* 0x000000ffff5e7224 */ /* 0x000fe200078e0063 */
[----:B------:R-:W-:Y:S01]  /*4300*/  MOV R124, R86 ;  /* 0x00000056007c7202 */ /* 0x000fe20000000f00 */
[----:B------:R-:W-:-:S02]  /*4310*/  IMAD.MOV.U32 R99, RZ, RZ, R100 ;  /* 0x000000ffff637224 */ /* 0x000fc400078e0064 */
[----:B------:R-:W-:Y:S01]  /*4320*/  IMAD.MOV.U32 R100, RZ, RZ, R101 ;  /* 0x000000ffff647224 */ /* 0x000fe200078e0065 */
[----:B------:R-:W-:Y:S01]  /*4330*/  MOV R110, R79 ;  /* 0x0000004f006e7202 */ /* 0x000fe20000000f00 */
[C---:B-1----:R-:W-:Y:S01]  /*4340*/  HMMA.16816.F32.BF16 R52, R4.reuse, R20, R64 ;  /* 0x000000140434723c */ /* 0x042fe20000041840 */
[----:B------:R-:W-:Y:S01]  /*4350*/  IMAD.MOV.U32 R108, RZ, RZ, R252 ;  /* 0x000000ffff6c7224 */ /* 0x000fe200078e00fc */
[----:B------:R-:W-:Y:S01]  /*4360*/  MOV R101, R102 ;  /* 0x0000006600657202 */ /* 0x000fe20000000f00 */
[----:B------:R-:W-:Y:S02]  /*4370*/  IMAD.MOV.U32 R111, RZ, RZ, R78 ;  /* 0x000000ffff6f7224 */ /* 0x000fe400078e004e */
[----:B----4-:R-:W-:Y:S02]  /*4380*/  FFMA.FTZ R10, R125, c[0x0][0x2d0], -R9 ;  /* 0x0000b4007d0a7a23 */ /* 0x010fe40000010809 */
[----:B------:R-:W-:Y:S01]  /*4390*/  IMAD.MOV.U32 R102, RZ, RZ, R84 ;  /* 0x000000ffff667224 */ /* 0x000fe200078e0054 */
[----:B------:R-:W-:Y:S01]  /*43a0*/  HMMA.16816.F32.BF16 R56, R4, R22, R112 ;  /* 0x000000160438723c */ /* 0x000fe20000041870 */
[----:B------:R1:W-:Y:S01]  /*43b0*/  MUFU.EX2 R155, R10 ;  /* 0x0000000a009b7308 */ /* 0x0003e20000000800 */
[----:B------:R-:W-:Y:S01]  /*43c0*/  IMAD.MOV.U32 R109, RZ, RZ, R85 ;  /* 0x000000ffff6d7224 */ /* 0x000fe200078e0055 */
[----:B------:R-:W-:Y:S01]  /*43d0*/  MOV R21, R83 ;  /* 0x0000005300157202 */ /* 0x000fe20000000f00 */
[----:B------:R-:W-:-:S02]  /*43e0*/  IMAD.MOV.U32 R125, RZ, RZ, R87 ;  /* 0x000000ffff7d7224 */ /* 0x000fc400078e0057 */
[----:B------:R-:W-:Y:S01]  /*43f0*/  IMAD.MOV.U32 R20, RZ, RZ, R82 ;  /* 0x000000ffff147224 */ /* 0x000fe200078e0052 */
[----:B------:R-:W-:Y:S01]  /*4400*/  MOV R22, R80 ;  /* 0x0000005000167202 */ /* 0x000fe20000000f00 */
[C---:B------:R-:W-:Y:S01]  /*4410*/  HMMA.16816.F32.BF16 R84, R4.reuse, R34, R180 ;  /* 0x000000220454723c */ /* 0x040fe200000418b4 */
[----:B------:R-:W-:Y:S01]  /*4420*/  IMAD.MOV.U32 R23, RZ, RZ, R81 ;  /* 0x000000ffff177224 */ /* 0x000fe200078e0051 */
[----:B------:R-:W-:Y:S01]  /*4430*/  MOV R114, R31 ;  /* 0x0000001f00727202 */ /* 0x000fe20000000f00 */
[----:B------:R-:W-:Y:S02]  /*4440*/  IMAD.MOV.U32 R115, RZ, RZ, R30 ;  /* 0x000000ffff737224 */ /* 0x000fe400078e001e */
[----:B------:R-:W-:Y:S02]  /*4450*/  IMAD.MOV.U32 R113, RZ, RZ, R28 ;  /* 0x000000ffff717224 */ /* 0x000fe400078e001c */
[----:B------:R-:W-:Y:S01]  /*4460*/  IMAD.MOV.U32 R112, RZ, RZ, R29 ;  /* 0x000000ffff707224 */ /* 0x000fe200078e001d */
[C---:B--2---:R-:W-:Y:S01]  /*4470*/  HMMA.16816.F32.BF16 R64, R4.reuse, R16, R88 ;  /* 0x000000100440723c */ /* 0x044fe20000041858 */
[----:B-1----:R-:W-:Y:S01]  /*4480*/  FFMA.FTZ R10, R126, c[0x0][0x2d0], -R9 ;  /* 0x0000b4007e0a7a23 */ /* 0x002fe20000010809 */
[----:B------:R-:W-:Y:S01]  /*4490*/  LDSM.16.MT88.4 R28, [R135+0x1100] ;  /* 0x00110000871c783b */ /* 0x000fe20000004200 */
[----:B------:R-:W-:Y:S01]  /*44a0*/  IMAD.MOV.U32 R35, RZ, RZ, R93 ;  /* 0x000000ffff237224 */ /* 0x000fe200078e005d */
[----:B------:R-:W-:Y:S01]  /*44b0*/  MOV R181, R94 ;  /* 0x0000005e00b57202 */ /* 0x000fe20000000f00 */
[----:B------:R1:W2:Y:S03]  /*44c0*/  MUFU.EX2 R126, R10 ;  /* 0x0000000a007e7308 */ /* 0x0002a60000000800 */
[C---:B------:R-:W-:Y:S01]  /*44d0*/  HMMA.16816.F32.BF16 R68, R4.reuse, R18, R116 ;  /* 0x000000120444723c */ /* 0x040fe20000041874 */
[----:B------:R-:W4:Y:S07]  /*44e0*/  LDSM.16.MT88.4 R16, [R2+0x1100] ;  /* 0x001100000210783b */ /* 0x000f2e0000004200 */
[----:B---3--:R-:W-:Y:S01]  /*44f0*/  HMMA.16816.F32.BF16 R72, R4, R12, R120 ;  /* 0x0000000c0448723c */ /* 0x008fe20000041878 */
[----:B-1----:R-:W-:Y:S01]  /*4500*/  FFMA.FTZ R10, R127, c[0x0][0x2d0], -R9 ;  /* 0x0000b4007f0a7a23 */ /* 0x002fe20000010809 */
[----:B------:R-:W-:Y:S01]  /*4510*/  MOV R127, R23 ;  /* 0x00000017007f7202 */ /* 0x000fe20000000f00 */
[----:B--2---:R-:W-:-:S05]  /*4520*/  IMAD.MOV.U32 R180, RZ, RZ, R126 ;  /* 0x000000ffffb47224 */ /* 0x004fca00078e007e */
[----:B------:R-:W-:Y:S01]  /*4530*/  HMMA.16816.F32.BF16 R36, R4, R24, R36 ;  /* 0x000000180424723c */ /* 0x000fe20000041824 */
[----:B------:R1:W2:Y:S01]  /*4540*/  MUFU.EX2 R91, R10 ;  /* 0x0000000a005b7308 */ /* 0x0002a20000000800 */
[----:B------:R-:W-:Y:S01]  /*4550*/  LDSM.16.MT88.4 R24, [R2+0x4100] ;  /* 0x004100000218783b */ /* 0x000fe20000004200 */
[----:B------:R-:W-:-:S05]  /*4560*/  IMAD.MOV.U32 R126, RZ, RZ, R22 ;  /* 0x000000ffff7e7224 */ /* 0x000fca00078e0016 */
[----:B------:R-:W-:Y:S07]  /*4570*/  HMMA.16816.F32.BF16 R80, R4, R32, R136 ;  /* 0x000000200450723c */ /* 0x000fee0000041888 */
[----:B------:R-:W-:Y:S01]  /*4580*/  MOV R32, R97 ;  /* 0x0000006100207202 */ /* 0x000fe20000000f00 */
[----:B------:R-:W-:Y:S02]  /*4590*/  IMAD.MOV.U32 R33, RZ, RZ, R98 ;  /* 0x000000ffff217224 */ /* 0x000fe400078e0062 */
[----:B-1----:R-:W-:-:S02]  /*45a0*/  FFMA.FTZ R10, R133, c[0x0][0x2d0], -R8 ;  /* 0x0000b400850a7a23 */ /* 0x002fc40000010808 */
[----:B--2---:R-:W-:Y:S02]  /*45b0*/  IMAD.MOV.U32 R183, RZ, RZ, R91 ;  /* 0x000000ffffb77224 */ /* 0x004fe400078e005b */
[----:B------:R1:W2:Y:S01]  /*45c0*/  MUFU.EX2 R92, R10 ;  /* 0x0000000a005c7308 */ /* 0x0002a20000000800 */
[----:B------:R-:W-:Y:S02]  /*45d0*/  IMAD.MOV.U32 R133, RZ, RZ, R20 ;  /* 0x000000ffff857224 */ /* 0x000fe400078e0014 */
[----:B-1----:R-:W-:Y:S01]  /*45e0*/  FFMA.FTZ R10, R134, c[0x0][0x2d0], -R8 ;  /* 0x0000b400860a7a23 */ /* 0x002fe20000010808 */
[----:B------:R-:W-:Y:S01]  /*45f0*/  MOV R134, R111 ;  /* 0x0000006f00867202 */ /* 0x000fe20000000f00 */
[----:B--2---:R-:W-:-:S03]  /*4600*/  IMAD.MOV.U32 R123, RZ, RZ, R92 ;  /* 0x000000ffff7b7224 */ /* 0x004fc600078e005c */
[----:B------:R-:W1:Y:S01]  /*4610*/  MUFU.EX2 R88, R10 ;  /* 0x0000000a00587308 */ /* 0x000e620000000800 */
[----:B------:R-:W-:Y:S02]  /*4620*/  IMAD.MOV.U32 R92, RZ, RZ, R77 ;  /* 0x000000ffff5c7224 */ /* 0x000fe400078e004d */
[----:B------:R-:W-:Y:S01]  /*4630*/  HMMA.16816.F32.BF16 R76, R4, R14, R128 ;  /* 0x0000000e044c723c */ /* 0x000fe20000041880 */
[----:B------:R-:W2:Y:S01]  /*4640*/  LDSM.16.MT88.4 R12, [R2+0x7100] ;  /* 0x00710000020c783b */ /* 0x000ea20000004200 */
[----:B------:R-:W-:-:S05]  /*4650*/  IMAD.MOV.U32 R34, RZ, RZ, R92 ;  /* 0x000000ffff227224 */ /* 0x000fca00078e005c */
[----:B------:R-:W-:Y:S01]  /*4660*/  F2FP.BF16.PACK_AB R4, R155, R103 ;  /* 0x000000679b04723e */ /* 0x000fe200000010ff */
[----:B------:R-:W-:Y:S01]  /*4670*/  IMAD.MOV.U32 R131, RZ, RZ, R21 ;  /* 0x000000ffff837224 */ /* 0x000fe200078e0015 */
[----:B------:R-:W-:Y:S01]  /*4680*/  F2FP.BF16.PACK_AB R6, R183, R180 ;  /* 0x000000b4b706723e */ /* 0x000fe200000010ff */
[----:B------:R-:W3:Y:S01]  /*4690*/  LDSM.16.MT88.4 R20, [R237+0x1100] ;  /* 0x00110000ed14783b */ /* 0x000ee20000004200 */
[----:B------:R-:W-:Y:S01]  /*46a0*/  MOV R130, R108 ;  /* 0x0000006c00827202 */ /* 0x000fe20000000f00 */
[----:B------:R-:W-:Y:S01]  /*46b0*/  IMAD.MOV.U32 R129, RZ, RZ, R109 ;  /* 0x000000ffff817224 */ /* 0x000fe200078e006d */
[----:B-1----:R-:W-:Y:S01]  /*46c0*/  MOV R182, R88 ;  /* 0x0000005800b67202 */ /* 0x002fe20000000f00 */
[----:B------:R-:W-:Y:S02]  /*46d0*/  FFMA.FTZ R10, R161, c[0x0][0x2d0], -R8 ;  /* 0x0000b400a10a7a23 */ /* 0x000fe40000010808 */
[----:B------:R-:W-:Y:S01]  /*46e0*/  IMAD.MOV.U32 R161, RZ, RZ, R96 ;  /* 0x000000ffffa17224 */ /* 0x000fe200078e0060 */
[----:B------:R-:W-:Y:S01]  /*46f0*/  F2FP.BF16.PACK_AB R5, R182, R123 ;  /* 0x0000007bb605723e */ /* 0x000fe200000010ff */
[----:B------:R1:W-:Y:S01]  /*4700*/  MUFU.EX2 R252, R10 ;  /* 0x0000000a00fc7308 */ /* 0x0003e20000000800 */
[----:B------:R-:W-:-:S02]  /*4710*/  IMAD.MOV.U32 R128, RZ, RZ, R110 ;  /* 0x000000ffff807224 */ /* 0x000fc400078e006e */
[----:B-1----:R-:W-:Y:S02]  /*4720*/  FFMA.FTZ R10, R160, c[0x0][0x2d0], -R8 ;  /* 0x0000b400a00a7a23 */ /* 0x002fe40000010808 */
[----:B------:R-:W-:-:S04]  /*4730*/  IMAD.MOV.U32 R160, RZ, RZ, R95 ;  /* 0x000000ffffa07224 */ /* 0x000fc800078e005f */
[----:B------:R-:W1:Y:S02]  /*4740*/  MUFU.EX2 R10, R10 ;  /* 0x0000000a000a7308 */ /* 0x000e640000000800 */
[----:B-1----:R-:W-:-:S07]  /*4750*/  F2FP.BF16.PACK_AB R7, R10, R252 ;  /* 0x000000fc0a07723e */ /* 0x002fce00000010ff */
[C---:B----4-:R-:W-:Y:S07]  /*4760*/  HMMA.16816.F32.BF16 R88, R4.reuse, R16, R232 ;  /* 0x000000100458723c */ /* 0x050fee00000418e8 */
[----:B------:R-:W-:Y:S01]  /*4770*/  IMAD.MOV.U32 R232, RZ, RZ, R99 ;  /* 0x000000ffffe87224 */ /* 0x000fe200078e0063 */
[----:B------:R-:W-:Y:S01]  /*4780*/  HMMA.16816.F32.BF16 R92, R4, R18, R172 ;  /* 0x00000012045c723c */ /* 0x000fe200000418ac */
[----:B------:R-:W1:Y:S01]  /*4790*/  LDSM.16.MT88.4 R16, [R0+0x1100] ;  /* 0x001100000010783b */ /* 0x000e620000004200 */
[----:B------:R-:W-:Y:S01]  /*47a0*/  MOV R233, R100 ;  /* 0x0000006400e97202 */ /* 0x000fe20000000f00 */
[----:B------:R-:W-:-:S02]  /*47b0*/  IMAD.MOV.U32 R234, RZ, RZ, R101 ;  /* 0x000000ffffea7224 */ /* 0x000fc400078e0065 */
[----:B------:R-:W-:Y:S02]  /*47c0*/  IMAD.MOV.U32 R235, RZ, RZ, R102 ;  /* 0x000000ffffeb7224 */ /* 0x000fe400078e0066 */
[----:B------:R-:W-:Y:S01]  /*47d0*/  MOV R175, R103 ;  /* 0x0000006700af7202 */ /* 0x000fe20000000f00 */
[----:B--2---:R-:W-:Y:S01]  /*47e0*/  HMMA.16816.F32.BF16 R116, R4, R12, R140 ;  /* 0x0000000c0474723c */ /* 0x004fe2000004188c */
[----:B------:R-:W-:Y:S01]  /*47f0*/  MOV R172, R126 ;  /* 0x0000007e00ac7202 */ /* 0x000fe20000000f00 */
[----:B------:R-:W-:Y:S02]  /*4800*/  IMAD.MOV.U32 R173, RZ, RZ, R112 ;  /* 0x000000ffffad7224 */ /* 0x000fe400078e0070 */
[----:B------:R-:W-:-:S04]  /*4810*/  IMAD.MOV.U32 R174, RZ, RZ, R113 ;  /* 0x000000ffffae7224 */ /* 0x000fc800078e0071 */
[C---:B------:R-:W-:Y:S01]  /*4820*/  HMMA.16816.F32.BF16 R104, R4.reuse, R14, R104 ;  /* 0x0000000e0468723c */ /* 0x040fe20000041868 */
[----:B------:R-:W2:Y:S07]  /*4830*/  LDSM.16.MT88.4 R12, [R135+0x4100] ;  /* 0x00410000870c783b */ /* 0x000eae0000004200 */
[C---:B------:R-:W-:Y:S08]  /*4840*/  HMMA.16816.F32.BF16 R96, R4.reuse, R24, R144 ;  /* 0x000000180460723c */ /* 0x040ff00000041890 */
[C---:B------:R-:W-:Y:S01]  /*4850*/  HMMA.16816.F32.BF16 R100, R4.reuse, R26, R164 ;  /* 0x0000001a0464723c */ /* 0x040fe200000418a4 */
[----:B------:R-:W4:Y:S06]  /*4860*/  LDSM.16.MT88.4 R24, [R237+0x4100] ;  /* 0x00410000ed18783b */ /* 0x000f2c0000004200 */
[----:B------:R-:W-:Y:S01]  /*4870*/  MOV R164, R181 ;  /* 0x000000b500a47202 */ /* 0x000fe20000000f00 */
[----:B------:R-:W-:Y:S01]  /*4880*/  HMMA.16816.F32.BF16 R108, R4, R30, R176 ;  /* 0x0000001e046c723c */ /* 0x000fe200000418b0 */
[----:B------:R-:W-:Y:S01]  /*4890*/  MOV R181, R131 ;  /* 0x0000008300b57202 */ /* 0x000fe20000000f00 */
[----:B------:R-:W-:Y:S01]  /*48a0*/  IMAD.MOV.U32 R165, RZ, RZ, R35 ;  /* 0x000000ffffa57224 */ /* 0x000fe200078e0023 */
[----:B------:R-:W-:Y:S01]  /*48b0*/  MOV R167, R235 ;  /* 0x000000eb00a77202 */ /* 0x000fe20000000f00 */
[----:B------:R-:W-:Y:S01]  /*48c0*/  IMAD.MOV.U32 R235, RZ, RZ, R10 ;  /* 0x000000ffffeb7224 */ /* 0x000fe200078e000a */
[----:B------:R-:W-:Y:S01]  /*48d0*/  MOV R35, R124 ;  /* 0x0000007c00237202 */ /* 0x000fe20000000f00 */
[----:B------:R-:W-:-:S02]  /*48e0*/  FFMA.FTZ R10, R162, c[0x0][0x2d0], -R9 ;  /* 0x0000b400a20a7a23 */ /* 0x000fc40000010809 */
[----:B------:R-:W-:Y:S01]  /*48f0*/  IMAD.MOV.U32 R177, RZ, RZ, R123 ;  /* 0x000000ffffb17224 */ /* 0x000fe200078e007b */
[C---:B------:R-:W-:Y:S01]  /*4900*/  HMMA.16816.F32.BF16 R136, R4.reuse, R28, R148 ;  /* 0x0000001c0488723c */ /* 0x040fe20000041894 */
[----:B------:R-:W-:Y:S02]  /*4910*/  IMAD.MOV.U32 R179, RZ, RZ, R160 ;  /* 0x000000ffffb37224 */ /* 0x000fe400078e00a0 */
[----:B------:R-:W-:Y:S02]  /*4920*/  IMAD.MOV.U32 R160, RZ, RZ, R127 ;  /* 0x000000ffffa07224 */ /* 0x000fe400078e007f */
[----:B------:R-:W-:Y:S02]  /*4930*/  IMAD.MOV.U32 R166, RZ, RZ, R34 ;  /* 0x000000ffffa67224 */ /* 0x000fe400078e0022 */
[----:B------:R-:W-:Y:S01]  /*4940*/  IMAD.MOV.U32 R28, RZ, RZ, R33 ;  /* 0x000000ffff1c7224 */ /* 0x000fe200078e0021 */
[----:B---3--:R-:W-:Y:S01]  /*4950*/  HMMA.16816.F32.BF16 R120, R4, R20, R200 ;  /* 0x000000140478723c */ /* 0x008fe200000418c8 */
[----:B------:R-:W-:Y:S01]  /*4960*/  MOV R33, R128 ;  /* 0x0000008000217202 */ /* 0x000fe20000000f00 */
[----:B------:R-:W-:Y:S01]  /*4970*/  IMAD.MOV.U32 R29, RZ, RZ, R130 ;  /* 0x000000ffff1d7224 */ /* 0x000fe200078e0082 */
[----:B------:R3:W-:Y:S01]  /*4980*/  MUFU.EX2 R200, R10 ;  /* 0x0000000a00c87308 */ /* 0x0007e20000000800 */
[----:B------:R-:W-:Y:S01]  /*4990*/  IMAD.MOV.U32 R34, RZ, RZ, R115 ;  /* 0x000000ffff227224 */ /* 0x000fe200078e0073 */
[----:B------:R-:W-:-:S02]  /*49a0*/  MOV R178, R33 ;  /* 0x0000002100b27202 */ /* 0x000fc40000000f00 */
[----:B------:R-:W-:Y:S01]  /*49b0*/  IMAD.MOV.U32 R201, RZ, RZ, R233 ;  /* 0x000000ffffc97224 */ /* 0x000fe200078e00e9 */
[----:B------:R-:W-:Y:S01]  /*49c0*/  MOV R233, R32 ;  /* 0x0000002000e97202 */ /* 0x000fe20000000f00 */
[----:B------:R-:W-:Y:S01]  /*49d0*/  IMAD.MOV.U32 R32, RZ, RZ, R129 ;  /* 0x000000ffff207224 */ /* 0x000fe200078e0081 */
[C---:B-1----:R-:W-:Y:S01]  /*49e0*/  HMMA.16816.F32.BF16 R148, R4.reuse, R16, R192 ;  /* 0x000000100494723c */ /* 0x042fe200000418c0 */
[----:B------:R-:W-:Y:S01]  /*49f0*/  MOV R202, R232 ;  /* 0x000000e800ca7202 */ /* 0x000fe20000000f00 */
[----:B------:R-:W-:Y:S02]  /*4a00*/  IMAD.MOV.U32 R232, RZ, RZ, R234 ;  /* 0x000000ffffe87224 */ /* 0x000fe400078e00ea */
[----:B------:R-:W-:Y:S02]  /*4a10*/  IMAD.MOV.U32 R234, RZ, RZ, R183 ;  /* 0x000000ffffea7224 */ /* 0x000fe400078e00b7 */
[----:B------:R-:W-:Y:S02]  /*4a20*/  IMAD.MOV.U32 R183, RZ, RZ, R133 ;  /* 0x000000ffffb77224 */ /* 0x000fe400078e0085 */
[----:B------:R-:W-:Y:S01]  /*4a30*/  HMMA.16816.F32.BF16 R128, R4, R22, R168 ;  /* 0x000000160480723c */ /* 0x000fe200000418a8 */
[----:B------:R-:W1:Y:S01]  /*4a40*/  LDSM.16.MT88.4 R20, [R0+0x4100] ;  /* 0x004100000014783b */ /* 0x000e620000004200 */
[----:B------:R-:W-:-:S02]  /*4a50*/  IMAD.MOV.U32 R133, RZ, RZ, R125 ;  /* 0x000000ffff857224 */ /* 0x000fc400078e007d */
[----:B---3--:R-:W-:Y:S02]  /*4a60*/  FFMA.FTZ R10, R242, c[0x0][0x2d0], -R9 ;  /* 0x0000b400f20a7a23 */ /* 0x008fe40000010809 */
[----:B------:R-:W-:Y:S01]  /*4a70*/  IMAD.MOV.U32 R203, RZ, RZ, R175 ;  /* 0x000000ffffcb7224 */ /* 0x000fe200078e00af */
[----:B------:R-:W-:Y:S01]  /*4a80*/  MOV R175, R114 ;  /* 0x0000007200af7202 */ /* 0x000fe20000000f00 */
[C---:B------:R-:W-:Y:S01]  /*4a90*/  HMMA.16816.F32.BF16 R144, R4.reuse, R18, R60 ;  /* 0x000000120490723c */ /* 0x040fe2000004183c */
[----:B------:R-:W3:Y:S01]  /*4aa0*/  LDSM.16.MT88.4 R16, [R135+0x7100] ;  /* 0x007100008710783b */ /* 0x000ee20000004200 */
[----:B------:R4:W1:Y:S01]  /*4ab0*/  MUFU.EX2 R195, R10 ;  /* 0x0000000a00c37308 */ /* 0x0008620000000800 */
[----:B------:R-:W-:Y:S02]  /*4ac0*/  IMAD.MOV.U32 R162, RZ, RZ, R183 ;  /* 0x000000ffffa27224 */ /* 0x000fe400078e00b7 */
[----:B------:R-:W-:Y:S02]  /*4ad0*/  IMAD.MOV.U32 R242, RZ, RZ, R179 ;  /* 0x000000fffff27224 */ /* 0x000fe400078e00b3 */
[----:B------:R-:W-:Y:S01]  /*4ae0*/  IMAD.MOV.U32 R179, RZ, RZ, R34 ;  /* 0x000000ffffb37224 */ /* 0x000fe200078e0022 */
[----:B--2---:R-:W-:Y:S01]  /*4af0*/  HMMA.16816.F32.BF16 R140, R4, R12, R44 ;  /* 0x0000000c048c723c */ /* 0x004fe2000004182c */
[----:B------:R-:W-:-:S07]  /*4b00*/  IMAD.MOV.U32 R176, RZ, RZ, R32 ;  /* 0x000000ffffb07224 */ /* 0x000fce00078e0020 */
[----:B------:R-:W-:Y:S01]  /*4b10*/  HMMA.16816.F32.BF16 R124, R4, R14, R48 ;  /* 0x0000000e047c723c */ /* 0x000fe20000041830 */
[----:B------:R-:W2:Y:S01]  /*4b20*/  LDSM.16.MT88.4 R12, [R237+0x7100] ;  /* 0x00710000ed0c783b */ /* 0x000ea20000004200 */
[----:B----4-:R-:W-:-:S04]  /*4b30*/  FFMA.FTZ R10, R163, c[0x0][0x2d0], -R9 ;  /* 0x0000b400a30a7a23 */ /* 0x010fc80000010809 */
[----:B------:R4:W-:Y:S02]  /*4b40*/  MUFU.EX2 R194, R10 ;  /* 0x0000000a00c27308 */ /* 0x0009e40000000800 */
[C---:B------:R-:W-:Y:S08]  /*4b50*/  HMMA.16816.F32.BF16 R112, R4.reuse, R24, R36 ;  /* 0x000000180470723c */ /* 0x040ff00000041824 */
[----:B------:R-:W-:Y:S01]  /*4b60*/  HMMA.16816.F32.BF16 R36, R4, R26, R40 ;  /* 0x0000001a0424723c */ /* 0x000fe20000041828 */
[----:B------:R-:W2:Y:S01]  /*4b70*/  LDSM.16.MT88.4 R24, [R0+0x7100] ;  /* 0x007100000018783b */ /* 0x000ea20000004200 */
[----:B----4-:R-:W-:-:S06]  /*4b80*/  FFMA.FTZ R10, R240, c[0x0][0x2d0], -R9 ;  /* 0x0000b400f00a7a23 */ /* 0x010fcc0000010809 */
[C---:B-1----:R-:W-:Y:S01]  /*4b90*/  HMMA.16816.F32.BF16 R48, R4.reuse, R20, R52 ;  /* 0x000000140430723c */ /* 0x042fe20000041834 */
[----:B------:R-:W-:Y:S01]  /*4ba0*/  IMAD.MOV.U32 R240, RZ, RZ, R28 ;  /* 0x000000fffff07224 */ /* 0x000fe200078e001c */
[----:B------:R1:W-:Y:S06]  /*4bb0*/  MUFU.EX2 R193, R10 ;  /* 0x0000000a00c17308 */ /* 0x0003ec0000000800 */
[C---:B---3--:R-:W-:Y:S08]  /*4bc0*/  HMMA.16816.F32.BF16 R52, R4.reuse, R16, R64 ;  /* 0x000000100434723c */ /* 0x048ff00000041840 */
[----:B------:R-:W-:Y:S01]  /*4bd0*/  HMMA.16816.F32.BF16 R40, R4, R18, R68 ;  /* 0x000000120428723c */ /* 0x000fe20000041844 */
[----:B------:R-:W3:Y:S01]  /*4be0*/  LDSM.16.MT88.4 R16, [R2+0x7900] ;  /* 0x007900000210783b */ /* 0x000ee20000004200 */
[----:B-1----:R-:W-:Y:S01]  /*4bf0*/  FFMA.FTZ R10, R244, c[0x0][0x2d0], -R8 ;  /* 0x0000b400f40a7a23 */ /* 0x002fe20000010808 */
[----:B------:R-:W-:-:S02]  /*4c00*/  MOV R244, R29 ;  /* 0x0000001d00f47202 */ /* 0x000fc40000000f00 */
[----:B------:R-:W-:Y:S01]  /*4c10*/  LDSM.16.MT88.4 R28, [R237+0x1900] ;  /* 0x00190000ed1c783b */ /* 0x000fe20000004200 */
[----:B------:R1:W-:Y:S02]  /*4c20*/  MUFU.EX2 R192, R10 ;  /* 0x0000000a00c07308 */ /* 0x0003e40000000800 */
[C---:B------:R-:W-:Y:S01]  /*4c30*/  HMMA.16816.F32.BF16 R44, R4.reuse, R22, R56 ;  /* 0x00000016042c723c */ /* 0x040fe20000041838 */
[----:B------:R-:W-:Y:S07]  /*4c40*/  LDSM.16.MT88.4 R20, [R2+0x4900] ;  /* 0x004900000214783b */ /* 0x000fee0000004200 */
[----:B--2---:R-:W-:Y:S01]  /*4c50*/  HMMA.16816.F32.BF16 R56, R4, R12, R72 ;  /* 0x0000000c0438723c */ /* 0x004fe20000041848 */
[----:B-1----:R-:W-:-:S02]  /*4c60*/  FFMA.FTZ R10, R243, c[0x0][0x2d0], -R8 ;  /* 0x0000b400f30a7a23 */ /* 0x002fc40000010808 */
[----:B------:R-:W-:-:S05]  /*4c70*/  IMAD.MOV.U32 R243, RZ, RZ, R172 ;  /* 0x000000fffff37224 */ /* 0x000fca00078e00ac */
[C---:B------:R-:W-:Y:S01]  /*4c80*/  HMMA.16816.F32.BF16 R168, R4.reuse, R14, R76 ;  /* 0x0000000e04a8723c */ /* 0x040fe2000004184c */
[----:B------:R1:W2:Y:S01]  /*4c90*/  MUFU.EX2 R183, R10 ;  /* 0x0000000a00b77308 */ /* 0x0002a20000000800 */
[----:B------:R-:W-:Y:S01]  /*4ca0*/  IMAD.MOV.U32 R172, RZ, RZ, R173 ;  /* 0x000000ffffac7224 */ /* 0x000fe200078e00ad */
[----:B------:R-:W-:Y:S01]  /*4cb0*/  MOV R173, R174 ;  /* 0x000000ae00ad7202 */ /* 0x000fe20000000f00 */
[----:B------:R-:W-:Y:S01]  /*4cc0*/  IMAD.MOV.U32 R174, RZ, RZ, R175 ;  /* 0x000000ffffae7224 */ /* 0x000fe200078e00af */
[----:B------:R-:W-:Y:S01]  /*4cd0*/  MOV R175, R35 ;  /* 0x0000002300af7202 */ /* 0x000fe20000000f00 */
[----:B------:R-:W-:Y:S02]  /*4ce0*/  LDSM.16.MT88.4 R12, [R135+0x1900] ;  /* 0x00190000870c783b */ /* 0x000fe40000004200 */
[C---:B------:R-:W-:Y:S02]  /*4cf0*/  HMMA.16816.F32.BF16 R64, R4.reuse, R24, R80 ;  /* 0x000000180440723c */ /* 0x040fe40000041850 */
[----:B------:R-:W4:Y:S06]  /*4d00*/  LDSM.16.MT88.4 R32, [R2+0x1900] ;  /* 0x001900000220783b */ /* 0x000f2c0000004200 */
[----:B------:R-:W-:Y:S01]  /*4d10*/  HMMA.16816.F32.BF16 R60, R4, R26, R84 ;  /* 0x0000001a043c723c */ /* 0x000fe20000041854 */
[----:B-1----:R-:W-:Y:S01]  /*4d20*/  FFMA.FTZ R10, R246, c[0x0][0x2d0], -R8 ;  /* 0x0000b400f60a7a23 */ /* 0x002fe20000010808 */
[----:B------:R-:W1:Y:S01]  /*4d30*/  LDSM.16.MT88.4 R24, [R0+0x1900] ;  /* 0x001900000018783b */ /* 0x000e620000004200 */
[----:B------:R-:W-:-:S02]  /*4d40*/  IMAD.MOV.U32 R246, RZ, RZ, R164 ;  /* 0x000000fffff67224 */ /* 0x000fc400078e00a4 */
[----:B------:R-:W-:Y:S01]  /*4d50*/  IMAD.MOV.U32 R164, RZ, RZ, R165 ;  /* 0x000000ffffa47224 */ /* 0x000fe200078e00a5 */
[----:B------:R-:W-:Y:S01]  /*4d60*/  MOV R165, R166 ;  /* 0x000000a600a57202 */ /* 0x000fe20000000f00 */
[----:B------:R-:W-:Y:S01]  /*4d70*/  IMAD.MOV.U32 R166, RZ, RZ, R167 ;  /* 0x000000ffffa67224 */ /* 0x000fe200078e00a7 */
[----:B------:R-:W-:Y:S01]  /*4d80*/  F2FP.BF16.PACK_AB R4, R195, R200 ;  /* 0x000000c8c304723e */ /* 0x000fe200000010ff */
[----:B------:R-:W-:Y:S01]  /*4d90*/  IMAD.MOV.U32 R167, RZ, RZ, R232 ;  /* 0x000000ffffa77224 */ /* 0x000fe200078e00e8 */
[----:B------:R-:W-:Y:S01]  /*4da0*/  MOV R232, R233 ;  /* 0x000000e900e87202 */ /* 0x000fe20000000f00 */
[----:B------:R-:W-:Y:S01]  /*4db0*/  IMAD.MOV.U32 R233, RZ, RZ, R182 ;  /* 0x000000ffffe97224 */ /* 0x000fe200078e00b6 */
[----:B--2---:R-:W-:Y:S01]  /*4dc0*/  F2FP.BF16.PACK_AB R5, R183, R192 ;  /* 0x000000c0b705723e */ /* 0x004fe200000010ff */
[----:B------:R2:W-:Y:S01]  /*4dd0*/  MUFU.EX2 R182, R10 ;  /* 0x0000000a00b67308 */ /* 0x0005e20000000800 */
[----:B------:R-:W-:Y:S01]  /*4de0*/  F2FP.BF16.PACK_AB R6, R193, R194 ;  /* 0x000000c2c106723e */ /* 0x000fe200000010ff */
[----:B--2---:R-:W-:-:S02]  /*4df0*/  FFMA.FTZ R10, R245, c[0x0][0x2d0], -R8 ;  /* 0x0000b400f50a7a23 */ /* 0x004fc40000010808 */
[----:B------:R-:W-:-:S04]  /*4e00*/  IMAD.MOV.U32 R245, RZ, RZ, R181 ;  /* 0x000000fffff57224 */ /* 0x000fc800078e00b5 */
[----:B------:R-:W2:Y:S02]  /*4e10*/  MUFU.EX2 R181, R10 ;  /* 0x0000000a00b57308 */ /* 0x000ea40000000800 */
[----:B--2---:R-:W-:Y:S01]  /*4e20*/  F2FP.BF16.PACK_AB R7, R181, R182 ;  /* 0x000000b6b507723e */ /* 0x004fe200000010ff */
[----:B------:R-:W-:-:S06]  /*4e30*/  FFMA.FTZ R10, R247, c[0x0][0x2d0], -R9 ;  /* 0x0000b400f70a7a23 */ /* 0x000fcc0000010809 */
[C---:B---3--:R-:W-:Y:S08]  /*4e40*/  HMMA.16816.F32.BF16 R116, R4.reuse, R16, R116 ;  /* 0x000000100474723c */ /* 0x048ff00000041874 */
[C---:B------:R-:W-:Y:S01]  /*4e50*/  HMMA.16816.F32.BF16 R80, R4.reuse, R18, R104 ;  /* 0x000000120450723c */ /* 0x040fe20000041868 */
[----:B------:R-:W2:Y:S07]  /*4e60*/  LDSM.16.MT88.4 R16, [R135+0x4900] ;  /* 0x004900008710783b */ /* 0x000eae0000004200 */
[C---:B----4-:R-:W-:Y:S07]  /*4e70*/  HMMA.16816.F32.BF16 R68, R4.reuse, R32, R88 ;  /* 0x000000200444723c */ /* 0x050fee0000041858 */
[----:B------:R-:W-:Y:S01]  /*4e80*/  IMAD.MOV.U32 R32, RZ, RZ, R176 ;  /* 0x000000ffff207224 */ /* 0x000fe200078e00b0 */
[----:B------:R-:W-:Y:S01]  /*4e90*/  HMMA.16816.F32.BF16 R136, R4, R12, R136 ;  /* 0x0000000c0488723c */ /* 0x000fe20000041888 */
[----:B------:R-:W-:Y:S01]  /*4ea0*/  MOV R33, R162 ;  /* 0x000000a200217202 */ /* 0x000fe20000000f00 */
[----:B------:R-:W-:Y:S01]  /*4eb0*/  IMAD.MOV.U32 R176, RZ, RZ, R232 ;  /* 0x000000ffffb07224 */ /* 0x000fe200078e00e8 */
[----:B------:R-:W-:Y:S01]  /*4ec0*/  MOV R232, R233 ;  /* 0x000000e900e87202 */ /* 0x000fe20000000f00 */
[----:B------:R-:W-:-:S04]  /*4ed0*/  IMAD.MOV.U32 R233, RZ, RZ, R180 ;  /* 0x000000ffffe97224 */ /* 0x000fc800078e00b4 */
[C---:B------:R-:W-:Y:S01]  /*4ee0*/  HMMA.16816.F32.BF16 R88, R4.reuse, R14, R108 ;  /* 0x0000000e0458723c */ /* 0x040fe2000004186c */
[----:B------:R-:W3:Y:S07]  /*4ef0*/  LDSM.16.MT88.4 R12, [R237+0x4900] ;  /* 0x00490000ed0c783b */ /* 0x000eee0000004200 */
[C---:B------:R-:W-:Y:S07]  /*4f00*/  HMMA.16816.F32.BF16 R84, R4.reuse, R20, R96 ;  /* 0x000000140454723c */ /* 0x040fee0000041860 */
[----:B------:R-:W-:Y:S01]  /*4f10*/  IMAD.MOV.U32 R99, RZ, RZ, R164 ;  /* 0x000000ffff637224 */ /* 0x000fe200078e00a4 */
[----:B------:R-:W-:Y:S01]  /*4f20*/  MOV R97, R166 ;  /* 0x000000a600617202 */ /* 0x000fe20000000f00 */
[----:B------:R-:W-:Y:S01]  /*4f30*/  IMAD.MOV.U32 R98, RZ, RZ, R165 ;  /* 0x000000ffff627224 */ /* 0x000fe200078e00a5 */
[----:B------:R-:W-:Y:S01]  /*4f40*/  HMMA.16816.F32.BF16 R72, R4, R34, R92 ;  /* 0x000000220448723c */ /* 0x000fe2000004185c */
[----:B------:R-:W-:-:S06]  /*4f50*/  IMAD.MOV.U32 R96, RZ, RZ, R167 ;  /* 0x000000ffff607224 */ /* 0x000fcc00078e00a7 */
[----:B------:R-:W-:Y:S01]  /*4f60*/  MOV R34, R179 ;  /* 0x000000b300227202 */ /* 0x000fe20000000f00 */
[C---:B------:R-:W-:Y:S01]  /*4f70*/  HMMA.16816.F32.BF16 R76, R4.reuse, R22, R100 ;  /* 0x00000016044c723c */ /* 0x040fe20000041864 */
[----:B------:R-:W-:Y:S01]  /*4f80*/  IMAD.MOV.U32 R35, RZ, RZ, R178 ;  /* 0x000000ffff237224 */ /* 0x000fe200078e00b2 */
[----:B------:R4:W-:Y:S01]  /*4f90*/  MUFU.EX2 R179, R10 ;  /* 0x0000000a00b37308 */ /* 0x0009e20000000800 */
[----:B------:R-:W3:Y:S05]  /*4fa0*/  LDSM.16.MT88.4 R20, [R0+0x4900] ;  /* 0x004900000014783b */ /* 0x000eea0000004200 */
[C---:B-1----:R-:W-:Y:S08]  /*4fb0*/  HMMA.16816.F32.BF16 R108, R4.reuse, R24, R148 ;  /* 0x00000018046c723c */ /* 0x042ff00000041894 */
[----:B------:R-:W-:Y:S01]  /*4fc0*/  HMMA.16816.F32.BF16 R164, R4, R26, R144 ;  /* 0x0000001a04a4723c */ /* 0x000fe20000041890 */
[----:B------:R-:W1:Y:S01]  /*4fd0*/  LDSM.16.MT88.4 R24, [R135+0x7900] ;  /* 0x007900008718783b */ /* 0x000e620000004200 */
[----:B----4-:R-:W-:-:S04]  /*4fe0*/  FFMA.FTZ R10, R249, c[0x0][0x2d0], -R9 ;  /* 0x0000b400f90a7a23 */ /* 0x010fc80000010809 */
[----:B------:R4:W1:Y:S02]  /*4ff0*/  MUFU.EX2 R180, R10 ;  /* 0x0000000a00b47308 */ /* 0x0008640000000800 */
[C---:B------:R-:W-:Y:S08]  /*5000*/  HMMA.16816.F32.BF16 R92, R4.reuse, R28, R120 ;  /* 0x0000001c045c723c */ /* 0x040ff00000041878 */
[----:B------:R-:W-:Y:S01]  /*5010*/  HMMA.16816.F32.BF16 R100, R4, R30, R128 ;  /* 0x0000001e0464723c */ /* 0x000fe20000041880 */
[----:B------:R-:W1:Y:S01]  /*5020*/  LDSM.16.MT88.4 R28, [R237+0x7900] ;  /* 0x00790000ed1c783b */ /* 0x000e620000004200 */
[----:B----4-:R-:W-:-:S06]  /*5030*/  FFMA.FTZ R10, R248, c[0x0][0x2d0], -R9 ;  /* 0x0000b400f80a7a23 */ /* 0x010fcc0000010809 */
[C---:B--2---:R-:W-:Y:S01]  /*5040*/  HMMA.16816.F32.BF16 R128, R4.reuse, R16, R140 ;  /* 0x000000100480723c */ /* 0x044fe2000004188c */
[----:B------:R2:W-:Y:S06]  /*5050*/  MUFU.EX2 R178, R10 ;  /* 0x0000000a00b27308 */ /* 0x0005ec0000000800 */
[----:B------:R-:W-:Y:S01]  /*5060*/  MOV R143, R161 ;  /* 0x000000a1008f7202 */ /* 0x000fe20000000f00 */
[----:B------:R-:W-:Y:S01]  /*5070*/  IMAD.MOV.U32 R142, RZ, RZ, R160 ;  /* 0x000000ffff8e7224 */ /* 0x000fe200078e00a0 */
[----:B------:R-:W-:Y:S01]  /*5080*/  MOV R140, R97 ;  /* 0x00000061008c7202 */ /* 0x000fe20000000f00 */
[----:B------:R-:W-:Y:S01]  /*5090*/  IMAD.MOV.U32 R17, RZ, RZ, R96 ;  /* 0x000000ffff117224 */ /* 0x000fe200078e0060 */
[----:B------:R-:W-:Y:S01]  /*50a0*/  HMMA.16816.F32.BF16 R144, R4, R18, R124 ;  /* 0x000000120490723c */ /* 0x000fe2000004187c */
[----:B------:R-:W-:Y:S01]  /*50b0*/  IMAD.MOV.U32 R16, RZ, RZ, R143 ;  /* 0x000000ffff107224 */ /* 0x000fe200078e008f */
[----:B------:R-:W-:Y:S01]  /*50c0*/  MOV R143, R34 ;  /* 0x00000022008f7202 */ /* 0x000fe20000000f00 */
[----:B------:R-:W-:-:S02]  /*50d0*/  IMAD.MOV.U32 R34, RZ, RZ, R35 ;  /* 0x000000ffff227224 */ /* 0x000fc400078e0023 */
[----:B------:R-:W-:Y:S01]  /*50e0*/  IMAD.MOV.U32 R35, RZ, RZ, R32 ;  /* 0x000000ffff237224 */ /* 0x000fe200078e0020 */
[----:B------:R-:W-:Y:S01]  /*50f0*/  MOV R32, R33 ;  /* 0x0000002100207202 */ /* 0x000fe20000000f00 */
[----:B------:R-:W-:Y:S01]  /*5100*/  IMAD.MOV.U32 R33, RZ, RZ, R245 ;  /* 0x000000ffff217224 */ /* 0x000fe200078e00f5 */
[C---:B---3--:R-:W-:Y:S01]  /*5110*/  HMMA.16816.F32.BF16 R148, R4.reuse, R12, R112 ;  /* 0x0000000c0494723c */ /* 0x048fe20000041870 */
[----:B------:R-:W-:Y:S01]  /*5120*/  IMAD.MOV.U32 R245, RZ, RZ, R246 ;  /* 0x000000fffff57224 */ /* 0x000fe200078e00f6 */
[----:B------:R-:W-:Y:S01]  /*5130*/  MOV R246, R243 ;  /* 0x000000f300f67202 */ /* 0x000fe20000000f00 */
[----:B------:R-:W-:Y:S02]  /*5140*/  IMAD.MOV.U32 R243, RZ, RZ, R244 ;  /* 0x000000fffff37224 */ /* 0x000fe400078e00f4 */
[----:B--2---:R-:W-:Y:S02]  /*5150*/  FFMA.FTZ R10, R142, c[0x0][0x2d0], -R9 ;  /* 0x0000b4008e0a7a23 */ /* 0x004fe40000010809 */
[----:B------:R-:W-:Y:S01]  /*5160*/  IMAD.MOV.U32 R244, RZ, RZ, R240 ;  /* 0x000000fffff47224 */ /* 0x000fe200078e00f0 */
[----:B------:R-:W-:Y:S01]  /*5170*/  MOV R240, R242 ;  /* 0x000000f200f07202 */ /* 0x000fe20000000f00 */
[----:B------:R-:W-:Y:S01]  /*5180*/  IMAD.MOV.U32 R142, RZ, RZ, R99 ;  /* 0x000000ffff8e7224 */ /* 0x000fe200078e0063 */
[C---:B------:R-:W-:Y:S01]  /*5190*/  HMMA.16816.F32.BF16 R160, R4.reuse, R14, R36 ;  /* 0x0000000e04a0723c */ /* 0x040fe20000041824 */
        /* <DEDUP_REMOVED lines=18> */
[----:B--2---:R-:W-:Y:S01]  /*52c0*/  FFMA.FTZ R10, R16, c[0x0][0x2d0], -R8 ;  /* 0x0000b400100a7a23 */ /* 0x004fe20000010808 */
[----:B------:R-:W-:Y:S01]  /*52d0*/  MOV R242, R202 ;  /* 0x000000ca00f27202 */ /* 0x000fe20000000f00 */
[----:B------:R-:W-:Y:S01]  /*52e0*/  IMAD.MOV.U32 R141, RZ, RZ, R245 ;  /* 0x000000ffff8d7224 */ /* 0x000fe200078e00f5 */
[----:B------:R-:W-:Y:S01]  /*52f0*/  MOV R202, R177 ;  /* 0x000000b100ca7202 */ /* 0x000fe20000000f00 */
[----:B------:R2:W5:Y:S01]  /*5300*/  LDL.LU R155, [R1+0x2c] ;  /* 0x00002c00019b7983 */ /* 0x0005620000300800 */
[----:B------:R3:W-:Y:S01]  /*5310*/  MUFU.EX2 R177, R10 ;  /* 0x0000000a00b17308 */ /* 0x0007e20000000800 */
[----:B------:R-:W-:Y:S01]  /*5320*/  MOV R112, R114 ;  /* 0x0000007200707202 */ /* 0x000fe20000000f00 */
[----:B------:R-:W-:Y:S01]  /*5330*/  IMAD.MOV.U32 R114, RZ, RZ, R124 ;  /* 0x000000ffff727224 */ /* 0x000fe200078e007c */
[----:B------:R-:W4:Y:S01]  /*5340*/  LDSM.16.MT88.4 R12, [R0+0x7900] ;  /* 0x00790000000c783b */ /* 0x000f220000004200 */
[----:B------:R-:W-:Y:S01]  /*5350*/  IMAD.MOV.U32 R245, RZ, RZ, R243 ;  /* 0x000000fffff57224 */ /* 0x000fe200078e00f3 */
[----:B------:R-:W-:Y:S01]  /*5360*/  HMMA.16816.F32.BF16 R120, R4, R20, R48 ;  /* 0x000000140478723c */ /* 0x000fe20000041830 */
[----:B------:R-:W-:Y:S01]  /*5370*/  IMAD.MOV.U32 R124, RZ, RZ, R126 ;  /* 0x000000ffff7c7224 */ /* 0x000fe200078e007e */
[----:B------:R-:W2:Y:S01]  /*5380*/  LDSM.16.MT88.4 R16, [R2+0x2100] ;  /* 0x002100000210783b */ /* 0x000ea20000004200 */
[----:B------:R-:W-:-:S02]  /*5390*/  IMAD.MOV.U32 R243, RZ, RZ, R240 ;  /* 0x000000fffff37224 */ /* 0x000fc400078e00f0 */
[----:B------:R-:W-:Y:S02]  /*53a0*/  IMAD.MOV.U32 R126, RZ, RZ, R140 ;  /* 0x000000ffff7e7224 */ /* 0x000fe400078e008c */
[----:B------:R-:W-:Y:S01]  /*53b0*/  IMAD.MOV.U32 R240, RZ, RZ, R201 ;  /* 0x000000fffff07224 */ /* 0x000fe200078e00c9 */
[C---:B------:R-:W-:Y:S01]  /*53c0*/  HMMA.16816.F32.BF16 R104, R4.reuse, R22, R44 ;  /* 0x000000160468723c */ /* 0x040fe2000004182c */
        /* <DEDUP_REMOVED lines=9> */
[----:B------:R3:W2:Y:S01]  /*5460*/  MUFU.EX2 R176, R10 ;  /* 0x0000000a00b07308 */ /* 0x0006a20000000800 */
[----:B------:R-:W-:Y:S01]  /*5470*/  MOV R232, R233 ;  /* 0x000000e900e87202 */ /* 0x000fe20000000f00 */
[----:B------:R-:W-:Y:S01]  /*5480*/  IMAD.MOV.U32 R143, RZ, RZ, R32 ;  /* 0x000000ffff8f7224 */ /* 0x000fe200078e0020 */
[C---:B-1----:R-:W-:Y:S01]  /*5490*/  HMMA.16816.F32.BF16 R96, R4.reuse, R24, R52 ;  /* 0x000000180460723c */ /* 0x042fe20000041834 */
[----:B------:R-:W-:Y:S01]  /*54a0*/  IMAD.MOV.U32 R233, RZ, RZ, R252 ;  /* 0x000000ffffe97224 */ /* 0x000fe200078e00fc */
[----:B------:R-:W-:Y:S04]  /*54b0*/  LDSM.16.MT88.4 R20, [R2+0x5100] ;  /* 0x005100000214783b */ /* 0x000fe80000004200 */
[----:B------:R1:W5:Y:S02]  /*54c0*/  LDL.LU R252, [R1+0x28] ;  /* 0x0000280001fc7983 */ /* 0x0003640000300800 */
[----:B------:R-:W-:Y:S02]  /*54d0*/  HMMA.16816.F32.BF16 R32, R4, R26, R40 ;  /* 0x0000001a0420723c */ /* 0x000fe40000041828 */
[----:B------:R1:W5:Y:S01]  /*54e0*/  LDL.LU R251, [R1+0x24] ;  /* 0x0000240001fb7983 */ /* 0x0003620000300800 */
[----:B---3--:R-:W-:Y:S01]  /*54f0*/  FFMA.FTZ R10, R112, c[0x0][0x2d0], -R8 ;  /* 0x0000b400700a7a23 */ /* 0x008fe20000010808 */
[----:B------:R-:W-:Y:S01]  /*5500*/  MOV R39, R113 ;  /* 0x0000007100277202 */ /* 0x000fe20000000f00 */
[----:B------:R-:W-:-:S03]  /*5510*/  IMAD.MOV.U32 R112, RZ, RZ, R140 ;  /* 0x000000ffff707224 */ /* 0x000fc600078e008c */
[----:B------:R-:W-:Y:S01]  /*5520*/  HMMA.16816.F32.BF16 R40, R4, R28, R56 ;  /* 0x0000001c0428723c */ /* 0x000fe20000041838 */
[----:B------:R-:W-:Y:S01]  /*5530*/  IMAD.MOV.U32 R140, RZ, RZ, R142 ;  /* 0x000000ffff8c7224 */ /* 0x000fe200078e008e */
[----:B------:R-:W3:Y:S01]  /*5540*/  LDSM.16.MT88.4 R24, [R2+0x8100] ;  /* 0x008100000218783b */ /* 0x000ee20000004200 */
[----:B------:R-:W-:-:S03]  /*5550*/  IMAD.MOV.U32 R142, RZ, RZ, R250 ;  /* 0x000000ffff8e7224 */ /* 0x000fc600078e00fa */
[----:B------:R1:W5:Y:S01]  /*5560*/  LDL.LU R250, [R1+0x20] ;  /* 0x0000200001fa7983 */ /* 0x0003620000300800 */
[----:B------:R-:W-:-:S03]  /*5570*/  MOV R59, R241 ;  /* 0x000000f1003b7202 */ /* 0x000fc60000000f00 */
[----:B------:R1:W5:Y:S01]  /*5580*/  LDL.LU R241, [R1+0x1c] ;  /* 0x00001c0001f17983 */ /* 0x0003620000300800 */
[----:B------:R-:W-:Y:S02]  /*5590*/  MOV R113, R141 ;  /* 0x0000008d00717202 */ /* 0x000fe40000000f00 */
[----:B------:R-:W-:Y:S02]  /*55a0*/  MOV R141, R134 ;  /* 0x00000086008d7202 */ /* 0x000fe40000000f00 */
[----:B------:R2:W-:Y:S01]  /*55b0*/  MUFU.EX2 R134, R10 ;  /* 0x0000000a00867308 */ /* 0x0005e20000000800 */
[----:B----4-:R-:W-:Y:S01]  /*55c0*/  HMMA.16816.F32.BF16 R44, R4, R12, R64 ;  /* 0x0000000c042c723c */ /* 0x010fe20000041840 */
[----:B--2---:R-:W-:-:S07]  /*55d0*/  FFMA.FTZ R10, R39, c[0x0][0x2d0], -R8 ;  /* 0x0000b400270a7a23 */ /* 0x004fce0000010808 */
[C---:B------:R-:W-:Y:S01]  /*55e0*/  HMMA.16816.F32.BF16 R36, R4.reuse, R30, R168 ;  /* 0x0000001e0424723c */ /* 0x040fe200000418a8 */
[----:B------:R-:W2:Y:S07]  /*55f0*/  MUFU.EX2 R249, R10 ;  /* 0x0000000a00f97308 */ /* 0x000eae0000000800 */
[----:B------:R-:W-:Y:S01]  /*5600*/  HMMA.16816.F32.BF16 R28, R4, R14, R60 ;  /* 0x0000000e041c723c */ /* 0x000fe2000004183c */
[----:B------:R-:W4:Y:S06]  /*5610*/  LDSM.16.MT88.4 R12, [R135+0x2100] ;  /* 0x00210000870c783b */ /* 0x000f2c0000004200 */
[----:B------:R-:W-:-:S02]  /*5620*/  F2FP.BF16.PACK_AB R4, R180, R179 ;  /* 0x000000b3b404723e */ /* 0x000fc400000010ff */
[----:B------:R-:W-:Y:S02]  /*5630*/  F2FP.BF16.PACK_AB R5, R176, R177 ;  /* 0x000000b1b005723e */ /* 0x000fe400000010ff */
[----:B------:R-:W-:Y:S02]  /*5640*/  F2FP.BF16.PACK_AB R6, R248, R178 ;  /* 0x000000b2f806723e */ /* 0x000fe400000010ff */
[----:B--2---:R-:W-:-:S07]  /*5650*/  F2FP.BF16.PACK_AB R7, R249, R134 ;  /* 0x00000086f907723e */ /* 0x004fce00000010ff */
        /* <DEDUP_REMOVED lines=8> */
[----:B------:R-:W1:Y:S07]  /*56e0*/  LDSM.16.MT88.4 R20, [R0+0x2100] ;  /* 0x002100000014783b */ /* 0x000e6e0000004200 */
[C---:B----4-:R-:W-:Y:S08]  /*56f0*/  HMMA.16816.F32.BF16 R136, R4.reuse, R12, R136 ;  /* 0x0000000c0488723c */ /* 0x050ff00000041888 */
[C---:B------:R-:W-:Y:S01]  /*5700*/  HMMA.16816.F32.BF16 R76, R4.reuse, R14, R88 ;  /* 0x0000000e044c723c */ /* 0x040fe20000041858 */
[----:B------:R-:W4:Y:S01]  /*5710*/  LDSM.16.MT88.4 R12, [R237+0x5100] ;  /* 0x00510000ed0c783b */ /* 0x000f220000004200 */
[----:B------:R-:W-:Y:S01]  /*5720*/  IMAD.MOV.U32 R170, RZ, RZ, R124 ;  /* 0x000000ffffaa7224 */ /* 0x000fe200078e007c */
[----:B------:R-:W-:Y:S01]  /*5730*/  MOV R169, R125 ;  /* 0x0000007d00a97202 */ /* 0x000fe20000000f00 */
[----:B------:R-:W-:Y:S01]  /*5740*/  IMAD.MOV.U32 R171, RZ, RZ, R126 ;  /* 0x000000ffffab7224 */ /* 0x000fe200078e007e */
[----:B------:R-:W-:Y:S01]  /*5750*/  MOV R168, R127 ;  /* 0x0000007f00a87202 */ /* 0x000fe20000000f00 */
[----:B------:R-:W-:Y:S01]  /*5760*/  IMAD.MOV.U32 R58, RZ, RZ, R113 ;  /* 0x000000ffff3a7224 */ /* 0x000fe200078e0071 */
[----:B------:R-:W-:Y:S01]  /*5770*/  MOV R247, R112 ;  /* 0x0000007000f77202 */ /* 0x000fe20000000f00 */
[C---:B--2---:R-:W-:Y:S01]  /*5780*/  HMMA.16816.F32.BF16 R92, R4.reuse, R16, R92 ;  /* 0x00000010045c723c */ /* 0x044fe2000004185c */
[----:B------:R-:W-:Y:S01]  /*5790*/  MOV R57, R114 ;  /* 0x0000007200397202 */ /* 0x000fe20000000f00 */
[----:B------:R-:W-:Y:S01]  /*57a0*/  IMAD.MOV.U32 R56, RZ, RZ, R115 ;  /* 0x000000ffff387224 */ /* 0x000fe200078e0073 */
[----:B------:R-:W-:Y:S05]  /*57b0*/  LDSM.16.MT88.4 R88, [R2+0x5900] ;  /* 0x005900000258783b */ /* 0x000fea0000004200 */
        /* <DEDUP_REMOVED lines=8> */
[C---:B----4-:R-:W-:Y:S08]  /*5840*/  HMMA.16816.F32.BF16 R148, R4.reuse, R12, R148 ;  /* 0x0000000c0494723c */ /* 0x050ff00000041894 */
[----:B------:R-:W-:Y:S01]  /*5850*/  HMMA.16816.F32.BF16 R160, R4, R14, R160 ;  /* 0x0000000e04a0723c */ /* 0x000fe200000418a0 */
[----:B------:R-:W4:Y:S01]  /*5860*/  LDSM.16.MT88.4 R12, [R0+0x8100] ;  /* 0x00810000000c783b */ /* 0x000f220000004200 */
[----:B------:R-:W-:-:S02]  /*5870*/  FFMA.FTZ R10, R168, c[0x0][0x2d0], -R9 ;  /* 0x0000b400a80a7a23 */ /* 0x000fc40000010809 */
[----:B------:R-:W-:Y:S01]  /*5880*/  IMAD.MOV.U32 R168, RZ, RZ, R169 ;  /* 0x000000ffffa87224 */ /* 0x000fe200078e00a9 */
[----:B------:R-:W-:Y:S01]  /*5890*/  MOV R169, R170 ;  /* 0x000000aa00a97202 */ /* 0x000fe20000000f00 */
[----:B------:R-:W-:Y:S02]  /*58a0*/  IMAD.MOV.U32 R170, RZ, RZ, R133 ;  /* 0x000000ffffaa7224 */ /* 0x000fe400078e0085 */
[----:B------:R3:W-:Y:S01]  /*58b0*/  MUFU.EX2 R133, R10 ;  /* 0x0000000a00857308 */ /* 0x0007e20000000800 */
[----:B------:R-:W-:Y:S02]  /*58c0*/  MOV R67, R169 ;  /* 0x000000a900437202 */ /* 0x000fe40000000f00 */
[----:B------:R-:W-:Y:S01]  /*58d0*/  MOV R74, R171 ;  /* 0x000000ab004a7202 */ /* 0x000fe20000000f00 */
[----:B--2---:R-:W-:Y:S01]  /*58e0*/  HMMA.16816.F32.BF16 R164, R4, R16, R120 ;  /* 0x0000001004a4723c */ /* 0x004fe20000041878 */
[----:B------:R-:W-:Y:S01]  /*58f0*/  IMAD.MOV.U32 R75, RZ, RZ, R170 ;  /* 0x000000ffff4b7224 */ /* 0x000fe200078e00aa */
[----:B------:R-:W-:Y:S01]  /*5900*/  MOV R65, R57 ;  /* 0x0000003900417202 */ /* 0x000fe20000000f00 */
[----:B------:R-:W-:-:S02]  /*5910*/  IMAD.MOV.U32 R64, RZ, RZ, R56 ;  /* 0x000000ffff407224 */ /* 0x000fc400078e0038 */
[----:B---3--:R-:W-:Y:S01]  /*5920*/  FFMA.FTZ R10, R168, c[0x0][0x2d0], -R9 ;  /* 0x0000b400a80a7a23 */ /* 0x008fe20000010809 */
[----:B------:R-:W2:Y:S03]  /*5930*/  LDSM.16.MT88.4 R120, [R2+0x8900] ;  /* 0x008900000278783b */ /* 0x000ea60000004200 */
[----:B------:R3:W1:Y:S01]  /*5940*/  MUFU.EX2 R17, R10 ;  /* 0x0000000a00117308 */ /* 0x0006620000000800 */
[----:B------:R-:W-:Y:S01]  /*5950*/  IMAD.MOV.U32 R66, RZ, RZ, R58 ;  /* 0x000000ffff427224 */ /* 0x000fe200078e003a */
[----:B------:R-:W-:Y:S01]  /*5960*/  MOV R57, R174 ;  /* 0x000000ae00397202 */ /* 0x000fe20000000f00 */
[----:B------:R-:W-:Y:S02]  /*5970*/  IMAD.MOV.U32 R56, RZ, RZ, R173 ;  /* 0x000000ffff387224 */ /* 0x000fe400078e00ad */
[----:B------:R-:W-:Y:S01]  /*5980*/  IMAD.MOV.U32 R58, RZ, RZ, R175 ;  /* 0x000000ffff3a7224 */ /* 0x000fe200078e00af */
[----:B------:R-:W-:Y:S01]  /*5990*/  MOV R83, R75 ;  /* 0x0000004b00537202 */ /* 0x000fe20000000f00 */
[----:B------:R-:W-:Y:S01]  /*59a0*/  IMAD.MOV.U32 R72, RZ, RZ, R65 ;  /* 0x000000ffff487224 */ /* 0x000fe200078e0041 */
[----:B------:R-:W-:Y:S01]  /*59b0*/  MOV R73, R66 ;  /* 0x0000004200497202 */ /* 0x000fe20000000f00 */
[----:B---3--:R-:W-:-:S02]  /*59c0*/  FFMA.FTZ R10, R67, c[0x0][0x2d0], -R9 ;  /* 0x0000b400430a7a23 */ /* 0x008fc40000010809 */
[----:B------:R-:W-:Y:S01]  /*59d0*/  FFMA.FTZ R9, R74, c[0x0][0x2d0], -R9 ;  /* 0x0000b4004a097a23 */ /* 0x000fe20000010809 */
[----:B------:R-:W-:-:S03]  /*59e0*/  MOV R67, R172 ;  /* 0x000000ac00437202 */ /* 0x000fc60000000f00 */
[----:B------:R3:W-:Y:S01]  /*59f0*/  MUFU.EX2 R16, R9 ;  /* 0x0000000900107308 */ /* 0x0007e20000000800 */
[----:B------:R-:W-:Y:S01]  /*5a00*/  MOV R75, R56 ;  /* 0x00000038004b7202 */ /* 0x000fe20000000f00 */
[----:B------:R-:W-:Y:S01]  /*5a10*/  IMAD.MOV.U32 R74, RZ, RZ, R67 ;  /* 0x000000ffff4a7224 */ /* 0x000fe200078e0043 */
[----:B------:R-:W-:Y:S01]  /*5a20*/  MOV R65, R58 ;  /* 0x0000003a00417202 */ /* 0x000fe20000000f00 */
[----:B------:R-:W-:Y:S01]  /*5a30*/  IMAD.MOV.U32 R66, RZ, RZ, R59 ;  /* 0x000000ffff427224 */ /* 0x000fe200078e003b */
[----:B------:R-:W-:Y:S01]  /*5a40*/  MOV R67, R11 ;  /* 0x0000000b00437202 */ /* 0x000fe20000000f00 */
[C---:B------:R-:W-:Y:S01]  /*5a50*/  HMMA.16816.F32.BF16 R36, R4.reuse, R26, R36 ;  /* 0x0000001a0424723c */ /* 0x040fe20000041824 */
[----:B---3--:R-:W-:Y:S02]  /*5a60*/  FFMA.FTZ R9, R64, c[0x0][0x2d0], -R8 ;  /* 0x0000b40040097a23 */ /* 0x008fe40000010808 */
[----:B------:R-:W-:Y:S02]  /*5a70*/  IMAD.MOV.U32 R64, RZ, RZ, R57 ;  /* 0x000000ffff407224 */ /* 0x000fe400078e0039 */
[----:B------:R3:W-:Y:S01]  /*5a80*/  MUFU.EX2 R11, R9 ;  /* 0x00000009000b7308 */ /* 0x0007e20000000800 */
[----:B------:R2:W-:Y:S02]  /*5a90*/  LDSM.16.MT88.4 R56, [R2+0x2900] ;  /* 0x002900000238783b */ /* 0x0005e40000004200 */
[----:B------:R-:W-:Y:S01]  /*5aa0*/  HMMA.16816.F32.BF16 R40, R4, R24, R40 ;  /* 0x000000180428723c */ /* 0x000fe20000041828 */
[----:B------:R-:W-:Y:S01]  /*5ab0*/  MOV R27, R141 ;  /* 0x0000008d001b7202 */ /* 0x000fe20000000f00 */
[----:B------:R-:W-:-:S05]  /*5ac0*/  IMAD.MOV.U32 R26, RZ, RZ, R142 ;  /* 0x000000ffff1a7224 */ /* 0x000fca00078e008e */
[----:B------:R-:W-:Y:S01]  /*5ad0*/  IMAD.MOV.U32 R24, RZ, RZ, R140 ;  /* 0x000000ffff187224 */ /* 0x000fe200078e008c */
[----:B------:R-:W-:Y:S01]  /*5ae0*/  HMMA.16816.F32.BF16 R168, R4, R18, R104 ;  /* 0x0000001204a8723c */ /* 0x000fe20000041868 */
[----:B------:R-:W4:Y:S01]  /*5af0*/  MUFU.EX2 R18, R10 ;  /* 0x0000000a00127308 */ /* 0x000f220000000800 */
[----:B------:R-:W-:Y:S01]  /*5b00*/  MOV R25, R67 ;  /* 0x0000004300197202 */ /* 0x000fe20000000f00 */
[----:B------:R-:W-:Y:S01]  /*5b10*/  LDSM.16.MT88.4 R104, [R0+0x5900] ;  /* 0x005900000068783b */ /* 0x000fe20000004200 */
[----:B---3--:R-:W-:-:S04]  /*5b20*/  FFMA.FTZ R9, R83, c[0x0][0x2d0], -R8 ;  /* 0x0000b40053097a23 */ /* 0x008fc80000010808 */
[C---:B-1----:R-:W-:Y:S01]  /*5b30*/  HMMA.16816.F32.BF16 R172, R4.reuse, R20, R96 ;  /* 0x0000001404ac723c */ /* 0x042fe20000041860 */
[----:B--2---:R-:W-:Y:S01]  /*5b40*/  MOV R2, R143 ;  /* 0x0000008f00027202 */ /* 0x004fe20000000f00 */
[----:B------:R1:W2:Y:S06]  /*5b50*/  MUFU.EX2 R10, R9 ;  /* 0x00000009000a7308 */ /* 0x0002ac0000000800 */
[----:B------:R-:W-:Y:S01]  /*5b60*/  HMMA.16816.F32.BF16 R32, R4, R22, R32 ;  /* 0x000000160420723c */ /* 0x000fe20000041820 */
[----:B------:R-:W3:Y:S01]  /*5b70*/  LDSM.16.MT88.4 R140, [R135+0x2900] ;  /* 0x00290000878c783b */ /* 0x000ee20000004200 */
[----:B------:R-:W-:Y:S01]  /*5b80*/  IMAD.MOV.U32 R19, RZ, RZ, R74 ;  /* 0x000000ffff137224 */ /* 0x000fe200078e004a */
[----:B------:R-:W-:-:S02]  /*5b90*/  MOV R21, R75 ;  /* 0x0000004b00157202 */ /* 0x000fc40000000f00 */
[----:B------:R-:W-:Y:S03]  /*5ba0*/  LDSM.16.MT88.4 R80, [R135+0x5900] ;  /* 0x005900008750783b */ /* 0x000fe60000004200 */
[----:B----4-:R-:W-:Y:S01]  /*5bb0*/  HMMA.16816.F32.BF16 R44, R4, R12, R44 ;  /* 0x0000000c042c723c */ /* 0x010fe2000004182c */
[----:B------:R-:W-:Y:S01]  /*5bc0*/  IMAD.MOV.U32 R22, RZ, RZ, R66 ;  /* 0x000000ffff167224 */ /* 0x000fe200078e0042 */
[----:B------:R-:W-:-:S06]  /*5bd0*/  MOV R23, R65 ;  /* 0x0000004100177202 */ /* 0x000fcc0000000f00 */
[----:B------:R-:W-:Y:S01]  /*5be0*/  HMMA.16816.F32.BF16 R28, R4, R14, R28 ;  /* 0x0000000e041c723c */ /* 0x000fe2000004181c */
[--C-:B-1----:R-:W-:Y:S01]  /*5bf0*/  FFMA.FTZ R9, R72, c[0x0][0x2d0], -R8.reuse ;  /* 0x0000b40048097a23 */ /* 0x102fe20000010808 */
[----:B------:R-:W-:Y:S01]  /*5c00*/  LDSM.16.MT88.4 R12, [R0+0x8900] ;  /* 0x00890000000c783b */ /* 0x000fe20000004200 */
[----:B------:R-:W-:-:S03]  /*5c10*/  FFMA.FTZ R8, R73, c[0x0][0x2d0], -R8 ;  /* 0x0000b40049087a23 */ /* 0x000fc60000010808 */
[----:B------:R1:W4:Y:S01]  /*5c20*/  LDSM.16.MT88.4 R72, [R0+0x2900] ;  /* 0x002900000048783b */ /* 0x0003220000004200 */
[----:B------:R-:W-:Y:S02]  /*5c30*/  FADD.FTZ R4, R26, R2 ;  /* 0x000000021a047221 */ /* 0x000fe40000010000 */
[----:B------:R-:W-:Y:S01]  /*5c40*/  FADD.FTZ R2, R24, R27 ;  /* 0x0000001b18027221 */ /* 0x000fe20000010000 */
[----:B------:R-:W-:Y:S01]  /*5c50*/  F2FP.BF16.PACK_AB R128, R17, R133 ;  /* 0x000000851180723e */ /* 0x000fe200000010ff */
[----:B------:R-:W-:Y:S01]  /*5c60*/  FADD.FTZ R4, R25, R4 ;  /* 0x0000000419047221 */ /* 0x000fe20000010000 */
[----:B------:R-:W-:Y:S01]  /*5c70*/  F2FP.BF16.PACK_AB R130, R16, R18 ;  /* 0x000000121082723e */ /* 0x000fe200000010ff */
[----:B------:R-:W-:Y:S01]  /*5c80*/  IMAD.MOV.U32 R20, RZ, RZ, R64 ;  /* 0x000000ffff147224 */ /* 0x000fe200078e0040 */
[----:B------:R-:W-:Y:S01]  /*5c90*/  LDSM.16.MT88.4 R96, [R237+0x5900] ;  /* 0x00590000ed60783b */ /* 0x000fe20000004200 */
[----:B------:R-:W-:Y:S02]  /*5ca0*/  FADD.FTZ R2, R22, R2 ;  /* 0x0000000216027221 */ /* 0x000fe40000010000 */
[----:B------:R-:W-:Y:S01]  /*5cb0*/  FADD.FTZ R4, R23, R4 ;  /* 0x0000000417047221 */ /* 0x000fe20000010000 */
[----:B------:R-:W-:Y:S01]  /*5cc0*/  MUFU.EX2 R9, R9 ;  /* 0x0000000900097308 */ /* 0x000fe20000000800 */
[----:B------:R-:W-:Y:S01]  /*5cd0*/  FADD.FTZ R2, R20, R2 ;  /* 0x0000000214027221 */ /* 0x000fe20000010000 */
[----:B--2---:R-:W-:Y:S01]  /*5ce0*/  F2FP.BF16.PACK_AB R129, R10, R11 ;  /* 0x0000000b0a81723e */ /* 0x004fe200000010ff */
[----:B------:R-:W-:Y:S01]  /*5cf0*/  FADD.FTZ R4, R21, R4 ;  /* 0x0000000415047221 */ /* 0x000fe20000010000 */
[----:B------:R-:W2:Y:S01]  /*5d00*/  LDSM.16.MT88.4 R64, [R237+0x2900] ;  /* 0x00290000ed40783b */ /* 0x000ea20000004200 */
[----:B------:R-:W-:-:S02]  /*5d10*/  FADD.FTZ R2, R19, R2 ;  /* 0x0000000213027221 */ /* 0x000fc40000010000 */
[----:B------:R-:W-:Y:S01]  /*5d20*/  FADD.FTZ R4, R247, R4 ;  /* 0x00000004f7047221 */ /* 0x000fe20000010000 */
[----:B------:R-:W3:Y:S01]  /*5d30*/  MUFU.EX2 R8, R8 ;  /* 0x0000000800087308 */ /* 0x000ee20000000800 */
[----:B------:R-:W-:Y:S02]  /*5d40*/  FADD.FTZ R2, R245, R2 ;  /* 0x00000002f5027221 */ /* 0x000fe40000010000 */
[----:B------:R-:W-:Y:S02]  /*5d50*/  FADD.FTZ R5, R246, R4 ;  /* 0x00000004f6057221 */ /* 0x000fe40000010000 */
[----:B------:R-:W-:Y:S02]  /*5d60*/  FADD.FTZ R4, R243, R2 ;  /* 0x00000002f3047221 */ /* 0x000fe40000010000 */
[----:B------:R-:W-:Y:S02]  /*5d70*/  FADD.FTZ R2, R244, R5 ;  /* 0x00000005f4027221 */ /* 0x000fe40000010000 */
[----:B-1----:R-:W-:-:S02]  /*5d80*/  FADD.FTZ R0, R240, R4 ;  /* 0x00000004f0007221 */ /* 0x002fc40000010000 */
[----:B------:R-:W-:Y:S02]  /*5d90*/  FADD.FTZ R2, R242, R2 ;  /* 0x00000002f2027221 */ /* 0x000fe40000010000 */
[----:B------:R-:W-:Y:S02]  /*5da0*/  FADD.FTZ R0, R201, R0 ;  /* 0x00000000c9007221 */ /* 0x000fe40000010000 */
[----:B------:R-:W-:Y:S01]  /*5db0*/  FADD.FTZ R2, R202, R2 ;  /* 0x00000002ca027221 */ /* 0x000fe20000010000 */
[----:B---3--:R-:W-:Y:S01]  /*5dc0*/  F2FP.BF16.PACK_AB R131, R8, R9 ;  /* 0x000000090883723e */ /* 0x008fe200000010ff */
[----:B------:R-:W-:Y:S02]  /*5dd0*/  FADD.FTZ R0, R203, R0 ;  /* 0x00000000cb007221 */ /* 0x000fe40000010000 */
[----:B------:R-:W-:Y:S02]  /*5de0*/  FADD.FTZ R2, R232, R2 ;  /* 0x00000002e8027221 */ /* 0x000fe40000010000 */
[----:B------:R-:W-:-:S02]  /*5df0*/  FADD.FTZ R0, R233, R0 ;  /* 0x00000000e9007221 */ /* 0x000fc40000010000 */
[----:B------:R-:W-:Y:S01]  /*5e00*/  HMMA.16816.F32.BF16 R116, R128, R120, R116 ;  /* 0x000000788074723c */ /* 0x000fe20000041874 */
[----:B------:R-:W-:Y:S02]  /*5e10*/  FADD.FTZ R2, R234, R2 ;  /* 0x00000002ea027221 */ /* 0x000fe40000010000 */
[----:B------:R-:W-:-:S05]  /*5e20*/  FADD.FTZ R0, R235, R0 ;  /* 0x00000000eb007221 */ /* 0x000fca0000010000 */
[----:B------:R-:W-:Y:S01]  /*5e30*/  HMMA.16816.F32.BF16 R136, R128, R140, R136 ;  /* 0x0000008c8088723c */ /* 0x000fe20000041888 */
[----:B------:R-:W-:Y:S02]  /*5e40*/  FADD.FTZ R2, R200, R2 ;  /* 0x00000002c8027221 */ /* 0x000fe40000010000 */
[----:B------:R-:W-:-:S05]  /*5e50*/  FADD.FTZ R0, R192, R0 ;  /* 0x00000000c0007221 */ /* 0x000fca0000010000 */
[C---:B------:R-:W-:Y:S08]  /*5e60*/  HMMA.16816.F32.BF16 R120, R128.reuse, R122, R68 ;  /* 0x0000007a8078723c */ /* 0x040ff00000041844 */
[----:B------:R-:W-:Y:S01]  /*5e70*/  HMMA.16816.F32.BF16 R140, R128, R142, R76 ;  /* 0x0000008e808c723c */ /* 0x000fe2000004184c */
[----:B------:R-:W-:-:S07]  /*5e80*/  FADD.FTZ R2, R195, R2 ;  /* 0x00000002c3027221 */ /* 0x000fce0000010000 */
[----:B----4-:R-:W-:Y:S01]  /*5e90*/  HMMA.16816.F32.BF16 R68, R128, R72, R108 ;  /* 0x000000488044723c */ /* 0x010fe2000004186c */
[----:B------:R-:W-:-:S07]  /*5ea0*/  FADD.FTZ R0, R183, R0 ;  /* 0x00000000b7007221 */ /* 0x000fce0000010000 */
[C---:B------:R-:W-:Y:S08]  /*5eb0*/  HMMA.16816.F32.BF16 R76, R128.reuse, R80, R124 ;  /* 0x00000050804c723c */ /* 0x040ff0000004187c */
[C---:B------:R-:W-:Y:S01]  /*5ec0*/  HMMA.16816.F32.BF16 R72, R128.reuse, R74, R112 ;  /* 0x0000004a8048723c */ /* 0x040fe20000041870 */
[----:B------:R-:W1:Y:S07]  /*5ed0*/  LDSM.16.MT88.4 R112, [R135+0x8900] ;  /* 0x008900008770783b */ /* 0x000e6e0000004200 */
[----:B------:R-:W-:Y:S01]  /*5ee0*/  HMMA.16816.F32.BF16 R80, R128, R82, R144 ;  /* 0x000000528050723c */ /* 0x000fe20000041890 */
[----:B------:R-:W3:Y:S01]  /*5ef0*/  LDSM.16.MT88.4 R144, [R237+0x8900] ;  /* 0x00890000ed90783b */ /* 0x000ee20000004200 */
        /* <DEDUP_REMOVED lines=8> */
[----:B------:R-:W-:Y:S01]  /*5f80*/  UISETP.GE.AND UP1, UPT, UR6, 0xc1, UPT ;  /* 0x000000c10600788c */ /* 0x000fe2000bf26270 */
[----:B------:R-:W-:Y:S02]  /*5f90*/  FADD.FTZ R2, R178, R2 ;  /* 0x00000002b2027221 */ /* 0x000fe40000010000 */
[----:B------:R-:W-:Y:S02]  /*5fa0*/  FADD.FTZ R0, R134, R0 ;  /* 0x0000000086007221 */ /* 0x000fe40000010000 */
[----:B------:R-:W-:Y:S01]  /*5fb0*/  FADD.FTZ R248, R248, R2 ;  /* 0x00000002f8f87221 */ /* 0x000fe20000010000 */
[----:B------:R-:W-:Y:S01]  /*5fc0*/  PLOP3.LUT P1, PT, PT, PT, UP1, 0x80, 0x0 ;  /* 0x000000000000781c */ /* 0x000fe20003f2f018 */
[----:B------:R-:W-:Y:S02]  /*5fd0*/  FADD.FTZ R249, R249, R0 ;  /* 0x00000000f9f97221 */ /* 0x000fe40000010000 */
[----:B------:R-:W-:-:S02]  /*5fe0*/  FADD.FTZ R248, R133, R248 ;  /* 0x000000f885f87221 */ /* 0x000fc40000010000 */
[----:B------:R-:W-:Y:S01]  /*5ff0*/  FADD.FTZ R249, R11, R249 ;  /* 0x000000f90bf97221 */ /* 0x000fe20000010000 */
[----:B------:R-:W-:Y:S01]  /*6000*/  HMMA.16816.F32.BF16 R84, R128, R88, R84 ;  /* 0x000000588054723c */ /* 0x000fe20000041854 */
[----:B------:R-:W-:Y:S02]  /*6010*/  FADD.FTZ R248, R17, R248 ;  /* 0x000000f811f87221 */ /* 0x000fe40000010000 */
[----:B------:R-:W-:-:S05]  /*6020*/  FADD.FTZ R249, R10, R249 ;  /* 0x000000f90af97221 */ /* 0x000fca0000010000 */
[----:B------:R-:W-:Y:S01]  /*6030*/  HMMA.16816.F32.BF16 R88, R128, R90, R60 ;  /* 0x0000005a8058723c */ /* 0x000fe2000004183c */
[----:B------:R-:W-:Y:S02]  /*6040*/  FADD.FTZ R248, R18, R248 ;  /* 0x000000f812f87221 */ /* 0x000fe40000010000 */
[----:B------:R-:W-:-:S05]  /*6050*/  FADD.FTZ R249, R9, R249 ;  /* 0x000000f909f97221 */ /* 0x000fca0000010000 */
[----:B--2---:R-:W-:Y:S01]  /*6060*/  HMMA.16816.F32.BF16 R60, R128, R64, R92 ;  /* 0x00000040803c723c */ /* 0x004fe2000004185c */
[----:B------:R-:W-:-:S07]  /*6070*/  FADD.FTZ R248, R16, R248 ;  /* 0x000000f810f87221 */ /* 0x000fce0000010000 */
[----:B------:R-:W-:Y:S01]  /*6080*/  HMMA.16816.F32.BF16 R64, R128, R66, R100 ;  /* 0x000000428040723c */ /* 0x000fe20000041864 */
[----:B------:R-:W-:-:S07]  /*6090*/  FADD.FTZ R249, R8, R249 ;  /* 0x000000f908f97221 */ /* 0x000fce0000010000 */
[C---:B------:R-:W-:Y:S08]  /*60a0*/  HMMA.16816.F32.BF16 R52, R128.reuse, R56, R52 ;  /* 0x000000388034723c */ /* 0x040ff00000041834 */
[C---:B------:R-:W-:Y:S08]  /*60b0*/  HMMA.16816.F32.BF16 R92, R128.reuse, R96, R148 ;  /* 0x00000060805c723c */ /* 0x040ff00000041894 */
[C---:B------:R-:W-:Y:S08]  /*60c0*/  HMMA.16816.F32.BF16 R100, R128.reuse, R104, R164 ;  /* 0x000000688064723c */ /* 0x040ff000000418a4 */
[C---:B-1----:R-:W-:Y:S08]  /*60d0*/  HMMA.16816.F32.BF16 R108, R128.reuse, R112, R172 ;  /* 0x00000070806c723c */ /* 0x042ff000000418ac */
[C---:B---3--:R-:W-:Y:S08]  /*60e0*/  HMMA.16816.F32.BF16 R124, R128.reuse, R144, R40 ;  /* 0x00000090807c723c */ /* 0x048ff00000041828 */
        /* <DEDUP_REMOVED lines=17> */
[----:B-----5:R-:W-:-:S04]  /*6200*/  IMAD.WIDE.U32 R6, R4, UR5, R250 ;  /* 0x0000000504067c25 */ /* 0x020fc8000f8e00fa */
        /* <DEDUP_REMOVED lines=25> */
.L_x_1993:
[----:B------:R-:W-:Y:S01]  /*63a0*/  PLOP3.LUT P1, PT, PT, PT, UP0, 0x40, 0x0 ;  /* 0x000000000000781c */ /* 0x000fe20003f2e808 */
        /* <DEDUP_REMOVED lines=11> */
.L_x_1995:
[----:B------:R-:W2:Y:S01]  /*6460*/  LDL.64 R170, [R1] ;  /* 0x0000000001aa7983 */ /* 0x000ea20000100a00 */
[----:B------:R-:W-:Y:S04]  /*6470*/  DEPBAR.LE SB0, 0x2 ;  /* 0x000080800000791a */ /* 0x000fe80000000000 */
[----:B------:R-:W-:Y:S01]  /*6480*/  UIMAD UR4, UR5, 0x9000, URZ ;  /* 0x00009000050478a4 */ /* 0x000fe2000f8e023f */
[----:B------:R-:W2:Y:S01]  /*6490*/  LDL.64 R168, [R1+0x8] ;  /* 0x0000080001a87983 */ /* 0x000ea20000100a00 */
        /* <DEDUP_REMOVED lines=8> */
[----:B------:R-:W-:Y:S01]  /*6520*/  @UP0 USHF.R.S32.HI UR10, URZ, 0x1f, UR14 ;  /* 0x0000001f3f0a0899 */ /* 0x000fe2000801140e */
[----:B------:R-:W-:Y:S01]  /*6530*/  IADD3 R232, R238, R2, RZ ;  /* 0x00000002eee87210 */ /* 0x000fe20007ffe0ff */
        /* <DEDUP_REMOVED lines=9> */
[----:B------:R-:W3:Y:S04]  /*65d0*/  LDSM.16.M88.4 R16, [R236+UR4+0x12900] ;  /* 0x01290004ec10783b */ /* 0x000ee80008000200 */
[----:B------:R-:W-:Y:S04]  /*65e0*/  @UP0 UIADD3 UR13, UR16, -0x2, URZ ;  /* 0xfffffffe100d0890 */ /* 0x000fe8000fffe03f */
[----:B------:R-:W4:Y:S01]  /*65f0*/  LDSM.16.M88.4 R24, [R236+UR4+0x13100] ;  /* 0x01310004ec18783b */ /* 0x000f220008000200 */
[----:B------:R-:W-:Y:S07]  /*6600*/  @UP0 UIMAD.WIDE.U32 UR18, UR13, UR6, URZ ;  /* 0x000000060d1202a5 */ /* 0x000fee000f8e003f */
[----:B------:R-:W4:Y:S08]  /*6610*/  LDSM.16.M88.4 R32, [R236+UR4+0x13900] ;  /* 0x01390004ec20783b */ /* 0x000f300008000200 */
[----:B------:R-:W4:Y:S01]  /*6620*/  LDSM.16.M88.4 R40, [R236+UR4+0x14100] ;  /* 0x01410004ec28783b */ /* 0x000f220008000200 */
[C---:B-1----:R-:W-:Y:S07]  /*6630*/  HMMA.16816.F32.BF16 R4, R152.reuse, R8, RZ ;  /* 0x000000089804723c */ /* 0x042fee00000418ff */
[----:B------:R-:W1:Y:S01]  /*6640*/  LDSM.16.M88.4 R48, [R236+UR4+0x14900] ;  /* 0x01490004ec30783b */ /* 0x000e620008000200 */
[C---:B------:R-:W-:Y:S07]  /*6650*/  HMMA.16816.F32.BF16 R8, R152.reuse, R10, RZ ;  /* 0x0000000a9808723c */ /* 0x040fee00000418ff */
[----:B------:R-:W1:Y:S01]  /*6660*/  LDSM.16.M88.4 R160, [R2+0x12100] ;  /* 0x0121000002a0783b */ /* 0x000e620000000200 */
[C---:B---3--:R-:W-:Y:S07]  /*6670*/  HMMA.16816.F32.BF16 R12, R152.reuse, R16, RZ ;  /* 0x00000010980c723c */ /* 0x048fee00000418ff */
[----:B------:R-:W3:Y:S01]  /*6680*/  LDSM.16.M88.4 R164, [R2+0x12900] ;  /* 0x0129000002a4783b */ /* 0x000ee20000000200 */
[C---:B------:R-:W-:Y:S07]  /*6690*/  HMMA.16816.F32.BF16 R16, R152.reuse, R18, RZ ;  /* 0x000000129810723c */ /* 0x040fee00000418ff */
[----:B------:R-:W-:Y:S01]  /*66a0*/  LDSM.16.M88.4 R172, [R2+0x13900] ;  /* 0x0139000002ac783b */ /* 0x000fe20000000200 */
[C---:B----4-:R-:W-:Y:S07]  /*66b0*/  HMMA.16816.F32.BF16 R20, R152.reuse, R24, RZ ;  /* 0x000000189814723c */ /* 0x050fee00000418ff */
[----:B------:R-:W-:Y:S01]  /*66c0*/  LDSM.16.M88.4 R176, [R2+0x14100] ;  /* 0x0141000002b0783b */ /* 0x000fe20000000200 */
[C---:B------:R-:W-:Y:S07]  /*66d0*/  HMMA.16816.F32.BF16 R24, R152.reuse, R26, RZ ;  /* 0x0000001a9818723c */ /* 0x040fee00000418ff */
[----:B------:R-:W-:Y:S01]  /*66e0*/  LDSM.16.M88.4 R180, [R2+0x14900] ;  /* 0x0149000002b4783b */ /* 0x000fe20000000200 */
[C---:B------:R-:W-:Y:S08]  /*66f0*/  HMMA.16816.F32.BF16 R28, R152.reuse, R32, RZ ;  /* 0x00000020981c723c */ /* 0x040ff000000418ff */
[C---:B------:R-:W-:Y:S08]  /*6700*/  HMMA.16816.F32.BF16 R32, R152.reuse, R34, RZ ;  /* 0x000000229820723c */ /* 0x040ff000000418ff */
[C---:B------:R-:W-:Y:S08]  /*6710*/  HMMA.16816.F32.BF16 R36, R152.reuse, R40, RZ ;  /* 0x000000289824723c */ /* 0x040ff000000418ff */
[C---:B------:R-:W-:Y:S08]  /*6720*/  HMMA.16816.F32.BF16 R40, R152.reuse, R42, RZ ;  /* 0x0000002a9828723c */ /* 0x040ff000000418ff */
[C---:B-1----:R-:W-:Y:S08]  /*6730*/  HMMA.16816.F32.BF16 R44, R152.reuse, R48, RZ ;  /* 0x00000030982c723c */ /* 0x042ff000000418ff */
[----:B------:R-:W-:Y:S08]  /*6740*/  HMMA.16816.F32.BF16 R48, R152, R50, RZ ;  /* 0x000000329830723c */ /* 0x000ff000000418ff */
[C---:B------:R-:W-:Y:S08]  /*6750*/  HMMA.16816.F32.BF16 R4, R156.reuse, R160, R4 ;  /* 0x000000a09c04723c */ /* 0x040ff00000041804 */
[C---:B------:R-:W-:Y:S08]  /*6760*/  HMMA.16816.F32.BF16 R8, R156.reuse, R162, R8 ;  /* 0x000000a29c08723c */ /* 0x040ff00000041808 */
[C---:B---3--:R-:W-:Y:S08]  /*6770*/  HMMA.16816.F32.BF16 R12, R156.reuse, R164, R12 ;  /* 0x000000a49c0c723c */ /* 0x048ff0000004180c */
[C---:B------:R-:W-:Y:S04]  /*6780*/  HMMA.16816.F32.BF16 R16, R156.reuse, R166, R16 ;  /* 0x000000a69c10723c */ /* 0x040fe80000041810 */
[----:B--2---:R-:W-:Y:S05]  /*6790*/  @P0 MOV R169, R171 ;  /* 0x000000ab00a90202 */ /* 0x004fea0000000f00 */
[----:B------:R-:W-:Y:S05]  /*67a0*/  @P0 IMAD.WIDE.U32 R168, R3, 0x60, R168 ;  /* 0x0000006003a80825 */ /* 0x000fea00078e00a8 */
[----:B------:R-:W-:Y:S01]  /*67b0*/  @P0 IADD3 R192, R169, UR10, RZ ;  /* 0x0000000aa9c00c10 */ /* 0x000fe2000fffe0ff */
[----:B------:R-:W-:Y:S01]  /*67c0*/  @UP0 USHF.R.S32.HI UR10, URZ, 0x1f, UR13 ;  /* 0x0000001f3f0a0899 */ /* 0x000fe2000801140d */
[C---:B------:R-:W-:Y:S02]  /*67d0*/  @P0 SHF.L.U32 R3, R168.reuse, 0x1, RZ ;  /* 0x00000001a8030819 */ /* 0x040fe400000006ff */
[----:B------:R-:W-:Y:S01]  /*67e0*/  @P0 SHF.L.U64.HI R192, R168, 0x1, R192 ;  /* 0x00000001a8c00819 */ /* 0x000fe200000102c0 */
[----:B------:R-:W-:Y:S01]  /*67f0*/  @UP0 UIMAD UR10, UR10, UR6, URZ ;  /* 0x000000060a0a02a4 */ /* 0x000fe2000f8e023f */
[C---:B------:R-:W-:Y:S01]  /*6800*/  @P0 IADD3 R160, P6, R3.reuse, c[0x0][0x1f8], RZ ;  /* 0x00007e0003a00a10 */ /* 0x040fe20007fde0ff */
[----:B------:R-:W1:Y:S01]  /*6810*/  LDSM.16.M88.4 R168, [R2+0x13100] ;  /* 0x0131000002a8783b */ /* 0x000e620000000200 */
[C---:B------:R-:W-:Y:S01]  /*6820*/  @P0 IADD3 R200, P5, R3.reuse, 0x80, RZ ;  /* 0x0000008003c80810 */ /* 0x040fe20007fbe0ff */
[----:B------:R-:W-:Y:S01]  /*6830*/  @UP0 UIMAD UR10, UR13, UR7, UR10 ;  /* 0x000000070d0a02a4 */ /* 0x000fe2000f8e020a */
[----:B------:R-:W-:Y:S01]  /*6840*/  @P0 IADD3.X R161, R192, c[0x0][0x1fc], RZ, P6, !PT ;  /* 0x00007f00c0a10a10 */ /* 0x000fe200037fe4ff */
[----:B------:R-:W-:Y:S01]  /*6850*/  UIADD3 UR13, UR15, 0x1, URZ ;  /* 0x000000010f0d7890 */ /* 0x000fe2000fffe03f */
[----:B------:R-:W-:Y:S01]  /*6860*/  @P0 IADD3 R200, P1, R200, c[0x0][0x1f8], RZ ;  /* 0x00007e00c8c80a10 */ /* 0x000fe20007f3e0ff */
[----:B------:R-:W-:Y:S01]  /*6870*/  @UP0 UIADD3 UR10, UR19, UR10, URZ ;  /* 0x0000000a130a0290 */ /* 0x000fe2000fffe03f */
[----:B------:R-:W-:Y:S01]  /*6880*/  @P0 IADD3 R3, P6, R3, 0x100, RZ ;  /* 0x0000010003030810 */ /* 0x000fe20007fde0ff */
[----:B------:R-:W-:Y:S01]  /*6890*/  @!PT LDS RZ, [RZ] ;  /* 0x00000000fffff984 */ /* 0x000fe20000000800 */
[----:B------:R-:W-:Y:S01]  /*68a0*/  @!PT LDS RZ, [RZ] ;  /* 0x00000000fffff984 */ /* 0x000fe20000000800 */
[----:B------:R-:W-:Y:S01]  /*68b0*/  @!PT LDS RZ, [RZ] ;  /* 0x00000000fffff984 */ /* 0x000fe20000000800 */
[----:B------:R2:W-:Y:S01]  /*68c0*/  @P0 LDGSTS.E.BYPASS.LTC128B.128 [R134+0x100], [R160.64], !P4 ;  /* 0x00100000a0860fae */ /* 0x0005e2000e101d54 */
[--C-:B------:R-:W-:Y:S01]  /*68d0*/  @P0 IADD3.X R201, RZ, c[0x0][0x1fc], R192.reuse, P1, P5 ;  /* 0x00007f00ffc90a10 */ /* 0x100fe20000fea4c0 */
[----:B------:R-:W-:Y:S01]  /*68e0*/  @UP0 UIMAD UR10, UR10, 0x60, URZ ;  /* 0x000000600a0a08a4 */ /* 0x000fe2000f8e023f */
[----:B------:R-:W-:Y:S01]  /*68f0*/  @P0 IADD3 R194, P5, R3, c[0x0][0x1f8], RZ ;  /* 0x00007e0003c20a10 */ /* 0x000fe20007fbe0ff */
[----:B------:R-:W-:Y:S01]  /*6900*/  USEL UR15, UR13, URZ, !UP1 ;  /* 0x0000003f0d0f7287 */ /* 0x000fe2000c800000 */
[-C--:B------:R-:W-:Y:S01]  /*6910*/  IADD3 R3, R238, R132.reuse, RZ ;  /* 0x00000084ee037210 */ /* 0x080fe20007ffe0ff */
[----:B------:R-:W-:Y:S01]  /*6920*/  @UP0 USHF.L.U64.HI UR13, UR6, 0x6, UR7 ;  /* 0x00000006060d0899 */ /* 0x000fe20008010207 */
[----:B------:R-:W-:Y:S01]  /*6930*/  @P0 IADD3.X R195, RZ, c[0x0][0x1fc], R192, P5, P6 ;  /* 0x00007f00ffc30a10 */ /* 0x000fe20002fec4c0 */
[----:B------:R3:W-:Y:S01]  /*6940*/  @P0 LDGSTS.E.BYPASS.LTC128B.128 [R134+0x3100], [R200.64], !P3 ;  /* 0x03100000c8860fae */ /* 0x0007e2000d901d54 */
[----:B------:R-:W-:Y:S07]  /*6950*/  IADD3 R132, R240, R132, R238 ;  /* 0x00000084f0847210 */ /* 0x000fee0007ffe0ee */
[----:B------:R4:W-:Y:S01]  /*6960*/  @P0 LDGSTS.E.BYPASS.LTC128B.128 [R134+0x6100], [R194.64], !P2 ;  /* 0x06100000c2860fae */ /* 0x0009e2000d101d54 */
[----:B--2---:R-:W-:Y:S04]  /*6970*/  @P0 IADD3 R160, P1, R160, UR12, RZ ;  /* 0x0000000ca0a00c10 */ /* 0x004fe8000ff3e0ff */
[----:B------:R-:W-:Y:S01]  /*6980*/  @P0 IADD3.X R161, R161, UR11, RZ, P1, !PT ;  /* 0x0000000ba1a10c10 */ /* 0x000fe20008ffe4ff */
[C---:B-1----:R-:W-:Y:S03]  /*6990*/  HMMA.16816.F32.BF16 R20, R156.reuse, R168, R20 ;  /* 0x000000a89c14723c */ /* 0x042fe60000041814 */
[----:B------:R-:W-:Y:S01]  /*69a0*/  @P0 IADD3 R162, P1, R160, UR12, RZ ;  /* 0x0000000ca0a20c10 */ /* 0x000fe2000ff3e0ff */
[----:B------:R1:W-:Y:S03]  /*69b0*/  @P0 LDGSTS.E.BYPASS.LTC128B.128 [R134+0x1100], [R160.64], !P4 ;  /* 0x01100000a0860fae */ /* 0x0003e6000e101d54 */
[----:B------:R-:W-:Y:S01]  /*69c0*/  @P0 IADD3.X R163, R161, UR11, RZ, P1, !PT ;  /* 0x0000000ba1a30c10 */ /* 0x000fe20008ffe4ff */
[C---:B------:R-:W-:Y:S04]  /*69d0*/  HMMA.16816.F32.BF16 R24, R156.reuse, R170, R24 ;  /* 0x000000aa9c18723c */ /* 0x040fe80000041818 */
[----:B------:R1:W-:Y:S04]  /*69e0*/  @P0 LDGSTS.E.BYPASS.LTC128B.128 [R134+0x4100], [R160.64+0x80], !P3 ;  /* 0x04100080a0860fae */ /* 0x0003e8000d901d54 */
[C---:B------:R-:W-:Y:S04]  /*69f0*/  HMMA.16816.F32.BF16 R28, R156.reuse, R172, R28 ;  /* 0x000000ac9c1c723c */ /* 0x040fe8000004181c */
[----:B------:R1:W-:Y:S04]  /*6a00*/  @P0 LDGSTS.E.BYPASS.LTC128B.128 [R134+0x7100], [R160.64+0x100], !P2 ;  /* 0x07100100a0860fae */ /* 0x0003e8000d101d54 */
[C---:B------:R-:W-:Y:S04]  /*6a10*/  HMMA.16816.F32.BF16 R32, R156.reuse, R174, R32 ;  /* 0x000000ae9c20723c */ /* 0x040fe80000041820 */
[----:B------:R1:W-:Y:S04]  /*6a20*/  @P0 LDGSTS.E.BYPASS.LTC128B.128 [R134+0x2100], [R162.64], !P4 ;  /* 0x02100000a2860fae */ /* 0x0003e8000e101d54 */
[C---:B------:R-:W-:Y:S04]  /*6a30*/  HMMA.16816.F32.BF16 R36, R156.reuse, R176, R36 ;  /* 0x000000b09c24723c */ /* 0x040fe80000041824 */
[----:B------:R1:W-:Y:S04]  /*6a40*/  @P0 LDGSTS.E.BYPASS.LTC128B.128 [R134+0x5100], [R162.64+0x80], !P3 ;  /* 0x05100080a2860fae */ /* 0x0003e8000d901d54 */
[C---:B------:R-:W-:Y:S04]  /*6a50*/  HMMA.16816.F32.BF16 R40, R156.reuse, R178, R40 ;  /* 0x000000b29c28723c */ /* 0x040fe80000041828 */
[----:B------:R1:W-:Y:S01]  /*6a60*/  @P0 LDGSTS.E.BYPASS.LTC128B.128 [R134+0x8100], [R162.64+0x100], !P2 ;  /* 0x08100100a2860fae */ /* 0x0003e2000d101d54 */
[----:B------:R-:W-:Y:S03]  /*6a70*/  PLOP3.LUT P0, PT, PT, PT, UP0, 0x80, 0x0 ;  /* 0x000000000000781c */ /* 0x000fe60003f0f008 */
[C---:B------:R-:W-:Y:S04]  /*6a80*/  HMMA.16816.F32.BF16 R44, R156.reuse, R180, R44 ;  /* 0x000000b49c2c723c */ /* 0x040fe8000004182c */
[----:B------:R-:W-:Y:S04]  /*6a90*/  LDSM.16.M88.4 R164, [R3+0x12900] ;  /* 0x0129000003a4783b */ /* 0x000fe80000000200 */
[----:B------:R-:W-:Y:S04]  /*6aa0*/  HMMA.16816.F32.BF16 R48, R156, R182, R48 ;  /* 0x000000b69c30723c */ /* 0x000fe80000041830 */
[----:B------:R-:W-:Y:S08]  /*6ab0*/  LDSM.16.M88.4 R168, [R3+0x13100] ;  /* 0x0131000003a8783b */ /* 0x000ff00000000200 */
[----:B------:R-:W-:Y:S08]  /*6ac0*/  LDSM.16.M88.4 R172, [R3+0x13900] ;  /* 0x0139000003ac783b */ /* 0x000ff00000000200 */
[----:B-1----:R-:W1:Y:S08]  /*6ad0*/  LDSM.16.M88.4 R160, [R3+0x12100] ;  /* 0x0121000003a0783b */ /* 0x002e700000000200 */
[----:B------:R-:W0:Y:S08]  /*6ae0*/  LDGDEPBAR ;  /* 0x00000000000079af */ /* 0x000e300000000000 */
[----:B------:R-:W2:Y:S08]  /*6af0*/  LDSM.16.M88.4 R176, [R3+0x14100] ;  /* 0x0141000003b0783b */ /* 0x000eb00000000200 */
[----:B------:R-:W2:Y:S08]  /*6b00*/  LDSM.16.M88.4 R180, [R3+0x14900] ;  /* 0x0149000003b4783b */ /* 0x000eb00000000200 */
[----:B----4-:R-:W4:Y:S01]  /*6b10*/  LDSM.16.M88.4 R192, [R232+0x12100] ;  /* 0x01210000e8c0783b */ /* 0x010f220000000200 */
[C---:B-1----:R-:W-:Y:S07]  /*6b20*/  HMMA.16816.F32.BF16 R4, R184.reuse, R160, R4 ;  /* 0x000000a0b804723c */ /* 0x042fee0000041804 */
[----:B---3--:R-:W-:Y:S01]  /*6b30*/  LDSM.16.M88.4 R200, [R236+UR4+0x17900] ;  /* 0x01790004ecc8783b */ /* 0x008fe20008000200 */
[C---:B------:R-:W-:Y:S07]  /*6b40*/  HMMA.16816.F32.BF16 R8, R184.reuse, R162, R8 ;  /* 0x000000a2b808723c */ /* 0x040fee0000041808 */
[----:B------:R-:W1:Y:S01]  /*6b50*/  LDSM.16.M88.4 R160, [R232+0x12900] ;  /* 0x01290000e8a0783b */ /* 0x000e620000000200 */
[C---:B------:R-:W-:Y:S08]  /*6b60*/  HMMA.16816.F32.BF16 R12, R184.reuse, R164, R12 ;  /* 0x000000a4b80c723c */ /* 0x040ff0000004180c */
        /* <DEDUP_REMOVED lines=13> */
[----:B------:R-:W2:Y:S07]  /*6c40*/  LDSM.16.M88.4 R180, [R236+UR4+0x15100] ;  /* 0x01510004ecb4783b */ /* 0x000eae0008000200 */
[C---:B----4-:R-:W-:Y:S08]  /*6c50*/  HMMA.16816.F32.BF16 R4, R188.reuse, R192, R4 ;  /* 0x000000c0bc04723c */ /* 0x050ff00000041804 */
[C---:B------:R-:W-:Y:S01]  /*6c60*/  HMMA.16816.F32.BF16 R8, R188.reuse, R194, R8 ;  /* 0x000000c2bc08723c */ /* 0x040fe20000041808 */
[----:B------:R-:W4:Y:S07]  /*6c70*/  LDSM.16.M88.4 R192, [R236+UR4+0x15900] ;  /* 0x01590004ecc0783b */ /* 0x000f2e0008000200 */
[C---:B-1----:R-:W-:Y:S08]  /*6c80*/  HMMA.16816.F32.BF16 R12, R188.reuse, R160, R12 ;  /* 0x000000a0bc0c723c */ /* 0x042ff0000004180c */
[C---:B------:R-:W-:Y:S01]  /*6c90*/  HMMA.16816.F32.BF16 R16, R188.reuse, R162, R16 ;  /* 0x000000a2bc10723c */ /* 0x040fe20000041810 */
[----:B------:R-:W1:Y:S07]  /*6ca0*/  LDSM.16.M88.4 R160, [R236+UR4+0x16100] ;  /* 0x01610004eca0783b */ /* 0x000e6e0008000200 */
[C---:B---3--:R-:W-:Y:S08]  /*6cb0*/  HMMA.16816.F32.BF16 R20, R188.reuse, R164, R20 ;  /* 0x000000a4bc14723c */ /* 0x048ff00000041814 */
[C---:B------:R-:W-:Y:S01]  /*6cc0*/  HMMA.16816.F32.BF16 R24, R188.reuse, R166, R24 ;  /* 0x000000a6bc18723c */ /* 0x040fe20000041818 */
[----:B------:R-:W3:Y:S07]  /*6cd0*/  LDSM.16.M88.4 R164, [R236+UR4+0x16900] ;  /* 0x01690004eca4783b */ /* 0x000eee0008000200 */
[C---:B------:R-:W-:Y:S08]  /*6ce0*/  HMMA.16816.F32.BF16 R28, R188.reuse, R168, R28 ;  /* 0x000000a8bc1c723c */ /* 0x040ff0000004181c */
[C---:B------:R-:W-:Y:S01]  /*6cf0*/  HMMA.16816.F32.BF16 R32, R188.reuse, R170, R32 ;  /* 0x000000aabc20723c */ /* 0x040fe20000041820 */
[----:B------:R-:W1:Y:S07]  /*6d00*/  LDSM.16.M88.4 R168, [R236+UR4+0x17100] ;  /* 0x01710004eca8783b */ /* 0x000e6e0008000200 */
[C---:B------:R-:W-:Y:S08]  /*6d10*/  HMMA.16816.F32.BF16 R36, R188.reuse, R172, R36 ;  /* 0x000000acbc24723c */ /* 0x040ff00000041824 */
[C---:B------:R-:W-:Y:S01]  /*6d20*/  HMMA.16816.F32.BF16 R40, R188.reuse, R174, R40 ;  /* 0x000000aebc28723c */ /* 0x040fe20000041828 */
[----:B------:R-:W-:Y:S07]  /*6d30*/  LDSM.16.M88.4 R172, [R2+0x16900] ;  /* 0x0169000002ac783b */ /* 0x000fee0000000200 */
[C---:B--2---:R-:W-:Y:S08]  /*6d40*/  HMMA.16816.F32.BF16 R44, R188.reuse, R176, R44 ;  /* 0x000000b0bc2c723c */ /* 0x044ff0000004182c */
[----:B------:R-:W-:Y:S01]  /*6d50*/  HMMA.16816.F32.BF16 R48, R188, R178, R48 ;  /* 0x000000b2bc30723c */ /* 0x000fe20000041830 */
[----:B------:R-:W-:Y:S07]  /*6d60*/  LDSM.16.M88.4 R176, [R2+0x17100] ;  /* 0x0171000002b0783b */ /* 0x000fee0000000200 */
[C---:B------:R-:W-:Y:S08]  /*6d70*/  HMMA.16816.F32.BF16 R4, R196.reuse, R180, R4 ;  /* 0x000000b4c404723c */ /* 0x040ff00000041804 */
[C---:B------:R-:W-:Y:S01]  /*6d80*/  HMMA.16816.F32.BF16 R8, R196.reuse, R182, R8 ;  /* 0x000000b6c408723c */ /* 0x040fe20000041808 */
[----:B------:R-:W-:Y:S07]  /*6d90*/  LDSM.16.M88.4 R180, [R2+0x17900] ;  /* 0x0179000002b4783b */ /* 0x000fee0000000200 */
        /* <DEDUP_REMOVED lines=8> */
[----:B------:R-:W2:Y:S07]  /*6e20*/  LDSM.16.M88.4 R164, [R2+0x15900] ;  /* 0x0159000002a4783b */ /* 0x000eae0000000200 */
[C---:B------:R-:W-:Y:S08]  /*6e30*/  HMMA.16816.F32.BF16 R36, R196.reuse, R168, R36 ;  /* 0x000000a8c424723c */ /* 0x040ff00000041824 */
        /* <DEDUP_REMOVED lines=21> */
[----:B------:R-:W-:Y:S01]  /*6f90*/  HMMA.16816.F32.BF16 R48, R204, R182, R48 ;  /* 0x000000b6cc30723c */ /* 0x000fe20000041830 */
[----:B------:R-:W-:Y:S07]  /*6fa0*/  LDSM.16.M88.4 R180, [R132+0x15900] ;  /* 0x0159000084b4783b */ /* 0x000fee0000000200 */
[C---:B------:R-:W-:Y:S08]  /*6fb0*/  HMMA.16816.F32.BF16 R4, R208.reuse, R192, R4 ;  /* 0x000000c0d004723c */ /* 0x040ff00000041804 */
[C---:B------:R-:W-:Y:S01]  /*6fc0*/  HMMA.16816.F32.BF16 R8, R208.reuse, R194, R8 ;  /* 0x000000c2d008723c */ /* 0x040fe20000041808 */
[----:B------:R-:W-:Y:S07]  /*6fd0*/  LDSM.16.M88.4 R192, [R132+0x17100] ;  /* 0x0171000084c0783b */ /* 0x000fee0000000200 */
[C---:B-1----:R-:W-:Y:S08]  /*6fe0*/  HMMA.16816.F32.BF16 R12, R208.reuse, R160, R12 ;  /* 0x000000a0d00c723c */ /* 0x042ff0000004180c */
[C---:B------:R-:W-:Y:S01]  /*6ff0*/  HMMA.16816.F32.BF16 R16, R208.reuse, R162, R16 ;  /* 0x000000a2d010723c */ /* 0x040fe20000041810 */
        /* <DEDUP_REMOVED lines=8> */
[C---:B----4-:R-:W-:Y:S08]  /*7080*/  HMMA.16816.F32.BF16 R36, R208.reuse, R172, R36 ;  /* 0x000000acd024723c */ /* 0x050ff00000041824 */
[C---:B------:R-:W-:Y:S01]  /*7090*/  HMMA.16816.F32.BF16 R40, R208.reuse, R174, R40 ;  /* 0x000000aed028723c */ /* 0x040fe20000041828 */
[----:B------:R-:W4:Y:S07]  /*70a0*/  LDSM.16.M88.4 R172, [R236+UR4+0x18100] ;  /* 0x01810004ecac783b */ /* 0x000f2e0008000200 */
[C---:B------:R-:W-:Y:S08]  /*70b0*/  HMMA.16816.F32.BF16 R44, R208.reuse, R176, R44 ;  /* 0x000000b0d02c723c */ /* 0x040ff0000004182c */
[----:B------:R-:W-:Y:S01]  /*70c0*/  HMMA.16816.F32.BF16 R48, R208, R178, R48 ;  /* 0x000000b2d030723c */ /* 0x000fe20000041830 */
[----:B------:R-:W-:Y:S07]  /*70d0*/  LDSM.16.M88.4 R176, [R236+UR4+0x19100] ;  /* 0x01910004ecb0783b */ /* 0x000fee0008000200 */
[C---:B-1----:R-:W-:Y:S08]  /*70e0*/  HMMA.16816.F32.BF16 R4, R212.reuse, R160, R4 ;  /* 0x000000a0d404723c */ /* 0x042ff00000041804 */
        /* <DEDUP_REMOVED lines=9> */
[C---:B------:R-:W-:Y:S01]  /*7180*/  HMMA.16816.F32.BF16 R32, R212.reuse, R170, R32 ;  /* 0x000000aad420723c */ /* 0x040fe20000041820 */
[----:B------:R-:W3:Y:S07]  /*7190*/  LDSM.16.M88.4 R168, [R236+UR4+0x1a900] ;  /* 0x01a90004eca8783b */ /* 0x000eee0008000200 */
[C---:B------:R-:W-:Y:S08]  /*71a0*/  HMMA.16816.F32.BF16 R36, R212.reuse, R192, R36 ;  /* 0x000000c0d424723c */ /* 0x040ff00000041824 */
[C---:B------:R-:W-:Y:S01]  /*71b0*/  HMMA.16816.F32.BF16 R40, R212.reuse, R194, R40 ;  /* 0x000000c2d428723c */ /* 0x040fe20000041828 */
[----:B------:R-:W2:Y:S07]  /*71c0*/  LDSM.16.M88.4 R192, [R2+0x18100] ;  /* 0x0181000002c0783b */ /* 0x000eae0000000200 */
[C---:B------:R-:W-:Y:S08]  /*71d0*/  HMMA.16816.F32.BF16 R44, R212.reuse, R200, R44 ;  /* 0x000000c8d42c723c */ /* 0x040ff0000004182c */
[----:B------:R-:W-:Y:S01]  /*71e0*/  HMMA.16816.F32.BF16 R48, R212, R202, R48 ;  /* 0x000000cad430723c */ /* 0x000fe20000041830 */
        /* <DEDUP_REMOVED lines=35> */
[----:B------:R-:W-:Y:S01]  /*7420*/  HMMA.16816.F32.BF16 R48, R220, R170, R48 ;  /* 0x000000aadc30723c */ /* 0x000fe20000041830 */
[----:B------:R-:W-:Y:S07]  /*7430*/  LDSM.16.M88.4 R168, [R132+0x19900] ;  /* 0x0199000084a8783b */ /* 0x000fee0000000200 */
[C---:B------:R-:W-:Y:S08]  /*7440*/  HMMA.16816.F32.BF16 R4, R224.reuse, R180, R4 ;  /* 0x000000b4e004723c */ /* 0x040ff00000041804 */
[C---:B------:R-:W-:Y:S08]  /*7450*/  HMMA.16816.F32.BF16 R8, R224.reuse, R182, R8 ;  /* 0x000000b6e008723c */ /* 0x040ff00000041808 */
[C---:B----4-:R-:W-:Y:S08]  /*7460*/  HMMA.16816.F32.BF16 R12, R224.reuse, R172, R12 ;  /* 0x000000ace00c723c */ /* 0x050ff0000004180c */
[C---:B------:R-:W-:Y:S08]  /*7470*/  HMMA.16816.F32.BF16 R16, R224.reuse, R174, R16 ;  /* 0x000000aee010723c */ /* 0x040ff00000041810 */
[C---:B-1----:R-:W-:Y:S08]  /*7480*/  HMMA.16816.F32.BF16 R20, R224.reuse, R160, R20 ;  /* 0x000000a0e014723c */ /* 0x042ff00000041814 */
[C---:B------:R-:W-:Y:S01]  /*7490*/  HMMA.16816.F32.BF16 R24, R224.reuse, R162, R24 ;  /* 0x000000a2e018723c */ /* 0x040fe20000041818 */
[----:B------:R-:W1:Y:S07]  /*74a0*/  LDSM.16.M88.4 R160, [R132+0x19100] ;  /* 0x0191000084a0783b */ /* 0x000e6e0000000200 */
        /* <DEDUP_REMOVED lines=9> */
[C---:B------:R-:W-:Y:S01]  /*7540*/  HMMA.16816.F32.BF16 R16, R228.reuse, R166, R16 ;  /* 0x000000a6e410723c */ /* 0x040fe20000041810 */
[----:B------:R-:W2:Y:S03]  /*7550*/  LDSM.16.M88.4 R164, [R132+0x1a100] ;  /* 0x01a1000084a4783b */ /* 0x000ea60000000200 */
[----:B------:R-:W-:Y:S02]  /*7560*/  FMNMX.FTZ R2, R4, R0, !PT ;  /* 0x0000000004027209 */ /* 0x000fe40007810000 */
[----:B------:R-:W-:Y:S02]  /*7570*/  FMNMX.FTZ R3, R6, R133, !PT ;  /* 0x0000008506037209 */ /* 0x000fe40007810000 */
[C---:B-1----:R-:W-:Y:S04]  /*7580*/  HMMA.16816.F32.BF16 R20, R228.reuse, R160, R20 ;  /* 0x000000a0e414723c */ /* 0x042fe80000041814 */
[----:B------:R-:W-:Y:S02]  /*7590*/  FMNMX.FTZ R2, R5, R2, !PT ;  /* 0x0000000205027209 */ /* 0x000fe40007810000 */
[----:B------:R-:W-:Y:S02]  /*75a0*/  FMNMX.FTZ R3, R7, R3, !PT ;  /* 0x0000000307037209 */ /* 0x000fe40007810000 */
[C---:B------:R-:W-:Y:S01]  /*75b0*/  HMMA.16816.F32.BF16 R24, R228.reuse, R162, R24 ;  /* 0x000000a2e418723c */ /* 0x040fe20000041818 */
[----:B------:R-:W1:Y:S01]  /*75c0*/  LDSM.16.M88.4 R160, [R132+0x1a900] ;  /* 0x01a9000084a0783b */ /* 0x000e620000000200 */
[----:B------:R-:W-:Y:S04]  /*75d0*/  DEPBAR.LE SB0, 0x2 ;  /* 0x000080800000791a */ /* 0x000fe80000000000 */
[----:B------:R-:W-:Y:S02]  /*75e0*/  FMNMX.FTZ R2, R8, R2, !PT ;  /* 0x0000000208027209 */ /* 0x000fe40007810000 */
[C---:B------:R-:W-:Y:S01]  /*75f0*/  HMMA.16816.F32.BF16 R28, R228.reuse, R168, R28 ;  /* 0x000000a8e41c723c */ /* 0x040fe2000004181c */
[----:B------:R-:W-:Y:S04]  /*7600*/  BAR.SYNC.DEFER_BLOCKING 0x0 ;  /* 0x0000000000007b1d */ /* 0x000fe80000010000 */
[----:B------:R-:W-:Y:S02]  /*7610*/  FMNMX.FTZ R2, R9, R2, !PT ;  /* 0x0000000209027209 */ /* 0x000fe40007810000 */
[----:B------:R-:W-:Y:S01]  /*7620*/  FMNMX.FTZ R3, R10, R3, !PT ;  /* 0x000000030a037209 */ /* 0x000fe20007810000 */
[C---:B------:R-:W-:Y:S04]  /*7630*/  HMMA.16816.F32.BF16 R32, R228.reuse, R170, R32 ;  /* 0x000000aae420723c */ /* 0x040fe80000041820 */
[----:B------:R-:W-:Y:S02]  /*7640*/  FMNMX.FTZ R2, R12, R2, !PT ;  /* 0x000000020c027209 */ /* 0x000fe40007810000 */
[----:B------:R-:W-:Y:S02]  /*7650*/  FMNMX.FTZ R3, R11, R3, !PT ;  /* 0x000000030b037209 */ /* 0x000fe40007810000 */
[----:B------:R-:W-:Y:S01]  /*7660*/  FMNMX.FTZ R2, R13, R2, !PT ;  /* 0x000000020d027209 */ /* 0x000fe20007810000 */
[C---:B--2---:R-:W-:Y:S03]  /*7670*/  HMMA.16816.F32.BF16 R36, R228.reuse, R164, R36 ;  /* 0x000000a4e424723c */ /* 0x044fe60000041824 */
[----:B------:R-:W-:Y:S02]  /*7680*/  FMNMX.FTZ R2, R16, R2, !PT ;  /* 0x0000000210027209 */ /* 0x000fe40007810000 */
[----:B------:R-:W-:Y:S02]  /*7690*/  FMNMX.FTZ R3, R14, R3, !PT ;  /* 0x000000030e037209 */ /* 0x000fe40007810000 */
[----:B------:R-:W-:Y:S01]  /*76a0*/  FMNMX.FTZ R2, R17, R2, !PT ;  /* 0x0000000211027209 */ /* 0x000fe20007810000 */
[C---:B------:R-:W-:Y:S04]  /*76b0*/  HMMA.16816.F32.BF16 R40, R228.reuse, R166, R40 ;  /* 0x000000a6e428723c */ /* 0x040fe80000041828 */
[----:B------:R-:W-:Y:S02]  /*76c0*/  FMNMX.FTZ R3, R15, R3, !PT ;  /* 0x000000030f037209 */ /* 0x000fe40007810000 */
[----:B------:R-:W-:Y:S02]  /*76d0*/  FMNMX.FTZ R2, R20, R2, !PT ;  /* 0x0000000214027209 */ /* 0x000fe40007810000 */
[C---:B-1----:R-:W-:Y:S04]  /*76e0*/  HMMA.16816.F32.BF16 R44, R228.reuse, R160, R44 ;  /* 0x000000a0e42c723c */ /* 0x042fe8000004182c */
[----:B------:R-:W-:Y:S02]  /*76f0*/  FMNMX.FTZ R3, R18, R3, !PT ;  /* 0x0000000312037209 */ /* 0x000fe40007810000 */
[----:B------:R-:W-:Y:S02]  /*7700*/  FMNMX.FTZ R2, R21, R2, !PT ;  /* 0x0000000215027209 */ /* 0x000fe40007810000 */
[----:B------:R-:W-:Y:S01]  /*7710*/  HMMA.16816.F32.BF16 R48, R228, R162, R48 ;  /* 0x000000a2e430723c */ /* 0x000fe20000041830 */
[----:B------:R-:W-:Y:S03]  /*7720*/  LDSM.16.MT88.4 R160, [R135+UR4+0x100] ;  /* 0x0001000487a0783b */ /* 0x000fe60008004200 */
        /* <DEDUP_REMOVED lines=50> */
[--C-:B------:R-:W-:Y:S01]  /*7a50*/  FFMA.FTZ R10, R10, c[0x0][0x2d0], -R177.reuse ;  /* 0x0000b4000a0a7a23 */ /* 0x100fe200000108b1 */
[----:B------:R-:W-:Y:S01]  /*7a60*/  LDSM.16.MT88.4 R172, [R134+0x3900] ;  /* 0x0039000086ac783b */ /* 0x000fe20000004200 */
        /* <DEDUP_REMOVED lines=38> */
[----:B------:R-:W2:Y:S01]  /*7cd0*/  MUFU.EX2 R245, R5 ;  /* 0x0000000500f57308 */ /* 0x000ea20000000800 */
        /* <DEDUP_REMOVED lines=13> */
[----:B------:R-:W-:Y:S01]  /*7db0*/  FMUL.FTZ R74, R0, R74 ;  /* 0x0000004a004a7220 */ /* 0x000fe20000410000 */
[----:B--2---:R-:W-:Y:S01]  /*7dc0*/  F2FP.BF16.PACK_AB R136, R245, R246 ;  /* 0x000000f6f588723e */ /* 0x004fe200000010ff */
[----:B------:R-:W-:Y:S02]  /*7dd0*/  FMUL.FTZ R5, R2, R137 ;  /* 0x0000008902057220 */ /* 0x000fe40000410000 */
[C---:B------:R-:W-:Y:S02]  /*7de0*/  FMUL.FTZ R75, R0.reuse, R75 ;  /* 0x0000004b004b7220 */ /* 0x040fe40000410000 */
[C---:B------:R-:W-:Y:S01]  /*7df0*/  FMUL.FTZ R78, R0.reuse, R78 ;  /* 0x0000004e004e7220 */ /* 0x040fe20000410000 */
[----:B------:R2:W-:Y:S01]  /*7e00*/  MUFU.EX2 R233, R12 ;  /* 0x0000000c00e97308 */ /* 0x0005e20000000800 */
[----:B------:R-:W-:Y:S02]  /*7e10*/  FMUL.FTZ R79, R0, R79 ;  /* 0x0000004f004f7220 */ /* 0x000fe40000410000 */
[----:B------:R-:W-:Y:S02]  /*7e20*/  FMUL.FTZ R81, R2, R81 ;  /* 0x0000005102517220 */ /* 0x000fe40000410000 */
[C---:B----4-:R-:W-:Y:S01]  /*7e30*/  FMUL.FTZ R6, R0.reuse, R138 ;  /* 0x0000008a00067220 */ /* 0x050fe20000410000 */
[----:B------:R-:W-:Y:S01]  /*7e40*/  F2FP.BF16.PACK_AB R138, R247, R244 ;  /* 0x000000f4f78a723e */ /* 0x000fe200000010ff */
[C---:B------:R-:W-:Y:S02]  /*7e50*/  FMUL.FTZ R82, R0.reuse, R82 ;  /* 0x0000005200527220 */ /* 0x040fe40000410000 */
[----:B------:R-:W-:Y:S01]  /*7e60*/  FMUL.FTZ R83, R0, R83 ;  /* 0x0000005300537220 */ /* 0x000fe20000410000 */
[----:B------:R4:W1:Y:S01]  /*7e70*/  MUFU.EX2 R232, R13 ;  /* 0x0000000d00e87308 */ /* 0x0008620000000800 */
[C---:B------:R-:W-:Y:S02]  /*7e80*/  FMUL.FTZ R84, R2.reuse, R84 ;  /* 0x0000005402547220 */ /* 0x040fe40000410000 */
[----:B------:R-:W-:Y:S01]  /*7e90*/  FMUL.FTZ R85, R2, R85 ;  /* 0x0000005502557220 */ /* 0x000fe20000410000 */
[----:B---3--:R-:W-:Y:S01]  /*7ea0*/  F2FP.BF16.PACK_AB R137, R235, R242 ;  /* 0x000000f2eb89723e */ /* 0x008fe200000010ff */
[C---:B------:R-:W-:Y:S01]  /*7eb0*/  FMUL.FTZ R7, R0.reuse, R139 ;  /* 0x0000008b00077220 */ /* 0x040fe20000410000 */
[----:B------:R-:W-:Y:S01]  /*7ec0*/  F2FP.BF16.PACK_AB R139, R243, R234 ;  /* 0x000000eaf38b723e */ /* 0x000fe200000010ff */
[--C-:B------:R-:W-:Y:S02]  /*7ed0*/  FFMA.FTZ R168, R19, c[0x0][0x2d0], -R177.reuse ;  /* 0x0000b40013a87a23 */ /* 0x100fe400000108b1 */
[----:B------:R-:W-:Y:S01]  /*7ee0*/  FMUL.FTZ R19, R0, R151 ;  /* 0x0000009700137220 */ /* 0x000fe20000410000 */
[----:B------:R3:W-:Y:S01]  /*7ef0*/  MUFU.EX2 R201, R14 ;  /* 0x0000000e00c97308 */ /* 0x0007e20000000800 */
[--C-:B------:R-:W-:Y:S02]  /*7f00*/  FFMA.FTZ R24, R24, c[0x0][0x2d0], -R176.reuse ;  /* 0x0000b40018187a23 */ /* 0x100fe400000108b0 */
[C---:B------:R-:W-:Y:S05]  /*7f10*/  HMMA.16816.F32.BF16 R4, R136.reuse, R160, R4 ;  /* 0x000000a08804723c */ /* 0x040fea0000041804 */
[C---:B--2---:R-:W-:Y:S02]  /*7f20*/  FMUL.FTZ R12, R2.reuse, R144 ;  /* 0x00000090020c7220 */ /* 0x044fe40000410000 */
[----:B------:R2:W-:Y:S01]  /*7f30*/  MUFU.EX2 R195, R168 ;  /* 0x000000a800c37308 */ /* 0x0005e20000000800 */
[C---:B------:R-:W-:Y:S01]  /*7f40*/  HMMA.16816.F32.BF16 R8, R136.reuse, R162, R8 ;  /* 0x000000a28808723c */ /* 0x040fe20000041808 */
[----:B------:R-:W2:Y:S03]  /*7f50*/  LDSM.16.MT88.4 R160, [R133+0x100] ;  /* 0x0001000085a0783b */ /* 0x000ea60000004200 */
[----:B----4-:R-:W-:Y:S02]  /*7f60*/  FMUL.FTZ R13, R2, R145 ;  /* 0x00000091020d7220 */ /* 0x010fe40000410000 */
[--C-:B------:R-:W-:Y:S02]  /*7f70*/  FFMA.FTZ R25, R25, c[0x0][0x2d0], -R176.reuse ;  /* 0x0000b40019197a23 */ /* 0x100fe400000108b0 */
[C---:B------:R-:W-:Y:S01]  /*7f80*/  HMMA.16816.F32.BF16 R52, R136.reuse, R164, R52 ;  /* 0x000000a48834723c */ /* 0x040fe20000041834 */
[----:B------:R-:W-:Y:S03]  /*7f90*/  MUFU.EX2 R183, R24 ;  /* 0x0000001800b77308 */ /* 0x000fe60000000800 */
[--C-:B------:R-:W-:Y:S02]  /*7fa0*/  FFMA.FTZ R26, R26, c[0x0][0x2d0], -R177.reuse ;  /* 0x0000b4001a1a7a23 */ /* 0x100fe400000108b1 */
[----:B---3--:R-:W-:Y:S02]  /*7fb0*/  FMUL.FTZ R14, R0, R146 ;  /* 0x00000092000e7220 */ /* 0x008fe40000410000 */
[C---:B------:R-:W-:Y:S01]  /*7fc0*/  HMMA.16816.F32.BF16 R56, R136.reuse, R166, R56 ;  /* 0x000000a68838723c */ /* 0x040fe20000041838 */
[----:B------:R-:W3:Y:S02]  /*7fd0*/  LDSM.16.MT88.4 R164, [R135+UR4+0x3100] ;  /* 0x0031000487a4783b */ /* 0x000ee40008004200 */
[----:B------:R-:W-:Y:S01]  /*7fe0*/  MUFU.EX2 R192, R25 ;  /* 0x0000001900c07308 */ /* 0x000fe20000000800 */
[--C-:B------:R-:W-:Y:S02]  /*7ff0*/  FFMA.FTZ R27, R27, c[0x0][0x2d0], -R177.reuse ;  /* 0x0000b4001b1b7a23 */ /* 0x100fe400000108b1 */
[--C-:B------:R-:W-:Y:S02]  /*8000*/  FFMA.FTZ R28, R28, c[0x0][0x2d0], -R176.reuse ;  /* 0x0000b4001c1c7a23 */ /* 0x100fe400000108b0 */
[C---:B-1----:R-:W-:Y:S01]  /*8010*/  HMMA.16816.F32.BF16 R60, R136.reuse, R140, R60 ;  /* 0x0000008c883c723c */ /* 0x042fe2000004183c */
[----:B--2---:R-:W-:Y:S03]  /*8020*/  LDSM.16.MT88.4 R168, [R135+UR4+0x3900] ;  /* 0x0039000487a8783b */ /* 0x004fe60008004200 */
[--C-:B------:R-:W-:Y:S01]  /*8030*/  FFMA.FTZ R29, R29, c[0x0][0x2d0], -R176.reuse ;  /* 0x0000b4001d1d7a23 */ /* 0x100fe200000108b0 */
[----:B------:R-:W-:Y:S01]  /*8040*/  MUFU.EX2 R178, R26 ;  /* 0x0000001a00b27308 */ /* 0x000fe20000000800 */
[--C-:B------:R-:W-:Y:S02]  /*8050*/  FFMA.FTZ R30, R30, c[0x0][0x2d0], -R177.reuse ;  /* 0x0000b4001e1e7a23 */ /* 0x100fe400000108b1 */
[C---:B------:R-:W-:Y:S01]  /*8060*/  HMMA.16816.F32.BF16 R64, R136.reuse, R142, R64 ;  /* 0x0000008e8840723c */ /* 0x040fe20000041840 */
[----:B------:R-:W1:Y:S03]  /*8070*/  LDSM.16.MT88.4 R140, [R134+0x3100] ;  /* 0x00310000868c783b */ /* 0x000e660000004200 */
[--C-:B------:R-:W-:Y:S02]  /*8080*/  FFMA.FTZ R31, R31, c[0x0][0x2d0], -R177.reuse ;  /* 0x0000b4001f1f7a23 */ /* 0x100fe400000108b1 */
[--C-:B------:R-:W-:Y:S01]  /*8090*/  FFMA.FTZ R32, R32, c[0x0][0x2d0], -R176.reuse ;  /* 0x0000b40020207a23 */ /* 0x100fe200000108b0 */
[----:B------:R2:W-:Y:S01]  /*80a0*/  MUFU.EX2 R179, R27 ;  /* 0x0000001b00b37308 */ /* 0x0005e20000000800 */
[--C-:B------:R-:W-:Y:S01]  /*80b0*/  FFMA.FTZ R33, R33, c[0x0][0x2d0], -R176.reuse ;  /* 0x0000b40021217a23 */ /* 0x100fe200000108b0 */
[C---:B------:R-:W-:Y:S03]  /*80c0*/  HMMA.16816.F32.BF16 R68, R136.reuse, R160, R68 ;  /* 0x000000a08844723c */ /* 0x040fe60000041844 */
[--C-:B------:R-:W-:Y:S02]  /*80d0*/  FFMA.FTZ R34, R34, c[0x0][0x2d0], -R177.reuse ;  /* 0x0000b40022227a23 */ /* 0x100fe400000108b1 */
[--C-:B------:R-:W-:Y:S02]  /*80e0*/  FFMA.FTZ R35, R35, c[0x0][0x2d0], -R177.reuse ;  /* 0x0000b40023237a23 */ /* 0x100fe400000108b1 */
[--C-:B------:R-:W-:Y:S01]  /*80f0*/  FFMA.FTZ R36, R36, c[0x0][0x2d0], -R176.reuse ;  /* 0x0000b40024247a23 */ /* 0x100fe200000108b0 */
[C---:B------:R-:W-:Y:S01]  /*8100*/  HMMA.16816.F32.BF16 R72, R136.reuse, R162, R72 ;  /* 0x000000a28848723c */ /* 0x040fe20000041848 */
[----:B------:R-:W4:Y:S01]  /*8110*/  LDSM.16.MT88.4 R160, [R237+UR4+0x3100] ;  /* 0x00310004eda0783b */ /* 0x000f220008004200 */
[----:B------:R1:W-:Y:S02]  /*8120*/  MUFU.EX2 R200, R15 ;  /* 0x0000000f00c87308 */ /* 0x0003e40000000800 */
[--C-:B------:R-:W-:Y:S02]  /*8130*/  FFMA.FTZ R37, R37, c[0x0][0x2d0], -R176.reuse ;  /* 0x0000b40025257a23 */ /* 0x100fe400000108b0 */
[--C-:B------:R-:W-:Y:S02]  /*8140*/  FFMA.FTZ R38, R38, c[0x0][0x2d0], -R177.reuse ;  /* 0x0000b40026267a23 */ /* 0x100fe400000108b1 */
[C---:B---3--:R-:W-:Y:S04]  /*8150*/  HMMA.16816.F32.BF16 R76, R136.reuse, R164, R76 ;  /* 0x000000a4884c723c */ /* 0x048fe8000004184c */
[--C-:B------:R-:W-:Y:S01]  /*8160*/  FFMA.FTZ R39, R39, c[0x0][0x2d0], -R177.reuse ;  /* 0x0000b40027277a23 */ /* 0x100fe200000108b1 */
[----:B--2---:R-:W-:Y:S01]  /*8170*/  LDSM.16.MT88.4 R24, [R134+0x1100] ;  /* 0x001100008618783b */ /* 0x004fe20000004200 */
[--C-:B------:R-:W-:Y:S02]  /*8180*/  FFMA.FTZ R40, R40, c[0x0][0x2d0], -R176.reuse ;  /* 0x0000b40028287a23 */ /* 0x100fe400000108b0 */
[C---:B------:R-:W-:Y:S04]  /*8190*/  HMMA.16816.F32.BF16 R80, R136.reuse, R166, R80 ;  /* 0x000000a68850723c */ /* 0x040fe80000041850 */
[C---:B------:R-:W-:Y:S01]  /*81a0*/  FMUL.FTZ R86, R0.reuse, R86 ;  /* 0x0000005600567220 */ /* 0x040fe20000410000 */
[----:B------:R-:W2:Y:S01]  /*81b0*/  LDSM.16.MT88.4 R164, [R133+0x3100] ;  /* 0x0031000085a4783b */ /* 0x000ea20000004200 */
[C---:B------:R-:W-:Y:S02]  /*81c0*/  FMUL.FTZ R87, R0.reuse, R87 ;  /* 0x0000005700577220 */ /* 0x040fe40000410000 */
[--C-:B------:R-:W-:Y:S04]  /*81d0*/  FFMA.FTZ R41, R41, c[0x0][0x2d0], -R176.reuse ;  /* 0x0000b40029297a23 */ /* 0x100fe800000108b0 */
[----:B-1----:R-:W-:Y:S01]  /*81e0*/  FMUL.FTZ R15, R0, R147 ;  /* 0x00000093000f7220 */ /* 0x002fe20000410000 */
[C---:B------:R-:W-:Y:S01]  /*81f0*/  HMMA.16816.F32.BF16 R84, R136.reuse, R140, R84 ;  /* 0x0000008c8854723c */ /* 0x040fe20000041854 */
[----:B------:R-:W-:Y:S02]  /*8200*/  LDSM.16.MT88.4 R144, [R135+UR4+0x900] ;  /* 0x000900048790783b */ /* 0x000fe40008004200 */
[C---:B------:R-:W-:Y:S02]  /*8210*/  FMUL.FTZ R88, R2.reuse, R88 ;  /* 0x0000005802587220 */ /* 0x040fe40000410000 */
[----:B------:R-:W-:Y:S02]  /*8220*/  FMUL.FTZ R89, R2, R89 ;  /* 0x0000005902597220 */ /* 0x000fe40000410000 */
[C---:B------:R-:W-:Y:S02]  /*8230*/  FMUL.FTZ R90, R0.reuse, R90 ;  /* 0x0000005a005a7220 */ /* 0x040fe40000410000 */
[----:B------:R-:W-:Y:S03]  /*8240*/  FMUL.FTZ R91, R0, R91 ;  /* 0x0000005b005b7220 */ /* 0x000fe60000410000 */
[--C-:B------:R-:W-:Y:S02]  /*8250*/  FFMA.FTZ R42, R42, c[0x0][0x2d0], -R177.reuse ;  /* 0x0000b4002a2a7a23 */ /* 0x100fe400000108b1 */
[--C-:B------:R-:W-:Y:S02]  /*8260*/  FFMA.FTZ R43, R43, c[0x0][0x2d0], -R177.reuse ;  /* 0x0000b4002b2b7a23 */ /* 0x100fe400000108b1 */
[C---:B------:R-:W-:Y:S01]  /*8270*/  HMMA.16816.F32.BF16 R88, R136.reuse, R142, R88 ;  /* 0x0000008e8858723c */ /* 0x040fe20000041858 */
[----:B------:R-:W1:Y:S02]  /*8280*/  LDSM.16.MT88.4 R140, [R135+UR4+0x6100] ;  /* 0x00610004878c783b */ /* 0x000e640008004200 */
[C---:B------:R-:W-:Y:S02]  /*8290*/  FMUL.FTZ R92, R2.reuse, R92 ;  /* 0x0000005c025c7220 */ /* 0x040fe40000410000 */
[----:B------:R-:W-:Y:S02]  /*82a0*/  FMUL.FTZ R93, R2, R93 ;  /* 0x0000005d025d7220 */ /* 0x000fe40000410000 */
[C---:B------:R-:W-:Y:S02]  /*82b0*/  FMUL.FTZ R94, R0.reuse, R94 ;  /* 0x0000005e005e7220 */ /* 0x040fe40000410000 */
[----:B------:R-:W-:Y:S03]  /*82c0*/  FMUL.FTZ R95, R0, R95 ;  /* 0x0000005f005f7220 */ /* 0x000fe60000410000 */
[--C-:B------:R-:W-:Y:S02]  /*82d0*/  FFMA.FTZ R44, R44, c[0x0][0x2d0], -R176.reuse ;  /* 0x0000b4002c2c7a23 */ /* 0x100fe400000108b0 */
[--C-:B------:R-:W-:Y:S02]  /*82e0*/  FFMA.FTZ R45, R45, c[0x0][0x2d0], -R176.reuse ;  /* 0x0000b4002d2d7a23 */ /* 0x100fe400000108b0 */
[C---:B----4-:R-:W-:Y:S03]  /*82f0*/  HMMA.16816.F32.BF16 R92, R136.reuse, R160, R92 ;  /* 0x000000a0885c723c */ /* 0x050fe6000004185c */
[C---:B------:R-:W-:Y:S02]  /*8300*/  FMUL.FTZ R96, R2.reuse, R96 ;  /* 0x0000006002607220 */ /* 0x040fe40000410000 */
[----:B------:R-:W-:Y:S02]  /*8310*/  FMUL.FTZ R97, R2, R97 ;  /* 0x0000006102617220 */ /* 0x000fe40000410000 */
[C---:B------:R-:W-:Y:S02]  /*8320*/  FMUL.FTZ R98, R0.reuse, R98 ;  /* 0x0000006200627220 */ /* 0x040fe40000410000 */
[----:B------:R-:W-:Y:S03]  /*8330*/  FMUL.FTZ R99, R0, R99 ;  /* 0x0000006300637220 */ /* 0x000fe60000410000 */
[--C-:B------:R-:W-:Y:S02]  /*8340*/  FFMA.FTZ R46, R46, c[0x0][0x2d0], -R177.reuse ;  /* 0x0000b4002e2e7a23 */ /* 0x100fe400000108b1 */
[--C-:B------:R-:W-:Y:S02]  /*8350*/  FFMA.FTZ R47, R47, c[0x0][0x2d0], -R177.reuse ;  /* 0x0000b4002f2f7a23 */ /* 0x100fe400000108b1 */
[C---:B------:R-:W-:Y:S01]  /*8360*/  HMMA.16816.F32.BF16 R96, R136.reuse, R162, R96 ;  /* 0x000000a28860723c */ /* 0x040fe20000041860 */
[----:B------:R-:W3:Y:S02]  /*8370*/  LDSM.16.MT88.4 R160, [R134+0x6100] ;  /* 0x0061000086a0783b */ /* 0x000ee40000004200 */
[C---:B------:R-:W-:Y:S02]  /*8380*/  FMUL.FTZ R100, R2.reuse, R100 ;  /* 0x0000006402647220 */ /* 0x040fe40000410000 */
[----:B------:R-:W-:Y:S02]  /*8390*/  FMUL.FTZ R101, R2, R101 ;  /* 0x0000006502657220 */ /* 0x000fe40000410000 */
[C---:B------:R-:W-:Y:S02]  /*83a0*/  FMUL.FTZ R102, R0.reuse, R102 ;  /* 0x0000006600667220 */ /* 0x040fe40000410000 */
[----:B------:R-:W-:Y:S03]  /*83b0*/  FMUL.FTZ R103, R0, R103 ;  /* 0x0000006700677220 */ /* 0x000fe60000410000 */
[C---:B------:R-:W-:Y:S02]  /*83c0*/  FMUL.FTZ R104, R2.reuse, R104 ;  /* 0x0000006802687220 */ /* 0x040fe40000410000 */
[----:B------:R-:W-:Y:S02]  /*83d0*/  FMUL.FTZ R105, R2, R105 ;  /* 0x0000006902697220 */ /* 0x000fe40000410000 */
[C---:B--2---:R-:W-:Y:S03]  /*83e0*/  HMMA.16816.F32.BF16 R100, R136.reuse, R164, R100 ;  /* 0x000000a48864723c */ /* 0x044fe60000041864 */
[C---:B------:R-:W-:Y:S02]  /*83f0*/  FMUL.FTZ R106, R0.reuse, R106 ;  /* 0x0000006a006a7220 */ /* 0x040fe40000410000 */
[----:B------:R-:W-:Y:S02]  /*8400*/  FMUL.FTZ R107, R0, R107 ;  /* 0x0000006b006b7220 */ /* 0x000fe40000410000 */
[C---:B------:R-:W-:Y:S02]  /*8410*/  FMUL.FTZ R108, R2.reuse, R108 ;  /* 0x0000006c026c7220 */ /* 0x040fe40000410000 */
[----:B------:R-:W-:Y:S03]  /*8420*/  FMUL.FTZ R109, R2, R109 ;  /* 0x0000006d026d7220 */ /* 0x000fe60000410000 */
[C---:B------:R-:W-:Y:S01]  /*8430*/  HMMA.16816.F32.BF16 R104, R136.reuse, R166, R104 ;  /* 0x000000a68868723c */ /* 0x040fe20000041868 */
[----:B------:R-:W2:Y:S02]  /*8440*/  LDSM.16.MT88.4 R164, [R237+UR4+0x6100] ;  /* 0x00610004eda4783b */ /* 0x000ea40008004200 */
[C---:B------:R-:W-:Y:S02]  /*8450*/  FMUL.FTZ R110, R0.reuse, R110 ;  /* 0x0000006e006e7220 */ /* 0x040fe40000410000 */
[----:B------:R-:W-:Y:S02]  /*8460*/  FMUL.FTZ R111, R0, R111 ;  /* 0x0000006f006f7220 */ /* 0x000fe40000410000 */
[C---:B------:R-:W-:Y:S02]  /*8470*/  FMUL.FTZ R112, R2.reuse, R112 ;  /* 0x0000007002707220 */ /* 0x040fe40000410000 */
[----:B------:R-:W-:Y:S03]  /*8480*/  FMUL.FTZ R113, R2, R113 ;  /* 0x0000007102717220 */ /* 0x000fe60000410000 */
[C---:B-1----:R-:W-:Y:S03]  /*8490*/  HMMA.16816.F32.BF16 R108, R136.reuse, R140, R108 ;  /* 0x0000008c886c723c */ /* 0x042fe6000004186c */
[C---:B------:R-:W-:Y:S02]  /*84a0*/  FMUL.FTZ R114, R0.reuse, R114 ;  /* 0x0000007200727220 */ /* 0x040fe40000410000 */
[----:B------:R-:W-:Y:S02]  /*84b0*/  FMUL.FTZ R115, R0, R115 ;  /* 0x0000007300737220 */ /* 0x000fe40000410000 */
[C---:B------:R-:W-:Y:S02]  /*84c0*/  FMUL.FTZ R116, R2.reuse, R116 ;  /* 0x0000007402747220 */ /* 0x040fe40000410000 */
[----:B------:R-:W-:Y:S03]  /*84d0*/  FMUL.FTZ R117, R2, R117 ;  /* 0x0000007502757220 */ /* 0x000fe60000410000 */
[C---:B------:R-:W-:Y:S01]  /*84e0*/  HMMA.16816.F32.BF16 R112, R136.reuse, R142, R112 ;  /* 0x0000008e8870723c */ /* 0x040fe20000041870 */
[----:B------:R-:W1:Y:S02]  /*84f0*/  LDSM.16.MT88.4 R140, [R133+0x6100] ;  /* 0x00610000858c783b */ /* 0x000e640000004200 */
[C---:B------:R-:W-:Y:S02]  /*8500*/  FMUL.FTZ R118, R0.reuse, R118 ;  /* 0x0000007600767220 */ /* 0x040fe40000410000 */
[----:B------:R-:W-:Y:S02]  /*8510*/  FMUL.FTZ R119, R0, R119 ;  /* 0x0000007700777220 */ /* 0x000fe40000410000 */
[--C-:B------:R-:W-:Y:S02]  /*8520*/  FFMA.FTZ R16, R16, c[0x0][0x2d0], -R176.reuse ;  /* 0x0000b40010107a23 */ /* 0x100fe400000108b0 */
[--C-:B------:R-:W-:Y:S02]  /*8530*/  FFMA.FTZ R17, R17, c[0x0][0x2d0], -R176.reuse ;  /* 0x0000b40011117a23 */ /* 0x100fe400000108b0 */
[----:B------:R4:W-:Y:S01]  /*8540*/  MUFU.EX2 R203, R16 ;  /* 0x0000001000cb7308 */ /* 0x0009e20000000800 */
[C---:B---3--:R-:W-:Y:S03]  /*8550*/  HMMA.16816.F32.BF16 R116, R136.reuse, R160, R116 ;  /* 0x000000a08874723c */ /* 0x048fe60000041874 */
[--C-:B------:R-:W-:Y:S02]  /*8560*/  FFMA.FTZ R18, R18, c[0x0][0x2d0], -R177.reuse ;  /* 0x0000b40012127a23 */ /* 0x100fe400000108b1 */
[C---:B------:R-:W-:Y:S02]  /*8570*/  FMUL.FTZ R120, R2.reuse, R120 ;  /* 0x0000007802787220 */ /* 0x040fe40000410000 */
[----:B------:R-:W-:Y:S02]  /*8580*/  FMUL.FTZ R121, R2, R121 ;  /* 0x0000007902797220 */ /* 0x000fe40000410000 */
[----:B------:R3:W1:Y:S03]  /*8590*/  MUFU.EX2 R202, R17 ;  /* 0x0000001100ca7308 */ /* 0x0006660000000800 */
[C---:B------:R-:W-:Y:S02]  /*85a0*/  FMUL.FTZ R122, R0.reuse, R122 ;  /* 0x0000007a007a7220 */ /* 0x040fe40000410000 */
[----:B------:R-:W-:Y:S02]  /*85b0*/  FMUL.FTZ R123, R0, R123 ;  /* 0x0000007b007b7220 */ /* 0x000fe40000410000 */
[C---:B------:R-:W-:Y:S02]  /*85c0*/  FMUL.FTZ R124, R2.reuse, R124 ;  /* 0x0000007c027c7220 */ /* 0x040fe40000410000 */
[----:B------:R-:W-:Y:S01]  /*85d0*/  FMUL.FTZ R125, R2, R125 ;  /* 0x0000007d027d7220 */ /* 0x000fe20000410000 */
[----:B------:R1:W1:Y:S01]  /*85e0*/  MUFU.EX2 R194, R18 ;  /* 0x0000001200c27308 */ /* 0x0002620000000800 */
[C---:B------:R-:W-:Y:S01]  /*85f0*/  FMUL.FTZ R126, R0.reuse, R126 ;  /* 0x0000007e007e7220 */ /* 0x040fe20000410000 */
[C---:B------:R-:W-:Y:S01]  /*8600*/  HMMA.16816.F32.BF16 R120, R136.reuse, R162, R120 ;  /* 0x000000a28878723c */ /* 0x040fe20000041878 */
[----:B------:R-:W1:Y:S02]  /*8610*/  LDSM.16.MT88.4 R160, [R134+0x900] ;  /* 0x0009000086a0783b */ /* 0x000e640000004200 */
[----:B------:R-:W-:Y:S02]  /*8620*/  FMUL.FTZ R127, R0, R127 ;  /* 0x0000007f007f7220 */ /* 0x000fe40000410000 */
[C---:B----4-:R-:W-:Y:S02]  /*8630*/  FMUL.FTZ R16, R2.reuse, R148 ;  /* 0x0000009402107220 */ /* 0x050fe40000410000 */
[C---:B------:R-:W-:Y:S02]  /*8640*/  FMUL.FTZ R128, R2.reuse, R128 ;  /* 0x0000008002807220 */ /* 0x040fe40000410000 */
[C---:B------:R-:W-:Y:S01]  /*8650*/  FMUL.FTZ R129, R2.reuse, R129 ;  /* 0x0000008102817220 */ /* 0x040fe20000410000 */
[C---:B--2---:R-:W-:Y:S03]  /*8660*/  HMMA.16816.F32.BF16 R124, R136.reuse, R164, R124 ;  /* 0x000000a4887c723c */ /* 0x044fe6000004187c */
[----:B---3--:R-:W-:Y:S02]  /*8670*/  FMUL.FTZ R17, R2, R149 ;  /* 0x0000009502117220 */ /* 0x008fe40000410000 */
[C---:B------:R-:W-:Y:S02]  /*8680*/  FMUL.FTZ R130, R0.reuse, R130 ;  /* 0x0000008200827220 */ /* 0x040fe40000410000 */
[C---:B------:R-:W-:Y:S01]  /*8690*/  FMUL.FTZ R131, R0.reuse, R131 ;  /* 0x0000008300837220 */ /* 0x040fe20000410000 */
[C---:B------:R-:W-:Y:S01]  /*86a0*/  HMMA.16816.F32.BF16 R12, R136.reuse, R166, R12 ;  /* 0x000000a6880c723c */ /* 0x040fe2000004180c */
[----:B------:R-:W2:Y:S03]  /*86b0*/  LDSM.16.MT88.4 R164, [R237+UR4+0x900] ;  /* 0x00090004eda4783b */ /* 0x000ea60008004200 */
[----:B-1----:R-:W-:Y:S02]  /*86c0*/  FMUL.FTZ R18, R0, R150 ;  /* 0x0000009600127220 */ /* 0x002fe40000410000 */
[--C-:B------:R-:W-:Y:S02]  /*86d0*/  FFMA.FTZ R20, R20, c[0x0][0x2d0], -R176.reuse ;  /* 0x0000b40014147a23 */ /* 0x100fe400000108b0 */
[--C-:B------:R-:W-:Y:S01]  /*86e0*/  FFMA.FTZ R21, R21, c[0x0][0x2d0], -R176.reuse ;  /* 0x0000b40015157a23 */ /* 0x100fe200000108b0 */
[----:B------:R-:W1:Y:S01]  /*86f0*/  LDSM.16.MT88.4 R148, [R133+0x900] ;  /* 0x000900008594783b */ /* 0x000e620000004200 */
[----:B------:R-:W-:Y:S01]  /*8700*/  MUFU.EX2 R193, R20 ;  /* 0x0000001400c17308 */ /* 0x000fe20000000800 */
[C---:B------:R-:W-:Y:S03]  /*8710*/  HMMA.16816.F32.BF16 R16, R136.reuse, R140, R16 ;  /* 0x0000008c8810723c */ /* 0x040fe60000041810 */
[--C-:B------:R-:W-:Y:S02]  /*8720*/  FFMA.FTZ R22, R22, c[0x0][0x2d0], -R177.reuse ;  /* 0x0000b40016167a23 */ /* 0x100fe400000108b1 */
[--C-:B------:R-:W-:Y:S02]  /*8730*/  FFMA.FTZ R23, R23, c[0x0][0x2d0], -R177.reuse ;  /* 0x0000b40017177a23 */ /* 0x100fe400000108b1 */
[--C-:B------:R-:W-:Y:S01]  /*8740*/  FFMA.FTZ R48, R48, c[0x0][0x2d0], -R176.reuse ;  /* 0x0000b40030307a23 */ /* 0x100fe200000108b0 */
[----:B------:R-:W-:Y:S01]  /*8750*/  HMMA.16816.F32.BF16 R128, R136, R142, R128 ;  /* 0x0000008e8880723c */ /* 0x000fe20000041880 */
[----:B------:R-:W3:Y:S01]  /*8760*/  LDSM.16.MT88.4 R140, [R237+UR4+0x3900] ;  /* 0x00390004ed8c783b */ /* 0x000ee20008004200 */
[----:B------:R-:W4:Y:S02]  /*8770*/  MUFU.EX2 R182, R21 ;  /* 0x0000001500b67308 */ /* 0x000f240000000800 */
[----:B------:R-:W-:Y:S02]  /*8780*/  FFMA.FTZ R49, R49, c[0x0][0x2d0], -R176 ;  /* 0x0000b40031317a23 */ /* 0x000fe400000108b0 */
[--C-:B------:R-:W-:Y:S01]  /*8790*/  FFMA.FTZ R50, R50, c[0x0][0x2d0], -R177.reuse ;  /* 0x0000b40032327a23 */ /* 0x100fe200000108b1 */
[----:B------:R-:W-:Y:S01]  /*87a0*/  F2FP.BF16.PACK_AB R136, R232, R233 ;  /* 0x000000e9e888723e */ /* 0x000fe200000010ff */
[----:B------:R-:W-:Y:S01]  /*87b0*/  FFMA.FTZ R51, R51, c[0x0][0x2d0], -R177 ;  /* 0x0000b40033337a23 */ /* 0x000fe200000108b1 */
[----:B------:R-:W-:Y:S03]  /*87c0*/  F2FP.BF16.PACK_AB R138, R202, R203 ;  /* 0x000000cbca8a723e */ /* 0x000fe600000010ff */
[----:B------:R-:W-:Y:S01]  /*87d0*/  F2FP.BF16.PACK_AB R137, R200, R201 ;  /* 0x000000c9c889723e */ /* 0x000fe200000010ff */
[----:B------:R1:W-:Y:S01]  /*87e0*/  MUFU.EX2 R181, R22 ;  /* 0x0000001600b57308 */ /* 0x0003e20000000800 */
[----:B------:R-:W-:Y:S01]  /*87f0*/  F2FP.BF16.PACK_AB R139, R195, R194 ;  /* 0x000000c2c38b723e */ /* 0x000fe200000010ff */
[----:B------:R-:W-:Y:S02]  /*8800*/  FFMA.FTZ R2, R2, R248, R246 ;  /* 0x000000f802027223 */ /* 0x000fe400000100f6 */
[----:B------:R-:W-:Y:S02]  /*8810*/  FFMA.FTZ R0, R0, R249, R242 ;  /* 0x000000f900007223 */ /* 0x000fe400000100f2 */
[----:B------:R-:W-:Y:S02]  /*8820*/  FADD.FTZ R2, R245, R2 ;  /* 0x00000002f5027221 */ /* 0x000fe40000010000 */
[C---:B------:R-:W-:Y:S02]  /*8830*/  HMMA.16816.F32.BF16 R4, R136.reuse, R144, R4 ;  /* 0x000000908804723c */ /* 0x040fe40000041804 */
[----:B------:R-:W2:Y:S01]  /*8840*/  MUFU.EX2 R180, R23 ;  /* 0x0000001700b47308 */ /* 0x000ea20000000800 */
[----:B------:R-:W-:Y:S01]  /*8850*/  FADD.FTZ R2, R244, R2 ;  /* 0x00000002f4027221 */ /* 0x000fe20000010000 */
[----:B----4-:R-:W-:Y:S01]  /*8860*/  F2FP.BF16.PACK_AB R20, R182, R193 ;  /* 0x000000c1b614723e */ /* 0x010fe200000010ff */
[----:B------:R-:W-:Y:S03]  /*8870*/  FADD.FTZ R0, R235, R0 ;  /* 0x00000000eb007221 */ /* 0x000fe60000010000 */
[C---:B------:R-:W-:Y:S01]  /*8880*/  HMMA.16816.F32.BF16 R8, R136.reuse, R146, R8 ;  /* 0x000000928808723c */ /* 0x040fe20000041808 */
[----:B------:R-:W4:Y:S03]  /*8890*/  LDSM.16.MT88.4 R144, [R133+0x3900] ;  /* 0x003900008590783b */ /* 0x000f260000004200 */
[----:B------:R-:W-:Y:S01]  /*88a0*/  MUFU.EX2 R48, R48 ;  /* 0x0000003000307308 */ /* 0x000fe20000000800 */
[----:B------:R-:W-:Y:S02]  /*88b0*/  FADD.FTZ R2, R247, R2 ;  /* 0x00000002f7027221 */ /* 0x000fe40000010000 */
[----:B------:R-:W-:Y:S01]  /*88c0*/  FADD.FTZ R0, R234, R0 ;  /* 0x00000000ea007221 */ /* 0x000fe20000010000 */
[C---:B------:R-:W-:Y:S04]  /*88d0*/  HMMA.16816.F32.BF16 R52, R136.reuse, R160, R52 ;  /* 0x000000a08834723c */ /* 0x040fe80000041834 */
[----:B-1----:R-:W-:Y:S01]  /*88e0*/  F2FP.BF16.PACK_AB R22, R192, R183 ;  /* 0x000000b7c016723e */ /* 0x002fe200000010ff */
[----:B------:R-:W-:Y:S01]  /*88f0*/  FADD.FTZ R2, R233, R2 ;  /* 0x00000002e9027221 */ /* 0x000fe20000010000 */
[----:B------:R-:W-:Y:S01]  /*8900*/  MUFU.EX2 R49, R49 ;  /* 0x0000003100317308 */ /* 0x000fe20000000800 */
[----:B------:R-:W-:Y:S01]  /*8910*/  FADD.FTZ R0, R243, R0 ;  /* 0x00000000f3007221 */ /* 0x000fe20000010000 */
[C---:B------:R-:W-:Y:S01]  /*8920*/  HMMA.16816.F32.BF16 R56, R136.reuse, R162, R56 ;  /* 0x000000a28838723c */ /* 0x040fe20000041838 */
[----:B------:R-:W-:Y:S03]  /*8930*/  LDSM.16.MT88.4 R160, [R134+0x6900] ;  /* 0x0069000086a0783b */ /* 0x000fe60000004200 */
[----:B--2---:R-:W-:Y:S01]  /*8940*/  F2FP.BF16.PACK_AB R21, R180, R181 ;  /* 0x000000b5b415723e */ /* 0x004fe200000010ff */
[----:B------:R-:W-:Y:S01]  /*8950*/  FADD.FTZ R2, R232, R2 ;  /* 0x00000002e8027221 */ /* 0x000fe20000010000 */
[----:B------:R-:W-:Y:S01]  /*8960*/  F2FP.BF16.PACK_AB R23, R179, R178 ;  /* 0x000000b2b317723e */ /* 0x000fe200000010ff */
[----:B------:R-:W-:Y:S01]  /*8970*/  FADD.FTZ R0, R201, R0 ;  /* 0x00000000c9007221 */ /* 0x000fe20000010000 */
[C---:B------:R-:W-:Y:S01]  /*8980*/  HMMA.16816.F32.BF16 R60, R136.reuse, R164, R60 ;  /* 0x000000a4883c723c */ /* 0x040fe2000004183c */
[----:B------:R-:W-:Y:S03]  /*8990*/  MUFU.EX2 R50, R50 ;  /* 0x0000003200327308 */ /* 0x000fe60000000800 */
[----:B------:R-:W-:Y:S02]  /*89a0*/  FADD.FTZ R2, R203, R2 ;  /* 0x00000002cb027221 */ /* 0x000fe40000010000 */
[----:B------:R-:W-:Y:S02]  /*89b0*/  FADD.FTZ R0, R200, R0 ;  /* 0x00000000c8007221 */ /* 0x000fe40000010000 */
[C---:B------:R-:W-:Y:S01]  /*89c0*/  HMMA.16816.F32.BF16 R64, R136.reuse, R166, R64 ;  /* 0x000000a68840723c */ /* 0x040fe20000041840 */
[----:B------:R-:W-:Y:S02]  /*89d0*/  LDSM.16.MT88.4 R164, [R135+UR4+0x4100] ;  /* 0x0041000487a4783b */ /* 0x000fe40008004200 */
[----:B------:R-:W-:Y:S01]  /*89e0*/  MUFU.EX2 R51, R51 ;  /* 0x0000003300337308 */ /* 0x000fe20000000800 */
[----:B------:R-:W-:Y:S04]  /*89f0*/  FADD.FTZ R0, R194, R0 ;  /* 0x00000000c2007221 */ /* 0x000fe80000010000 */
[C---:B------:R-:W-:Y:S08]  /*8a00*/  HMMA.16816.F32.BF16 R68, R136.reuse, R148, R68 ;  /* 0x000000948844723c */ /* 0x040ff00000041844 */
[C---:B------:R-:W-:Y:S01]  /*8a10*/  HMMA.16816.F32.BF16 R72, R136.reuse, R150, R72 ;  /* 0x000000968848723c */ /* 0x040fe20000041848 */
[----:B------:R-:W1:Y:S07]  /*8a20*/  LDSM.16.MT88.4 R148, [R135+UR4+0x6900] ;  /* 0x006900048794783b */ /* 0x000e6e0008004200 */
[C---:B------:R-:W-:Y:S08]  /*8a30*/  HMMA.16816.F32.BF16 R76, R136.reuse, R168, R76 ;  /* 0x000000a8884c723c */ /* 0x040ff0000004184c */
[C---:B------:R-:W-:Y:S01]  /*8a40*/  HMMA.16816.F32.BF16 R80, R136.reuse, R170, R80 ;  /* 0x000000aa8850723c */ /* 0x040fe20000041850 */
[----:B------:R-:W-:Y:S07]  /*8a50*/  LDSM.16.MT88.4 R168, [R134+0x4100] ;  /* 0x0041000086a8783b */ /* 0x000fee0000004200 */
[C---:B------:R-:W-:Y:S01]  /*8a60*/  HMMA.16816.F32.BF16 R84, R136.reuse, R172, R84 ;  /* 0x000000ac8854723c */ /* 0x040fe20000041854 */
[----:B------:R-:W-:Y:S07]  /*8a70*/  MUFU.EX2 R173, R32 ;  /* 0x0000002000ad7308 */ /* 0x000fee0000000800 */
[C---:B------:R-:W-:Y:S03]  /*8a80*/  HMMA.16816.F32.BF16 R88, R136.reuse, R174, R88 ;  /* 0x000000ae8858723c */ /* 0x040fe60000041858 */
[----:B------:R-:W-:Y:S05]  /*8a90*/  MUFU.EX2 R175, R28 ;  /* 0x0000001c00af7308 */ /* 0x000fea0000000800 */
[C---:B---3--:R-:W-:Y:S05]  /*8aa0*/  HMMA.16816.F32.BF16 R92, R136.reuse, R140, R92 ;  /* 0x0000008c885c723c */ /* 0x048fea000004185c */
[----:B------:R-:W2:Y:S03]  /*8ab0*/  MUFU.EX2 R174, R29 ;  /* 0x0000001d00ae7308 */ /* 0x000ea60000000800 */
[C---:B------:R-:W-:Y:S01]  /*8ac0*/  HMMA.16816.F32.BF16 R96, R136.reuse, R142, R96 ;  /* 0x0000008e8860723c */ /* 0x040fe20000041860 */
[----:B------:R-:W3:Y:S06]  /*8ad0*/  LDSM.16.MT88.4 R140, [R237+UR4+0x6900] ;  /* 0x00690004ed8c783b */ /* 0x000eec0008004200 */
[----:B------:R-:W2:Y:S01]  /*8ae0*/  MUFU.EX2 R172, R33 ;  /* 0x0000002100ac7308 */ /* 0x000ea20000000800 */
        /* <DEDUP_REMOVED lines=8> */
[----:B------:R-:W2:Y:S07]  /*8b70*/  LDSM.16.MT88.4 R160, [R237+UR4+0x1100] ;  /* 0x00110004eda0783b */ /* 0x000eae0008004200 */
[C---:B---3--:R-:W-:Y:S08]  /*8b80*/  HMMA.16816.F32.BF16 R124, R136.reuse, R140, R124 ;  /* 0x0000008c887c723c */ /* 0x048ff0000004187c */
[C---:B------:R-:W-:Y:S01]  /*8b90*/  HMMA.16816.F32.BF16 R12, R136.reuse, R142, R12 ;  /* 0x0000008e880c723c */ /* 0x040fe2000004180c */
[----:B------:R-:W3:Y:S07]  /*8ba0*/  LDSM.16.MT88.4 R140, [R133+0x1100] ;  /* 0x00110000858c783b */ /* 0x000eee0000004200 */
[C---:B----4-:R-:W-:Y:S08]  /*8bb0*/  HMMA.16816.F32.BF16 R16, R136.reuse, R144, R16 ;  /* 0x000000908810723c */ /* 0x050ff00000041810 */
[----:B------:R-:W-:Y:S01]  /*8bc0*/  HMMA.16816.F32.BF16 R128, R136, R146, R128 ;  /* 0x000000928880723c */ /* 0x000fe20000041880 */
[----:B------:R-:W4:Y:S07]  /*8bd0*/  LDSM.16.MT88.4 R136, [R237+UR4+0x4100] ;  /* 0x00410004ed88783b */ /* 0x000f2e0008004200 */
[C---:B-1----:R-:W-:Y:S01]  /*8be0*/  HMMA.16816.F32.BF16 R4, R20.reuse, R148, R4 ;  /* 0x000000941404723c */ /* 0x042fe20000041804 */
[----:B------:R-:W1:Y:S07]  /*8bf0*/  LDSM.16.MT88.4 R144, [R133+0x4100] ;  /* 0x004100008590783b */ /* 0x000e6e0000004200 */
[C---:B------:R-:W-:Y:S01]  /*8c00*/  HMMA.16816.F32.BF16 R8, R20.reuse, R150, R8 ;  /* 0x000000961408723c */ /* 0x040fe20000041808 */
[----:B------:R-:W-:Y:S07]  /*8c10*/  LDSM.16.MT88.4 R148, [R135+UR4+0x4900] ;  /* 0x004900048794783b */ /* 0x000fee0008004200 */
[C---:B------:R-:W-:Y:S08]  /*8c20*/  HMMA.16816.F32.BF16 R52, R20.reuse, R24, R52 ;  /* 0x000000181434723c */ /* 0x040ff00000041834 */
[C---:B------:R-:W-:Y:S01]  /*8c30*/  HMMA.16816.F32.BF16 R56, R20.reuse, R26, R56 ;  /* 0x0000001a1438723c */ /* 0x040fe20000041838 */
[----:B------:R-:W1:Y:S07]  /*8c40*/  LDSM.16.MT88.4 R24, [R135+UR4+0x7100] ;  /* 0x007100048718783b */ /* 0x000e6e0008004200 */
[C---:B--2---:R-:W-:Y:S01]  /*8c50*/  HMMA.16816.F32.BF16 R60, R20.reuse, R160, R60 ;  /* 0x000000a0143c723c */ /* 0x044fe2000004183c */
[----:B------:R-:W-:Y:S07]  /*8c60*/  MUFU.EX2 R161, R46 ;  /* 0x0000002e00a17308 */ /* 0x000fee0000000800 */
[C---:B------:R-:W-:Y:S03]  /*8c70*/  HMMA.16816.F32.BF16 R64, R20.reuse, R162, R64 ;  /* 0x000000a21440723c */ /* 0x040fe60000041840 */
[----:B------:R-:W-:Y:S05]  /*8c80*/  MUFU.EX2 R163, R44 ;  /* 0x0000002c00a37308 */ /* 0x000fea0000000800 */
[C---:B---3--:R-:W-:Y:S05]  /*8c90*/  HMMA.16816.F32.BF16 R68, R20.reuse, R140, R68 ;  /* 0x0000008c1444723c */ /* 0x048fea0000041844 */
[----:B------:R-:W-:Y:S03]  /*8ca0*/  MUFU.EX2 R162, R45 ;  /* 0x0000002d00a27308 */ /* 0x000fe60000000800 */
[C---:B------:R-:W-:Y:S01]  /*8cb0*/  HMMA.16816.F32.BF16 R72, R20.reuse, R142, R72 ;  /* 0x0000008e1448723c */ /* 0x040fe20000041848 */
[----:B------:R-:W2:Y:S06]  /*8cc0*/  LDSM.16.MT88.4 R140, [R134+0x7100] ;  /* 0x00710000868c783b */ /* 0x000eac0000004200 */
[----:B------:R3:W-:Y:S01]  /*8cd0*/  MUFU.EX2 R160, R47 ;  /* 0x0000002f00a07308 */ /* 0x0007e20000000800 */
[C---:B------:R-:W-:Y:S08]  /*8ce0*/  HMMA.16816.F32.BF16 R76, R20.reuse, R164, R76 ;  /* 0x000000a4144c723c */ /* 0x040ff0000004184c */
[C---:B------:R-:W-:Y:S01]  /*8cf0*/  HMMA.16816.F32.BF16 R80, R20.reuse, R166, R80 ;  /* 0x000000a61450723c */ /* 0x040fe20000041850 */
[----:B------:R-:W-:Y:S07]  /*8d00*/  MUFU.EX2 R167, R36 ;  /* 0x0000002400a77308 */ /* 0x000fee0000000800 */
[C---:B------:R-:W-:Y:S03]  /*8d10*/  HMMA.16816.F32.BF16 R84, R20.reuse, R168, R84 ;  /* 0x000000a81454723c */ /* 0x040fe60000041854 */
[----:B------:R-:W-:Y:S01]  /*8d20*/  MUFU.EX2 R169, R34 ;  /* 0x0000002200a97308 */ /* 0x000fe20000000800 */
[----:B---3--:R-:W-:Y:S04]  /*8d30*/  LDSM.16.MT88.4 R44, [R134+0x5900] ;  /* 0x00590000862c783b */ /* 0x008fe80000004200 */
[C---:B------:R-:W-:Y:S05]  /*8d40*/  HMMA.16816.F32.BF16 R88, R20.reuse, R170, R88 ;  /* 0x000000aa1458723c */ /* 0x040fea0000041858 */
[----:B------:R-:W-:Y:S03]  /*8d50*/  MUFU.EX2 R171, R30 ;  /* 0x0000001e00ab7308 */ /* 0x000fe60000000800 */
[C---:B----4-:R-:W-:Y:S07]  /*8d60*/  HMMA.16816.F32.BF16 R92, R20.reuse, R136, R92 ;  /* 0x00000088145c723c */ /* 0x050fee000004185c */
[----:B------:R3:W4:Y:S01]  /*8d70*/  MUFU.EX2 R170, R31 ;  /* 0x0000001f00aa7308 */ /* 0x0007220000000800 */
[C---:B------:R-:W-:Y:S01]  /*8d80*/  HMMA.16816.F32.BF16 R96, R20.reuse, R138, R96 ;  /* 0x0000008a1460723c */ /* 0x040fe20000041860 */
[----:B------:R-:W4:Y:S07]  /*8d90*/  LDSM.16.MT88.4 R136, [R237+UR4+0x7100] ;  /* 0x00710004ed88783b */ /* 0x000f2e0008004200 */
[C---:B-1----:R-:W-:Y:S01]  /*8da0*/  HMMA.16816.F32.BF16 R100, R20.reuse, R144, R100 ;  /* 0x000000901464723c */ /* 0x042fe20000041864 */
[----:B------:R1:W1:Y:S07]  /*8db0*/  MUFU.EX2 R168, R35 ;  /* 0x0000002300a87308 */ /* 0x00026e0000000800 */
[C---:B------:R-:W-:Y:S01]  /*8dc0*/  HMMA.16816.F32.BF16 R104, R20.reuse, R146, R104 ;  /* 0x000000921468723c */ /* 0x040fe20000041868 */
[----:B------:R-:W-:Y:S02]  /*8dd0*/  LDSM.16.MT88.4 R144, [R133+0x1900] ;  /* 0x001900008590783b */ /* 0x000fe40000004200 */
[----:B------:R-:W-:Y:S05]  /*8de0*/  MUFU.EX2 R166, R41 ;  /* 0x0000002900a67308 */ /* 0x000fea0000000800 */
[C---:B------:R-:W-:Y:S01]  /*8df0*/  HMMA.16816.F32.BF16 R108, R20.reuse, R24, R108 ;  /* 0x00000018146c723c */ /* 0x040fe2000004186c */
[----:B---3--:R-:W-:Y:S04]  /*8e00*/  LDSM.16.MT88.4 R28, [R135+UR4+0x1900] ;  /* 0x00190004871c783b */ /* 0x008fe80008004200 */
[----:B------:R-:W-:Y:S03]  /*8e10*/  MUFU.EX2 R165, R42 ;  /* 0x0000002a00a57308 */ /* 0x000fe60000000800 */
[C---:B------:R-:W-:Y:S01]  /*8e20*/  HMMA.16816.F32.BF16 R112, R20.reuse, R26, R112 ;  /* 0x0000001a1470723c */ /* 0x040fe20000041870 */
[----:B------:R-:W3:Y:S06]  /*8e30*/  LDSM.16.MT88.4 R24, [R133+0x7100] ;  /* 0x007100008518783b */ /* 0x000eec0000004200 */
[----:B------:R-:W-:Y:S01]  /*8e40*/  MUFU.EX2 R164, R43 ;  /* 0x0000002b00a47308 */ /* 0x000fe20000000800 */
[C---:B--2---:R-:W-:Y:S01]  /*8e50*/  HMMA.16816.F32.BF16 R116, R20.reuse, R140, R116 ;  /* 0x0000008c1474723c */ /* 0x044fe20000041874 */
[----:B-1----:R-:W-:Y:S07]  /*8e60*/  LDSM.16.MT88.4 R32, [R237+UR4+0x1900] ;  /* 0x00190004ed20783b */ /* 0x002fee0008004200 */
[C---:B------:R-:W-:Y:S01]  /*8e70*/  HMMA.16816.F32.BF16 R120, R20.reuse, R142, R120 ;  /* 0x0000008e1478723c */ /* 0x040fe20000041878 */
[----:B------:R-:W1:Y:S07]  /*8e80*/  LDSM.16.MT88.4 R140, [R134+0x1900] ;  /* 0x00190000868c783b */ /* 0x000e6e0000004200 */
[C---:B----4-:R-:W-:Y:S08]  /*8e90*/  HMMA.16816.F32.BF16 R124, R20.reuse, R136, R124 ;  /* 0x00000088147c723c */ /* 0x050ff0000004187c */
[C---:B------:R-:W-:Y:S01]  /*8ea0*/  HMMA.16816.F32.BF16 R12, R20.reuse, R138, R12 ;  /* 0x0000008a140c723c */ /* 0x040fe2000004180c */
[----:B------:R-:W2:Y:S07]  /*8eb0*/  LDSM.16.MT88.4 R136, [R134+0x4900] ;  /* 0x004900008688783b */ /* 0x000eae0000004200 */
[C---:B---3--:R-:W-:Y:S08]  /*8ec0*/  HMMA.16816.F32.BF16 R16, R20.reuse, R24, R16 ;  /* 0x000000181410723c */ /* 0x048ff00000041810 */
[----:B------:R-:W-:Y:S01]  /*8ed0*/  HMMA.16816.F32.BF16 R128, R20, R26, R128 ;  /* 0x0000001a1480723c */ /* 0x000fe20000041880 */
[----:B------:R-:W3:Y:S06]  /*8ee0*/  LDSM.16.MT88.4 R24, [R237+UR4+0x4900] ;  /* 0x00490004ed18783b */ /* 0x000eec0008004200 */
[----:B------:R-:W-:Y:S02]  /*8ef0*/  F2FP.BF16.PACK_AB R20, R174, R175 ;  /* 0x000000afae14723e */ /* 0x000fe400000010ff */
[----:B------:R-:W-:Y:S03]  /*8f00*/  F2FP.BF16.PACK_AB R22, R172, R173 ;  /* 0x000000adac16723e */ /* 0x000fe600000010ff */
[----:B------:R-:W-:Y:S02]  /*8f10*/  F2FP.BF16.PACK_AB R21, R170, R171 ;  /* 0x000000abaa15723e */ /* 0x000fe400000010ff */
[----:B------:R-:W-:Y:S07]  /*8f20*/  F2FP.BF16.PACK_AB R23, R168, R169 ;  /* 0x000000a9a817723e */ /* 0x000fee00000010ff */
[C---:B------:R-:W-:Y:S08]  /*8f30*/  HMMA.16816.F32.BF16 R4, R20.reuse, R28, R4 ;  /* 0x0000001c1404723c */ /* 0x040ff00000041804 */
[C---:B------:R-:W-:Y:S01]  /*8f40*/  HMMA.16816.F32.BF16 R8, R20.reuse, R30, R8 ;  /* 0x0000001e1408723c */ /* 0x040fe20000041808 */
[----:B------:R-:W2:Y:S07]  /*8f50*/  LDSM.16.MT88.4 R28, [R133+0x4900] ;  /* 0x00490000851c783b */ /* 0x000eae0000004200 */
[C---:B-1----:R-:W-:Y:S08]  /*8f60*/  HMMA.16816.F32.BF16 R52, R20.reuse, R140, R52 ;  /* 0x0000008c1434723c */ /* 0x042ff00000041834 */
[C---:B------:R-:W-:Y:S01]  /*8f70*/  HMMA.16816.F32.BF16 R56, R20.reuse, R142, R56 ;  /* 0x0000008e1438723c */ /* 0x040fe20000041838 */
[----:B------:R-:W-:Y:S07]  /*8f80*/  LDSM.16.MT88.4 R140, [R134+0x5100] ;  /* 0x00510000868c783b */ /* 0x000fee0000004200 */
[C---:B------:R-:W-:Y:S08]  /*8f90*/  HMMA.16816.F32.BF16 R60, R20.reuse, R32, R60 ;  /* 0x00000020143c723c */ /* 0x040ff0000004183c */
[C---:B------:R-:W-:Y:S01]  /*8fa0*/  HMMA.16816.F32.BF16 R64, R20.reuse, R34, R64 ;  /* 0x000000221440723c */ /* 0x040fe20000041840 */
[----:B------:R-:W1:Y:S07]  /*8fb0*/  LDSM.16.MT88.4 R32, [R135+UR4+0x7900] ;  /* 0x007900048720783b */ /* 0x000e6e0008004200 */
[C---:B------:R-:W-:Y:S01]  /*8fc0*/  HMMA.16816.F32.BF16 R68, R20.reuse, R144, R68 ;  /* 0x000000901444723c */ /* 0x040fe20000041844 */
[----:B------:R-:W4:Y:S07]  /*8fd0*/  LDL.64 R144, [R1+0x10] ;  /* 0x0000100001907983 */ /* 0x000f2e0000100a00 */
[C---:B------:R-:W-:Y:S08]  /*8fe0*/  HMMA.16816.F32.BF16 R72, R20.reuse, R146, R72 ;  /* 0x000000921448723c */ /* 0x040ff00000041848 */
[C---:B------:R-:W-:Y:S01]  /*8ff0*/  HMMA.16816.F32.BF16 R76, R20.reuse, R148, R76 ;  /* 0x00000094144c723c */ /* 0x040fe2000004184c */
[----:B------:R-:W-:Y:S07]  /*9000*/  MUFU.EX2 R149, R39 ;  /* 0x0000002700957308 */ /* 0x000fee0000000800 */
[C---:B------:R-:W-:Y:S03]  /*9010*/  HMMA.16816.F32.BF16 R80, R20.reuse, R150, R80 ;  /* 0x000000961450723c */ /* 0x040fe60000041850 */
[----:B------:R-:W1:Y:S05]  /*9020*/  MUFU.EX2 R151, R37 ;  /* 0x0000002500977308 */ /* 0x000e6a0000000800 */
[C---:B--2---:R-:W-:Y:S05]  /*9030*/  HMMA.16816.F32.BF16 R84, R20.reuse, R136, R84 ;  /* 0x000000881454723c */ /* 0x044fea0000041854 */
[----:B------:R2:W1:Y:S03]  /*9040*/  MUFU.EX2 R150, R38 ;  /* 0x0000002600967308 */ /* 0x0004660000000800 */
[C---:B------:R-:W-:Y:S01]  /*9050*/  HMMA.16816.F32.BF16 R88, R20.reuse, R138, R88 ;  /* 0x0000008a1458723c */ /* 0x040fe20000041858 */
[----:B------:R-:W1:Y:S06]  /*9060*/  LDSM.16.MT88.4 R136, [R134+0x7900] ;  /* 0x007900008688783b */ /* 0x000e6c0000004200 */
[----:B------:R1:W1:Y:S01]  /*9070*/  MUFU.EX2 R148, R40 ;  /* 0x0000002800947308 */ /* 0x0002620000000800 */
[C---:B---3--:R-:W-:Y:S08]  /*9080*/  HMMA.16816.F32.BF16 R92, R20.reuse, R24, R92 ;  /* 0x00000018145c723c */ /* 0x048ff0000004185c */
[C---:B------:R-:W-:Y:S01]  /*9090*/  HMMA.16816.F32.BF16 R96, R20.reuse, R26, R96 ;  /* 0x0000001a1460723c */ /* 0x040fe20000041860 */
[----:B------:R-:W3:Y:S07]  /*90a0*/  LDSM.16.MT88.4 R24, [R237+UR4+0x7900] ;  /* 0x00790004ed18783b */ /* 0x000eee0008004200 */
[C---:B------:R-:W-:Y:S01]  /*90b0*/  HMMA.16816.F32.BF16 R100, R20.reuse, R28, R100 ;  /* 0x0000001c1464723c */ /* 0x040fe20000041864 */
[----:B--2---:R-:W-:Y:S07]  /*90c0*/  LDSM.16.MT88.4 R36, [R134+0x2100] ;  /* 0x002100008624783b */ /* 0x004fee0000004200 */
[C---:B------:R-:W-:Y:S01]  /*90d0*/  HMMA.16816.F32.BF16 R104, R20.reuse, R30, R104 ;  /* 0x0000001e1468723c */ /* 0x040fe20000041868 */
[----:B------:R-:W2:Y:S07]  /*90e0*/  LDSM.16.MT88.4 R28, [R133+0x7900] ;  /* 0x00790000851c783b */ /* 0x000eae0000004200 */
[C---:B-1----:R-:W-:Y:S01]  /*90f0*/  HMMA.16816.F32.BF16 R108, R20.reuse, R32, R108 ;  /* 0x00000020146c723c */ /* 0x042fe2000004186c */
[----:B------:R-:W-:Y:S07]  /*9100*/  LDSM.16.MT88.4 R40, [R237+UR4+0x2100] ;  /* 0x00210004ed28783b */ /* 0x000fee0008004200 */
        /* <DEDUP_REMOVED lines=8> */
[C---:B--2---:R-:W-:Y:S08]  /*9190*/  HMMA.16816.F32.BF16 R16, R20.reuse, R28, R16 ;  /* 0x0000001c1410723c */ /* 0x044ff00000041810 */
[----:B------:R-:W-:Y:S01]  /*91a0*/  HMMA.16816.F32.BF16 R128, R20, R30, R128 ;  /* 0x0000001e1480723c */ /* 0x000fe20000041880 */
[----:B------:R-:W2:Y:S06]  /*91b0*/  LDSM.16.MT88.4 R28, [R237+UR4+0x5100] ;  /* 0x00510004ed1c783b */ /* 0x000eac0008004200 */
        /* <DEDUP_REMOVED lines=9> */
[----:B------:R-:W1:Y:S07]  /*9250*/  LDSM.16.MT88.4 R36, [R135+UR4+0x8100] ;  /* 0x008100048724783b */ /* 0x000e6e0008004200 */
[C---:B------:R-:W-:Y:S08]  /*9260*/  HMMA.16816.F32.BF16 R60, R20.reuse, R40, R60 ;  /* 0x00000028143c723c */ /* 0x040ff0000004183c */
[C---:B------:R-:W-:Y:S01]  /*9270*/  HMMA.16816.F32.BF16 R64, R20.reuse, R42, R64 ;  /* 0x0000002a1440723c */ /* 0x040fe20000041840 */
[----:B------:R-:W-:Y:S07]  /*9280*/  LDSM.16.MT88.4 R40, [R133+0x2900] ;  /* 0x002900008528783b */ /* 0x000fee0000004200 */
[C---:B------:R-:W-:Y:S08]  /*9290*/  HMMA.16816.F32.BF16 R68, R20.reuse, R136, R68 ;  /* 0x000000881444723c */ /* 0x040ff00000041844 */
[C---:B------:R-:W-:Y:S08]  /*92a0*/  HMMA.16816.F32.BF16 R72, R20.reuse, R138, R72 ;  /* 0x0000008a1448723c */ /* 0x040ff00000041848 */
[C---:B---3--:R-:W-:Y:S08]  /*92b0*/  HMMA.16816.F32.BF16 R76, R20.reuse, R24, R76 ;  /* 0x00000018144c723c */ /* 0x048ff0000004184c */
[C---:B------:R-:W-:Y:S01]  /*92c0*/  HMMA.16816.F32.BF16 R80, R20.reuse, R26, R80 ;  /* 0x0000001a1450723c */ /* 0x040fe20000041850 */
[----:B------:R-:W3:Y:S07]  /*92d0*/  LDSM.16.MT88.4 R24, [R134+0x8100] ;  /* 0x008100008618783b */ /* 0x000eee0000004200 */
[C---:B------:R-:W-:Y:S08]  /*92e0*/  HMMA.16816.F32.BF16 R84, R20.reuse, R140, R84 ;  /* 0x0000008c1454723c */ /* 0x040ff00000041854 */
[C---:B------:R-:W-:Y:S01]  /*92f0*/  HMMA.16816.F32.BF16 R88, R20.reuse, R142, R88 ;  /* 0x0000008e1458723c */ /* 0x040fe20000041858 */
[----:B------:R-:W-:Y:S07]  /*9300*/  LDSM.16.MT88.4 R140, [R135+UR4+0x2900] ;  /* 0x00290004878c783b */ /* 0x000fee0008004200 */
[C---:B--2---:R-:W-:Y:S08]  /*9310*/  HMMA.16816.F32.BF16 R92, R20.reuse, R28, R92 ;  /* 0x0000001c145c723c */ /* 0x044ff0000004185c */
[C---:B------:R-:W-:Y:S01]  /*9320*/  HMMA.16816.F32.BF16 R96, R20.reuse, R30, R96 ;  /* 0x0000001e1460723c */ /* 0x040fe20000041860 */
[----:B------:R-:W2:Y:S07]  /*9330*/  LDSM.16.MT88.4 R28, [R237+UR4+0x8100] ;  /* 0x00810004ed1c783b */ /* 0x000eae0008004200 */
[C---:B-1----:R-:W-:Y:S08]  /*9340*/  HMMA.16816.F32.BF16 R100, R20.reuse, R32, R100 ;  /* 0x000000201464723c */ /* 0x042ff00000041864 */
[C---:B------:R-:W-:Y:S01]  /*9350*/  HMMA.16816.F32.BF16 R104, R20.reuse, R34, R104 ;  /* 0x000000221468723c */ /* 0x040fe20000041868 */
[----:B------:R-:W1:Y:S07]  /*9360*/  LDSM.16.MT88.4 R32, [R133+0x8100] ;  /* 0x008100008520783b */ /* 0x000e6e0000004200 */
[C---:B------:R-:W-:Y:S08]  /*9370*/  HMMA.16816.F32.BF16 R108, R20.reuse, R36, R108 ;  /* 0x00000024146c723c */ /* 0x040ff0000004186c */
[C---:B------:R-:W-:Y:S01]  /*9380*/  HMMA.16816.F32.BF16 R112, R20.reuse, R38, R112 ;  /* 0x000000261470723c */ /* 0x040fe20000041870 */
[----:B------:R-:W-:Y:S07]  /*9390*/  LDSM.16.MT88.4 R36, [R237+UR4+0x2900] ;  /* 0x00290004ed24783b */ /* 0x000fee0008004200 */
[C---:B---3--:R-:W-:Y:S08]  /*93a0*/  HMMA.16816.F32.BF16 R116, R20.reuse, R24, R116 ;  /* 0x000000181474723c */ /* 0x048ff00000041874 */
[C---:B------:R-:W-:Y:S01]  /*93b0*/  HMMA.16816.F32.BF16 R120, R20.reuse, R26, R120 ;  /* 0x0000001a1478723c */ /* 0x040fe20000041878 */
[----:B------:R-:W3:Y:S07]  /*93c0*/  LDSM.16.MT88.4 R24, [R134+0x2900] ;  /* 0x002900008618783b */ /* 0x000eee0000004200 */
[C---:B--2---:R-:W-:Y:S08]  /*93d0*/  HMMA.16816.F32.BF16 R124, R20.reuse, R28, R124 ;  /* 0x0000001c147c723c */ /* 0x044ff0000004187c */
[C---:B------:R-:W-:Y:S01]  /*93e0*/  HMMA.16816.F32.BF16 R12, R20.reuse, R30, R12 ;  /* 0x0000001e140c723c */ /* 0x040fe2000004180c */
[----:B------:R-:W2:Y:S07]  /*93f0*/  LDSM.16.MT88.4 R28, [R135+UR4+0x5900] ;  /* 0x00590004871c783b */ /* 0x000eae0008004200 */
[C---:B-1----:R-:W-:Y:S08]  /*9400*/  HMMA.16816.F32.BF16 R16, R20.reuse, R32, R16 ;  /* 0x000000201410723c */ /* 0x042ff00000041810 */
[----:B------:R-:W-:Y:S07]  /*9410*/  HMMA.16816.F32.BF16 R128, R20, R34, R128 ;  /* 0x000000221480723c */ /* 0x000fee0000041880 */
        /* <DEDUP_REMOVED lines=8> */
[C---:B---3--:R-:W-:Y:S08]  /*94a0*/  HMMA.16816.F32.BF16 R52, R20.reuse, R24, R52 ;  /* 0x000000181434723c */ /* 0x048ff00000041834 */
[C---:B------:R-:W-:Y:S01]  /*94b0*/  HMMA.16816.F32.BF16 R56, R20.reuse, R26, R56 ;  /* 0x0000001a1438723c */ /* 0x040fe20000041838 */
[----:B------:R-:W3:Y:S07]  /*94c0*/  LDSM.16.MT88.4 R24, [R135+UR4+0x8900] ;  /* 0x008900048718783b */ /* 0x000eee0008004200 */
[C---:B------:R-:W-:Y:S08]  /*94d0*/  HMMA.16816.F32.BF16 R60, R20.reuse, R36, R60 ;  /* 0x00000024143c723c */ /* 0x040ff0000004183c */
[C---:B------:R-:W-:Y:S08]  /*94e0*/  HMMA.16816.F32.BF16 R64, R20.reuse, R38, R64 ;  /* 0x000000261440723c */ /* 0x040ff00000041840 */
[C---:B------:R-:W-:Y:S08]  /*94f0*/  HMMA.16816.F32.BF16 R68, R20.reuse, R40, R68 ;  /* 0x000000281444723c */ /* 0x040ff00000041844 */
[C---:B------:R-:W-:Y:S08]  /*9500*/  HMMA.16816.F32.BF16 R72, R20.reuse, R42, R72 ;  /* 0x0000002a1448723c */ /* 0x040ff00000041848 */
[C---:B--2---:R-:W-:Y:S07]  /*9510*/  HMMA.16816.F32.BF16 R76, R20.reuse, R28, R76 ;  /* 0x0000001c144c723c */ /* 0x044fee000004184c */
[----:B----4-:R-:W-:Y:S01]  /*9520*/  @P0 MOV R28, R144 ;  /* 0x00000090001c0202 */ /* 0x010fe20000000f00 */
[C---:B------:R-:W-:Y:S01]  /*9530*/  HMMA.16816.F32.BF16 R80, R20.reuse, R30, R80 ;  /* 0x0000001e1450723c */ /* 0x040fe20000041850 */
[----:B------:R-:W2:Y:S03]  /*9540*/  LDL R31, [R1+0x18] ;  /* 0x00001800011f7983 */ /* 0x000ea60000100800 */
[----:B------:R-:W-:Y:S01]  /*9550*/  @P0 MOV R29, R251 ;  /* 0x000000fb001d0202 */ /* 0x000fe20000000f00 */
[----:B------:R-:W-:Y:S02]  /*9560*/  LDSM.16.MT88.4 R144, [R237+UR4+0x8900] ;  /* 0x00890004ed90783b */ /* 0x000fe40008004200 */
[----:B------:R-:W-:Y:S01]  /*9570*/  FADD.FTZ R30, R202, R2 ;  /* 0x00000002ca1e7221 */ /* 0x000fe20000010000 */
[C---:B------:R-:W-:Y:S04]  /*9580*/  HMMA.16816.F32.BF16 R84, R20.reuse, R44, R84 ;  /* 0x0000002c1454723c */ /* 0x040fe80000041854 */
[----:B------:R-:W-:Y:S02]  /*9590*/  FADD.FTZ R2, R195, R0 ;  /* 0x00000000c3027221 */ /* 0x000fe40000010000 */
[----:B------:R-:W-:Y:S02]  /*95a0*/  FADD.FTZ R0, R193, R30 ;  /* 0x0000001ec1007221 */ /* 0x000fe40000010000 */
[C---:B------:R-:W-:Y:S04]  /*95b0*/  HMMA.16816.F32.BF16 R88, R20.reuse, R46, R88 ;  /* 0x0000002e1458723c */ /* 0x040fe80000041858 */
[----:B------:R-:W-:Y:S04]  /*95c0*/  FADD.FTZ R2, R181, R2 ;  /* 0x00000002b5027221 */ /* 0x000fe80000010000 */
[C---:B-1----:R-:W-:Y:S07]  /*95d0*/  HMMA.16816.F32.BF16 R92, R20.reuse, R4, R92 ;  /* 0x00000004145c723c */ /* 0x042fee000004185c */
[----:B------:R-:W-:Y:S01]  /*95e0*/  MOV R4, UR18 ;  /* 0x0000001200047c02 */ /* 0x000fe20008000f00 */
[C---:B------:R-:W-:Y:S01]  /*95f0*/  HMMA.16816.F32.BF16 R96, R20.reuse, R6, R96 ;  /* 0x000000061460723c */ /* 0x040fe20000041860 */
[----:B------:R-:W-:Y:S03]  /*9600*/  MOV R5, UR19 ;  /* 0x0000001300057c02 */ /* 0x000fe60008000f00 */
[----:B------:R-:W-:Y:S03]  /*9610*/  @P0 IMAD.WIDE.U32 R28, R4, 0x60, R28 ;  /* 0x00000060041c0825 */ /* 0x000fe600078e001c */
[----:B------:R-:W1:Y:S01]  /*9620*/  LDSM.16.MT88.4 R4, [R134+0x8900] ;  /* 0x008900008604783b */ /* 0x000e620000004200 */
[C---:B------:R-:W-:Y:S07]  /*9630*/  HMMA.16816.F32.BF16 R100, R20.reuse, R8, R100 ;  /* 0x000000081464723c */ /* 0x040fee0000041864 */
[----:B------:R-:W-:Y:S01]  /*9640*/  FADD.FTZ R8, R182, R0 ;  /* 0x00000000b6087221 */ /* 0x000fe20000010000 */
[C---:B------:R-:W-:Y:S04]  /*9650*/  HMMA.16816.F32.BF16 R104, R20.reuse, R10, R104 ;  /* 0x0000000a1468723c */ /* 0x040fe80000041868 */
[----:B------:R-:W-:Y:S01]  /*9660*/  FADD.FTZ R0, R180, R2 ;  /* 0x00000002b4007221 */ /* 0x000fe20000010000 */
[----:B------:R-:W-:Y:S02]  /*9670*/  @P0 SHF.L.U32 R2, R28, 0x1, RZ ;  /* 0x000000011c020819 */ /* 0x000fe400000006ff */
[----:B------:R-:W-:Y:S01]  /*9680*/  FADD.FTZ R10, R183, R8 ;  /* 0x00000008b70a7221 */ /* 0x000fe20000010000 */
[C---:B---3--:R-:W-:Y:S04]  /*9690*/  HMMA.16816.F32.BF16 R108, R20.reuse, R24, R108 ;  /* 0x00000018146c723c */ /* 0x048fe8000004186c */
[----:B------:R-:W-:Y:S01]  /*96a0*/  @P0 IADD3 R8, R29, UR10, RZ ;  /* 0x0000000a1d080c10 */ /* 0x000fe2000fffe0ff */
[----:B------:R-:W-:Y:S01]  /*96b0*/  FADD.FTZ R9, R178, R0 ;  /* 0x00000000b2097221 */ /* 0x000fe20000010000 */
[----:B------:R-:W-:Y:S01]  /*96c0*/  MOV R0, UR15 ;  /* 0x0000000f00007c02 */ /* 0x000fe20008000f00 */
[----:B------:R-:W-:Y:S01]  /*96d0*/  FADD.FTZ R29, R192, R10 ;  /* 0x0000000ac01d7221 */ /* 0x000fe20000010000 */
[C---:B------:R-:W-:Y:S01]  /*96e0*/  HMMA.16816.F32.BF16 R112, R20.reuse, R26, R112 ;  /* 0x0000001a1470723c */ /* 0x040fe20000041870 */
[----:B------:R-:W-:Y:S02]  /*96f0*/  @UP0 USHF.L.U32 UR10, UR6, 0x6, URZ ;  /* 0x00000006060a0899 */ /* 0x000fe4000800063f */
[----:B------:R-:W-:Y:S01]  /*9700*/  UISETP.GE.AND UP0, UPT, UR5, 0x1, UPT ;  /* 0x000000010500788c */ /* 0x000fe2000bf06270 */
[----:B------:R-:W-:Y:S01]  /*9710*/  @P0 SHF.L.U64.HI R28, R28, 0x1, R8 ;  /* 0x000000011c1c0819 */ /* 0x000fe20000010208 */
[----:B------:R-:W-:Y:S01]  /*9720*/  FADD.FTZ R30, R179, R9 ;  /* 0x00000009b31e7221 */ /* 0x000fe20000010000 */
[C---:B------:R-:W-:Y:S01]  /*9730*/  @P0 IADD3 R8, P5, R2.reuse, 0x80, RZ ;  /* 0x0000008002080810 */ /* 0x040fe20007fbe0ff */
[----:B------:R-:W-:Y:S01]  /*9740*/  FADD.FTZ R29, R175, R29 ;  /* 0x0000001daf1d7221 */ /* 0x000fe20000010000 */
[----:B------:R-:W-:Y:S01]  /*9750*/  @P0 IADD3 R24, P6, R2, c[0x0][0x1c8], RZ ;  /* 0x0000720002180a10 */ /* 0x000fe20007fde0ff */
[----:B------:R-:W-:Y:S03]  /*9760*/  FADD.FTZ R30, R171, R30 ;  /* 0x0000001eab1e7221 */ /* 0x000fe60000010000 */
[----:B------:R-:W-:Y:S02]  /*9770*/  @P0 IADD3 R26, P1, R8, c[0x0][0x1c8], RZ ;  /* 0x00007200081a0a10 */ /* 0x000fe40007f3e0ff */
[----:B------:R3:W4:Y:S01]  /*9780*/  LDSM.16.MT88.4 R8, [R133+0x8900] ;  /* 0x008900008508783b */ /* 0x0007220000004200 */
[----:B------:R-:W-:Y:S01]  /*9790*/  @P0 IADD3.X R25, R28, c[0x0][0x1cc], RZ, P6, !PT ;  /* 0x000073001c190a10 */ /* 0x000fe200037fe4ff */
[C---:B-1----:R-:W-:Y:S03]  /*97a0*/  HMMA.16816.F32.BF16 R116, R20.reuse, R4, R116 ;  /* 0x000000041474723c */ /* 0x042fe60000041874 */
[----:B------:R-:W-:Y:S02]  /*97b0*/  @P0 IADD3.X R27, RZ, c[0x0][0x1cc], R28, P1, P5 ;  /* 0x00007300ff1b0a10 */ /* 0x000fe40000fea41c */
[----:B------:R-:W-:Y:S02]  /*97c0*/  @P0 IADD3 R2, P5, R2, 0x100, RZ ;  /* 0x0000010002020810 */ /* 0x000fe40007fbe0ff */
[----:B------:R-:W-:Y:S01]  /*97d0*/  FADD.FTZ R4, R170, R30 ;  /* 0x0000001eaa047221 */ /* 0x000fe20000010000 */
[C---:B------:R-:W-:Y:S04]  /*97e0*/  HMMA.16816.F32.BF16 R120, R20.reuse, R6, R120 ;  /* 0x000000061478723c */ /* 0x040fe80000041878 */
[----:B------:R-:W-:Y:S02]  /*97f0*/  FADD.FTZ R5, R174, R29 ;  /* 0x0000001dae057221 */ /* 0x000fe40000010000 */
[----:B------:R-:W-:Y:S01]  /*9800*/  FADD.FTZ R4, R169, R4 ;  /* 0x00000004a9047221 */ /* 0x000fe20000010000 */
[----:B------:R-:W-:Y:S01]  /*9810*/  @P0 IADD3 R6, P1, R2, c[0x0][0x1c8], RZ ;  /* 0x0000720002060a10 */ /* 0x000fe20007f3e0ff */
[----:B------:R-:W-:Y:S01]  /*9820*/  FADD.FTZ R5, R173, R5 ;  /* 0x00000005ad057221 */ /* 0x000fe20000010000 */
[C---:B------:R-:W-:Y:S03]  /*9830*/  HMMA.16816.F32.BF16 R124, R20.reuse, R144, R124 ;  /* 0x00000090147c723c */ /* 0x040fe6000004187c */
[----:B------:R-:W-:Y:S01]  /*9840*/  @P0 IADD3.X R7, RZ, c[0x0][0x1cc], R28, P1, P5 ;  /* 0x00007300ff070a10 */ /* 0x000fe20000fea41c */
[----:B------:R-:W-:Y:S01]  /*9850*/  FADD.FTZ R2, R172, R5 ;  /* 0x00000005ac027221 */ /* 0x000fe20000010000 */
[----:B---3--:R-:W-:Y:S01]  /*9860*/  MOV R133, R3 ;  /* 0x0000000300857202 */ /* 0x008fe20000000f00 */
[----:B------:R-:W-:Y:S01]  /*9870*/  FADD.FTZ R5, R168, R4 ;  /* 0x00000004a8057221 */ /* 0x000fe20000010000 */
[----:B------:R-:W-:Y:S01]  /*9880*/  @P0 IADD3 R4, P1, R24, UR10, RZ ;  /* 0x0000000a18040c10 */ /* 0x000fe2000ff3e0ff */
[C---:B------:R-:W-:Y:S04]  /*9890*/  HMMA.16816.F32.BF16 R144, R20.reuse, R146, R12 ;  /* 0x000000921490723c */ /* 0x040fe8000004180c */
[----:B--2---:R-:W-:Y:S05]  /*98a0*/  @P0 IMAD R0, R0, 0x4800, R31 ;  /* 0x0000480000000824 */ /* 0x004fea00078e021f */
[----:B------:R-:W-:Y:S05]  /*98b0*/  @P0 SHF.L.U32 R0, R0, 0x1, RZ ;  /* 0x0000000100000819 */ /* 0x000fea00000006ff */
[----:B------:R-:W-:Y:S01]  /*98c0*/  @!PT LDS RZ, [RZ] ;  /* 0x00000000fffff984 */ /* 0x000fe20000000800 */
[----:B------:R-:W-:Y:S01]  /*98d0*/  @!PT LDS RZ, [RZ] ;  /* 0x00000000fffff984 */ /* 0x000fe20000000800 */
[----:B------:R-:W-:Y:S01]  /*98e0*/  @!PT LDS RZ, [RZ] ;  /* 0x00000000fffff984 */ /* 0x000fe20000000800 */
[----:B------:R1:W-:Y:S08]  /*98f0*/  @P0 LDGSTS.E.BYPASS.LTC128B.128 [R0+0x12100], [R24.64], !P4 ;  /* 0x1210000018000fae */ /* 0x0003f0000e101d54 */
[----:B------:R2:W-:Y:S08]  /*9900*/  @P0 LDGSTS.E.BYPASS.LTC128B.128 [R0+0x15100], [R26.64], !P3 ;  /* 0x151000001a000fae */ /* 0x0005f0000d901d54 */
[----:B------:R3:W-:Y:S01]  /*9910*/  @P0 LDGSTS.E.BYPASS.LTC128B.128 [R0+0x18100], [R6.64], !P2 ;  /* 0x1810000006000fae */ /* 0x0007e2000d101d54 */
[----:B--2---:R-:W-:Y:S02]  /*9920*/  FADD.FTZ R26, R167, R2 ;  /* 0x00000002a71a7221 */ /* 0x004fe40000010000 */
[----:B------:R-:W-:Y:S01]  /*9930*/  FADD.FTZ R2, R150, R5 ;  /* 0x0000000596027221 */ /* 0x000fe20000010000 */
[----:B------:R-:W-:Y:S01]  /*9940*/  @P0 IADD3.X R5, R25, UR13, RZ, P1, !PT ;  /* 0x0000000d19050c10 */ /* 0x000fe20008ffe4ff */
[----:B-1----:R-:W-:Y:S02]  /*9950*/  FADD.FTZ R24, R151, R26 ;  /* 0x0000001a97187221 */ /* 0x002fe40000010000 */
[----:B------:R-:W-:Y:S02]  /*9960*/  FADD.FTZ R2, R149, R2 ;  /* 0x0000000295027221 */ /* 0x000fe40000010000 */
[----:B------:R1:W-:Y:S01]  /*9970*/  @P0 LDGSTS.E.BYPASS.LTC128B.128 [R0+0x13100], [R4.64], !P4 ;  /* 0x1310000004000fae */ /* 0x0003e2000e101d54 */
[----:B---3--:R-:W-:Y:S01]  /*9980*/  @P0 IADD3 R6, P1, R4, UR10, RZ ;  /* 0x0000000a04060c10 */ /* 0x008fe2000ff3e0ff */
[----:B------:R-:W-:Y:S01]  /*9990*/  FADD.FTZ R2, R165, R2 ;  /* 0x00000002a5027221 */ /* 0x000fe20000010000 */
[----:B------:R-:W-:Y:S02]  /*99a0*/  UIADD3 UR10, UR5, 0x1, URZ ;  /* 0x00000001050a7890 */ /* 0x000fe4000fffe03f */
[----:B------:R-:W-:Y:S01]  /*99b0*/  @P0 IADD3.X R7, R5, UR13, RZ, P1, !PT ;  /* 0x0000000d05070c10 */ /* 0x000fe20008ffe4ff */
[----:B------:R-:W-:Y:S01]  /*99c0*/  FADD.FTZ R2, R164, R2 ;  /* 0x00000002a4027221 */ /* 0x000fe20000010000 */
[----:B------:R-:W-:Y:S01]  /*99d0*/  USEL UR5, UR10, URZ, !UP0 ;  /* 0x0000003f0a057287 */ /* 0x000fe2000c000000 */
[----:B------:R1:W-:Y:S08]  /*99e0*/  @P0 LDGSTS.E.BYPASS.LTC128B.128 [R0+0x16100], [R4.64+0x80], !P3 ;  /* 0x1610008004000fae */ /* 0x0003f0000d901d54 */
[----:B------:R1:W-:Y:S08]  /*99f0*/  @P0 LDGSTS.E.BYPASS.LTC128B.128 [R0+0x19100], [R4.64+0x100], !P2 ;  /* 0x1910010004000fae */ /* 0x0003f0000d101d54 */
[----:B------:R2:W-:Y:S08]  /*9a00*/  @P0 LDGSTS.E.BYPASS.LTC128B.128 [R0+0x14100], [R6.64], !P4 ;  /* 0x1410000006000fae */ /* 0x0005f0000e101d54 */
[----:B------:R2:W-:Y:S08]  /*9a10*/  @P0 LDGSTS.E.BYPASS.LTC128B.128 [R0+0x17100], [R6.64+0x80], !P3 ;  /* 0x1710008006000fae */ /* 0x0005f0000d901d54 */
[----:B------:R2:W-:Y:S01]  /*9a20*/  @P0 LDGSTS.E.BYPASS.LTC128B.128 [R0+0x1a100], [R6.64+0x100], !P2 ;  /* 0x1a10010006000fae */ /* 0x0005e2000d101d54 */
[----:B------:R-:W-:Y:S01]  /*9a30*/  ISETP.LT.AND P0, PT, RZ, UR16, PT ;  /* 0x00000010ff007c0c */ /* 0x000fe2000bf01270 */
[----:B------:R-:W-:Y:S01]  /*9a40*/  UMOV UR16, UR14 ;  /* 0x0000000e00107c82 */ /* 0x000fe20008000000 */
[----:B-1----:R-:W-:Y:S02]  /*9a50*/  FADD.FTZ R4, R148, R24 ;  /* 0x0000001894047221 */ /* 0x002fe40000010000 */
[C---:B----4-:R-:W-:Y:S03]  /*9a60*/  HMMA.16816.F32.BF16 R148, R20.reuse, R8, R16 ;  /* 0x000000081494723c */ /* 0x050fe60000041810 */
[----:B------:R-:W0:Y:S05]  /*9a70*/  LDGDEPBAR ;  /* 0x00000000000079af */ /* 0x000e2a0000000000 */
[----:B------:R-:W-:Y:S04]  /*9a80*/  HMMA.16816.F32.BF16 R128, R20, R10, R128 ;  /* 0x0000000a1480723c */ /* 0x000fe80000041880 */
[----:B--2---:R-:W-:Y:S02]  /*9a90*/  FADD.FTZ R0, R166, R4 ;  /* 0x00000004a6007221 */ /* 0x004fe40000010000 */
        /* <DEDUP_REMOVED lines=10> */
.L_x_1994:
[----:B-1----:R-:W1:Y:S01]  /*9b40*/  SHFL.BFLY PT, R6, R248, 0x2, 0x1f ;  /* 0x0c401f00f8067f89 */ /* 0x002e6200000e0000 */
[----:B------:R-:W-:-:S02]  /*9b50*/  MOV R42, 0xff800000 ;  /* 0xff800000002a7802 */ /* 0x000fc40000000f00 */
[----:B------:R-:W-:Y:S01]  /*9b60*/  MOV R43, 0xff800000 ;  /* 0xff800000002b7802 */ /* 0x000fe20000000f00 */
[----:B------:R-:W2:Y:S01]  /*9b70*/  SHFL.BFLY PT, R0, R249, 0x2, 0x1f ;  /* 0x0c401f00f9007f89 */ /* 0x000ea200000e0000 */
[----:B------:R-:W-:Y:S01]  /*9b80*/  PLOP3.LUT P2, PT, PT, PT, PT, 0x8, 0x0 ;  /* 0x000000000000781c */ /* 0x000fe20003f4e170 */
        /* <DEDUP_REMOVED lines=118> */
.L_x_1990:
        /* <DEDUP_REMOVED lines=77> */
[----:B------:R-:W-:Y:S01]  /*a7c0*/  IMAD.IADD R4, R6, 0x1, R3 ;  /* 0x0000000106047824 */ /* 0x000fe200078e0203 */
        /* <DEDUP_REMOVED lines=59> */
[----:B-1---5:R-:W-:-:S03]  /*ab80*/  IMAD.WIDE R8, R252, R2, c[0x0][0x500] ;  /* 0x00014000fc087625 */ /* 0x022fc600078e0202 */
        /* <DEDUP_REMOVED lines=13> */
.L_x_1997:
        /* <DEDUP_REMOVED lines=139> */
.L_x_1999:
[----:B---3--:R-:W-:Y:S05]  /*b510*/  BSYNC B0 ;  /* 0x0000000000007941 */ /* 0x008fea0003800000 */
.L_x_1998:
        /* <DEDUP_REMOVED lines=23> */
.L_x_2001:
[----:B------:R-:W-:Y:S05]  /*b690*/  BSYNC B0 ;  /* 0x0000000000007941 */ /* 0x000fea0003800000 */
.L_x_2000:
        /* <DEDUP_REMOVED lines=23> */
.L_x_2003:
[----:B------:R-:W-:Y:S05]  /*b810*/  BSYNC B0 ;  /* 0x0000000000007941 */ /* 0x000fea0003800000 */
.L_x_2002:
        /* <DEDUP_REMOVED lines=24> */
.L_x_1996:
[----:B------:R-:W-:Y:S01]  /*b9a0*/  ISETP.NE.U32.AND P0, PT, RZ, c[0x0][0x508], PT ;  /* 0x00014200ff007a0c */ /* 0x000fe20003f05070 */
[----:B------:R-:W-:Y:S01]  /*b9b0*/  IMAD.MOV.U32 R2, RZ, RZ, 0x4 ;  /* 0x00000004ff027424 */ /* 0x000fe200078e00ff */
[----:B------:R-:W-:Y:S02]  /*b9c0*/  ISETP.NE.U32.AND P1, PT, RZ, c[0x0][0x500], PT ;  /* 0x00014000ff007a0c */ /* 0x000fe40003f25070 */
[----:B------:R-:W-:Y:S01]  /*b9d0*/  ISETP.NE.AND.EX P0, PT, RZ, c[0x0][0x50c], PT, P0 ;  /* 0x00014300ff007a0c */ /* 0x000fe20003f05300 */
[----:B-----5:R-:W-:Y:S01]  /*b9e0*/  IMAD.WIDE R6, R252, R2, c[0x0][0x500] ;  /* 0x00014000fc067625 */ /* 0x020fe200078e0202 */
        /* <DEDUP_REMOVED lines=13> */
.L_x_2004:
        /* <DEDUP_REMOVED lines=42> */
.L_x_2006:
[----:B------:R-:W-:Y:S05]  /*bd60*/  BSYNC B0 ;  /* 0x0000000000007941 */ /* 0x000fea0003800000 */
.L_x_2005:
        /* <DEDUP_REMOVED lines=66> */
.L_x_2008:
[----:B------:R-:W-:Y:S05]  /*c190*/  BSYNC B0 ;  /* 0x0000000000007941 */ /* 0x000fea0003800000 */
.L_x_2007:
        /* <DEDUP_REMOVED lines=21> */
.L_x_2010:
[----:B------:R-:W-:Y:S05]  /*c2f0*/  BSYNC B0 ;  /* 0x0000000000007941 */ /* 0x000fea0003800000 */
.L_x_2009:
        /* <DEDUP_REMOVED lines=21> */
.L_x_2012:
[----:B------:R-:W-:Y:S05]  /*c450*/  BSYNC B0 ;  /* 0x0000000000007941 */ /* 0x000fea0003800000 */
.L_x_2011:
        /* <DEDUP_REMOVED lines=22> */
.L_x_2013:
        /* <DEDUP_REMOVED lines=12> */
.L_x_2651:


//--------------------- .text._ZN7cutlass13device_kernelIN5flash19enable_sm80_to_sm89INS1_16FlashAttnFwdSm80INS1_25CollectiveMainloopFwdSm80ILi8ELi2ELb0EN4cute5tupleIJNS5_1CILi128EEENS7_ILi64EEENS7_ILi192EEEEEELi192ENS_10bfloat16_tEfNS_4arch4Sm80ELb0ELb0ELb0ELb1ELb0ELb1ELb1ELb0EEENS1_21CollectiveEpilogueFwdINS6_IJS8_SA_S9_EEENS6_IJNS7_ILi1EEESI_SI_EEESC_SE_Li256ELb1ELb1ELb0ELb0EEENS1_19SingleTileSchedulerILb1ELb0ELb1ELi128EEEEEEEEEvNT_6ParamsE --------------------------
	.section	.text._ZN7cutlass13device_kernelIN5flash19enable_sm80_to_sm89INS1_16FlashAttnFwdSm80INS1_25CollectiveMainloopFwdSm80ILi8ELi2ELb0EN4cute5tupleIJNS5_1CILi128EEENS7_ILi64EEENS7_ILi192EEEEEELi192ENS_10bfloat16_tEfNS_4arch4Sm80ELb0ELb0ELb0ELb1ELb0ELb1ELb1ELb0EEENS1_21CollectiveEpilogueFwdINS6_IJS8_SA_S9_EEENS6_IJNS7_ILi1EEESI_SI_EEESC_SE_Li256ELb1ELb1ELb0ELb0EEENS1_19SingleTileSchedulerILb1ELb0ELb1ELi128EEEEEEEEEvNT_6ParamsE,"ax",@progbits
	.sectioninfo	@"SHI_REGISTERS=234"
	.align	128
.text._ZN7cutlass13device_kernelIN5flash19enable_sm80_to_sm89INS1_16FlashAttnFwdSm80INS1_25CollectiveMainloopFwdSm80ILi8ELi2ELb0EN4cute5tupleIJNS5_1CILi128EEENS7_ILi64EEENS7_ILi192EEEEEELi192ENS_10bfloat16_tEfNS_4arch4Sm80ELb0ELb0ELb0ELb1ELb0ELb1ELb1ELb0EEENS1_21CollectiveEpilogueFwdINS6_IJS8_SA_S9_EEENS6_IJNS7_ILi1EEESI_SI_EEESC_SE_Li256ELb1ELb1ELb0ELb0EEENS1_19SingleTileSchedulerILb1ELb0ELb1ELi128EEEEEEEEEvNT_6ParamsE:
        .type           _ZN7cutlass13device_kernelIN5flash19enable_sm80_to_sm89INS1_16FlashAttnFwdSm80INS1_25CollectiveMainloopFwdSm80ILi8ELi2ELb0EN4cute5tupleIJNS5_1CILi128EEENS7_ILi64EEENS7_ILi192EEEEEELi192ENS_10bfloat16_tEfNS_4arch4Sm80ELb0ELb0ELb0ELb1ELb0ELb1ELb1ELb0EEENS1_21CollectiveEpilogueFwdINS6_IJS8_SA_S9_EEENS6_IJNS7_ILi1EEESI_SI_EEESC_SE_Li256ELb1ELb1ELb0ELb0EEENS1_19SingleTileSchedulerILb1ELb0ELb1ELi128EEEEEEEEEvNT_6ParamsE,@function
        .size           _ZN7cutlass13device_kernelIN5flash19enable_sm80_to_sm89INS1_16FlashAttnFwdSm80INS1_25CollectiveMainloopFwdSm80ILi8ELi2ELb0EN4cute5tupleIJNS5_1CILi128EEENS7_ILi64EEENS7_ILi192EEEEEELi192ENS_10bfloat16_tEfNS_4arch4Sm80ELb0ELb0ELb0ELb1ELb0ELb1ELb1ELb0EEENS1_21CollectiveEpilogueFwdINS6_IJS8_SA_S9_EEENS6_IJNS7_ILi1EEESI_SI_EEESC_SE_Li256ELb1ELb1ELb0ELb0EEENS1_19SingleTileSchedulerILb1ELb0ELb1ELi128EEEEEEEEEvNT_6ParamsE,(.L_x_2652 - _ZN7cutlass13device_kernelIN5flash19enable_sm80_to_sm89INS1_16FlashAttnFwdSm80INS1_25CollectiveMainloopFwdSm80ILi8ELi2ELb0EN4cute5tupleIJNS5_1CILi128EEENS7_ILi64EEENS7_ILi192EEEEEELi192ENS_10bfloat16_tEfNS_4arch4Sm80ELb0ELb0ELb0ELb1ELb0ELb1ELb1ELb0EEENS1_21CollectiveEpilogueFwdINS6_IJS8_SA_S9_EEENS6_IJNS7_ILi1EEESI_SI_EEESC_SE_Li256ELb1ELb1ELb0ELb0EEENS1_19SingleTileSchedulerILb1ELb0ELb1ELi128EEEEEEEEEvNT_6ParamsE)
        .other          _ZN7cutlass13device_kernelIN5flash19enable_sm80_to_sm89INS1_16FlashAttnFwdSm80INS1_25CollectiveMainloopFwdSm80ILi8ELi2ELb0EN4cute5tupleIJNS5_1CILi128EEENS7_ILi64EEENS7_ILi192EEEEEELi192ENS_10bfloat16_tEfNS_4arch4Sm80ELb0ELb0ELb0ELb1ELb0ELb1ELb1ELb0EEENS1_21CollectiveEpilogueFwdINS6_IJS8_SA_S9_EEENS6_IJNS7_ILi1EEESI_SI_EEESC_SE_Li256ELb1ELb1ELb0ELb0EEENS1_19SingleTileSchedulerILb1ELb0ELb1ELi128EEEEEEEEEvNT_6ParamsE,@"STO_CUDA_ENTRY STV_DEFAULT"
_ZN7cutlass13device_kernelIN5flash19enable_sm80_to_sm89INS1_16FlashAttnFwdSm80INS1_25CollectiveMainloopFwdSm80ILi8ELi2ELb0EN4cute5tupleIJNS5_1CILi128EEENS7_ILi64EEENS7_ILi192EEEEEELi192ENS_10bfloat16_tEfNS_4arch4Sm80ELb0ELb0ELb0ELb1ELb0ELb1ELb1ELb0EEENS1_21CollectiveEpilogueFwdINS6_IJS8_SA_S9_EEENS6_IJNS7_ILi1EEESI_SI_EEESC_SE_Li256ELb1ELb1ELb0ELb0EEENS1_19SingleTileSchedulerILb1ELb0ELb1ELi128EEEEEEEEEvNT_6ParamsE:
        /* <DEDUP_REMOVED lines=16> */
.L_x_2015:
        /* <DEDUP_REMOVED lines=8> */
.L_x_2017:
[----:B------:R-:W-:-:S05]  /*0180*/  MOV R5, c[0x0][0x54c] ;  /* 0x0001530000057a02 */ /* 0x000fca0000000f00 */
.L_x_2016:
[----:B-----5:R-:W-:Y:S01]  /*0190*/  IMAD R5, R5, c[0x0][0x548], RZ ;  /* 0x0001520005057a24 */ /* 0x020fe200078e02ff */
[----:B------:R-:W-:-:S04]  /*01a0*/  SHF.L.U32 R0, R90, 0x7, RZ ;  /* 0x000000075a007819 */ /* 0x000fc800000006ff */
[----:B------:R-:W-:-:S04]  /*01b0*/  ISETP.GE.AND P0, PT, R0, R5, PT ;  /* 0x000000050000720c */ /* 0x000fc80003f06270 */
[----:B------:R-:W-:Y:S01]  /*01c0*/  SEL R184, R184, 0xffffffff, !P0 ;  /* 0xffffffffb8b87807 */ /* 0x000fe20004000000 */
[----:B------:R-:W-:Y:S05]  /*01d0*/  BRA `(.L_x_2018) ;  /* 0x0000012000007947 */ /* 0x000fea0003800000 */
.L_x_2014:
[----:B---3--:R-:W-:-:S04]  /*01e0*/  ISETP.NE.U32.AND P0, PT, RZ, c[0x0][0x568], PT ;  /* 0x00015a00ff007a0c */ /* 0x008fc80003f05070 */
[----:B------:R-:W-:-:S13]  /*01f0*/  ISETP.NE.AND.EX P0, PT, RZ, c[0x0][0x56c], PT, P0 ;  /* 0x00015b00ff007a0c */ /* 0x000fda0003f05300 */
[----:B------:R-:W-:Y:S05]  /*0200*/  @!P0 BRA `(.L_x_2019) ;  /* 0x0000002000008947 */ /* 0x000fea0003800000 */
[----:B------:R1:W5:Y:S01]  /*0210*/  LDG.E R5, [R4.64] ;  /* 0x0000000604057981 */ /* 0x000362000c1e1900 */
[----:B------:R-:W-:Y:S05]  /*0220*/  BRA `(.L_x_2020) ;  /* 0x0000009000007947 */ /* 0x000fea0003800000 */
.L_x_2019:
        /* <DEDUP_REMOVED lines=8> */
.L_x_2021:
[----:B------:R-:W-:-:S05]  /*02b0*/  MOV R5, c[0x0][0x54c] ;  /* 0x0001530000057a02 */ /* 0x000fca0000000f00 */
.L_x_2020:
[----:B-----5:R-:W-:Y:S01]  /*02c0*/  IMAD R5, R5, c[0x0][0x548], RZ ;  /* 0x0001520005057a24 */ /* 0x020fe200078e02ff */
[----:B------:R-:W-:-:S04]  /*02d0*/  SHF.L.U32 R0, R90, 0x7, RZ ;  /* 0x000000075a007819 */ /* 0x000fc800000006ff */
[----:B------:R-:W-:-:S04]  /*02e0*/  ISETP.GE.AND P0, PT, R0, R5, PT ;  /* 0x000000050000720c */ /* 0x000fc80003f06270 */
[----:B------:R-:W-:-:S04]  /*02f0*/  SEL R184, R184, 0xffffffff, !P0 ;  /* 0xffffffffb8b87807 */ /* 0x000fc80004000000 */
.L_x_2018:
        /* <DEDUP_REMOVED lines=36> */
.L_x_2022:
[----:B--2---:R-:W-:-:S04]  /*0540*/  ISETP.NE.U32.AND P0, PT, RZ, c[0x0][0x368], PT ;  /* 0x0000da00ff007a0c */ /* 0x004fc80003f05070 */
[----:B------:R-:W-:-:S13]  /*0550*/  ISETP.NE.AND.EX P0, PT, RZ, c[0x0][0x36c], PT, P0 ;  /* 0x0000db00ff007a0c */ /* 0x000fda0003f05300 */
[----:B------:R-:W-:Y:S05]  /*0560*/  @!P0 BRA `(.L_x_2023) ;  /* 0x0000003000008947 */ /* 0x000fea0003800000 */
[----:B------:R-:W-:-:S06]  /*0570*/  IMAD.WIDE R4, R184, R3, c[0x0][0x368] ;  /* 0x0000da00b8047625 */ /* 0x000fcc00078e0203 */
[----:B------:R1:W5:Y:S01]  /*0580*/  LDG.E R4, [R4.64] ;  /* 0x0000000604047981 */ /* 0x000362000c1e1900 */
[----:B------:R-:W-:Y:S05]  /*0590*/  BRA `(.L_x_2024) ;  /* 0x0000004000007947 */ /* 0x000fea0003800000 */
.L_x_2023:
[----:B------:R-:W-:Y:S05]  /*05a0*/  @!P5 BRA `(.L_x_2024) ;  /* 0x000000300000d947 */ /* 0x000fea0003800000 */
[----:B------:R-:W2:Y:S04]  /*05b0*/  LDG.E R4, [R10.64] ;  /* 0x000000060a047981 */ /* 0x000ea8000c1e1900 */
[----:B------:R-:W2:Y:S02]  /*05c0*/  LDG.E R5, [R10.64+0x4] ;  /* 0x000004060a057981 */ /* 0x000ea4000c1e1900 */
[----:B--2---:R-:W-:Y:S02]  /*05d0*/  IADD3 R4, -R4, R5, RZ ;  /* 0x0000000504047210 */ /* 0x004fe40007ffe1ff */
.L_x_2024:
[----:B------:R-:W2:Y:S04]  /*05e0*/  @P4 LDG.E R2, [R6.64] ;  /* 0x0000000606024981 */ /* 0x000ea8000c1e1900 */
[----:B-1----:R-:W2:Y:S01]  /*05f0*/  @P4 LDG.E R5, [R6.64+0x4] ;  /* 0x0000040606054981 */ /* 0x002ea2000c1e1900 */
        /* <DEDUP_REMOVED lines=28> */
[----:B------:R1:W2:Y:S01]  /*07c0*/  @P3 LDG.E R14, [R14.64] ;  /* 0x000000060e0e3981 */ /* 0x0002a2000c1e1900 */
[----:B------:R-:W-:Y:S01]  /*07d0*/  SHF.R.S32.HI R2, RZ, 0x1f, R89 ;  /* 0x0000001fff027819 */ /* 0x000fe20000011459 */
[----:B------:R-:W-:Y:S01]  /*07e0*/  IMAD R22, R94, c[0x0][0x240], RZ ;  /* 0x000090005e167a24 */ /* 0x000fe200078e02ff */
[----:B------:R-:W-:Y:S01]  /*07f0*/  SHF.R.S32.HI R3, RZ, 0x1f, R21 ;  /* 0x0000001fff037819 */ /* 0x000fe20000011415 */
[----:B------:R-:W-:Y:S01]  /*0800*/  IMAD.MOV.U32 R102, RZ, RZ, c[0x0][0x238] ;  /* 0x00008e00ff667624 */ /* 0x000fe200078e00ff */
[----:B------:R-:W-:Y:S01]  /*0810*/  LEA.HI R12, R2, R89, RZ, 0x3 ;  /* 0x00000059020c7211 */ /* 0x000fe200078f18ff */
[----:B------:R-:W-:Y:S01]  /*0820*/  IMAD.MOV.U32 R137, RZ, RZ, 0x6 ;  /* 0x00000006ff897424 */ /* 0x000fe200078e00ff */
[----:B------:R-:W-:Y:S01]  /*0830*/  IADD3 R18, R0, -0x1, RZ ;  /* 0xffffffff00127810 */ /* 0x000fe20007ffe0ff */
[----:B------:R-:W-:Y:S01]  /*0840*/  IMAD.MOV.U32 R7, RZ, RZ, c[0x0][0x258] ;  /* 0x00009600ff077624 */ /* 0x000fe200078e00ff */
[----:B------:R-:W-:Y:S01]  /*0850*/  SHF.R.S32.HI R6, RZ, 0x3, R12 ;  /* 0x00000003ff067819 */ /* 0x000fe2000001140c */
[----:B------:R-:W-:Y:S01]  /*0860*/  IMAD.SHL.U32 R103, R102, 0x40, RZ ;  /* 0x0000004066677824 */ /* 0x000fe200078e00ff */
[----:B------:R-:W-:Y:S01]  /*0870*/  LOP3.LUT R12, R12, 0x1ffffff8, RZ, 0xc0, !PT ;  /* 0x1ffffff80c0c7812 */ /* 0x000fe200078ec0ff */
[----:B------:R-:W-:Y:S01]  /*0880*/  IMAD.SHL.U32 R100, R7, 0x40, RZ ;  /* 0x0000004007647824 */ /* 0x000fe200078e00ff */
[----:B------:R-:W-:Y:S01]  /*0890*/  IADD3 R21, P0, R6, R21, RZ ;  /* 0x0000001506157210 */ /* 0x000fe20007f1e0ff */
[C---:B------:R-:W-:Y:S01]  /*08a0*/  IMAD.SHL.U32 R105, R102.reuse, 0x20, RZ ;  /* 0x0000002066697824 */ /* 0x040fe200078e00ff */
[----:B------:R-:W-:Y:S01]  /*08b0*/  SHF.L.U64.HI R101, R102, R137, c[0x0][0x23c] ;  /* 0x00008f0066657619 */ /* 0x000fe20000010289 */
[----:B------:R-:W-:Y:S01]  /*08c0*/  IMAD.IADD R12, R89, 0x1, -R12 ;  /* 0x00000001590c7824 */ /* 0x000fe200078e0a0c */
[----:B------:R-:W-:Y:S01]  /*08d0*/  LEA.HI.X.SX32 R10, R6, R3, 0x1, P0 ;  /* 0x00000003060a7211 */ /* 0x000fe200000f0eff */
[----:B------:R-:W-:Y:S01]  /*08e0*/  IMAD.MOV.U32 R106, RZ, RZ, 0x5 ;  /* 0x00000005ff6a7424 */ /* 0x000fe200078e00ff */
        /* <DEDUP_REMOVED lines=8> */
[----:B------:R-:W-:Y:S01]  /*0970*/  ISETP.GE.AND P5, PT, R12, c[0x0][0x1d4], PT ;  /* 0x000075000c007a0c */ /* 0x000fe20003fa6270 */
[C---:B------:R-:W-:Y:S01]  /*0980*/  IMAD R3, R21.reuse, c[0x0][0x25c], R10 ;  /* 0x0000970015037a24 */ /* 0x040fe200078e020a */
[-C--:B------:R-:W-:Y:S01]  /*0990*/  SHF.L.U64.HI R102, R102, R106.reuse, c[0x0][0x23c] ;  /* 0x00008f0066667619 */ /* 0x080fe2000001026a */
[----:B------:R-:W-:Y:S01]  /*09a0*/  IMAD.WIDE.U32 R16, R21, c[0x0][0x238], R12 ;  /* 0x00008e0015107a25 */ /* 0x000fe200078e000c */
[----:B------:R-:W-:Y:S01]  /*09b0*/  LEA.HI R26, R2, R89, RZ, 0x2 ;  /* 0x00000059021a7211 */ /* 0x000fe200078f10ff */
[----:B------:R-:W-:Y:S01]  /*09c0*/  ULDC.U8 UR4, c[0x0][0x298] ;  /* 0x0000a60000047ab9 */ /* 0x000fe20000000000 */
[----:B------:R-:W-:Y:S01]  /*09d0*/  SHF.L.U64.HI R106, R7, R106, c[0x0][0x25c] ;  /* 0x00009700076a7619 */ /* 0x000fe2000001026a */
[----:B------:R-:W-:Y:S01]  /*09e0*/  IMAD.IADD R153, R17, 0x1, R152 ;  /* 0x0000000111997824 */ /* 0x000fe200078e0298 */
[----:B------:R-:W-:Y:S01]  /*09f0*/  LOP3.LUT R186, R186, 0xfffffffd, RZ, 0xc0, !PT ;  /* 0xfffffffdbaba7812 */ /* 0x000fe200078ec0ff */
[----:B------:R-:W-:Y:S01]  /*0a00*/  IMAD.WIDE.U32 R20, R21, c[0x0][0x258], R12 ;  /* 0x0000960015147a25 */ /* 0x000fe200078e000c */
[----:B------:R-:W-:-:S02]  /*0a10*/  SHF.R.S32.HI R13, RZ, 0x1f, R184 ;  /* 0x0000001fff0d7819 */ /* 0x000fc400000114b8 */
[----:B------:R-:W-:Y:S01]  /*0a20*/  SHF.R.S32.HI R115, RZ, 0x2, R26 ;  /* 0x00000002ff737819 */ /* 0x000fe2000001141a */
[----:B------:R-:W-:Y:S01]  /*0a30*/  IMAD.MOV.U32 R152, RZ, RZ, R16 ;  /* 0x000000ffff987224 */ /* 0x000fe200078e0010 */
[----:B------:R-:W-:Y:S01]  /*0a40*/  SEL R155, R13, RZ, !P4 ;  /* 0x000000ff0d9b7207 */ /* 0x000fe20006000000 */
[----:B------:R-:W-:Y:S02]  /*0a50*/  IMAD.IADD R21, R21, 0x1, R3 ;  /* 0x0000000115157824 */ /* 0x000fe400078e0203 */
[C---:B------:R-:W-:Y:S02]  /*0a60*/  IMAD R3, R185.reuse, c[0x0][0x244], R22 ;  /* 0x00009100b9037a24 */ /* 0x040fe400078e0216 */
[----:B------:R-:W-:-:S04]  /*0a70*/  IMAD.WIDE.U32 R152, R185, c[0x0][0x240], R152 ;  /* 0x00009000b9987a25 */ /* 0x000fc800078e0098 */
[----:B------:R-:W-:Y:S02]  /*0a80*/  IMAD.IADD R153, R153, 0x1, R3 ;  /* 0x0000000199997824 */ /* 0x000fe400078e0203 */
[----:B-1----:R-:W-:Y:S02]  /*0a90*/  IMAD.IADD R15, R99, 0x1, -R6 ;  /* 0x00000001630f7824 */ /* 0x002fe400078e0a06 */
[----:B------:R-:W-:Y:S01]  /*0aa0*/  IMAD.SHL.U32 R3, R6, 0x40, RZ ;  /* 0x0000004006037824 */ /* 0x000fe200078e00ff */
[----:B------:R-:W-:Y:S01]  /*0ab0*/  IADD3 R6, R12, 0x40, RZ ;  /* 0x000000400c067810 */ /* 0x000fe20007ffe0ff */
[-C--:B------:R-:W-:Y:S02]  /*0ac0*/  IMAD R16, R101, R18.reuse, RZ ;  /* 0x0000001265107224 */ /* 0x080fe400078e02ff */
[----:B------:R-:W-:Y:S01]  /*0ad0*/  IMAD R15, R18, -0x40, R15 ;  /* 0xffffffc0120f7824 */ /* 0x000fe200078e020f */
[----:B------:R-:W-:Y:S01]  /*0ae0*/  LOP3.LUT R3, R3, 0x1c0, RZ, 0xc0, !PT ;  /* 0x000001c003037812 */ /* 0x000fe200078ec0ff */
[----:B------:R-:W-:Y:S01]  /*0af0*/  IMAD R10, R98, R18, RZ ;  /* 0x00000012620a7224 */ /* 0x000fe200078e02ff */
[----:B------:R-:W-:Y:S01]  /*0b00*/  ISETP.GE.AND P4, PT, R6, c[0x0][0x1d4], PT ;  /* 0x0000750006007a0c */ /* 0x000fe20003f86270 */
[----:B------:R-:W-:Y:S01]  /*0b10*/  IMAD R157, R155, c[0x0][0x248], RZ ;  /* 0x000092009b9d7a24 */ /* 0x000fe200078e02ff */
[----:B------:R-:W-:Y:S01]  /*0b20*/  ISETP.GE.AND P1, PT, R15, 0x21, PT ;  /* 0x000000210f00780c */ /* 0x000fe20003f26270 */
[----:B------:R-:W-:Y:S01]  /*0b30*/  IMAD R9, R5, R103, R16 ;  /* 0x0000006705097224 */ /* 0x000fe200078e0210 */
[----:B------:R-:W-:Y:S01]  /*0b40*/  ISETP.GE.AND P2, PT, R15, 0x1, PT ;  /* 0x000000010f00780c */ /* 0x000fe20003f46270 */
[----:B------:R-:W-:-:S02]  /*0b50*/  IMAD R22, R94, c[0x0][0x260], RZ ;  /* 0x000098005e167a24 */ /* 0x000fc400078e02ff */
[----:B------:R-:W-:Y:S01]  /*0b60*/  IMAD R5, R5, R100, R10 ;  /* 0x0000006405057224 */ /* 0x000fe200078e020a */
[----:B------:R-:W-:Y:S01]  /*0b70*/  LOP3.LUT R10, R3, 0x38, R12, 0xf8, !PT ;  /* 0x00000038030a7812 */ /* 0x000fe200078ef80c */
[C---:B------:R-:W-:Y:S01]  /*0b80*/  IMAD R157, R150.reuse, c[0x0][0x24c], R157 ;  /* 0x00009300969d7a24 */ /* 0x040fe200078e029d */
[----:B------:R-:W-:Y:S01]  /*0b90*/  SHF.R.U32.HI R3, RZ, 0x3, R3 ;  /* 0x00000003ff037819 */ /* 0x000fe20000011603 */
[----:B------:R-:W-:Y:S01]  /*0ba0*/  IMAD.WIDE.U32 R152, R150, c[0x0][0x248], R152 ;  /* 0x0000920096987a25 */ /* 0x000fe200078e0098 */
[----:B------:R-:W-:Y:S02]  /*0bb0*/  IADD3 R12, R12, 0x80, RZ ;  /* 0x000000800c0c7810 */ /* 0x000fe40007ffe0ff */
[----:B------:R-:W-:Y:S01]  /*0bc0*/  LOP3.LUT R3, R10, R3, RZ, 0x3c, !PT ;  /* 0x000000030a037212 */ /* 0x000fe200078e3cff */
[C---:B------:R-:W-:Y:S01]  /*0bd0*/  IMAD R22, R185.reuse, c[0x0][0x264], R22 ;  /* 0x00009900b9167a24 */ /* 0x040fe200078e0216 */
[CC--:B------:R-:W-:Y:S01]  /*0be0*/  LEA.HI R10, R2.reuse, R89.reuse, RZ, 0x6 ;  /* 0x00000059020a7211 */ /* 0x0c0fe200078f30ff */
[----:B------:R-:W-:Y:S01]  /*0bf0*/  IMAD.WIDE.U32 R20, R185, c[0x0][0x260], R20 ;  /* 0x00009800b9147a25 */ /* 0x000fe200078e0014 */
[----:B------:R-:W-:-:S03]  /*0c00*/  LEA.HI R2, R2, R89, RZ, 0x5 ;  /* 0x0000005902027211 */ /* 0x000fc600078f28ff */
[----:B------:R-:W-:Y:S02]  /*0c10*/  IMAD.IADD R157, R153, 0x1, R157 ;  /* 0x00000001999d7824 */ /* 0x000fe400078e029d */
[----:B------:R-:W-:Y:S02]  /*0c20*/  IMAD.MOV.U32 R156, RZ, RZ, R152 ;  /* 0x000000ffff9c7224 */ /* 0x000fe400078e0098 */
[----:B------:R-:W-:Y:S02]  /*0c30*/  IMAD.IADD R23, R21, 0x1, R22 ;  /* 0x0000000115177824 */ /* 0x000fe400078e0216 */
[----:B------:R-:W-:Y:S02]  /*0c40*/  IMAD R155, R155, c[0x0][0x268], RZ ;  /* 0x00009a009b9b7a24 */ /* 0x000fe400078e02ff */
[----:B------:R-:W-:-:S04]  /*0c50*/  IMAD.WIDE.U32 R16, R18, R103, R156 ;  /* 0x0000006712107225 */ /* 0x000fc800078e009c */
[----:B------:R-:W-:Y:S01]  /*0c60*/  IMAD.MOV.U32 R22, RZ, RZ, R20 ;  /* 0x000000ffff167224 */ /* 0x000fe200078e0014 */
[----:B------:R-:W-:Y:S01]  /*0c70*/  @P1 IADD3 R6, P6, R105, R16, RZ ;  /* 0x0000001069061210 */ /* 0x000fe20007fde0ff */
[----:B------:R-:W-:Y:S01]  /*0c80*/  IMAD R155, R150, c[0x0][0x26c], R155 ;  /* 0x00009b00969b7a24 */ /* 0x000fe200078e029b */
[----:B------:R-:W-:Y:S01]  /*0c90*/  @P2 LEA R20, P0, R16, c[0x0][0x220], 0x1 ;  /* 0x0000880010142a11 */ /* 0x000fe200078008ff */
[----:B------:R-:W-:-:S04]  /*0ca0*/  IMAD.WIDE.U32 R150, R150, c[0x0][0x268], R22 ;  /* 0x00009a0096967a25 */ /* 0x000fc800078e0016 */
[----:B------:R-:W-:Y:S02]  /*0cb0*/  IMAD.SHL.U32 R10, R10, 0x8, RZ ;  /* 0x000000080a0a7824 */ /* 0x000fe400078e00ff */
[----:B------:R-:W-:Y:S02]  /*0cc0*/  IMAD.IADD R9, R17, 0x1, R9 ;  /* 0x0000000111097824 */ /* 0x000fe400078e0209 */
[----:B------:R-:W-:Y:S01]  /*0cd0*/  IMAD.IADD R155, R151, 0x1, R155 ;  /* 0x00000001979b7824 */ /* 0x000fe200078e029b */
[----:B------:R-:W-:Y:S01]  /*0ce0*/  LOP3.LUT R10, R3, 0xfffffe00, R10, 0xf8, !PT ;  /* 0xfffffe00030a7812 */ /* 0x000fe200078ef80a */
[----:B------:R-:W-:Y:S01]  /*0cf0*/  IMAD.MOV.U32 R154, RZ, RZ, R150 ;  /* 0x000000ffff9a7224 */ /* 0x000fe200078e0096 */
[--C-:B------:R-:W-:Y:S01]  /*0d00*/  @P2 LEA.HI.X R21, R16, c[0x0][0x224], R9.reuse, 0x1, P0 ;  /* 0x0000890010152a11 */ /* 0x100fe200000f0c09 */
[----:B------:R-:W-:Y:S01]  /*0d10*/  @P1 IMAD.X R3, R102, 0x1, R9, P6 ;  /* 0x0000000166031824 */ /* 0x000fe200030e0609 */
[----:B------:R-:W-:Y:S01]  /*0d20*/  ISETP.NE.AND P6, PT, R8, RZ, PT ;  /* 0x000000ff0800720c */ /* 0x000fe20003fc5270 */
[----:B------:R-:W-:Y:S01]  /*0d30*/  IMAD.WIDE.U32 R8, R18, R100, R154 ;  /* 0x0000006412087225 */ /* 0x000fe200078e009a */
[----:B------:R-:W-:-:S03]  /*0d40*/  @P1 LEA R22, P0, R6, c[0x0][0x220], 0x1 ;  /* 0x0000880006161a11 */ /* 0x000fc600078008ff */
[----:B------:R-:W-:Y:S01]  /*0d50*/  IMAD.IADD R5, R9, 0x1, R5 ;  /* 0x0000000109057824 */ /* 0x000fe200078e0205 */
[----:B------:R-:W-:Y:S01]  /*0d60*/  @P1 LEA.HI.X R23, R6, c[0x0][0x224], R3, 0x1, P0 ;  /* 0x0000890006171a11 */ /* 0x000fe200000f0c03 */
[----:B------:R-:W-:Y:S01]  /*0d70*/  @P1 IMAD.SHL.U32 R9, R10, 0x2, RZ ;  /* 0x000000020a091824 */ /* 0x000fe200078e00ff */
[----:B------:R-:W-:Y:S01]  /*0d80*/  ISETP.GT.AND P0, PT, R18, R11, PT ;  /* 0x0000000b1200720c */ /* 0x000fe20003f04270 */
[----:B------:R-:W-:Y:S02]  /*0d90*/  IMAD.SHL.U32 R107, R7, 0x20, RZ ;  /* 0x00000020076b7824 */ /* 0x000fe400078e00ff */
[----:B------:R-:W-:Y:S02]  /*0da0*/  IMAD.MOV.U32 R104, RZ, RZ, 0x1 ;  /* 0x00000001ff687424 */ /* 0x000fe400078e00ff */
[----:B------:R-:W-:Y:S02]  /*0db0*/  IMAD.IADD R170, R95, 0x1, R4 ;  /* 0x000000015faa7824 */ /* 0x000fe400078e0204 */
[----:B------:R-:W-:-:S02]  /*0dc0*/  IMAD R168, R94, c[0x0][0x1e8], RZ ;  /* 0x00007a005ea87a24 */ /* 0x000fc400078e02ff */
[----:B------:R-:W-:Y:S01]  /*0dd0*/  IMAD.WIDE.U32 R28, R170, c[0x0][0x1e0], RZ ;  /* 0x00007800aa1c7a25 */ /* 0x000fe200078e00ff */
[----:B------:R-:W-:-:S03]  /*0de0*/  SHF.R.S32.HI R4, RZ, 0x1f, R170 ;  /* 0x0000001fff047819 */ /* 0x000fc600000114aa */
[----:B------:R-:W-:Y:S02]  /*0df0*/  IMAD R168, R185, c[0x0][0x1ec], R168 ;  /* 0x00007b00b9a87a24 */ /* 0x000fe400078e02a8 */
[----:B------:R-:W-:Y:S02]  /*0e00*/  IMAD.SHL.U32 R2, R2, 0x10, RZ ;  /* 0x0000001002027824 */ /* 0x000fe400078e00ff */
[----:B------:R-:W-:-:S03]  /*0e10*/  IMAD.WIDE.U32 R172, R115, c[0x0][0x1e0], RZ ;  /* 0x0000780073ac7a25 */ /* 0x000fc600078e00ff */
[----:B------:R-:W-:Y:S01]  /*0e20*/  LOP3.LUT R2, R2, 0xfffffe00, RZ, 0xc0, !PT ;  /* 0xfffffe0002027812 */ /* 0x000fe200078ec0ff */
[----:B------:R-:W-:Y:S02]  /*0e30*/  IMAD.MOV.U32 R67, RZ, RZ, 0x1 ;  /* 0x00000001ff437424 */ /* 0x000fe400078e00ff */
[----:B------:R-:W-:Y:S01]  /*0e40*/  IMAD.MOV.U32 R55, RZ, RZ, RZ ;  /* 0x000000ffff377224 */ /* 0x000fe200078e00ff */
[----:B--2---:R-:W-:Y:S01]  /*0e50*/  @P3 SHF.R.S32.HI R15, RZ, 0x1f, R14 ;  /* 0x0000001fff0f3819 */ /* 0x004fe2000001140e */
[----:B------:R-:W-:Y:S02]  /*0e60*/  @!P3 IMAD.MOV.U32 R14, RZ, RZ, R184 ;  /* 0x000000ffff0eb224 */ /* 0x000fe400078e00b8 */
[----:B------:R-:W-:Y:S01]  /*0e70*/  @!P3 IMAD.MOV.U32 R15, RZ, RZ, R13 ;  /* 0x000000ffff0fb224 */ /* 0x000fe200078e000d */
[----:B------:R-:W-:Y:S01]  /*0e80*/  ISETP.GE.AND P3, PT, R12, c[0x0][0x1d4], PT ;  /* 0x000075000c007a0c */ /* 0x000fe20003f66270 */
[----:B------:R-:W-:Y:S01]  /*0e90*/  @P2 IMAD.SHL.U32 R12, R10, 0x2, RZ ;  /* 0x000000020a0c2824 */ /* 0x000fe200078e00ff */
[----:B------:R-:W-:Y:S01]  /*0ea0*/  SEL R166, R14, RZ, !P6 ;  /* 0x000000ff0ea67207 */ /* 0x000fe20007000000 */
[----:B------:R-:W-:Y:S01]  /*0eb0*/  IMAD.MOV.U32 R13, RZ, RZ, c[0x0][0x27c] ;  /* 0x00009f00ff0d7624 */ /* 0x000fe200078e00ff */
[----:B------:R-:W-:-:S02]  /*0ec0*/  SEL R6, R15, RZ, !P6 ;  /* 0x000000ff0f067207 */ /* 0x000fc40007000000 */
[----:B------:R-:W-:Y:S01]  /*0ed0*/  @!PT LDS RZ, [RZ] ;  /* 0x00000000fffff984 */ /* 0x000fe20000000800 */
[----:B------:R-:W-:Y:S01]  /*0ee0*/  @!PT LDS RZ, [RZ] ;  /* 0x00000000fffff984 */ /* 0x000fe20000000800 */
[----:B------:R-:W-:Y:S01]  /*0ef0*/  @!PT LDS RZ, [RZ] ;  /* 0x00000000fffff984 */ /* 0x000fe20000000800 */
[----:B------:R1:W-:Y:S01]  /*0f00*/  @P2 LDGSTS.E.BYPASS.LTC128B.128 [R12+0xc100], [R20.64], !P5 ;  /* 0x0c100000140c2fae */ /* 0x0003e2000e901d46 */
[----:B------:R-:W-:Y:S01]  /*0f10*/  @P2 LEA R16, P6, R8, c[0x0][0x250], 0x1 ;  /* 0x0000940008102a11 */ /* 0x000fe200078c08ff */
[----:B------:R-:W-:Y:S01]  /*0f20*/  IMAD.SHL.U32 R13, R13, 0x2, RZ ;  /* 0x000000020d0d7824 */ /* 0x000fe200078e00ff */
[----:B------:R-:W-:Y:S01]  /*0f30*/  @P0 IADD3 R14, R0, -0x2, RZ ;  /* 0xfffffffe000e0810 */ /* 0x000fe20007ffe0ff */
[----:B------:R1:W-:Y:S01]  /*0f40*/  @P2 LDGSTS.E.BYPASS.LTC128B.128 [R12+0xe100], [R20.64+0x80], !P4 ;  /* 0x0e100080140c2fae */ /* 0x0003e2000e101d46 */
[----:B------:R-:W-:Y:S01]  /*0f50*/  @P2 LEA.HI.X R17, R8, c[0x0][0x254], R5, 0x1, P6 ;  /* 0x0000950008112a11 */ /* 0x000fe200030f0c05 */
[----:B------:R-:W-:Y:S01]  /*0f60*/  IMAD R125, R6, c[0x0][0x1f0], RZ ;  /* 0x00007c00067d7a24 */ /* 0x000fe200078e02ff */
[----:B------:R-:W-:Y:S01]  /*0f70*/  @P1 IADD3 R3, P6, R107, R8, RZ ;  /* 0x000000086b031210 */ /* 0x000fe20007fde0ff */
[----:B------:R1:W-:Y:S01]  /*0f80*/  @P2 LDGSTS.E.BYPASS.LTC128B.128 [R12+0x10100], [R20.64+0x100], !P3 ;  /* 0x10100100140c2fae */ /* 0x0003e2000d901d46 */
[----:B------:R-:W-:Y:S01]  /*0f90*/  @P2 IMAD.SHL.U32 R8, R10, 0x2, RZ ;  /* 0x000000020a082824 */ /* 0x000fe200078e00ff */
[----:B------:R-:W-:Y:S01]  /*0fa0*/  @P0 SHF.R.S32.HI R7, RZ, 0x1f, R14 ;  /* 0x0000001fff070819 */ /* 0x000fe2000001140e */
[----:B------:R-:W-:Y:S01]  /*0fb0*/  @P0 IMAD R0, R101, R14, RZ ;  /* 0x0000000e65000224 */ /* 0x000fe200078e02ff */
[----:B------:R2:W-:Y:S01]  /*0fc0*/  @P1 LDGSTS.E.BYPASS.LTC128B.128 [R9+0xd100], [R22.64], !P5 ;  /* 0x0d10000016091fae */ /* 0x0005e2000e901d46 */
[----:B------:R-:W-:-:S02]  /*0fd0*/  IMAD R125, R166, c[0x0][0x1f4], R125 ;  /* 0x00007d00a67d7a24 */ /* 0x000fc400078e027d */
[----:B------:R-:W-:Y:S01]  /*0fe0*/  @P0 IMAD R7, R7, R103, R0 ;  /* 0x0000006707070224 */ /* 0x000fe200078e0200 */
[----:B------:R2:W-:Y:S01]  /*0ff0*/  @P1 LDGSTS.E.BYPASS.LTC128B.128 [R9+0xf100], [R22.64+0x80], !P4 ;  /* 0x0f10008016091fae */ /* 0x0005e2000e101d46 */
[----:B------:R-:W-:Y:S01]  /*1000*/  @P1 IMAD.X R0, R106, 0x1, R5, P6 ;  /* 0x000000016a001824 */ /* 0x000fe200030e0605 */
[----:B------:R-:W-:Y:S01]  /*1010*/  SHF.R.S32.HI R5, RZ, 0x1f, R115 ;  /* 0x0000001fff057819 */ /* 0x000fe20000011473 */
[----:B------:R-:W-:Y:S01]  /*1020*/  IMAD R123, R6, c[0x0][0x218], RZ ;  /* 0x00008600067b7a24 */ /* 0x000fe200078e02ff */
[----:B------:R2:W-:Y:S01]  /*1030*/  @P1 LDGSTS.E.BYPASS.LTC128B.128 [R9+0x11100], [R22.64+0x100], !P3 ;  /* 0x1110010016091fae */ /* 0x0005e2000d901d46 */
[----:B------:R-:W-:Y:S02]  /*1040*/  IMAD.MOV.U32 R6, RZ, RZ, c[0x0][0x1e0] ;  /* 0x00007800ff067624 */ /* 0x000fe400078e00ff */
[C---:B------:R-:W-:Y:S01]  /*1050*/  IMAD R160, R5.reuse, c[0x0][0x290], RZ ;  /* 0x0000a40005a07a24 */ /* 0x040fe200078e02ff */
[----:B------:R-:W0:Y:S01]  /*1060*/  LDGDEPBAR ;  /* 0x00000000000079af */ /* 0x000e220000000000 */
[----:B------:R-:W-:-:S02]  /*1070*/  IMAD R158, R5, c[0x0][0x280], RZ ;  /* 0x0000a000059e7a24 */ /* 0x000fc400078e02ff */
[C---:B------:R-:W-:Y:S01]  /*1080*/  IMAD R160, R115.reuse, c[0x0][0x294], R160 ;  /* 0x0000a50073a07a24 */ /* 0x040fe200078e02a0 */
[----:B------:R-:W-:Y:S01]  /*1090*/  BAR.SYNC.DEFER_BLOCKING 0x0 ;  /* 0x0000000000007b1d */ /* 0x000fe20000010000 */
[----:B------:R-:W-:Y:S02]  /*10a0*/  IMAD R158, R115, c[0x0][0x284], R158 ;  /* 0x0000a100739e7a24 */ /* 0x000fe400078e029e */
[----:B------:R-:W-:Y:S02]  /*10b0*/  IMAD R123, R166, c[0x0][0x21c], R123 ;  /* 0x00008700a67b7a24 */ /* 0x000fe400078e027b */
[----:B------:R-:W-:Y:S01]  /*10c0*/  IMAD.SHL.U32 R139, R6, 0x40, RZ ;  /* 0x00000040068b7824 */ /* 0x000fe200078e00ff */
[----:B--2---:R-:W-:Y:S02]  /*10d0*/  LOP3.LUT R22, R26, 0xfffffffc, RZ, 0xc0, !PT ;  /* 0xfffffffc1a167812 */ /* 0x004fe400078ec0ff */
[----:B------:R-:W-:Y:S01]  /*10e0*/  SHF.R.S32.HI R26, RZ, 0x1f, R26 ;  /* 0x0000001fff1a7819 */ /* 0x000fe2000001141a */
[----:B------:R-:W-:Y:S01]  /*10f0*/  @!PT LDS RZ, [RZ] ;  /* 0x00000000fffff984 */ /* 0x000fe20000000800 */
[----:B------:R-:W-:Y:S01]  /*1100*/  @!PT LDS RZ, [RZ] ;  /* 0x00000000fffff984 */ /* 0x000fe20000000800 */
[----:B------:R-:W-:Y:S01]  /*1110*/  @!PT LDS RZ, [RZ] ;  /* 0x00000000fffff984 */ /* 0x000fe20000000800 */
[----:B------:R2:W-:Y:S02]  /*1120*/  @P2 LDGSTS.E.BYPASS.LTC128B.128 [R8+0x100], [R16.64], !P5 ;  /* 0x0010000010082fae */ /* 0x0005e4000e901d46 */
[----:B------:R-:W-:Y:S01]  /*1130*/  IMAD.IADD R22, R89, 0x1, -R22 ;  /* 0x0000000159167824 */ /* 0x000fe200078e0a16 */
[----:B------:R-:W-:Y:S01]  /*1140*/  LEA.HI R26, R26, R115, RZ, 0x3 ;  /* 0x000000731a1a7211 */ /* 0x000fe200078f18ff */
[----:B------:R2:W-:Y:S02]  /*1150*/  @P2 LDGSTS.E.BYPASS.LTC128B.128 [R8+0x2100], [R16.64+0x80], !P4 ;  /* 0x0210008010082fae */ /* 0x0005e4000e101d46 */
[----:B-1----:R-:W-:Y:S01]  /*1160*/  IMAD.SHL.U32 R20, R22, 0x4, RZ ;  /* 0x0000000416147824 */ /* 0x002fe200078e00ff */
[----:B------:R-:W-:Y:S01]  /*1170*/  LOP3.LUT R26, R26, 0xfffffff8, RZ, 0xc0, !PT ;  /* 0xfffffff81a1a7812 */ /* 0x000fe200078ec0ff */
[----:B------:R-:W-:Y:S01]  /*1180*/  IMAD.SHL.U32 R22, R22, 0x8, RZ ;  /* 0x0000000816167824 */ /* 0x000fe200078e00ff */
[----:B------:R2:W-:Y:S01]  /*1190*/  @P2 LDGSTS.E.BYPASS.LTC128B.128 [R8+0x4100], [R16.64+0x100], !P3 ;  /* 0x0410010010082fae */ /* 0x0005e2000d901d46 */
[----:B------:R-:W-:-:S02]  /*11a0*/  ISETP.LE.AND P2, PT, R104, c[0x0][0x27c], PT ;  /* 0x00009f0068007a0c */ /* 0x000fc40003f43270 */
[C---:B------:R-:W-:Y:S02]  /*11b0*/  IADD3 R19, R20.reuse, 0x20, RZ ;  /* 0x0000002014137810 */ /* 0x040fe40007ffe0ff */
[----:B------:R-:W-:Y:S02]  /*11c0*/  SHF.R.S32.HI R23, RZ, 0x1f, R22 ;  /* 0x0000001fff177819 */ /* 0x000fe40000011416 */
[----:B------:R-:W-:Y:S01]  /*11d0*/  SHF.R.S32.HI R21, RZ, 0x1f, R20 ;  /* 0x0000001fff157819 */ /* 0x000fe20000011414 */
[----:B------:R-:W-:Y:S01]  /*11e0*/  IMAD.IADD R15, R20, 0x1, R19 ;  /* 0x00000001140f7824 */ /* 0x000fe200078e0213 */
[C---:B------:R-:W-:Y:S01]  /*11f0*/  IADD3 R145, R22.reuse, 0x60, RZ ;  /* 0x0000006016917810 */ /* 0x040fe20007ffe0ff */
[----:B------:R-:W-:Y:S01]  /*1200*/  IMAD.WIDE.U32 R164, R115, c[0x0][0x290], R22 ;  /* 0x0000a40073a47a25 */ /* 0x000fe200078e0016 */
[C---:B------:R-:W-:Y:S02]  /*1210*/  IADD3 R144, R22.reuse, 0x80, RZ ;  /* 0x0000008016907810 */ /* 0x040fe40007ffe0ff */
[----:B------:R-:W-:Y:S01]  /*1220*/  IADD3 R143, R22, 0xa0, RZ ;  /* 0x000000a0168f7810 */ /* 0x000fe20007ffe0ff */
[----:B------:R-:W-:Y:S01]  /*1230*/  IMAD.IADD R165, R165, 0x1, R160 ;  /* 0x00000001a5a57824 */ /* 0x000fe200078e02a0 */
[----:B------:R-:W-:Y:S01]  /*1240*/  @P2 LOP3.LUT R186, R186, 0x2, RZ, 0xfc, !PT ;  /* 0x00000002baba2812 */ /* 0x000fe200078efcff */
[----:B------:R-:W-:Y:S01]  /*1250*/  IMAD.WIDE.U32 R30, R185, c[0x0][0x210], R22 ;  /* 0x00008400b91e7a25 */ /* 0x000fe200078e0016 */
[----:B------:R-:W-:-:S02]  /*1260*/  @P1 LEA R32, P2, R3, c[0x0][0x250], 0x1 ;  /* 0x0000940003201a11 */ /* 0x000fc400078408ff */
[----:B------:R-:W-:Y:S01]  /*1270*/  LOP3.LUT R186, R186, 0xfffffffe, RZ, 0xc0, !PT ;  /* 0xfffffffebaba7812 */ /* 0x000fe200078ec0ff */
[----:B------:R-:W-:Y:S01]  /*1280*/  IMAD.WIDE.U32 R162, R115, c[0x0][0x280], R22 ;  /* 0x0000a00073a27a25 */ /* 0x000fe200078e0016 */
[----:B------:R-:W-:Y:S02]  /*1290*/  @P1 LEA.HI.X R33, R3, c[0x0][0x254], R0, 0x1, P2 ;  /* 0x0000950003211a11 */ /* 0x000fe400010f0c00 */
[----:B------:R-:W-:Y:S01]  /*12a0*/  IADD3 R0, -R13, c[0x0][0x1d4], RZ ;  /* 0x000075000d007a10 */ /* 0x000fe20007ffe1ff */
[----:B------:R-:W-:Y:S01]  /*12b0*/  IMAD R3, R4, c[0x0][0x1e0], RZ ;  /* 0x0000780004037a24 */ /* 0x000fe200078e02ff */
[----:B------:R-:W-:Y:S01]  /*12c0*/  ISETP.GE.AND P2, PT, R22, c[0x0][0x27c], PT ;  /* 0x00009f0016007a0c */ /* 0x000fe20003f46270 */
[----:B------:R-:W-:Y:S01]  /*12d0*/  IMAD.WIDE.U32 R34, R115, c[0x0][0x280], R20 ;  /* 0x0000a00073227a25 */ /* 0x000fe200078e0014 */
[----:B--2---:R-:W-:Y:S02]  /*12e0*/  IADD3 R17, R20, 0x40, RZ ;  /* 0x0000004014117810 */ /* 0x004fe40007ffe0ff */
[----:B------:R-:W-:Y:S01]  /*12f0*/  SEL R9, RZ, c[0x0][0x27c], !P2 ;  /* 0x00009f00ff097a07 */ /* 0x000fe20005000000 */
[----:B------:R-:W-:Y:S01]  /*1300*/  IMAD R3, R170, c[0x0][0x1e4], R3 ;  /* 0x00007900aa037a24 */ /* 0x000fe200078e0203 */
[----:B------:R-:W-:Y:S01]  /*1310*/  SEL R8, R13, R0, !P2 ;  /* 0x000000000d087207 */ /* 0x000fe20005000000 */
[----:B------:R-:W-:Y:S01]  /*1320*/  IMAD.IADD R16, R20, 0x1, R17 ;  /* 0x0000000114107824 */ /* 0x000fe200078e0211 */
[----:B------:R-:W-:Y:S01]  /*1330*/  ISETP.GE.AND P2, PT, R15, c[0x0][0x27c], PT ;  /* 0x00009f000f007a0c */ /* 0x000fe20003f46270 */
[----:B------:R-:W-:-:S02]  /*1340*/  IMAD.IADD R29, R29, 0x1, R3 ;  /* 0x000000011d1d7824 */ /* 0x000fc400078e0203 */
[----:B------:R-:W-:Y:S01]  /*1350*/  IMAD.IADD R9, R22, 0x1, R9 ;  /* 0x0000000116097824 */ /* 0x000fe200078e0209 */
[----:B------:R-:W-:Y:S01]  /*1360*/  SEL R24, RZ, c[0x0][0x27c], !P2 ;  /* 0x00009f00ff187a07 */ /* 0x000fe20005000000 */
[----:B------:R-:W-:Y:S01]  /*1370*/  IMAD.WIDE.U32 R28, R185, c[0x0][0x1e8], R28 ;  /* 0x00007a00b91c7a25 */ /* 0x000fe200078e001c */
[-C--:B------:R-:W-:Y:S02]  /*1380*/  SEL R3, R13, R0.reuse, !P2 ;  /* 0x000000000d037207 */ /* 0x080fe40005000000 */
[----:B------:R-:W-:Y:S01]  /*1390*/  ISETP.GE.AND P2, PT, R16, c[0x0][0x27c], PT ;  /* 0x00009f0010007a0c */ /* 0x000fe20003f46270 */
[----:B------:R-:W-:Y:S01]  /*13a0*/  IMAD.IADD R169, R29, 0x1, R168 ;  /* 0x000000011da97824 */ /* 0x000fe200078e02a8 */
[----:B------:R-:W-:Y:S01]  /*13b0*/  SHF.R.S32.HI R12, RZ, 0x1f, R9 ;  /* 0x0000001fff0c7819 */ /* 0x000fe20000011409 */
[----:B------:R-:W-:Y:S01]  /*13c0*/  IMAD.MOV.U32 R168, RZ, RZ, R28 ;  /* 0x000000ffffa87224 */ /* 0x000fe200078e001c */
[----:B------:R-:W-:Y:S01]  /*13d0*/  SEL R0, R13, R0, !P2 ;  /* 0x000000000d007207 */ /* 0x000fe20005000000 */
[----:B------:R-:W-:Y:S01]  /*13e0*/  IMAD R28, R94, c[0x0][0x210], RZ ;  /* 0x000084005e1c7a24 */ /* 0x000fe200078e02ff */
[----:B------:R-:W-:Y:S01]  /*13f0*/  SHF.R.S32.HI R13, RZ, 0x1f, R8 ;  /* 0x0000001fff0d7819 */ /* 0x000fe20000011408 */
[----:B------:R-:W-:Y:S01]  /*1400*/  IMAD.WIDE.U32 R168, R166, c[0x0][0x1f0], R168 ;  /* 0x00007c00a6a87a25 */ /* 0x000fe200078e00a8 */
[----:B------:R-:W-:-:S02]  /*1410*/  LEA.HI R142, R12, R9, RZ, 0x3 ;  /* 0x000000090c8e7211 */ /* 0x000fc400078f18ff */
[----:B------:R-:W-:Y:S01]  /*1420*/  LEA.HI R13, R13, R8, RZ, 0x4 ;  /* 0x000000080d0d7211 */ /* 0x000fe200078f20ff */
[----:B------:R-:W-:Y:S01]  /*1430*/  IMAD R28, R185, c[0x0][0x214], R28 ;  /* 0x00008500b91c7a24 */ /* 0x000fe200078e021c */
[----:B------:R-:W-:Y:S01]  /*1440*/  LEA.HI R12, R12, R9, RZ, 0x6 ;  /* 0x000000090c0c7211 */ /* 0x000fe200078f30ff */
[----:B------:R-:W-:Y:S01]  /*1450*/  IMAD.WIDE.U32 R8, R115, c[0x0][0x290], R20 ;  /* 0x0000a40073087a25 */ /* 0x000fe200078e0014 */
[----:B------:R-:W-:Y:S02]  /*1460*/  SHF.R.S32.HI R25, RZ, 0x1f, R0 ;  /* 0x0000001fff197819 */ /* 0x000fe40000011400 */
[----:B------:R-:W-:Y:S01]  /*1470*/  SHF.R.S32.HI R13, RZ, 0x4, R13 ;  /* 0x00000004ff0d7819 */ /* 0x000fe2000001140d */
[----:B------:R-:W-:Y:S01]  /*1480*/  IMAD.IADD R161, R160, 0x1, R9 ;  /* 0x00000001a0a17824 */ /* 0x000fe200078e0209 */
[----:B------:R-:W-:Y:S01]  /*1490*/  LEA.HI R25, R25, R0, RZ, 0x4 ;  /* 0x0000000019197211 */ /* 0x000fe200078f20ff */
[----:B------:R-:W-:Y:S01]  /*14a0*/  IMAD.MOV.U32 R160, RZ, RZ, R8 ;  /* 0x000000ffffa07224 */ /* 0x000fe200078e0008 */
[----:B------:R-:W-:Y:S01]  /*14b0*/  SHF.R.S32.HI R8, RZ, 0x1f, R3 ;  /* 0x0000001fff087819 */ /* 0x000fe20000011403 */
[----:B------:R-:W-:Y:S01]  /*14c0*/  IMAD.IADD R9, R115, 0x1, -R26 ;  /* 0x0000000173097824 */ /* 0x000fe200078e0a1a */
[----:B------:R-:W-:Y:S01]  /*14d0*/  SHF.R.S32.HI R25, RZ, 0x4, R25 ;  /* 0x00000004ff197819 */ /* 0x000fe20000011419 */
[----:B------:R-:W-:Y:S01]  /*14e0*/  IMAD.IADD R29, R31, 0x1, R28 ;  /* 0x000000011f1d7824 */ /* 0x000fe200078e021c */
[----:B------:R-:W-:Y:S01]  /*14f0*/  LEA.HI R8, R8, R3, RZ, 0x4 ;  /* 0x0000000308087211 */ /* 0x000fe200078f20ff */
[----:B------:R-:W-:Y:S01]  /*1500*/  IMAD.IADD R3, R24, 0x1, R15 ;  /* 0x0000000118037824 */ /* 0x000fe200078e020f */
[C---:B------:R-:W-:Y:S01]  /*1510*/  LOP3.LUT P6, RZ, R9.reuse, 0x4, RZ, 0xc0, !PT ;  /* 0x0000000409ff7812 */ /* 0x040fe200078cc0ff */
[----:B------:R-:W-:Y:S01]  /*1520*/  IMAD.SHL.U32 R9, R9, 0x40, RZ ;  /* 0x0000004009097824 */ /* 0x000fe200078e00ff */
[----:B------:R-:W-:Y:S01]  /*1530*/  SEL R31, RZ, c[0x0][0x27c], !P2 ;  /* 0x00009f00ff1f7a07 */ /* 0x000fe20005000000 */
[----:B------:R-:W-:Y:S01]  /*1540*/  IMAD.SHL.U32 R12, R12, 0x40, RZ ;  /* 0x000000400c0c7824 */ /* 0x000fe200078e00ff */
[----:B------:R-:W-:Y:S01]  /*1550*/  SHF.R.S32.HI R112, RZ, 0x1f, R3 ;  /* 0x0000001fff707819 */ /* 0x000fe20000011403 */
[----:B------:R-:W-:Y:S01]  /*1560*/  IMAD.MOV.U32 R28, RZ, RZ, R30 ;  /* 0x000000ffff1c7224 */ /* 0x000fe200078e001e */
[----:B------:R-:W-:Y:S01]  /*1570*/  LOP3.LUT R9, R9, 0x1c0, RZ, 0xc0, !PT ;  /* 0x000001c009097812 */ /* 0x000fe200078ec0ff */
[----:B------:R-:W-:Y:S01]  /*1580*/  IMAD.IADD R31, R31, 0x1, R16 ;  /* 0x000000011f1f7824 */ /* 0x000fe200078e0210 */
[CC--:B------:R-:W-:Y:S01]  /*1590*/  LEA.HI R141, R112.reuse, R3.reuse, RZ, 0x3 ;  /* 0x00000003708d7211 */ /* 0x0c0fe200078f18ff */
[----:B------:R-:W-:Y:S01]  /*15a0*/  IMAD.IADD R125, R169, 0x1, R125 ;  /* 0x00000001a97d7824 */ /* 0x000fe200078e027d */
[----:B------:R-:W-:Y:S01]  /*15b0*/  LEA.HI R112, R112, R3, RZ, 0x6 ;  /* 0x0000000370707211 */ /* 0x000fe200078f30ff */
[----:B------:R-:W-:Y:S01]  /*15c0*/  IMAD.IADD R163, R163, 0x1, R158 ;  /* 0x00000001a3a37824 */ /* 0x000fe200078e029e */
[----:B------:R-:W-:Y:S01]  /*15d0*/  SHF.R.U32.HI R3, RZ, 0x3, R9 ;  /* 0x00000003ff037819 */ /* 0x000fe20000011609 */
[----:B------:R-:W-:Y:S01]  /*15e0*/  IMAD.IADD R159, R158, 0x1, R35 ;  /* 0x000000019e9f7824 */ /* 0x000fe200078e0223 */
[----:B------:R-:W-:Y:S01]  /*15f0*/  LOP3.LUT R26, R9, 0x38, R142, 0xf8, !PT ;  /* 0x00000038091a7812 */ /* 0x000fe200078ef88e */
[----:B------:R-:W-:Y:S01]  /*1600*/  IMAD.SHL.U32 R112, R112, 0x40, RZ ;  /* 0x0000004070707824 */ /* 0x000fe200078e00ff */
[----:B------:R-:W-:Y:S01]  /*1610*/  SHF.R.S32.HI R0, RZ, 0x1f, R31 ;  /* 0x0000001fff007819 */ /* 0x000fe2000001141f */
[----:B------:R-:W-:Y:S01]  /*1620*/  IMAD.MOV.U32 R158, RZ, RZ, R34 ;  /* 0x000000ffff9e7224 */ /* 0x000fe200078e0022 */
[----:B------:R-:W-:Y:S01]  /*1630*/  LOP3.LUT R12, R12, 0xfffff000, RZ, 0xc0, !PT ;  /* 0xfffff0000c0c7812 */ /* 0x000fe200078ec0ff */
[----:B-----5:R-:W-:Y:S01]  /*1640*/  IMAD.WIDE.U32 R162, R91, c[0x0][0x280], R162 ;  /* 0x0000a0005ba27a25 */ /* 0x020fe200078e00a2 */
[----:B------:R-:W-:-:S02]  /*1650*/  LOP3.LUT R113, R26, R3, RZ, 0x3c, !PT ;  /* 0x000000031a717212 */ /* 0x000fc400078e3cff */
[-C--:B------:R-:W-:Y:S01]  /*1660*/  LEA.HI R140, R0, R31.reuse, RZ, 0x3 ;  /* 0x0000001f008c7211 */ /* 0x080fe200078f18ff */
[----:B------:R-:W-:Y:S01]  /*1670*/  IMAD.WIDE.U32 R166, R166, c[0x0][0x218], R28 ;  /* 0x00008600a6a67a25 */ /* 0x000fe200078e001c */
[----:B------:R-:W-:Y:S02]  /*1680*/  SHF.R.S32.HI R8, RZ, 0x4, R8 ;  /* 0x00000004ff087819 */ /* 0x000fe40000011408 */
[----:B------:R-:W-:Y:S01]  /*1690*/  IADD3 R113, R113, R12, R2 ;  /* 0x0000000c71717210 */ /* 0x000fe20007ffe002 */
[----:B------:R-:W-:Y:S01]  /*16a0*/  IMAD.WIDE.U32 R164, R91, c[0x0][0x290], R164 ;  /* 0x0000a4005ba47a25 */ /* 0x000fe200078e00a4 */
[----:B------:R-:W-:Y:S02]  /*16b0*/  LOP3.LUT R12, R9, 0x38, R140, 0xf8, !PT ;  /* 0x00000038090c7812 */ /* 0x000fe400078ef88c */
[----:B------:R-:W-:Y:S01]  /*16c0*/  LEA.HI.SX32 R109, R141, R8, 0x1d ;  /* 0x000000088d6d7211 */ /* 0x000fe200078feaff */
[----:B------:R-:W-:Y:S01]  /*16d0*/  IMAD.WIDE.U32 R160, R91, c[0x0][0x290], R160 ;  /* 0x0000a4005ba07a25 */ /* 0x000fe200078e00a0 */
[----:B------:R-:W-:-:S02]  /*16e0*/  LEA.HI R0, R0, R31, RZ, 0x6 ;  /* 0x0000001f00007211 */ /* 0x000fc400078f30ff */
[----:B------:R-:W-:Y:S01]  /*16f0*/  LEA.HI.SX32 R110, R142, R13, 0x1d ;  /* 0x0000000d8e6e7211 */ /* 0x000fe200078feaff */
[----:B------:R-:W-:Y:S01]  /*1700*/  IMAD.WIDE.U32 R158, R91, c[0x0][0x280], R158 ;  /* 0x0000a0005b9e7a25 */ /* 0x000fe200078e009e */
[----:B------:R-:W-:Y:S02]  /*1710*/  LOP3.LUT R111, R12, R3, RZ, 0x3c, !PT ;  /* 0x000000030c6f7212 */ /* 0x000fe400078e3cff */
[----:B------:R-:W-:Y:S01]  /*1720*/  LEA.HI.SX32 R108, R140, R25, 0x1d ;  /* 0x000000198c6c7211 */ /* 0x000fe200078feaff */
[----:B------:R-:W-:Y:S01]  /*1730*/  IMAD.SHL.U32 R0, R0, 0x40, RZ ;  /* 0x0000004000007824 */ /* 0x000fe200078e00ff */
[----:B------:R-:W-:Y:S01]  /*1740*/  SHF.R.S32.HI R12, RZ, 0x1f, R109 ;  /* 0x0000001fff0c7819 */ /* 0x000fe2000001146d */
[----:B------:R-:W-:Y:S01]  /*1750*/  IMAD.IADD R123, R167, 0x1, R123 ;  /* 0x00000001a77b7824 */ /* 0x000fe200078e027b */
[----:B------:R-:W-:Y:S02]  /*1760*/  SHF.R.S32.HI R13, RZ, 0x1f, R110 ;  /* 0x0000001fff0d7819 */ /* 0x000fe4000001146e */
[----:B------:R-:W-:-:S02]  /*1770*/  SHF.R.S32.HI R25, RZ, 0x1f, R108 ;  /* 0x0000001fff197819 */ /* 0x000fc4000001146c */
[----:B------:R-:W-:Y:S01]  /*1780*/  LEA.HI R12, R12, R109, RZ, 0x3 ;  /* 0x0000006d0c0c7211 */ /* 0x000fe200078f18ff */
[----:B------:R-:W-:Y:S01]  /*1790*/  IMAD.SHL.U32 R109, R109, 0x8, RZ ;  /* 0x000000086d6d7824 */ /* 0x000fe200078e00ff */
[----:B------:R-:W-:Y:S02]  /*17a0*/  LOP3.LUT R24, R9, 0x38, R141, 0xf8, !PT ;  /* 0x0000003809187812 */ /* 0x000fe400078ef88d */
[----:B------:R-:W-:Y:S01]  /*17b0*/  LEA.HI R13, R13, R110, RZ, 0x3 ;  /* 0x0000006e0d0d7211 */ /* 0x000fe200078f18ff */
[----:B------:R-:W-:Y:S01]  /*17c0*/  IMAD.SHL.U32 R110, R110, 0x8, RZ ;  /* 0x000000086e6e7824 */ /* 0x000fe200078e00ff */
[----:B------:R-:W-:Y:S01]  /*17d0*/  LEA.HI R8, R25, R108, RZ, 0x3 ;  /* 0x0000006c19087211 */ /* 0x000fe200078f18ff */
[----:B------:R-:W-:Y:S01]  /*17e0*/  IMAD.SHL.U32 R108, R108, 0x8, RZ ;  /* 0x000000086c6c7824 */ /* 0x000fe200078e00ff */
[----:B------:R-:W-:Y:S01]  /*17f0*/  LOP3.LUT R0, R0, 0xfffff000, RZ, 0xc0, !PT ;  /* 0xfffff00000007812 */ /* 0x000fe200078ec0ff */
[----:B------:R-:W-:Y:S01]  /*1800*/  IMAD.SHL.U32 R13, R13, 0x200, RZ ;  /* 0x000002000d0d7824 */ /* 0x000fe200078e00ff */
[----:B------:R-:W-:Y:S01]  /*1810*/  LOP3.LUT R112, R112, 0xfffff000, RZ, 0xc0, !PT ;  /* 0xfffff00070707812 */ /* 0x000fe200078ec0ff */
[----:B------:R-:W-:Y:S01]  /*1820*/  IMAD.SHL.U32 R8, R8, 0x200, RZ ;  /* 0x0000020008087824 */ /* 0x000fe200078e00ff */
[----:B------:R-:W-:Y:S01]  /*1830*/  LOP3.LUT R27, R24, R3, RZ, 0x3c, !PT ;  /* 0x00000003181b7212 */ /* 0x000fe200078e3cff */
[----:B------:R-:W-:Y:S01]  /*1840*/  IMAD.SHL.U32 R12, R12, 0x200, RZ ;  /* 0x000002000c0c7824 */ /* 0x000fe200078e00ff */
[----:B------:R-:W-:-:S02]  /*1850*/  LOP3.LUT R26, R9, 0x38, R109, 0xf8, !PT ;  /* 0x00000038091a7812 */ /* 0x000fc400078ef86d */
[----:B------:R-:W-:Y:S02]  /*1860*/  IADD3 R111, R111, R0, R2 ;  /* 0x000000006f6f7210 */ /* 0x000fe40007ffe002 */
[C---:B------:R-:W-:Y:S02]  /*1870*/  LOP3.LUT R0, R9.reuse, 0x18, R22, 0xf8, !PT ;  /* 0x0000001809007812 */ /* 0x040fe400078ef816 */
[C---:B------:R-:W-:Y:S02]  /*1880*/  LOP3.LUT R30, R9.reuse, 0x38, R110, 0xf8, !PT ;  /* 0x00000038091e7812 */ /* 0x040fe400078ef86e */
[----:B------:R-:W-:Y:S02]  /*1890*/  LOP3.LUT R24, R9, 0x38, R108, 0xf8, !PT ;  /* 0x0000003809187812 */ /* 0x000fe400078ef86c */
[----:B------:R-:W-:Y:S02]  /*18a0*/  IADD3 R112, R27, R112, R2 ;  /* 0x000000701b707210 */ /* 0x000fe40007ffe002 */
[----:B------:R-:W-:Y:S01]  /*18b0*/  LOP3.LUT R9, R26, R3, RZ, 0x3c, !PT ;  /* 0x000000031a097212 */ /* 0x000fe200078e3cff */
[----:B------:R-:W-:Y:S01]  /*18c0*/  @P0 IMAD.WIDE.U32 R26, R14, R103, R156 ;  /* 0x000000670e1a0225 */ /* 0x000fe200078e009c */
[----:B------:R-:W-:-:S02]  /*18d0*/  LOP3.LUT R0, R2, R0, R3, 0xf6, !PT ;  /* 0x0000000002007212 */ /* 0x000fc400078ef603 */
[-C--:B------:R-:W-:Y:S01]  /*18e0*/  LOP3.LUT R25, R30, R3.reuse, RZ, 0x3c, !PT ;  /* 0x000000031e197212 */ /* 0x080fe200078e3cff */
[----:B------:R-:W-:Y:S01]  /*18f0*/  @P1 IMAD.SHL.U32 R14, R10, 0x2, RZ ;  /* 0x000000020a0e1824 */ /* 0x000fe200078e00ff */
[----:B------:R-:W-:Y:S01]  /*1900*/  LOP3.LUT R3, R24, R3, RZ, 0x3c, !PT ;  /* 0x0000000318037212 */ /* 0x000fe200078e3cff */
[----:B------:R-:W-:Y:S01]  /*1910*/  @P0 IMAD.IADD R7, R27, 0x1, R7 ;  /* 0x000000011b070824 */ /* 0x000fe200078e0207 */
[----:B------:R-:W-:Y:S02]  /*1920*/  LOP3.LUT R116, R13, 0xfffff000, RZ, 0xc0, !PT ;  /* 0xfffff0000d747812 */ /* 0x000fe400078ec0ff */
[----:B------:R1:W-:Y:S01]  /*1930*/  @P1 LDGSTS.E.BYPASS.LTC128B.128 [R14+0x1100], [R32.64], !P5 ;  /* 0x01100000200e1fae */ /* 0x0003e2000e901d46 */
[----:B------:R-:W-:Y:S01]  /*1940*/  LOP3.LUT R138, R8, 0xfffff000, RZ, 0xc0, !PT ;  /* 0xfffff000088a7812 */ /* 0x000fe200078ec0ff */
[----:B------:R-:W-:Y:S01]  /*1950*/  IMAD.MOV.U32 R8, RZ, RZ, c[0x0][0x280] ;  /* 0x0000a000ff087624 */ /* 0x000fe200078e00ff */
[--C-:B------:R-:W-:Y:S01]  /*1960*/  IADD3 R116, R25, R116, R2.reuse ;  /* 0x0000007419747210 */ /* 0x100fe20007ffe002 */
[----:B------:R1:W-:Y:S01]  /*1970*/  @P1 LDGSTS.E.BYPASS.LTC128B.128 [R14+0x3100], [R32.64+0x80], !P4 ;  /* 0x03100080200e1fae */ /* 0x0003e2000e101d46 */
[--C-:B------:R-:W-:Y:S01]  /*1980*/  IADD3 R138, R3, R138, R2.reuse ;  /* 0x0000008a038a7210 */ /* 0x100fe20007ffe002 */
[----:B------:R-:W-:Y:S01]  /*1990*/  @P0 IMAD.SHL.U32 R3, R10, 0x2, RZ ;  /* 0x000000020a030824 */ /* 0x000fe200078e00ff */
[----:B------:R-:W-:Y:S01]  /*19a0*/  LOP3.LUT R114, R12, 0xfffff000, RZ, 0xc0, !PT ;  /* 0xfffff0000c727812 */ /* 0x000fe200078ec0ff */
[----:B------:R1:W-:Y:S01]  /*19b0*/  @P1 LDGSTS.E.BYPASS.LTC128B.128 [R14+0x5100], [R32.64+0x100], !P3 ;  /* 0x05100100200e1fae */ /* 0x0003e2000d901d46 */
[C---:B------:R-:W-:Y:S01]  /*19c0*/  @P0 LEA R24, P1, R26.reuse, c[0x0][0x220], 0x1 ;  /* 0x000088001a180a11 */ /* 0x040fe200078208ff */
[----:B------:R-:W-:Y:S01]  /*19d0*/  IMAD.MOV.U32 R12, RZ, RZ, c[0x0][0x290] ;  /* 0x0000a400ff0c7624 */ /* 0x000fe200078e00ff */
[----:B------:R-:W-:Y:S01]  /*19e0*/  IADD3 R114, R9, R114, R2 ;  /* 0x0000007209727210 */ /* 0x000fe20007ffe002 */
[----:B------:R-:W0:Y:S01]  /*19f0*/  LDGDEPBAR ;  /* 0x00000000000079af */ /* 0x000e220000000000 */
[----:B------:R-:W-:Y:S01]  /*1a00*/  @P0 LEA.HI.X R25, R26, c[0x0][0x224], R7, 0x1, P1 ;  /* 0x000089001a190a11 */ /* 0x000fe200008f0c07 */
[----:B------:R-:W-:Y:S01]  /*1a10*/  IMAD.SHL.U32 R129, R12, 0x40, RZ ;  /* 0x000000400c817824 */ /* 0x000fe200078e00ff */
[C---:B------:R-:W-:Y:S01]  /*1a20*/  @P0 LEA R26, P1, R105.reuse, R24, 0x1 ;  /* 0x00000018691a0211 */ /* 0x040fe200078208ff */
[----:B------:R-:W-:Y:S01]  /*1a30*/  IMAD.SHL.U32 R135, R8, 0x40, RZ ;  /* 0x0000004008877824 */ /* 0x000fe200078e00ff */
[----:B------:R-:W-:Y:S01]  /*1a40*/  SHF.R.S32.HI R2, RZ, 0x1f, R91 ;  /* 0x0000001fff027819 */ /* 0x000fe2000001145b */
[----:B------:R2:W-:Y:S01]  /*1a50*/  @P0 LDGSTS.E.BYPASS.LTC128B.128 [R3+0x12100], [R24.64], !P5 ;  /* 0x1210000018030fae */ /* 0x0005e2000e901d46 */
[----:B------:R-:W-:-:S02]  /*1a60*/  @P0 LEA.HI.X R27, R105, R25, R102, 0x1, P1 ;  /* 0x00000019691b0211 */ /* 0x000fc400008f0c66 */
[----:B------:R-:W-:Y:S01]  /*1a70*/  LOP3.LUT R142, R142, 0xfffffff8, RZ, 0xc0, !PT ;  /* 0xfffffff88e8e7812 */ /* 0x000fe200078ec0ff */
[----:B------:R2:W-:Y:S01]  /*1a80*/  @P0 LDGSTS.E.BYPASS.LTC128B.128 [R3+0x14100], [R24.64+0x80], !P4 ;  /* 0x1410008018030fae */ /* 0x0005e2000e101d46 */
[----:B------:R-:W-:Y:S02]  /*1a90*/  LOP3.LUT R141, R141, 0xfffffff8, RZ, 0xc0, !PT ;  /* 0xfffffff88d8d7812 */ /* 0x000fe400078ec0ff */
[----:B------:R-:W-:Y:S01]  /*1aa0*/  LOP3.LUT R140, R140, 0xfffffff8, RZ, 0xc0, !PT ;  /* 0xfffffff88c8c7812 */ /* 0x000fe200078ec0ff */
[----:B------:R2:W-:Y:S01]  /*1ab0*/  @P0 LDGSTS.E.BYPASS.LTC128B.128 [R3+0x16100], [R24.64+0x100], !P3 ;  /* 0x1610010018030fae */ /* 0x0005e2000d901d46 */
[-C--:B------:R-:W-:Y:S02]  /*1ac0*/  SHF.L.U64.HI R127, R12, R137.reuse, c[0x0][0x294] ;  /* 0x0000a5000c7f7619 */ /* 0x080fe40000010289 */
[-C--:B------:R-:W-:Y:S01]  /*1ad0*/  SHF.L.U64.HI R131, R8, R137.reuse, c[0x0][0x284] ;  /* 0x0000a10008837619 */ /* 0x080fe20000010289 */
[----:B------:R2:W-:Y:S01]  /*1ae0*/  @P0 LDGSTS.E.BYPASS.LTC128B.128 [R3+0x13100], [R26.64], !P5 ;  /* 0x131000001a030fae */ /* 0x0005e2000e901d46 */
[----:B------:R-:W-:-:S02]  /*1af0*/  SHF.L.U64.HI R137, R6, R137, c[0x0][0x1e4] ;  /* 0x0000790006897619 */ /* 0x000fc40000010289 */
[C---:B------:R-:W-:Y:S01]  /*1b00*/  IADD3 R13, R20.reuse, 0x30, RZ ;  /* 0x00000030140d7810 */ /* 0x040fe20007ffe0ff */
[----:B------:R2:W-:Y:S01]  /*1b10*/  @P0 LDGSTS.E.BYPASS.LTC128B.128 [R3+0x15100], [R26.64+0x80], !P4 ;  /* 0x151000801a030fae */ /* 0x0005e2000e101d46 */
[----:B-1----:R-:W-:Y:S01]  /*1b20*/  IMAD R14, R5, c[0x0][0x1e0], RZ ;  /* 0x00007800050e7a24 */ /* 0x002fe200078e02ff */
[----:B------:R-:W-:Y:S02]  /*1b30*/  IADD3 R12, R20, 0x50, RZ ;  /* 0x00000050140c7810 */ /* 0x000fe40007ffe0ff */
[----:B------:R2:W-:Y:S01]  /*1b40*/  @P0 LDGSTS.E.BYPASS.LTC128B.128 [R3+0x17100], [R26.64+0x100], !P3 ;  /* 0x171001001a030fae */ /* 0x0005e2000d901d46 */
[----:B------:R-:W-:Y:S02]  /*1b50*/  IADD3 R170, P0, R170, R115, RZ ;  /* 0x00000073aaaa7210 */ /* 0x000fe40007f1e0ff */
[----:B------:R-:W-:Y:S01]  /*1b60*/  SHF.R.S32.HI R136, RZ, 0x1f, R142 ;  /* 0x0000001fff887819 */ /* 0x000fe2000001148e */
[----:B------:R-:W0:Y:S01]  /*1b70*/  LDGDEPBAR ;  /* 0x00000000000079af */ /* 0x000e220000000000 */
[----:B------:R-:W-:Y:S01]  /*1b80*/  SHF.R.S32.HI R130, RZ, 0x1f, R110 ;  /* 0x0000001fff827819 */ /* 0x000fe2000001146e */
[----:B------:R-:W-:Y:S01]  /*1b90*/  IMAD.X R171, R4, 0x1, R5, P0 ;  /* 0x0000000104ab7824 */ /* 0x000fe200000e0605 */
[----:B------:R-:W-:Y:S01]  /*1ba0*/  IADD3 R122, P1, P0, R168, R172, R22 ;  /* 0x000000aca87a7210 */ /* 0x000fe2000783e016 */
[C---:B------:R-:W-:Y:S01]  /*1bb0*/  IMAD R4, R2.reuse, c[0x0][0x290], RZ ;  /* 0x0000a40002047a24 */ /* 0x040fe200078e02ff */
[----:B------:R-:W-:Y:S01]  /*1bc0*/  SHF.R.S32.HI R134, RZ, 0x1f, R141 ;  /* 0x0000001fff867819 */ /* 0x000fe2000001148d */
[----:B------:R-:W-:Y:S01]  /*1bd0*/  IMAD R2, R2, c[0x0][0x280], RZ ;  /* 0x0000a00002027a24 */ /* 0x000fe200078e02ff */
[----:B------:R-:W-:-:S02]  /*1be0*/  SHF.R.S32.HI R132, RZ, 0x1f, R140 ;  /* 0x0000001fff847819 */ /* 0x000fc4000001148c */
[----:B------:R-:W-:Y:S01]  /*1bf0*/  SHF.R.S32.HI R128, RZ, 0x1f, R109 ;  /* 0x0000001fff807819 */ /* 0x000fe2000001146d */
[----:B------:R-:W-:Y:S01]  /*1c00*/  IMAD R117, R91, c[0x0][0x284], R2 ;  /* 0x0000a1005b757a24 */ /* 0x000fe200078e0202 */
[----:B------:R-:W-:-:S03]  /*1c10*/  SHF.R.S32.HI R126, RZ, 0x1f, R108 ;  /* 0x0000001fff7e7819 */ /* 0x000fc6000001146c */
[----:B------:R-:W-:Y:S02]  /*1c20*/  IMAD.IADD R119, R163, 0x1, R117 ;  /* 0x00000001a3777824 */ /* 0x000fe400078e0275 */
[----:B------:R-:W-:Y:S02]  /*1c30*/  IMAD.IADD R117, R117, 0x1, R159 ;  /* 0x0000000175757824 */ /* 0x000fe400078e029f */
[----:B--2---:R-:W-:Y:S01]  /*1c40*/  IMAD R3, R115, c[0x0][0x1e4], R14 ;  /* 0x0000790073037a24 */ /* 0x004fe200078e020e */
[----:B------:R-:W-:-:S03]  /*1c50*/  IADD3 R14, R20, 0x10, RZ ;  /* 0x00000010140e7810 */ /* 0x000fc60007ffe0ff */
[----:B------:R-:W-:Y:S02]  /*1c60*/  IMAD.IADD R124, R173, 0x1, R3 ;  /* 0x00000001ad7c7824 */ /* 0x000fe400078e0203 */
[----:B------:R-:W-:-:S03]  /*1c70*/  IMAD R3, R91, c[0x0][0x294], R4 ;  /* 0x0000a5005b037a24 */ /* 0x000fc600078e0204 */
[----:B------:R-:W-:Y:S01]  /*1c80*/  IADD3.X R121, R125, R124, R23, P1, P0 ;  /* 0x0000007c7d797210 */ /* 0x000fe20000fe0417 */
[----:B------:R-:W-:Y:S01]  /*1c90*/  IMAD.IADD R120, R165, 0x1, R3 ;  /* 0x00000001a5787824 */ /* 0x000fe200078e0203 */
[----:B------:R-:W-:Y:S01]  /*1ca0*/  ISETP.NE.AND P0, PT, RZ, UR4, PT ;  /* 0x00000004ff007c0c */ /* 0x000fe2000bf05270 */
[----:B------:R-:W-:-:S12]  /*1cb0*/  IMAD.IADD R118, R3, 0x1, R161 ;  /* 0x0000000103767824 */ /* 0x000fd800078e02a1 */
[----:B------:R-:W-:Y:S02]  /*1cc0*/  @P0 LOP3.LUT R186, R186, 0x1, RZ, 0xfc, !PT ;  /* 0x00000001baba0812 */ /* 0x000fe400078efcff */
.L_x_2050:
        /* <DEDUP_REMOVED lines=90> */
.L_x_2030:
[----:B------:R-:W-:Y:S05]  /*2270*/  BSYNC B0 ;  /* 0x0000000000007941 */ /* 0x000fea0003800000 */
.L_x_2029:
        /* <DEDUP_REMOVED lines=99> */
.L_x_2033:
[----:B------:R-:W-:Y:S05]  /*28b0*/  BSYNC B0 ;  /* 0x0000000000007941 */ /* 0x000fea0003800000 */
.L_x_2032:
        /* <DEDUP_REMOVED lines=56> */
.L_x_2035:
[----:B------:R-:W-:Y:S05]  /*2c40*/  BSYNC B0 ;  /* 0x0000000000007941 */ /* 0x000fea0003800000 */
.L_x_2034:
        /* <DEDUP_REMOVED lines=56> */
.L_x_2037:
[----:B------:R-:W-:Y:S05]  /*2fd0*/  BSYNC B0 ;  /* 0x0000000000007941 */ /* 0x000fea0003800000 */
.L_x_2036:
        /* <DEDUP_REMOVED lines=56> */
.L_x_2039:
[----:B------:R-:W-:Y:S05]  /*3360*/  BSYNC B0 ;  /* 0x0000000000007941 */ /* 0x000fea0003800000 */
.L_x_2038:
        /* <DEDUP_REMOVED lines=56> */
.L_x_2041:
[----:B------:R-:W-:Y:S05]  /*36f0*/  BSYNC B0 ;  /* 0x0000000000007941 */ /* 0x000fea0003800000 */
.L_x_2040:
        /* <DEDUP_REMOVED lines=56> */
.L_x_2028:
        /* <DEDUP_REMOVED lines=47> */
.L_x_2043:
[----:B------:R-:W-:Y:S05]  /*3d70*/  BSYNC B0 ;  /* 0x0000000000007941 */ /* 0x000fea0003800000 */
.L_x_2042:
        /* <DEDUP_REMOVED lines=161> */
.L_x_2045:
[----:B------:R-:W-:Y:S05]  /*4790*/  BSYNC B0 ;  /* 0x0000000000007941 */ /* 0x000fea0003800000 */
.L_x_2044:
        /* <DEDUP_REMOVED lines=118> */
.L_x_2047:
[----:B------:R-:W-:Y:S05]  /*4f00*/  BSYNC B0 ;  /* 0x0000000000007941 */ /* 0x000fea0003800000 */
.L_x_2046:
        /* <DEDUP_REMOVED lines=120> */
.L_x_2027:
        /* <DEDUP_REMOVED lines=29> */
.L_x_2031:
[----:B------:R-:W-:Y:S05]  /*5860*/  BSYNC B1 ;  /* 0x0000000000017941 */ /* 0x000fea0003800000 */
.L_x_2026:
        /* <DEDUP_REMOVED lines=68> */
.L_x_2049:
[----:B-1----:R-:W-:Y:S05]  /*5cb0*/  BSYNC B0 ;  /* 0x0000000000007941 */ /* 0x002fea0003800000 */
.L_x_2048:
        /* <DEDUP_REMOVED lines=33> */
.L_x_2025:
        /* <DEDUP_REMOVED lines=62> */
[----:B------:R-:W-:Y:S01]  /*62b0*/  IMAD.MOV.U32 R3, RZ, RZ, 0x1 ;  /* 0x00000001ff037424 */ /* 0x000fe200078e00ff */
[----:B------:R-:W-:Y:S01]  /*62c0*/  SHF.R.S32.HI R8, RZ, 0x1f, R89 ;  /* 0x0000001fff087819 */ /* 0x000fe20000011459 */
[----:B------:R-:W-:Y:S01]  /*62d0*/  IMAD.WIDE.U32 R14, R97, c[0x0][0x178], RZ ;  /* 0x00005e00610e7a25 */ /* 0x000fe200078e00ff */
[----:B------:R-:W-:Y:S01]  /*62e0*/  ISETP.NE.U32.AND P3, PT, RZ, c[0x0][0x348], PT ;  /* 0x0000d200ff007a0c */ /* 0x000fe20003f65070 */
[----:B------:R-:W-:Y:S01]  /*62f0*/  BSSY B0, `(.L_x_2052) ;  /* 0x000009e000007945 */ /* 0x000fe20003800000 */
[-C--:B------:R-:W-:Y:S01]  /*6300*/  LEA.HI R13, R8, R89.reuse, RZ, 0x3 ;  /* 0x00000059080d7211 */ /* 0x080fe200078f18ff */
[----:B------:R-:W-:Y:S01]  /*6310*/  IMAD R6, R6, c[0x0][0x178], RZ ;  /* 0x00005e0006067a24 */ /* 0x000fe200078e02ff */
[----:B------:R-:W-:Y:S01]  /*6320*/  LEA.HI R0, R8, R89, RZ, 0x4 ;  /* 0x0000005908007211 */ /* 0x000fe200078f20ff */
[----:B------:R-:W-:Y:S01]  /*6330*/  IMAD R41, R93, c[0x0][0x2c4], RZ ;  /* 0x0000b1005d297a24 */ /* 0x000fe200078e02ff */
[----:B------:R-:W-:Y:S01]  /*6340*/  ISETP.NE.AND P4, PT, R3, c[0x0][0x2c4], PT ;  /* 0x0000b10003007a0c */ /* 0x000fe20003f85270 */
[----:B------:R-:W-:Y:S01]  /*6350*/  IMAD R17, R97, c[0x0][0x17c], R6 ;  /* 0x00005f0061117a24 */ /* 0x000fe200078e0206 */
[----:B------:R-:W-:-:S02]  /*6360*/  LOP3.LUT R6, R13, 0xfffffff8, RZ, 0xc0, !PT ;  /* 0xfffffff80d067812 */ /* 0x000fc400078ec0ff */
[----:B------:R-:W-:Y:S01]  /*6370*/  SHF.R.S32.HI R9, RZ, 0x4, R0 ;  /* 0x00000004ff097819 */ /* 0x000fe20000011400 */
[----:B------:R-:W-:Y:S01]  /*6380*/  IMAD.IADD R15, R15, 0x1, R17 ;  /* 0x000000010f0f7824 */ /* 0x000fe200078e0211 */
[----:B------:R-:W-:Y:S01]  /*6390*/  SHF.R.S32.HI R5, RZ, 0x3, R13 ;  /* 0x00000003ff057819 */ /* 0x000fe2000001140d */
[----:B------:R-:W-:Y:S01]  /*63a0*/  IMAD.IADD R6, R89, 0x1, -R6 ;  /* 0x0000000159067824 */ /* 0x000fe200078e0a06 */
[----:B------:R-:W-:Y:S01]  /*63b0*/  LEA.HI R7, R0, R9, RZ, 0x1 ;  /* 0x0000000900077211 */ /* 0x000fe200078f08ff */
[----:B------:R-:W-:Y:S01]  /*63c0*/  IMAD.WIDE.U32 R14, R185, c[0x0][0x1b8], R14 ;  /* 0x00006e00b90e7a25 */ /* 0x000fe200078e000e */
[----:B------:R-:W-:Y:S02]  /*63d0*/  LOP3.LUT R186, R186, 0xfffffffe, RZ, 0xc0, !PT ;  /* 0xfffffffebaba7812 */ /* 0x000fe400078ec0ff */
[----:B------:R-:W-:Y:S01]  /*63e0*/  LOP3.LUT R3, R7, 0xfffffffe, RZ, 0xc0, !PT ;  /* 0xfffffffe07037812 */ /* 0x000fe200078ec0ff */
[----:B------:R-:W-:Y:S01]  /*63f0*/  IMAD.SHL.U32 R16, R6, 0x8, RZ ;  /* 0x0000000806107824 */ /* 0x000fe200078e00ff */
[----:B------:R-:W-:Y:S01]  /*6400*/  ISETP.NE.AND.EX P3, PT, RZ, c[0x0][0x34c], PT, P3 ;  /* 0x0000d300ff007a0c */ /* 0x000fe20003f65330 */
[----:B-1----:R-:W-:Y:S01]  /*6410*/  IMAD.SHL.U32 R11, R5, 0x40, RZ ;  /* 0x00000040050b7824 */ /* 0x002fe200078e00ff */
[----:B------:R-:W-:Y:S01]  /*6420*/  LOP3.LUT R0, R0, 0xfffffff0, RZ, 0xc0, !PT ;  /* 0xfffffff000007812 */ /* 0x000fe200078ec0ff */
[----:B------:R-:W-:Y:S01]  /*6430*/  IMAD.IADD R3, R9, 0x1, -R3 ;  /* 0x0000000109037824 */ /* 0x000fe200078e0a03 */
[----:B------:R-:W-:Y:S01]  /*6440*/  IADD3 R9, R16, 0x80, RZ ;  /* 0x0000008010097810 */ /* 0x000fe20007ffe0ff */
[----:B------:R-:W-:Y:S01]  /*6450*/  IMAD R10, R94, c[0x0][0x1b8], RZ ;  /* 0x00006e005e0a7a24 */ /* 0x000fe200078e02ff */
[----:B------:R-:W-:Y:S01]  /*6460*/  LOP3.LUT R11, R11, 0x1c0, RZ, 0xc0, !PT ;  /* 0x000001c00b0b7812 */ /* 0x000fe200078ec0ff */
[C---:B------:R-:W-:Y:S01]  /*6470*/  IMAD.SHL.U32 R12, R6.reuse, 0x40, RZ ;  /* 0x00000040060c7824 */ /* 0x040fe200078e00ff */
[----:B------:R-:W-:Y:S01]  /*6480*/  ISETP.GE.AND P2, PT, R9, c[0x0][0x1d4], PT ;  /* 0x0000750009007a0c */ /* 0x000fe20003f46270 */
[----:B------:R-:W-:Y:S01]  /*6490*/  IMAD R17, R185, c[0x0][0x1bc], R10 ;  /* 0x00006f00b9117a24 */ /* 0x000fe200078e020a */
[----:B------:R-:W-:Y:S01]  /*64a0*/  LOP3.LUT R7, R11, 0x38, R16, 0xf8, !PT ;  /* 0x000000380b077812 */ /* 0x000fe200078ef810 */
[----:B------:R-:W-:Y:S01]  /*64b0*/  IMAD.IADD R0, R89, 0x1, -R0 ;  /* 0x0000000159007824 */ /* 0x000fe200078e0a00 */
[----:B------:R-:W-:Y:S01]  /*64c0*/  SHF.R.U32.HI R192, RZ, 0x3, R11 ;  /* 0x00000003ffc07819 */ /* 0x000fe2000001160b */
[----:B------:R-:W-:Y:S01]  /*64d0*/  IMAD R11, R6, 0x20, R5 ;  /* 0x00000020060b7824 */ /* 0x000fe200078e0205 */
[----:B------:R-:W-:Y:S01]  /*64e0*/  ISETP.GE.AND P1, PT, R9, c[0x0][0x198], PT ;  /* 0x0000660009007a0c */ /* 0x000fe20003f26270 */
[----:B------:R-:W-:Y:S01]  /*64f0*/  IMAD.IADD R15, R15, 0x1, R17 ;  /* 0x000000010f0f7824 */ /* 0x000fe200078e0211 */
[----:B------:R-:W-:Y:S01]  /*6500*/  SHF.R.S32.HI R9, RZ, 0x1f, R184 ;  /* 0x0000001fff097819 */ /* 0x000fe200000114b8 */
[----:B------:R-:W-:Y:S01]  /*6510*/  IMAD R11, R90, 0x80, R11 ;  /* 0x000000805a0b7824 */ /* 0x000fe200078e020b */
[----:B------:R-:W-:-:S02]  /*6520*/  P2R R10, PR, RZ, 0x2 ;  /* 0x00000002ff0a7803 */ /* 0x000fc40000000000 */
[----:B------:R-:W-:Y:S01]  /*6530*/  LOP3.LUT P1, RZ, R6, 0x2, RZ, 0xc0, !PT ;  /* 0x0000000206ff7812 */ /* 0x000fe2000782c0ff */
[----:B------:R-:W-:Y:S01]  /*6540*/  IMAD.MOV.U32 R24, RZ, RZ, R11 ;  /* 0x000000ffff187224 */ /* 0x000fe200078e000b */
[----:B------:R-:W-:Y:S02]  /*6550*/  @P2 LOP3.LUT R186, R186, 0x1, RZ, 0xfc, !PT ;  /* 0x00000001baba2812 */ /* 0x000fe400078efcff */
[----:B------:R-:W-:Y:S01]  /*6560*/  LOP3.LUT P2, RZ, R6, 0x4, RZ, 0xc0, !PT ;  /* 0x0000000406ff7812 */ /* 0x000fe2000784c0ff */
[----:B------:R-:W-:Y:S01]  /*6570*/  @P4 IMAD.HI.U32 R6, R11, c[0x0][0x2c8], RZ ;  /* 0x0000b2000b064a27 */ /* 0x000fe200078e00ff */
[----:B------:R-:W-:Y:S02]  /*6580*/  LOP3.LUT R192, R7, R192, RZ, 0x3c, !PT ;  /* 0x000000c007c07212 */ /* 0x000fe400078e3cff */
[----:B------:R-:W-:Y:S02]  /*6590*/  SEL R7, R9, RZ, !P3 ;  /* 0x000000ff09077207 */ /* 0x000fe40005800000 */
[----:B------:R-:W-:-:S02]  /*65a0*/  SEL R22, R184, RZ, !P3 ;  /* 0x000000ffb8167207 */ /* 0x000fc40005800000 */
[----:B------:R-:W-:Y:S01]  /*65b0*/  @P4 SHF.R.U32.HI R24, RZ, c[0x0][0x2cc], R6 ;  /* 0x0000b300ff184a19 */ /* 0x000fe20000011606 */
[----:B------:R-:W-:Y:S01]  /*65c0*/  IMAD R7, R7, c[0x0][0x1c0], RZ ;  /* 0x0000700007077a24 */ /* 0x000fe200078e02ff */
[----:B------:R-:W-:Y:S02]  /*65d0*/  LOP3.LUT R12, R12, 0x1c0, RZ, 0xc0, !PT ;  /* 0x000001c00c0c7812 */ /* 0x000fe400078ec0ff */
[----:B------:R-:W-:Y:S01]  /*65e0*/  IADD3 R18, -R24, RZ, RZ ;  /* 0x000000ff18127210 */ /* 0x000fe20007ffe1ff */
[C---:B------:R-:W-:Y:S01]  /*65f0*/  IMAD R7, R22.reuse, c[0x0][0x1c4], R7 ;  /* 0x0000710016077a24 */ /* 0x040fe200078e0207 */
[----:B------:R-:W-:Y:S01]  /*6600*/  SHF.R.S32.HI R6, RZ, 0x1f, R24 ;  /* 0x0000001fff067819 */ /* 0x000fe20000011418 */
[----:B------:R-:W-:Y:S01]  /*6610*/  IMAD.WIDE.U32 R22, R22, c[0x0][0x1c0], R14 ;  /* 0x0000700016167a25 */ /* 0x000fe200078e000e */
[----:B------:R-:W-:Y:S02]  /*6620*/  LOP3.LUT R13, R12, 0x8, R13, 0xf8, !PT ;  /* 0x000000080c0d7812 */ /* 0x000fe400078ef80d */
[----:B------:R-:W-:Y:S01]  /*6630*/  SHF.R.S32.HI R14, RZ, 0x1f, R2 ;  /* 0x0000001fff0e7819 */ /* 0x000fe20000011402 */
[----:B------:R-:W-:Y:S01]  /*6640*/  IMAD R18, R18, c[0x0][0x2c4], R11 ;  /* 0x0000b10012127a24 */ /* 0x000fe200078e020b */
[----:B------:R-:W-:Y:S01]  /*6650*/  IADD3 R21, P3, R5, R2, RZ ;  /* 0x0000000205157210 */ /* 0x000fe20007f7e0ff */
[----:B------:R-:W-:Y:S01]  /*6660*/  IMAD R11, R6, c[0x0][0x1b0], RZ ;  /* 0x00006c00060b7a24 */ /* 0x000fe200078e02ff */
[----:B------:R-:W-:Y:S01]  /*6670*/  SHF.R.U32.HI R12, RZ, 0x3, R12 ;  /* 0x00000003ff0c7819 */ /* 0x000fe2000001160c */
[----:B------:R-:W-:Y:S01]  /*6680*/  IMAD.IADD R7, R23, 0x1, R7 ;  /* 0x0000000117077824 */ /* 0x000fe200078e0207 */
[----:B------:R-:W-:Y:S01]  /*6690*/  LEA.HI.X.SX32 R2, R5, R14, 0x1, P3 ;  /* 0x0000000e05027211 */ /* 0x000fe200018f0eff */
[----:B------:R-:W-:Y:S01]  /*66a0*/  IMAD.MOV.U32 R6, RZ, RZ, R22 ;  /* 0x000000ffff067224 */ /* 0x000fe200078e0016 */
[----:B------:R-:W-:Y:S01]  /*66b0*/  LOP3.LUT R12, R13, R12, RZ, 0x3c, !PT ;  /* 0x0000000c0d0c7212 */ /* 0x000fe200078e3cff */
[C---:B------:R-:W-:Y:S01]  /*66c0*/  IMAD R11, R24.reuse, c[0x0][0x1b4], R11 ;  /* 0x00006d00180b7a24 */ /* 0x040fe200078e020b */
[----:B------:R-:W-:Y:S01]  /*66d0*/  SHF.R.S32.HI R13, RZ, 0x1f, R0 ;  /* 0x0000001fff0d7819 */ /* 0x000fe20000011400 */
[----:B------:R-:W-:Y:S01]  /*66e0*/  IMAD.WIDE.U32 R24, R24, c[0x0][0x1b0], R6 ;  /* 0x00006c0018187a25 */ /* 0x000fe200078e0006 */
[----:B------:R-:W-:-:S02]  /*66f0*/  SHF.R.S32.HI R15, RZ, 0x1f, R18 ;  /* 0x0000001fff0f7819 */ /* 0x000fc40000011412 */
[----:B------:R-:W-:Y:S01]  /*6700*/  SHF.R.S32.HI R17, RZ, 0x1f, R16 ;  /* 0x0000001fff117819 */ /* 0x000fe20000011410 */
[----:B------:R-:W-:Y:S01]  /*6710*/  IMAD R14, R2, c[0x0][0x1e0], RZ ;  /* 0x00007800020e7a24 */ /* 0x000fe200078e02ff */
[-C--:B------:R-:W-:Y:S01]  /*6720*/  LEA.HI R80, R8, R89.reuse, RZ, 0x5 ;  /* 0x0000005908507211 */ /* 0x080fe200078f28ff */
[----:B------:R-:W-:Y:S01]  /*6730*/  IMAD R6, R2, c[0x0][0x208], RZ ;  /* 0x0000820002067a24 */ /* 0x000fe200078e02ff */
[----:B------:R-:W-:Y:S01]  /*6740*/  LEA.HI R2, R13, R0, RZ, 0x3 ;  /* 0x000000000d027211 */ /* 0x000fe200078f18ff */
[----:B------:R-:W-:Y:S01]  /*6750*/  IMAD.IADD R25, R25, 0x1, R11 ;  /* 0x0000000119197824 */ /* 0x000fe200078e020b */
[----:B------:R-:W-:Y:S01]  /*6760*/  LEA.HI R11, R8, R89, RZ, 0x6 ;  /* 0x00000059080b7211 */ /* 0x000fe200078f30ff */
[----:B------:R-:W-:Y:S01]  /*6770*/  IMAD R15, R15, c[0x0][0x1a8], RZ ;  /* 0x00006a000f0f7a24 */ /* 0x000fe200078e02ff */
[----:B------:R-:W-:Y:S01]  /*6780*/  LOP3.LUT R7, R2, 0xfffffff8, RZ, 0xc0, !PT ;  /* 0xfffffff802077812 */ /* 0x000fe200078ec0ff */
[C---:B------:R-:W-:Y:S01]  /*6790*/  IMAD R13, R21.reuse, c[0x0][0x1e4], R14 ;  /* 0x00007900150d7a24 */ /* 0x040fe200078e020e */
[----:B------:R-:W-:Y:S01]  /*67a0*/  ISETP.GE.AND P6, PT, R16, c[0x0][0x1d4], PT ;  /* 0x0000750010007a0c */ /* 0x000fe20003fc6270 */
[----:B------:R-:W-:-:S02]  /*67b0*/  IMAD R6, R21, c[0x0][0x20c], R6 ;  /* 0x0000830015067a24 */ /* 0x000fc400078e0206 */
[----:B------:R-:W-:Y:S02]  /*67c0*/  IMAD.IADD R7, R0, 0x1, -R7 ;  /* 0x0000000100077824 */ /* 0x000fe400078e0a07 */
[----:B------:R-:W-:-:S03]  /*67d0*/  IMAD.WIDE.U32 R22, R21, c[0x0][0x1e0], R16 ;  /* 0x0000780015167a25 */ /* 0x000fc600078e0010 */
[----:B------:R-:W-:Y:S01]  /*67e0*/  LOP3.LUT P4, RZ, R7, 0x4, RZ, 0xc0, !PT ;  /* 0x0000000407ff7812 */ /* 0x000fe2000788c0ff */
[----:B------:R-:W-:Y:S02]  /*67f0*/  IMAD R0, R18, c[0x0][0x1ac], R15 ;  /* 0x00006b0012007a24 */ /* 0x000fe400078e020f */
[----:B------:R-:W-:Y:S02]  /*6800*/  IMAD.SHL.U32 R11, R11, 0x8, RZ ;  /* 0x000000080b0b7824 */ /* 0x000fe400078e00ff */
[----:B------:R-:W-:-:S03]  /*6810*/  IMAD.WIDE.U32 R20, R21, c[0x0][0x208], R16 ;  /* 0x0000820015147a25 */ /* 0x000fc600078e0010 */
[----:B------:R-:W-:Y:S01]  /*6820*/  LOP3.LUT R192, R192, 0xfffffe00, R11, 0xf8, !PT ;  /* 0xfffffe00c0c07812 */ /* 0x000fe200078ef80b */
[----:B------:R-:W-:-:S04]  /*6830*/  IMAD.WIDE.U32 R18, R18, c[0x0][0x1a8], R24 ;  /* 0x00006a0012127a25 */ /* 0x000fc800078e0018 */
[----:B------:R-:W-:Y:S01]  /*6840*/  IMAD.IADD R23, R23, 0x1, R13 ;  /* 0x0000000117177824 */ /* 0x000fe200078e020d */
[----:B------:R-:W-:Y:S01]  /*6850*/  IADD3 R13, R19, R0, RZ ;  /* 0x00000000130d7210 */ /* 0x000fe20007ffe0ff */
[----:B------:R-:W-:Y:S01]  /*6860*/  IMAD.IADD R21, R21, 0x1, R6 ;  /* 0x0000000115157824 */ /* 0x000fe200078e0206 */
[----:B------:R-:W-:Y:S01]  /*6870*/  LEA R6, P3, R18, c[0x0][0x160], 0x1 ;  /* 0x0000580012067a11 */ /* 0x000fe200078608ff */
[----:B------:R-:W-:Y:S02]  /*6880*/  IMAD.SHL.U32 R11, R7, 0x40, RZ ;  /* 0x00000040070b7824 */ /* 0x000fe400078e00ff */
[----:B------:R-:W-:Y:S01]  /*6890*/  IMAD.SHL.U32 R2, R2, 0x40, RZ ;  /* 0x0000004002027824 */ /* 0x000fe200078e00ff */
[----:B------:R-:W-:Y:S01]  /*68a0*/  LEA.HI.X R0, R18, c[0x0][0x164], R13, 0x1, P3 ;  /* 0x0000590012007a11 */ /* 0x000fe200018f0c0d */
[----:B------:R-:W-:Y:S01]  /*68b0*/  IMAD.WIDE.U32 R196, R185, c[0x0][0x1e8], R22 ;  /* 0x00007a00b9c47a25 */ /* 0x000fe200078e0016 */
[----:B------:R-:W-:-:S03]  /*68c0*/  ISETP.NE.U32.AND P3, PT, RZ, c[0x0][0x350], PT ;  /* 0x0000d400ff007a0c */ /* 0x000fc60003f65070 */
[C---:B------:R-:W-:Y:S01]  /*68d0*/  IMAD.WIDE.U32 R20, R185.reuse, c[0x0][0x210], R20 ;  /* 0x00008400b9147a25 */ /* 0x040fe200078e0014 */
[----:B------:R-:W-:Y:S02]  /*68e0*/  ISETP.NE.AND.EX P3, PT, RZ, c[0x0][0x354], PT, P3 ;  /* 0x0000d500ff007a0c */ /* 0x000fe40003f65330 */
[--C-:B--2---:R-:W-:Y:S01]  /*68f0*/  @P0 SHF.R.S32.HI R15, RZ, 0x1f, R4.reuse ;  /* 0x0000001fff0f0819 */ /* 0x104fe20000011404 */
[----:B------:R-:W-:Y:S02]  /*6900*/  @P0 IMAD.MOV.U32 R14, RZ, RZ, R4 ;  /* 0x000000ffff0e0224 */ /* 0x000fe400078e0004 */
[----:B------:R-:W-:Y:S02]  /*6910*/  IMAD R4, R94, c[0x0][0x1e8], RZ ;  /* 0x00007a005e047a24 */ /* 0x000fe400078e02ff */
[----:B------:R-:W-:Y:S01]  /*6920*/  @!P0 IMAD.MOV.U32 R15, RZ, RZ, R9 ;  /* 0x000000ffff0f8224 */ /* 0x000fe200078e0009 */
[----:B------:R-:W-:Y:S01]  /*6930*/  P2R R9, PR, RZ, 0x10 ;  /* 0x00000010ff097803 */ /* 0x000fe20000000000 */
[----:B------:R-:W-:-:S02]  /*6940*/  IMAD R9, R185, c[0x0][0x1ec], R4 ;  /* 0x00007b00b9097a24 */ /* 0x000fc400078e0204 */
[----:B------:R-:W-:Y:S01]  /*6950*/  IMAD R4, R3, 0x200, R12 ;  /* 0x0000020003047824 */ /* 0x000fe200078e020c */
[----:B------:R-:W-:Y:S01]  /*6960*/  LOP3.LUT R12, R11, 0x1c0, RZ, 0xc0, !PT ;  /* 0x000001c00b0c7812 */ /* 0x000fe200078ec0ff */
[----:B------:R-:W-:Y:S01]  /*6970*/  IMAD.SHL.U32 R3, R3, 0x8, RZ ;  /* 0x0000000803037824 */ /* 0x000fe200078e00ff */
[----:B------:R-:W-:Y:S01]  /*6980*/  IADD3 R11, R16, 0x40, RZ ;  /* 0x00000040100b7810 */ /* 0x000fe20007ffe0ff */
[----:B------:R-:W-:Y:S01]  /*6990*/  @!P0 IMAD.MOV.U32 R14, RZ, RZ, R184 ;  /* 0x000000ffff0e8224 */ /* 0x000fe200078e00b8 */
[----:B------:R-:W-:Y:S01]  /*69a0*/  LOP3.LUT P0, RZ, R7, 0x2, RZ, 0xc0, !PT ;  /* 0x0000000207ff7812 */ /* 0x000fe2000780c0ff */
[----:B------:R-:W-:Y:S01]  /*69b0*/  IMAD R94, R94, c[0x0][0x210], RZ ;  /* 0x000084005e5e7a24 */ /* 0x000fe200078e02ff */
[----:B------:R-:W-:Y:S01]  /*69c0*/  LOP3.LUT R3, R12, 0x8, R3, 0xf8, !PT ;  /* 0x000000080c037812 */ /* 0x000fe200078ef803 */
[----:B------:R-:W-:Y:S01]  /*69d0*/  IMAD.IADD R197, R9, 0x1, R197 ;  /* 0x0000000109c57824 */ /* 0x000fe200078e02c5 */
[----:B------:R-:W-:Y:S01]  /*69e0*/  SHF.R.U32.HI R12, RZ, 0x3, R12 ;  /* 0x00000003ff0c7819 */ /* 0x000fe2000001160c */
[----:B------:R-:W-:Y:S01]  /*69f0*/  IMAD R94, R185, c[0x0][0x214], R94 ;  /* 0x00008500b95e7a24 */ /* 0x000fe200078e025e */
[----:B------:R-:W-:-:S02]  /*6a00*/  SEL R194, R14, RZ, !P3 ;  /* 0x000000ff0ec27207 */ /* 0x000fc40005800000 */
[----:B------:R-:W-:Y:S01]  /*6a10*/  LOP3.LUT R3, R3, R12, RZ, 0x3c, !PT ;  /* 0x0000000c03037212 */ /* 0x000fe200078e3cff */
[----:B------:R-:W-:Y:S01]  /*6a20*/  IMAD.IADD R95, R94, 0x1, R21 ;  /* 0x000000015e5f7824 */ /* 0x000fe200078e0215 */
[----:B------:R-:W-:Y:S01]  /*6a30*/  SEL R14, R15, RZ, !P3 ;  /* 0x000000ff0f0e7207 */ /* 0x000fe20005800000 */
[----:B------:R-:W-:Y:S01]  /*6a40*/  IMAD.WIDE.U32 R196, R194, c[0x0][0x1f0], R196 ;  /* 0x00007c00c2c47a25 */ /* 0x000fe200078e00c4 */
[----:B------:R-:W-:Y:S01]  /*6a50*/  LOP3.LUT R2, R3, 0xfffffe00, R2, 0xf8, !PT ;  /* 0xfffffe0003027812 */ /* 0x000fe200078ef802 */
[----:B------:R1:W2:Y:S01]  /*6a60*/  SHFL.IDX PT, R21, R0, RZ, 0x181f ;  /* 0x00181fff00157589 */ /* 0x0002a200000e0000 */
[----:B------:R-:W-:Y:S01]  /*6a70*/  LEA.HI R12, R8, R89, RZ, 0x3 ;  /* 0x00000059080c7211 */ /* 0x000fe200078f18ff */
[C---:B------:R-:W-:Y:S01]  /*6a80*/  IMAD R201, R14.reuse, c[0x0][0x1f0], RZ ;  /* 0x00007c000ec97a24 */ /* 0x040fe200078e02ff */
[----:B------:R-:W-:Y:S01]  /*6a90*/  MOV R94, R20 ;  /* 0x00000014005e7202 */ /* 0x000fe20000000f00 */
[----:B------:R-:W-:Y:S01]  /*6aa0*/  IMAD R199, R14, c[0x0][0x218], RZ ;  /* 0x000086000ec77a24 */ /* 0x000fe200078e02ff */
[----:B------:R-:W-:Y:S01]  /*6ab0*/  LOP3.LUT R12, R12, 0xfffffff8, RZ, 0xc0, !PT ;  /* 0xfffffff80c0c7812 */ /* 0x000fe200078ec0ff */
[----:B------:R-:W-:Y:S01]  /*6ac0*/  IMAD.MOV.U32 R3, RZ, RZ, 0x10 ;  /* 0x00000010ff037424 */ /* 0x000fe200078e00ff */
[----:B------:R1:W3:Y:S01]  /*6ad0*/  SHFL.IDX PT, R20, R6, RZ, 0x181f ;  /* 0x00181fff06147589 */ /* 0x0002e200000e0000 */
[----:B------:R-:W-:Y:S01]  /*6ae0*/  IMAD R14, R90, 0x80, R5 ;  /* 0x000000805a0e7824 */ /* 0x000fe200078e0205 */
[----:B------:R-:W-:Y:S01]  /*6af0*/  ISETP.GE.AND P5, PT, R11, c[0x0][0x1d4], PT ;  /* 0x000075000b007a0c */ /* 0x000fe20003fa6270 */
[----:B------:R-:W-:Y:S01]  /*6b00*/  IMAD.IADD R9, R89, 0x1, -R12 ;  /* 0x0000000159097824 */ /* 0x000fe200078e0a0c */
[----:B------:R-:W-:Y:S01]  /*6b10*/  SEL R3, R3, 0xfffffff0, !P0 ;  /* 0xfffffff003037807 */ /* 0x000fe20004000000 */
[----:B------:R-:W-:Y:S01]  /*6b20*/  IMAD R201, R194, c[0x0][0x1f4], R201 ;  /* 0x00007d00c2c97a24 */ /* 0x000fe200078e02c9 */
[----:B------:R-:W-:Y:S01]  /*6b30*/  ISETP.GE.AND P0, PT, R14, R41, PT ;  /* 0x000000290e00720c */ /* 0x000fe20003f06270 */
[----:B------:R-:W-:Y:S01]  /*6b40*/  IMAD R199, R194, c[0x0][0x21c], R199 ;  /* 0x00008700c2c77a24 */ /* 0x000fe200078e02c7 */
[----:B------:R-:W-:Y:S01]  /*6b50*/  ISETP.GE.AND P4, PT, R11, c[0x0][0x198], PT ;  /* 0x000066000b007a0c */ /* 0x000fe20003f86270 */
[----:B------:R-:W-:-:S02]  /*6b60*/  IMAD.SHL.U32 R9, R9, 0x8, RZ ;  /* 0x0000000809097824 */ /* 0x000fc400078e00ff */
[----:B------:R-:W-:-:S03]  /*6b70*/  IMAD.WIDE.U32 R194, R194, c[0x0][0x218], R94 ;  /* 0x00008600c2c27a25 */ /* 0x000fc600078e005e */
[----:B------:R-:W-:Y:S01]  /*6b80*/  ISETP.GE.AND P3, PT, R9, c[0x0][0x198], PT ;  /* 0x0000660009007a0c */ /* 0x000fe20003f66270 */
[----:B------:R-:W-:Y:S02]  /*6b90*/  IMAD.IADD R201, R197, 0x1, R201 ;  /* 0x00000001c5c97824 */ /* 0x000fe400078e02c9 */
[----:B------:R-:W-:Y:S02]  /*6ba0*/  IMAD.IADD R199, R195, 0x1, R199 ;  /* 0x00000001c3c77824 */ /* 0x000fe400078e02c7 */
[----:B------:R-:W-:Y:S05]  /*6bb0*/  @P0 BRA `(.L_x_2053) ;  /* 0x0000011000000947 */ /* 0x000fea0003800000 */
[C---:B--2---:R-:W-:Y:S02]  /*6bc0*/  IADD3 R12, R9.reuse, 0x80, RZ ;  /* 0x00000080090c7810 */ /* 0x044fe40007ffe0ff */
[----:B------:R-:W-:Y:S02]  /*6bd0*/  SHF.R.S32.HI R18, RZ, 0x1f, R11 ;  /* 0x0000001fff127819 */ /* 0x000fe4000001140b */
[----:B---3--:R-:W-:Y:S02]  /*6be0*/  LEA R22, P0, R9, R20, 0x1 ;  /* 0x0000001409167211 */ /* 0x008fe400078008ff */
        /* <DEDUP_REMOVED lines=14> */
.L_x_2053:
[----:B--2---:R-:W-:Y:S05]  /*6cd0*/  BSYNC B0 ;  /* 0x0000000000007941 */ /* 0x004fea0003800000 */
.L_x_2052:
[----:B------:R-:W-:Y:S01]  /*6ce0*/  IADD3 R12, R14, 0x20, RZ ;  /* 0x000000200e0c7810 */ /* 0x000fe20007ffe0ff */
[----:B------:R2:W4:Y:S01]  /*6cf0*/  SHFL.IDX PT, R21, R0, 0x1, 0x181f ;  /* 0x00381f0000157f89 */ /* 0x00052200000e0000 */
[----:B------:R-:W-:Y:S02]  /*6d00*/  BSSY B0, `(.L_x_2054) ;  /* 0x0000015000007945 */ /* 0x000fe40003800000 */
[----:B------:R-:W-:Y:S01]  /*6d10*/  ISETP.GE.AND P0, PT, R12, R41, PT ;  /* 0x000000290c00720c */ /* 0x000fe20003f06270 */
[----:B---3--:R2:W3:-:S12]  /*6d20*/  SHFL.IDX PT, R20, R6, 0x1, 0x181f ;  /* 0x00381f0006147f89 */ /* 0x0084d800000e0000 */
[----:B------:R-:W-:Y:S05]  /*6d30*/  @P0 BRA `(.L_x_2055) ;  /* 0x0000011000000947 */ /* 0x000fea0003800000 */
[C---:B------:R-:W-:Y:S02]  /*6d40*/  IADD3 R13, R9.reuse, 0x80, RZ ;  /* 0x00000080090d7810 */ /* 0x040fe40007ffe0ff */
[----:B------:R-:W-:Y:S02]  /*6d50*/  SHF.R.S32.HI R18, RZ, 0x1f, R11 ;  /* 0x0000001fff127819 */ /* 0x000fe4000001140b */
[C---:B---3--:R-:W-:Y:S02]  /*6d60*/  LEA R22, P0, R9.reuse, R20, 0x1 ;  /* 0x0000001409167211 */ /* 0x048fe400078008ff */
        /* <DEDUP_REMOVED lines=14> */
.L_x_2055:
[----:B------:R-:W-:Y:S05]  /*6e50*/  BSYNC B0 ;  /* 0x0000000000007941 */ /* 0x000fea0003800000 */
.L_x_2054:
[----:B------:R-:W-:Y:S01]  /*6e60*/  IADD3 R12, R14, 0x40, RZ ;  /* 0x000000400e0c7810 */ /* 0x000fe20007ffe0ff */
[----:B---34-:R3:W4:Y:S01]  /*6e70*/  SHFL.IDX PT, R21, R0, 0x2, 0x181f ;  /* 0x00581f0000157f89 */ /* 0x01872200000e0000 */
[----:B------:R-:W-:Y:S02]  /*6e80*/  BSSY B0, `(.L_x_2056) ;  /* 0x0000015000007945 */ /* 0x000fe40003800000 */
[----:B------:R-:W-:Y:S01]  /*6e90*/  ISETP.GE.AND P0, PT, R12, R41, PT ;  /* 0x000000290c00720c */ /* 0x000fe20003f06270 */
[----:B------:R3:W1:-:S12]  /*6ea0*/  SHFL.IDX PT, R20, R6, 0x2, 0x181f ;  /* 0x00581f0006147f89 */ /* 0x00065800000e0000 */
[----:B------:R-:W-:Y:S05]  /*6eb0*/  @P0 BRA `(.L_x_2057) ;  /* 0x0000011000000947 */ /* 0x000fea0003800000 */
[C---:B------:R-:W-:Y:S02]  /*6ec0*/  IADD3 R13, R9.reuse, 0x80, RZ ;  /* 0x00000080090d7810 */ /* 0x040fe40007ffe0ff */
[----:B------:R-:W-:Y:S02]  /*6ed0*/  SHF.R.S32.HI R18, RZ, 0x1f, R11 ;  /* 0x0000001fff127819 */ /* 0x000fe4000001140b */
[C---:B-1----:R-:W-:Y:S02]  /*6ee0*/  LEA R22, P0, R9.reuse, R20, 0x1 ;  /* 0x0000001409167211 */ /* 0x042fe400078008ff */
        /* <DEDUP_REMOVED lines=14> */
.L_x_2057:
[----:B------:R-:W-:Y:S05]  /*6fd0*/  BSYNC B0 ;  /* 0x0000000000007941 */ /* 0x000fea0003800000 */
.L_x_2056:
[----:B------:R-:W-:Y:S01]  /*6fe0*/  IADD3 R14, R14, 0x60, RZ ;  /* 0x000000600e0e7810 */ /* 0x000fe20007ffe0ff */
[----:B-1----:R-:W1:Y:S01]  /*6ff0*/  SHFL.IDX PT, R18, R6, 0x3, 0x181f ;  /* 0x00781f0006127f89 */ /* 0x002e6200000e0000 */
[----:B------:R-:W-:Y:S01]  /*7000*/  P2R R13, PR, RZ, 0x4 ;  /* 0x00000004ff0d7803 */ /* 0x000fe20000000000 */
[----:B------:R-:W-:Y:S01]  /*7010*/  IMAD.SHL.U32 R134, R192, 0x2, RZ ;  /* 0x00000002c0867824 */ /* 0x000fe200078e00ff */
[----:B------:R-:W-:Y:S01]  /*7020*/  ISETP.GE.AND P0, PT, R14, R41, PT ;  /* 0x000000290e00720c */ /* 0x000fe20003f06270 */
[----:B------:R5:W2:Y:S01]  /*7030*/  SHFL.IDX PT, R19, R0, 0x3, 0x181f ;  /* 0x00781f0000137f89 */ /* 0x000aa200000e0000 */
[----:B------:R-:W-:Y:S01]  /*7040*/  ISETP.NE.AND P2, PT, R10, RZ, PT ;  /* 0x000000ff0a00720c */ /* 0x000fe20003f45270 */
[----:B------:R-:W-:Y:S01]  /*7050*/  IMAD.MOV.U32 R198, RZ, RZ, R194 ;  /* 0x000000ffffc67224 */ /* 0x000fe200078e00c2 */
[----:B------:R-:W-:Y:S01]  /*7060*/  P2R R12, PR, RZ, 0x2 ;  /* 0x00000002ff0c7803 */ /* 0x000fe20000000000 */
[----:B------:R-:W-:Y:S01]  /*7070*/  IMAD.MOV.U32 R200, RZ, RZ, R196 ;  /* 0x000000ffffc87224 */ /* 0x000fe200078e00c4 */
[----:B------:R-:W-:Y:S01]  /*7080*/  LEA.HI.SX32 R81, R133, 0xffffffff, 0x1a ;  /* 0xffffffff85517811 */ /* 0x000fe200078fd2ff */
[----:B------:R-:W-:Y:S01]  /*7090*/  IMAD.MOV.U32 R189, RZ, RZ, 0x5 ;  /* 0x00000005ffbd7424 */ /* 0x000fe200078e00ff */
[----:B------:R-:W-:-:S02]  /*70a0*/  SHF.R.S32.HI R45, RZ, 0x5, R80 ;  /* 0x00000005ff2d7819 */ /* 0x000fc40000011450 */
[----:B------:R-:W-:-:S03]  /*70b0*/  IADD3 R191, R134, 0x100, RZ ;  /* 0x0000010086bf7810 */ /* 0x000fc60007ffe0ff */
[----:B------:R-:W-:-:S04]  /*70c0*/  @!P0 SHF.R.S32.HI R10, RZ, 0x1f, R11 ;  /* 0x0000001fff0a8819 */ /* 0x000fc8000001140b */
[----:B------:R-:W-:Y:S02]  /*70d0*/  @!P0 LEA.HI R15, R10, R11, RZ, 0x3 ;  /* 0x0000000b0a0f8211 */ /* 0x000fe400078f18ff */
[----:B------:R-:W-:Y:S02]  /*70e0*/  SHF.R.S32.HI R10, RZ, 0x1f, R81 ;  /* 0x0000001fff0a7819 */ /* 0x000fe40000011451 */
[----:B------:R-:W-:Y:S02]  /*70f0*/  @!P0 LOP3.LUT R15, R15, 0xfffffff8, RZ, 0xc0, !PT ;  /* 0xfffffff80f0f8812 */ /* 0x000fe400078ec0ff */
[C---:B-1----:R-:W-:Y:S02]  /*7100*/  @!P0 LEA R16, P1, R9.reuse, R18, 0x1 ;  /* 0x0000001209108211 */ /* 0x042fe400078208ff */
[----:B--23-5:R-:W-:Y:S01]  /*7110*/  IADD3 R0, R9, 0x80, RZ ;  /* 0x0000008009007810 */ /* 0x02cfe20007ffe0ff */
[----:B------:R-:W-:Y:S01]  /*7120*/  @!P0 IMAD.WIDE R22, R15, 0x2, R18 ;  /* 0x000000020f168825 */ /* 0x000fe200078e0212 */
[----:B------:R-:W-:-:S02]  /*7130*/  @!P0 LEA.HI.X R17, R9, R19, R17, 0x1, P1 ;  /* 0x0000001309118211 */ /* 0x000fc400008f0c11 */
[----:B------:R-:W-:Y:S02]  /*7140*/  @!P0 SHF.R.S32.HI R15, RZ, 0x1f, R0 ;  /* 0x0000001fff0f8819 */ /* 0x000fe40000011400 */
[----:B------:R-:W-:Y:S01]  /*7150*/  LOP3.LUT P1, RZ, R186, 0x1, RZ, 0xc0, !PT ;  /* 0x00000001baff7812 */ /* 0x000fe2000782c0ff */
[----:B------:R-:W-:Y:S01]  /*7160*/  @!PT LDS RZ, [RZ] ;  /* 0x00000000fffff984 */ /* 0x000fe20000000800 */
[----:B------:R1:W-:Y:S01]  /*7170*/  @!P0 LDGSTS.E.BYPASS.LTC128B.128 [R134+0x1b100], [R16.64], !P3 ;  /* 0x1b10000010868fae */ /* 0x0003e2000d901d46 */
[----:B------:R-:W-:Y:S01]  /*7180*/  @!P0 LEA.HI R6, R15, R0, RZ, 0x3 ;  /* 0x000000000f068211 */ /* 0x000fe200078f18ff */
[----:B------:R-:W-:Y:S01]  /*7190*/  IMAD.MOV.U32 R15, RZ, RZ, 0x6 ;  /* 0x00000006ff0f7424 */ /* 0x000fe200078e00ff */
[----:B------:R-:W-:Y:S01]  /*71a0*/  ISETP.GE.AND P3, PT, R92, 0x41, PT ;  /* 0x000000415c00780c */ /* 0x000fe20003f66270 */
[----:B------:R2:W-:Y:S01]  /*71b0*/  @!P0 LDGSTS.E.BYPASS.LTC128B.128 [R134+0x1f100], [R22.64], !P4 ;  /* 0x1f10000016868fae */ /* 0x0005e2000e101d46 */
[----:B------:R-:W-:-:S05]  /*71c0*/  @!P0 LOP3.LUT R6, R6, 0xfffffff8, RZ, 0xc0, !PT ;  /* 0xfffffff806068812 */ /* 0x000fca00078ec0ff */
[----:B----4-:R-:W-:-:S04]  /*71d0*/  @!P0 IMAD.WIDE R20, R6, 0x2, R18 ;  /* 0x0000000206148825 */ /* 0x010fc800078e0212 */
[----:B------:R-:W-:Y:S01]  /*71e0*/  IMAD.MOV.U32 R6, RZ, RZ, c[0x0][0x208] ;  /* 0x00008200ff067624 */ /* 0x000fe200078e00ff */
[----:B------:R3:W-:Y:S03]  /*71f0*/  @!P0 LDGSTS.E.BYPASS.LTC128B.128 [R134+0x23100], [R20.64], !P2 ;  /* 0x2310000014868fae */ /* 0x0007e6000d101d46 */
[C---:B------:R-:W-:Y:S01]  /*7200*/  IMAD.SHL.U32 R190, R6.reuse, 0x20, RZ ;  /* 0x0000002006be7824 */ /* 0x040fe200078e00ff */
[----:B------:R-:W0:Y:S01]  /*7210*/  LDGDEPBAR ;  /* 0x00000000000079af */ /* 0x000e220000000000 */
[C---:B-1----:R-:W-:Y:S01]  /*7220*/  SHF.L.U64.HI R16, R6.reuse, R15, c[0x0][0x20c] ;  /* 0x0000830006107619 */ /* 0x042fe2000001020f */
[----:B------:R-:W-:-:S04]  /*7230*/  IMAD.SHL.U32 R17, R6, 0x40, RZ ;  /* 0x0000004006117824 */ /* 0x000fc800078e00ff */
[----:B------:R-:W-:Y:S02]  /*7240*/  IMAD R14, R16, R81, RZ ;  /* 0x00000051100e7224 */ /* 0x000fe400078e02ff */
[----:B------:R-:W-:-:S04]  /*7250*/  IMAD.WIDE.U32 R18, R81, R17, R198 ;  /* 0x0000001151127225 */ /* 0x000fc800078e00c6 */
[----:B------:R-:W-:Y:S01]  /*7260*/  IMAD R14, R10, R17, R14 ;  /* 0x000000110a0e7224 */ /* 0x000fe200078e020e */
[----:B------:R-:W-:Y:S01]  /*7270*/  BAR.SYNC.DEFER_BLOCKING 0x0 ;  /* 0x0000000000007b1d */ /* 0x000fe20000010000 */
[----:B--2---:R-:W-:Y:S02]  /*7280*/  LEA R22, P0, R18, c[0x0][0x1f8], 0x1 ;  /* 0x00007e0012167a11 */ /* 0x004fe400078008ff */
[----:B------:R-:W-:Y:S01]  /*7290*/  IMAD.IADD R14, R19, 0x1, R14 ;  /* 0x00000001130e7824 */ /* 0x000fe200078e020e */
[----:B------:R-:W-:-:S04]  /*72a0*/  @P3 LEA.HI.SX32 R19, R133, 0xfffffffe, 0x1a ;  /* 0xfffffffe85133811 */ /* 0x000fc800078fd2ff */
[----:B------:R-:W-:Y:S01]  /*72b0*/  LEA.HI.X R23, R18, c[0x0][0x1fc], R14, 0x1, P0 ;  /* 0x00007f0012177a11 */ /* 0x000fe200000f0c0e */
[----:B------:R-:W-:-:S04]  /*72c0*/  IMAD.MOV.U32 R14, RZ, RZ, c[0x0][0x1e0] ;  /* 0x00007800ff0e7624 */ /* 0x000fc800078e00ff */
[C---:B------:R-:W-:Y:S01]  /*72d0*/  IMAD.SHL.U32 R153, R14.reuse, 0x40, RZ ;  /* 0x000000400e997824 */ /* 0x040fe200078e00ff */
[C---:B------:R-:W-:Y:S01]  /*72e0*/  SHF.L.U64.HI R152, R14.reuse, R15, c[0x0][0x1e4] ;  /* 0x000079000e987619 */ /* 0x040fe2000001020f */
[C---:B------:R-:W-:Y:S01]  /*72f0*/  IMAD.SHL.U32 R188, R14.reuse, 0x20, RZ ;  /* 0x000000200ebc7824 */ /* 0x040fe200078e00ff */
[----:B------:R-:W-:Y:S01]  /*7300*/  @P3 SHF.R.S32.HI R15, RZ, 0x1f, R19 ;  /* 0x0000001fff0f3819 */ /* 0x000fe20000011413 */
[--C-:B---3--:R-:W-:Y:S01]  /*7310*/  @P3 IMAD.WIDE.U32 R20, R19, R153, R200.reuse ;  /* 0x0000009913143225 */ /* 0x108fe200078e00c8 */
[-C--:B------:R-:W-:Y:S02]  /*7320*/  SHF.L.U64.HI R187, R14, R189.reuse, c[0x0][0x1e4] ;  /* 0x000079000ebb7619 */ /* 0x080fe400000102bd */
[----:B------:R-:W-:Y:S01]  /*7330*/  SHF.L.U64.HI R189, R6, R189, c[0x0][0x20c] ;  /* 0x0000830006bd7619 */ /* 0x000fe200000102bd */
[----:B------:R-:W-:Y:S01]  /*7340*/  @P3 IMAD R18, R152, R19, RZ ;  /* 0x0000001398123224 */ /* 0x000fe200078e02ff */
[----:B------:R-:W-:Y:S01]  /*7350*/  P2R R14, PR, RZ, 0x8 ;  /* 0x00000008ff0e7803 */ /* 0x000fe20000000000 */
[----:B------:R-:W-:-:S04]  /*7360*/  IMAD.WIDE.U32 R24, R81, R153, R200 ;  /* 0x0000009951187225 */ /* 0x000fc800078e00c8 */
[----:B------:R-:W-:Y:S01]  /*7370*/  @P3 IMAD R15, R15, R153, R18 ;  /* 0x000000990f0f3224 */ /* 0x000fe200078e0212 */
[----:B------:R-:W-:Y:S01]  /*7380*/  @P3 LEA R18, P0, R20, c[0x0][0x1c8], 0x1 ;  /* 0x0000720014123a11 */ /* 0x000fe200078008ff */
[----:B------:R-:W-:Y:S02]  /*7390*/  IMAD.SHL.U32 R6, R190, 0x2, RZ ;  /* 0x00000002be067824 */ /* 0x000fe400078e00ff */
[----:B------:R-:W-:-:S05]  /*73a0*/  @P3 IMAD.IADD R15, R21, 0x1, R15 ;  /* 0x00000001150f3824 */ /* 0x000fca00078e020f */
[----:B------:R-:W-:Y:S01]  /*73b0*/  @P3 LEA.HI.X R19, R20, c[0x0][0x1cc], R15, 0x1, P0 ;  /* 0x0000730014133a11 */ /* 0x000fe200000f0c0f */
[----:B------:R-:W-:Y:S02]  /*73c0*/  IMAD R15, R152, R81, RZ ;  /* 0x00000051980f7224 */ /* 0x000fe400078e02ff */
[----:B------:R-:W-:Y:S02]  /*73d0*/  IMAD.IADD R20, R92, 0x1, -R5 ;  /* 0x000000015c147824 */ /* 0x000fe400078e0a05 */
[----:B------:R-:W-:Y:S02]  /*73e0*/  IMAD R15, R10, R153, R15 ;  /* 0x000000990a0f7224 */ /* 0x000fe400078e020f */
[----:B------:R-:W-:Y:S02]  /*73f0*/  IMAD R10, R81, -0x40, R20 ;  /* 0xffffffc0510a7824 */ /* 0x000fe400078e0214 */
[----:B------:R-:W-:-:S03]  /*7400*/  IMAD.IADD R20, R25, 0x1, R15 ;  /* 0x0000000119147824 */ /* 0x000fc600078e020f */
        /* <DEDUP_REMOVED lines=9> */
[----:B------:R1:W-:Y:S01]  /*74a0*/  @P4 LDGSTS.E.BYPASS.LTC128B.128 [R134+0x10100], [R26.64+0x100], !P1 ;  /* 0x101001001a864fae */ /* 0x0003e2000c901d46 */
[----:B------:R-:W-:Y:S02]  /*74b0*/  IADD3 R28, P4, R6, R22, RZ ;  /* 0x00000016061c7210 */ /* 0x000fe40007f9e0ff */
[----:B------:R-:W-:-:S05]  /*74c0*/  @P0 IADD3 R5, P2, R188, R24, RZ ;  /* 0x00000018bc050210 */ /* 0x000fca0007f5e0ff */
[----:B------:R-:W-:Y:S01]  /*74d0*/  @P0 IMAD.X R20, R187, 0x1, R20, P2 ;  /* 0x00000001bb140824 */ /* 0x000fe200010e0614 */
[----:B------:R-:W-:-:S04]  /*74e0*/  @P0 LEA R24, P2, R5, c[0x0][0x1c8], 0x1 ;  /* 0x0000720005180a11 */ /* 0x000fc800078408ff */
[----:B------:R-:W-:Y:S02]  /*74f0*/  @P0 LEA.HI.X R25, R5, c[0x0][0x1cc], R20, 0x1, P2 ;  /* 0x0000730005190a11 */ /* 0x000fe400010f0c14 */
[----:B------:R-:W-:Y:S02]  /*7500*/  ISETP.GE.AND P2, PT, R9, c[0x0][0x1d4], PT ;  /* 0x0000750009007a0c */ /* 0x000fe40003f46270 */
[----:B------:R-:W-:Y:S01]  /*7510*/  SHF.L.U64.HI R5, R190, 0x1, R189 ;  /* 0x00000001be057819 */ /* 0x000fe200000102bd */
[----:B------:R1:W-:Y:S04]  /*7520*/  @P0 LDGSTS.E.BYPASS.LTC128B.128 [R134+0xd100], [R24.64], !P6 ;  /* 0x0d10000018860fae */ /* 0x0003e8000f101d46 */
[----:B------:R1:W-:Y:S01]  /*7530*/  @P0 LDGSTS.E.BYPASS.LTC128B.128 [R134+0xf100], [R24.64+0x80], !P5 ;  /* 0x0f10008018860fae */ /* 0x0003e2000e901d46 */
[----:B------:R-:W-:Y:S01]  /*7540*/  IMAD.X R29, R5, 0x1, R23, P4 ;  /* 0x00000001051d7824 */ /* 0x000fe200020e0617 */
[----:B------:R-:W-:-:S02]  /*7550*/  @P3 LEA R20, P4, R188, R18, 0x1 ;  /* 0x00000012bc143211 */ /* 0x000fc400078808ff */
[----:B------:R1:W-:Y:S01]  /*7560*/  @P0 LDGSTS.E.BYPASS.LTC128B.128 [R134+0x11100], [R24.64+0x100], !P1 ;  /* 0x1110010018860fae */ /* 0x0003e2000c901d46 */
[----:B------:R-:W-:Y:S02]  /*7570*/  ISETP.LT.OR P0, PT, R10, 0x1, P2 ;  /* 0x000000010a00780c */ /* 0x000fe40001701670 */
        /* <DEDUP_REMOVED lines=31> */
.L_x_2058:
[----:B------:R-:W-:Y:S01]  /*7770*/  SHF.R.S32.HI R9, RZ, 0x1f, R91 ;  /* 0x0000001fff097819 */ /* 0x000fe2000001145b */
[----:B------:R-:W-:Y:S01]  /*7780*/  IMAD.WIDE.U32 R12, R91, c[0x0][0x280], RZ ;  /* 0x0000a0005b0c7a25 */ /* 0x000fe200078e00ff */
[----:B------:R-:W-:Y:S01]  /*7790*/  ULDC.U8 UR4, c[0x0][0x298] ;  /* 0x0000a60000047ab9 */ /* 0x000fe20000000000 */
[----:B------:R-:W-:Y:S01]  /*77a0*/  LEA.HI R8, R8, R89, RZ, 0x2 ;  /* 0x0000005908087211 */ /* 0x000fe200078f10ff */
[----:B------:R-:W-:Y:S01]  /*77b0*/  BSSY B2, `(.L_x_2059) ;  /* 0x00005bc000027945 */ /* 0x000fe20003800000 */
[----:B------:R-:W-:Y:S01]  /*77c0*/  IMAD R10, R9, c[0x0][0x280], RZ ;  /* 0x0000a000090a7a24 */ /* 0x000fe200078e02ff */
[----:B------:R-:W-:Y:S02]  /*77d0*/  LEA R42, P0, R12, c[0x0][0x270], 0x1 ;  /* 0x00009c000c2a7a11 */ /* 0x000fe400078008ff */
[----:B------:R-:W-:Y:S01]  /*77e0*/  LOP3.LUT R44, R8, 0xfffffffc, RZ, 0xc0, !PT ;  /* 0xfffffffc082c7812 */ /* 0x000fe200078ec0ff */
[----:B------:R-:W-:Y:S01]  /*77f0*/  IMAD R10, R91, c[0x0][0x284], R10 ;  /* 0x0000a1005b0a7a24 */ /* 0x000fe200078e020a */
[----:B-1----:R-:W-:-:S02]  /*7800*/  SHF.R.S32.HI R19, RZ, 0x2, R8 ;  /* 0x00000002ff137819 */ /* 0x002fc40000011408 */
[----:B------:R-:W-:Y:S01]  /*7810*/  IADD3 R44, -R44, R89, RZ ;  /* 0x000000592c2c7210 */ /* 0x000fe20007ffe1ff */
[----:B------:R-:W-:Y:S02]  /*7820*/  IMAD.IADD R10, R10, 0x1, R13 ;  /* 0x000000010a0a7824 */ /* 0x000fe400078e020d */
[----:B------:R-:W-:Y:S01]  /*7830*/  IMAD R36, R90, 0x80, R19 ;  /* 0x000000805a247824 */ /* 0x000fe200078e0213 */
[----:B------:R-:W-:Y:S02]  /*7840*/  SHF.L.U32 R18, R44, 0x3, RZ ;  /* 0x000000032c127819 */ /* 0x000fe400000006ff */
[----:B------:R-:W-:Y:S01]  /*7850*/  LEA.HI.X R43, R12, c[0x0][0x274], R10, 0x1, P0 ;  /* 0x00009d000c2b7a11 */ /* 0x000fe200000f0c0a */
[----:B------:R-:W-:Y:S02]  /*7860*/  IMAD R10, R9, c[0x0][0x290], RZ ;  /* 0x0000a400090a7a24 */ /* 0x000fe400078e02ff */
[----:B------:R-:W-:-:S04]  /*7870*/  IMAD.WIDE.U32 R12, R91, c[0x0][0x290], RZ ;  /* 0x0000a4005b0c7a25 */ /* 0x000fc800078e00ff */
[----:B------:R-:W-:Y:S01]  /*7880*/  IMAD R9, R91, c[0x0][0x294], R10 ;  /* 0x0000a5005b097a24 */ /* 0x000fe200078e020a */
[----:B------:R-:W-:-:S03]  /*7890*/  LEA R46, P0, R12, c[0x0][0x288], 0x1 ;  /* 0x0000a2000c2e7a11 */ /* 0x000fc600078008ff */
[----:B------:R-:W-:-:S05]  /*78a0*/  IMAD.IADD R9, R9, 0x1, R13 ;  /* 0x0000000109097824 */ /* 0x000fca00078e020d */
        /* <DEDUP_REMOVED lines=81> */
.L_x_2062:
[----:B------:R-:W-:Y:S05]  /*7dc0*/  BSYNC B0 ;  /* 0x0000000000007941 */ /* 0x000fea0003800000 */
.L_x_2061:
[----:B------:R-:W-:Y:S01]  /*7dd0*/  SHF.R.S32.HI R20, RZ, 0x1f, R19 ;  /* 0x0000001fff147819 */ /* 0x000fe20000011413 */
[----:B--2---:R-:W-:Y:S01]  /*7de0*/  IMAD R42, R90, -0x80, R41 ;  /* 0xffffff805a2a7824 */ /* 0x004fe200078e0229 */
[--C-:B-----5:R-:W-:Y:S01]  /*7df0*/  SHF.R.U64 R37, R32, 0x10, R33.reuse ;  /* 0x0000001020257819 */ /* 0x120fe20000001221 */
        /* <DEDUP_REMOVED lines=9> */
[--C-:B------:R-:W-:Y:S01]  /*7e90*/  SHF.R.U64 R33, R28, 0x10, R29.reuse ;  /* 0x000000101c217819 */ /* 0x100fe2000000121d */
        /* <DEDUP_REMOVED lines=89> */
[C---:B-1----:R-:W-:Y:S02]  /*8430*/  LOP3.LUT R43, R8.reuse, 0xffff0000, RZ, 0xc0, !PT ;  /* 0xffff0000082b7812 */ /* 0x042fe400078ec0ff */
[----:B------:R-:W-:Y:S02]  /*8440*/  LOP3.LUT R52, R9, 0xffff0000, RZ, 0xc0, !PT ;  /* 0xffff000009347812 */ /* 0x000fe400078ec0ff */
[----:B------:R-:W-:-:S02]  /*8450*/  SHF.L.U32 R44, R8, 0x10, RZ ;  /* 0x00000010082c7819 */ /* 0x000fc400000006ff */
[----:B------:R-:W-:Y:S01]  /*8460*/  SHF.L.U32 R8, R9, 0x10, RZ ;  /* 0x0000001009087819 */ /* 0x000fe200000006ff */
[C---:B------:R-:W-:Y:S01]  /*8470*/  FMUL.FTZ R9, R43.reuse, R46 ;  /* 0x0000002e2b097220 */ /* 0x040fe20000410000 */
[C---:B------:R-:W-:Y:S01]  /*8480*/  SHF.L.U32 R50, R10.reuse, 0x10, RZ ;  /* 0x000000100a327819 */ /* 0x040fe200000006ff */
[-C--:B------:R-:W-:Y:S01]  /*8490*/  FMUL.FTZ R43, R43, R48.reuse ;  /* 0x000000302b2b7220 */ /* 0x080fe20000410000 */
[----:B------:R-:W-:Y:S01]  /*84a0*/  LOP3.LUT R49, R10, 0xffff0000, RZ, 0xc0, !PT ;  /* 0xffff00000a317812 */ /* 0x000fe200078ec0ff */
[C---:B------:R-:W-:Y:S01]  /*84b0*/  IMAD.U32 R10, R11.reuse, 0x10000, RZ ;  /* 0x000100000b0a7824 */ /* 0x040fe200078e00ff */
[----:B------:R-:W-:Y:S01]  /*84c0*/  LOP3.LUT R51, R11, 0xffff0000, RZ, 0xc0, !PT ;  /* 0xffff00000b337812 */ /* 0x000fe200078ec0ff */
[----:B------:R-:W-:Y:S02]  /*84d0*/  FMUL.FTZ R11, R52, R45 ;  /* 0x0000002d340b7220 */ /* 0x000fe40000410000 */
[----:B------:R-:W-:Y:S01]  /*84e0*/  FFMA.FTZ R9, R44, R48, -R9 ;  /* 0x000000302c097223 */ /* 0x000fe20000010809 */
        /* <DEDUP_REMOVED lines=8> */
[----:B------:R-:W-:Y:S02]  /*8570*/  FMUL.FTZ R45, R49, R46 ;  /* 0x0000002e312d7220 */ /* 0x000fe40000410000 */
[----:B------:R-:W-:Y:S02]  /*8580*/  FMUL.FTZ R8, R51, R43 ;  /* 0x0000002b33087220 */ /* 0x000fe40000410000 */
[-C--:B------:R-:W-:Y:S02]  /*8590*/  FMUL.FTZ R49, R49, R48.reuse ;  /* 0x0000003031317220 */ /* 0x080fe40000410000 */
[----:B------:R-:W-:Y:S02]  /*85a0*/  FMUL.FTZ R51, R51, R47 ;  /* 0x0000002f33337220 */ /* 0x000fe40000410000 */
[C---:B------:R-:W-:Y:S02]  /*85b0*/  FFMA.FTZ R45, R50.reuse, R48, -R45 ;  /* 0x00000030322d7223 */ /* 0x040fe4000001082d */
[----:B------:R-:W-:-:S02]  /*85c0*/  FFMA.FTZ R46, R50, R46, R49 ;  /* 0x0000002e322e7223 */ /* 0x000fc40000010031 */
[----:B------:R-:W-:Y:S01]  /*85d0*/  FFMA.FTZ R47, R10, R47, -R8 ;  /* 0x0000002f0a2f7223 */ /* 0x000fe20000010808 */
[----:B------:R-:W-:Y:S01]  /*85e0*/  F2FP.BF16.PACK_AB R8, R44, R9 ;  /* 0x000000092c08723e */ /* 0x000fe200000010ff */
[----:B------:R-:W-:Y:S01]  /*85f0*/  FFMA.FTZ R48, R10, R43, R51 ;  /* 0x0000002b0a307223 */ /* 0x000fe20000010033 */
[----:B------:R-:W-:Y:S02]  /*8600*/  F2FP.BF16.PACK_AB R9, R52, R11 ;  /* 0x0000000b3409723e */ /* 0x000fe400000010ff */
[----:B------:R-:W-:Y:S02]  /*8610*/  F2FP.BF16.PACK_AB R10, R46, R45 ;  /* 0x0000002d2e0a723e */ /* 0x000fe400000010ff */
[----:B------:R-:W-:-:S05]  /*8620*/  F2FP.BF16.PACK_AB R11, R48, R47 ;  /* 0x0000002f300b723e */ /* 0x000fca00000010ff */
[----:B------:R1:W-:Y:S02]  /*8630*/  STS.128 [R21], R8 ;  /* 0x0000000815007388 */ /* 0x0003e40000000c00 */
.L_x_2066:
[----:B------:R-:W-:Y:S05]  /*8640*/  BSYNC B0 ;  /* 0x0000000000007941 */ /* 0x000fea0003800000 */
.L_x_2065:
        /* <DEDUP_REMOVED lines=42> */
.L_x_2068:
[----:B------:R-:W-:Y:S05]  /*88f0*/  BSYNC B0 ;  /* 0x0000000000007941 */ /* 0x000fea0003800000 */
.L_x_2067:
        /* <DEDUP_REMOVED lines=41> */
[----:B------:R1:W-:Y:S02]  /*8b90*/  STS.128 [R21+0x4000], R8 ;  /* 0x0040000815007388 */ /* 0x0003e40000000c00 */
.L_x_2070:
[----:B------:R-:W-:Y:S05]  /*8ba0*/  BSYNC B0 ;  /* 0x0000000000007941 */ /* 0x000fea0003800000 */
.L_x_2069:
        /* <DEDUP_REMOVED lines=42> */
.L_x_2072:
[----:B------:R-:W-:Y:S05]  /*8e50*/  BSYNC B0 ;  /* 0x0000000000007941 */ /* 0x000fea0003800000 */
.L_x_2071:
        /* <DEDUP_REMOVED lines=42> */
.L_x_2074:
[----:B------:R-:W-:Y:S05]  /*9100*/  BSYNC B0 ;  /* 0x0000000000007941 */ /* 0x000fea0003800000 */
.L_x_2073:
        /* <DEDUP_REMOVED lines=41> */
.L_x_2064:
[----:B------:R-:W-:Y:S05]  /*93a0*/  BSYNC B1 ;  /* 0x0000000000017941 */ /* 0x000fea0003800000 */
.L_x_2063:
        /* <DEDUP_REMOVED lines=36> */
[----:B------:R-:W-:-:S02]  /*95f0*/  FFMA.FTZ R46, R11, R47, R46 ;  /* 0x0000002f0b2e7223 */ /* 0x000fc4000001002e */
[----:B------:R-:W-:Y:S01]  /*9600*/  FFMA.FTZ R41, R41, R47, -R8 ;  /* 0x0000002f29297223 */ /* 0x000fe20000010808 */
[----:B------:R-:W-:Y:S01]  /*9610*/  F2FP.BF16.PACK_AB R8, R19, R10 ;  /* 0x0000000a1308723e */ /* 0x000fe200000010ff */
[-C--:B------:R-:W-:Y:S02]  /*9620*/  FFMA.FTZ R11, R40, R45.reuse, -R39 ;  /* 0x0000002d280b7223 */ /* 0x080fe40000010827 */
[----:B------:R-:W-:Y:S01]  /*9630*/  FFMA.FTZ R48, R38, R45, R48 ;  /* 0x0000002d26307223 */ /* 0x000fe20000010030 */
[----:B------:R-:W-:-:S04]  /*9640*/  F2FP.BF16.PACK_AB R10, R46, R41 ;  /* 0x000000292e0a723e */ /* 0x000fc800000010ff */
[----:B------:R-:W-:-:S05]  /*9650*/  F2FP.BF16.PACK_AB R11, R48, R11 ;  /* 0x0000000b300b723e */ /* 0x000fca00000010ff */
[----:B------:R1:W-:Y:S02]  /*9660*/  STS.128 [R21+0x2000], R8 ;  /* 0x0020000815007388 */ /* 0x0003e40000000c00 */
.L_x_2077:
[----:B------:R-:W-:Y:S05]  /*9670*/  BSYNC B0 ;  /* 0x0000000000007941 */ /* 0x000fea0003800000 */
.L_x_2076:
        /* <DEDUP_REMOVED lines=42> */
.L_x_2079:
[----:B------:R-:W-:Y:S05]  /*9920*/  BSYNC B0 ;  /* 0x0000000000007941 */ /* 0x000fea0003800000 */
.L_x_2078:
        /* <DEDUP_REMOVED lines=42> */
.L_x_2081:
[----:B------:R-:W-:Y:S05]  /*9bd0*/  BSYNC B0 ;  /* 0x0000000000007941 */ /* 0x000fea0003800000 */
.L_x_2080:
        /* <DEDUP_REMOVED lines=42> */
.L_x_2083:
[----:B------:R-:W-:Y:S05]  /*9e80*/  BSYNC B0 ;  /* 0x0000000000007941 */ /* 0x000fea0003800000 */
.L_x_2082:
        /* <DEDUP_REMOVED lines=42> */
.L_x_2085:
[----:B------:R-:W-:Y:S05]  /*a130*/  BSYNC B0 ;  /* 0x0000000000007941 */ /* 0x000fea0003800000 */
.L_x_2084:
[----:B------:R-:W-:-:S04]  /*a140*/  IADD3 R13, R13, 0x50, RZ ;  /* 0x000000500d0d7810 */ /* 0x000fc80007ffe0ff */
[----:B------:R-:W-:-:S13]  /*a150*/  ISETP.GE.AND P0, PT, R13, c[0x0][0x27c], PT ;  /* 0x00009f000d007a0c */ /* 0x000fda0003f06270 */
[----:B------:R-:W-:Y:S05]  /*a160*/  @P0 BRA `(.L_x_2075) ;  /* 0x0000320000000947 */ /* 0x000fea0003800000 */
[----:B-1----:R-:W1:Y:S01]  /*a170*/  LDS.128 R8, [R12+0xa000] ;  /* 0x00a000000c087984 */ /* 0x002e620000000c00 */
[C---:B------:R-:W-:Y:S02]  /*a180*/  SHF.L.U32 R22, R20.reuse, 0x10, RZ ;  /* 0x0000001014167819 */ /* 0x040fe400000006ff */
[----:B------:R-:W-:Y:S01]  /*a190*/  LOP3.LUT R21, R20, 0xffff0000, RZ, 0xc0, !PT ;  /* 0xffff000014157812 */ /* 0x000fe200078ec0ff */
[C---:B------:R-:W-:Y:S01]  /*a1a0*/  IMAD.U32 R20, R15.reuse, 0x10000, RZ ;  /* 0x000100000f147824 */ /* 0x040fe200078e00ff */
[----:B------:R-:W-:Y:S02]  /*a1b0*/  LOP3.LUT R15, R15, 0xffff0000, RZ, 0xc0, !PT ;  /* 0xffff00000f0f7812 */ /* 0x000fe400078ec0ff */
[C---:B-1----:R-:W-:Y:S01]  /*a1c0*/  LOP3.LUT R13, R8.reuse, 0xffff0000, RZ, 0xc0, !PT ;  /* 0xffff0000080d7812 */ /* 0x042fe200078ec0ff */
[----:B------:R-:W-:Y:S01]  /*a1d0*/  IMAD.U32 R23, R11, 0x10000, RZ ;  /* 0x000100000b177824 */ /* 0x000fe200078e00ff */
[----:B------:R-:W-:Y:S02]  /*a1e0*/  SHF.L.U32 R19, R8, 0x10, RZ ;  /* 0x0000001008137819 */ /* 0x000fe400000006ff */
[----:B------:R-:W-:-:S02]  /*a1f0*/  SHF.L.U32 R25, R10, 0x10, RZ ;  /* 0x000000100a197819 */ /* 0x000fc400000006ff */
[----:B------:R-:W-:Y:S01]  /*a200*/  LOP3.LUT R24, R10, 0xffff0000, RZ, 0xc0, !PT ;  /* 0xffff00000a187812 */ /* 0x000fe200078ec0ff */
[-C--:B------:R-:W-:Y:S01]  /*a210*/  FMUL.FTZ R10, R20, R13.reuse ;  /* 0x0000000d140a7220 */ /* 0x080fe20000410000 */
[C---:B------:R-:W-:Y:S01]  /*a220*/  SHF.L.U32 R8, R9.reuse, 0x10, RZ ;  /* 0x0000001009087819 */ /* 0x040fe200000006ff */
[C---:B------:R-:W-:Y:S01]  /*a230*/  FMUL.FTZ R13, R22.reuse, R13 ;  /* 0x0000000d160d7220 */ /* 0x040fe20000410000 */
[----:B------:R-:W-:Y:S01]  /*a240*/  LOP3.LUT R9, R9, 0xffff0000, RZ, 0xc0, !PT ;  /* 0xffff000009097812 */ /* 0x000fe200078ec0ff */
[-C--:B------:R-:W-:Y:S01]  /*a250*/  FFMA.FTZ R10, R22, R19.reuse, -R10 ;  /* 0x00000013160a7223 */ /* 0x080fe2000001080a */
[----:B------:R-:W-:Y:S01]  /*a260*/  LOP3.LUT R26, R11, 0xffff0000, RZ, 0xc0, !PT ;  /* 0xffff00000b1a7812 */ /* 0x000fe200078ec0ff */
[----:B------:R-:W-:Y:S01]  /*a270*/  FFMA.FTZ R13, R20, R19, R13 ;  /* 0x00000013140d7223 */ /* 0x000fe2000001000d */
[----:B------:R-:W-:Y:S01]  /*a280*/  SHF.L.U32 R19, R14, 0x10, RZ ;  /* 0x000000100e137819 */ /* 0x000fe200000006ff */
[-C--:B------:R-:W-:Y:S01]  /*a290*/  FMUL.FTZ R11, R15, R9.reuse ;  /* 0x000000090f0b7220 */ /* 0x080fe20000410000 */
[----:B------:R-:W-:Y:S01]  /*a2a0*/  SHF.L.U32 R20, R18, 0x10, RZ ;  /* 0x0000001012147819 */ /* 0x000fe200000006ff */
[C---:B------:R-:W-:Y:S01]  /*a2b0*/  FMUL.FTZ R9, R21.reuse, R9 ;  /* 0x0000000915097220 */ /* 0x040fe20000410000 */
[----:B------:R-:W-:Y:S01]  /*a2c0*/  LOP3.LUT R14, R14, 0xffff0000, RZ, 0xc0, !PT ;  /* 0xffff00000e0e7812 */ /* 0x000fe200078ec0ff */
[-C--:B------:R-:W-:Y:S01]  /*a2d0*/  FFMA.FTZ R11, R21, R8.reuse, -R11 ;  /* 0x00000008150b7223 */ /* 0x080fe2000001080b */
[----:B------:R-:W-:Y:S01]  /*a2e0*/  LOP3.LUT R18, R18, 0xffff0000, RZ, 0xc0, !PT ;  /* 0xffff000012127812 */ /* 0x000fe200078ec0ff */
[----:B------:R-:W-:-:S02]  /*a2f0*/  FFMA.FTZ R22, R15, R8, R9 ;  /* 0x000000080f167223 */ /* 0x000fc40000010009 */
[----:B------:R-:W-:Y:S02]  /*a300*/  FMUL.FTZ R8, R19, R24 ;  /* 0x0000001813087220 */ /* 0x000fe40000410000 */
[----:B------:R-:W-:Y:S02]  /*a310*/  FMUL.FTZ R9, R14, R26 ;  /* 0x0000001a0e097220 */ /* 0x000fe40000410000 */
[----:B------:R-:W-:Y:S02]  /*a320*/  FMUL.FTZ R24, R20, R24 ;  /* 0x0000001814187220 */ /* 0x000fe40000410000 */
[C---:B------:R-:W-:Y:S02]  /*a330*/  FMUL.FTZ R26, R18.reuse, R26 ;  /* 0x0000001a121a7220 */ /* 0x040fe40000410000 */
[----:B------:R-:W-:Y:S01]  /*a340*/  FFMA.FTZ R18, R18, R23, -R9 ;  /* 0x0000001712127223 */ /* 0x000fe20000010809 */
[----:B------:R-:W-:Y:S01]  /*a350*/  F2FP.BF16.PACK_AB R9, R22, R11 ;  /* 0x0000000b1609723e */ /* 0x000fe200000010ff */
[-C--:B------:R-:W-:Y:S01]  /*a360*/  FFMA.FTZ R20, R20, R25.reuse, -R8 ;  /* 0x0000001914147223 */ /* 0x080fe20000010808 */
[----:B------:R-:W-:Y:S01]  /*a370*/  F2FP.BF16.PACK_AB R8, R13, R10 ;  /* 0x0000000a0d08723e */ /* 0x000fe200000010ff */
[----:B------:R-:W-:-:S02]  /*a380*/  FFMA.FTZ R19, R19, R25, R24 ;  /* 0x0000001913137223 */ /* 0x000fc40000010018 */
[----:B------:R-:W-:-:S03]  /*a390*/  FFMA.FTZ R23, R14, R23, R26 ;  /* 0x000000170e177223 */ /* 0x000fc6000001001a */
[----:B------:R-:W-:Y:S02]  /*a3a0*/  F2FP.BF16.PACK_AB R10, R19, R20 ;  /* 0x00000014130a723e */ /* 0x000fe400000010ff */
[----:B------:R-:W-:-:S05]  /*a3b0*/  F2FP.BF16.PACK_AB R11, R23, R18 ;  /* 0x00000012170b723e */ /* 0x000fca00000010ff */
[----:B------:R1:W-:Y:S01]  /*a3c0*/  STS.128 [R12+0xa000], R8 ;  /* 0x00a000080c007388 */ /* 0x0003e20000000c00 */
[----:B------:R-:W-:Y:S05]  /*a3d0*/  BRA `(.L_x_2075) ;  /* 0x00002f9000007947 */ /* 0x000fea0003800000 */
.L_x_2060:
        /* <DEDUP_REMOVED lines=50> */
.L_x_2087:
[----:B------:R-:W-:Y:S05]  /*a700*/  BSYNC B0 ;  /* 0x0000000000007941 */ /* 0x000fea0003800000 */
.L_x_2086:
[----:B---3-5:R-:W-:Y:S01]  /*a710*/  IMAD.MOV.U32 R46, RZ, RZ, R8 ;  /* 0x000000ffff2e7224 */ /* 0x028fe200078e0008 */
[----:B------:R-:W-:Y:S01]  /*a720*/  SHF.R.U64 R39, R8, 0x10, R9 ;  /* 0x0000001008277819 */ /* 0x000fe20000001209 */
[----:B------:R-:W-:Y:S01]  /*a730*/  IMAD R90, R90, -0x80, R41 ;  /* 0xffffff805a5a7824 */ /* 0x000fe200078e0229 */
[----:B------:R-:W-:Y:S01]  /*a740*/  SHF.R.U64 R43, R32, 0x10, R33 ;  /* 0x00000010202b7819 */ /* 0x000fe20000001221 */
[----:B------:R-:W-:Y:S01]  /*a750*/  IMAD.MOV.U32 R66, RZ, RZ, R32 ;  /* 0x000000ffff427224 */ /* 0x000fe200078e0020 */
[----:B------:R-:W-:Y:S01]  /*a760*/  PRMT R39, R46, 0x5410, R39 ;  /* 0x000054102e277816 */ /* 0x000fe20000000027 */
[--C-:B------:R-:W-:Y:S01]  /*a770*/  IMAD.MOV.U32 R67, RZ, RZ, R33.reuse ;  /* 0x000000ffff437224 */ /* 0x100fe200078e0021 */
[----:B------:R-:W-:Y:S01]  /*a780*/  IMNMX R46, R90, 0x80, PT ;  /* 0x000000805a2e7817 */ /* 0x000fe20003800200 */
[----:B------:R-:W-:Y:S01]  /*a790*/  IMAD.MOV.U32 R65, RZ, RZ, R34 ;  /* 0x000000ffff417224 */ /* 0x000fe200078e0022 */
[----:B------:R-:W-:Y:S01]  /*a7a0*/  SHF.R.U32.HI R42, RZ, 0x10, R33 ;  /* 0x00000010ff2a7819 */ /* 0x000fe20000011621 */
[----:B------:R-:W-:Y:S01]  /*a7b0*/  IMAD.MOV.U32 R63, RZ, RZ, R35 ;  /* 0x000000ffff3f7224 */ /* 0x000fe200078e0023 */
[----:B------:R-:W-:Y:S01]  /*a7c0*/  ISETP.GE.AND P0, PT, R19, R46, PT ;  /* 0x0000002e1300720c */ /* 0x000fe20003f06270 */
[----:B------:R-:W-:Y:S01]  /*a7d0*/  IMAD.MOV.U32 R38, RZ, RZ, R9 ;  /* 0x000000ffff267224 */ /* 0x000fe200078e0009 */
[----:B------:R-:W-:Y:S01]  /*a7e0*/  SHF.R.U64 R64, R34, 0x10, R35 ;  /* 0x0000001022407819 */ /* 0x000fe20000001223 */
[----:B------:R-:W-:Y:S01]  /*a7f0*/  IMAD.MOV.U32 R61, RZ, RZ, R29 ;  /* 0x000000ffff3d7224 */ /* 0x000fe200078e001d */
[----:B------:R-:W-:Y:S01]  /*a800*/  SHF.R.U32.HI R40, RZ, 0x10, R35 ;  /* 0x00000010ff287819 */ /* 0x000fe20000011623 */
[----:B------:R-:W-:Y:S01]  /*a810*/  IMAD.MOV.U32 R60, RZ, RZ, R30 ;  /* 0x000000ffff3c7224 */ /* 0x000fe200078e001e */
[----:B------:R-:W-:Y:S01]  /*a820*/  SHF.R.U32.HI R51, RZ, 0x10, R9 ;  /* 0x00000010ff337819 */ /* 0x000fe20000011609 */
[----:B------:R-:W-:Y:S01]  /*a830*/  IMAD.MOV.U32 R59, RZ, RZ, R31 ;  /* 0x000000ffff3b7224 */ /* 0x000fe200078e001f */
[--C-:B------:R-:W-:Y:S01]  /*a840*/  SHF.R.U64 R35, R28, 0x10, R29.reuse ;  /* 0x000000101c237819 */ /* 0x100fe2000000121d */
[----:B------:R-:W-:Y:S01]  /*a850*/  IMAD.MOV.U32 R50, RZ, RZ, R12 ;  /* 0x000000ffff327224 */ /* 0x000fe200078e000c */
[----:B------:R-:W-:Y:S01]  /*a860*/  SHF.R.U32.HI R34, RZ, 0x10, R29 ;  /* 0x00000010ff227819 */ /* 0x000fe2000001161d */
[----:B------:R-:W-:Y:S01]  /*a870*/  IMAD.MOV.U32 R62, RZ, RZ, R28 ;  /* 0x000000ffff3e7224 */ /* 0x000fe200078e001c */
[--C-:B------:R-:W-:Y:S01]  /*a880*/  SHF.R.U64 R33, R30, 0x10, R31.reuse ;  /* 0x000000101e217819 */ /* 0x100fe2000000121f */
[----:B------:R-:W-:Y:S01]  /*a890*/  IMAD.MOV.U32 R54, RZ, RZ, R24 ;  /* 0x000000ffff367224 */ /* 0x000fe200078e0018 */
[----:B------:R-:W-:Y:S01]  /*a8a0*/  SHF.R.U32.HI R32, RZ, 0x10, R31 ;  /* 0x00000010ff207819 */ /* 0x000fe2000001161f */
        /* <DEDUP_REMOVED lines=15> */
[--C-:B------:R-:W-:Y:S01]  /*a9a0*/  SHF.R.U64 R11, R14, 0x10, R15.reuse ;  /* 0x000000100e0b7819 */ /* 0x100fe2000000120f */
[--C-:B------:R-:W-:Y:S01]  /*a9b0*/  IMAD.MOV.U32 R28, RZ, RZ, R15.reuse ;  /* 0x000000ffff1c7224 */ /* 0x100fe200078e000f */
[----:B------:R-:W-:Y:S01]  /*a9c0*/  SHF.R.U32.HI R57, RZ, 0x10, R15 ;  /* 0x00000010ff397819 */ /* 0x000fe2000001160f */
[--C-:B------:R-:W-:Y:S01]  /*a9d0*/  IMAD.MOV.U32 R8, RZ, RZ, R21.reuse ;  /* 0x000000ffff087224 */ /* 0x100fe200078e0015 */
        /* <DEDUP_REMOVED lines=51> */
[----:B------:R-:W-:Y:S02]  /*ad10*/  LOP3.LUT R8, R13, 0x38, R8, 0xf8, !PT ;  /* 0x000000380d087812 */ /* 0x000fe400078ef808 */
        /* <DEDUP_REMOVED lines=79> */
.L_x_2091:
[----:B------:R-:W-:Y:S05]  /*b210*/  BSYNC B0 ;  /* 0x0000000000007941 */ /* 0x000fea0003800000 */
.L_x_2090:
        /* <DEDUP_REMOVED lines=106> */
.L_x_2093:
[----:B------:R-:W-:Y:S05]  /*b8c0*/  BSYNC B0 ;  /* 0x0000000000007941 */ /* 0x000fea0003800000 */
.L_x_2092:
        /* <DEDUP_REMOVED lines=105> */
.L_x_2089:
[----:B------:R-:W-:Y:S05]  /*bf60*/  BSYNC B1 ;  /* 0x0000000000017941 */ /* 0x000fea0003800000 */
.L_x_2088:
        /* <DEDUP_REMOVED lines=16> */
[C---:B------:R-:W-:Y:S01]  /*c070*/  LOP3.LUT R14, R9.reuse, 0x38, R18, 0xf8, !PT ;  /* 0x00000038090e7812 */ /* 0x040fe200078ef812 */
        /* <DEDUP_REMOVED lines=86> */
.L_x_2095:
[----:B------:R-:W-:Y:S05]  /*c5e0*/  BSYNC B0 ;  /* 0x0000000000007941 */ /* 0x000fea0003800000 */
.L_x_2094:
        /* <DEDUP_REMOVED lines=108> */
.L_x_2097:
[----:B------:R-:W-:Y:S05]  /*ccb0*/  BSYNC B0 ;  /* 0x0000000000007941 */ /* 0x000fea0003800000 */
.L_x_2096:
        /* <DEDUP_REMOVED lines=107> */
.L_x_2075:
[----:B------:R-:W-:Y:S05]  /*d370*/  BSYNC B2 ;  /* 0x0000000000027941 */ /* 0x000fea0003800000 */
.L_x_2059:
[----:B------:R-:W-:-:S04]  /*d380*/  DEPBAR.LE SB0, 0x2 ;  /* 0x000080800000791a */ /* 0x000fc80000000000 */
[----:B------:R-:W-:Y:S01]  /*d390*/  IMAD.SHL.U32 R44, R0, 0x2, RZ ;  /* 0x00000002002c7824 */ /* 0x000fe200078e00ff */
[----:B------:R-:W-:Y:S01]  /*d3a0*/  BAR.SYNC.DEFER_BLOCKING 0x0 ;  /* 0x0000000000007b1d */ /* 0x000fe20000010000 */
[----:B------:R-:W-:Y:S01]  /*d3b0*/  IMAD.SHL.U32 R183, R4, 0x2, RZ ;  /* 0x0000000204b77824 */ /* 0x000fe200078e00ff */
[----:B-1----:R-:W-:Y:S01]  /*d3c0*/  @P3 LEA.HI.SX32 R9, R133, 0xfffffffe, 0x1a ;  /* 0xfffffffe85093811 */ /* 0x002fe200078fd2ff */
[----:B------:R-:W-:Y:S01]  /*d3d0*/  IMAD.MOV.U32 R4, RZ, RZ, 0x20 ;  /* 0x00000020ff047424 */ /* 0x000fe200078e00ff */
[----:B------:R-:W-:Y:S01]  /*d3e0*/  LEA R182, R0, 0x18100, 0x1 ;  /* 0x0001810000b67811 */ /* 0x000fe200078e08ff */
[----:B------:R-:W-:Y:S01]  /*d3f0*/  IMAD.SHL.U32 R181, R3, 0x2, RZ ;  /* 0x0000000203b57824 */ /* 0x000fe200078e00ff */
[----:B------:R-:W-:Y:S01]  /*d400*/  @P3 SHF.R.S32.HI R8, RZ, 0x1f, R9 ;  /* 0x0000001fff083819 */ /* 0x000fe20000011409 */
[----:B------:R-:W-:Y:S01]  /*d410*/  @P3 IMAD R16, R16, R9, RZ ;  /* 0x0000000910103224 */ /* 0x000fe200078e02ff */
[----:B------:R-:W-:Y:S01]  /*d420*/  SEL R0, R4, 0xffffffe0, !P1 ;  /* 0xffffffe004007807 */ /* 0x000fe20004800000 */
[----:B------:R-:W-:Y:S01]  /*d430*/  @P3 IMAD.WIDE.U32 R10, R9, R17, R198 ;  /* 0x00000011090a3225 */ /* 0x000fe200078e00c6 */
[----:B------:R-:W-:-:S02]  /*d440*/  P2R R135, PR, RZ, 0x2 ;  /* 0x00000002ff877803 */ /* 0x000fc40000000000 */
[----:B------:R-:W-:Y:S01]  /*d450*/  LOP3.LUT P1, RZ, R186, 0x1, RZ, 0xc0, !PT ;  /* 0x00000001baff7812 */ /* 0x000fe2000782c0ff */
[----:B------:R-:W-:Y:S01]  /*d460*/  @P3 IMAD R8, R8, R17, R16 ;  /* 0x0000001108083224 */ /* 0x000fe200078e0210 */
[----:B------:R-:W-:Y:S01]  /*d470*/  @P3 LEA R20, P0, R10, c[0x0][0x1f8], 0x1 ;  /* 0x00007e000a143a11 */ /* 0x000fe200078008ff */
[----:B------:R-:W-:Y:S01]  /*d480*/  IMAD.IADD R3, R182, 0x1, R181 ;  /* 0x00000001b6037824 */ /* 0x000fe200078e02b5 */
[----:B------:R-:W-:Y:S01]  /*d490*/  LOP3.LUT P4, RZ, R7, 0x4, RZ, 0xc0, !PT ;  /* 0x0000000407ff7812 */ /* 0x000fe2000788c0ff */
[----:B------:R-:W-:Y:S01]  /*d4a0*/  @P3 IMAD.IADD R8, R11, 0x1, R8 ;  /* 0x000000010b083824 */ /* 0x000fe200078e0208 */
[----:B------:R-:W-:Y:S01]  /*d4b0*/  LOP3.LUT R80, R80, 0xffffffe0, RZ, 0xc0, !PT ;  /* 0xffffffe050507812 */ /* 0x000fe200078ec0ff */
[----:B------:R-:W-:Y:S02]  /*d4c0*/  IMAD.IADD R85, R183, 0x1, R0 ;  /* 0x00000001b7557824 */ /* 0x000fe400078e0200 */
[----:B------:R-:W-:Y:S01]  /*d4d0*/  IMAD.MOV.U32 R4, RZ, RZ, 0x40 ;  /* 0x00000040ff047424 */ /* 0x000fe200078e00ff */
[----:B------:R-:W-:Y:S01]  /*d4e0*/  @P3 LEA.HI.X R21, R10, c[0x0][0x1fc], R8, 0x1, P0 ;  /* 0x00007f000a153a11 */ /* 0x000fe200000f0c08 */
[----:B------:R-:W-:Y:S01]  /*d4f0*/  IMAD.IADD R89, R89, 0x1, -R80 ;  /* 0x0000000159597824 */ /* 0x000fe200078e0a50 */
[----:B------:R-:W-:Y:S01]  /*d500*/  LDSM.16.M88.4 R44, [R44+0x18100] ;  /* 0x018100002c2c783b */ /* 0x000fe20000000200 */
[----:B------:R-:W-:Y:S01]  /*d510*/  @P3 IADD3 R68, P0, R6, R20, RZ ;  /* 0x0000001406443210 */ /* 0x000fe20007f1e0ff */
[----:B------:R-:W-:Y:S01]  /*d520*/  IMAD.SHL.U32 R177, R2, 0x2, RZ ;  /* 0x0000000202b17824 */ /* 0x000fe200078e00ff */
[C---:B------:R-:W-:Y:S01]  /*d530*/  SEL R0, R4.reuse, 0xffffffc0, !P4 ;  /* 0xffffffc004007807 */ /* 0x040fe20006000000 */
[----:B------:R-:W1:Y:S01]  /*d540*/  LDSM.16.M88.4 R32, [R183+0xc100] ;  /* 0x00c10000b720783b */ /* 0x000e620000000200 */
[----:B------:R-:W-:Y:S01]  /*d550*/  SEL R180, R4, 0xffffffc0, !P2 ;  /* 0xffffffc004b47807 */ /* 0x000fe20005000000 */
[----:B------:R-:W-:-:S02]  /*d560*/  @P3 IMAD.X R69, R5, 0x1, R21, P0 ;  /* 0x0000000105453824 */ /* 0x000fc400000e0615 */
[----:B------:R-:W2:Y:S01]  /*d570*/  LDSM.16.M88.4 R24, [R183+0xc900] ;  /* 0x00c90000b718783b */ /* 0x000ea20000000200 */
[----:B------:R-:W-:Y:S02]  /*d580*/  IMAD.IADD R179, R182, 0x1, R0 ;  /* 0x00000001b6b37824 */ /* 0x000fe400078e0200 */
[----:B------:R-:W-:Y:S01]  /*d590*/  IMAD.IADD R83, R183, 0x1, R180 ;  /* 0x00000001b7537824 */ /* 0x000fe200078e02b4 */
[----:B------:R-:W3:Y:S01]  /*d5a0*/  LDSM.16.M88.4 R16, [R183+0xd100] ;  /* 0x00d10000b710783b */ /* 0x000ee20000000200 */
[----:B------:R-:W-:Y:S02]  /*d5b0*/  IMAD.IADD R178, R3, 0x1, R0 ;  /* 0x0000000103b27824 */ /* 0x000fe400078e0200 */
[----:B------:R-:W-:Y:S01]  /*d5c0*/  IMAD.IADD R82, R180, 0x1, R85 ;  /* 0x00000001b4527824 */ /* 0x000fe200078e0255 */
[----:B------:R-:W4:Y:S01]  /*d5d0*/  LDSM.16.M88.4 R40, [R183+0xd900] ;  /* 0x00d90000b728783b */ /* 0x000f220000000200 */
[--C-:B------:R-:W-:Y:S02]  /*d5e0*/  IMAD.IADD R173, R181, 0x1, R177.reuse ;  /* 0x00000001b5ad7824 */ /* 0x100fe400078e02b1 */
[C---:B------:R-:W-:Y:S01]  /*d5f0*/  IMAD.IADD R176, R0.reuse, 0x1, R177 ;  /* 0x0000000100b07824 */ /* 0x040fe200078e02b1 */
[----:B------:R-:W-:Y:S01]  /*d600*/  LDSM.16.M88.4 R60, [R3] ;  /* 0x00000000033c783b */ /* 0x000fe20000000200 */
[----:B------:R-:W-:-:S02]  /*d610*/  IMAD.IADD R0, R0, 0x1, R173 ;  /* 0x0000000100007824 */ /* 0x000fc400078e02ad */
[----:B------:R-:W-:Y:S01]  /*d620*/  IMAD.IADD R164, R181, 0x1, R176 ;  /* 0x00000001b5a47824 */ /* 0x000fe200078e02b0 */
[----:B------:R-:W5:Y:S04]  /*d630*/  LDSM.16.M88.4 R8, [R85+0xc100] ;  /* 0x00c100005508783b */ /* 0x000f680000000200 */
[----:B------:R-:W3:Y:S04]  /*d640*/  LDSM.16.M88.4 R56, [R85+0xc900] ;  /* 0x00c900005538783b */ /* 0x000ee80000000200 */
[----:B------:R-:W3:Y:S04]  /*d650*/  LDSM.16.M88.4 R52, [R85+0xd100] ;  /* 0x00d100005534783b */ /* 0x000ee80000000200 */
[----:B------:R-:W3:Y:S04]  /*d660*/  LDSM.16.M88.4 R48, [R85+0xd900] ;  /* 0x00d900005530783b */ /* 0x000ee80000000200 */
        /* <DEDUP_REMOVED lines=15> */
[----:B------:R-:W-:Y:S01]  /*d760*/  LDSM.16.M88.4 R72, [R182+0x4000] ;  /* 0x00400000b648783b */ /* 0x000fe20000000200 */
[C---:B---3--:R-:W-:Y:S03]  /*d770*/  HMMA.16816.F32.BF16 R20, R44.reuse, R16, RZ ;  /* 0x000000102c14723c */ /* 0x048fe600000418ff */
[----:B------:R-:W-:Y:S04]  /*d780*/  LDSM.16.M88.4 R76, [R183+0xf100] ;  /* 0x00f10000b74c783b */ /* 0x000fe80000000200 */
[----:B------:R-:W0:Y:S01]  /*d790*/  LDGDEPBAR ;  /* 0x00000000000079af */ /* 0x000e220000000000 */
[C---:B------:R-:W-:Y:S03]  /*d7a0*/  HMMA.16816.F32.BF16 R16, R44.reuse, R18, RZ ;  /* 0x000000122c10723c */ /* 0x040fe600000418ff */
[----:B-1----:R-:W-:Y:S05]  /*d7b0*/  LDSM.16.M88.4 R68, [R183+0xf900] ;  /* 0x00f90000b744783b */ /* 0x002fea0000000200 */
[C---:B----4-:R-:W-:Y:S08]  /*d7c0*/  HMMA.16816.F32.BF16 R64, R44.reuse, R40, RZ ;  /* 0x000000282c40723c */ /* 0x050ff000000418ff */
[----:B------:R-:W-:Y:S01]  /*d7d0*/  HMMA.16816.F32.BF16 R44, R44, R42, RZ ;  /* 0x0000002a2c2c723c */ /* 0x000fe200000418ff */
[----:B------:R-:W1:Y:S07]  /*d7e0*/  LDSM.16.M88.4 R40, [R83+0xc900] ;  /* 0x00c900005328783b */ /* 0x000e6e0000000200 */
[C---:B-----5:R-:W-:Y:S08]  /*d7f0*/  HMMA.16816.F32.BF16 R36, R60.reuse, R8, R36 ;  /* 0x000000083c24723c */ /* 0x060ff00000041824 */
[C---:B------:R-:W-:Y:S01]  /*d800*/  HMMA.16816.F32.BF16 R32, R60.reuse, R10, R32 ;  /* 0x0000000a3c20723c */ /* 0x040fe20000041820 */
[----:B------:R-:W3:Y:S07]  /*d810*/  LDSM.16.M88.4 R8, [R83+0xd100] ;  /* 0x00d100005308783b */ /* 0x000eee0000000200 */
        /* <DEDUP_REMOVED lines=8> */
[----:B------:R-:W-:Y:S04]  /*d8a0*/  LDSM.16.M88.4 R48, [R82+0xc900] ;  /* 0x00c900005230783b */ /* 0x000fe80000000200 */
[----:B------:R-:W-:Y:S03]  /*d8b0*/  LDSM.16.M88.4 R44, [R82+0xd100] ;  /* 0x00d10000522c783b */ /* 0x000fe60000000200 */
[C---:B--2---:R-:W-:Y:S08]  /*d8c0*/  HMMA.16816.F32.BF16 R36, R4.reuse, R12, R36 ;  /* 0x0000000c0424723c */ /* 0x044ff00000041824 */
[C---:B------:R-:W-:Y:S01]  /*d8d0*/  HMMA.16816.F32.BF16 R32, R4.reuse, R14, R32 ;  /* 0x0000000e0420723c */ /* 0x040fe20000041820 */
[----:B------:R-:W2:Y:S07]  /*d8e0*/  LDSM.16.M88.4 R12, [R178] ;  /* 0x00000000b20c783b */ /* 0x000eae0000000200 */
        /* <DEDUP_REMOVED lines=15> */
[----:B------:R-:W5:Y:S07]  /*d9e0*/  LDSM.16.M88.4 R48, [R85+0xe900] ;  /* 0x00e900005530783b */ /* 0x000f6e0000000200 */
[C---:B------:R-:W-:Y:S08]  /*d9f0*/  HMMA.16816.F32.BF16 R20, R12.reuse, R44, R20 ;  /* 0x0000002c0c14723c */ /* 0x040ff00000041814 */
[C---:B------:R-:W-:Y:S01]  /*da00*/  HMMA.16816.F32.BF16 R16, R12.reuse, R46, R16 ;  /* 0x0000002e0c10723c */ /* 0x040fe20000041810 */
[----:B------:R-:W2:Y:S07]  /*da10*/  LDSM.16.M88.4 R44, [R85+0xf100] ;  /* 0x00f10000552c783b */ /* 0x000eae0000000200 */
[C---:B-1----:R-:W-:Y:S08]  /*da20*/  HMMA.16816.F32.BF16 R64, R12.reuse, R40, R64 ;  /* 0x000000280c40723c */ /* 0x042ff00000041840 */
[----:B------:R-:W-:Y:S01]  /*da30*/  HMMA.16816.F32.BF16 R60, R12, R42, R60 ;  /* 0x0000002a0c3c723c */ /* 0x000fe2000004183c */
[----:B------:R-:W1:Y:S04]  /*da40*/  LDSM.16.M88.4 R40, [R85+0xf900] ;  /* 0x00f900005528783b */ /* 0x000e680000000200 */
[----:B------:R-:W-:Y:S03]  /*da50*/  LDSM.16.M88.4 R12, [R179+0x4000] ;  /* 0x00400000b30c783b */ /* 0x000fe60000000200 */
        /* <DEDUP_REMOVED lines=8> */
[C---:B------:R-:W-:Y:S08]  /*dae0*/  HMMA.16816.F32.BF16 R64, R72.reuse, R68, R64 ;  /* 0x000000444840723c */ /* 0x040ff00000041840 */
[----:B------:R-:W-:Y:S01]  /*daf0*/  HMMA.16816.F32.BF16 R60, R72, R70, R60 ;  /* 0x00000046483c723c */ /* 0x000fe2000004183c */
[----:B------:R-:W-:Y:S04]  /*db00*/  LDSM.16.M88.4 R68, [R82+0xf900] ;  /* 0x00f900005244783b */ /* 0x000fe80000000200 */
[----:B------:R-:W-:Y:S03]  /*db10*/  LDSM.16.M88.4 R72, [R3+0x8000] ;  /* 0x008000000348783b */ /* 0x000fe60000000200 */
[C---:B--2---:R-:W-:Y:S08]  /*db20*/  HMMA.16816.F32.BF16 R36, R56.reuse, R52, R36 ;  /* 0x000000343824723c */ /* 0x044ff00000041824 */
[C---:B------:R-:W-:Y:S01]  /*db30*/  HMMA.16816.F32.BF16 R32, R56.reuse, R54, R32 ;  /* 0x000000363820723c */ /* 0x040fe20000041820 */
[----:B------:R-:W-:Y:S07]  /*db40*/  LDSM.16.M88.4 R52, [R183+0x10100] ;  /* 0x01010000b734783b */ /* 0x000fee0000000200 */
[C---:B-----5:R-:W-:Y:S08]  /*db50*/  HMMA.16816.F32.BF16 R28, R56.reuse, R48, R28 ;  /* 0x00000030381c723c */ /* 0x060ff0000004181c */
[C---:B------:R-:W-:Y:S01]  /*db60*/  HMMA.16816.F32.BF16 R24, R56.reuse, R50, R24 ;  /* 0x000000323818723c */ /* 0x040fe20000041818 */
[----:B------:R-:W2:Y:S07]  /*db70*/  LDSM.16.M88.4 R48, [R83+0xf100] ;  /* 0x00f100005330783b */ /* 0x000eae0000000200 */
[C---:B------:R-:W-:Y:S08]  /*db80*/  HMMA.16816.F32.BF16 R20, R56.reuse, R44, R20 ;  /* 0x0000002c3814723c */ /* 0x040ff00000041814 */
[C---:B------:R-:W-:Y:S01]  /*db90*/  HMMA.16816.F32.BF16 R16, R56.reuse, R46, R16 ;  /* 0x0000002e3810723c */ /* 0x040fe20000041810 */
[----:B------:R-:W5:Y:S07]  /*dba0*/  LDSM.16.M88.4 R44, [R83+0xf900] ;  /* 0x00f90000532c783b */ /* 0x000f6e0000000200 */
[C---:B-1----:R-:W-:Y:S08]  /*dbb0*/  HMMA.16816.F32.BF16 R64, R56.reuse, R40, R64 ;  /* 0x000000283840723c */ /* 0x042ff00000041840 */
[----:B------:R-:W-:Y:S01]  /*dbc0*/  HMMA.16816.F32.BF16 R60, R56, R42, R60 ;  /* 0x0000002a383c723c */ /* 0x000fe2000004183c */
[----:B------:R-:W-:Y:S04]  /*dbd0*/  LDSM.16.M88.4 R40, [R178+0x4000] ;  /* 0x00400000b228783b */ /* 0x000fe80000000200 */
[----:B------:R-:W-:Y:S03]  /*dbe0*/  LDSM.16.M88.4 R56, [R182+0x8000] ;  /* 0x00800000b638783b */ /* 0x000fe60000000200 */
[C---:B---3--:R-:W-:Y:S08]  /*dbf0*/  HMMA.16816.F32.BF16 R36, R12.reuse, R8, R36 ;  /* 0x000000080c24723c */ /* 0x048ff00000041824 */
[C---:B------:R-:W-:Y:S01]  /*dc00*/  HMMA.16816.F32.BF16 R32, R12.reuse, R10, R32 ;  /* 0x0000000a0c20723c */ /* 0x040fe20000041820 */
[----:B------:R-:W1:Y:S07]  /*dc10*/  LDSM.16.M88.4 R8, [R82+0xe100] ;  /* 0x00e100005208783b */ /* 0x000e6e0000000200 */
[C---:B----4-:R-:W-:Y:S08]  /*dc20*/  HMMA.16816.F32.BF16 R28, R12.reuse, R4, R28 ;  /* 0x000000040c1c723c */ /* 0x050ff0000004181c */
[C---:B------:R-:W-:Y:S01]  /*dc30*/  HMMA.16816.F32.BF16 R24, R12.reuse, R6, R24 ;  /* 0x000000060c18723c */ /* 0x040fe20000041818 */
[----:B------:R-:W3:Y:S07]  /*dc40*/  LDSM.16.M88.4 R4, [R82+0xe900] ;  /* 0x00e900005204783b */ /* 0x000eee0000000200 */
[C---:B--2---:R-:W-:Y:S08]  /*dc50*/  HMMA.16816.F32.BF16 R20, R12.reuse, R48, R20 ;  /* 0x000000300c14723c */ /* 0x044ff00000041814 */
[C---:B------:R-:W-:Y:S01]  /*dc60*/  HMMA.16816.F32.BF16 R16, R12.reuse, R50, R16 ;  /* 0x000000320c10723c */ /* 0x040fe20000041810 */
[----:B------:R-:W2:Y:S07]  /*dc70*/  LDSM.16.M88.4 R48, [R82+0xf100] ;  /* 0x00f100005230783b */ /* 0x000eae0000000200 */
[C---:B-----5:R-:W-:Y:S08]  /*dc80*/  HMMA.16816.F32.BF16 R64, R12.reuse, R44, R64 ;  /* 0x0000002c0c40723c */ /* 0x060ff00000041840 */
        /* <DEDUP_REMOVED lines=14> */
[----:B------:R-:W2:Y:S04]  /*dd70*/  LDSM.16.M88.4 R40, [R85+0x10900] ;  /* 0x010900005528783b */ /* 0x000ea80000000200 */
[----:B------:R-:W-:Y:S03]  /*dd80*/  LDSM.16.M88.4 R68, [R85+0x11900] ;  /* 0x011900005544783b */ /* 0x000fe60000000200 */
[C---:B------:R-:W-:Y:S08]  /*dd90*/  HMMA.16816.F32.BF16 R36, R56.reuse, R52, R36 ;  /* 0x000000343824723c */ /* 0x040ff00000041824 */
[C---:B------:R-:W-:Y:S08]  /*dda0*/  HMMA.16816.F32.BF16 R32, R56.reuse, R54, R32 ;  /* 0x000000363820723c */ /* 0x040ff00000041820 */
[C---:B----4-:R-:W-:Y:S08]  /*ddb0*/  HMMA.16816.F32.BF16 R28, R56.reuse, R12, R28 ;  /* 0x0000000c381c723c */ /* 0x050ff0000004181c */
[C---:B------:R-:W-:Y:S01]  /*ddc0*/  HMMA.16816.F32.BF16 R24, R56.reuse, R14, R24 ;  /* 0x0000000e3818723c */ /* 0x040fe20000041818 */
[----:B------:R-:W-:Y:S07]  /*ddd0*/  LDSM.16.M88.4 R12, [R83+0x10100] ;  /* 0x01010000530c783b */ /* 0x000fee0000000200 */
[C---:B-1----:R-:W-:Y:S01]  /*dde0*/  HMMA.16816.F32.BF16 R52, R56.reuse, R8, R20 ;  /* 0x000000083834723c */ /* 0x042fe20000041814 */
[----:B------:R-:W1:Y:S07]  /*ddf0*/  LDSM.16.M88.4 R20, [R179+0x8000] ;  /* 0x00800000b314783b */ /* 0x000e6e0000000200 */
[C---:B------:R-:W-:Y:S01]  /*de00*/  HMMA.16816.F32.BF16 R16, R56.reuse, R10, R16 ;  /* 0x0000000a3810723c */ /* 0x040fe20000041810 */
[----:B------:R-:W-:Y:S07]  /*de10*/  LDSM.16.M88.4 R8, [R83+0x11100] ;  /* 0x011100005308783b */ /* 0x000fee0000000200 */
[C---:B---3--:R-:W-:Y:S08]  /*de20*/  HMMA.16816.F32.BF16 R64, R56.reuse, R4, R64 ;  /* 0x000000043840723c */ /* 0x048ff00000041840 */
[----:B------:R-:W-:Y:S01]  /*de30*/  HMMA.16816.F32.BF16 R60, R56, R6, R60 ;  /* 0x00000006383c723c */ /* 0x000fe2000004183c */
[----:B------:R-:W3:Y:S04]  /*de40*/  LDSM.16.M88.4 R4, [R83+0x10900] ;  /* 0x010900005304783b */ /* 0x000ee80000000200 */
[----:B------:R-:W-:Y:S03]  /*de50*/  LDSM.16.M88.4 R56, [R82+0x11100] ;  /* 0x011100005238783b */ /* 0x000fe60000000200 */
        /* <DEDUP_REMOVED lines=8> */
[----:B------:R-:W4:Y:S07]  /*dee0*/  LDSM.16.M88.4 R48, [R83+0x11900] ;  /* 0x011900005330783b */ /* 0x000f2e0000000200 */
[C---:B-1----:R-:W-:Y:S08]  /*def0*/  HMMA.16816.F32.BF16 R36, R20.reuse, R12, R36 ;  /* 0x0000000c1424723c */ /* 0x042ff00000041824 */
[----:B------:R-:W-:Y:S01]  /*df00*/  HMMA.16816.F32.BF16 R32, R20, R14, R32 ;  /* 0x0000000e1420723c */ /* 0x000fe20000041820 */
[----:B------:R-:W1:Y:S07]  /*df10*/  LDSM.16.M88.4 R12, [R82+0x10900] ;  /* 0x01090000520c783b */ /* 0x000e6e0000000200 */
[----:B------:R-:W-:Y:S08]  /*df20*/  HMMA.16816.F32.BF16 R64, R72, R68, R64 ;  /* 0x000000444840723c */ /* 0x000ff00000041840 */
[C---:B---3--:R-:W-:Y:S08]  /*df30*/  HMMA.16816.F32.BF16 R28, R20.reuse, R4, R28 ;  /* 0x00000004141c723c */ /* 0x048ff0000004181c */
[----:B------:R-:W-:Y:S01]  /*df40*/  HMMA.16816.F32.BF16 R24, R20, R6, R24 ;  /* 0x000000061418723c */ /* 0x000fe20000041818 */
[----:B------:R-:W3:Y:S01]  /*df50*/  LDSM.16.M88.4 R4, [R82+0x11900] ;  /* 0x011900005204783b */ /* 0x000ee20000000200 */
[----:B------:R-:W-:-:S04]  /*df60*/  DEPBAR.LE SB0, 0x2 ;  /* 0x000080800000791a */ /* 0x000fc80000000000 */
[----:B------:R-:W-:Y:S02]  /*df70*/  BAR.SYNC.DEFER_BLOCKING 0x0 ;  /* 0x0000000000007b1d */ /* 0x000fe40000010000 */
[----:B------:R-:W-:Y:S08]  /*df80*/  HMMA.16816.F32.BF16 R60, R72, R70, R60 ;  /* 0x00000046483c723c */ /* 0x000ff0000004183c */
[----:B------:R-:W-:Y:S07]  /*df90*/  HMMA.16816.F32.BF16 R52, R20, R8, R52 ;  /* 0x000000081434723c */ /* 0x000fee0000041834 */
[----:B------:R-:W-:Y:S01]  /*dfa0*/  SHF.R.S32.HI R8, RZ, 0x1f, R89 ;  /* 0x0000001fff087819 */ /* 0x000fe20000011459 */
[----:B--2---:R-:W-:Y:S03]  /*dfb0*/  HMMA.16816.F32.BF16 R36, R44, R40, R36 ;  /* 0x000000282c24723c */ /* 0x004fe60000041824 */
[----:B------:R-:W-:Y:S01]  /*dfc0*/  LEA.HI R3, R8, R89, RZ, 0x2 ;  /* 0x0000005908037211 */ /* 0x000fe200078f10ff */
[----:B------:R-:W-:Y:S03]  /*dfd0*/  LDSM.16.MT88.4 R124, [R177+0x100] ;  /* 0x00010000b17c783b */ /* 0x000fe60000004200 */
[----:B------:R-:W-:Y:S01]  /*dfe0*/  LOP3.LUT R8, R3, 0x7ffffffc, RZ, 0xc0, !PT ;  /* 0x7ffffffc03087812 */ /* 0x000fe200078ec0ff */
[----:B----4-:R-:W-:Y:S01]  /*dff0*/  HMMA.16816.F32.BF16 R64, R20, R48, R64 ;  /* 0x000000301440723c */ /* 0x010fe20000041840 */
[----:B------:R-:W-:Y:S03]  /*e000*/  LDSM.16.MT88.4 R72, [R173+0x2100] ;  /* 0x00210000ad48783b */ /* 0x000fe60000004200 */
[----:B------:R-:W-:-:S02]  /*e010*/  IMAD.IADD R3, R89, 0x1, -R8 ;  /* 0x0000000159037824 */ /* 0x000fc400078e0a08 */
[----:B------:R-:W-:Y:S01]  /*e020*/  IMAD R8, R81, -0x40, R92 ;  /* 0xffffffc051087824 */ /* 0x000fe200078e025c */
[----:B------:R-:W-:Y:S01]  /*e030*/  LDSM.16.MT88.4 R88, [R164+0x2100] ;  /* 0x00210000a458783b */ /* 0x000fe20000004200 */
[----:B------:R-:W-:Y:S02]  /*e040*/  HMMA.16816.F32.BF16 R32, R44, R42, R32 ;  /* 0x0000002a2c20723c */ /* 0x000fe40000041820 */
[----:B------:R-:W-:Y:S01]  /*e050*/  IMAD R3, R3, -0x2, R8 ;  /* 0xfffffffe03037824 */ /* 0x000fe200078e0208 */
[----:B------:R-:W-:Y:S04]  /*e060*/  LDSM.16.MT88.4 R40, [R173+0x100] ;  /* 0x00010000ad28783b */ /* 0x000fe80000004200 */
[C---:B------:R-:W-:Y:S01]  /*e070*/  ISETP.GT.AND P0, PT, R3.reuse, RZ, PT ;  /* 0x000000ff0300720c */ /* 0x040fe20003f04270 */
[----:B------:R-:W-:Y:S01]  /*e080*/  HMMA.16816.F32.BF16 R60, R20, R50, R60 ;  /* 0x00000032143c723c */ /* 0x000fe2000004183c */
[----:B------:R-:W-:Y:S01]  /*e090*/  ISETP.GT.AND P2, PT, R3, 0x1, PT ;  /* 0x000000010300780c */ /* 0x000fe20003f44270 */
[----:B------:R-:W-:Y:S01]  /*e0a0*/  LDSM.16.MT88.4 R48, [R176+0x100] ;  /* 0x00010000b030783b */ /* 0x000fe20000004200 */
[----:B------:R-:W-:-:S02]  /*e0b0*/  FSEL R38, R38, -INF , P0 ;  /* 0xff80000026267808 */ /* 0x000fc40000000000 */
[----:B------:R-:W-:Y:S01]  /*e0c0*/  FSEL R37, R37, -INF , P2 ;  /* 0xff80000025257808 */ /* 0x000fe20001000000 */
[----:B------:R-:W-:Y:S01]  /*e0d0*/  LDSM.16.MT88.4 R80, [R176+0x2100] ;  /* 0x00210000b050783b */ /* 0x000fe20000004200 */
[----:B------:R-:W-:Y:S01]  /*e0e0*/  FSEL R39, R39, -INF , P2 ;  /* 0xff80000027277808 */ /* 0x000fe20001000000 */
[----:B------:R-:W-:Y:S01]  /*e0f0*/  HMMA.16816.F32.BF16 R16, R20, R10, R16 ;  /* 0x0000000a1410723c */ /* 0x000fe20000041810 */
[C---:B------:R-:W-:Y:S01]  /*e100*/  ISETP.GT.AND P2, PT, R3.reuse, 0x9, PT ;  /* 0x000000090300780c */ /* 0x040fe20003f44270 */
[----:B------:R-:W-:Y:S01]  /*e110*/  LDSM.16.MT88.4 R96, [R177+0x4100] ;  /* 0x00410000b160783b */ /* 0x000fe20000004200 */
[----:B------:R-:W-:-:S03]  /*e120*/  ISETP.GT.AND P4, PT, R3, 0x21, PT ;  /* 0x000000210300780c */ /* 0x000fc60003f84270 */
[----:B------:R-:W-:Y:S01]  /*e130*/  LDSM.16.MT88.4 R104, [R173+0x4100] ;  /* 0x00410000ad68783b */ /* 0x000fe20000004200 */
[----:B------:R-:W-:Y:S01]  /*e140*/  FSEL R21, R36, -INF , P0 ;  /* 0xff80000024157808 */ /* 0x000fe20000000000 */
[C---:B-1----:R-:W-:Y:S01]  /*e150*/  HMMA.16816.F32.BF16 R28, R44.reuse, R12, R28 ;  /* 0x0000000c2c1c723c */ /* 0x042fe2000004181c */
[----:B------:R-:W-:Y:S01]  /*e160*/  ISETP.GT.AND P0, PT, R3, 0x8, PT ;  /* 0x000000080300780c */ /* 0x000fe20003f04270 */
[----:B------:R-:W-:Y:S01]  /*e170*/  LDSM.16.MT88.4 R108, [R176+0x4100] ;  /* 0x00410000b06c783b */ /* 0x000fe20000004200 */
[----:B------:R-:W-:Y:S02]  /*e180*/  FSEL R33, R33, -INF , P2 ;  /* 0xff80000021217808 */ /* 0x000fe40001000000 */
[----:B------:R-:W-:Y:S01]  /*e190*/  FSEL R23, R32, -INF , P0 ;  /* 0xff80000020177808 */ /* 0x000fe20000000000 */
[----:B------:R-:W-:Y:S01]  /*e1a0*/  LDSM.16.MT88.4 R140, [R173+0x900] ;  /* 0x00090000ad8c783b */ /* 0x000fe20000004200 */
[----:B------:R-:W-:Y:S01]  /*e1b0*/  FSEL R35, R35, -INF , P2 ;  /* 0xff80000023237808 */ /* 0x000fe20001000000 */
[C---:B------:R-:W-:Y:S01]  /*e1c0*/  HMMA.16816.F32.BF16 R24, R44.reuse, R14, R24 ;  /* 0x0000000e2c18723c */ /* 0x040fe20000041818 */
[C---:B------:R-:W-:Y:S01]  /*e1d0*/  ISETP.GT.AND P2, PT, R3.reuse, 0x11, PT ;  /* 0x000000110300780c */ /* 0x040fe20003f44270 */
[----:B------:R-:W-:Y:S05]  /*e1e0*/  LDSM.16.MT88.4 R136, [R176+0x900] ;  /* 0x00090000b088783b */ /* 0x000fea0000004200 */
[----:B------:R-:W-:Y:S01]  /*e1f0*/  FSEL R15, R34, -INF , P0 ;  /* 0xff800000220f7808 */ /* 0x000fe20000000000 */
[----:B---3--:R-:W-:Y:S01]  /*e200*/  HMMA.16816.F32.BF16 R64, R44, R4, R64 ;  /* 0x000000042c40723c */ /* 0x008fe20000041840 */
[----:B------:R-:W-:-:S06]  /*e210*/  ISETP.GT.AND P0, PT, R3, 0x10, PT ;  /* 0x000000100300780c */ /* 0x000fcc0003f04270 */
[----:B------:R-:W-:Y:S01]  /*e220*/  FMNMX.FTZ R4, R21, R37, !PT ;  /* 0x0000002515047209 */ /* 0x000fe20007810000 */
[C---:B------:R-:W-:Y:S01]  /*e230*/  HMMA.16816.F32.BF16 R52, R44.reuse, R56, R52 ;  /* 0x000000382c34723c */ /* 0x040fe20000041834 */
[----:B------:R-:W-:Y:S02]  /*e240*/  FSEL R13, R30, -INF , P0 ;  /* 0xff8000001e0d7808 */ /* 0x000fe40000000000 */
[----:B------:R-:W-:Y:S02]  /*e250*/  FMNMX.FTZ R4, R23, R4, !PT ;  /* 0x0000000417047209 */ /* 0x000fe40007810000 */
[----:B------:R-:W-:Y:S02]  /*e260*/  FSEL R29, R29, -INF , P2 ;  /* 0xff8000001d1d7808 */ /* 0x000fe40001000000 */
[----:B------:R-:W-:Y:S01]  /*e270*/  FMNMX.FTZ R4, R33, R4, !PT ;  /* 0x0000000421047209 */ /* 0x000fe20007810000 */
[----:B------:R-:W-:Y:S01]  /*e280*/  HMMA.16816.F32.BF16 R60, R44, R6, R60 ;  /* 0x000000062c3c723c */ /* 0x000fe2000004183c */
[----:B------:R-:W-:-:S02]  /*e290*/  FSEL R31, R31, -INF , P2 ;  /* 0xff8000001f1f7808 */ /* 0x000fc40001000000 */
[----:B------:R-:W-:-:S04]  /*e2a0*/  ISETP.GT.AND P2, PT, R3, 0x19, PT ;  /* 0x000000190300780c */ /* 0x000fc80003f44270 */
[----:B------:R-:W-:Y:S01]  /*e2b0*/  FSEL R7, R28, -INF , P0 ;  /* 0xff8000001c077808 */ /* 0x000fe20000000000 */
[----:B------:R-:W-:Y:S01]  /*e2c0*/  HMMA.16816.F32.BF16 R16, R44, R58, R16 ;  /* 0x0000003a2c10723c */ /* 0x000fe20000041810 */
[----:B------:R-:W-:Y:S01]  /*e2d0*/  ISETP.GT.AND P0, PT, R3, 0x18, PT ;  /* 0x000000180300780c */ /* 0x000fe20003f04270 */
[----:B------:R-:W-:Y:S01]  /*e2e0*/  LDSM.16.MT88.4 R56, [R0+0x100] ;  /* 0x000100000038783b */ /* 0x000fe20000004200 */
[----:B------:R-:W-:Y:S02]  /*e2f0*/  FMNMX.FTZ R4, R7, R4, !PT ;  /* 0x0000000407047209 */ /* 0x000fe40007810000 */
[----:B------:R-:W-:Y:S02]  /*e300*/  FSEL R5, R24, -INF , P0 ;  /* 0xff80000018057808 */ /* 0x000fe40000000000 */
[----:B------:R-:W-:Y:S02]  /*e310*/  FMNMX.FTZ R4, R29, R4, !PT ;  /* 0x000000041d047209 */ /* 0x000fe40007810000 */
[----:B------:R-:W-:-:S02]  /*e320*/  FSEL R11, R26, -INF , P0 ;  /* 0xff8000001a0b7808 */ /* 0x000fc40000000000 */
[----:B------:R-:W-:Y:S02]  /*e330*/  ISETP.GT.AND P0, PT, R3, 0x20, PT ;  /* 0x000000200300780c */ /* 0x000fe40003f04270 */
[----:B------:R-:W-:Y:S02]  /*e340*/  FSEL R25, R25, -INF , P2 ;  /* 0xff80000019197808 */ /* 0x000fe40001000000 */
[----:B------:R-:W-:Y:S02]  /*e350*/  FMNMX.FTZ R4, R5, R4, !PT ;  /* 0x0000000405047209 */ /* 0x000fe40007810000 */
        /* <DEDUP_REMOVED lines=35> */
[----:B------:R-:W-:Y:S02]  /*e590*/  FMNMX.FTZ R4, R203, R4, !PT ;  /* 0x00000004cb047209 */ /* 0x000fe40007810000 */
[----:B------:R-:W-:Y:S02]  /*e5a0*/  FSEL R175, R55, -INF , P4 ;  /* 0xff80000037af7808 */ /* 0x000fe40002000000 */
[----:B------:R-:W-:Y:S02]  /*e5b0*/  FMNMX.FTZ R6, R211, R6, !PT ;  /* 0x00000006d3067209 */ /* 0x000fe40007810000 */
[----:B------:R-:W-:Y:S02]  /*e5c0*/  FMNMX.FTZ R4, R151, R4, !PT ;  /* 0x0000000497047209 */ /* 0x000fe40007810000 */
[----:B------:R-:W-:-:S02]  /*e5d0*/  FMNMX.FTZ R6, R175, R6, !PT ;  /* 0x00000006af067209 */ /* 0x000fc40007810000 */
[----:B------:R-:W-:Y:S01]  /*e5e0*/  FSEL R145, R62, -INF , P2 ;  /* 0xff8000003e917808 */ /* 0x000fe20001000000 */
[----:B------:R-:W1:Y:S01]  /*e5f0*/  SHFL.BFLY PT, R3, R4, 0x2, 0x1f ;  /* 0x0c401f0004037f89 */ /* 0x000e6200000e0000 */
[----:B------:R-:W-:Y:S02]  /*e600*/  FMNMX.FTZ R6, R209, R6, !PT ;  /* 0x00000006d1067209 */ /* 0x000fe40007810000 */
[----:B------:R-:W-:Y:S02]  /*e610*/  FSEL R171, R63, -INF , P0 ;  /* 0xff8000003fab7808 */ /* 0x000fe40000000000 */
[----:B------:R-:W-:-:S04]  /*e620*/  FMNMX.FTZ R6, R193, R6, !PT ;  /* 0x00000006c1067209 */ /* 0x000fc80007810000 */
        /* <DEDUP_REMOVED lines=18> */
[--C-:B------:R-:W-:Y:S01]  /*e750*/  FFMA.FTZ R161, R7, c[0x0][0x2d0], -R144.reuse ;  /* 0x0000b40007a17a23 */ /* 0x100fe20000010890 */
[----:B------:R-:W-:Y:S01]  /*e760*/  LDSM.16.MT88.4 R20, [R164+0x2900] ;  /* 0x00290000a414783b */ /* 0x000fe20000004200 */
[----:B-1----:R-:W-:Y:S01]  /*e770*/  FMNMX.FTZ R3, R4, R3, !PT ;  /* 0x0000000304037209 */ /* 0x002fe20007810000 */
[----:B------:R-:W-:-:S02]  /*e780*/  FFMA.FTZ R157, R5, c[0x0][0x2d0], -R144 ;  /* 0x0000b400059d7a23 */ /* 0x000fc40000010890 */
[----:B------:R1:W2:Y:S01]  /*e790*/  LDSM.16.MT88.4 R4, [R0+0x4100] ;  /* 0x004100000004783b */ /* 0x0002a20000004200 */
[C---:B------:R-:W-:Y:S01]  /*e7a0*/  FSETP.NEU.FTZ.AND P0, PT, R3.reuse, -INF , PT ;  /* 0xff8000000300780b */ /* 0x040fe20003f1d000 */
[----:B------:R-:W-:Y:S01]  /*e7b0*/  FMUL.FTZ R170, R3, c[0x0][0x2d0] ;  /* 0x0000b40003aa7a20 */ /* 0x000fe20000410000 */
[----:B------:R-:W3:Y:S01]  /*e7c0*/  MUFU.EX2 R93, R93 ;  /* 0x0000005d005d7308 */ /* 0x000ee20000000800 */
[--C-:B------:R-:W-:Y:S02]  /*e7d0*/  FFMA.FTZ R156, R29, c[0x0][0x2d0], -R144.reuse ;  /* 0x0000b4001d9c7a23 */ /* 0x100fe40000010890 */
[--C-:B------:R-:W-:Y:S01]  /*e7e0*/  FFMA.FTZ R154, R25, c[0x0][0x2d0], -R144.reuse ;  /* 0x0000b400199a7a23 */ /* 0x100fe20000010890 */
[----:B------:R-:W-:Y:S01]  /*e7f0*/  FSEL R170, R170, RZ, P0 ;  /* 0x000000ffaaaa7208 */ /* 0x000fe20000000000 */
[----:B------:R-:W-:Y:S01]  /*e800*/  LDSM.16.MT88.4 R24, [R177+0x900] ;  /* 0x00090000b118783b */ /* 0x000fe20000004200 */
[----:B------:R-:W-:Y:S01]  /*e810*/  FFMA.FTZ R168, R215, c[0x0][0x2d0], -R144 ;  /* 0x0000b400d7a87a23 */ /* 0x000fe20000010890 */
[----:B------:R-:W-:Y:S01]  /*e820*/  ISETP.GE.AND P0, PT, R92, 0x81, PT ;  /* 0x000000815c00780c */ /* 0x000fe20003f06270 */
[----:B------:R-:W-:Y:S01]  /*e830*/  MUFU.EX2 R163, R163 ;  /* 0x000000a300a37308 */ /* 0x000fe20000000800 */
[----:B------:R-:W-:-:S02]  /*e840*/  FFMA.FTZ R162, R38, c[0x0][0x2d0], -R170 ;  /* 0x0000b40026a27a23 */ /* 0x000fc400000108aa */
[--C-:B------:R-:W-:Y:S02]  /*e850*/  FFMA.FTZ R95, R39, c[0x0][0x2d0], -R170.reuse ;  /* 0x0000b400275f7a23 */ /* 0x100fe400000108aa */
[--C-:B------:R-:W-:Y:S02]  /*e860*/  FFMA.FTZ R165, R15, c[0x0][0x2d0], -R170.reuse ;  /* 0x0000b4000fa57a23 */ /* 0x100fe400000108aa */
[--C-:B------:R-:W-:Y:S01]  /*e870*/  FFMA.FTZ R160, R35, c[0x0][0x2d0], -R170.reuse ;  /* 0x0000b40023a07a23 */ /* 0x100fe200000108aa */
[----:B------:R-:W4:Y:S01]  /*e880*/  MUFU.EX2 R158, R158 ;  /* 0x0000009e009e7308 */ /* 0x000f220000000800 */
[--C-:B------:R-:W-:Y:S01]  /*e890*/  FFMA.FTZ R155, R11, c[0x0][0x2d0], -R170.reuse ;  /* 0x0000b4000b9b7a23 */ /* 0x100fe200000108aa */
[----:B---3--:R-:W-:Y:S01]  /*e8a0*/  F2FP.BF16.PACK_AB R112, R93, R94 ;  /* 0x0000005e5d70723e */ /* 0x008fe200000010ff */
[--C-:B------:R-:W-:Y:S01]  /*e8b0*/  FFMA.FTZ R159, R13, c[0x0][0x2d0], -R170.reuse ;  /* 0x0000b4000d9f7a23 */ /* 0x100fe200000108aa */
[----:B------:R-:W-:Y:S01]  /*e8c0*/  LDSM.16.MT88.4 R32, [R164+0x900] ;  /* 0x00090000a420783b */ /* 0x000fe20000004200 */
[----:B-1----:R-:W-:-:S02]  /*e8d0*/  FFMA.FTZ R0, R9, c[0x0][0x2d0], -R170 ;  /* 0x0000b40009007a23 */ /* 0x002fc400000108aa */
[----:B------:R-:W-:Y:S01]  /*e8e0*/  FFMA.FTZ R2, R31, c[0x0][0x2d0], -R170 ;  /* 0x0000b4001f027a23 */ /* 0x000fe200000108aa */
[----:B------:R-:W-:Y:S01]  /*e8f0*/  MUFU.EX2 R162, R162 ;  /* 0x000000a200a27308 */ /* 0x000fe20000000800 */
[----:B------:R-:W1:Y:S01]  /*e900*/  LDSM.16.MT88.4 R8, [R177+0x2900] ;  /* 0x00290000b108783b */ /* 0x000e620000004200 */
[--C-:B------:R-:W-:Y:S02]  /*e910*/  FFMA.FTZ R169, R169, c[0x0][0x2d0], -R144.reuse ;  /* 0x0000b400a9a97a23 */ /* 0x100fe40000010890 */
[--C-:B------:R-:W-:Y:S01]  /*e920*/  FFMA.FTZ R166, R213, c[0x0][0x2d0], -R144.reuse ;  /* 0x0000b400d5a67a23 */ /* 0x100fe20000010890 */
[----:B------:R-:W3:Y:S01]  /*e930*/  LDSM.16.MT88.4 R12, [R176+0x2900] ;  /* 0x00290000b00c783b */ /* 0x000ee20000004200 */
[----:B------:R-:W-:Y:S02]  /*e940*/  FFMA.FTZ R167, R167, c[0x0][0x2d0], -R144 ;  /* 0x0000b400a7a77a23 */ /* 0x000fe40000010890 */
[----:B------:R-:W5:Y:S01]  /*e950*/  MUFU.EX2 R95, R95 ;  /* 0x0000005f005f7308 */ /* 0x000f620000000800 */
[----:B----4-:R-:W-:Y:S01]  /*e960*/  F2FP.BF16.PACK_AB R114, R158, R163 ;  /* 0x000000a39e72723e */ /* 0x010fe200000010ff */
[----:B------:R-:W-:Y:S01]  /*e970*/  LDSM.16.MT88.4 R28, [R173+0x2900] ;  /* 0x00290000ad1c783b */ /* 0x000fe20000004200 */
        /* <DEDUP_REMOVED lines=8> */
[----:B------:R-:W4:Y:S01]  /*ea00*/  MUFU.EX2 R160, R160 ;  /* 0x000000a000a07308 */ /* 0x000f220000000800 */
[----:B-----5:R-:W-:Y:S01]  /*ea10*/  F2FP.BF16.PACK_AB R113, R95, R162 ;  /* 0x000000a25f71723e */ /* 0x020fe200000010ff */
[----:B------:R-:W-:-:S02]  /*ea20*/  FFMA.FTZ R204, R151, c[0x0][0x2d0], -R144 ;  /* 0x0000b40097cc7a23 */ /* 0x000fc40000010890 */
[--C-:B------:R-:W-:Y:S02]  /*ea30*/  FFMA.FTZ R206, R149, c[0x0][0x2d0], -R170.reuse ;  /* 0x0000b40095ce7a23 */ /* 0x100fe400000108aa */
[--C-:B------:R-:W-:Y:S01]  /*ea40*/  FFMA.FTZ R207, R147, c[0x0][0x2d0], -R170.reuse ;  /* 0x0000b40093cf7a23 */ /* 0x100fe200000108aa */
[----:B------:R-:W-:Y:S01]  /*ea50*/  LDSM.16.MT88.4 R148, [R173+0x1900] ;  /* 0x00190000ad94783b */ /* 0x000fe20000004200 */
[----:B------:R-:W-:Y:S01]  /*ea60*/  MUFU.EX2 R161, R161 ;  /* 0x000000a100a17308 */ /* 0x000fe20000000800 */
[--C-:B------:R-:W-:Y:S02]  /*ea70*/  FFMA.FTZ R208, R145, c[0x0][0x2d0], -R170.reuse ;  /* 0x0000b40091d07a23 */ /* 0x100fe400000108aa */
[----:B------:R-:W-:Y:S01]  /*ea80*/  FFMA.FTZ R211, R171, c[0x0][0x2d0], -R170 ;  /* 0x0000b400abd37a23 */ /* 0x000fe200000108aa */
[----:B------:R-:W-:Y:S01]  /*ea90*/  LDSM.16.MT88.4 R144, [R173+0x3900] ;  /* 0x00390000ad90783b */ /* 0x000fe20000004200 */
[----:B------:R-:W-:Y:S01]  /*eaa0*/  FADD.FTZ R162, R162, R95 ;  /* 0x0000005fa2a27221 */ /* 0x000fe20000010000 */
[----:B----4-:R-:W-:-:S02]  /*eab0*/  F2FP.BF16.PACK_AB R115, R160, R165 ;  /* 0x000000a5a073723e */ /* 0x010fc400000010ff */
        /* <DEDUP_REMOVED lines=60> */
[C---:B---3--:R-:W-:Y:S08]  /*ee80*/  HMMA.16816.F32.BF16 R76, R4.reuse, R12, R76 ;  /* 0x0000000c044c723c */ /* 0x048ff0000004184c */
        /* <DEDUP_REMOVED lines=32> */
[----:B------:R-:W-:-:S02]  /*f090*/  F2FP.BF16.PACK_AB R4, R169, R168 ;  /* 0x000000a8a904723e */ /* 0x000fc400000010ff */
[----:B------:R-:W-:Y:S02]  /*f0a0*/  F2FP.BF16.PACK_AB R6, R167, R166 ;  /* 0x000000a6a706723e */ /* 0x000fe400000010ff */
[----:B------:R-:W-:Y:S01]  /*f0b0*/  F2FP.BF16.PACK_AB R5, R175, R172 ;  /* 0x000000acaf05723e */ /* 0x000fe200000010ff */
[----:B------:R-:W-:Y:S01]  /*f0c0*/  FADD.FTZ R172, R172, R155 ;  /* 0x0000009bacac7221 */ /* 0x000fe20000010000 */
[----:B------:R-:W-:-:S03]  /*f0d0*/  F2FP.BF16.PACK_AB R7, R193, R174 ;  /* 0x000000aec107723e */ /* 0x000fc600000010ff */
[----:B------:R-:W-:-:S04]  /*f0e0*/  FADD.FTZ R175, R175, R172 ;  /* 0x000000acafaf7221 */ /* 0x000fc80000010000 */
[----:B-1----:R-:W-:Y:S01]  /*f0f0*/  HMMA.16816.F32.BF16 R128, R4, R8, R128 ;  /* 0x000000080480723c */ /* 0x002fe20000041880 */
[----:B------:R-:W-:-:S04]  /*f100*/  FADD.FTZ R174, R174, R175 ;  /* 0x000000afaeae7221 */ /* 0x000fc80000010000 */
        /* <DEDUP_REMOVED lines=18> */
[C---:B---3--:R-:W-:Y:S08]  /*f230*/  HMMA.16816.F32.BF16 R100, R4.reuse, R20, R100 ;  /* 0x000000140464723c */ /* 0x048ff00000041864 */
        /* <DEDUP_REMOVED lines=28> */
[C---:B------:R-:W-:Y:S07]  /*f400*/  HMMA.16816.F32.BF16 R76, R4.reuse, R24, R76 ;  /* 0x00000018044c723c */ /* 0x040fee000004184c */
        /* <DEDUP_REMOVED lines=8> */
[----:B--2---:R-:W-:Y:S03]  /*f490*/  HMMA.16816.F32.BF16 R92, R4, R12, R16 ;  /* 0x0000000c045c723c */ /* 0x004fe60000041810 */
[----:B------:R-:W-:-:S04]  /*f4a0*/  FADD.FTZ R157, R157, R156 ;  /* 0x0000009c9d9d7221 */ /* 0x000fc80000010000 */
[----:B------:R-:W-:Y:S01]  /*f4b0*/  @P0 LEA.HI.SX32 R13, R133, 0xfffffffd, 0x1a ;  /* 0xfffffffd850d0811 */ /* 0x000fe200078fd2ff */
[----:B------:R-:W-:Y:S01]  /*f4c0*/  FADD.FTZ R157, R154, R157 ;  /* 0x0000009d9a9d7221 */ /* 0x000fe20000010000 */
[C---:B------:R-:W-:Y:S02]  /*f4d0*/  HMMA.16816.F32.BF16 R96, R4.reuse, R14, R96 ;  /* 0x0000000e0460723c */ /* 0x040fe40000041860 */
[----:B------:R-:W-:Y:S01]  /*f4e0*/  @P0 SHF.R.S32.HI R12, RZ, 0x1f, R13 ;  /* 0x0000001fff0c0819 */ /* 0x000fe2000001140d */
[----:B------:R-:W-:Y:S02]  /*f4f0*/  @P0 IMAD R152, R152, R13, RZ ;  /* 0x0000000d98980224 */ /* 0x000fe400078e02ff */
[----:B------:R-:W-:Y:S02]  /*f500*/  FADD.FTZ R168, R168, R157 ;  /* 0x0000009da8a87221 */ /* 0x000fe40000010000 */
[-C--:B------:R-:W-:Y:S01]  /*f510*/  @P0 IMAD.WIDE.U32 R14, R13, R153.reuse, R200 ;  /* 0x000000990d0e0225 */ /* 0x080fe200078e00c8 */
[----:B-1----:R-:W-:Y:S03]  /*f520*/  HMMA.16816.F32.BF16 R120, R4, R8, R120 ;  /* 0x000000080478723c */ /* 0x002fe60000041878 */
[----:B------:R-:W-:-:S02]  /*f530*/  @P0 IMAD R153, R12, R153, R152 ;  /* 0x000000990c990224 */ /* 0x000fc400078e0298 */
[----:B------:R-:W-:Y:S02]  /*f540*/  FADD.FTZ R169, R169, R168 ;  /* 0x000000a8a9a97221 */ /* 0x000fe40000010000 */
[----:B------:R-:W-:Y:S01]  /*f550*/  @P0 IMAD.IADD R153, R15, 0x1, R153 ;  /* 0x000000010f990824 */ /* 0x000fe200078e0299 */
[----:B------:R-:W-:Y:S01]  /*f560*/  @P0 LEA R8, P2, R14, c[0x0][0x1c8], 0x1 ;  /* 0x000072000e080a11 */ /* 0x000fe200078408ff */
[----:B------:R-:W-:Y:S01]  /*f570*/  FADD.FTZ R166, R166, R169 ;  /* 0x000000a9a6a67221 */ /* 0x000fe20000010000 */
[----:B------:R-:W-:Y:S02]  /*f580*/  HMMA.16816.F32.BF16 R108, R4, R10, R108 ;  /* 0x0000000a046c723c */ /* 0x000fe4000004186c */
[----:B------:R-:W-:Y:S01]  /*f590*/  @P0 LEA.HI.X R9, R14, c[0x0][0x1cc], R153, 0x1, P2 ;  /* 0x000073000e090a11 */ /* 0x000fe200010f0c99 */
[----:B------:R-:W-:-:S04]  /*f5a0*/  FADD.FTZ R167, R167, R166 ;  /* 0x000000a6a7a77221 */ /* 0x000fc80000010000 */
[----:B------:R-:W-:Y:S01]  /*f5b0*/  @P0 LEA R10, P2, R188, R8, 0x1 ;  /* 0x00000008bc0a0211 */ /* 0x000fe200078408ff */
        /* <DEDUP_REMOVED lines=48> */
.L_x_2099:
        /* <DEDUP_REMOVED lines=17> */
[C---:B-1----:R-:W-:Y:S02]  /*f9d0*/  @P0 IADD3 R34, P2, R157.reuse, R194, RZ ;  /* 0x000000c29d220210 */ /* 0x042fe40007f5e0ff */
[----:B------:R-:W-:Y:S02]  /*f9e0*/  @P0 IADD3 R156, P1, R157, R208, RZ ;  /* 0x000000d09d9c0210 */ /* 0x000fe40007f3e0ff */
[----:B------:R-:W-:Y:S02]  /*f9f0*/  @P0 IADD3 R2, R25, R2, RZ ;  /* 0x0000000219020210 */ /* 0x000fe40007ffe0ff */
[----:B------:R-:W1:Y:S01]  /*fa00*/  LDSM.16.M88.4 R140, [R183+UR4+0xc100] ;  /* 0x00c10004b78c783b */ /* 0x000e620008000200 */
[----:B------:R-:W-:Y:S02]  /*fa10*/  @P0 LEA R160, P4, R34, c[0x0][0x1f8], 0x1 ;  /* 0x00007e0022a00a11 */ /* 0x000fe400078808ff */
[----:B------:R-:W-:Y:S02]  /*fa20*/  @P0 SHF.L.U64.HI R2, R24, 0x6, R2 ;  /* 0x0000000618020819 */ /* 0x000fe40000010202 */
[----:B------:R-:W-:Y:S02]  /*fa30*/  @P0 IADD3 R32, P3, R157, R206, RZ ;  /* 0x000000ce9d200210 */ /* 0x000fe40007f7e0ff */
[----:B------:R-:W-:Y:S01]  /*fa40*/  @P0 IADD3.X R33, R2, R199, RZ, P2, !PT ;  /* 0x000000c702210210 */ /* 0x000fe200017fe4ff */
[----:B------:R-:W2:Y:S01]  /*fa50*/  LDSM.16.M88.4 R144, [R183+UR4+0xc900] ;  /* 0x00c90004b790783b */ /* 0x000ea20008000200 */
[----:B------:R-:W-:Y:S02]  /*fa60*/  @P0 LEA R164, P2, R32, c[0x0][0x1f8], 0x1 ;  /* 0x00007e0020a40a11 */ /* 0x000fe400078408ff */
[----:B------:R-:W-:Y:S02]  /*fa70*/  @P0 LEA.HI.X R161, R34, c[0x0][0x1fc], R33, 0x1, P4 ;  /* 0x00007f0022a10a11 */ /* 0x000fe400020f0c21 */
[----:B------:R-:W-:Y:S02]  /*fa80*/  LOP3.LUT P4, RZ, R186, 0x1, RZ, 0xc0, !PT ;  /* 0x00000001baff7812 */ /* 0x000fe4000788c0ff */
[----:B------:R-:W-:Y:S01]  /*fa90*/  @P0 IADD3.X R35, R2, R207, RZ, P1, !PT ;  /* 0x000000cf02230210 */ /* 0x000fe20000ffe4ff */
[----:B------:R-:W3:Y:S01]  /*faa0*/  LDSM.16.M88.4 R148, [R183+UR4+0xd100] ;  /* 0x00d10004b794783b */ /* 0x000ee20008000200 */
[----:B------:R-:W-:Y:S02]  /*fab0*/  @P0 LEA R166, P1, R156, c[0x0][0x1f8], 0x1 ;  /* 0x00007e009ca60a11 */ /* 0x000fe400078208ff */
[----:B------:R-:W-:Y:S02]  /*fac0*/  @P0 IADD3.X R159, R2, R205, RZ, P3, !PT ;  /* 0x000000cd029f0210 */ /* 0x000fe40001ffe4ff */
[----:B------:R-:W-:Y:S02]  /*fad0*/  @P0 LEA.HI.X R167, R156, c[0x0][0x1fc], R35, 0x1, P1 ;  /* 0x00007f009ca70a11 */ /* 0x000fe400008f0c23 */
[----:B------:R-:W-:Y:S01]  /*fae0*/  @P0 LEA.HI.X R165, R32, c[0x0][0x1fc], R159, 0x1, P2 ;  /* 0x00007f0020a50a11 */ /* 0x000fe200010f0c9f */
[----:B------:R-:W4:Y:S01]  /*faf0*/  LDSM.16.M88.4 R152, [R183+UR4+0xd900] ;  /* 0x00d90004b798783b */ /* 0x000f220008000200 */
[----:B------:R-:W-:Y:S04]  /*fb00*/  @P0 IADD3 R157, P1, R190, R157, RZ ;  /* 0x0000009dbe9d0210 */ /* 0x000fe80007f3e0ff */
[C---:B------:R-:W-:Y:S02]  /*fb10*/  @P0 IADD3 R159, P3, R157.reuse, R194, RZ ;  /* 0x000000c29d9f0210 */ /* 0x040fe40007f7e0ff */
[----:B------:R-:W-:Y:S02]  /*fb20*/  @P0 IADD3 R163, P2, R157, R208, RZ ;  /* 0x000000d09da30210 */ /* 0x000fe40007f5e0ff */
[----:B------:R-:W-:Y:S02]  /*fb30*/  @P0 IADD3.X R2, R189, R2, RZ, P1, !PT ;  /* 0x00000002bd020210 */ /* 0x000fe40000ffe4ff */
[----:B------:R-:W-:Y:S02]  /*fb40*/  @P0 IADD3 R157, P1, R157, R206, RZ ;  /* 0x000000ce9d9d0210 */ /* 0x000fe40007f3e0ff */
[C---:B------:R-:W-:Y:S02]  /*fb50*/  @P0 IADD3.X R156, R2.reuse, R199, RZ, P3, !PT ;  /* 0x000000c7029c0210 */ /* 0x040fe40001ffe4ff */
[C---:B------:R-:W-:Y:S01]  /*fb60*/  @P0 LEA R172, P3, R159.reuse, c[0x0][0x1f8], 0x1 ;  /* 0x00007e009fac0a11 */ /* 0x040fe200078608ff */
[C---:B-1----:R-:W-:Y:S03]  /*fb70*/  HMMA.16816.F32.BF16 R4, R136.reuse, R140, RZ ;  /* 0x0000008c8804723c */ /* 0x042fe600000418ff */
[C---:B------:R-:W-:Y:S02]  /*fb80*/  @P0 IADD3.X R158, R2.reuse, R207, RZ, P2, !PT ;  /* 0x000000cf029e0210 */ /* 0x040fe400017fe4ff */
[----:B------:R-:W-:Y:S02]  /*fb90*/  @P0 LEA.HI.X R173, R159, c[0x0][0x1fc], R156, 0x1, P3 ;  /* 0x00007f009fad0a11 */ /* 0x000fe400018f0c9c */
[C---:B------:R-:W-:Y:S01]  /*fba0*/  @P0 LEA R174, P2, R163.reuse, c[0x0][0x1f8], 0x1 ;  /* 0x00007e00a3ae0a11 */ /* 0x040fe200078408ff */
[C---:B------:R-:W-:Y:S01]  /*fbb0*/  HMMA.16816.F32.BF16 R8, R136.reuse, R142, RZ ;  /* 0x0000008e8808723c */ /* 0x040fe200000418ff */
[----:B------:R-:W-:Y:S03]  /*fbc0*/  LDSM.16.M88.4 R140, [R134] ;  /* 0x00000000868c783b */ /* 0x000fe60000000200 */
[----:B------:R-:W-:Y:S02]  /*fbd0*/  @P0 LEA.HI.X R175, R163, c[0x0][0x1fc], R158, 0x1, P2 ;  /* 0x00007f00a3af0a11 */ /* 0x000fe400010f0c9e */
[----:B------:R-:W-:Y:S02]  /*fbe0*/  @P0 IADD3.X R2, R2, R205, RZ, P1, !PT ;  /* 0x000000cd02020210 */ /* 0x000fe40000ffe4ff */
[C---:B--2---:R-:W-:Y:S01]  /*fbf0*/  HMMA.16816.F32.BF16 R12, R136.reuse, R144, RZ ;  /* 0x00000090880c723c */ /* 0x044fe200000418ff */
[C---:B------:R-:W-:Y:S04]  /*fc00*/  @P0 LEA R170, P1, R157.reuse, c[0x0][0x1f8], 0x1 ;  /* 0x00007e009daa0a11 */ /* 0x040fe800078208ff */
[----:B------:R-:W-:Y:S02]  /*fc10*/  @P0 LEA.HI.X R171, R157, c[0x0][0x1fc], R2, 0x1, P1 ;  /* 0x00007f009dab0a11 */ /* 0x000fe400008f0c02 */
[-C--:B------:R-:W-:Y:S01]  /*fc20*/  IADD3 R2, R180, R132.reuse, RZ ;  /* 0x00000084b4027210 */ /* 0x080fe20007ffe0ff */
[C---:B------:R-:W-:Y:S01]  /*fc30*/  HMMA.16816.F32.BF16 R16, R136.reuse, R146, RZ ;  /* 0x000000928810723c */ /* 0x040fe200000418ff */
[----:B------:R-:W1:Y:S03]  /*fc40*/  LDSM.16.M88.4 R144, [R3+0xc100] ;  /* 0x00c100000390783b */ /* 0x000e660000000200 */
[----:B------:R-:W-:Y:S04]  /*fc50*/  IADD3 R132, R135, R132, R180 ;  /* 0x0000008487847210 */ /* 0x000fe80007ffe0b4 */
[C---:B---3--:R-:W-:Y:S08]  /*fc60*/  HMMA.16816.F32.BF16 R20, R136.reuse, R148, RZ ;  /* 0x000000948814723c */ /* 0x048ff000000418ff */
[C---:B------:R-:W-:Y:S01]  /*fc70*/  HMMA.16816.F32.BF16 R24, R136.reuse, R150, RZ ;  /* 0x000000968818723c */ /* 0x040fe200000418ff */
[----:B------:R-:W-:Y:S07]  /*fc80*/  LDSM.16.M88.4 R148, [R3+0xd100] ;  /* 0x00d100000394783b */ /* 0x000fee0000000200 */
[C---:B----4-:R-:W-:Y:S08]  /*fc90*/  HMMA.16816.F32.BF16 R28, R136.reuse, R152, RZ ;  /* 0x00000098881c723c */ /* 0x050ff000000418ff */
[----:B------:R-:W-:Y:S01]  /*fca0*/  HMMA.16816.F32.BF16 R32, R136, R154, RZ ;  /* 0x0000009a8820723c */ /* 0x000fe200000418ff */
[----:B------:R-:W2:Y:S07]  /*fcb0*/  LDSM.16.M88.4 R136, [R3+0xc900] ;  /* 0x00c900000388783b */ /* 0x000eae0000000200 */
[C---:B-1----:R-:W-:Y:S01]  /*fcc0*/  HMMA.16816.F32.BF16 R4, R140.reuse, R144, R4 ;  /* 0x000000908c04723c */ /* 0x042fe20000041804 */
[----:B------:R-:W1:Y:S07]  /*fcd0*/  LDSM.16.M88.4 R152, [R3+0xd900] ;  /* 0x00d900000398783b */ /* 0x000e6e0000000200 */
[C---:B------:R-:W-:Y:S01]  /*fce0*/  HMMA.16816.F32.BF16 R8, R140.reuse, R146, R8 ;  /* 0x000000928c08723c */ /* 0x040fe20000041808 */
[----:B------:R-:W-:Y:S01]  /*fcf0*/  @!PT LDS RZ, [RZ] ;  /* 0x00000000fffff984 */ /* 0x000fe20000000800 */
[----:B------:R-:W-:Y:S01]  /*fd00*/  @!PT LDS RZ, [RZ] ;  /* 0x00000000fffff984 */ /* 0x000fe20000000800 */
[----:B------:R-:W-:Y:S01]  /*fd10*/  @!PT LDS RZ, [RZ] ;  /* 0x00000000fffff984 */ /* 0x000fe20000000800 */
[----:B------:R3:W-:Y:S08]  /*fd20*/  @P0 LDGSTS.E.BYPASS.LTC128B.128 [R168], [R160.64], !P6 ;  /* 0x00000000a0a80fae */ /* 0x0007f0000f101d46 */
[----:B------:R4:W-:Y:S08]  /*fd30*/  @P0 LDGSTS.E.BYPASS.LTC128B.128 [R168+0x2000], [R166.64], !P5 ;  /* 0x02000000a6a80fae */ /* 0x0009f0000e901d46 */
[----:B------:R4:W-:Y:S01]  /*fd40*/  @P0 LDGSTS.E.BYPASS.LTC128B.128 [R168+0x4000], [R164.64], !P4 ;  /* 0x04000000a4a80fae */ /* 0x0009e2000e101d46 */
[C---:B--2---:R-:W-:Y:S07]  /*fd50*/  HMMA.16816.F32.BF16 R12, R140.reuse, R136, R12 ;  /* 0x000000888c0c723c */ /* 0x044fee000004180c */
[----:B------:R2:W-:Y:S01]  /*fd60*/  @P0 LDGSTS.E.BYPASS.LTC128B.128 [R168+0x1000], [R172.64], !P6 ;  /* 0x01000000aca80fae */ /* 0x0005e2000f101d46 */
[C---:B------:R-:W-:Y:S07]  /*fd70*/  HMMA.16816.F32.BF16 R16, R140.reuse, R138, R16 ;  /* 0x0000008a8c10723c */ /* 0x040fee0000041810 */
[----:B------:R5:W-:Y:S01]  /*fd80*/  @P0 LDGSTS.E.BYPASS.LTC128B.128 [R168+0x3000], [R174.64], !P5 ;  /* 0x03000000aea80fae */ /* 0x000be2000e901d46 */
[C---:B------:R-:W-:Y:S07]  /*fd90*/  HMMA.16816.F32.BF16 R20, R140.reuse, R148, R20 ;  /* 0x000000948c14723c */ /* 0x040fee0000041814 */
[----:B------:R5:W-:Y:S01]  /*fda0*/  @P0 LDGSTS.E.BYPASS.LTC128B.128 [R168+0x5000], [R170.64], !P4 ;  /* 0x05000000aaa80fae */ /* 0x000be2000e101d46 */
[----:B------:R-:W-:Y:S01]  /*fdb0*/  ISETP.GE.AND P0, PT, R210, 0x2, PT ;  /* 0x00000002d200780c */ /* 0x000fe20003f06270 */
[C---:B------:R-:W-:Y:S06]  /*fdc0*/  HMMA.16816.F32.BF16 R24, R140.reuse, R150, R24 ;  /* 0x000000968c18723c */ /* 0x040fec0000041818 */
[----:B------:R-:W-:Y:S01]  /*fdd0*/  LDSM.16.M88.4 R144, [R179] ;  /* 0x00000000b390783b */ /* 0x000fe20000000200 */
[----:B--2---:R-:W-:Y:S01]  /*fde0*/  IADD3 R172, R180, R3, RZ ;  /* 0x00000003b4ac7210 */ /* 0x004fe20007ffe0ff */
[C---:B-1----:R-:W-:Y:S06]  /*fdf0*/  HMMA.16816.F32.BF16 R28, R140.reuse, R152, R28 ;  /* 0x000000988c1c723c */ /* 0x042fec000004181c */
[----:B------:R-:W1:Y:S02]  /*fe00*/  LDSM.16.M88.4 R156, [R2+0xc100] ;  /* 0x00c10000029c783b */ /* 0x000e640000000200 */
[----:B------:R-:W-:Y:S06]  /*fe10*/  HMMA.16816.F32.BF16 R32, R140, R154, R32 ;  /* 0x0000009a8c20723c */ /* 0x000fec0000041820 */
[----:B---3--:R-:W2:Y:S08]  /*fe20*/  LDSM.16.M88.4 R160, [R2+0xc900] ;  /* 0x00c9000002a0783b */ /* 0x008eb00000000200 */
[----:B------:R-:W3:Y:S08]  /*fe30*/  LDSM.16.M88.4 R136, [R2+0xd100] ;  /* 0x00d100000288783b */ /* 0x000ef00000000200 */
[----:B------:R-:W0:Y:S08]  /*fe40*/  LDGDEPBAR ;  /* 0x00000000000079af */ /* 0x000e300000000000 */
[----:B----4-:R-:W4:Y:S01]  /*fe50*/  LDSM.16.M88.4 R164, [R2+0xd900] ;  /* 0x00d9000002a4783b */ /* 0x010f220000000200 */
[C---:B-1----:R-:W-:Y:S07]  /*fe60*/  HMMA.16816.F32.BF16 R4, R144.reuse, R156, R4 ;  /* 0x0000009c9004723c */ /* 0x042fee0000041804 */
[----:B------:R-:W-:Y:S01]  /*fe70*/  LDSM.16.M88.4 R148, [R178] ;  /* 0x00000000b294783b */ /* 0x000fe20000000200 */
[C---:B------:R-:W-:Y:S07]  /*fe80*/  HMMA.16816.F32.BF16 R8, R144.reuse, R158, R8 ;  /* 0x0000009e9008723c */ /* 0x040fee0000041808 */
[----:B-----5:R-:W1:Y:S01]  /*fe90*/  LDSM.16.M88.4 R168, [R172+0xc100] ;  /* 0x00c10000aca8783b */ /* 0x020e620000000200 */
[C---:B--2---:R-:W-:Y:S07]  /*fea0*/  HMMA.16816.F32.BF16 R12, R144.reuse, R160, R12 ;  /* 0x000000a0900c723c */ /* 0x044fee000004180c */
[----:B------:R-:W2:Y:S01]  /*feb0*/  LDSM.16.M88.4 R140, [R172+0xc900] ;  /* 0x00c90000ac8c783b */ /* 0x000ea20000000200 */
[C---:B------:R-:W-:Y:S07]  /*fec0*/  HMMA.16816.F32.BF16 R16, R144.reuse, R162, R16 ;  /* 0x000000a29010723c */ /* 0x040fee0000041810 */
[----:B------:R-:W5:Y:S01]  /*fed0*/  LDSM.16.M88.4 R152, [R172+0xd100] ;  /* 0x00d10000ac98783b */ /* 0x000f620000000200 */
[C---:B---3--:R-:W-:Y:S07]  /*fee0*/  HMMA.16816.F32.BF16 R20, R144.reuse, R136, R20 ;  /* 0x000000889014723c */ /* 0x048fee0000041814 */
[----:B------:R-:W3:Y:S01]  /*fef0*/  LDSM.16.M88.4 R156, [R172+0xd900] ;  /* 0x00d90000ac9c783b */ /* 0x000ee20000000200 */
[C---:B------:R-:W-:Y:S07]  /*ff00*/  HMMA.16816.F32.BF16 R24, R144.reuse, R138, R24 ;  /* 0x0000008a9018723c */ /* 0x040fee0000041818 */
[----:B------:R-:W-:Y:S01]  /*ff10*/  LDSM.16.M88.4 R136, [R182+0x4000] ;  /* 0x00400000b688783b */ /* 0x000fe20000000200 */
[C---:B----4-:R-:W-:Y:S07]  /*ff20*/  HMMA.16816.F32.BF16 R28, R144.reuse, R164, R28 ;  /* 0x000000a4901c723c */ /* 0x050fee000004181c */
[----:B------:R-:W-:Y:S01]  /*ff30*/  LDSM.16.M88.4 R160, [R183+UR4+0xe900] ;  /* 0x00e90004b7a0783b */ /* 0x000fe20008000200 */
[----:B------:R-:W-:Y:S07]  /*ff40*/  HMMA.16816.F32.BF16 R32, R144, R166, R32 ;  /* 0x000000a69020723c */ /* 0x000fee0000041820 */
[----:B------:R-:W4:Y:S01]  /*ff50*/  LDSM.16.M88.4 R144, [R183+UR4+0xe100] ;  /* 0x00e10004b790783b */ /* 0x000f220008000200 */
[C---:B-1----:R-:W-:Y:S07]  /*ff60*/  HMMA.16816.F32.BF16 R4, R148.reuse, R168, R4 ;  /* 0x000000a89404723c */ /* 0x042fee0000041804 */
[----:B------:R-:W-:Y:S01]  /*ff70*/  LDSM.16.M88.4 R164, [R134+0x4000] ;  /* 0x0040000086a4783b */ /* 0x000fe20000000200 */
[C---:B------:R-:W-:Y:S07]  /*ff80*/  HMMA.16816.F32.BF16 R8, R148.reuse, R170, R8 ;  /* 0x000000aa9408723c */ /* 0x040fee0000041808 */
[----:B------:R-:W-:Y:S01]  /*ff90*/  LDSM.16.M88.4 R168, [R3+0xe100] ;  /* 0x00e1000003a8783b */ /* 0x000fe20000000200 */
[C---:B--2---:R-:W-:Y:S08]  /*ffa0*/  HMMA.16816.F32.BF16 R12, R148.reuse, R140, R12 ;  /* 0x0000008c940c723c */ /* 0x044ff0000004180c */
[C---:B------:R-:W-:Y:S01]  /*ffb0*/  HMMA.16816.F32.BF16 R16, R148.reuse, R142, R16 ;  /* 0x0000008e9410723c */ /* 0x040fe20000041810 */
[----:B------:R-:W1:Y:S07]  /*ffc0*/  LDSM.16.M88.4 R140, [R183+UR4+0xf100] ;  /* 0x00f10004b78c783b */ /* 0x000e6e0008000200 */
[C---:B-----5:R-:W-:Y:S08]  /*ffd0*/  HMMA.16816.F32.BF16 R20, R148.reuse, R152, R20 ;  /* 0x000000989414723c */ /* 0x060ff00000041814 */
[C---:B------:R-:W-:Y:S01]  /*ffe0*/  HMMA.16816.F32.BF16 R24, R148.reuse, R154, R24 ;  /* 0x0000009a9418723c */ /* 0x040fe20000041818 */
[----:B------:R-:W2:Y:S07]  /*fff0*/  LDSM.16.M88.4 R152, [R183+UR4+0xf900] ;  /* 0x00f90004b798783b */ /* 0x000eae0008000200 */
[C---:B---3--:R-:W-:Y:S08]  /*10000*/  HMMA.16816.F32.BF16 R28, R148.reuse, R156, R28 ;  /* 0x0000009c941c723c */ /* 0x048ff0000004181c */
[----:B------:R-:W-:Y:S01]  /*10010*/  HMMA.16816.F32.BF16 R32, R148, R158, R32 ;  /* 0x0000009e9420723c */ /* 0x000fe20000041820 */
[----:B------:R-:W3:Y:S07]  /*10020*/  LDSM.16.M88.4 R148, [R3+0xe900] ;  /* 0x00e900000394783b */ /* 0x000eee0000000200 */
[C---:B----4-:R-:W-:Y:S01]  /*10030*/  HMMA.16816.F32.BF16 R4, R136.reuse, R144, R4 ;  /* 0x000000908804723c */ /* 0x050fe20000041804 */
[----:B------:R-:W-:Y:S07]  /*10040*/  LDSM.16.M88.4 R156, [R3+0xf900] ;  /* 0x00f90000039c783b */ /* 0x000fee0000000200 */
        /* <DEDUP_REMOVED lines=11> */
[C---:B------:R-:W-:Y:S01]  /*10100*/  HMMA.16816.F32.BF16 R4, R164.reuse, R168, R4 ;  /* 0x000000a8a404723c */ /* 0x040fe20000041804 */
[----:B------:R-:W-:Y:S07]  /*10110*/  LDSM.16.M88.4 R152, [R178+0x4000] ;  /* 0x00400000b298783b */ /* 0x000fee0000000200 */
[C---:B------:R-:W-:Y:S01]  /*10120*/  HMMA.16816.F32.BF16 R8, R164.reuse, R170, R8 ;  /* 0x000000aaa408723c */ /* 0x040fe20000041808 */
[----:B------:R-:W-:Y:S07]  /*10130*/  LDSM.16.M88.4 R168, [R172+0xe100] ;  /* 0x00e10000aca8783b */ /* 0x000fee0000000200 */
[C---:B---3--:R-:W-:Y:S01]  /*10140*/  HMMA.16816.F32.BF16 R12, R164.reuse, R148, R12 ;  /* 0x00000094a40c723c */ /* 0x048fe2000004180c */
[----:B------:R-:W-:Y:S07]  /*10150*/  LDSM.16.M88.4 R172, [R172+0x10100] ;  /* 0x01010000acac783b */ /* 0x000fee0000000200 */
[C---:B------:R-:W-:Y:S01]  /*10160*/  HMMA.16816.F32.BF16 R16, R164.reuse, R150, R16 ;  /* 0x00000096a410723c */ /* 0x040fe20000041810 */
[----:B------:R-:W3:Y:S07]  /*10170*/  LDSM.16.M88.4 R148, [R2+0xf100] ;  /* 0x00f100000294783b */ /* 0x000eee0000000200 */
[C---:B----4-:R-:W-:Y:S08]  /*10180*/  HMMA.16816.F32.BF16 R20, R164.reuse, R144, R20 ;  /* 0x00000090a414723c */ /* 0x050ff00000041814 */
[C---:B------:R-:W-:Y:S01]  /*10190*/  HMMA.16816.F32.BF16 R24, R164.reuse, R146, R24 ;  /* 0x00000092a418723c */ /* 0x040fe20000041818 */
[----:B------:R-:W4:Y:S07]  /*101a0*/  LDSM.16.M88.4 R144, [R2+0xf900] ;  /* 0x00f900000290783b */ /* 0x000f2e0000000200 */
[C---:B------:R-:W-:Y:S08]  /*101b0*/  HMMA.16816.F32.BF16 R28, R164.reuse, R156, R28 ;  /* 0x0000009ca41c723c */ /* 0x040ff0000004181c */
[----:B------:R-:W-:Y:S01]  /*101c0*/  HMMA.16816.F32.BF16 R32, R164, R158, R32 ;  /* 0x0000009ea420723c */ /* 0x000fe20000041820 */
[----:B------:R-:W5:Y:S07]  /*101d0*/  LDSM.16.M88.4 R156, [R132+0xe900] ;  /* 0x00e90000849c783b */ /* 0x000f6e0000000200 */
[C---:B-1----:R-:W-:Y:S01]  /*101e0*/  HMMA.16816.F32.BF16 R4, R140.reuse, R160, R4 ;  /* 0x000000a08c04723c */ /* 0x042fe20000041804 */
[----:B------:R-:W-:Y:S07]  /*101f0*/  LDSM.16.M88.4 R164, [R183+UR4+0x11100] ;  /* 0x01110004b7a4783b */ /* 0x000fee0008000200 */
[C---:B------:R-:W-:Y:S01]  /*10200*/  HMMA.16816.F32.BF16 R8, R140.reuse, R162, R8 ;  /* 0x000000a28c08723c */ /* 0x040fe20000041808 */
[----:B------:R-:W-:Y:S07]  /*10210*/  LDSM.16.M88.4 R160, [R183+UR4+0x10900] ;  /* 0x01090004b7a0783b */ /* 0x000fee0008000200 */
[C---:B--2---:R-:W-:Y:S08]  /*10220*/  HMMA.16816.F32.BF16 R12, R140.reuse, R136, R12 ;  /* 0x000000888c0c723c */ /* 0x044ff0000004180c */
[C---:B------:R-:W-:Y:S01]  /*10230*/  HMMA.16816.F32.BF16 R16, R140.reuse, R138, R16 ;  /* 0x0000008a8c10723c */ /* 0x040fe20000041810 */
[----:B------:R-:W1:Y:S07]  /*10240*/  LDSM.16.M88.4 R136, [R132+0xf100] ;  /* 0x00f100008488783b */ /* 0x000e6e0000000200 */
[C---:B---3--:R-:W-:Y:S08]  /*10250*/  HMMA.16816.F32.BF16 R20, R140.reuse, R148, R20 ;  /* 0x000000948c14723c */ /* 0x048ff00000041814 */
[C---:B------:R-:W-:Y:S01]  /*10260*/  HMMA.16816.F32.BF16 R24, R140.reuse, R150, R24 ;  /* 0x000000968c18723c */ /* 0x040fe20000041818 */
[----:B------:R-:W2:Y:S07]  /*10270*/  LDSM.16.M88.4 R148, [R132+0xf900] ;  /* 0x00f900008494783b */ /* 0x000eae0000000200 */
[C---:B----4-:R-:W-:Y:S08]  /*10280*/  HMMA.16816.F32.BF16 R28, R140.reuse, R144, R28 ;  /* 0x000000908c1c723c */ /* 0x050ff0000004181c */
[----:B------:R-:W-:Y:S01]  /*10290*/  HMMA.16816.F32.BF16 R32, R140, R146, R32 ;  /* 0x000000928c20723c */ /* 0x000fe20000041820 */
[----:B------:R-:W-:Y:S07]  /*102a0*/  LDSM.16.M88.4 R140, [R182+0x8000] ;  /* 0x00800000b68c783b */ /* 0x000fee0000000200 */
[C---:B------:R-:W-:Y:S01]  /*102b0*/  HMMA.16816.F32.BF16 R4, R152.reuse, R168, R4 ;  /* 0x000000a89804723c */ /* 0x040fe20000041804 */
[----:B------:R-:W3:Y:S07]  /*102c0*/  LDSM.16.M88.4 R144, [R183+UR4+0x10100] ;  /* 0x01010004b790783b */ /* 0x000eee0008000200 */
[C---:B------:R-:W-:Y:S01]  /*102d0*/  HMMA.16816.F32.BF16 R8, R152.reuse, R170, R8 ;  /* 0x000000aa9808723c */ /* 0x040fe20000041808 */
[----:B------:R-:W-:Y:S07]  /*102e0*/  LDSM.16.M88.4 R168, [R3+0x10100] ;  /* 0x0101000003a8783b */ /* 0x000fee0000000200 */
[C---:B-----5:R-:W-:Y:S08]  /*102f0*/  HMMA.16816.F32.BF16 R12, R152.reuse, R156, R12 ;  /* 0x0000009c980c723c */ /* 0x060ff0000004180c */
[C---:B------:R-:W-:Y:S01]  /*10300*/  HMMA.16816.F32.BF16 R16, R152.reuse, R158, R16 ;  /* 0x0000009e9810723c */ /* 0x040fe20000041810 */
[----:B------:R-:W4:Y:S07]  /*10310*/  LDSM.16.M88.4 R156, [R183+UR4+0x11900] ;  /* 0x01190004b79c783b */ /* 0x000f2e0008000200 */
        /* <DEDUP_REMOVED lines=29> */
[C---:B------:R-:W-:Y:S08]  /*104f0*/  HMMA.16816.F32.BF16 R28, R136.reuse, R152, R28 ;  /* 0x00000098881c723c */ /* 0x040ff0000004181c */
[----:B------:R-:W-:Y:S01]  /*10500*/  HMMA.16816.F32.BF16 R32, R136, R154, R32 ;  /* 0x0000009a8820723c */ /* 0x000fe20000041820 */
[----:B------:R-:W3:Y:S07]  /*10510*/  LDSM.16.M88.4 R136, [R132+0x10900] ;  /* 0x010900008488783b */ /* 0x000eee0000000200 */
[C---:B-----5:R-:W-:Y:S08]  /*10520*/  HMMA.16816.F32.BF16 R4, R160.reuse, R164, R4 ;  /* 0x000000a4a004723c */ /* 0x060ff00000041804 */
[C---:B------:R-:W-:Y:S08]  /*10530*/  HMMA.16816.F32.BF16 R8, R160.reuse, R166, R8 ;  /* 0x000000a6a008723c */ /* 0x040ff00000041808 */
[C---:B----4-:R-:W-:Y:S08]  /*10540*/  HMMA.16816.F32.BF16 R12, R160.reuse, R140, R12 ;  /* 0x0000008ca00c723c */ /* 0x050ff0000004180c */
[C---:B------:R-:W-:Y:S01]  /*10550*/  HMMA.16816.F32.BF16 R16, R160.reuse, R142, R16 ;  /* 0x0000008ea010723c */ /* 0x040fe20000041810 */
[----:B------:R-:W4:Y:S01]  /*10560*/  LDSM.16.M88.4 R140, [R132+0x11100] ;  /* 0x01110000848c783b */ /* 0x000f220000000200 */
[----:B------:R-:W-:Y:S06]  /*10570*/  DEPBAR.LE SB0, 0x2 ;  /* 0x000080800000791a */ /* 0x000fec0000000000 */
[C---:B-1----:R-:W-:Y:S01]  /*10580*/  HMMA.16816.F32.BF16 R20, R160.reuse, R156, R20 ;  /* 0x0000009ca014723c */ /* 0x042fe20000041814 */
[----:B------:R-:W-:Y:S07]  /*10590*/  BAR.SYNC.DEFER_BLOCKING 0x0 ;  /* 0x0000000000007b1d */ /* 0x000fee0000010000 */
[C---:B------:R-:W-:Y:S08]  /*105a0*/  HMMA.16816.F32.BF16 R24, R160.reuse, R158, R24 ;  /* 0x0000009ea018723c */ /* 0x040ff00000041818 */
[C---:B--2---:R-:W-:Y:S08]  /*105b0*/  HMMA.16816.F32.BF16 R28, R160.reuse, R148, R28 ;  /* 0x00000094a01c723c */ /* 0x044ff0000004181c */
[----:B------:R-:W-:Y:S01]  /*105c0*/  HMMA.16816.F32.BF16 R32, R160, R150, R32 ;  /* 0x00000096a020723c */ /* 0x000fe20000041820 */
[----:B------:R-:W-:Y:S07]  /*105d0*/  LDSM.16.MT88.4 R148, [R177+UR4+0x2900] ;  /* 0x00290004b194783b */ /* 0x000fee0008004200 */
[C---:B------:R-:W-:Y:S08]  /*105e0*/  HMMA.16816.F32.BF16 R4, R168.reuse, R172, R4 ;  /* 0x000000aca804723c */ /* 0x040ff00000041804 */
[C---:B------:R-:W-:Y:S08]  /*105f0*/  HMMA.16816.F32.BF16 R8, R168.reuse, R174, R8 ;  /* 0x000000aea808723c */ /* 0x040ff00000041808 */
[C---:B---3--:R-:W-:Y:S08]  /*10600*/  HMMA.16816.F32.BF16 R12, R168.reuse, R136, R12 ;  /* 0x00000088a80c723c */ /* 0x048ff0000004180c */
[C---:B------:R-:W-:Y:S01]  /*10610*/  HMMA.16816.F32.BF16 R16, R168.reuse, R138, R16 ;  /* 0x0000008aa810723c */ /* 0x040fe20000041810 */
[----:B------:R-:W-:Y:S03]  /*10620*/  LDSM.16.MT88.4 R136, [R177+UR4+0x100] ;  /* 0x00010004b188783b */ /* 0x000fe60008004200 */
        /* <DEDUP_REMOVED lines=8> */
[C---:B------:R-:W-:Y:S04]  /*106b0*/  HMMA.16816.F32.BF16 R28, R168.reuse, R144, R28 ;  /* 0x00000090a81c723c */ /* 0x040fe8000004181c */
        /* <DEDUP_REMOVED lines=21> */
[----:B------:R-:W-:Y:S04]  /*10810*/  FMNMX.FTZ R3, R29, R2, !PT ;  /* 0x000000021d037209 */ /* 0x000fe80007810000 */
        /* <DEDUP_REMOVED lines=12> */
[C---:B------:R-:W-:Y:S02]  /*108e0*/  FADD.FTZ R133, -R132.reuse, R133 ;  /* 0x0000008584857221 */ /* 0x040fe40000010100 */
[----:B------:R-:W-:Y:S01]  /*108f0*/  FMUL.FTZ R172, R132, c[0x0][0x2d0] ;  /* 0x0000b40084ac7a20 */ /* 0x000fe20000410000 */
[----:B--2---:R-:W-:Y:S01]  /*10900*/  FMNMX.FTZ R3, R156, R3, !PT ;  /* 0x000000039c037209 */ /* 0x004fe20007810000 */
[----:B------:R-:W-:Y:S01]  /*10910*/  FMUL.FTZ R2, R133, c[0x0][0x2d0] ;  /* 0x0000b40085027a20 */ /* 0x000fe20000410000 */
[----:B------:R-:W-:Y:S01]  /*10920*/  LDSM.16.MT88.4 R156, [R176+UR4+0x2900] ;  /* 0x00290004b09c783b */ /* 0x000fe20008004200 */
[----:B------:R-:W-:Y:S02]  /*10930*/  FFMA.FTZ R162, R4, c[0x0][0x2d0], -R172 ;  /* 0x0000b40004a27a23 */ /* 0x000fe400000108ac */
[C---:B------:R-:W-:Y:S02]  /*10940*/  FADD.FTZ R133, -R3.reuse, R0 ;  /* 0x0000000003857221 */ /* 0x040fe40000010100 */
[----:B------:R-:W-:Y:S01]  /*10950*/  FMUL.FTZ R169, R3, c[0x0][0x2d0] ;  /* 0x0000b40003a97a20 */ /* 0x000fe20000410000 */
[----:B------:R-:W1:Y:S01]  /*10960*/  MUFU.EX2 R2, R2 ;  /* 0x0000000200027308 */ /* 0x000e620000000800 */
[----:B------:R-:W-:Y:S02]  /*10970*/  FMUL.FTZ R0, R133, c[0x0][0x2d0] ;  /* 0x0000b40085007a20 */ /* 0x000fe40000410000 */
[--C-:B------:R-:W-:Y:S02]  /*10980*/  FFMA.FTZ R163, R5, c[0x0][0x2d0], -R172.reuse ;  /* 0x0000b40005a37a23 */ /* 0x100fe400000108ac */
[--C-:B------:R-:W-:Y:S01]  /*10990*/  FFMA.FTZ R166, R8, c[0x0][0x2d0], -R172.reuse ;  /* 0x0000b40008a67a23 */ /* 0x100fe200000108ac */
[----:B------:R-:W-:Y:S01]  /*109a0*/  IADD3 R8, R177, UR4, RZ ;  /* 0x00000004b1087c10 */ /* 0x000fe2000fffe0ff */
[--C-:B------:R-:W-:Y:S02]  /*109b0*/  FFMA.FTZ R161, R9, c[0x0][0x2d0], -R172.reuse ;  /* 0x0000b40009a17a23 */ /* 0x100fe400000108ac */
[--C-:B------:R-:W-:Y:S01]  /*109c0*/  FFMA.FTZ R167, R6, c[0x0][0x2d0], -R169.reuse ;  /* 0x0000b40006a77a23 */ /* 0x100fe200000108a9 */
[----:B------:R-:W2:Y:S01]  /*109d0*/  MUFU.EX2 R0, R0 ;  /* 0x0000000000007308 */ /* 0x000ea20000000800 */
[--C-:B------:R-:W-:Y:S01]  /*109e0*/  FFMA.FTZ R168, R7, c[0x0][0x2d0], -R169.reuse ;  /* 0x0000b40007a87a23 */ /* 0x100fe200000108a9 */
[----:B------:R-:W-:Y:S01]  /*109f0*/  IADD3 R133, R181, R8, RZ ;  /* 0x00000008b5857210 */ /* 0x000fe20007ffe0ff */
[--C-:B------:R-:W-:Y:S02]  /*10a00*/  FFMA.FTZ R164, R10, c[0x0][0x2d0], -R169.reuse ;  /* 0x0000b4000aa47a23 */ /* 0x100fe400000108a9 */
[--C-:B------:R-:W-:Y:S02]  /*10a10*/  FFMA.FTZ R165, R11, c[0x0][0x2d0], -R169.reuse ;  /* 0x0000b4000ba57a23 */ /* 0x100fe400000108a9 */
[----:B------:R-:W3:Y:S01]  /*10a20*/  LDSM.16.MT88.4 R140, [R133+0x100] ;  /* 0x00010000858c783b */ /* 0x000ee20000004200 */
[--C-:B------:R-:W-:Y:S02]  /*10a30*/  FFMA.FTZ R219, R26, c[0x0][0x2d0], -R169.reuse ;  /* 0x0000b4001adb7a23 */ /* 0x100fe400000108a9 */
[----:B------:R-:W-:Y:S01]  /*10a40*/  MUFU.EX2 R162, R162 ;  /* 0x000000a200a27308 */ /* 0x000fe20000000800 */
[--C-:B------:R-:W-:Y:S02]  /*10a50*/  FFMA.FTZ R220, R27, c[0x0][0x2d0], -R169.reuse ;  /* 0x0000b4001bdc7a23 */ /* 0x100fe400000108a9 */
[--C-:B------:R-:W-:Y:S02]  /*10a60*/  FFMA.FTZ R221, R28, c[0x0][0x2d0], -R172.reuse ;  /* 0x0000b4001cdd7a23 */ /* 0x100fe400000108ac */
[C---:B-1----:R-:W-:Y:S01]  /*10a70*/  FMUL.FTZ R4, R2.reuse, R128 ;  /* 0x0000008002047220 */ /* 0x042fe20000410000 */
[----:B------:R-:W-:Y:S01]  /*10a80*/  LDSM.16.MT88.4 R152, [R133+0x2900] ;  /* 0x002900008598783b */ /* 0x000fe20000004200 */
[C---:B------:R-:W-:Y:S02]  /*10a90*/  FMUL.FTZ R5, R2.reuse, R129 ;  /* 0x0000008102057220 */ /* 0x040fe40000410000 */
[C---:B------:R-:W-:Y:S01]  /*10aa0*/  FMUL.FTZ R8, R2.reuse, R124 ;  /* 0x0000007c02087220 */ /* 0x040fe20000410000 */
[----:B------:R-:W1:Y:S01]  /*10ab0*/  MUFU.EX2 R163, R163 ;  /* 0x000000a300a37308 */ /* 0x000e620000000800 */
[C---:B------:R-:W-:Y:S02]  /*10ac0*/  FMUL.FTZ R9, R2.reuse, R125 ;  /* 0x0000007d02097220 */ /* 0x040fe40000410000 */
[----:B------:R-:W-:Y:S02]  /*10ad0*/  FMUL.FTZ R36, R2, R36 ;  /* 0x0000002402247220 */ /* 0x000fe40000410000 */
[C---:B--2---:R-:W-:Y:S02]  /*10ae0*/  FMUL.FTZ R6, R0.reuse, R130 ;  /* 0x0000008200067220 */ /* 0x044fe40000410000 */
[C---:B------:R-:W-:Y:S02]  /*10af0*/  FMUL.FTZ R7, R0.reuse, R131 ;  /* 0x0000008300077220 */ /* 0x040fe40000410000 */
[C---:B------:R-:W-:Y:S01]  /*10b00*/  FMUL.FTZ R10, R0.reuse, R126 ;  /* 0x0000007e000a7220 */ /* 0x040fe20000410000 */
[----:B------:R-:W-:Y:S01]  /*10b10*/  MUFU.EX2 R166, R166 ;  /* 0x000000a600a67308 */ /* 0x000fe20000000800 */
[----:B------:R-:W-:Y:S02]  /*10b20*/  FMUL.FTZ R11, R0, R127 ;  /* 0x0000007f000b7220 */ /* 0x000fe40000410000 */
[----:B------:R-:W2:Y:S01]  /*10b30*/  LDSM.16.MT88.4 R124, [R176+UR4+0x100] ;  /* 0x00010004b07c783b */ /* 0x000ea20008004200 */
[----:B------:R-:W-:Y:S02]  /*10b40*/  FMUL.FTZ R37, R2, R37 ;  /* 0x0000002502257220 */ /* 0x000fe40000410000 */
[C---:B------:R-:W-:Y:S02]  /*10b50*/  FMUL.FTZ R38, R0.reuse, R38 ;  /* 0x0000002600267220 */ /* 0x040fe40000410000 */
[----:B------:R-:W-:Y:S02]  /*10b60*/  FMUL.FTZ R39, R0, R39 ;  /* 0x0000002700277220 */ /* 0x000fe40000410000 */
[----:B------:R-:W4:Y:S01]  /*10b70*/  MUFU.EX2 R161, R161 ;  /* 0x000000a100a17308 */ /* 0x000f220000000800 */
        /* <DEDUP_REMOVED lines=15> */
[----:B----4-:R-:W-:Y:S01]  /*10c70*/  F2FP.BF16.PACK_AB R130, R161, R166 ;  /* 0x000000a6a182723e */ /* 0x010fe200000010ff */
        /* <DEDUP_REMOVED lines=9> */
[----:B------:R-:W4:Y:S01]  /*10d10*/  MUFU.EX2 R165, R165 ;  /* 0x000000a500a57308 */ /* 0x000f220000000800 */
[--C-:B------:R-:W-:Y:S02]  /*10d20*/  FFMA.FTZ R222, R29, c[0x0][0x2d0], -R172.reuse ;  /* 0x0000b4001dde7a23 */ /* 0x100fe400000108ac */
[----:B------:R-:W-:Y:S01]  /*10d30*/  FFMA.FTZ R223, R32, c[0x0][0x2d0], -R172 ;  /* 0x0000b40020df7a23 */ /* 0x000fe200000108ac */
[----:B-1----:R-:W-:Y:S01]  /*10d40*/  F2FP.BF16.PACK_AB R129, R168, R167 ;  /* 0x000000a7a881723e */ /* 0x002fe200000010ff */
[--C-:B------:R-:W-:Y:S02]  /*10d50*/  FFMA.FTZ R224, R30, c[0x0][0x2d0], -R169.reuse ;  /* 0x0000b4001ee07a23 */ /* 0x100fe400000108a9 */
[--C-:B------:R-:W-:Y:S02]  /*10d60*/  FFMA.FTZ R225, R31, c[0x0][0x2d0], -R169.reuse ;  /* 0x0000b4001fe17a23 */ /* 0x100fe400000108a9 */
[----:B------:R-:W-:Y:S01]  /*10d70*/  LDSM.16.MT88.4 R28, [R133+0x1900] ;  /* 0x00190000851c783b */ /* 0x000fe20000004200 */
[--C-:B------:R-:W-:Y:S01]  /*10d80*/  FFMA.FTZ R226, R34, c[0x0][0x2d0], -R169.reuse ;  /* 0x0000b40022e27a23 */ /* 0x100fe200000108a9 */
[----:B------:R-:W-:Y:S01]  /*10d90*/  MUFU.EX2 R219, R219 ;  /* 0x000000db00db7308 */ /* 0x000fe20000000800 */
[C---:B------:R-:W-:Y:S02]  /*10da0*/  FFMA.FTZ R162, R2.reuse, R213, R162 ;  /* 0x000000d502a27223 */ /* 0x040fe400000100a2 */
[C---:B------:R-:W-:Y:S02]  /*10db0*/  FMUL.FTZ R60, R2.reuse, R60 ;  /* 0x0000003c023c7220 */ /* 0x040fe40000410000 */
[----:B------:R-:W-:Y:S02]  /*10dc0*/  FMUL.FTZ R61, R2, R61 ;  /* 0x0000003d023d7220 */ /* 0x000fe40000410000 */
[C---:B------:R-:W-:Y:S02]  /*10dd0*/  FMUL.FTZ R62, R0.reuse, R62 ;  /* 0x0000003e003e7220 */ /* 0x040fe40000410000 */
[----:B------:R-:W-:Y:S01]  /*10de0*/  FMUL.FTZ R63, R0, R63 ;  /* 0x0000003f003f7220 */ /* 0x000fe20000410000 */
[----:B------:R-:W-:Y:S01]  /*10df0*/  MUFU.EX2 R220, R220 ;  /* 0x000000dc00dc7308 */ /* 0x000fe20000000800 */
[C---:B------:R-:W-:Y:S01]  /*10e00*/  FMUL.FTZ R64, R2.reuse, R64 ;  /* 0x0000004002407220 */ /* 0x040fe20000410000 */
[----:B----4-:R-:W-:Y:S01]  /*10e10*/  F2FP.BF16.PACK_AB R131, R165, R164 ;  /* 0x000000a4a583723e */ /* 0x010fe200000010ff */
[----:B------:R-:W-:Y:S02]  /*10e20*/  FMUL.FTZ R65, R2, R65 ;  /* 0x0000004102417220 */ /* 0x000fe40000410000 */
[C---:B------:R-:W-:Y:S02]  /*10e30*/  FMUL.FTZ R66, R0.reuse, R66 ;  /* 0x0000004200427220 */ /* 0x040fe40000410000 */
[----:B------:R-:W-:Y:S02]  /*10e40*/  FMUL.FTZ R67, R0, R67 ;  /* 0x0000004300437220 */ /* 0x000fe40000410000 */
[C---:B------:R-:W-:Y:S01]  /*10e50*/  HMMA.16816.F32.BF16 R4, R128.reuse, R136, R4 ;  /* 0x000000888004723c */ /* 0x040fe20000041804 */
[----:B------:R-:W-:Y:S04]  /*10e60*/  MUFU.EX2 R221, R221 ;  /* 0x000000dd00dd7308 */ /* 0x000fe80000000800 */
[----:B------:R-:W-:Y:S02]  /*10e70*/  FMUL.FTZ R68, R2, R68 ;  /* 0x0000004402447220 */ /* 0x000fe40000410000 */
[----:B------:R-:W-:Y:S01]  /*10e80*/  IADD3 R136, R176, UR4, RZ ;  /* 0x00000004b0887c10 */ /* 0x000fe2000fffe0ff */
[C---:B------:R-:W-:Y:S03]  /*10e90*/  HMMA.16816.F32.BF16 R8, R128.reuse, R138, R8 ;  /* 0x0000008a8008723c */ /* 0x040fe60000041808 */
[----:B------:R-:W-:Y:S01]  /*10ea0*/  MUFU.EX2 R222, R222 ;  /* 0x000000de00de7308 */ /* 0x000fe20000000800 */
[----:B------:R-:W-:Y:S01]  /*10eb0*/  IADD3 R160, R181, R136, RZ ;  /* 0x00000088b5a07210 */ /* 0x000fe20007ffe0ff */
[----:B------:R-:W-:Y:S02]  /*10ec0*/  FMUL.FTZ R69, R2, R69 ;  /* 0x0000004502457220 */ /* 0x000fe40000410000 */
[C---:B------:R-:W-:Y:S01]  /*10ed0*/  FMUL.FTZ R70, R0.reuse, R70 ;  /* 0x0000004600467220 */ /* 0x040fe20000410000 */
[C---:B---3--:R-:W-:Y:S01]  /*10ee0*/  HMMA.16816.F32.BF16 R36, R128.reuse, R140, R36 ;  /* 0x0000008c8024723c */ /* 0x048fe20000041824 */
[----:B------:R-:W1:Y:S03]  /*10ef0*/  LDSM.16.MT88.4 R136, [R160+0x100] ;  /* 0x00010000a088783b */ /* 0x000e660000004200 */
[----:B------:R-:W-:Y:S01]  /*10f00*/  FMUL.FTZ R71, R0, R71 ;  /* 0x0000004700477220 */ /* 0x000fe20000410000 */
[----:B------:R-:W-:Y:S01]  /*10f10*/  MUFU.EX2 R223, R223 ;  /* 0x000000df00df7308 */ /* 0x000fe20000000800 */
[C---:B------:R-:W-:Y:S02]  /*10f20*/  FMUL.FTZ R72, R2.reuse, R72 ;  /* 0x0000004802487220 */ /* 0x040fe40000410000 */
[C---:B------:R-:W-:Y:S01]  /*10f30*/  HMMA.16816.F32.BF16 R40, R128.reuse, R142, R40 ;  /* 0x0000008e8028723c */ /* 0x040fe20000041828 */
[----:B------:R-:W3:Y:S03]  /*10f40*/  LDSM.16.MT88.4 R140, [R177+UR4+0x2100] ;  /* 0x00210004b18c783b */ /* 0x000ee60008004200 */
[----:B------:R-:W-:Y:S02]  /*10f50*/  FMUL.FTZ R73, R2, R73 ;  /* 0x0000004902497220 */ /* 0x000fe40000410000 */
[C---:B------:R-:W-:Y:S01]  /*10f60*/  FMUL.FTZ R74, R0.reuse, R74 ;  /* 0x0000004a004a7220 */ /* 0x040fe20000410000 */
[----:B------:R-:W-:Y:S01]  /*10f70*/  MUFU.EX2 R224, R224 ;  /* 0x000000e000e07308 */ /* 0x000fe20000000800 */
[C---:B--2---:R-:W-:Y:S01]  /*10f80*/  HMMA.16816.F32.BF16 R44, R128.reuse, R124, R44 ;  /* 0x0000007c802c723c */ /* 0x044fe2000004182c */
[----:B------:R-:W-:Y:S03]  /*10f90*/  LDSM.16.MT88.4 R144, [R160+0x900] ;  /* 0x00090000a090783b */ /* 0x000fe60000004200 */
[----:B------:R-:W-:Y:S02]  /*10fa0*/  FMUL.FTZ R75, R0, R75 ;  /* 0x0000004b004b7220 */ /* 0x000fe40000410000 */
[C---:B------:R-:W-:Y:S02]  /*10fb0*/  FMUL.FTZ R76, R2.reuse, R76 ;  /* 0x0000004c024c7220 */ /* 0x040fe40000410000 */
[C---:B------:R-:W-:Y:S01]  /*10fc0*/  HMMA.16816.F32.BF16 R48, R128.reuse, R126, R48 ;  /* 0x0000007e8030723c */ /* 0x040fe20000041830 */
[----:B------:R-:W2:Y:S01]  /*10fd0*/  LDSM.16.MT88.4 R124, [R133+0x2100] ;  /* 0x00210000857c783b */ /* 0x000ea20000004200 */
[----:B------:R-:W-:Y:S02]  /*10fe0*/  MUFU.EX2 R225, R225 ;  /* 0x000000e100e17308 */ /* 0x000fe40000000800 */
[----:B------:R-:W-:Y:S02]  /*10ff0*/  FMUL.FTZ R77, R2, R77 ;  /* 0x0000004d024d7220 */ /* 0x000fe40000410000 */
[C---:B------:R-:W-:Y:S02]  /*11000*/  FMUL.FTZ R78, R0.reuse, R78 ;  /* 0x0000004e004e7220 */ /* 0x040fe40000410000 */
[----:B------:R-:W-:Y:S04]  /*11010*/  FMUL.FTZ R79, R0, R79 ;  /* 0x0000004f004f7220 */ /* 0x000fe80000410000 */
[C---:B------:R-:W-:Y:S01]  /*11020*/  FMUL.FTZ R80, R2.reuse, R80 ;  /* 0x0000005002507220 */ /* 0x040fe20000410000 */
[----:B------:R-:W-:Y:S01]  /*11030*/  MUFU.EX2 R226, R226 ;  /* 0x000000e200e27308 */ /* 0x000fe20000000800 */
[----:B------:R-:W-:Y:S02]  /*11040*/  FMUL.FTZ R81, R2, R81 ;  /* 0x0000005102517220 */ /* 0x000fe40000410000 */
[C---:B------:R-:W-:Y:S01]  /*11050*/  FMUL.FTZ R82, R0.reuse, R82 ;  /* 0x0000005200527220 */ /* 0x040fe20000410000 */
[C---:B-1----:R-:W-:Y:S03]  /*11060*/  HMMA.16816.F32.BF16 R52, R128.reuse, R136, R52 ;  /* 0x000000888034723c */ /* 0x042fe60000041834 */
[----:B------:R-:W-:Y:S02]  /*11070*/  FMUL.FTZ R83, R0, R83 ;  /* 0x0000005300537220 */ /* 0x000fe40000410000 */
[C---:B------:R-:W-:Y:S02]  /*11080*/  FMUL.FTZ R84, R2.reuse, R84 ;  /* 0x0000005402547220 */ /* 0x040fe40000410000 */
[----:B------:R-:W-:Y:S01]  /*11090*/  FMUL.FTZ R85, R2, R85 ;  /* 0x0000005502557220 */ /* 0x000fe20000410000 */
[C---:B------:R-:W-:Y:S01]  /*110a0*/  HMMA.16816.F32.BF16 R56, R128.reuse, R138, R56 ;  /* 0x0000008a8038723c */ /* 0x040fe20000041838 */
[----:B------:R-:W1:Y:S03]  /*110b0*/  LDSM.16.MT88.4 R136, [R176+UR4+0x2100] ;  /* 0x00210004b088783b */ /* 0x000e660008004200 */
        /* <DEDUP_REMOVED lines=9> */
[C---:B--2---:R-:W-:Y:S04]  /*11150*/  HMMA.16816.F32.BF16 R68, R128.reuse, R124, R68 ;  /* 0x0000007c8044723c */ /* 0x044fe80000041844 */
[C---:B------:R-:W-:Y:S02]  /*11160*/  FMUL.FTZ R92, R2.reuse, R92 ;  /* 0x0000005c025c7220 */ /* 0x040fe40000410000 */
[----:B------:R-:W-:Y:S02]  /*11170*/  FMUL.FTZ R93, R2, R93 ;  /* 0x0000005d025d7220 */ /* 0x000fe40000410000 */
[C---:B------:R-:W-:Y:S01]  /*11180*/  HMMA.16816.F32.BF16 R72, R128.reuse, R126, R72 ;  /* 0x0000007e8048723c */ /* 0x040fe20000041848 */
[----:B------:R-:W2:Y:S03]  /*11190*/  LDSM.16.MT88.4 R124, [R177+UR4+0x4100] ;  /* 0x00410004b17c783b */ /* 0x000ea60008004200 */
[C---:B------:R-:W-:Y:S02]  /*111a0*/  FMUL.FTZ R94, R0.reuse, R94 ;  /* 0x0000005e005e7220 */ /* 0x040fe40000410000 */
[----:B------:R-:W-:Y:S02]  /*111b0*/  FMUL.FTZ R95, R0, R95 ;  /* 0x0000005f005f7220 */ /* 0x000fe40000410000 */
[C---:B------:R-:W-:Y:S01]  /*111c0*/  FMUL.FTZ R96, R2.reuse, R96 ;  /* 0x0000006002607220 */ /* 0x040fe20000410000 */
[C---:B-1----:R-:W-:Y:S03]  /*111d0*/  HMMA.16816.F32.BF16 R76, R128.reuse, R136, R76 ;  /* 0x00000088804c723c */ /* 0x042fe6000004184c */
[----:B------:R-:W-:Y:S02]  /*111e0*/  FMUL.FTZ R97, R2, R97 ;  /* 0x0000006102617220 */ /* 0x000fe40000410000 */
        /* <DEDUP_REMOVED lines=10> */
[----:B------:R-:W3:Y:S03]  /*11290*/  LDSM.16.MT88.4 R140, [R176+UR4+0x4100] ;  /* 0x00410004b08c783b */ /* 0x000ee60008004200 */
[C---:B------:R-:W-:Y:S02]  /*112a0*/  FMUL.FTZ R104, R2.reuse, R104 ;  /* 0x0000006802687220 */ /* 0x040fe40000410000 */
[----:B------:R-:W-:Y:S02]  /*112b0*/  FMUL.FTZ R105, R2, R105 ;  /* 0x0000006902697220 */ /* 0x000fe40000410000 */
[C---:B--2---:R-:W-:Y:S04]  /*112c0*/  HMMA.16816.F32.BF16 R92, R128.reuse, R124, R92 ;  /* 0x0000007c805c723c */ /* 0x044fe8000004185c */
[C---:B------:R-:W-:Y:S02]  /*112d0*/  FMUL.FTZ R106, R0.reuse, R106 ;  /* 0x0000006a006a7220 */ /* 0x040fe40000410000 */
[----:B------:R-:W-:Y:S02]  /*112e0*/  FMUL.FTZ R107, R0, R107 ;  /* 0x0000006b006b7220 */ /* 0x000fe40000410000 */
[C---:B------:R-:W-:Y:S01]  /*112f0*/  HMMA.16816.F32.BF16 R96, R128.reuse, R126, R96 ;  /* 0x0000007e8060723c */ /* 0x040fe20000041860 */
[----:B------:R-:W2:Y:S03]  /*11300*/  LDSM.16.MT88.4 R124, [R160+0x4100] ;  /* 0x00410000a07c783b */ /* 0x000ea60000004200 */
[--C-:B------:R-:W-:Y:S02]  /*11310*/  FFMA.FTZ R170, R12, c[0x0][0x2d0], -R172.reuse ;  /* 0x0000b4000caa7a23 */ /* 0x100fe400000108ac */
[C---:B------:R-:W-:Y:S02]  /*11320*/  FMUL.FTZ R12, R2.reuse, R120 ;  /* 0x00000078020c7220 */ /* 0x040fe40000410000 */
[--C-:B------:R-:W-:Y:S01]  /*11330*/  FFMA.FTZ R171, R13, c[0x0][0x2d0], -R172.reuse ;  /* 0x0000b4000dab7a23 */ /* 0x100fe200000108ac */
[C---:B-1----:R-:W-:Y:S01]  /*11340*/  HMMA.16816.F32.BF16 R100, R128.reuse, R136, R100 ;  /* 0x000000888064723c */ /* 0x042fe20000041864 */
[----:B------:R-:W-:Y:S02]  /*11350*/  MUFU.EX2 R170, R170 ;  /* 0x000000aa00aa7308 */ /* 0x000fe40000000800 */
[----:B------:R-:W-:Y:S02]  /*11360*/  FMUL.FTZ R13, R2, R121 ;  /* 0x00000079020d7220 */ /* 0x000fe40000410000 */
[--C-:B------:R-:W-:Y:S02]  /*11370*/  FFMA.FTZ R175, R14, c[0x0][0x2d0], -R169.reuse ;  /* 0x0000b4000eaf7a23 */ /* 0x100fe400000108a9 */
[C---:B------:R-:W-:Y:S01]  /*11380*/  FMUL.FTZ R14, R0.reuse, R122 ;  /* 0x0000007a000e7220 */ /* 0x040fe20000410000 */
[C---:B------:R-:W-:Y:S01]  /*11390*/  HMMA.16816.F32.BF16 R104, R128.reuse, R138, R104 ;  /* 0x0000008a8068723c */ /* 0x040fe20000041868 */
[----:B------:R-:W-:Y:S02]  /*113a0*/  LDSM.16.MT88.4 R136, [R133+0x900] ;  /* 0x000900008588783b */ /* 0x000fe40000004200 */
[----:B------:R-:W1:Y:S01]  /*113b0*/  MUFU.EX2 R171, R171 ;  /* 0x000000ab00ab7308 */ /* 0x000e620000000800 */
[--C-:B------:R-:W-:Y:S02]  /*113c0*/  FFMA.FTZ R214, R15, c[0x0][0x2d0], -R169.reuse ;  /* 0x0000b4000fd67a23 */ /* 0x100fe400000108a9 */
[----:B------:R-:W-:Y:S02]  /*113d0*/  FMUL.FTZ R15, R0, R123 ;  /* 0x0000007b000f7220 */ /* 0x000fe40000410000 */
[--C-:B------:R-:W-:Y:S01]  /*113e0*/  FFMA.FTZ R173, R16, c[0x0][0x2d0], -R172.reuse ;  /* 0x0000b40010ad7a23 */ /* 0x100fe200000108ac */
[----:B------:R-:W4:Y:S03]  /*113f0*/  LDSM.16.MT88.4 R120, [R177+UR4+0x900] ;  /* 0x00090004b178783b */ /* 0x000f260008004200 */
[--C-:B------:R-:W-:Y:S01]  /*11400*/  FFMA.FTZ R174, R17, c[0x0][0x2d0], -R172.reuse ;  /* 0x0000b40011ae7a23 */ /* 0x100fe200000108ac */
[C---:B---3--:R-:W-:Y:S01]  /*11410*/  HMMA.16816.F32.BF16 R12, R128.reuse, R140, R12 ;  /* 0x0000008c800c723c */ /* 0x048fe2000004180c */
[----:B------:R-:W-:Y:S02]  /*11420*/  MUFU.EX2 R173, R173 ;  /* 0x000000ad00ad7308 */ /* 0x000fe40000000800 */
[--C-:B------:R-:W-:Y:S02]  /*11430*/  FFMA.FTZ R215, R18, c[0x0][0x2d0], -R169.reuse ;  /* 0x0000b40012d77a23 */ /* 0x100fe400000108a9 */
[--C-:B------:R-:W-:Y:S02]  /*11440*/  FFMA.FTZ R216, R19, c[0x0][0x2d0], -R169.reuse ;  /* 0x0000b40013d87a23 */ /* 0x100fe400000108a9 */
[C---:B------:R-:W-:Y:S02]  /*11450*/  FMUL.FTZ R108, R2.reuse, R108 ;  /* 0x0000006c026c7220 */ /* 0x040fe40000410000 */
[----:B------:R-:W-:Y:S02]  /*11460*/  FMUL.FTZ R109, R2, R109 ;  /* 0x0000006d026d7220 */ /* 0x000fe40000410000 */
[----:B------:R-:W3:Y:S01]  /*11470*/  MUFU.EX2 R174, R174 ;  /* 0x000000ae00ae7308 */ /* 0x000ee20000000800 */
[C---:B------:R-:W-:Y:S02]  /*11480*/  FMUL.FTZ R110, R0.reuse, R110 ;  /* 0x0000006e006e7220 */ /* 0x040fe40000410000 */
[----:B------:R-:W-:Y:S02]  /*11490*/  FMUL.FTZ R111, R0, R111 ;  /* 0x0000006f006f7220 */ /* 0x000fe40000410000 */
[C---:B------:R-:W-:Y:S01]  /*114a0*/  FMUL.FTZ R16, R2.reuse, R116 ;  /* 0x0000007402107220 */ /* 0x040fe20000410000 */
[----:B-1----:R-:W-:Y:S01]  /*114b0*/  F2FP.BF16.PACK_AB R116, R171, R170 ;  /* 0x000000aaab74723e */ /* 0x002fe200000010ff */
[----:B------:R-:W-:Y:S02]  /*114c0*/  FMUL.FTZ R17, R2, R117 ;  /* 0x0000007502117220 */ /* 0x000fe40000410000 */
[C---:B------:R-:W-:Y:S01]  /*114d0*/  FMUL.FTZ R18, R0.reuse, R118 ;  /* 0x0000007600127220 */ /* 0x040fe20000410000 */
[C---:B------:R-:W-:Y:S01]  /*114e0*/  HMMA.16816.F32.BF16 R108, R128.reuse, R142, R108 ;  /* 0x0000008e806c723c */ /* 0x040fe2000004186c */
[----:B------:R-:W-:Y:S01]  /*114f0*/  MUFU.EX2 R175, R175 ;  /* 0x000000af00af7308 */ /* 0x000fe20000000800 */
[----:B------:R-:W1:Y:S01]  /*11500*/  LDSM.16.MT88.4 R140, [R176+UR4+0x900] ;  /* 0x00090004b08c783b */ /* 0x000e620008004200 */
[----:B------:R-:W-:Y:S02]  /*11510*/  FMUL.FTZ R19, R0, R119 ;  /* 0x0000007700137220 */ /* 0x000fe40000410000 */
[C---:B------:R-:W-:Y:S02]  /*11520*/  FMUL.FTZ R112, R2.reuse, R112 ;  /* 0x0000007002707220 */ /* 0x040fe40000410000 */
[----:B------:R-:W-:Y:S02]  /*11530*/  FMUL.FTZ R113, R2, R113 ;  /* 0x0000007102717220 */ /* 0x000fe40000410000 */
[C---:B------:R-:W-:Y:S01]  /*11540*/  FMUL.FTZ R114, R0.reuse, R114 ;  /* 0x0000007200727220 */ /* 0x040fe20000410000 */
[C---:B--2---:R-:W-:Y:S01]  /*11550*/  HMMA.16816.F32.BF16 R16, R128.reuse, R124, R16 ;  /* 0x0000007c8010723c */ /* 0x044fe20000041810 */
[----:B------:R-:W2:Y:S02]  /*11560*/  MUFU.EX2 R214, R214 ;  /* 0x000000d600d67308 */ /* 0x000ea40000000800 */
[----:B------:R-:W-:Y:S01]  /*11570*/  FMUL.FTZ R115, R0, R115 ;  /* 0x0000007300737220 */ /* 0x000fe20000410000 */
[----:B---3--:R-:W-:Y:S01]  /*11580*/  F2FP.BF16.PACK_AB R118, R174, R173 ;  /* 0x000000adae76723e */ /* 0x008fe200000010ff */
[----:B------:R-:W-:Y:S02]  /*11590*/  FFMA.FTZ R217, R20, c[0x0][0x2d0], -R172 ;  /* 0x0000b40014d97a23 */ /* 0x000fe400000108ac */
[----:B------:R-:W-:Y:S01]  /*115a0*/  FFMA.FTZ R218, R23, c[0x0][0x2d0], -R169 ;  /* 0x0000b40017da7a23 */ /* 0x000fe200000108a9 */
[----:B------:R-:W-:Y:S01]  /*115b0*/  F2FP.BF16.PACK_AB R23, R220, R219 ;  /* 0x000000dbdc17723e */ /* 0x000fe200000010ff */
[----:B------:R-:W-:Y:S01]  /*115c0*/  FADD.FTZ R163, R163, R162 ;  /* 0x000000a2a3a37221 */ /* 0x000fe20000010000 */
[----:B------:R-:W-:Y:S01]  /*115d0*/  HMMA.16816.F32.BF16 R112, R128, R126, R112 ;  /* 0x0000007e8070723c */ /* 0x000fe20000041870 */
[----:B------:R-:W-:Y:S01]  /*115e0*/  MUFU.EX2 R215, R215 ;  /* 0x000000d700d77308 */ /* 0x000fe20000000800 */
[----:B------:R-:W-:Y:S01]  /*115f0*/  LDSM.16.MT88.4 R124, [R177+UR4+0x4900] ;  /* 0x00490004b17c783b */ /* 0x000fe20008004200 */
[----:B------:R-:W-:Y:S02]  /*11600*/  FADD.FTZ R166, R166, R163 ;  /* 0x000000a3a6a67221 */ /* 0x000fe40000010000 */
[----:B------:R-:W-:Y:S02]  /*11610*/  FFMA.FTZ R167, R0, R211, R167 ;  /* 0x000000d300a77223 */ /* 0x000fe400000100a7 */
[----:B------:R-:W-:Y:S02]  /*11620*/  FADD.FTZ R161, R161, R166 ;  /* 0x000000a6a1a17221 */ /* 0x000fe40000010000 */
[----:B------:R-:W-:Y:S01]  /*11630*/  FADD.FTZ R167, R168, R167 ;  /* 0x000000a7a8a77221 */ /* 0x000fe20000010000 */
[----:B------:R-:W-:Y:S01]  /*11640*/  LDSM.16.MT88.4 R128, [R133+0x4900] ;  /* 0x004900008580783b */ /* 0x000fe20000004200 */
[----:B------:R-:W3:Y:S01]  /*11650*/  MUFU.EX2 R216, R216 ;  /* 0x000000d800d87308 */ /* 0x000ee20000000800 */
[----:B------:R-:W-:Y:S01]  /*11660*/  FADD.FTZ R170, R170, R161 ;  /* 0x000000a1aaaa7221 */ /* 0x000fe20000010000 */
[----:B--2---:R-:W-:Y:S03]  /*11670*/  F2FP.BF16.PACK_AB R117, R214, R175 ;  /* 0x000000afd675723e */ /* 0x004fe600000010ff */
[----:B------:R-:W-:Y:S04]  /*11680*/  FADD.FTZ R170, R171, R170 ;  /* 0x000000aaabaa7221 */ /* 0x000fe80000010000 */
[----:B------:R-:W-:Y:S01]  /*11690*/  FADD.FTZ R173, R173, R170 ;  /* 0x000000aaadad7221 */ /* 0x000fe20000010000 */
[----:B------:R-:W-:Y:S03]  /*116a0*/  MUFU.EX2 R217, R217 ;  /* 0x000000d900d97308 */ /* 0x000fe60000000800 */
[----:B------:R-:W-:Y:S07]  /*116b0*/  FADD.FTZ R174, R174, R173 ;  /* 0x000000adaeae7221 */ /* 0x000fee0000010000 */
[----:B------:R-:W-:Y:S01]  /*116c0*/  MUFU.EX2 R218, R218 ;  /* 0x000000da00da7308 */ /* 0x000fe20000000800 */
[----:B---3--:R-:W-:Y:S07]  /*116d0*/  F2FP.BF16.PACK_AB R119, R216, R215 ;  /* 0x000000d7d877723e */ /* 0x008fee00000010ff */
[C---:B----4-:R-:W-:Y:S08]  /*116e0*/  HMMA.16816.F32.BF16 R4, R116.reuse, R120, R4 ;  /* 0x000000787404723c */ /* 0x050ff00000041804 */
[C---:B------:R-:W-:Y:S01]  /*116f0*/  HMMA.16816.F32.BF16 R8, R116.reuse, R122, R8 ;  /* 0x0000007a7408723c */ /* 0x040fe20000041808 */
[----:B------:R-:W2:Y:S07]  /*11700*/  LDSM.16.MT88.4 R120, [R160+0x2900] ;  /* 0x00290000a078783b */ /* 0x000eae0000004200 */
[C---:B------:R-:W-:Y:S08]  /*11710*/  HMMA.16816.F32.BF16 R36, R116.reuse, R136, R36 ;  /* 0x000000887424723c */ /* 0x040ff00000041824 */
[C---:B------:R-:W-:Y:S01]  /*11720*/  HMMA.16816.F32.BF16 R40, R116.reuse, R138, R40 ;  /* 0x0000008a7428723c */ /* 0x040fe20000041828 */
[----:B------:R-:W3:Y:S07]  /*11730*/  LDSM.16.MT88.4 R136, [R176+UR4+0x4900] ;  /* 0x00490004b088783b */ /* 0x000eee0008004200 */
[C---:B-1----:R-:W-:Y:S08]  /*11740*/  HMMA.16816.F32.BF16 R44, R116.reuse, R140, R44 ;  /* 0x0000008c742c723c */ /* 0x042ff0000004182c */
[C---:B------:R-:W-:Y:S01]  /*11750*/  HMMA.16816.F32.BF16 R48, R116.reuse, R142, R48 ;  /* 0x0000008e7430723c */ /* 0x040fe20000041830 */
[----:B------:R-:W-:Y:S07]  /*11760*/  LDSM.16.MT88.4 R140, [R177+UR4+0x3100] ;  /* 0x00310004b18c783b */ /* 0x000fee0008004200 */
[C---:B------:R-:W-:Y:S08]  /*11770*/  HMMA.16816.F32.BF16 R52, R116.reuse, R144, R52 ;  /* 0x000000907434723c */ /* 0x040ff00000041834 */
[C---:B------:R-:W-:Y:S08]  /*11780*/  HMMA.16816.F32.BF16 R56, R116.reuse, R146, R56 ;  /* 0x000000927438723c */ /* 0x040ff00000041838 */
[C---:B------:R-:W-:Y:S08]  /*11790*/  HMMA.16816.F32.BF16 R60, R116.reuse, R148, R60 ;  /* 0x00000094743c723c */ /* 0x040ff0000004183c */
[C---:B------:R-:W-:Y:S08]  /*117a0*/  HMMA.16816.F32.BF16 R64, R116.reuse, R150, R64 ;  /* 0x000000967440723c */ /* 0x040ff00000041840 */
[C---:B------:R-:W-:Y:S08]  /*117b0*/  HMMA.16816.F32.BF16 R68, R116.reuse, R152, R68 ;  /* 0x000000987444723c */ /* 0x040ff00000041844 */
[C---:B------:R-:W-:Y:S08]  /*117c0*/  HMMA.16816.F32.BF16 R72, R116.reuse, R154, R72 ;  /* 0x0000009a7448723c */ /* 0x040ff00000041848 */
[C---:B------:R-:W-:Y:S07]  /*117d0*/  HMMA.16816.F32.BF16 R76, R116.reuse, R156, R76 ;  /* 0x0000009c744c723c */ /* 0x040fee000004184c */
[--C-:B------:R-:W-:Y:S01]  /*117e0*/  FFMA.FTZ R157, R24, c[0x0][0x2d0], -R172.reuse ;  /* 0x0000b400189d7a23 */ /* 0x100fe200000108ac */
[C---:B------:R-:W-:Y:S04]  /*117f0*/  HMMA.16816.F32.BF16 R80, R116.reuse, R158, R80 ;  /* 0x0000009e7450723c */ /* 0x040fe80000041850 */
[--C-:B------:R-:W-:Y:S01]  /*11800*/  FFMA.FTZ R156, R21, c[0x0][0x2d0], -R172.reuse ;  /* 0x0000b400159c7a23 */ /* 0x100fe200000108ac */
[----:B------:R-:W-:Y:S02]  /*11810*/  MUFU.EX2 R157, R157 ;  /* 0x0000009d009d7308 */ /* 0x000fe40000000800 */
[--C-:B------:R-:W-:Y:S01]  /*11820*/  FFMA.FTZ R158, R25, c[0x0][0x2d0], -R172.reuse ;  /* 0x0000b400199e7a23 */ /* 0x100fe200000108ac */
[C---:B--2---:R-:W-:Y:S01]  /*11830*/  HMMA.16816.F32.BF16 R84, R116.reuse, R120, R84 ;  /* 0x000000787454723c */ /* 0x044fe20000041854 */
[----:B------:R-:W-:Y:S03]  /*11840*/  LDSM.16.MT88.4 R24, [R133+0x1100] ;  /* 0x001100008518783b */ /* 0x000fe60000004200 */
[----:B------:R-:W-:Y:S02]  /*11850*/  FFMA.FTZ R172, R33, c[0x0][0x2d0], -R172 ;  /* 0x0000b40021ac7a23 */ /* 0x000fe400000108ac */
[--C-:B------:R-:W-:Y:S01]  /*11860*/  FFMA.FTZ R159, R22, c[0x0][0x2d0], -R169.reuse ;  /* 0x0000b400169f7a23 */ /* 0x100fe200000108a9 */
[----:B------:R-:W1:Y:S01]  /*11870*/  MUFU.EX2 R156, R156 ;  /* 0x0000009c009c7308 */ /* 0x000e620000000800 */
[C---:B------:R-:W-:Y:S01]  /*11880*/  HMMA.16816.F32.BF16 R88, R116.reuse, R122, R88 ;  /* 0x0000007a7458723c */ /* 0x040fe20000041858 */
[----:B------:R-:W2:Y:S03]  /*11890*/  LDSM.16.MT88.4 R120, [R160+0x4900] ;  /* 0x00490000a078783b */ /* 0x000ea60000004200 */
[----:B------:R-:W-:Y:S04]  /*118a0*/  FFMA.FTZ R169, R35, c[0x0][0x2d0], -R169 ;  /* 0x0000b40023a97a23 */ /* 0x000fe800000108a9 */
[C---:B------:R-:W-:Y:S01]  /*118b0*/  HMMA.16816.F32.BF16 R92, R116.reuse, R124, R92 ;  /* 0x0000007c745c723c */ /* 0x040fe2000004185c */
[----:B------:R-:W-:Y:S01]  /*118c0*/  LDSM.16.MT88.4 R32, [R176+UR4+0x1900] ;  /* 0x00190004b020783b */ /* 0x000fe20008004200 */
[----:B------:R-:W4:Y:S06]  /*118d0*/  MUFU.EX2 R158, R158 ;  /* 0x0000009e009e7308 */ /* 0x000f2c0000000800 */
[C---:B------:R-:W-:Y:S01]  /*118e0*/  HMMA.16816.F32.BF16 R96, R116.reuse, R126, R96 ;  /* 0x0000007e7460723c */ /* 0x040fe20000041860 */
[----:B------:R-:W5:Y:S03]  /*118f0*/  LDSM.16.MT88.4 R124, [R177+UR4+0x1100] ;  /* 0x00110004b17c783b */ /* 0x000f660008004200 */
[----:B------:R-:W2:Y:S01]  /*11900*/  MUFU.EX2 R159, R159 ;  /* 0x0000009f009f7308 */ /* 0x000ea20000000800 */
[----:B-1----:R-:W-:Y:S03]  /*11910*/  F2FP.BF16.PACK_AB R20, R156, R217 ;  /* 0x000000d99c14723e */ /* 0x002fe600000010ff */
[C---:B------:R-:W-:Y:S04]  /*11920*/  HMMA.16816.F32.BF16 R100, R116.reuse, R128, R100 ;  /* 0x000000807464723c */ /* 0x040fe80000041864 */
[----:B------:R-:W-:Y:S02]  /*11930*/  FADD.FTZ R217, R217, R174 ;  /* 0x000000aed9d97221 */ /* 0x000fe40000010000 */
[----:B------:R-:W1:Y:S02]  /*11940*/  MUFU.EX2 R172, R172 ;  /* 0x000000ac00ac7308 */ /* 0x000e640000000800 */
[C---:B------:R-:W-:Y:S01]  /*11950*/  HMMA.16816.F32.BF16 R104, R116.reuse, R130, R104 ;  /* 0x000000827468723c */ /* 0x040fe20000041868 */
[----:B------:R-:W1:Y:S03]  /*11960*/  LDSM.16.MT88.4 R128, [R176+UR4+0x1100] ;  /* 0x00110004b080783b */ /* 0x000e660008004200 */
[----:B----4-:R-:W-:Y:S01]  /*11970*/  F2FP.BF16.PACK_AB R22, R158, R157 ;  /* 0x0000009d9e16723e */ /* 0x010fe200000010ff */
[----:B------:R-:W-:Y:S03]  /*11980*/  FADD.FTZ R156, R156, R217 ;  /* 0x000000d99c9c7221 */ /* 0x000fe60000010000 */
[C---:B---3--:R-:W-:Y:S01]  /*11990*/  HMMA.16816.F32.BF16 R12, R116.reuse, R136, R12 ;  /* 0x00000088740c723c */ /* 0x048fe2000004180c */
[----:B------:R-:W3:Y:S03]  /*119a0*/  MUFU.EX2 R169, R169 ;  /* 0x000000a900a97308 */ /* 0x000ee60000000800 */
[----:B--2---:R-:W-:Y:S01]  /*119b0*/  F2FP.BF16.PACK_AB R21, R218, R159 ;  /* 0x0000009fda15723e */ /* 0x004fe200000010ff */
[----:B------:R-:W-:Y:S03]  /*119c0*/  FADD.FTZ R157, R157, R156 ;  /* 0x0000009c9d9d7221 */ /* 0x000fe60000010000 */
[C---:B------:R-:W-:Y:S01]  /*119d0*/  HMMA.16816.F32.BF16 R108, R116.reuse, R138, R108 ;  /* 0x0000008a746c723c */ /* 0x040fe2000004186c */
[----:B------:R-:W2:Y:S03]  /*119e0*/  LDSM.16.MT88.4 R136, [R160+0x1100] ;  /* 0x00110000a088783b */ /* 0x000ea60000004200 */
[----:B------:R-:W-:Y:S04]  /*119f0*/  FADD.FTZ R158, R158, R157 ;  /* 0x0000009d9e9e7221 */ /* 0x000fe80000010000 */
[C---:B------:R-:W-:Y:S08]  /*11a00*/  HMMA.16816.F32.BF16 R16, R116.reuse, R120, R16 ;  /* 0x000000787410723c */ /* 0x040ff00000041810 */
[----:B------:R-:W-:Y:S01]  /*11a10*/  HMMA.16816.F32.BF16 R112, R116, R122, R112 ;  /* 0x0000007a7470723c */ /* 0x000fe20000041870 */
[----:B------:R-:W4:Y:S07]  /*11a20*/  LDSM.16.MT88.4 R116, [R133+0x3100] ;  /* 0x003100008574783b */ /* 0x000f2e0000004200 */
[C---:B-----5:R-:W-:Y:S01]  /*11a30*/  HMMA.16816.F32.BF16 R4, R20.reuse, R124, R4 ;  /* 0x0000007c1404723c */ /* 0x060fe20000041804 */
[----:B------:R-:W5:Y:S07]  /*11a40*/  LDSM.16.MT88.4 R120, [R176+UR4+0x3100] ;  /* 0x00310004b078783b */ /* 0x000f6e0008004200 */
[C---:B------:R-:W-:Y:S01]  /*11a50*/  HMMA.16816.F32.BF16 R8, R20.reuse, R126, R8 ;  /* 0x0000007e1408723c */ /* 0x040fe20000041808 */
[----:B------:R-:W-:Y:S07]  /*11a60*/  LDSM.16.MT88.4 R124, [R177+UR4+0x5100] ;  /* 0x00510004b17c783b */ /* 0x000fee0008004200 */
[C---:B------:R-:W-:Y:S08]  /*11a70*/  HMMA.16816.F32.BF16 R36, R20.reuse, R24, R36 ;  /* 0x000000181424723c */ /* 0x040ff00000041824 */
[C---:B------:R-:W-:Y:S01]  /*11a80*/  HMMA.16816.F32.BF16 R40, R20.reuse, R26, R40 ;  /* 0x0000001a1428723c */ /* 0x040fe20000041828 */
[----:B------:R-:W3:Y:S07]  /*11a90*/  LDSM.16.MT88.4 R24, [R160+0x3100] ;  /* 0x00310000a018783b */ /* 0x000eee0000004200 */
[C---:B-1----:R-:W-:Y:S08]  /*11aa0*/  HMMA.16816.F32.BF16 R44, R20.reuse, R128, R44 ;  /* 0x00000080142c723c */ /* 0x042ff0000004182c */
[C---:B------:R-:W-:Y:S01]  /*11ab0*/  HMMA.16816.F32.BF16 R48, R20.reuse, R130, R48 ;  /* 0x000000821430723c */ /* 0x040fe20000041830 */
[----:B------:R-:W-:Y:S07]  /*11ac0*/  LDSM.16.MT88.4 R128, [R160+0x5100] ;  /* 0x00510000a080783b */ /* 0x000fee0000004200 */
[C---:B--2---:R-:W-:Y:S08]  /*11ad0*/  HMMA.16816.F32.BF16 R52, R20.reuse, R136, R52 ;  /* 0x000000881434723c */ /* 0x044ff00000041834 */
[C---:B------:R-:W-:Y:S01]  /*11ae0*/  HMMA.16816.F32.BF16 R56, R20.reuse, R138, R56 ;  /* 0x0000008a1438723c */ /* 0x040fe20000041838 */
[----:B------:R-:W-:Y:S07]  /*11af0*/  LDSM.16.MT88.4 R136, [R160+0x1900] ;  /* 0x00190000a088783b */ /* 0x000fee0000004200 */
[C---:B------:R-:W-:Y:S08]  /*11b00*/  HMMA.16816.F32.BF16 R60, R20.reuse, R140, R60 ;  /* 0x0000008c143c723c */ /* 0x040ff0000004183c */
[C---:B------:R-:W-:Y:S01]  /*11b10*/  HMMA.16816.F32.BF16 R64, R20.reuse, R142, R64 ;  /* 0x0000008e1440723c */ /* 0x040fe20000041840 */
[----:B------:R-:W-:Y:S07]  /*11b20*/  LDSM.16.MT88.4 R140, [R177+UR4+0x3900] ;  /* 0x00390004b18c783b */ /* 0x000fee0008004200 */
[C---:B----4-:R-:W-:Y:S08]  /*11b30*/  HMMA.16816.F32.BF16 R68, R20.reuse, R116, R68 ;  /* 0x000000741444723c */ /* 0x050ff00000041844 */
[C---:B------:R-:W-:Y:S01]  /*11b40*/  HMMA.16816.F32.BF16 R72, R20.reuse, R118, R72 ;  /* 0x000000761448723c */ /* 0x040fe20000041848 */
[----:B------:R-:W1:Y:S07]  /*11b50*/  LDSM.16.MT88.4 R116, [R133+0x5100] ;  /* 0x005100008574783b */ /* 0x000e6e0000004200 */
[C---:B-----5:R-:W-:Y:S08]  /*11b60*/  HMMA.16816.F32.BF16 R76, R20.reuse, R120, R76 ;  /* 0x00000078144c723c */ /* 0x060ff0000004184c */
[C---:B------:R-:W-:Y:S01]  /*11b70*/  HMMA.16816.F32.BF16 R80, R20.reuse, R122, R80 ;  /* 0x0000007a1450723c */ /* 0x040fe20000041850 */
[----:B------:R-:W2:Y:S07]  /*11b80*/  LDSM.16.MT88.4 R120, [R176+UR4+0x5100] ;  /* 0x00510004b078783b */ /* 0x000eae0008004200 */
[C---:B---3--:R-:W-:Y:S08]  /*11b90*/  HMMA.16816.F32.BF16 R84, R20.reuse, R24, R84 ;  /* 0x000000181454723c */ /* 0x048ff00000041854 */
[C---:B------:R-:W-:Y:S01]  /*11ba0*/  HMMA.16816.F32.BF16 R88, R20.reuse, R26, R88 ;  /* 0x0000001a1458723c */ /* 0x040fe20000041858 */
[----:B------:R-:W3:Y:S07]  /*11bb0*/  LDSM.16.MT88.4 R24, [R177+UR4+0x1900] ;  /* 0x00190004b118783b */ /* 0x000eee0008004200 */
[C---:B------:R-:W-:Y:S08]  /*11bc0*/  HMMA.16816.F32.BF16 R92, R20.reuse, R124, R92 ;  /* 0x0000007c145c723c */ /* 0x040ff0000004185c */
[C---:B------:R-:W-:Y:S08]  /*11bd0*/  HMMA.16816.F32.BF16 R96, R20.reuse, R126, R96 ;  /* 0x0000007e1460723c */ /* 0x040ff00000041860 */
[C---:B-1----:R-:W-:Y:S08]  /*11be0*/  HMMA.16816.F32.BF16 R100, R20.reuse, R116, R100 ;  /* 0x000000741464723c */ /* 0x042ff00000041864 */
[C---:B------:R-:W-:Y:S01]  /*11bf0*/  HMMA.16816.F32.BF16 R104, R20.reuse, R118, R104 ;  /* 0x000000761468723c */ /* 0x040fe20000041868 */
[----:B------:R-:W1:Y:S07]  /*11c00*/  LDSM.16.MT88.4 R116, [R133+0x3900] ;  /* 0x003900008574783b */ /* 0x000e6e0000004200 */
[C---:B--2---:R-:W-:Y:S08]  /*11c10*/  HMMA.16816.F32.BF16 R12, R20.reuse, R120, R12 ;  /* 0x00000078140c723c */ /* 0x044ff0000004180c */
[C---:B------:R-:W-:Y:S01]  /*11c20*/  HMMA.16816.F32.BF16 R108, R20.reuse, R122, R108 ;  /* 0x0000007a146c723c */ /* 0x040fe2000004186c */
[----:B------:R-:W2:Y:S07]  /*11c30*/  LDSM.16.MT88.4 R120, [R176+UR4+0x3900] ;  /* 0x00390004b078783b */ /* 0x000eae0008004200 */
[C---:B------:R-:W-:Y:S08]  /*11c40*/  HMMA.16816.F32.BF16 R16, R20.reuse, R128, R16 ;  /* 0x000000801410723c */ /* 0x040ff00000041810 */
[----:B------:R-:W-:Y:S07]  /*11c50*/  HMMA.16816.F32.BF16 R112, R20, R130, R112 ;  /* 0x000000821470723c */ /* 0x000fee0000041870 */
        /* <DEDUP_REMOVED lines=8> */
[----:B------:R-:W-:Y:S05]  /*11ce0*/  FADD.FTZ R213, R172, R213 ;  /* 0x000000d5acd57221 */ /* 0x000fea0000010000 */
[C---:B------:R-:W-:Y:S01]  /*11cf0*/  HMMA.16816.F32.BF16 R124, R20.reuse, R26, R8 ;  /* 0x0000001a147c723c */ /* 0x040fe20000041808 */
[----:B------:R-:W3:Y:S07]  /*11d00*/  LDSM.16.MT88.4 R8, [R160+0x3900] ;  /* 0x00390000a008783b */ /* 0x000eee0000004200 */
[C---:B------:R-:W-:Y:S01]  /*11d10*/  HMMA.16816.F32.BF16 R36, R20.reuse, R28, R36 ;  /* 0x0000001c1424723c */ /* 0x040fe20000041824 */
[----:B------:R-:W4:Y:S07]  /*11d20*/  LDSM.16.MT88.4 R24, [R177+UR4+0x5900] ;  /* 0x00590004b118783b */ /* 0x000f2e0008004200 */
[C---:B------:R-:W-:Y:S01]  /*11d30*/  HMMA.16816.F32.BF16 R40, R20.reuse, R30, R40 ;  /* 0x0000001e1428723c */ /* 0x040fe20000041828 */
[----:B------:R5:W1:Y:S07]  /*11d40*/  LDSM.16.MT88.4 R28, [R133+0x5900] ;  /* 0x00590000851c783b */ /* 0x000a6e0000004200 */
[C---:B------:R-:W-:Y:S07]  /*11d50*/  HMMA.16816.F32.BF16 R44, R20.reuse, R32, R44 ;  /* 0x00000020142c723c */ /* 0x040fee000004182c */
[----:B------:R-:W-:Y:S01]  /*11d60*/  @P0 IADD3 R32, R210, -0x2, RZ ;  /* 0xfffffffed2200810 */ /* 0x000fe20007ffe0ff */
[C---:B------:R-:W-:Y:S04]  /*11d70*/  HMMA.16816.F32.BF16 R48, R20.reuse, R34, R48 ;  /* 0x000000221430723c */ /* 0x040fe80000041830 */
[----:B------:R-:W-:Y:S04]  /*11d80*/  @P0 SHF.R.S32.HI R33, RZ, 0x1f, R32 ;  /* 0x0000001fff210819 */ /* 0x000fe80000011420 */
[C---:B------:R-:W-:Y:S04]  /*11d90*/  HMMA.16816.F32.BF16 R52, R20.reuse, R136, R52 ;  /* 0x000000881434723c */ /* 0x040fe80000041834 */
[----:B------:R-:W-:Y:S01]  /*11da0*/  @P0 IMAD R33, R33, c[0x0][0x1e0], RZ ;  /* 0x0000780021210a24 */ /* 0x000fe200078e02ff */
[----:B-----5:R-:W-:Y:S03]  /*11db0*/  MOV R133, R132 ;  /* 0x0000008400857202 */ /* 0x020fe60000000f00 */
[C---:B------:R-:W-:Y:S04]  /*11dc0*/  HMMA.16816.F32.BF16 R56, R20.reuse, R138, R56 ;  /* 0x0000008a1438723c */ /* 0x040fe80000041838 */
[C---:B------:R-:W-:Y:S04]  /*11dd0*/  @P0 IMAD R33, R32.reuse, c[0x0][0x1e4], R33 ;  /* 0x0000790020210a24 */ /* 0x040fe800078e0221 */
[C---:B------:R-:W-:Y:S08]  /*11de0*/  HMMA.16816.F32.BF16 R60, R20.reuse, R140, R60 ;  /* 0x0000008c143c723c */ /* 0x040ff0000004183c */
[C---:B------:R-:W-:Y:S08]  /*11df0*/  HMMA.16816.F32.BF16 R64, R20.reuse, R142, R64 ;  /* 0x0000008e1440723c */ /* 0x040ff00000041840 */
[C---:B-1----:R-:W-:Y:S07]  /*11e00*/  HMMA.16816.F32.BF16 R68, R20.reuse, R116, R68 ;  /* 0x000000741444723c */ /* 0x042fee0000041844 */
[----:B------:R-:W-:Y:S01]  /*11e10*/  @P0 IMAD.WIDE.U32 R116, R32, c[0x0][0x1e0], RZ ;  /* 0x0000780020740a25 */ /* 0x000fe200078e00ff */
[C---:B------:R-:W-:Y:S04]  /*11e20*/  HMMA.16816.F32.BF16 R72, R20.reuse, R118, R72 ;  /* 0x000000761448723c */ /* 0x040fe80000041848 */
[----:B------:R-:W-:Y:S03]  /*11e30*/  @P0 IADD3 R33, R117, R33, RZ ;  /* 0x0000002175210210 */ /* 0x000fe60007ffe0ff */
[C---:B------:R-:W-:Y:S01]  /*11e40*/  @P0 SHF.L.U32 R119, R116.reuse, 0x6, RZ ;  /* 0x0000000674770819 */ /* 0x040fe200000006ff */
[C---:B--2---:R-:W-:Y:S04]  /*11e50*/  HMMA.16816.F32.BF16 R76, R20.reuse, R120, R76 ;  /* 0x00000078144c723c */ /* 0x044fe8000004184c */
[----:B------:R-:W-:Y:S04]  /*11e60*/  @P0 SHF.L.U64.HI R116, R116, 0x6, R33 ;  /* 0x0000000674740819 */ /* 0x000fe80000010221 */
[C---:B------:R-:W-:Y:S08]  /*11e70*/  HMMA.16816.F32.BF16 R80, R20.reuse, R122, R80 ;  /* 0x0000007a1450723c */ /* 0x040ff00000041850 */
[C---:B---3--:R-:W-:Y:S07]  /*11e80*/  HMMA.16816.F32.BF16 R84, R20.reuse, R8, R84 ;  /* 0x000000081454723c */ /* 0x048fee0000041854 */
[C---:B------:R-:W-:Y:S01]  /*11e90*/  @P0 IADD3 R8, P1, R119.reuse, R196, RZ ;  /* 0x000000c477080210 */ /* 0x040fe20007f3e0ff */
[C---:B------:R-:W-:Y:S04]  /*11ea0*/  HMMA.16816.F32.BF16 R88, R20.reuse, R10, R88 ;  /* 0x0000000a1458723c */ /* 0x040fe80000041858 */
[----:B------:R-:W-:Y:S02]  /*11eb0*/  @P0 IADD3.X R9, R116, R201, RZ, P1, !PT ;  /* 0x000000c974090210 */ /* 0x000fe40000ffe4ff */
[----:B------:R-:W-:Y:S02]  /*11ec0*/  @P0 LEA R34, P3, R8, c[0x0][0x1c8], 0x1 ;  /* 0x0000720008220a11 */ /* 0x000fe400078608ff */
[----:B------:R-:W-:Y:S01]  /*11ed0*/  @P0 IADD3 R11, P2, R119, R204, RZ ;  /* 0x000000cc770b0210 */ /* 0x000fe20007f5e0ff */
[C---:B----4-:R-:W-:Y:S03]  /*11ee0*/  HMMA.16816.F32.BF16 R92, R20.reuse, R24, R92 ;  /* 0x00000018145c723c */ /* 0x050fe6000004185c */
[C---:B------:R-:W-:Y:S02]  /*11ef0*/  @P0 LEA R32, P1, R11.reuse, c[0x0][0x1c8], 0x1 ;  /* 0x000072000b200a11 */ /* 0x040fe400078208ff */
[----:B------:R-:W-:Y:S02]  /*11f00*/  @P0 IADD3.X R10, R116, R203, RZ, P2, !PT ;  /* 0x000000cb740a0210 */ /* 0x000fe400017fe4ff */
[----:B------:R-:W-:Y:S01]  /*11f10*/  @P0 LEA.HI.X R35, R8, c[0x0][0x1cc], R9, 0x1, P3 ;  /* 0x0000730008230a11 */ /* 0x000fe200018f0c09 */
[C---:B------:R-:W-:Y:S04]  /*11f20*/  HMMA.16816.F32.BF16 R96, R20.reuse, R26, R96 ;  /* 0x0000001a1460723c */ /* 0x040fe80000041860 */
[----:B------:R-:W-:Y:S02]  /*11f30*/  @P0 LEA.HI.X R33, R11, c[0x0][0x1cc], R10, 0x1, P1 ;  /* 0x000073000b210a11 */ /* 0x000fe400008f0c0a */
[----:B------:R-:W1:Y:S01]  /*11f40*/  LDSM.16.MT88.4 R8, [R176+UR4+0x5900] ;  /* 0x00590004b008783b */ /* 0x000e620008004200 */
[----:B------:R-:W-:Y:S01]  /*11f50*/  @P0 IADD3 R117, P1, R188, R119, RZ ;  /* 0x00000077bc750210 */ /* 0x000fe20007f3e0ff */
[C---:B------:R-:W-:Y:S04]  /*11f60*/  HMMA.16816.F32.BF16 R100, R20.reuse, R28, R100 ;  /* 0x0000001c1464723c */ /* 0x040fe80000041864 */
        /* <DEDUP_REMOVED lines=10> */
[----:B------:R-:W2:Y:S01]  /*12010*/  LDSM.16.MT88.4 R24, [R160+0x5900] ;  /* 0x00590000a018783b */ /* 0x000ea20000004200 */
        /* <DEDUP_REMOVED lines=8> */
[----:B------:R-:W-:Y:S01]  /*120a0*/  FADD.FTZ R216, R216, R215 ;  /* 0x000000d7d8d87221 */ /* 0x000fe20000010000 */
[----:B------:R-:W-:Y:S01]  /*120b0*/  @P0 LEA.HI.X R229, R119, c[0x0][0x1cc], R116, 0x1, P2 ;  /* 0x0000730077e50a11 */ /* 0x000fe200010f0c74 */
[----:B------:R-:W-:Y:S01]  /*120c0*/  @P0 IMAD R116, R209, 0x3000, R192 ;  /* 0x00003000d1740824 */ /* 0x000fe200078e02c0 */
[----:B------:R-:W-:Y:S01]  /*120d0*/  @P0 LEA R162, P3, R0, c[0x0][0x1c8], 0x1 ;  /* 0x0000720000a20a11 */ /* 0x000fe200078608ff */
[----:B------:R-:W-:Y:S01]  /*120e0*/  FADD.FTZ R159, R159, R216 ;  /* 0x000000d89f9f7221 */ /* 0x000fe20000010000 */
[----:B------:R-:W-:Y:S02]  /*120f0*/  @P0 IADD3.X R29, R2, R203, RZ, P4, !PT ;  /* 0x000000cb021d0210 */ /* 0x000fe400027fe4ff */
[----:B------:R-:W-:Y:S01]  /*12100*/  LOP3.LUT P4, RZ, R186, 0x1, RZ, 0xc0, !PT ;  /* 0x00000001baff7812 */ /* 0x000fe2000788c0ff */
[C---:B-1----:R-:W-:Y:S03]  /*12110*/  HMMA.16816.F32.BF16 R120, R20.reuse, R8, R12 ;  /* 0x000000081478723c */ /* 0x042fe6000004180c */
[----:B------:R-:W-:Y:S01]  /*12120*/  @P0 LEA.HI.X R163, R0, c[0x0][0x1cc], R29, 0x1, P3 ;  /* 0x0000730000a30a11 */ /* 0x000fe200018f0c1d */
[----:B------:R-:W-:Y:S01]  /*12130*/  FADD.FTZ R218, R218, R159 ;  /* 0x0000009fdada7221 */ /* 0x000fe20000010000 */
[----:B------:R-:W-:Y:S02]  /*12140*/  @P0 SHF.L.U32 R29, R116, 0x1, RZ ;  /* 0x00000001741d0819 */ /* 0x000fe400000006ff */
[----:B------:R-:W-:Y:S01]  /*12150*/  @P0 IADD3 R117, P2, R117, R202, RZ ;  /* 0x000000ca75750210 */ /* 0x000fe20007f5e0ff */
        /* <DEDUP_REMOVED lines=12> */
[----:B------:R-:W-:Y:S01]  /*12220*/  FADD.FTZ R224, R224, R219 ;  /* 0x000000dbe0e07221 */ /* 0x000fe20000010000 */
[C---:B--2---:R-:W-:Y:S03]  /*12230*/  HMMA.16816.F32.BF16 R116, R20.reuse, R24, R16 ;  /* 0x000000181474723c */ /* 0x044fe60000041810 */
[----:B------:R-:W-:Y:S01]  /*12240*/  FADD.FTZ R225, R225, R224 ;  /* 0x000000e0e1e17221 */ /* 0x000fe20000010000 */
[----:B------:R1:W-:Y:S03]  /*12250*/  @P0 LDGSTS.E.BYPASS.LTC128B.128 [R29+0x10100], [R228.64], !P4 ;  /* 0x10100000e41d0fae */ /* 0x0003e6000e101d46 */
[----:B------:R-:W-:Y:S01]  /*12260*/  FADD.FTZ R226, R226, R225 ;  /* 0x000000e1e2e27221 */ /* 0x000fe20000010000 */
[----:B------:R-:W-:Y:S04]  /*12270*/  HMMA.16816.F32.BF16 R112, R20, R26, R112 ;  /* 0x0000001a1470723c */ /* 0x000fe80000041870 */
[----:B------:R1:W-:Y:S01]  /*12280*/  @P0 LDGSTS.E.BYPASS.LTC128B.128 [R29+0xd100], [R230.64], !P6 ;  /* 0x0d100000e61d0fae */ /* 0x0003e2000f101d46 */
[----:B------:R-:W-:Y:S07]  /*12290*/  FADD.FTZ R211, R169, R226 ;  /* 0x000000e2a9d37221 */ /* 0x000fee0000010000 */
[----:B------:R1:W-:Y:S08]  /*122a0*/  @P0 LDGSTS.E.BYPASS.LTC128B.128 [R29+0xf100], [R162.64], !P5 ;  /* 0x0f100000a21d0fae */ /* 0x0003f0000e901d46 */
[----:B------:R1:W-:Y:S01]  /*122b0*/  @P0 LDGSTS.E.BYPASS.LTC128B.128 [R29+0x11100], [R30.64], !P4 ;  /* 0x111000001e1d0fae */ /* 0x0003e2000e101d46 */
[----:B------:R-:W-:Y:S02]  /*122c0*/  ISETP.GT.AND P0, PT, R210, RZ, PT ;  /* 0x000000ffd200720c */ /* 0x000fe40003f04270 */
[----:B------:R-:W-:Y:S05]  /*122d0*/  MOV R210, R212 ;  /* 0x000000d400d27202 */ /* 0x000fea0000000f00 */
[----:B------:R-:W0:Y:S06]  /*122e0*/  LDGDEPBAR ;  /* 0x00000000000079af */ /* 0x000e2c0000000000 */
[----:B------:R-:W-:-:S05]  /*122f0*/  @P0 BRA `(.L_x_2099) ;  /* 0xffffd5c000000947 */ /* 0x000fca000383ffff */
.L_x_2098:
        /* <DEDUP_REMOVED lines=123> */
.L_x_2051:
        /* <DEDUP_REMOVED lines=22> */
[----:B------:R-:W-:Y:S02]  /*12c10*/  LOP3.LUT R16, R5, 0xfffffffc, RZ, 0xc0, !PT ;  /* 0xfffffffc05107812 */ /* 0x000fe400078ec0ff */
[----:B------:R-:W-:Y:S02]  /*12c20*/  LEA.HI R14, R14, R15, RZ, 0x3 ;  /* 0x0000000f0e0e7211 */ /* 0x000fe400078f18ff */
[----:B------:R-:W-:Y:S01]  /*12c30*/  SHF.R.S32.HI R5, RZ, 0x5, R9 ;  /* 0x00000005ff057819 */ /* 0x000fe20000011409 */
[----:B------:R-:W-:Y:S01]  /*12c40*/  IMAD.IADD R16, R3, 0x1, -R16 ;  /* 0x0000000103107824 */ /* 0x000fe200078e0a10 */
[----:B------:R-:W-:-:S02]  /*12c50*/  LOP3.LUT R14, R14, 0xfffffff8, RZ, 0xc0, !PT ;  /* 0xfffffff80e0e7812 */ /* 0x000fc400078ec0ff */
[----:B------:R-:W-:Y:S02]  /*12c60*/  F2FP.BF16.PACK_AB R50, R51, R50 ;  /* 0x000000323332723e */ /* 0x000fe400000010ff */
[----:B------:R-:W-:Y:S01]  /*12c70*/  F2FP.BF16.PACK_AB R52, R53, R52 ;  /* 0x000000343534723e */ /* 0x000fe200000010ff */
[----:B------:R-:W-:Y:S01]  /*12c80*/  IMAD.IADD R14, R15, 0x1, -R14 ;  /* 0x000000010f0e7824 */ /* 0x000fe200078e0a0e */
[----:B------:R-:W-:Y:S01]  /*12c90*/  F2FP.BF16.PACK_AB R54, R55, R54 ;  /* 0x000000363736723e */ /* 0x000fe200000010ff */
[----:B------:R-:W-:Y:S01]  /*12ca0*/  IMAD R15, R5, 0x200, R16 ;  /* 0x00000200050f7824 */ /* 0x000fe200078e0210 */
[----:B------:R-:W-:Y:S01]  /*12cb0*/  F2FP.BF16.PACK_AB R56, R57, R56 ;  /* 0x000000383938723e */ /* 0x000fe200000010ff */
[C---:B------:R-:W-:Y:S01]  /*12cc0*/  IMAD.SHL.U32 R13, R14.reuse, 0x40, RZ ;  /* 0x000000400e0d7824 */ /* 0x040fe200078e00ff */
[----:B------:R-:W-:Y:S02]  /*12cd0*/  LOP3.LUT R17, R14, 0x1, RZ, 0xc0, !PT ;  /* 0x000000010e117812 */ /* 0x000fe400078ec0ff */
[----:B------:R-:W-:-:S02]  /*12ce0*/  F2FP.BF16.PACK_AB R58, R59, R58 ;  /* 0x0000003a3b3a723e */ /* 0x000fc400000010ff */
[----:B------:R-:W-:Y:S02]  /*12cf0*/  LOP3.LUT R13, R13, 0x1c0, RZ, 0xc0, !PT ;  /* 0x000001c00d0d7812 */ /* 0x000fe400078ec0ff */
        /* <DEDUP_REMOVED lines=90> */
[----:B------:R1:W-:Y:S04]  /*132a0*/  STS [R19+0x8480], R102 ;  /* 0x0084806613007388 */ /* 0x0003e80000000800 */
[----:B------:R2:W-:Y:S04]  /*132b0*/  STS [R17+0x8000], R104 ;  /* 0x0080006811007388 */ /* 0x0005e80000000800 */
[----:B------:R2:W-:Y:S04]  /*132c0*/  STS [R17+0x8400], R106 ;  /* 0x0084006a11007388 */ /* 0x0005e80000000800 */
[----:B------:R2:W-:Y:S04]  /*132d0*/  STS [R21+0x8080], R120 ;  /* 0x0080807815007388 */ /* 0x0005e80000000800 */
[----:B------:R2:W-:Y:S04]  /*132e0*/  STS [R21+0x8480], R122 ;  /* 0x0084807a15007388 */ /* 0x0005e80000000800 */
[----:B------:R2:W-:Y:S04]  /*132f0*/  STS [R23+0x8000], R108 ;  /* 0x0080006c17007388 */ /* 0x0005e80000000800 */
[----:B------:R2:W-:Y:S01]  /*13300*/  STS [R23+0x8400], R110 ;  /* 0x0084006e17007388 */ /* 0x0005e20000000800 */
[----:B-1----:R-:W-:-:S03]  /*13310*/  IMAD.WIDE R18, R184, R7, c[0x0][0x500] ;  /* 0x00014000b8127625 */ /* 0x002fc600078e0207 */
[----:B------:R2:W-:Y:S04]  /*13320*/  STS [R25+0x8080], R116 ;  /* 0x0080807419007388 */ /* 0x0005e80000000800 */
[----:B------:R2:W-:Y:S04]  /*13330*/  STS [R25+0x8480], R118 ;  /* 0x0084807619007388 */ /* 0x0005e80000000800 */
[----:B------:R2:W-:Y:S04]  /*13340*/  STS [R27+0x8000], R112 ;  /* 0x008000701b007388 */ /* 0x0005e80000000800 */
[----:B------:R2:W-:Y:S04]  /*13350*/  STS [R27+0x8400], R114 ;  /* 0x008400721b007388 */ /* 0x0005e80000000800 */
[----:B------:R-:W-:Y:S01]  /*13360*/  BAR.SYNC.DEFER_BLOCKING 0x1, 0x100 ;  /* 0x0044000000007b1d */ /* 0x000fe20000010000 */
[----:B------:R-:W-:-:S02]  /*13370*/  IMAD.MOV.U32 R4, RZ, RZ, c[0x0][0x388] ;  /* 0x0000e200ff047624 */ /* 0x000fc400078e00ff */
[----:B------:R-:W-:-:S03]  /*13380*/  @P1 IMAD.WIDE R6, R184, R7, c[0x0][0x508] ;  /* 0x00014200b8061625 */ /* 0x000fc600078e0207 */
        /* <DEDUP_REMOVED lines=10> */
.L_x_2101:
        /* <DEDUP_REMOVED lines=14> */
[----:B------:R-:W-:Y:S02]  /*13510*/  IADD3 R5, R5, -R18, RZ ;  /* 0x8000001205057210 */ /* 0x000fe40007ffe0ff */
[----:B------:R-:W-:Y:S02]  /*13520*/  SHF.R.S32.HI R6, RZ, 0x2, R6 ;  /* 0x00000002ff067819 */ /* 0x000fe40000011406 */
[----:B------:R-:W-:Y:S02]  /*13530*/  ISETP.NE.AND P1, PT, R8, 0x1, PT ;  /* 0x000000010800780c */ /* 0x000fe40003f25270 */
[----:B------:R-:W-:Y:S01]  /*13540*/  MOV R18, R14 ;  /* 0x0000000e00127202 */ /* 0x000fe20000000f00 */
[----:B------:R-:W-:Y:S01]  /*13550*/  IMAD R5, R5, 0x10, R6 ;  /* 0x0000001005057824 */ /* 0x000fe200078e0206 */
[----:B------:R-:W-:Y:S01]  /*13560*/  LOP3.LUT P2, RZ, R7, 0x3, RZ, 0xc0, !PT ;  /* 0x0000000307ff7812 */ /* 0x000fe2000784c0ff */
[----:B------:R-:W-:Y:S01]  /*13570*/  IMAD R6, R2, c[0x0][0x490], RZ ;  /* 0x0001240002067a24 */ /* 0x000fe200078e02ff */
[-C--:B------:R-:W-:Y:S01]  /*13580*/  LEA.HI R9, R12, R3.reuse, RZ, 0x3 ;  /* 0x000000030c097211 */ /* 0x080fe200078f18ff */
[----:B------:R-:W-:Y:S01]  /*13590*/  IMAD R13, R16, 0x8, R5 ;  /* 0x00000008100d7824 */ /* 0x000fe200078e0205 */
[----:B------:R-:W-:Y:S01]  /*135a0*/  LEA.HI R12, R12, R3, RZ, 0x6 ;  /* 0x000000030c0c7211 */ /* 0x000fe200078f30ff */
[----:B------:R-:W-:-:S02]  /*135b0*/  IMAD R7, R15, c[0x0][0x3a0], RZ ;  /* 0x0000e8000f077a24 */ /* 0x000fc400078e02ff */
[----:B------:R-:W-:Y:S01]  /*135c0*/  IMAD.WIDE.U32 R18, R185, c[0x0][0x490], R18 ;  /* 0x00012400b9127a25 */ /* 0x000fe200078e0012 */
[----:B-1----:R-:W-:-:S03]  /*135d0*/  LEA R8, R54, R13, 0x7 ;  /* 0x0000000d36087211 */ /* 0x002fc600078e38ff */
[----:B------:R-:W-:Y:S01]  /*135e0*/  IMAD R11, R185, c[0x0][0x494], R6 ;  /* 0x00012500b90b7a24 */ /* 0x000fe200078e0206 */
[----:B------:R-:W-:Y:S01]  /*135f0*/  LOP3.LUT R6, R9, 0xfffffff8, RZ, 0xc0, !PT ;  /* 0xfffffff809067812 */ /* 0x000fe200078ec0ff */
        /* <DEDUP_REMOVED lines=13> */
[----:B------:R-:W-:Y:S02]  /*136d0*/  SEL R3, R3, RZ, !P0 ;  /* 0x000000ff03037207 */ /* 0x000fe40004000000 */
[----:B------:R-:W-:Y:S01]  /*136e0*/  LEA R21, R6, R9, 0x5 ;  /* 0x0000000906157211 */ /* 0x000fe200078e28ff */
[--C-:B------:R-:W-:Y:S01]  /*136f0*/  IMAD.MOV R11, RZ, RZ, -R7.reuse ;  /* 0x000000ffff0b7224 */ /* 0x100fe200078e0a07 */
[----:B------:R-:W-:Y:S01]  /*13700*/  SHF.R.S32.HI R16, RZ, 0x1f, R7 ;  /* 0x0000001fff107819 */ /* 0x000fe20000011407 */
[----:B------:R-:W-:-:S04]  /*13710*/  IMAD.WIDE.U32 R18, R184, c[0x0][0x498], R18 ;  /* 0x00012600b8127a25 */ /* 0x000fc800078e0012 */
[----:B------:R-:W-:Y:S01]  /*13720*/  IMAD R11, R11, c[0x0][0x4e8], R8 ;  /* 0x00013a000b0b7a24 */ /* 0x000fe200078e0208 */
[----:B------:R-:W-:Y:S01]  /*13730*/  IADD3 R20, P0, R7, R18, RZ ;  /* 0x0000001207147210 */ /* 0x000fe20007f1e0ff */
[----:B------:R-:W-:Y:S02]  /*13740*/  IMAD R13, R3, c[0x0][0x498], RZ ;  /* 0x00012600030d7a24 */ /* 0x000fe400078e02ff */
[----:B------:R-:W-:Y:S01]  /*13750*/  IMAD R17, R185, c[0x0][0x3ec], R2 ;  /* 0x0000fb00b9117a24 */ /* 0x000fe200078e0202 */
[----:B------:R-:W-:Y:S01]  /*13760*/  SHF.R.S32.HI R18, RZ, 0x1f, R11 ;  /* 0x0000001fff127819 */ /* 0x000fe2000001140b */
[----:B------:R-:W-:Y:S02]  /*13770*/  IMAD R13, R184, c[0x0][0x49c], R13 ;  /* 0x00012700b80d7a24 */ /* 0x000fe400078e020d */
[----:B------:R-:W-:Y:S01]  /*13780*/  IMAD.SHL.U32 R2, R9, 0x40, RZ ;  /* 0x0000004009027824 */ /* 0x000fe200078e00ff */
[----:B------:R-:W-:Y:S01]  /*13790*/  IADD3 R15, R15, R17, RZ ;  /* 0x000000110f0f7210 */ /* 0x000fe20007ffe0ff */
[----:B------:R-:W-:Y:S01]  /*137a0*/  IMAD R8, R54, 0x80, R21 ;  /* 0x0000008036087824 */ /* 0x000fe200078e0215 */
[----:B------:R-:W-:Y:S01]  /*137b0*/  IADD3.X R21, R16, R19, R13, P0, !PT ;  /* 0x0000001310157210 */ /* 0x000fe200007fe40d */
[----:B------:R-:W-:Y:S01]  /*137c0*/  IMAD R18, R18, c[0x0][0x488], RZ ;  /* 0x0001220012127a24 */ /* 0x000fe200078e02ff */
[----:B------:R-:W-:Y:S01]  /*137d0*/  LOP3.LUT R13, R2, 0x1c0, RZ, 0xc0, !PT ;  /* 0x000001c0020d7812 */ /* 0x000fe200078ec0ff */
[----:B------:R-:W-:-:S04]  /*137e0*/  @P1 IMAD.HI.U32 R17, R8, c[0x0][0x4ec], RZ ;  /* 0x00013b0008111a27 */ /* 0x000fc800078e00ff */
[----:B------:R-:W-:Y:S02]  /*137f0*/  IMAD.SHL.U32 R2, R6, 0x8, RZ ;  /* 0x0000000806027824 */ /* 0x000fe400078e00ff */
[----:B------:R-:W-:-:S03]  /*13800*/  IMAD.WIDE.U32 R20, R11, c[0x0][0x488], R20 ;  /* 0x000122000b147a25 */ /* 0x000fc600078e0014 */
[----:B------:R-:W-:Y:S01]  /*13810*/  LOP3.LUT R6, R13, 0x38, R2, 0xf8, !PT ;  /* 0x000000380d067812 */ /* 0x000fe200078ef802 */
[----:B------:R-:W-:Y:S02]  /*13820*/  IMAD R18, R11, c[0x0][0x48c], R18 ;  /* 0x000123000b127a24 */ /* 0x000fe400078e0212 */
[----:B------:R-:W-:Y:S01]  /*13830*/  IMAD.MOV.U32 R7, RZ, RZ, R8 ;  /* 0x000000ffff077224 */ /* 0x000fe200078e0008 */
[----:B------:R-:W-:Y:S01]  /*13840*/  @P1 SHF.R.U32.HI R7, RZ, c[0x0][0x4f0], R17 ;  /* 0x00013c00ff071a19 */ /* 0x000fe20000011611 */
[----:B------:R-:W-:Y:S01]  /*13850*/  IMAD R11, R3, c[0x0][0x3f0], RZ ;  /* 0x0000fc00030b7a24 */ /* 0x000fe200078e02ff */
[----:B------:R-:W-:Y:S01]  /*13860*/  SHF.R.U32.HI R3, RZ, 0x3, R13 ;  /* 0x00000003ff037819 */ /* 0x000fe2000001160d */
[----:B------:R-:W-:Y:S01]  /*13870*/  IMAD.WIDE.U32 R14, R184, c[0x0][0x3f0], R14 ;  /* 0x0000fc00b80e7a25 */ /* 0x000fe200078e000e */
[----:B------:R-:W-:Y:S02]  /*13880*/  LEA R13, P0, R20, c[0x0][0x450], 0x2 ;  /* 0x00011400140d7a11 */ /* 0x000fe400078010ff */
[----:B------:R-:W-:Y:S01]  /*13890*/  IADD3 R17, R21, R18, RZ ;  /* 0x0000001215117210 */ /* 0x000fe20007ffe0ff */
[----:B------:R-:W-:Y:S01]  /*138a0*/  IMAD R11, R184, c[0x0][0x3f4], R11 ;  /* 0x0000fd00b80b7a24 */ /* 0x000fe200078e020b */
[----:B------:R-:W-:Y:S01]  /*138b0*/  LOP3.LUT R6, R6, R3, RZ, 0x3c, !PT ;  /* 0x0000000306067212 */ /* 0x000fe200078e3cff */
[----:B------:R-:W-:Y:S01]  /*138c0*/  IMAD.MOV R3, RZ, RZ, -R7 ;  /* 0x000000ffff037224 */ /* 0x000fe200078e0a07 */
[----:B------:R-:W-:Y:S01]  /*138d0*/  LEA.HI.X R17, R20, c[0x0][0x454], R17, 0x2, P0 ;  /* 0x0001150014117a11 */ /* 0x000fe200000f1411 */
[----:B------:R-:W-:Y:S01]  /*138e0*/  SHFL.IDX PT, R32, R13, RZ, 0x1c1f ;  /* 0x001c1fff0d207589 */ /* 0x000fe200000e0000 */
[----:B------:R-:W-:Y:S01]  /*138f0*/  SHF.R.S32.HI R16, RZ, 0x1f, R7 ;  /* 0x0000001fff107819 */ /* 0x000fe20000011407 */
[----:B------:R-:W-:Y:S01]  /*13900*/  IMAD R56, R3, c[0x0][0x4e8], R8 ;  /* 0x00013a0003387a24 */ /* 0x000fe200078e0208 */
[----:B------:R-:W-:Y:S01]  /*13910*/  IADD3 R15, R15, R11, RZ ;  /* 0x0000000b0f0f7210 */ /* 0x000fe20007ffe0ff */
[----:B------:R-:W1:Y:S01]  /*13920*/  SHFL.IDX PT, R33, R17, RZ, 0x1c1f ;  /* 0x001c1fff11217589 */ /* 0x000e6200000e0000 */
[C---:B------:R-:W-:Y:S01]  /*13930*/  IMAD R8, R54.reuse, 0x80, R5 ;  /* 0x0000008036087824 */ /* 0x040fe200078e0205 */
[----:B------:R-:W-:Y:S01]  /*13940*/  LEA R54, R54, R9, 0x7 ;  /* 0x0000000936367211 */ /* 0x000fe200078e38ff */
[----:B-----5:R-:W-:Y:S01]  /*13950*/  IMAD R3, R4, c[0x0][0x4e8], RZ ;  /* 0x00013a0004037a24 */ /* 0x020fe200078e02ff */
[----:B------:R-:W-:Y:S01]  /*13960*/  SHFL.IDX PT, R34, R13, 0x1, 0x1c1f ;  /* 0x003c1f000d227f89 */ /* 0x000fe200000e0000 */
[----:B------:R-:W-:Y:S01]  /*13970*/  IMAD R16, R16, c[0x0][0x3e0], RZ ;  /* 0x0000f80010107a24 */ /* 0x000fe200078e02ff */
[C---:B------:R-:W-:Y:S01]  /*13980*/  IADD3 R4, R8.reuse, 0x8, RZ ;  /* 0x0000000808047810 */ /* 0x040fe20007ffe0ff */
[----:B------:R-:W-:Y:S01]  /*13990*/  IMAD.WIDE.U32 R14, R7, c[0x0][0x3e0], R14 ;  /* 0x0000f800070e7a25 */ /* 0x000fe200078e000e */
[----:B------:R-:W2:Y:S01]  /*139a0*/  SHFL.IDX PT, R35, R17, 0x1, 0x1c1f ;  /* 0x003c1f0011237f89 */ /* 0x000ea200000e0000 */
[----:B------:R-:W-:-:S02]  /*139b0*/  ISETP.GE.OR P1, PT, R8, R3, P2 ;  /* 0x000000030800720c */ /* 0x000fc40001726670 */
[----:B------:R-:W-:Y:S01]  /*139c0*/  IMAD R16, R7, c[0x0][0x3e4], R16 ;  /* 0x0000f90007107a24 */ /* 0x000fe200078e0210 */
[----:B------:R-:W-:Y:S02]  /*139d0*/  ISETP.GE.OR P0, PT, R4, R3, P2 ;  /* 0x000000030400720c */ /* 0x000fe40001706670 */
[----:B------:R-:W-:Y:S01]  /*139e0*/  SHF.L.U32 R7, R12, 0x3, RZ ;  /* 0x000000030c077819 */ /* 0x000fe200000006ff */
[----:B------:R-:W-:Y:S01]  /*139f0*/  IMAD.IADD R15, R15, 0x1, R16 ;  /* 0x000000010f0f7824 */ /* 0x000fe200078e0210 */
[----:B------:R-:W-:Y:S02]  /*13a00*/  SHF.R.S32.HI R5, RZ, 0x1f, R56 ;  /* 0x0000001fff057819 */ /* 0x000fe40000011438 */
[----:B------:R-:W-:-:S03]  /*13a10*/  LOP3.LUT R6, R6, 0x7ffffe00, R7, 0xf8, !PT ;  /* 0x7ffffe0006067812 */ /* 0x000fc600078ef807 */
[----:B------:R-:W-:Y:S01]  /*13a20*/  IMAD R5, R5, c[0x0][0x3d8], RZ ;  /* 0x0000f60005057a24 */ /* 0x000fe200078e02ff */
[----:B------:R-:W-:Y:S01]  /*13a30*/  SHF.L.U32 R58, R6, 0x1, RZ ;  /* 0x00000001063a7819 */ /* 0x000fe200000006ff */
[----:B-1----:R1:W-:Y:S02]  /*13a40*/  @!P1 ST.E [R32.64], R0 ;  /* 0x0000000020009985 */ /* 0x0023e4000c101906 */
[C---:B------:R-:W-:Y:S02]  /*13a50*/  IMAD R8, R56.reuse, c[0x0][0x3dc], R5 ;  /* 0x0000f70038087a24 */ /* 0x040fe400078e0205 */
[----:B------:R-:W-:-:S04]  /*13a60*/  IMAD.WIDE.U32 R56, R56, c[0x0][0x3d8], R14 ;  /* 0x0000f60038387a25 */ /* 0x000fc800078e000e */
[----:B------:R-:W-:Y:S01]  /*13a70*/  IMAD.IADD R8, R57, 0x1, R8 ;  /* 0x0000000139087824 */ /* 0x000fe200078e0208 */
[----:B--2---:R1:W-:Y:S01]  /*13a80*/  @!P0 ST.E [R34.64], R10 ;  /* 0x0000000a22008985 */ /* 0x0043e2000c101906 */
[----:B------:R-:W-:-:S03]  /*13a90*/  LEA R57, P0, R56, c[0x0][0x380], 0x1 ;  /* 0x0000e00038397a11 */ /* 0x000fc600078008ff */
[----:B------:R1:W2:Y:S01]  /*13aa0*/  LDS.128 R44, [R58+0x1080] ;  /* 0x001080003a2c7984 */ /* 0x0002a20000000c00 */
[----:B------:R-:W-:Y:S02]  /*13ab0*/  LEA.HI.X R56, R56, c[0x0][0x384], R8, 0x1, P0 ;  /* 0x0000e10038387a11 */ /* 0x000fe400000f0c08 */
[----:B------:R-:W-:Y:S01]  /*13ac0*/  ISETP.GE.AND P0, PT, R54, R3, PT ;  /* 0x000000033600720c */ /* 0x000fe20003f06270 */
        /* <DEDUP_REMOVED lines=31> */
.L_x_2103:
[----:B--2---:R-:W-:Y:S05]  /*13cc0*/  BSYNC B0 ;  /* 0x0000000000007941 */ /* 0x004fea0003800000 */
.L_x_2102:
        /* <DEDUP_REMOVED lines=23> */
.L_x_2105:
[----:B------:R-:W-:Y:S05]  /*13e40*/  BSYNC B0 ;  /* 0x0000000000007941 */ /* 0x000fea0003800000 */
.L_x_2104:
        /* <DEDUP_REMOVED lines=23> */
.L_x_2107:
[----:B------:R-:W-:Y:S05]  /*13fc0*/  BSYNC B0 ;  /* 0x0000000000007941 */ /* 0x000fea0003800000 */
.L_x_2106:
        /* <DEDUP_REMOVED lines=24> */
.L_x_2100:
        /* <DEDUP_REMOVED lines=18> */
.L_x_2108:
        /* <DEDUP_REMOVED lines=41> */
.L_x_2110:
[----:B------:R-:W-:Y:S05]  /*14500*/  BSYNC B0 ;  /* 0x0000000000007941 */ /* 0x000fea0003800000 */
.L_x_2109:
        /* <DEDUP_REMOVED lines=64> */
.L_x_2112:
[----:B------:R-:W-:Y:S05]  /*14910*/  BSYNC B0 ;  /* 0x0000000000007941 */ /* 0x000fea0003800000 */
.L_x_2111:
        /* <DEDUP_REMOVED lines=21> */
.L_x_2114:
[----:B------:R-:W-:Y:S05]  /*14a70*/  BSYNC B0 ;  /* 0x0000000000007941 */ /* 0x000fea0003800000 */
.L_x_2113:
        /* <DEDUP_REMOVED lines=21> */
.L_x_2116:
[----:B------:R-:W-:Y:S05]  /*14bd0*/  BSYNC B0 ;  /* 0x0000000000007941 */ /* 0x000fea0003800000 */
.L_x_2115:
        /* <DEDUP_REMOVED lines=22> */
.L_x_2117:
        /* <DEDUP_REMOVED lines=12> */
.L_x_2652:


//--------------------- .text._ZN7cutlass13device_kernelIN5flash19enable_sm80_to_sm89INS1_16FlashAttnFwdSm80INS1_25CollectiveMainloopFwdSm80ILi8ELi2ELb0EN4cute5tupleIJNS5_1CILi128EEENS7_ILi64EEENS7_ILi192EEEEEELi192ENS_10bfloat16_tEfNS_4arch4Sm80ELb0ELb1ELb0ELb0ELb0ELb0ELb1ELb0EEENS1_21CollectiveEpilogueFwdINS6_IJS8_SA_S9_EEENS6_IJNS7_ILi1EEESI_SI_EEESC_SE_Li256ELb0ELb1ELb0ELb0EEENS1_19SingleTileSchedulerILb0ELb0ELb1ELi128EEEEEEEEEvNT_6ParamsE --------------------------
	.section	.text._ZN7cutlass13device_kernelIN5flash19enable_sm80_to_sm89INS1_16FlashAttnFwdSm80INS1_25CollectiveMainloopFwdSm80ILi8ELi2ELb0EN4cute5tupleIJNS5_1CILi128EEENS7_ILi64EEENS7_ILi192EEEEEELi192ENS_10bfloat16_tEfNS_4arch4Sm80ELb0ELb1ELb0ELb0ELb0ELb0ELb1ELb0EEENS1_21CollectiveEpilogueFwdINS6_IJS8_SA_S9_EEENS6_IJNS7_ILi1EEESI_SI_EEESC_SE_Li256ELb0ELb1ELb0ELb0EEENS1_19SingleTileSchedulerILb0ELb0ELb1ELi128EEEEEEEEEvNT_6ParamsE,"ax",@progbits
	.sectioninfo	@"SHI_REGISTERS=233"
	.align	128
.text._ZN7cutlass13device_kernelIN5flash19enable_sm80_to_sm89INS1_16FlashAttnFwdSm80INS1_25CollectiveMainloopFwdSm80ILi8ELi2ELb0EN4cute5tupleIJNS5_1CILi128EEENS7_ILi64EEENS7_ILi192EEEEEELi192ENS_10bfloat16_tEfNS_4arch4Sm80ELb0ELb1ELb0ELb0ELb0ELb0ELb1ELb0EEENS1_21CollectiveEpilogueFwdINS6_IJS8_SA_S9_EEENS6_IJNS7_ILi1EEESI_SI_EEESC_SE_Li256ELb0ELb1ELb0ELb0EEENS1_19SingleTileSchedulerILb0ELb0ELb1ELi128EEEEEEEEEvNT_6ParamsE:
        .type           _ZN7cutlass13device_kernelIN5flash19enable_sm80_to_sm89INS1_16FlashAttnFwdSm80INS1_25CollectiveMainloopFwdSm80ILi8ELi2ELb0EN4cute5tupleIJNS5_1CILi128EEENS7_ILi64EEENS7_ILi192EEEEEELi192ENS_10bfloat16_tEfNS_4arch4Sm80ELb0ELb1ELb0ELb0ELb0ELb0ELb1ELb0EEENS1_21CollectiveEpilogueFwdINS6_IJS8_SA_S9_EEENS6_IJNS7_ILi1EEESI_SI_EEESC_SE_Li256ELb0ELb1ELb0ELb0EEENS1_19SingleTileSchedulerILb0ELb0ELb1ELi128EEEEEEEEEvNT_6ParamsE,@function
        .size           _ZN7cutlass13device_kernelIN5flash19enable_sm80_to_sm89INS1_16FlashAttnFwdSm80INS1_25CollectiveMainloopFwdSm80ILi8ELi2ELb0EN4cute5tupleIJNS5_1CILi128EEENS7_ILi64EEENS7_ILi192EEEEEELi192ENS_10bfloat16_tEfNS_4arch4Sm80ELb0ELb1ELb0ELb0ELb0ELb0ELb1ELb0EEENS1_21CollectiveEpilogueFwdINS6_IJS8_SA_S9_EEENS6_IJNS7_ILi1EEESI_SI_EEESC_SE_Li256ELb0ELb1ELb0ELb0EEENS1_19SingleTileSchedulerILb0ELb0ELb1ELi128EEEEEEEEEvNT_6ParamsE,(.L_x_2653 - _ZN7cutlass13device_kernelIN5flash19enable_sm80_to_sm89INS1_16FlashAttnFwdSm80INS1_25CollectiveMainloopFwdSm80ILi8ELi2ELb0EN4cute5tupleIJNS5_1CILi128EEENS7_ILi64EEENS7_ILi192EEEEEELi192ENS_10bfloat16_tEfNS_4arch4Sm80ELb0ELb1ELb0ELb0ELb0ELb0ELb1ELb0EEENS1_21CollectiveEpilogueFwdINS6_IJS8_SA_S9_EEENS6_IJNS7_ILi1EEESI_SI_EEESC_SE_Li256ELb0ELb1ELb0ELb0EEENS1_19SingleTileSchedulerILb0ELb0ELb1ELi128EEEEEEEEEvNT_6ParamsE)
        .other          _ZN7cutlass13device_kernelIN5flash19enable_sm80_to_sm89INS1_16FlashAttnFwdSm80INS1_25CollectiveMainloopFwdSm80ILi8ELi2ELb0EN4cute5tupleIJNS5_1CILi128EEENS7_ILi64EEENS7_ILi192EEEEEELi192ENS_10bfloat16_tEfNS_4arch4Sm80ELb0ELb1ELb0ELb0ELb0ELb0ELb1ELb0EEENS1_21CollectiveEpilogueFwdINS6_IJS8_SA_S9_EEENS6_IJNS7_ILi1EEESI_SI_EEESC_SE_Li256ELb0ELb1ELb0ELb0EEENS1_19SingleTileSchedulerILb0ELb0ELb1ELi128EEEEEEEEEvNT_6ParamsE,@"STO_CUDA_ENTRY STV_DEFAULT"
_ZN7cutlass13device_kernelIN5flash19enable_sm80_to_sm89INS1_16FlashAttnFwdSm80INS1_25CollectiveMainloopFwdSm80ILi8ELi2ELb0EN4cute5tupleIJNS5_1CILi128EEENS7_ILi64EEENS7_ILi192EEEEEELi192ENS_10bfloat16_tEfNS_4arch4Sm80ELb0ELb1ELb0ELb0ELb0ELb0ELb1ELb0EEENS1_21CollectiveEpilogueFwdINS6_IJS8_SA_S9_EEENS6_IJNS7_ILi1EEESI_SI_EEESC_SE_Li256ELb0ELb1ELb0ELb0EEENS1_19SingleTileSchedulerILb0ELb0ELb1ELi128EEEEEEEEEvNT_6ParamsE:
        /* <DEDUP_REMOVED lines=35> */
.L_x_2119:
[----:B------:R-:W-:Y:S02]  /*0230*/  ULDC UR4, c[0x0][0x32c] ;  /* 0x0000cb0000047ab9 */ /* 0x000fe40000000800 */
[----:B------:R-:W-:-:S03]  /*0240*/  UISETP.NE.AND UP0, UPT, UR6, UR4, UPT ;  /* 0x000000040600728c */ /* 0x000fc6000bf05270 */
[----:B------:R-:W-:Y:S02]  /*0250*/  ULDC.64 UR4, c[0x0][0x330] ;  /* 0x0000cc0000047ab9 */ /* 0x000fe40000000a00 */
[----:B------:R-:W-:-:S06]  /*0260*/  UIMAD.WIDE.U32 UR12, UR10, UR4, URZ ;  /* 0x000000040a0c72a5 */ /* 0x000fcc000f8e003f */
[----:B------:R-:W-:Y:S02]  /*0270*/  @UP0 USHF.R.U32.HI UR10, URZ, UR5, UR13 ;  /* 0x000000053f0a0299 */ /* 0x000fe4000801160d */
.L_x_2120:
[----:B------:R-:W-:Y:S02]  /*0280*/  ULDC UR4, c[0x0][0x32c] ;  /* 0x0000cb0000047ab9 */ /* 0x000fe40000000800 */
[----:B------:R-:W-:-:S04]  /*0290*/  UIMAD UR4, UR10, UR4, UR4 ;  /* 0x000000040a0472a4 */ /* 0x000fc8000f8e0204 */
[----:B------:R-:W-:-:S04]  /*02a0*/  UISETP.LT.AND UP0, UPT, UR7, UR4, UPT ;  /* 0x000000040700728c */ /* 0x000fc8000bf01270 */
[----:B------:R-:W-:-:S03]  /*02b0*/  USEL UR7, UR7, UR4, UP0 ;  /* 0x0000000407077287 */ /* 0x000fc60008000000 */
.L_x_2118:
        /* <DEDUP_REMOVED lines=35> */
.L_x_2122:
[----:B------:R-:W-:Y:S02]  /*04f0*/  ULDC UR4, c[0x0][0x32c] ;  /* 0x0000cb0000047ab9 */ /* 0x000fe40000000800 */
[----:B------:R-:W-:-:S03]  /*0500*/  UISETP.NE.AND UP0, UPT, UR4, 0x1, UPT ;  /* 0x000000010400788c */ /* 0x000fc6000bf05270 */
[----:B------:R-:W-:Y:S02]  /*0510*/  ULDC.64 UR4, c[0x0][0x330] ;  /* 0x0000cc0000047ab9 */ /* 0x000fe40000000a00 */
[----:B------:R-:W-:-:S06]  /*0520*/  UIMAD.WIDE.U32 UR12, UR11, UR4, URZ ;  /* 0x000000040b0c72a5 */ /* 0x000fcc000f8e003f */
[----:B------:R-:W-:Y:S02]  /*0530*/  @UP0 USHF.R.U32.HI UR11, URZ, UR5, UR13 ;  /* 0x000000053f0b0299 */ /* 0x000fe4000801160d */
.L_x_2123:
[----:B------:R-:W-:Y:S02]  /*0540*/  ULDC UR4, c[0x0][0x32c] ;  /* 0x0000cb0000047ab9 */ /* 0x000fe40000000800 */
[----:B------:R-:W-:-:S04]  /*0550*/  UIMAD UR4, UR11, UR4, URZ ;  /* 0x000000040b0472a4 */ /* 0x000fc8000f8e023f */
[----:B------:R-:W-:-:S04]  /*0560*/  UISETP.LT.AND UP0, UPT, UR10, UR4, UPT ;  /* 0x000000040a00728c */ /* 0x000fc8000bf01270 */
[----:B------:R-:W-:-:S04]  /*0570*/  USEL UR10, UR10, UR4, !UP0 ;  /* 0x000000040a0a7287 */ /* 0x000fc8000c000000 */
.L_x_2121:
        /* <DEDUP_REMOVED lines=92> */
[----:B------:R-:W-:Y:S01]  /*0b40*/  LEA.HI R76, R78, R5, RZ, 0x5 ;  /* 0x000000054e4c7211 */ /* 0x000fe200078f28ff */
        /* <DEDUP_REMOVED lines=8> */
[----:B------:R-:W-:-:S02]  /*0bd0*/  UIMAD UR24, UR21, UR15, UR24 ;  /* 0x0000000f151872a4 */ /* 0x000fc4000f8e0218 */
[----:B------:R-:W-:Y:S01]  /*0be0*/  USHF.L.U64.HI UR13, UR12, UR11, UR13 ;  /* 0x0000000b0c0d7299 */ /* 0x000fe2000801020d */
[----:B------:R-:W-:Y:S01]  /*0bf0*/  IMAD R6, R0, c[0x0][0x1c4], R9 ;  /* 0x0000710000067a24 */ /* 0x000fe200078e0209 */
[--C-:B------:R-:W-:Y:S01]  /*0c00*/  SHF.R.S32.HI R9, RZ, 0x1f, R10.reuse ;  /* 0x0000001fff097819 */ /* 0x100fe2000001140a */
[----:B------:R-:W-:Y:S02]  /*0c10*/  IMAD.MOV R4, RZ, RZ, -R10 ;  /* 0x000000ffff047224 */ /* 0x000fe400078e0a0a */
        /* <DEDUP_REMOVED lines=131> */
[----:B------:R-:W-:Y:S02]  /*1450*/  IMAD.U32 R7, RZ, RZ, UR14 ;  /* 0x0000000eff077e24 */ /* 0x000fe4000f8e00ff */
[----:B------:R-:W-:Y:S01]  /*1460*/  IMAD.MOV.U32 R20, RZ, RZ, R12 ;  /* 0x000000ffff147224 */ /* 0x000fe200078e000c */
        /* <DEDUP_REMOVED lines=15> */
[----:B-1----:R-:W-:Y:S02]  /*1560*/  @P6 LEA R14, P6, R16, c[0x0][0x1c8], 0x1 ;  /* 0x00007200100e6a11 */ /* 0x002fe400078c08ff */
        /* <DEDUP_REMOVED lines=22> */
[----:B------:R-:W-:Y:S02]  /*16d0*/  ISETP.GE.AND P1, PT, R3, c[0x0][0x1d4], PT ;  /* 0x0000750003007a0c */ /* 0x000fe40003f26270 */
        /* <DEDUP_REMOVED lines=23> */
[----:B------:R-:W-:-:S03]  /*1850*/  LEA R12, P0, R10, c[0x0][0x1f8], 0x1 ;  /* 0x00007e000a0c7a11 */ /* 0x000fc600078008ff */
[----:B------:R-:W0:Y:S01]  /*1860*/  LDGDEPBAR ;  /* 0x00000000000079af */ /* 0x000e220000000000 */
[----:B------:R-:W-:Y:S02]  /*1870*/  LEA.HI.X R13, R10, c[0x0][0x1fc], R4, 0x1, P0 ;  /* 0x00007f000a0d7a11 */ /* 0x000fe400000f0c04 */
[C---:B------:R-:W-:Y:S02]  /*1880*/  ISETP.LT.OR P0, PT, R8.reuse, 0x1, P4 ;  /* 0x000000010800780c */ /* 0x040fe40002701670 */
[----:B------:R-:W-:Y:S01]  /*1890*/  ISETP.LT.OR P4, PT, R8, 0x21, P4 ;  /* 0x000000210800780c */ /* 0x000fe20002781670 */
[----:B------:R3:W-:Y:S01]  /*18a0*/  LDGSTS.E.BYPASS.LTC128B.128 [R132+0x100], [R12.64], !P6 ;  /* 0x001000000c847fae */ /* 0x0007e2000f101d52 */
[----:B------:R-:W-:Y:S02]  /*18b0*/  ISETP.GE.AND P6, PT, R3, c[0x0][0x1d4], PT ;  /* 0x0000750003007a0c */ /* 0x000fe40003fc6270 */
[----:B------:R-:W-:-:S04]  /*18c0*/  LEA.HI R4, R78, R5, RZ, 0x4 ;  /* 0x000000054e047211 */ /* 0x000fc800078f20ff */
[----:B------:R-:W-:-:S03]  /*18d0*/  LOP3.LUT R20, R4, 0xfffffff0, RZ, 0xc0, !PT ;  /* 0xfffffff004147812 */ /* 0x000fc600078ec0ff */
[----:B------:R3:W-:Y:S01]  /*18e0*/  LDGSTS.E.BYPASS.LTC128B.128 [R132+0x2100], [R12.64+0x80], !P0 ;  /* 0x021000800c847fae */ /* 0x0007e2000c101d52 */
[C---:B------:R-:W-:Y:S01]  /*18f0*/  ISETP.LT.OR P0, PT, R8.reuse, 0x1, P6 ;  /* 0x000000010800780c */ /* 0x040fe20003701670 */
[----:B------:R-:W-:Y:S01]  /*1900*/  IMAD.IADD R20, R5, 0x1, -R20 ;  /* 0x0000000105147824 */ /* 0x000fe200078e0a14 */
[----:B------:R-:W-:-:S04]  /*1910*/  ISETP.LT.OR P6, PT, R8, 0x21, P6 ;  /* 0x000000210800780c */ /* 0x000fc800037c1670 */
[----:B------:R-:W-:-:S04]  /*1920*/  SHF.R.S32.HI R3, RZ, 0x1f, R20 ;  /* 0x0000001fff037819 */ /* 0x000fc80000011414 */
[----:B------:R-:W-:-:S03]  /*1930*/  LEA.HI R3, R3, R20, RZ, 0x3 ;  /* 0x0000001403037211 */ /* 0x000fc600078f18ff */
[----:B------:R3:W-:Y:S01]  /*1940*/  LDGSTS.E.BYPASS.LTC128B.128 [R132+0x4100], [R12.64+0x100], !P0 ;  /* 0x041001000c847fae */ /* 0x0007e2000c101d52 */
[----:B------:R-:W-:-:S04]  /*1950*/  IADD3 R10, P0, R12, UR22, RZ ;  /* 0x000000160c0a7c10 */ /* 0x000fc8000ff1e0ff */
[----:B------:R-:W-:Y:S02]  /*1960*/  IADD3.X R11, R13, UR21, RZ, P0, !PT ;  /* 0x000000150d0b7c10 */ /* 0x000fe400087fe4ff */
[----:B------:R-:W-:-:S03]  /*1970*/  PLOP3.LUT P0, PT, PT, PT, UP0, 0x80, 0x0 ;  /* 0x000000000000781c */ /* 0x000fc60003f0f008 */
[----:B------:R4:W-:Y:S01]  /*1980*/  LDGSTS.E.BYPASS.LTC128B.128 [R132+0x1100], [R10.64], !P5 ;  /* 0x011000000a847fae */ /* 0x0009e2000e901d52 */
[----:B------:R-:W-:-:S03]  /*1990*/  PLOP3.LUT P5, PT, PT, PT, UP0, 0x80, 0x0 ;  /* 0x000000000000781c */ /* 0x000fc60003faf008 */
[----:B------:R4:W-:Y:S01]  /*19a0*/  LDGSTS.E.BYPASS.LTC128B.128 [R132+0x3100], [R10.64+0x80], !P4 ;  /* 0x031000800a847fae */ /* 0x0009e2000e101d52 */
[----:B------:R-:W-:-:S03]  /*19b0*/  PLOP3.LUT P4, PT, PT, PT, UP0, 0x80, 0x0 ;  /* 0x000000000000781c */ /* 0x000fc60003f8f008 */
[----:B------:R4:W-:Y:S01]  /*19c0*/  LDGSTS.E.BYPASS.LTC128B.128 [R132+0x5100], [R10.64+0x100], !P6 ;  /* 0x051001000a847fae */ /* 0x0009e2000f101d52 */
[----:B------:R-:W-:Y:S02]  /*19d0*/  PLOP3.LUT P6, PT, PT, PT, UP0, 0x80, 0x0 ;  /* 0x000000000000781c */ /* 0x000fe40003fcf008 */
[----:B------:R-:W-:Y:S01]  /*19e0*/  PLOP3.LUT P6, PT, PT, PT, UP0, 0x80, 0x0 ;  /* 0x000000000000781c */ /* 0x000fe20003fcf008 */
[----:B------:R-:W0:Y:S04]  /*19f0*/  LDGDEPBAR ;  /* 0x00000000000079af */ /* 0x000e280000000000 */
[----:B------:R1:W-:Y:S01]  /*1a00*/  @P5 LDGSTS.E.BYPASS.LTC128B.128 [R132+0x12100], [R14.64], !P3 ;  /* 0x121000000e845fae */ /* 0x0003e2000d901d52 */
[----:B------:R-:W-:Y:S02]  /*1a10*/  PLOP3.LUT P5, PT, PT, PT, UP0, 0x80, 0x0 ;  /* 0x000000000000781c */ /* 0x000fe40003faf008 */
[C---:B---3--:R-:W-:Y:S01]  /*1a20*/  LOP3.LUT R13, R3.reuse, 0xfffffff8, RZ, 0xc0, !PT ;  /* 0xfffffff8030d7812 */ /* 0x048fe200078ec0ff */
[----:B------:R1:W-:Y:S01]  /*1a30*/  @P4 LDGSTS.E.BYPASS.LTC128B.128 [R132+0x14100], [R14.64+0x80], !P2 ;  /* 0x141000800e844fae */ /* 0x0003e2000d101d52 */
[----:B------:R-:W-:Y:S01]  /*1a40*/  PLOP3.LUT P4, PT, PT, PT, UP0, 0x80, 0x0 ;  /* 0x000000000000781c */ /* 0x000fe20003f8f008 */
[----:B------:R-:W-:-:S02]  /*1a50*/  IMAD.SHL.U32 R3, R3, 0x40, RZ ;  /* 0x0000004003037824 */ /* 0x000fc400078e00ff */
[----:B------:R1:W-:Y:S01]  /*1a60*/  @P0 LDGSTS.E.BYPASS.LTC128B.128 [R132+0x16100], [R14.64+0x100], !P1 ;  /* 0x161001000e840fae */ /* 0x0003e2000c901d52 */
[----:B------:R-:W-:Y:S01]  /*1a70*/  PLOP3.LUT P0, PT, PT, PT, UP0, 0x80, 0x0 ;  /* 0x000000000000781c */ /* 0x000fe20003f0f008 */
[----:B------:R-:W-:-:S04]  /*1a80*/  IMAD.IADD R20, R20, 0x1, -R13 ;  /* 0x0000000114147824 */ /* 0x000fc800078e0a0d */
[----:B------:R-:W-:Y:S01]  /*1a90*/  IMAD.SHL.U32 R8, R20, 0x40, RZ ;  /* 0x0000004014087824 */ /* 0x000fe200078e00ff */
[----:B----4-:R-:W-:-:S04]  /*1aa0*/  SHF.R.S32.HI R11, RZ, 0x4, R4 ;  /* 0x00000004ff0b7819 */ /* 0x010fc80000011404 */
[----:B------:R-:W-:Y:S02]  /*1ab0*/  LOP3.LUT R13, R8, 0x1c0, RZ, 0xc0, !PT ;  /* 0x000001c0080d7812 */ /* 0x000fe400078ec0ff */
[----:B------:R-:W-:-:S04]  /*1ac0*/  LEA.HI R4, R4, R11, RZ, 0x1 ;  /* 0x0000000b04047211 */ /* 0x000fc800078f08ff */
[----:B------:R-:W-:-:S05]  /*1ad0*/  LOP3.LUT R4, R4, 0xfffffffe, RZ, 0xc0, !PT ;  /* 0xfffffffe04047812 */ /* 0x000fca00078ec0ff */
[----:B------:R-:W-:Y:S02]  /*1ae0*/  IMAD.IADD R11, R11, 0x1, -R4 ;  /* 0x000000010b0b7824 */ /* 0x000fe400078e0a04 */
[----:B------:R-:W-:Y:S02]  /*1af0*/  IMAD.SHL.U32 R4, R203, 0x40, RZ ;  /* 0x00000040cb047824 */ /* 0x000fe400078e00ff */
[----:B-1----:R-:W-:Y:S02]  /*1b00*/  @P6 IMAD.MOV.U32 R14, RZ, RZ, R0 ;  /* 0x000000ffff0e6224 */ /* 0x002fe400078e0000 */
[----:B------:R-:W-:Y:S01]  /*1b10*/  @P6 IMAD.MOV.U32 R15, RZ, RZ, R7 ;  /* 0x000000ffff0f6224 */ /* 0x000fe200078e0007 */
[----:B------:R-:W-:Y:S01]  /*1b20*/  LOP3.LUT R7, R4, 0x1c0, RZ, 0xc0, !PT ;  /* 0x000001c004077812 */ /* 0x000fe200078ec0ff */
[----:B------:R-:W-:Y:S01]  /*1b30*/  IMAD.SHL.U32 R0, R11, 0x8, RZ ;  /* 0x000000080b007824 */ /* 0x000fe200078e00ff */
[----:B------:R-:W-:Y:S02]  /*1b40*/  PLOP3.LUT P6, PT, PT, PT, UP0, 0x80, 0x0 ;  /* 0x000000000000781c */ /* 0x000fe40003fcf008 */
[----:B------:R1:W-:Y:S01]  /*1b50*/  @P5 LDGSTS.E.BYPASS.LTC128B.128 [R132+0x13100], [R14.64], !P3 ;  /* 0x131000000e845fae */ /* 0x0003e2000d901d52 */
[----:B------:R-:W-:-:S02]  /*1b60*/  LOP3.LUT R2, R7, 0x8, R2, 0xf8, !PT ;  /* 0x0000000807027812 */ /* 0x000fc400078ef802 */
[----:B------:R-:W-:Y:S01]  /*1b70*/  SHF.R.U32.HI R7, RZ, 0x3, R7 ;  /* 0x00000003ff077819 */ /* 0x000fe20000011607 */
[----:B------:R1:W-:Y:S01]  /*1b80*/  @P4 LDGSTS.E.BYPASS.LTC128B.128 [R132+0x15100], [R14.64+0x80], !P2 ;  /* 0x151000800e844fae */ /* 0x0003e2000d101d52 */
[----:B------:R-:W-:Y:S02]  /*1b90*/  LOP3.LUT R0, R13, 0x8, R0, 0xf8, !PT ;  /* 0x000000080d007812 */ /* 0x000fe400078ef800 */
[----:B------:R-:W-:Y:S01]  /*1ba0*/  SHF.R.U32.HI R13, RZ, 0x3, R13 ;  /* 0x00000003ff0d7819 */ /* 0x000fe2000001160d */
[----:B------:R1:W-:Y:S01]  /*1bb0*/  @P0 LDGSTS.E.BYPASS.LTC128B.128 [R132+0x17100], [R14.64+0x100], !P1 ;  /* 0x171001000e840fae */ /* 0x0003e2000c901d52 */
[----:B------:R-:W-:Y:S02]  /*1bc0*/  PLOP3.LUT P0, PT, PT, PT, UP0, 0x80, 0x0 ;  /* 0x000000000000781c */ /* 0x000fe40003f0f008 */
[----:B------:R-:W-:Y:S01]  /*1bd0*/  PLOP3.LUT P5, PT, PT, PT, UP0, 0x80, 0x0 ;  /* 0x000000000000781c */ /* 0x000fe20003faf008 */
[----:B------:R-:W0:Y:S01]  /*1be0*/  LDGDEPBAR ;  /* 0x00000000000079af */ /* 0x000e220000000000 */
[----:B------:R-:W-:-:S02]  /*1bf0*/  LOP3.LUT R2, R2, R7, RZ, 0x3c, !PT ;  /* 0x0000000702027212 */ /* 0x000fc400078e3cff */
[----:B------:R-:W-:Y:S02]  /*1c00*/  LOP3.LUT R0, R0, R13, RZ, 0x3c, !PT ;  /* 0x0000000d00007212 */ /* 0x000fe400078e3cff */
[----:B------:R-:W-:Y:S01]  /*1c10*/  PLOP3.LUT P4, PT, PT, PT, UP0, 0x80, 0x0 ;  /* 0x000000000000781c */ /* 0x000fe20003f8f008 */
[----:B------:R-:W-:Y:S01]  /*1c20*/  IMAD R184, R11, 0x200, R2 ;  /* 0x000002000bb87824 */ /* 0x000fe200078e0202 */
[----:B------:R-:W-:Y:S02]  /*1c30*/  LOP3.LUT R4, R0, 0xfffffe00, R3, 0xf8, !PT ;  /* 0xfffffe0000047812 */ /* 0x000fe400078ef803 */
[----:B------:R-:W-:Y:S01]  /*1c40*/  SHF.R.S32.HI R7, RZ, 0x5, R76 ;  /* 0x00000005ff077819 */ /* 0x000fe2000001144c */
[----:B------:R-:W-:Y:S01]  /*1c50*/  @P0 IMAD.WIDE.U32 R2, R9, UR5, R194 ;  /* 0x0000000509020c25 */ /* 0x000fe2000f8e00c2 */
[----:B------:R-:W-:Y:S01]  /*1c60*/  @UP0 UIMAD UR5, UR23, UR5, URZ ;  /* 0x00000005170502a4 */ /* 0x000fe2000f8e023f */
[----:B------:R-:W-:Y:S02]  /*1c70*/  PLOP3.LUT P0, PT, PT, PT, UP0, 0x80, 0x0 ;  /* 0x000000000000781c */ /* 0x000fe40003f0f008 */
[----:B------:R-:W-:Y:S01]  /*1c80*/  IMAD R0, R7, 0x400, R4 ;  /* 0x0000040007007824 */ /* 0x000fe200078e0204 */
[----:B------:R-:W-:Y:S01]  /*1c90*/  @P5 LEA R22, P5, R2, c[0x0][0x1f8], 0x1 ;  /* 0x00007e0002165a11 */ /* 0x000fe200078a08ff */
[----:B------:R-:W-:Y:S01]  /*1ca0*/  @UP0 UIMAD UR4, UR4, UR24, UR5 ;  /* 0x00000018040402a4 */ /* 0x000fe2000f8e0205 */
[----:B------:R-:W-:-:S02]  /*1cb0*/  IMAD.SHL.U32 R184, R184, 0x2, RZ ;  /* 0x00000002b8b87824 */ /* 0x000fc400078e00ff */
[----:B------:R-:W-:Y:S01]  /*1cc0*/  IMAD.SHL.U32 R16, R0, 0x2, RZ ;  /* 0x0000000200107824 */ /* 0x000fe200078e00ff */
[----:B------:R-:W-:Y:S02]  /*1cd0*/  @P6 IADD3 R80, P6, R22, UR22, RZ ;  /* 0x0000001616506c10 */ /* 0x000fe4000ffde0ff */
[----:B------:R-:W-:Y:S01]  /*1ce0*/  @P4 IADD3 R23, R3, UR4, RZ ;  /* 0x0000000403174c10 */ /* 0x000fe2000fffe0ff */
[----:B------:R-:W-:Y:S01]  /*1cf0*/  IMAD.MOV.U32 R3, RZ, RZ, 0x20 ;  /* 0x00000020ff037424 */ /* 0x000fe200078e00ff */
[----:B------:R-:W-:-:S04]  /*1d00*/  DEPBAR.LE SB0, 0x3 ;  /* 0x000080c00000791a */ /* 0x000fc80000000000 */
[----:B------:R-:W-:-:S04]  /*1d10*/  DEPBAR.LE SB0, 0x2 ;  /* 0x000080800000791a */ /* 0x000fc80000000000 */
[----:B------:R-:W-:Y:S01]  /*1d20*/  BAR.SYNC.DEFER_BLOCKING 0x0 ;  /* 0x0000000000007b1d */ /* 0x000fe20000010000 */
[----:B------:R-:W-:Y:S01]  /*1d30*/  @P0 LEA.HI.X R23, R2, c[0x0][0x1fc], R23, 0x1, P5 ;  /* 0x00007f0002170a11 */ /* 0x000fe200028f0c17 */
[----:B------:R-:W-:Y:S01]  /*1d40*/  IMAD.MOV.U32 R2, RZ, RZ, 0x10 ;  /* 0x00000010ff027424 */ /* 0x000fe200078e00ff */
[----:B------:R-:W-:Y:S02]  /*1d50*/  PLOP3.LUT P5, PT, PT, PT, UP0, 0x80, 0x0 ;  /* 0x000000000000781c */ /* 0x000fe40003faf008 */
[----:B------:R-:W-:Y:S01]  /*1d60*/  LOP3.LUT P4, RZ, R20, 0x2, RZ, 0xc0, !PT ;  /* 0x0000000214ff7812 */ /* 0x000fe2000788c0ff */
[----:B------:R-:W-:Y:S01]  /*1d70*/  ULDC UR4, c[0x0][0x1d0] ;  /* 0x0000740000047ab9 */ /* 0x000fe20000000800 */
[----:B------:R-:W-:Y:S01]  /*1d80*/  PLOP3.LUT P0, PT, PT, PT, UP0, 0x80, 0x0 ;  /* 0x000000000000781c */ /* 0x000fe20003f0f008 */
[----:B------:R-:W-:Y:S01]  /*1d90*/  UIADD3 UR4, -UR16, UR4, UR6 ;  /* 0x0000000410047290 */ /* 0x000fe2000fffe106 */
[----:B------:R-:W-:Y:S02]  /*1da0*/  SEL R2, R2, 0xfffffff0, !P4 ;  /* 0xfffffff002027807 */ /* 0x000fe40006000000 */
[----:B------:R-:W-:Y:S01]  /*1db0*/  LOP3.LUT P4, RZ, R203, 0x2, RZ, 0xc0, !PT ;  /* 0x00000002cbff7812 */ /* 0x000fe2000788c0ff */
[----:B------:R-:W-:Y:S01]  /*1dc0*/  ULDC UR16, c[0x0][0x324] ;  /* 0x0000c90000107ab9 */ /* 0x000fe20000000800 */
[----:B------:R-:W-:Y:S01]  /*1dd0*/  LEA R186, R0, 0x18100, 0x1 ;  /* 0x0001810000ba7811 */ /* 0x000fe200078e08ff */
[----:B------:R-:W-:Y:S01]  /*1de0*/  IMAD.SHL.U32 R183, R2, 0x2, RZ ;  /* 0x0000000202b77824 */ /* 0x000fe200078e00ff */
[----:B------:R-:W-:Y:S01]  /*1df0*/  SEL R185, R3, 0xffffffe0, !P4 ;  /* 0xffffffe003b97807 */ /* 0x000fe20006000000 */
[----:B------:R-:W-:Y:S01]  /*1e00*/  IMAD.MOV.U32 R0, RZ, RZ, 0x40 ;  /* 0x00000040ff007424 */ /* 0x000fe200078e00ff */
[----:B------:R-:W-:Y:S01]  /*1e10*/  @P5 IADD3.X R81, R23, UR21, RZ, P6, !PT ;  /* 0x0000001517515c10 */ /* 0x000fe2000b7fe4ff */
[----:B------:R-:W-:Y:S01]  /*1e20*/  IMAD.IADD R182, R186, 0x1, R183 ;  /* 0x00000001bab67824 */ /* 0x000fe200078e02b7 */
[----:B------:R-:W-:Y:S01]  /*1e30*/  PLOP3.LUT P5, PT, PT, PT, UP0, 0x80, 0x0 ;  /* 0x000000000000781c */ /* 0x000fe20003faf008 */
[----:B------:R-:W-:Y:S01]  /*1e40*/  IMAD.IADD R77, R184, 0x1, R185 ;  /* 0x00000001b84d7824 */ /* 0x000fe200078e02b9 */
[----:B------:R-:W-:Y:S01]  /*1e50*/  PLOP3.LUT P6, PT, PT, PT, UP0, 0x80, 0x0 ;  /* 0x000000000000781c */ /* 0x000fe20003fcf008 */
[----:B------:R-:W-:Y:S01]  /*1e60*/  ULOP3.LUT UR16, URZ, UR16, URZ, 0x33, !UPT ;  /* 0x000000103f107292 */ /* 0x000fe2000f8e333f */
[----:B------:R-:W-:Y:S01]  /*1e70*/  PLOP3.LUT P0, PT, PT, PT, UP0, 0x80, 0x0 ;  /* 0x000000000000781c */ /* 0x000fe20003f0f008 */
[----:B--2---:R-:W-:Y:S04]  /*1e80*/  LDSM.16.M88.4 R16, [R16+0x18100] ;  /* 0x018100001010783b */ /* 0x004fe80000000200 */
[----:B------:R-:W1:Y:S04]  /*1e90*/  LDSM.16.M88.4 R8, [R184+0xc100] ;  /* 0x00c10000b808783b */ /* 0x000e680000000200 */
[----:B------:R-:W2:Y:S04]  /*1ea0*/  LDSM.16.M88.4 R52, [R184+0xc900] ;  /* 0x00c90000b834783b */ /* 0x000ea80000000200 */
[----:B------:R-:W3:Y:S04]  /*1eb0*/  LDSM.16.M88.4 R44, [R184+0xd100] ;  /* 0x00d10000b82c783b */ /* 0x000ee80000000200 */
[----:B-----5:R-:W4:Y:S04]  /*1ec0*/  LDSM.16.M88.4 R24, [R184+0xd900] ;  /* 0x00d90000b818783b */ /* 0x020f280000000200 */
[----:B------:R-:W-:Y:S04]  /*1ed0*/  LDSM.16.M88.4 R36, [R182] ;  /* 0x00000000b624783b */ /* 0x000fe80000000200 */
[----:B------:R-:W5:Y:S04]  /*1ee0*/  LDSM.16.M88.4 R72, [R77+0xc100] ;  /* 0x00c100004d48783b */ /* 0x000f680000000200 */
[----:B------:R-:W3:Y:S04]  /*1ef0*/  LDSM.16.M88.4 R68, [R77+0xc900] ;  /* 0x00c900004d44783b */ /* 0x000ee80000000200 */
[----:B------:R-:W4:Y:S04]  /*1f00*/  LDSM.16.M88.4 R64, [R77+0xd100] ;  /* 0x00d100004d40783b */ /* 0x000f280000000200 */
[----:B------:R-:W4:Y:S04]  /*1f10*/  LDSM.16.M88.4 R28, [R77+0xd900] ;  /* 0x00d900004d1c783b */ /* 0x000f280000000200 */
[----:B------:R-:W-:Y:S01]  /*1f20*/  @!PT LDS RZ, [RZ] ;  /* 0x00000000fffff984 */ /* 0x000fe20000000800 */
[----:B------:R-:W-:Y:S01]  /*1f30*/  @!PT LDS RZ, [RZ] ;  /* 0x00000000fffff984 */ /* 0x000fe20000000800 */
[----:B------:R-:W-:Y:S01]  /*1f40*/  @!PT LDS RZ, [RZ] ;  /* 0x00000000fffff984 */ /* 0x000fe20000000800 */
[----:B------:R3:W-:Y:S01]  /*1f50*/  @P5 LDGSTS.E.BYPASS.LTC128B.128 [R132+0x6100], [R22.64], !P3 ;  /* 0x0610000016845fae */ /* 0x0007e2000d901d52 */
[----:B------:R-:W-:-:S02]  /*1f60*/  PLOP3.LUT P5, PT, PT, PT, UP0, 0x80, 0x0 ;  /* 0x000000000000781c */ /* 0x000fc40003faf008 */
[----:B------:R-:W-:Y:S01]  /*1f70*/  PLOP3.LUT P5, PT, PT, PT, UP0, 0x80, 0x0 ;  /* 0x000000000000781c */ /* 0x000fe20003faf008 */
[----:B------:R4:W-:Y:S01]  /*1f80*/  @P6 LDGSTS.E.BYPASS.LTC128B.128 [R132+0x8100], [R22.64+0x80], !P2 ;  /* 0x0810008016846fae */ /* 0x0009e2000d101d52 */
[----:B------:R-:W-:Y:S01]  /*1f90*/  LOP3.LUT P6, RZ, R20, 0x4, RZ, 0xc0, !PT ;  /* 0x0000000414ff7812 */ /* 0x000fe200078cc0ff */
[C---:B-1----:R-:W-:Y:S02]  /*1fa0*/  HMMA.16816.F32.BF16 R12, R16.reuse, R8, RZ ;  /* 0x00000008100c723c */ /* 0x042fe400000418ff */
[----:B------:R4:W-:Y:S01]  /*1fb0*/  @P0 LDGSTS.E.BYPASS.LTC128B.128 [R132+0xa100], [R22.64+0x100], !P1 ;  /* 0x0a10010016840fae */ /* 0x0009e2000c901d52 */
[----:B------:R-:W-:Y:S02]  /*1fc0*/  LOP3.LUT P0, RZ, R203, 0x4, RZ, 0xc0, !PT ;  /* 0x00000004cbff7812 */ /* 0x000fe4000780c0ff */
[----:B------:R-:W-:Y:S02]  /*1fd0*/  SEL R3, R3, 0xffffffe0, !P6 ;  /* 0xffffffe003037807 */ /* 0x000fe40007000000 */
[----:B------:R-:W-:Y:S01]  /*1fe0*/  PLOP3.LUT P6, PT, PT, PT, UP0, 0x80, 0x0 ;  /* 0x000000000000781c */ /* 0x000fe20003fcf008 */
[----:B------:R-:W-:Y:S01]  /*1ff0*/  HMMA.16816.F32.BF16 R8, R16, R10, RZ ;  /* 0x0000000a1008723c */ /* 0x000fe200000418ff */
[----:B------:R-:W-:Y:S01]  /*2000*/  SEL R188, R0, 0xffffffc0, !P0 ;  /* 0xffffffc000bc7807 */ /* 0x000fe20004000000 */
[C---:B------:R-:W-:Y:S01]  /*2010*/  IMAD R181, R3.reuse, 0x2, R186 ;  /* 0x0000000203b57824 */ /* 0x040fe200078e02ba */
[----:B------:R-:W-:Y:S01]  /*2020*/  PLOP3.LUT P0, PT, PT, PT, UP0, 0x80, 0x0 ;  /* 0x000000000000781c */ /* 0x000fe20003f0f008 */
[----:B------:R-:W-:-:S02]  /*2030*/  IMAD R180, R3, 0x2, R182 ;  /* 0x0000000203b47824 */ /* 0x000fc400078e02b6 */
[----:B------:R-:W-:Y:S02]  /*2040*/  IMAD.IADD R0, R184, 0x1, R188 ;  /* 0x00000001b8007824 */ /* 0x000fe400078e02bc */
[----:B--2---:R-:W-:Y:S01]  /*2050*/  HMMA.16816.F32.BF16 R56, R16, R52, RZ ;  /* 0x000000341038723c */ /* 0x004fe200000418ff */
[----:B------:R-:W-:-:S03]  /*2060*/  IMAD.IADD R2, R188, 0x1, R77 ;  /* 0x00000001bc027824 */ /* 0x000fc600078e024d */
[----:B------:R1:W-:Y:S04]  /*2070*/  @P6 LDGSTS.E.BYPASS.LTC128B.128 [R132+0x7100], [R80.64], !P3 ;  /* 0x0710000050846fae */ /* 0x0003e8000d901d52 */
[----:B---3--:R-:W-:Y:S01]  /*2080*/  HMMA.16816.F32.BF16 R48, R16, R44, RZ ;  /* 0x0000002c1030723c */ /* 0x008fe200000418ff */
[----:B------:R1:W-:Y:S01]  /*2090*/  @P5 LDGSTS.E.BYPASS.LTC128B.128 [R132+0x9100], [R80.64+0x80], !P2 ;  /* 0x0910008050845fae */ /* 0x0003e2000d101d52 */
[----:B------:R-:W-:-:S03]  /*20a0*/  PLOP3.LUT P5, PT, PT, PT, UP3, 0x80, 0x0 ;  /* 0x000000000000781c */ /* 0x000fc60003faf038 */
[----:B------:R1:W-:Y:S01]  /*20b0*/  @P0 LDGSTS.E.BYPASS.LTC128B.128 [R132+0xb100], [R80.64+0x100], !P1 ;  /* 0x0b10010050840fae */ /* 0x0003e2000c901d52 */
[----:B------:R-:W-:Y:S02]  /*20c0*/  PLOP3.LUT P0, PT, PT, PT, UP3, 0x80, 0x0 ;  /* 0x000000000000781c */ /* 0x000fe40003f0f038 */
[C---:B------:R-:W-:Y:S01]  /*20d0*/  HMMA.16816.F32.BF16 R52, R16.reuse, R54, RZ ;  /* 0x000000361034723c */ /* 0x040fe200000418ff */
[----:B----4-:R-:W-:Y:S04]  /*20e0*/  LDSM.16.M88.4 R20, [R181] ;  /* 0x00000000b514783b */ /* 0x010fe80000000200 */
[----:B------:R-:W2:Y:S03]  /*20f0*/  LDSM.16.M88.4 R60, [R0+0xc100] ;  /* 0x00c10000003c783b */ /* 0x000ea60000000200 */
[C---:B------:R-:W-:Y:S01]  /*2100*/  HMMA.16816.F32.BF16 R44, R16.reuse, R46, RZ ;  /* 0x0000002e102c723c */ /* 0x040fe200000418ff */
[----:B------:R-:W3:Y:S04]  /*2110*/  LDSM.16.M88.4 R32, [R0+0xc900] ;  /* 0x00c900000020783b */ /* 0x000ee80000000200 */
[----:B------:R-:W0:Y:S03]  /*2120*/  LDGDEPBAR ;  /* 0x00000000000079af */ /* 0x000e260000000000 */
[C---:B------:R-:W-:Y:S08]  /*2130*/  HMMA.16816.F32.BF16 R40, R16.reuse, R24, RZ ;  /* 0x000000181028723c */ /* 0x040ff000000418ff */
[----:B------:R-:W-:Y:S01]  /*2140*/  HMMA.16816.F32.BF16 R16, R16, R26, RZ ;  /* 0x0000001a1010723c */ /* 0x000fe200000418ff */
        /* <DEDUP_REMOVED lines=12> */
[----:B------:R-:W-:Y:S04]  /*2210*/  LDSM.16.M88.4 R28, [R180] ;  /* 0x00000000b41c783b */ /* 0x000fe80000000200 */
[----:B------:R-:W1:Y:S03]  /*2220*/  LDSM.16.M88.4 R16, [R2+0xc100] ;  /* 0x00c100000210783b */ /* 0x000e660000000200 */
[C---:B--2---:R-:W-:Y:S08]  /*2230*/  HMMA.16816.F32.BF16 R12, R20.reuse, R60, R12 ;  /* 0x0000003c140c723c */ /* 0x044ff0000004180c */
        /* <DEDUP_REMOVED lines=23> */
[----:B------:R-:W5:Y:S04]  /*23b0*/  LDSM.16.M88.4 R28, [R77+0xe900] ;  /* 0x00e900004d1c783b */ /* 0x000f680000000200 */
[----:B------:R-:W-:Y:S03]  /*23c0*/  LDSM.16.M88.4 R64, [R77+0xf900] ;  /* 0x00f900004d40783b */ /* 0x000fe60000000200 */
[C---:B---3--:R-:W-:Y:S08]  /*23d0*/  HMMA.16816.F32.BF16 R12, R32.reuse, R24, R12 ;  /* 0x00000018200c723c */ /* 0x048ff0000004180c */
[C---:B------:R-:W-:Y:S01]  /*23e0*/  HMMA.16816.F32.BF16 R8, R32.reuse, R26, R8 ;  /* 0x0000001a2008723c */ /* 0x040fe20000041808 */
[----:B------:R-:W3:Y:S07]  /*23f0*/  LDSM.16.M88.4 R24, [R77+0xf100] ;  /* 0x00f100004d18783b */ /* 0x000eee0000000200 */
[C---:B----4-:R-:W-:Y:S08]  /*2400*/  HMMA.16816.F32.BF16 R56, R32.reuse, R20, R56 ;  /* 0x000000142038723c */ /* 0x050ff00000041838 */
[C---:B------:R-:W-:Y:S01]  /*2410*/  HMMA.16816.F32.BF16 R52, R32.reuse, R22, R52 ;  /* 0x000000162034723c */ /* 0x040fe20000041834 */
[----:B------:R-:W-:Y:S07]  /*2420*/  LDSM.16.M88.4 R20, [R181+0x4000] ;  /* 0x00400000b514783b */ /* 0x000fee0000000200 */
[C---:B-1----:R-:W-:Y:S08]  /*2430*/  HMMA.16816.F32.BF16 R48, R32.reuse, R16, R48 ;  /* 0x000000102030723c */ /* 0x042ff00000041830 */
[----:B------:R-:W-:Y:S01]  /*2440*/  HMMA.16816.F32.BF16 R44, R32, R18, R44 ;  /* 0x00000012202c723c */ /* 0x000fe2000004182c */
[----:B------:R-:W1:Y:S07]  /*2450*/  LDSM.16.M88.4 R16, [R0+0xe100] ;  /* 0x00e100000010783b */ /* 0x000e6e0000000200 */
[C---:B--2---:R-:W-:Y:S08]  /*2460*/  HMMA.16816.F32.BF16 R12, R60.reuse, R68, R12 ;  /* 0x000000443c0c723c */ /* 0x044ff0000004180c */
[----:B------:R-:W-:Y:S01]  /*2470*/  HMMA.16816.F32.BF16 R8, R60, R70, R8 ;  /* 0x000000463c08723c */ /* 0x000fe20000041808 */
[----:B------:R-:W-:Y:S07]  /*2480*/  LDSM.16.M88.4 R68, [R2+0xe900] ;  /* 0x00e900000244783b */ /* 0x000fee0000000200 */
[C---:B------:R-:W-:Y:S08]  /*2490*/  HMMA.16816.F32.BF16 R40, R32.reuse, R72, R40 ;  /* 0x000000482028723c */ /* 0x040ff00000041828 */
[----:B------:R-:W-:Y:S01]  /*24a0*/  HMMA.16816.F32.BF16 R36, R32, R74, R36 ;  /* 0x0000004a2024723c */ /* 0x000fe20000041824 */
[----:B------:R-:W2:Y:S04]  /*24b0*/  LDSM.16.M88.4 R32, [R0+0xe900] ;  /* 0x00e900000020783b */ /* 0x000ea80000000200 */
[----:B------:R-:W-:Y:S03]  /*24c0*/  LDSM.16.M88.4 R72, [R180+0x4000] ;  /* 0x00400000b448783b */ /* 0x000fe60000000200 */
[C---:B-----5:R-:W-:Y:S08]  /*24d0*/  HMMA.16816.F32.BF16 R56, R60.reuse, R28, R56 ;  /* 0x0000001c3c38723c */ /* 0x060ff00000041838 */
[C---:B------:R-:W-:Y:S01]  /*24e0*/  HMMA.16816.F32.BF16 R52, R60.reuse, R30, R52 ;  /* 0x0000001e3c34723c */ /* 0x040fe20000041834 */
[----:B------:R-:W4:Y:S07]  /*24f0*/  LDSM.16.M88.4 R28, [R0+0xf100] ;  /* 0x00f10000001c783b */ /* 0x000f2e0000000200 */
[C---:B---3--:R-:W-:Y:S08]  /*2500*/  HMMA.16816.F32.BF16 R48, R60.reuse, R24, R48 ;  /* 0x000000183c30723c */ /* 0x048ff00000041830 */
[----:B------:R-:W-:Y:S01]  /*2510*/  HMMA.16816.F32.BF16 R44, R60, R26, R44 ;  /* 0x0000001a3c2c723c */ /* 0x000fe2000004182c */
[----:B------:R-:W3:Y:S07]  /*2520*/  LDSM.16.M88.4 R24, [R0+0xf900] ;  /* 0x00f900000018783b */ /* 0x000eee0000000200 */
[C---:B-1----:R-:W-:Y:S08]  /*2530*/  HMMA.16816.F32.BF16 R12, R20.reuse, R16, R12 ;  /* 0x00000010140c723c */ /* 0x042ff0000004180c */
[----:B------:R-:W-:Y:S01]  /*2540*/  HMMA.16816.F32.BF16 R8, R20, R18, R8 ;  /* 0x000000121408723c */ /* 0x000fe20000041808 */
[----:B------:R-:W1:Y:S07]  /*2550*/  LDSM.16.M88.4 R16, [R2+0xe100] ;  /* 0x00e100000210783b */ /* 0x000e6e0000000200 */
[C---:B------:R-:W-:Y:S08]  /*2560*/  HMMA.16816.F32.BF16 R40, R60.reuse, R64, R40 ;  /* 0x000000403c28723c */ /* 0x040ff00000041828 */
[----:B------:R-:W-:Y:S01]  /*2570*/  HMMA.16816.F32.BF16 R36, R60, R66, R36 ;  /* 0x000000423c24723c */ /* 0x000fe20000041824 */
[----:B------:R-:W5:Y:S04]  /*2580*/  LDSM.16.M88.4 R64, [R2+0xf100] ;  /* 0x00f100000240783b */ /* 0x000f680000000200 */
[----:B------:R-:W1:Y:S03]  /*2590*/  LDSM.16.M88.4 R60, [R2+0xf900] ;  /* 0x00f90000023c783b */ /* 0x000e660000000200 */
[C---:B--2---:R-:W-:Y:S08]  /*25a0*/  HMMA.16816.F32.BF16 R56, R20.reuse, R32, R56 ;  /* 0x000000201438723c */ /* 0x044ff00000041838 */
[C---:B------:R-:W-:Y:S01]  /*25b0*/  HMMA.16816.F32.BF16 R52, R20.reuse, R34, R52 ;  /* 0x000000221434723c */ /* 0x040fe20000041834 */
[----:B------:R-:W-:Y:S07]  /*25c0*/  LDSM.16.M88.4 R32, [R186+0x8000] ;  /* 0x00800000ba20783b */ /* 0x000fee0000000200 */
[C---:B----4-:R-:W-:Y:S08]  /*25d0*/  HMMA.16816.F32.BF16 R48, R20.reuse, R28, R48 ;  /* 0x0000001c1430723c */ /* 0x050ff00000041830 */
[C---:B------:R-:W-:Y:S01]  /*25e0*/  HMMA.16816.F32.BF16 R44, R20.reuse, R30, R44 ;  /* 0x0000001e142c723c */ /* 0x040fe2000004182c */
[----:B------:R-:W2:Y:S07]  /*25f0*/  LDSM.16.M88.4 R28, [R184+0x10100] ;  /* 0x01010000b81c783b */ /* 0x000eae0000000200 */
[C---:B---3--:R-:W-:Y:S08]  /*2600*/  HMMA.16816.F32.BF16 R40, R20.reuse, R24, R40 ;  /* 0x000000181428723c */ /* 0x048ff00000041828 */
[----:B------:R-:W-:Y:S01]  /*2610*/  HMMA.16816.F32.BF16 R36, R20, R26, R36 ;  /* 0x0000001a1424723c */ /* 0x000fe20000041824 */
[----:B------:R-:W3:Y:S04]  /*2620*/  LDSM.16.M88.4 R20, [R184+0x11100] ;  /* 0x01110000b814783b */ /* 0x000ee80000000200 */
[----:B------:R-:W4:Y:S03]  /*2630*/  LDSM.16.M88.4 R24, [R184+0x10900] ;  /* 0x01090000b818783b */ /* 0x000f260000000200 */
[C---:B-1----:R-:W-:Y:S08]  /*2640*/  HMMA.16816.F32.BF16 R12, R72.reuse, R16, R12 ;  /* 0x00000010480c723c */ /* 0x042ff0000004180c */
[C---:B------:R-:W-:Y:S01]  /*2650*/  HMMA.16816.F32.BF16 R8, R72.reuse, R18, R8 ;  /* 0x000000124808723c */ /* 0x040fe20000041808 */
[----:B------:R-:W1:Y:S07]  /*2660*/  LDSM.16.M88.4 R16, [R184+0x11900] ;  /* 0x01190000b810783b */ /* 0x000e6e0000000200 */
[C---:B-----5:R-:W-:Y:S08]  /*2670*/  HMMA.16816.F32.BF16 R48, R72.reuse, R64, R48 ;  /* 0x000000404830723c */ /* 0x060ff00000041830 */
[C---:B------:R-:W-:Y:S01]  /*2680*/  HMMA.16816.F32.BF16 R44, R72.reuse, R66, R44 ;  /* 0x00000042482c723c */ /* 0x040fe2000004182c */
[----:B------:R-:W-:Y:S07]  /*2690*/  LDSM.16.M88.4 R64, [R182+0x8000] ;  /* 0x00800000b640783b */ /* 0x000fee0000000200 */
[C---:B------:R-:W-:Y:S08]  /*26a0*/  HMMA.16816.F32.BF16 R56, R72.reuse, R68, R56 ;  /* 0x000000444838723c */ /* 0x040ff00000041838 */
[C---:B------:R-:W-:Y:S08]  /*26b0*/  HMMA.16816.F32.BF16 R52, R72.reuse, R70, R52 ;  /* 0x000000464834723c */ /* 0x040ff00000041834 */
[----:B------:R-:W-:Y:S01]  /*26c0*/  HMMA.16816.F32.BF16 R68, R72, R60, R40 ;  /* 0x0000003c4844723c */ /* 0x000fe20000041828 */
[----:B------:R-:W5:Y:S07]  /*26d0*/  LDSM.16.M88.4 R40, [R77+0x10100] ;  /* 0x010100004d28783b */ /* 0x000f6e0000000200 */
[C---:B--2---:R-:W-:Y:S08]  /*26e0*/  HMMA.16816.F32.BF16 R12, R32.reuse, R28, R12 ;  /* 0x0000001c200c723c */ /* 0x044ff0000004180c */
[----:B------:R-:W-:Y:S01]  /*26f0*/  HMMA.16816.F32.BF16 R8, R32, R30, R8 ;  /* 0x0000001e2008723c */ /* 0x000fe20000041808 */
[----:B------:R-:W2:Y:S07]  /*2700*/  LDSM.16.M88.4 R28, [R77+0x11100] ;  /* 0x011100004d1c783b */ /* 0x000eae0000000200 */
[----:B------:R-:W-:Y:S01]  /*2710*/  HMMA.16816.F32.BF16 R60, R72, R62, R36 ;  /* 0x0000003e483c723c */ /* 0x000fe20000041824 */
[----:B------:R-:W2:Y:S04]  /*2720*/  LDSM.16.M88.4 R36, [R77+0x10900] ;  /* 0x010900004d24783b */ /* 0x000ea80000000200 */
[----:B------:R-:W2:Y:S03]  /*2730*/  LDSM.16.M88.4 R72, [R77+0x11900] ;  /* 0x011900004d48783b */ /* 0x000ea60000000200 */
[C---:B---3--:R-:W-:Y:S08]  /*2740*/  HMMA.16816.F32.BF16 R48, R32.reuse, R20, R48 ;  /* 0x000000142030723c */ /* 0x048ff00000041830 */
[C---:B------:R-:W-:Y:S01]  /*2750*/  HMMA.16816.F32.BF16 R44, R32.reuse, R22, R44 ;  /* 0x00000016202c723c */ /* 0x040fe2000004182c */
[----:B------:R-:W-:Y:S07]  /*2760*/  LDSM.16.M88.4 R20, [R0+0x10100] ;  /* 0x010100000014783b */ /* 0x000fee0000000200 */
[C---:B----4-:R-:W-:Y:S08]  /*2770*/  HMMA.16816.F32.BF16 R56, R32.reuse, R24, R56 ;  /* 0x000000182038723c */ /* 0x050ff00000041838 */
[C---:B------:R-:W-:Y:S01]  /*2780*/  HMMA.16816.F32.BF16 R52, R32.reuse, R26, R52 ;  /* 0x0000001a2034723c */ /* 0x040fe20000041834 */
[----:B------:R-:W3:Y:S07]  /*2790*/  LDSM.16.M88.4 R24, [R181+0x8000] ;  /* 0x00800000b518783b */ /* 0x000eee0000000200 */
[C---:B-1----:R-:W-:Y:S08]  /*27a0*/  HMMA.16816.F32.BF16 R68, R32.reuse, R16, R68 ;  /* 0x000000102044723c */ /* 0x042ff00000041844 */
[----:B------:R-:W-:Y:S01]  /*27b0*/  HMMA.16816.F32.BF16 R60, R32, R18, R60 ;  /* 0x00000012203c723c */ /* 0x000fe2000004183c */
[----:B------:R-:W1:Y:S04]  /*27c0*/  LDSM.16.M88.4 R16, [R0+0x10900] ;  /* 0x010900000010783b */ /* 0x000e680000000200 */
[----:B------:R-:W-:Y:S03]  /*27d0*/  LDSM.16.M88.4 R32, [R180+0x8000] ;  /* 0x00800000b420783b */ /* 0x000fe60000000200 */
[C---:B-----5:R-:W-:Y:S08]  /*27e0*/  HMMA.16816.F32.BF16 R12, R64.reuse, R40, R12 ;  /* 0x00000028400c723c */ /* 0x060ff0000004180c */
[C---:B------:R-:W-:Y:S01]  /*27f0*/  HMMA.16816.F32.BF16 R8, R64.reuse, R42, R8 ;  /* 0x0000002a4008723c */ /* 0x040fe20000041808 */
[----:B------:R-:W-:Y:S07]  /*2800*/  LDSM.16.M88.4 R40, [R0+0x11900] ;  /* 0x011900000028783b */ /* 0x000fee0000000200 */
[C---:B--2---:R-:W-:Y:S08]  /*2810*/  HMMA.16816.F32.BF16 R48, R64.reuse, R28, R48 ;  /* 0x0000001c4030723c */ /* 0x044ff00000041830 */
[C---:B------:R-:W-:Y:S01]  /*2820*/  HMMA.16816.F32.BF16 R44, R64.reuse, R30, R44 ;  /* 0x0000001e402c723c */ /* 0x040fe2000004182c */
[----:B------:R2:W4:Y:S07]  /*2830*/  LDSM.16.M88.4 R28, [R0+0x11100] ;  /* 0x01110000001c783b */ /* 0x00052e0000000200 */
[C---:B------:R-:W-:Y:S08]  /*2840*/  HMMA.16816.F32.BF16 R56, R64.reuse, R36, R56 ;  /* 0x000000244038723c */ /* 0x040ff00000041838 */
[C---:B------:R-:W-:Y:S01]  /*2850*/  HMMA.16816.F32.BF16 R52, R64.reuse, R38, R52 ;  /* 0x000000264034723c */ /* 0x040fe20000041834 */
[----:B------:R-:W-:Y:S07]  /*2860*/  LDSM.16.M88.4 R36, [R2+0x10100] ;  /* 0x010100000224783b */ /* 0x000fee0000000200 */
[----:B------:R-:W-:Y:S01]  /*2870*/  HMMA.16816.F32.BF16 R68, R64, R72, R68 ;  /* 0x000000484044723c */ /* 0x000fe20000041844 */
[----:B--2---:R-:W-:-:S05]  /*2880*/  LOP3.LUT R0, R76, 0xffffffe0, RZ, 0xc0, !PT ;  /* 0xffffffe04c007812 */ /* 0x004fca00078ec0ff */
[----:B------:R-:W-:Y:S02]  /*2890*/  IMAD.IADD R0, R5, 0x1, -R0 ;  /* 0x0000000105007824 */ /* 0x000fe400078e0a00 */
[----:B------:R-:W-:Y:S01]  /*28a0*/  HMMA.16816.F32.BF16 R60, R64, R74, R60 ;  /* 0x0000004a403c723c */ /* 0x000fe2000004183c */
[----:B------:R-:W-:Y:S07]  /*28b0*/  LDSM.16.M88.4 R64, [R2+0x10900] ;  /* 0x010900000240783b */ /* 0x000fee0000000200 */
[C---:B---3--:R-:W-:Y:S08]  /*28c0*/  HMMA.16816.F32.BF16 R12, R24.reuse, R20, R12 ;  /* 0x00000014180c723c */ /* 0x048ff0000004180c */
[C---:B------:R-:W-:Y:S01]  /*28d0*/  HMMA.16816.F32.BF16 R8, R24.reuse, R22, R8 ;  /* 0x000000161808723c */ /* 0x040fe20000041808 */
[----:B------:R-:W2:Y:S07]  /*28e0*/  LDSM.16.M88.4 R20, [R2+0x11100] ;  /* 0x011100000214783b */ /* 0x000eae0000000200 */
[C---:B-1----:R-:W-:Y:S08]  /*28f0*/  HMMA.16816.F32.BF16 R56, R24.reuse, R16, R56 ;  /* 0x000000101838723c */ /* 0x042ff00000041838 */
[C---:B------:R-:W-:Y:S01]  /*2900*/  HMMA.16816.F32.BF16 R52, R24.reuse, R18, R52 ;  /* 0x000000121834723c */ /* 0x040fe20000041834 */
[----:B------:R-:W1:Y:S07]  /*2910*/  LDSM.16.M88.4 R16, [R2+0x11900] ;  /* 0x011900000210783b */ /* 0x000e6e0000000200 */
[C---:B----4-:R-:W-:Y:S08]  /*2920*/  HMMA.16816.F32.BF16 R48, R24.reuse, R28, R48 ;  /* 0x0000001c1830723c */ /* 0x050ff00000041830 */
[C---:B------:R-:W-:Y:S08]  /*2930*/  HMMA.16816.F32.BF16 R44, R24.reuse, R30, R44 ;  /* 0x0000001e182c723c */ /* 0x040ff0000004182c */
[C---:B------:R-:W-:Y:S08]  /*2940*/  HMMA.16816.F32.BF16 R68, R24.reuse, R40, R68 ;  /* 0x000000281844723c */ /* 0x040ff00000041844 */
[----:B------:R-:W-:Y:S07]  /*2950*/  HMMA.16816.F32.BF16 R60, R24, R42, R60 ;  /* 0x0000002a183c723c */ /* 0x000fee000004183c */
[----:B------:R-:W-:Y:S01]  /*2960*/  LEA.HI R24, R78, R5, RZ, 0x2 ;  /* 0x000000054e187211 */ /* 0x000fe200078f10ff */
[----:B--2---:R-:W-:Y:S01]  /*2970*/  HMMA.16816.F32.BF16 R48, R32, R20, R48 ;  /* 0x000000142030723c */ /* 0x004fe20000041830 */
[----:B------:R-:W-:-:S02]  /*2980*/  SHF.R.S32.HI R26, RZ, 0x1f, R7 ;  /* 0x0000001fff1a7819 */ /* 0x000fc40000011407 */
[----:B------:R-:W-:Y:S02]  /*2990*/  LOP3.LUT R24, R24, 0xfffffffc, RZ, 0xc0, !PT ;  /* 0xfffffffc18187812 */ /* 0x000fe400078ec0ff */
[----:B------:R-:W-:Y:S02]  /*29a0*/  LEA.HI R26, R26, R7, RZ, 0x3 ;  /* 0x000000071a1a7211 */ /* 0x000fe400078f18ff */
[----:B------:R-:W-:Y:S01]  /*29b0*/  SHF.R.S32.HI R25, RZ, 0x1f, R0 ;  /* 0x0000001fff197819 */ /* 0x000fe20000011400 */
[----:B------:R-:W-:Y:S01]  /*29c0*/  IMAD.IADD R24, R5, 0x1, -R24 ;  /* 0x0000000105187824 */ /* 0x000fe200078e0a18 */
[----:B------:R-:W-:Y:S01]  /*29d0*/  LOP3.LUT R26, R26, 0xffffff8, RZ, 0xc0, !PT ;  /* 0x0ffffff81a1a7812 */ /* 0x000fe200078ec0ff */
[----:B-1----:R-:W-:Y:S01]  /*29e0*/  HMMA.16816.F32.BF16 R68, R32, R16, R68 ;  /* 0x000000102044723c */ /* 0x002fe20000041844 */
[----:B------:R-:W-:Y:S02]  /*29f0*/  LEA.HI R2, R25, R0, RZ, 0x2 ;  /* 0x0000000019027211 */ /* 0x000fe400078f10ff */
[----:B------:R-:W-:Y:S01]  /*2a00*/  LEA.HI R5, R24, R24, RZ, 0x1 ;  /* 0x0000001818057211 */ /* 0x000fe200078f08ff */
[----:B------:R-:W-:Y:S01]  /*2a10*/  IMAD.IADD R26, R7, 0x1, -R26 ;  /* 0x00000001071a7824 */ /* 0x000fe200078e0a1a */
[----:B------:R-:W-:-:S02]  /*2a20*/  LEA.HI.SX32 R7, R2, UR8, 0x1e ;  /* 0x0000000802077c11 */ /* 0x000fc4000f8ff2ff */
[----:B------:R-:W-:Y:S01]  /*2a30*/  LOP3.LUT R5, R5, 0x1ffffffe, RZ, 0xc0, !PT ;  /* 0x1ffffffe05057812 */ /* 0x000fe200078ec0ff */
[----:B------:R-:W-:Y:S01]  /*2a40*/  IMAD.U32 R16, RZ, RZ, UR4 ;  /* 0x00000004ff107e24 */ /* 0x000fe2000f8e00ff */
[----:B------:R-:W-:Y:S01]  /*2a50*/  LOP3.LUT R197, R2, 0x7ffffffc, RZ, 0xc0, !PT ;  /* 0x7ffffffc02c57812 */ /* 0x000fe200078ec0ff */
[----:B------:R-:W-:Y:S01]  /*2a60*/  IMAD R196, R26, 0x10, R7 ;  /* 0x000000101ac47824 */ /* 0x000fe200078e0207 */
[C---:B------:R-:W-:Y:S01]  /*2a70*/  HMMA.16816.F32.BF16 R60, R32.reuse, R18, R60 ;  /* 0x00000012203c723c */ /* 0x040fe2000004183c */
[----:B------:R-:W-:Y:S02]  /*2a80*/  IMAD.IADD R5, R24, 0x1, -R5 ;  /* 0x0000000118057824 */ /* 0x000fe400078e0a05 */
[----:B------:R-:W-:Y:S02]  /*2a90*/  IMAD.IADD R197, R0, 0x1, -R197 ;  /* 0x0000000100c57824 */ /* 0x000fe400078e0ac5 */
[----:B------:R-:W-:Y:S02]  /*2aa0*/  IMAD R196, R5, 0x8, R196 ;  /* 0x0000000805c47824 */ /* 0x000fe400078e02c4 */
[----:B------:R-:W-:Y:S01]  /*2ab0*/  IMAD.SHL.U32 R197, R197, 0x2, RZ ;  /* 0x00000002c5c57824 */ /* 0x000fe200078e00ff */
[----:B------:R-:W-:Y:S01]  /*2ac0*/  HMMA.16816.F32.BF16 R44, R32, R22, R44 ;  /* 0x00000016202c723c */ /* 0x000fe2000004182c */
[----:B------:R-:W-:-:S03]  /*2ad0*/  @P5 IMAD.HI.U32 R5, R196, c[0x0][0x2c8], RZ ;  /* 0x0000b200c4055a27 */ /* 0x000fc600078e00ff */
[----:B------:R-:W-:Y:S01]  /*2ae0*/  IADD3 R16, R16, -c[0x0][0x168], -R197 ;  /* 0x80005a0010107a10 */ /* 0x000fe20007ffe8c5 */
[----:B------:R-:W-:Y:S01]  /*2af0*/  IMAD.MOV.U32 R20, RZ, RZ, R196 ;  /* 0x000000ffff147224 */ /* 0x000fe200078e00c4 */
[----:B------:R-:W-:Y:S02]  /*2b00*/  @P0 SHF.R.U32.HI R20, RZ, c[0x0][0x2cc], R5 ;  /* 0x0000b300ff140a19 */ /* 0x000fe40000011605 */
[----:B------:R-:W-:Y:S01]  /*2b10*/  PLOP3.LUT P0, PT, PT, PT, UP2, 0x40, 0x0 ;  /* 0x000000000000781c */ /* 0x000fe20003f0e828 */
[----:B------:R-:W-:Y:S01]  /*2b20*/  HMMA.16816.F32.BF16 R12, R32, R36, R12 ;  /* 0x00000024200c723c */ /* 0x000fe2000004180c */
[C---:B------:R-:W-:Y:S01]  /*2b30*/  IADD3 R18, R16.reuse, c[0x0][0x328], RZ ;  /* 0x0000ca0010127a10 */ /* 0x040fe20007ffe0ff */
[----:B------:R-:W1:Y:S01]  /*2b40*/  SHFL.IDX PT, R5, R20, RZ, 0x1c1f ;  /* 0x001c1fff14057589 */ /* 0x000e6200000e0000 */
[----:B------:R-:W-:Y:S02]  /*2b50*/  IADD3 R16, R16, UR16, RZ ;  /* 0x0000001010107c10 */ /* 0x000fe4000fffe0ff */
[----:B------:R-:W-:-:S03]  /*2b60*/  IADD3 R2, -R197, c[0x0][0x1d0], -R6 ;  /* 0x00007400c5027a10 */ /* 0x000fc60007ffe906 */
[C---:B------:R-:W-:Y:S08]  /*2b70*/  HMMA.16816.F32.BF16 R8, R32.reuse, R38, R8 ;  /* 0x000000262008723c */ /* 0x040ff00000041808 */
[C---:B------:R-:W-:Y:S08]  /*2b80*/  HMMA.16816.F32.BF16 R56, R32.reuse, R64, R56 ;  /* 0x000000402038723c */ /* 0x040ff00000041838 */
[----:B------:R-:W-:Y:S01]  /*2b90*/  HMMA.16816.F32.BF16 R52, R32, R66, R52 ;  /* 0x000000422034723c */ /* 0x000fe20000041834 */
[----:B-1----:R-:W-:-:S02]  /*2ba0*/  IMAD.IADD R23, R18, 0x1, R5 ;  /* 0x0000000112177824 */ /* 0x002fc400078e0205 */
[----:B------:R-:W-:-:S03]  /*2bb0*/  IMAD.IADD R22, R16, 0x1, R5 ;  /* 0x0000000110167824 */ /* 0x000fc600078e0205 */
[----:B------:R-:W-:Y:S01]  /*2bc0*/  IMNMX R23, R23, R2, PT ;  /* 0x0000000217177217 */ /* 0x000fe20003800200 */
        /* <DEDUP_REMOVED lines=14> */
.L_x_2127:
[----:B------:R-:W-:Y:S02]  /*2cb0*/  ULDC UR4, c[0x0][0x32c] ;  /* 0x0000cb0000047ab9 */ /* 0x000fe40000000800 */
[----:B------:R-:W-:-:S06]  /*2cc0*/  UISETP.NE.AND UP0, UPT, UR6, UR4, UPT ;  /* 0x000000040600728c */ /* 0x000fcc000bf05270 */
[----:B------:R-:W-:-:S13]  /*2cd0*/  PLOP3.LUT P0, PT, PT, PT, UP0, 0x80, 0x0 ;  /* 0x000000000000781c */ /* 0x000fda0003f0f008 */
[----:B------:R-:W-:-:S05]  /*2ce0*/  @P0 IMAD.HI.U32 R0, R5, c[0x0][0x330], RZ ;  /* 0x0000cc0005000a27 */ /* 0x000fca00078e00ff */
[----:B------:R-:W-:Y:S02]  /*2cf0*/  @P0 SHF.R.U32.HI R5, RZ, c[0x0][0x334], R0 ;  /* 0x0000cd00ff050a19 */ /* 0x000fe40000011600 */
.L_x_2128:
[----:B------:R-:W-:Y:S05]  /*2d00*/  BSYNC B0 ;  /* 0x0000000000007941 */ /* 0x000fea0003800000 */
.L_x_2126:
[----:B------:R-:W-:-:S04]  /*2d10*/  IMAD R0, R5, c[0x0][0x32c], -R6 ;  /* 0x0000cb0005007a24 */ /* 0x000fc800078e0a06 */
[----:B------:R-:W-:-:S05]  /*2d20*/  IMAD.IADD R5, R0, 0x1, -R197 ;  /* 0x0000000100057824 */ /* 0x000fca00078e0ac5 */
[----:B------:R-:W-:Y:S02]  /*2d30*/  IADD3 R0, R5, c[0x0][0x32c], RZ ;  /* 0x0000cb0005007a10 */ /* 0x000fe40007ffe0ff */
[----:B------:R-:W-:Y:S02]  /*2d40*/  IMNMX R22, R22, R5, !PT ;  /* 0x0000000516167217 */ /* 0x000fe40007800200 */
[----:B------:R-:W-:Y:S02]  /*2d50*/  IMNMX R23, R23, R0, PT ;  /* 0x0000000017177217 */ /* 0x000fe40003800200 */
.L_x_2125:
[----:B------:R-:W-:Y:S01]  /*2d60*/  ISETP.LT.AND P6, PT, RZ, UR17, PT ;  /* 0x00000011ff007c0c */ /* 0x000fe2000bfc1270 */
[----:B------:R-:W1:Y:S03]  /*2d70*/  SHFL.IDX PT, R25, R20, 0x1, 0x1c1f ;  /* 0x003c1f0014197f89 */ /* 0x000e6600000e0000 */
[C---:B------:R-:W-:Y:S02]  /*2d80*/  ISETP.GT.AND P0, PT, R22.reuse, RZ, P6 ;  /* 0x000000ff1600720c */ /* 0x040fe40003704270 */
[----:B------:R-:W-:-:S02]  /*2d90*/  ISETP.GT.AND P5, PT, R22, 0x1, P6 ;  /* 0x000000011600780c */ /* 0x000fc400037a4270 */
[C---:B------:R-:W-:Y:S02]  /*2da0*/  ISETP.LT.OR P0, PT, R23.reuse, 0x1, P0 ;  /* 0x000000011700780c */ /* 0x040fe40000701670 */
[----:B------:R-:W-:Y:S02]  /*2db0*/  ISETP.LT.OR P5, PT, R23, 0x2, P5 ;  /* 0x000000021700780c */ /* 0x000fe40002fa1670 */
[----:B------:R-:W-:Y:S02]  /*2dc0*/  FSEL R0, R12, -INF , !P0 ;  /* 0xff8000000c007808 */ /* 0x000fe40004000000 */
[----:B------:R-:W-:Y:S02]  /*2dd0*/  ISETP.GT.AND P0, PT, R22, 0x8, P6 ;  /* 0x000000081600780c */ /* 0x000fe40003704270 */
[----:B------:R-:W-:Y:S02]  /*2de0*/  FSEL R21, R13, -INF , !P5 ;  /* 0xff8000000d157808 */ /* 0x000fe40006800000 */
[----:B------:R-:W-:-:S02]  /*2df0*/  ISETP.LT.OR P0, PT, R23, 0x9, P0 ;  /* 0x000000091700780c */ /* 0x000fc40000701670 */
[----:B------:R-:W-:Y:S02]  /*2e00*/  ISETP.GT.AND P5, PT, R22, 0x9, P6 ;  /* 0x000000091600780c */ /* 0x000fe400037a4270 */
[----:B------:R-:W-:Y:S02]  /*2e10*/  FSEL R19, R8, -INF , !P0 ;  /* 0xff80000008137808 */ /* 0x000fe40004000000 */
[----:B------:R-:W-:Y:S02]  /*2e20*/  ISETP.GT.AND P0, PT, R22, 0x10, P6 ;  /* 0x000000101600780c */ /* 0x000fe40003704270 */
[C---:B------:R-:W-:Y:S02]  /*2e30*/  ISETP.LT.OR P5, PT, R23.reuse, 0xa, P5 ;  /* 0x0000000a1700780c */ /* 0x040fe40002fa1670 */
[----:B------:R-:W-:Y:S02]  /*2e40*/  ISETP.LT.OR P0, PT, R23, 0x11, P0 ;  /* 0x000000111700780c */ /* 0x000fe40000701670 */
[----:B------:R-:W-:-:S02]  /*2e50*/  FSEL R17, R9, -INF , !P5 ;  /* 0xff80000009117808 */ /* 0x000fc40006800000 */
[----:B------:R-:W-:Y:S02]  /*2e60*/  FSEL R7, R56, -INF , !P0 ;  /* 0xff80000038077808 */ /* 0x000fe40004000000 */
[C---:B------:R-:W-:Y:S02]  /*2e70*/  ISETP.GT.AND P0, PT, R22.reuse, 0x18, P6 ;  /* 0x000000181600780c */ /* 0x040fe40003704270 */
[----:B------:R-:W-:Y:S02]  /*2e80*/  ISETP.GT.AND P5, PT, R22, 0x11, P6 ;  /* 0x000000111600780c */ /* 0x000fe400037a4270 */
[C---:B------:R-:W-:Y:S02]  /*2e90*/  ISETP.LT.OR P0, PT, R23.reuse, 0x19, P0 ;  /* 0x000000191700780c */ /* 0x040fe40000701670 */
[----:B------:R-:W-:Y:S02]  /*2ea0*/  ISETP.LT.OR P5, PT, R23, 0x12, P5 ;  /* 0x000000121700780c */ /* 0x000fe40002fa1670 */
[----:B------:R-:W-:-:S02]  /*2eb0*/  FSEL R13, R52, -INF , !P0 ;  /* 0xff800000340d7808 */ /* 0x000fc40004000000 */
[C---:B------:R-:W-:Y:S02]  /*2ec0*/  ISETP.GT.AND P0, PT, R22.reuse, 0x20, P6 ;  /* 0x000000201600780c */ /* 0x040fe40003704270 */
[----:B------:R-:W-:Y:S02]  /*2ed0*/  FSEL R5, R57, -INF , !P5 ;  /* 0xff80000039057808 */ /* 0x000fe40006800000 */
[C---:B------:R-:W-:Y:S02]  /*2ee0*/  ISETP.LT.OR P0, PT, R23.reuse, 0x21, P0 ;  /* 0x000000211700780c */ /* 0x040fe40000701670 */
[----:B------:R-:W-:Y:S02]  /*2ef0*/  ISETP.GT.AND P5, PT, R22, 0x19, P6 ;  /* 0x000000191600780c */ /* 0x000fe400037a4270 */
[----:B------:R-:W-:Y:S02]  /*2f00*/  FSEL R175, R48, -INF , !P0 ;  /* 0xff80000030af7808 */ /* 0x000fe40004000000 */
[----:B------:R-:W-:-:S02]  /*2f10*/  ISETP.LT.OR P5, PT, R23, 0x1a, P5 ;  /* 0x0000001a1700780c */ /* 0x000fc40002fa1670 */
        /* <DEDUP_REMOVED lines=18> */
[----:B------:R-:W-:Y:S02]  /*3040*/  PLOP3.LUT P0, PT, PT, PT, UP2, 0x40, 0x0 ;  /* 0x000000000000781c */ /* 0x000fe40003f0e828 */
[----:B------:R-:W-:Y:S02]  /*3050*/  FSEL R169, R69, -INF , !P5 ;  /* 0xff80000045a97808 */ /* 0x000fe40006800000 */
[----:B------:R-:W-:Y:S01]  /*3060*/  ISETP.GT.AND P5, PT, R22, 0x39, P6 ;  /* 0x000000391600780c */ /* 0x000fe200037a4270 */
[----:B-1----:R-:W-:-:S03]  /*3070*/  IMAD.IADD R22, R16, 0x1, R25 ;  /* 0x0000000110167824 */ /* 0x002fc600078e0219 */
[----:B------:R-:W-:Y:S01]  /*3080*/  ISETP.LT.OR P5, PT, R23, 0x3a, P5 ;  /* 0x0000003a1700780c */ /* 0x000fe20002fa1670 */
[----:B------:R-:W-:-:S03]  /*3090*/  IMAD.IADD R23, R18, 0x1, R25 ;  /* 0x0000000112177824 */ /* 0x000fc600078e0219 */
[----:B------:R-:W-:Y:S02]  /*30a0*/  FSEL R165, R61, -INF , !P5 ;  /* 0xff8000003da57808 */ /* 0x000fe40006800000 */
        /* <DEDUP_REMOVED lines=16> */
.L_x_2131:
[----:B------:R-:W-:Y:S02]  /*31b0*/  ULDC UR4, c[0x0][0x32c] ;  /* 0x0000cb0000047ab9 */ /* 0x000fe40000000800 */
[----:B------:R-:W-:-:S06]  /*31c0*/  UISETP.NE.AND UP0, UPT, UR6, UR4, UPT ;  /* 0x000000040600728c */ /* 0x000fcc000bf05270 */
[----:B------:R-:W-:Y:S02]  /*31d0*/  PLOP3.LUT P5, PT, PT, PT, UP0, 0x80, 0x0 ;  /* 0x000000000000781c */ /* 0x000fe40003faf008 */
[----:B------:R-:W-:-:S11]  /*31e0*/  PLOP3.LUT P0, PT, PT, PT, UP0, 0x80, 0x0 ;  /* 0x000000000000781c */ /* 0x000fd60003f0f008 */
[----:B------:R-:W-:-:S05]  /*31f0*/  @P5 IMAD.HI.U32 R8, R23, c[0x0][0x330], RZ ;  /* 0x0000cc0017085a27 */ /* 0x000fca00078e00ff */
[----:B------:R-:W-:Y:S02]  /*3200*/  @P0 SHF.R.U32.HI R23, RZ, c[0x0][0x334], R8 ;  /* 0x0000cd00ff170a19 */ /* 0x000fe40000011608 */
.L_x_2132:
[----:B------:R-:W-:Y:S05]  /*3210*/  BSYNC B0 ;  /* 0x0000000000007941 */ /* 0x000fea0003800000 */
.L_x_2130:
[----:B------:R-:W-:-:S04]  /*3220*/  IMAD R6, R23, c[0x0][0x32c], -R6 ;  /* 0x0000cb0017067a24 */ /* 0x000fc800078e0a06 */
[----:B------:R-:W-:-:S05]  /*3230*/  IMAD.IADD R25, R6, 0x1, -R197 ;  /* 0x0000000106197824 */ /* 0x000fca00078e0ac5 */
[----:B------:R-:W-:Y:S02]  /*3240*/  IADD3 R23, R25, c[0x0][0x32c], RZ ;  /* 0x0000cb0019177a10 */ /* 0x000fe40007ffe0ff */
[----:B------:R-:W-:Y:S02]  /*3250*/  IMNMX R22, R22, R25, !PT ;  /* 0x0000001916167217 */ /* 0x000fe40007800200 */
[----:B------:R-:W-:Y:S02]  /*3260*/  IMNMX R2, R2, R23, PT ;  /* 0x0000001702027217 */ /* 0x000fe40003800200 */
.L_x_2129:
[----:B------:R-:W-:Y:S01]  /*3270*/  ISETP.GT.AND P5, PT, R22, 0x8, P6 ;  /* 0x000000081600780c */ /* 0x000fe200037a4270 */
[----:B------:R-:W-:-:S04]  /*3280*/  DEPBAR.LE SB0, 0x2 ;  /* 0x000080800000791a */ /* 0x000fc80000000000 */
[----:B------:R-:W-:Y:S01]  /*3290*/  BAR.SYNC.DEFER_BLOCKING 0x0 ;  /* 0x0000000000007b1d */ /* 0x000fe20000010000 */
[----:B------:R-:W-:Y:S01]  /*32a0*/  ISETP.LT.OR P5, PT, R2, 0x9, P5 ;  /* 0x000000090200780c */ /* 0x000fe20002fa1670 */
[----:B------:R-:W-:Y:S01]  /*32b0*/  IMAD.SHL.U32 R135, R4, 0x2, RZ ;  /* 0x0000000204877824 */ /* 0x000fe200078e00ff */
[----:B------:R-:W-:Y:S01]  /*32c0*/  ISETP.GT.AND P0, PT, R22, 0x1, P6 ;  /* 0x000000011600780c */ /* 0x000fe20003704270 */
[----:B------:R-:W-:Y:S01]  /*32d0*/  UIADD3 UR4, UR17, -0x3, URZ ;  /* 0xfffffffd11047890 */ /* 0x000fe2000fffe03f */
[----:B------:R-:W-:Y:S01]  /*32e0*/  FSEL R18, R10, -INF , !P5 ;  /* 0xff8000000a127808 */ /* 0x000fe20006800000 */
[--C-:B------:R-:W-:Y:S01]  /*32f0*/  IMAD R134, R3, 0x2, R135.reuse ;  /* 0x0000000203867824 */ /* 0x100fe200078e0287 */
[----:B------:R-:W-:Y:S01]  /*3300*/  ISETP.GT.AND P5, PT, R22, 0x10, P6 ;  /* 0x000000101600780c */ /* 0x000fe200037a4270 */
[C---:B------:R-:W-:Y:S01]  /*3310*/  IMAD.IADD R166, R183.reuse, 0x1, R135 ;  /* 0x00000001b7a67824 */ /* 0x040fe200078e0287 */
[C---:B------:R-:W-:Y:S01]  /*3320*/  ISETP.LT.OR P0, PT, R2.reuse, 0x2, P0 ;  /* 0x000000020200780c */ /* 0x040fe20000701670 */
[----:B------:R-:W-:Y:S01]  /*3330*/  IMAD.IADD R155, R183, 0x1, R134 ;  /* 0x00000001b79b7824 */ /* 0x000fe200078e0286 */
[----:B------:R-:W-:Y:S01]  /*3340*/  ISETP.LT.OR P5, PT, R2, 0x11, P5 ;  /* 0x000000110200780c */ /* 0x000fe20002fa1670 */
[----:B------:R-:W-:Y:S01]  /*3350*/  IMAD R3, R3, 0x2, R166 ;  /* 0x0000000203037824 */ /* 0x000fe200078e02a6 */
[----:B------:R-:W-:Y:S01]  /*3360*/  FMNMX.FTZ R8, R0, R21, !PT ;  /* 0x0000001500087209 */ /* 0x000fe20007810000 */
[----:B------:R-:W-:Y:S01]  /*3370*/  UISETP.GE.AND UP0, UPT, UR4, UR10, UPT ;  /* 0x0000000a0400728c */ /* 0x000fe2000bf06270 */
[----:B------:R-:W-:Y:S01]  /*3380*/  FSEL R20, R15, -INF , !P0 ;  /* 0xff8000000f147808 */ /* 0x000fe20004000000 */
[----:B------:R-:W-:Y:S01]  /*3390*/  UIADD3 UR17, UR17, -0x2, URZ ;  /* 0xfffffffe11117890 */ /* 0x000fe2000fffe03f */
[----:B------:R-:W-:-:S02]  /*33a0*/  ISETP.GT.AND P0, PT, R22, 0x9, P6 ;  /* 0x000000091600780c */ /* 0x000fc40003704270 */
[----:B------:R-:W-:Y:S02]  /*33b0*/  FSEL R16, R58, -INF , !P5 ;  /* 0xff8000003a107808 */ /* 0x000fe40006800000 */
[----:B------:R-:W-:Y:S02]  /*33c0*/  FMNMX.FTZ R8, R19, R8, !PT ;  /* 0x0000000813087209 */ /* 0x000fe40007810000 */
[----:B------:R-:W-:Y:S01]  /*33d0*/  ISETP.GT.AND P5, PT, R22, RZ, P6 ;  /* 0x000000ff1600720c */ /* 0x000fe200037a4270 */
[----:B------:R-:W-:Y:S01]  /*33e0*/  LDSM.16.MT88.4 R40, [R135+0x2100] ;  /* 0x002100008728783b */ /* 0x000fe20000004200 */
[C---:B------:R-:W-:Y:S01]  /*33f0*/  ISETP.LT.OR P0, PT, R2.reuse, 0xa, P0 ;  /* 0x0000000a0200780c */ /* 0x040fe20000701670 */
[----:B------:R-:W-:Y:S01]  /*3400*/  @UP0 USHF.R.S32.HI UR5, URZ, 0x1f, UR4 ;  /* 0x0000001f3f050899 */ /* 0x000fe20008011404 */
[----:B------:R-:W-:Y:S01]  /*3410*/  FMNMX.FTZ R8, R17, R8, !PT ;  /* 0x0000000811087209 */ /* 0x000fe20007810000 */
[----:B------:R-:W-:Y:S01]  /*3420*/  LDSM.16.MT88.4 R64, [R155+0x2100] ;  /* 0x002100009b40783b */ /* 0x000fe20000004200 */
[----:B------:R-:W-:-:S02]  /*3430*/  ISETP.LT.OR P5, PT, R2, 0x1, P5 ;  /* 0x000000010200780c */ /* 0x000fc40002fa1670 */
[----:B------:R-:W-:Y:S01]  /*3440*/  FSEL R6, R11, -INF , !P0 ;  /* 0xff8000000b067808 */ /* 0x000fe20004000000 */
[----:B------:R-:W-:Y:S01]  /*3450*/  LDSM.16.MT88.4 R72, [R135+0x4100] ;  /* 0x004100008748783b */ /* 0x000fe20000004200 */
[----:B------:R-:W-:Y:S02]  /*3460*/  ISETP.GT.AND P0, PT, R22, 0x11, P6 ;  /* 0x000000111600780c */ /* 0x000fe40003704270 */
[----:B------:R-:W-:Y:S01]  /*3470*/  FMNMX.FTZ R8, R7, R8, !PT ;  /* 0x0000000807087209 */ /* 0x000fe20007810000 */
[----:B------:R-:W-:Y:S01]  /*3480*/  LDSM.16.MT88.4 R124, [R135+0x100] ;  /* 0x00010000877c783b */ /* 0x000fe20000004200 */
[----:B------:R-:W-:Y:S02]  /*3490*/  FSEL R14, R14, -INF , !P5 ;  /* 0xff8000000e0e7808 */ /* 0x000fe40006800000 */
[----:B------:R-:W-:Y:S01]  /*34a0*/  ISETP.LT.OR P0, PT, R2, 0x12, P0 ;  /* 0x000000120200780c */ /* 0x000fe20000701670 */
[----:B------:R-:W-:Y:S01]  /*34b0*/  LDSM.16.MT88.4 R104, [R166+0x100] ;  /* 0x00010000a668783b */ /* 0x000fe20000004200 */
[----:B------:R-:W-:-:S02]  /*34c0*/  FMNMX.FTZ R8, R5, R8, !PT ;  /* 0x0000000805087209 */ /* 0x000fc40007810000 */
[----:B------:R-:W-:Y:S01]  /*34d0*/  FMNMX.FTZ R11, R14, R20, !PT ;  /* 0x000000140e0b7209 */ /* 0x000fe20007810000 */
[----:B------:R-:W-:Y:S01]  /*34e0*/  LDSM.16.MT88.4 R112, [R134+0x100] ;  /* 0x000100008670783b */ /* 0x000fe20000004200 */
[----:B------:R-:W-:Y:S02]  /*34f0*/  FSEL R12, R59, -INF , !P0 ;  /* 0xff8000003b0c7808 */ /* 0x000fe40004000000 */
[----:B------:R-:W-:Y:S01]  /*3500*/  FMNMX.FTZ R8, R13, R8, !PT ;  /* 0x000000080d087209 */ /* 0x000fe20007810000 */
[----:B------:R-:W-:Y:S01]  /*3510*/  LDSM.16.MT88.4 R120, [R3+0x100] ;  /* 0x000100000378783b */ /* 0x000fe20000004200 */
[----:B------:R-:W-:Y:S02]  /*3520*/  ISETP.GT.AND P0, PT, R22, 0x19, P6 ;  /* 0x000000191600780c */ /* 0x000fe40003704270 */
[----:B------:R-:W-:Y:S01]  /*3530*/  FMNMX.FTZ R11, R18, R11, !PT ;  /* 0x0000000b120b7209 */ /* 0x000fe20007810000 */
[----:B------:R-:W-:Y:S01]  /*3540*/  LDSM.16.MT88.4 R56, [R134+0x2100] ;  /* 0x002100008638783b */ /* 0x000fe20000004200 */
[----:B------:R-:W-:-:S02]  /*3550*/  ISETP.GT.AND P5, PT, R22, 0x18, P6 ;  /* 0x000000181600780c */ /* 0x000fc400037a4270 */
[----:B------:R-:W-:Y:S01]  /*3560*/  FMNMX.FTZ R24, R9, R8, !PT ;  /* 0x0000000809187209 */ /* 0x000fe20007810000 */
[----:B------:R-:W-:Y:S01]  /*3570*/  LDSM.16.MT88.4 R80, [R166+0x4100] ;  /* 0x00410000a650783b */ /* 0x000fe20000004200 */
[----:B------:R-:W-:Y:S02]  /*3580*/  ISETP.LT.OR P0, PT, R2, 0x1a, P0 ;  /* 0x0000001a0200780c */ /* 0x000fe40000701670 */
[----:B------:R-:W-:Y:S01]  /*3590*/  FMNMX.FTZ R11, R6, R11, !PT ;  /* 0x0000000b060b7209 */ /* 0x000fe20007810000 */
[----:B------:R-:W-:Y:S01]  /*35a0*/  LDSM.16.MT88.4 R88, [R134+0x4100] ;  /* 0x004100008658783b */ /* 0x000fe20000004200 */
[----:B------:R-:W-:Y:S02]  /*35b0*/  ISETP.LT.OR P5, PT, R2, 0x19, P5 ;  /* 0x000000190200780c */ /* 0x000fe40002fa1670 */
[----:B------:R-:W-:Y:S01]  /*35c0*/  FMNMX.FTZ R24, R175, R24, !PT ;  /* 0x00000018af187209 */ /* 0x000fe20007810000 */
[----:B------:R-:W-:Y:S01]  /*35d0*/  LDSM.16.MT88.4 R140, [R135+0x900] ;  /* 0x00090000878c783b */ /* 0x000fe20000004200 */
[----:B------:R-:W-:-:S02]  /*35e0*/  FSEL R8, R55, -INF , !P0 ;  /* 0xff80000037087808 */ /* 0x000fc40004000000 */
[----:B------:R-:W-:Y:S01]  /*35f0*/  FMNMX.FTZ R11, R16, R11, !PT ;  /* 0x0000000b100b7209 */ /* 0x000fe20007810000 */
[----:B------:R-:W-:Y:S01]  /*3600*/  LDSM.16.MT88.4 R32, [R134+0x900] ;  /* 0x000900008620783b */ /* 0x000fe20000004200 */
[----:B------:R-:W-:Y:S02]  /*3610*/  ISETP.GT.AND P0, PT, R22, 0x21, P6 ;  /* 0x000000211600780c */ /* 0x000fe40003704270 */
[----:B------:R-:W-:Y:S01]  /*3620*/  FSEL R10, R54, -INF , !P5 ;  /* 0xff800000360a7808 */ /* 0x000fe20006800000 */
[----:B------:R-:W-:Y:S01]  /*3630*/  LDSM.16.MT88.4 R136, [R166+0x900] ;  /* 0x00090000a688783b */ /* 0x000fe20000004200 */
[----:B------:R-:W-:Y:S02]  /*3640*/  FMNMX.FTZ R24, R173, R24, !PT ;  /* 0x00000018ad187209 */ /* 0x000fe40007810000 */
[----:B------:R-:W-:Y:S01]  /*3650*/  ISETP.GT.AND P5, PT, R22, 0x20, P6 ;  /* 0x000000201600780c */ /* 0x000fe200037a4270 */
[----:B------:R-:W-:Y:S01]  /*3660*/  LDSM.16.MT88.4 R28, [R155+0x900] ;  /* 0x000900009b1c783b */ /* 0x000fe20000004200 */
        /* <DEDUP_REMOVED lines=11> */
[----:B------:R-:W-:Y:S02]  /*3720*/  ISETP.LT.OR P0, PT, R2, 0x29, P0 ;  /* 0x000000290200780c */ /* 0x000fe40000701670 */
[----:B------:R-:W-:Y:S02]  /*3730*/  ISETP.GT.AND P5, PT, R22, 0x29, P6 ;  /* 0x000000291600780c */ /* 0x000fe400037a4270 */
[----:B------:R-:W-:-:S02]  /*3740*/  FMNMX.FTZ R24, R171, R24, !PT ;  /* 0x00000018ab187209 */ /* 0x000fc40007810000 */
[----:B------:R-:W-:Y:S02]  /*3750*/  FMNMX.FTZ R15, R178, R15, !PT ;  /* 0x0000000fb20f7209 */ /* 0x000fe40007810000 */
[----:B------:R-:W-:Y:S02]  /*3760*/  FSEL R160, R46, -INF , !P0 ;  /* 0xff8000002ea07808 */ /* 0x000fe40004000000 */
[----:B------:R-:W-:Y:S02]  /*3770*/  ISETP.LT.OR P5, PT, R2, 0x2a, P5 ;  /* 0x0000002a0200780c */ /* 0x000fe40002fa1670 */
[----:B------:R-:W-:Y:S02]  /*3780*/  ISETP.GT.AND P0, PT, R22, 0x30, P6 ;  /* 0x000000301600780c */ /* 0x000fe40003704270 */
[----:B------:R-:W-:Y:S02]  /*3790*/  FMNMX.FTZ R24, R169, R24, !PT ;  /* 0x00000018a9187209 */ /* 0x000fe40007810000 */
[----:B------:R-:W-:-:S02]  /*37a0*/  FMNMX.FTZ R15, R162, R15, !PT ;  /* 0x0000000fa20f7209 */ /* 0x000fc40007810000 */
[----:B------:R-:W-:Y:S02]  /*37b0*/  FSEL R176, R47, -INF , !P5 ;  /* 0xff8000002fb07808 */ /* 0x000fe40006800000 */
[----:B------:R-:W-:Y:S02]  /*37c0*/  ISETP.LT.OR P0, PT, R2, 0x31, P0 ;  /* 0x000000310200780c */ /* 0x000fe40000701670 */
[----:B------:R-:W-:Y:S02]  /*37d0*/  FMNMX.FTZ R24, R167, R24, !PT ;  /* 0x00000018a7187209 */ /* 0x000fe40007810000 */
[----:B------:R-:W-:Y:S02]  /*37e0*/  ISETP.GT.AND P5, PT, R22, 0x31, P6 ;  /* 0x000000311600780c */ /* 0x000fe400037a4270 */
[----:B------:R-:W-:Y:S02]  /*37f0*/  FMNMX.FTZ R15, R160, R15, !PT ;  /* 0x0000000fa00f7209 */ /* 0x000fe40007810000 */
[----:B------:R-:W-:-:S02]  /*3800*/  FSEL R172, R70, -INF , !P0 ;  /* 0xff80000046ac7808 */ /* 0x000fc40004000000 */
[----:B------:R-:W-:Y:S02]  /*3810*/  FMNMX.FTZ R11, R165, R24, !PT ;  /* 0x00000018a50b7209 */ /* 0x000fe40007810000 */
[----:B------:R-:W-:Y:S02]  /*3820*/  ISETP.LT.OR P5, PT, R2, 0x32, P5 ;  /* 0x000000320200780c */ /* 0x000fe40002fa1670 */
[----:B------:R-:W-:Y:S01]  /*3830*/  ISETP.GT.AND P0, PT, R22, 0x38, P6 ;  /* 0x000000381600780c */ /* 0x000fe20003704270 */
[----:B------:R-:W1:Y:S01]  /*3840*/  SHFL.BFLY PT, R24, R11, 0x2, 0x1f ;  /* 0x0c401f000b187f89 */ /* 0x000e6200000e0000 */
[----:B------:R-:W-:Y:S02]  /*3850*/  FMNMX.FTZ R15, R176, R15, !PT ;  /* 0x0000000fb00f7209 */ /* 0x000fe40007810000 */
[----:B------:R-:W-:Y:S02]  /*3860*/  ISETP.GT.AND P6, PT, R22, 0x39, P6 ;  /* 0x000000391600780c */ /* 0x000fe400037c4270 */
[----:B------:R-:W-:-:S02]  /*3870*/  FSEL R170, R71, -INF , !P5 ;  /* 0xff80000047aa7808 */ /* 0x000fc40006800000 */
[----:B------:R-:W-:Y:S02]  /*3880*/  ISETP.LT.OR P0, PT, R2, 0x39, P0 ;  /* 0x000000390200780c */ /* 0x000fe40000701670 */
[----:B------:R-:W-:Y:S02]  /*3890*/  FMNMX.FTZ R15, R172, R15, !PT ;  /* 0x0000000fac0f7209 */ /* 0x000fe40007810000 */
[----:B------:R-:W-:Y:S02]  /*38a0*/  ISETP.LT.OR P6, PT, R2, 0x3a, P6 ;  /* 0x0000003a0200780c */ /* 0x000fe400037c1670 */
[----:B------:R-:W-:Y:S02]  /*38b0*/  FSEL R168, R62, -INF , !P0 ;  /* 0xff8000003ea87808 */ /* 0x000fe40004000000 */
[----:B------:R-:W-:Y:S02]  /*38c0*/  FMNMX.FTZ R15, R170, R15, !PT ;  /* 0x0000000faa0f7209 */ /* 0x000fe40007810000 */
[----:B------:R-:W-:-:S02]  /*38d0*/  FSEL R164, R63, -INF , !P6 ;  /* 0xff8000003fa47808 */ /* 0x000fc40007000000 */
[----:B------:R-:W-:Y:S02]  /*38e0*/  FMNMX.FTZ R15, R168, R15, !PT ;  /* 0x0000000fa80f7209 */ /* 0x000fe40007810000 */
[----:B------:R-:W-:Y:S02]  /*38f0*/  PLOP3.LUT P6, PT, PT, PT, UP0, 0x80, 0x0 ;  /* 0x000000000000781c */ /* 0x000fe40003fcf008 */
[----:B------:R-:W-:Y:S02]  /*3900*/  FMNMX.FTZ R15, R164, R15, !PT ;  /* 0x0000000fa40f7209 */ /* 0x000fe40007810000 */
[----:B-1----:R-:W-:Y:S02]  /*3910*/  FMNMX.FTZ R23, R11, R24, !PT ;  /* 0x000000180b177209 */ /* 0x002fe40007810000 */
[----:B------:R-:W-:Y:S01]  /*3920*/  LDSM.16.MT88.4 R24, [R166+0x2900] ;  /* 0x00290000a618783b */ /* 0x000fe20000004200 */
[----:B------:R-:W-:-:S03]  /*3930*/  PLOP3.LUT P5, PT, PT, PT, UP0, 0x80, 0x0 ;  /* 0x000000000000781c */ /* 0x000fc60003faf008 */
        /* <DEDUP_REMOVED lines=15> */
[----:B------:R-:W-:-:S02]  /*3a30*/  FFMA.FTZ R149, R5, c[0x0][0x2d0], -R174 ;  /* 0x0000b40005957a23 */ /* 0x000fc400000108ae */
[--C-:B------:R-:W-:Y:S01]  /*3a40*/  FFMA.FTZ R146, R13, c[0x0][0x2d0], -R174.reuse ;  /* 0x0000b4000d927a23 */ /* 0x100fe200000108ae */
[C---:B------:R-:W-:Y:S01]  /*3a50*/  FSETP.NEU.FTZ.AND P0, PT, R0.reuse, -INF , PT ;  /* 0xff8000000000780b */ /* 0x040fe20003f1d000 */
[----:B------:R-:W-:Y:S01]  /*3a60*/  FMUL.FTZ R161, R0, c[0x0][0x2d0] ;  /* 0x0000b40000a17a20 */ /* 0x000fe20000410000 */
[----:B------:R-:W1:Y:S01]  /*3a70*/  MUFU.EX2 R157, R157 ;  /* 0x0000009d009d7308 */ /* 0x000e620000000800 */
[--C-:B------:R-:W-:Y:S02]  /*3a80*/  FFMA.FTZ R145, R9, c[0x0][0x2d0], -R174.reuse ;  /* 0x0000b40009917a23 */ /* 0x100fe400000108ae */
[----:B------:R-:W-:Y:S01]  /*3a90*/  FFMA.FTZ R201, R165, c[0x0][0x2d0], -R174 ;  /* 0x0000b400a5c97a23 */ /* 0x000fe200000108ae */
[----:B------:R-:W-:Y:S02]  /*3aa0*/  FSEL R161, R161, RZ, P0 ;  /* 0x000000ffa1a17208 */ /* 0x000fe40000000000 */
[----:B------:R-:W-:Y:S02]  /*3ab0*/  PLOP3.LUT P0, PT, PT, PT, UP0, 0x80, 0x0 ;  /* 0x000000000000781c */ /* 0x000fe40003f0f008 */
[----:B------:R-:W-:Y:S01]  /*3ac0*/  MUFU.EX2 R156, R156 ;  /* 0x0000009c009c7308 */ /* 0x000fe20000000800 */
[----:B------:R-:W-:-:S02]  /*3ad0*/  FFMA.FTZ R154, R14, c[0x0][0x2d0], -R161 ;  /* 0x0000b4000e9a7a23 */ /* 0x000fc400000108a1 */
[--C-:B------:R-:W-:Y:S02]  /*3ae0*/  FFMA.FTZ R153, R20, c[0x0][0x2d0], -R161.reuse ;  /* 0x0000b40014997a23 */ /* 0x100fe400000108a1 */
[--C-:B------:R-:W-:Y:S01]  /*3af0*/  FFMA.FTZ R150, R18, c[0x0][0x2d0], -R161.reuse ;  /* 0x0000b40012967a23 */ /* 0x100fe200000108a1 */
[----:B------:R-:W-:Y:S01]  /*3b00*/  LDSM.16.MT88.4 R20, [R134+0x2900] ;  /* 0x002900008614783b */ /* 0x000fe20000004200 */
[--C-:B------:R-:W-:Y:S01]  /*3b10*/  FFMA.FTZ R147, R6, c[0x0][0x2d0], -R161.reuse ;  /* 0x0000b40006937a23 */ /* 0x100fe200000108a1 */
[----:B------:R-:W2:Y:S01]  /*3b20*/  MUFU.EX2 R151, R151 ;  /* 0x0000009700977308 */ /* 0x000ea20000000800 */
[--C-:B------:R-:W-:Y:S01]  /*3b30*/  FFMA.FTZ R148, R16, c[0x0][0x2d0], -R161.reuse ;  /* 0x0000b40010947a23 */ /* 0x100fe200000108a1 */
[----:B------:R3:W4:Y:S01]  /*3b40*/  LDSM.16.MT88.4 R4, [R3+0x4100] ;  /* 0x004100000304783b */ /* 0x0007220000004200 */
[----:B-1----:R-:W-:Y:S01]  /*3b50*/  F2FP.BF16.PACK_AB R96, R157, R158 ;  /* 0x0000009e9d60723e */ /* 0x002fe200000010ff */
[--C-:B------:R-:W-:Y:S02]  /*3b60*/  FFMA.FTZ R133, R12, c[0x0][0x2d0], -R161.reuse ;  /* 0x0000b4000c857a23 */ /* 0x100fe400000108a1 */
[----:B------:R-:W1:Y:S01]  /*3b70*/  LDSM.16.MT88.4 R16, [R135+0x2900] ;  /* 0x002900008710783b */ /* 0x000e620000004200 */
[--C-:B------:R-:W-:Y:S01]  /*3b80*/  FFMA.FTZ R144, R10, c[0x0][0x2d0], -R161.reuse ;  /* 0x0000b4000a907a23 */ /* 0x100fe200000108a1 */
[----:B------:R-:W-:Y:S01]  /*3b90*/  MUFU.EX2 R154, R154 ;  /* 0x0000009a009a7308 */ /* 0x000fe20000000800 */
[--C-:B------:R-:W-:Y:S01]  /*3ba0*/  FFMA.FTZ R162, R162, c[0x0][0x2d0], -R161.reuse ;  /* 0x0000b400a2a27a23 */ /* 0x100fe200000108a1 */
[----:B------:R-:W5:Y:S01]  /*3bb0*/  LDSM.16.MT88.4 R12, [R155+0x2900] ;  /* 0x002900009b0c783b */ /* 0x000f620000004200 */
[----:B------:R-:W-:-:S02]  /*3bc0*/  FFMA.FTZ R160, R160, c[0x0][0x2d0], -R161 ;  /* 0x0000b400a0a07a23 */ /* 0x000fc400000108a1 */
[--C-:B------:R-:W-:Y:S02]  /*3bd0*/  FFMA.FTZ R170, R170, c[0x0][0x2d0], -R161.reuse ;  /* 0x0000b400aaaa7a23 */ /* 0x100fe400000108a1 */
[--C-:B------:R-:W-:Y:S01]  /*3be0*/  FFMA.FTZ R165, R168, c[0x0][0x2d0], -R161.reuse ;  /* 0x0000b400a8a57a23 */ /* 0x100fe200000108a1 */
[----:B------:R-:W3:Y:S01]  /*3bf0*/  MUFU.EX2 R153, R153 ;  /* 0x0000009900997308 */ /* 0x000ee20000000800 */
[----:B--2---:R-:W-:Y:S01]  /*3c00*/  F2FP.BF16.PACK_AB R98, R151, R156 ;  /* 0x0000009c9762723e */ /* 0x004fe200000010ff */
[----:B------:R-:W-:Y:S02]  /*3c10*/  FFMA.FTZ R202, R164, c[0x0][0x2d0], -R161 ;  /* 0x0000b400a4ca7a23 */ /* 0x000fe400000108a1 */
[----:B------:R-:W-:-:S04]  /*3c20*/  FADD.FTZ R157, R158, R157 ;  /* 0x0000009d9e9d7221 */ /* 0x000fc80000010000 */
[----:B------:R-:W-:Y:S01]  /*3c30*/  MUFU.EX2 R150, R150 ;  /* 0x0000009600967308 */ /* 0x000fe20000000800 */
[----:B---3--:R-:W-:Y:S02]  /*3c40*/  FFMA.FTZ R3, R8, c[0x0][0x2d0], -R161 ;  /* 0x0000b40008037a23 */ /* 0x008fe400000108a1 */
[----:B------:R-:W2:Y:S01]  /*3c50*/  LDSM.16.MT88.4 R8, [R135+0x4900] ;  /* 0x004900008708783b */ /* 0x000ea20000004200 */
[----:B------:R-:W-:-:S04]  /*3c60*/  FADD.FTZ R156, R156, R157 ;  /* 0x0000009d9c9c7221 */ /* 0x000fc80000010000 */
[----:B------:R-:W3:Y:S01]  /*3c70*/  MUFU.EX2 R147, R147 ;  /* 0x0000009300937308 */ /* 0x000ee20000000800 */
[----:B------:R-:W-:Y:S01]  /*3c80*/  F2FP.BF16.PACK_AB R97, R153, R154 ;  /* 0x0000009a9961723e */ /* 0x000fe200000010ff */
[----:B------:R-:W-:Y:S02]  /*3c90*/  FADD.FTZ R153, R154, R153 ;  /* 0x000000999a997221 */ /* 0x000fe40000010000 */
[----:B------:R-:W-:-:S04]  /*3ca0*/  FADD.FTZ R151, R151, R156 ;  /* 0x0000009c97977221 */ /* 0x000fc80000010000 */
[----:B------:R-:W-:Y:S01]  /*3cb0*/  MUFU.EX2 R152, R152 ;  /* 0x0000009800987308 */ /* 0x000fe20000000800 */
[----:B---3--:R-:W-:-:S07]  /*3cc0*/  F2FP.BF16.PACK_AB R99, R147, R150 ;  /* 0x000000969363723e */ /* 0x008fce00000010ff */
        /* <DEDUP_REMOVED lines=37> */
[C---:B----4-:R-:W-:Y:S07]  /*3f20*/  HMMA.16816.F32.BF16 R92, R96.reuse, R4, RZ ;  /* 0x00000004605c723c */ /* 0x050fee00000418ff */
[----:B---3--:R-:W-:Y:S01]  /*3f30*/  F2FP.BF16.PACK_AB R4, R149, R152 ;  /* 0x000000989504723e */ /* 0x008fe200000010ff */
[----:B------:R-:W-:Y:S01]  /*3f40*/  HMMA.16816.F32.BF16 R96, R96, R6, RZ ;  /* 0x000000066060723c */ /* 0x000fe200000418ff */
[----:B-1----:R-:W-:Y:S01]  /*3f50*/  F2FP.BF16.PACK_AB R5, R133, R148 ;  /* 0x000000948505723e */ /* 0x002fe200000010ff */
        /* <DEDUP_REMOVED lines=9> */
[----:B------:R-:W-:Y:S01]  /*3ff0*/  HMMA.16816.F32.BF16 R36, R4, R16, R36 ;  /* 0x000000100424723c */ /* 0x000fe20000041824 */
[----:B------:R-:W-:-:S07]  /*4000*/  FADD.FTZ R144, R3, R144 ;  /* 0x0000009003907221 */ /* 0x000fce0000010000 */
[C---:B------:R-:W-:Y:S01]  /*4010*/  HMMA.16816.F32.BF16 R40, R4.reuse, R18, R40 ;  /* 0x000000120428723c */ /* 0x040fe20000041828 */
[----:B------:R-:W1:Y:S07]  /*4020*/  LDSM.16.MT88.4 R16, [R166+0x4900] ;  /* 0x00490000a610783b */ /* 0x000e6e0000004200 */
[C---:B-----5:R-:W-:Y:S08]  /*4030*/  HMMA.16816.F32.BF16 R60, R4.reuse, R12, R60 ;  /* 0x0000000c043c723c */ /* 0x060ff0000004183c */
        /* <DEDUP_REMOVED lines=192> */
.L_x_2134:
[----:B------:R-:W-:Y:S02]  /*4c40*/  ULDC UR4, c[0x0][0x32c] ;  /* 0x0000cb0000047ab9 */ /* 0x000fe40000000800 */
[----:B------:R-:W-:-:S03]  /*4c50*/  UISETP.NE.AND UP0, UPT, UR6, UR4, UPT ;  /* 0x000000040600728c */ /* 0x000fc6000bf05270 */
[----:B------:R-:W-:Y:S02]  /*4c60*/  ULDC.64 UR4, c[0x0][0x330] ;  /* 0x0000cc0000047ab9 */ /* 0x000fe40000000a00 */
[----:B------:R-:W-:-:S07]  /*4c70*/  UIMAD.WIDE.U32 UR22, UR8, UR4, URZ ;  /* 0x00000004081672a5 */ /* 0x000fce000f8e003f */
[----:B------:R-:W-:Y:S02]  /*4c80*/  @UP0 UMOV UR9, UR23 ;  /* 0x0000001700090c82 */ /* 0x000fe40008000000 */
[----:B------:R-:W-:Y:S02]  /*4c90*/  @UP0 USHF.R.U32.HI UR8, URZ, UR5, UR9 ;  /* 0x000000053f080299 */ /* 0x000fe40008011609 */
.L_x_2135:
[----:B------:R-:W-:Y:S02]  /*4ca0*/  ULDC UR4, c[0x0][0x32c] ;  /* 0x0000cb0000047ab9 */ /* 0x000fe40000000800 */
[----:B------:R-:W-:-:S04]  /*4cb0*/  UIMAD UR4, UR8, UR4, UR4 ;  /* 0x00000004080472a4 */ /* 0x000fc8000f8e0204 */
[----:B------:R-:W-:-:S04]  /*4cc0*/  UISETP.LT.AND UP0, UPT, UR7, UR4, UPT ;  /* 0x000000040700728c */ /* 0x000fc8000bf01270 */
[----:B------:R-:W-:-:S04]  /*4cd0*/  USEL UR7, UR7, UR4, UP0 ;  /* 0x0000000407077287 */ /* 0x000fc80008000000 */
.L_x_2133:
        /* <DEDUP_REMOVED lines=29> */
.L_x_2145:
[----:B------:R-:W-:Y:S04]  /*4eb0*/  DEPBAR.LE SB0, 0x2 ;  /* 0x000080800000791a */ /* 0x000fe80000000000 */
[----:B------:R-:W-:Y:S01]  /*4ec0*/  BAR.SYNC.DEFER_BLOCKING 0x0 ;  /* 0x0000000000007b1d */ /* 0x000fe20000010000 */
[----:B------:R-:W-:Y:S02]  /*4ed0*/  UIMAD UR4, UR5, 0x6000, URZ ;  /* 0x00006000050478a4 */ /* 0x000fe4000f8e023f */
[----:B------:R-:W-:Y:S04]  /*4ee0*/  UISETP.GE.AND UP1, UPT, UR10, UR17, UPT ;  /* 0x000000110a00728c */ /* 0x000fe8000bf26270 */
[----:B------:R-:W-:Y:S02]  /*4ef0*/  IADD3 R187, R184, UR4, RZ ;  /* 0x00000004b8bb7c10 */ /* 0x000fe4000fffe0ff */
[----:B------:R-:W-:Y:S03]  /*4f00*/  PLOP3.LUT P0, PT, PT, PT, UP1, 0x80, 0x0 ;  /* 0x000000000000781c */ /* 0x000fe60003f0f018 */
[C-C-:B------:R-:W-:Y:S02]  /*4f10*/  IMAD.IADD R133, R185.reuse, 0x1, R187.reuse ;  /* 0x00000001b9857824 */ /* 0x140fe400078e02bb */
[----:B------:R-:W-:Y:S01]  /*4f20*/  @!UP1 UIADD3 UR7, UR17, -0x1, URZ ;  /* 0xffffffff11079890 */ /* 0x000fe2000fffe03f */
[C---:B------:R-:W-:Y:S01]  /*4f30*/  IMAD.IADD R0, R188.reuse, 0x1, R187 ;  /* 0x00000001bc007824 */ /* 0x040fe200078e02bb */
[----:B------:R-:W-:Y:S01]  /*4f40*/  IADD3 R187, R185, R187, R188 ;  /* 0x000000bbb9bb7210 */ /* 0x000fe20007ffe0bc */
[----:B------:R-:W-:Y:S01]  /*4f50*/  IMAD.IADD R2, R188, 0x1, R133 ;  /* 0x00000001bc027824 */ /* 0x000fe200078e0285 */
[----:B------:R-:W-:Y:S02]  /*4f60*/  @!UP1 USHF.R.S32.HI UR6, URZ, 0x1f, UR7 ;  /* 0x0000001f3f069899 */ /* 0x000fe40008011407 */
[----:B------:R-:W-:Y:S02]  /*4f70*/  @!UP1 UIMAD.WIDE.U32 UR22, UR7, UR8, URZ ;  /* 0x00000008071692a5 */ /* 0x000fe4000f8e003f */
[----:B------:R-:W-:Y:S01]  /*4f80*/  @!UP1 UIMAD UR6, UR6, UR8, URZ ;  /* 0x00000008060692a4 */ /* 0x000fe2000f8e023f */
[----:B------:R-:W-:Y:S03]  /*4f90*/  LDSM.16.M88.4 R136, [R186] ;  /* 0x00000000ba88783b */ /* 0x000fe60000000200 */
[----:B------:R-:W-:Y:S02]  /*4fa0*/  @!UP1 UIMAD UR6, UR7, UR9, UR6 ;  /* 0x00000009070692a4 */ /* 0x000fe4000f8e0206 */
[----:B------:R-:W-:Y:S01]  /*4fb0*/  @!UP1 USHF.L.U32 UR7, UR22, 0x6, URZ ;  /* 0x0000000616079899 */ /* 0x000fe2000800063f */
[----:B------:R-:W1:Y:S01]  /*4fc0*/  LDSM.16.M88.4 R140, [R184+UR4+0xc100] ;  /* 0x00c10004b88c783b */ /* 0x000e620008000200 */
[----:B------:R-:W-:Y:S04]  /*4fd0*/  @!UP1 UIADD3 UR6, UR23, UR6, URZ ;  /* 0x0000000617069290 */ /* 0x000fe8000fffe03f */
[----:B------:R-:W2:Y:S01]  /*4fe0*/  LDSM.16.M88.4 R144, [R184+UR4+0xc900] ;  /* 0x00c90004b890783b */ /* 0x000ea20008000200 */
[----:B------:R-:W-:Y:S01]  /*4ff0*/  @!P0 IADD3 R216, P5, R190, UR7, RZ ;  /* 0x00000007bed88c10 */ /* 0x000fe2000ffbe0ff */
[----:B------:R-:W-:Y:S01]  /*5000*/  @!UP1 USHF.L.U64.HI UR6, UR22, 0x6, UR6 ;  /* 0x0000000616069899 */ /* 0x000fe20008010206 */
[----:B------:R-:W-:Y:S02]  /*5010*/  @!P0 IADD3 R218, P6, R212, UR7, RZ ;  /* 0x00000007d4da8c10 */ /* 0x000fe4000ffde0ff */
[----:B------:R-:W3:Y:S01]  /*5020*/  LDSM.16.M88.4 R148, [R184+UR4+0xd100] ;  /* 0x00d10004b894783b */ /* 0x000ee20008000200 */
[C---:B------:R-:W-:Y:S02]  /*5030*/  @!P0 LEA R214, P4, R216.reuse, c[0x0][0x1f8], 0x1 ;  /* 0x00007e00d8d68a11 */ /* 0x040fe400078808ff */
[----:B------:R-:W-:Y:S02]  /*5040*/  @!P0 IADD3.X R213, R195, UR6, RZ, P5, !PT ;  /* 0x00000006c3d58c10 */ /* 0x000fe4000affe4ff */
[----:B------:R-:W-:Y:S01]  /*5050*/  LDSM.16.M88.4 R152, [R182] ;  /* 0x00000000b698783b */ /* 0x000fe20000000200 */
[----:B------:R-:W-:Y:S02]  /*5060*/  @!P0 IADD3.X R217, R211, UR6, RZ, P6, !PT ;  /* 0x00000006d3d98c10 */ /* 0x000fe4000b7fe4ff */
[----:B------:R-:W-:Y:S02]  /*5070*/  @!P0 LEA.HI.X R215, R216, c[0x0][0x1fc], R213, 0x1, P4 ;  /* 0x00007f00d8d78a11 */ /* 0x000fe400020f0cd5 */
[----:B------:R-:W-:Y:S01]  /*5080*/  LDSM.16.M88.4 R156, [R133+0xc100] ;  /* 0x00c10000859c783b */ /* 0x000fe20000000200 */
[----:B------:R-:W-:Y:S02]  /*5090*/  @!P0 LEA R216, P5, R218, c[0x0][0x1f8], 0x1 ;  /* 0x00007e00dad88a11 */ /* 0x000fe400078a08ff */
[----:B------:R-:W-:Y:S01]  /*50a0*/  @!P0 IADD3 R213, P4, R210, UR7, RZ ;  /* 0x00000007d2d58c10 */ /* 0x000fe2000ff9e0ff */
[----:B------:R-:W-:Y:S01]  /*50b0*/  @!UP1 UIADD3 UR7, UP0, UR12, UR7, URZ ;  /* 0x000000070c079290 */ /* 0x000fe2000ff1e03f */
[----:B------:R-:W-:Y:S01]  /*50c0*/  LDSM.16.M88.4 R160, [R133+0xd100] ;  /* 0x00d1000085a0783b */ /* 0x000fe20000000200 */
[----:B------:R-:W-:Y:S02]  /*50d0*/  @!P0 LEA.HI.X R217, R218, c[0x0][0x1fc], R217, 0x1, P5 ;  /* 0x00007f00dad98a11 */ /* 0x000fe400028f0cd9 */
[----:B------:R-:W-:Y:S02]  /*50e0*/  @!P0 LEA R222, P5, R213, c[0x0][0x1f8], 0x1 ;  /* 0x00007e00d5de8a11 */ /* 0x000fe400078a08ff */
[----:B------:R-:W-:Y:S01]  /*50f0*/  LDSM.16.M88.4 R164, [R133+0xd900] ;  /* 0x00d9000085a4783b */ /* 0x000fe20000000200 */
[----:B------:R-:W-:Y:S01]  /*5100*/  @!P0 IADD3.X R218, R209, UR6, RZ, P4, !PT ;  /* 0x00000006d1da8c10 */ /* 0x000fe2000a7fe4ff */
[----:B------:R-:W-:Y:S01]  /*5110*/  @!UP1 UIADD3.X UR6, UR11, UR6, URZ, UP0, !UPT ;  /* 0x000000060b069290 */ /* 0x000fe200087fe43f */
[----:B------:R-:W-:Y:S01]  /*5120*/  @!P0 IADD3 R221, P6, R190, UR7, RZ ;  /* 0x00000007bedd8c10 */ /* 0x000fe2000ffde0ff */
[----:B------:R-:W-:Y:S01]  /*5130*/  UISETP.GE.AND UP0, UPT, UR15, 0x1, UPT ;  /* 0x000000010f00788c */ /* 0x000fe2000bf06270 */
[----:B------:R-:W-:Y:S01]  /*5140*/  @!P0 LEA.HI.X R223, R213, c[0x0][0x1fc], R218, 0x1, P5 ;  /* 0x00007f00d5df8a11 */ /* 0x000fe200028f0cda */
[----:B------:R-:W-:Y:S01]  /*5150*/  IMAD.U32 R213, RZ, RZ, UR15 ;  /* 0x0000000fffd57e24 */ /* 0x000fe2000f8e00ff */
[----:B------:R-:W-:Y:S02]  /*5160*/  @!P0 IADD3 R219, P5, R212, UR7, RZ ;  /* 0x00000007d4db8c10 */ /* 0x000fe4000ffbe0ff */
[----:B------:R-:W-:Y:S01]  /*5170*/  @!P0 IADD3.X R230, R195, UR6, RZ, P6, !PT ;  /* 0x00000006c3e68c10 */ /* 0x000fe2000b7fe4ff */
[C---:B-1----:R-:W-:Y:S03]  /*5180*/  HMMA.16816.F32.BF16 R4, R136.reuse, R140, RZ ;  /* 0x0000008c8804723c */ /* 0x042fe600000418ff */
[----:B------:R-:W-:Y:S01]  /*5190*/  @!P0 IMAD R213, R213, 0x6000, R200 ;  /* 0x00006000d5d58824 */ /* 0x000fe200078e02c8 */
[----:B------:R-:W-:Y:S02]  /*51a0*/  @!P0 LEA R224, P6, R221, c[0x0][0x1f8], 0x1 ;  /* 0x00007e00dde08a11 */ /* 0x000fe400078c08ff */
[----:B------:R-:W-:Y:S02]  /*51b0*/  @!P0 IADD3.X R226, R211, UR6, RZ, P5, !PT ;  /* 0x00000006d3e28c10 */ /* 0x000fe4000affe4ff */
[C---:B------:R-:W-:Y:S01]  /*51c0*/  HMMA.16816.F32.BF16 R8, R136.reuse, R142, RZ ;  /* 0x0000008e8808723c */ /* 0x040fe200000418ff */
[----:B------:R-:W1:Y:S03]  /*51d0*/  LDSM.16.M88.4 R140, [R184+UR4+0xd900] ;  /* 0x00d90004b88c783b */ /* 0x000e660008000200 */
[----:B------:R-:W-:Y:S02]  /*51e0*/  @!P0 LEA.HI.X R225, R221, c[0x0][0x1fc], R230, 0x1, P6 ;  /* 0x00007f00dde18a11 */ /* 0x000fe400030f0ce6 */
[C---:B------:R-:W-:Y:S02]  /*51f0*/  @!P0 LEA R220, P5, R219.reuse, c[0x0][0x1f8], 0x1 ;  /* 0x00007e00dbdc8a11 */ /* 0x040fe400078a08ff */
[C---:B--2---:R-:W-:Y:S01]  /*5200*/  HMMA.16816.F32.BF16 R12, R136.reuse, R144, RZ ;  /* 0x00000090880c723c */ /* 0x044fe200000418ff */
[----:B------:R-:W-:Y:S01]  /*5210*/  @!P0 IADD3 R228, P4, R210, UR7, RZ ;  /* 0x00000007d2e48c10 */ /* 0x000fe2000ff9e0ff */
[----:B------:R-:W-:Y:S02]  /*5220*/  UIADD3 UR7, UR15, 0x1, URZ ;  /* 0x000000010f077890 */ /* 0x000fe4000fffe03f */
[----:B------:R-:W-:Y:S02]  /*5230*/  @!P0 LEA.HI.X R221, R219, c[0x0][0x1fc], R226, 0x1, P5 ;  /* 0x00007f00dbdd8a11 */ /* 0x000fe400028f0ce2 */
[----:B------:R-:W-:Y:S01]  /*5240*/  @!P0 IADD3.X R227, R209, UR6, RZ, P4, !PT ;  /* 0x00000006d1e38c10 */ /* 0x000fe2000a7fe4ff */
[----:B------:R-:W-:Y:S01]  /*5250*/  USHF.L.U32 UR6, UR17, 0x6, URZ ;  /* 0x0000000611067899 */ /* 0x000fe2000800063f */
[C---:B------:R-:W-:Y:S01]  /*5260*/  HMMA.16816.F32.BF16 R16, R136.reuse, R146, RZ ;  /* 0x000000928810723c */ /* 0x040fe200000418ff */
[----:B------:R-:W2:Y:S01]  /*5270*/  LDSM.16.M88.4 R144, [R133+0xc900] ;  /* 0x00c900008590783b */ /* 0x000ea20000000200 */
[----:B------:R-:W-:Y:S02]  /*5280*/  USEL UR15, UR7, URZ, !UP0 ;  /* 0x0000003f070f7287 */ /* 0x000fe4000c000000 */
[C---:B------:R-:W-:Y:S02]  /*5290*/  @!P0 LEA R218, P4, R228.reuse, c[0x0][0x1f8], 0x1 ;  /* 0x00007e00e4da8a11 */ /* 0x040fe400078808ff */
[----:B------:R-:W-:Y:S01]  /*52a0*/  @!PT LDS RZ, [RZ] ;  /* 0x00000000fffff984 */ /* 0x000fe20000000800 */
[----:B------:R-:W-:Y:S01]  /*52b0*/  @!PT LDS RZ, [RZ] ;  /* 0x00000000fffff984 */ /* 0x000fe20000000800 */
[----:B------:R-:W-:Y:S01]  /*52c0*/  @!PT LDS RZ, [RZ] ;  /* 0x00000000fffff984 */ /* 0x000fe20000000800 */
[----:B------:R4:W-:Y:S02]  /*52d0*/  @!P0 LDGSTS.E.BYPASS.LTC128B.128 [R213], [R214.64], !P3 ;  /* 0x00000000d6d58fae */ /* 0x0009e4000d901d52 */
[C---:B---3--:R-:W-:Y:S01]  /*52e0*/  HMMA.16816.F32.BF16 R20, R136.reuse, R148, RZ ;  /* 0x000000948814723c */ /* 0x048fe200000418ff */
[----:B------:R-:W-:Y:S02]  /*52f0*/  @!P0 LEA.HI.X R219, R228, c[0x0][0x1fc], R227, 0x1, P4 ;  /* 0x00007f00e4db8a11 */ /* 0x000fe400020f0ce3 */
[----:B------:R3:W-:Y:S05]  /*5300*/  @!P0 LDGSTS.E.BYPASS.LTC128B.128 [R213+0x2000], [R216.64], !P2 ;  /* 0x02000000d8d58fae */ /* 0x0007ea000d101d52 */
[C---:B------:R-:W-:Y:S01]  /*5310*/  HMMA.16816.F32.BF16 R24, R136.reuse, R150, RZ ;  /* 0x000000968818723c */ /* 0x040fe200000418ff */
[----:B------:R3:W-:Y:S05]  /*5320*/  @!P0 LDGSTS.E.BYPASS.LTC128B.128 [R213+0x4000], [R222.64], !P1 ;  /* 0x04000000ded58fae */ /* 0x0007ea000c901d52 */
[----:B------:R3:W-:Y:S02]  /*5330*/  @!P0 LDGSTS.E.BYPASS.LTC128B.128 [R213+0x1000], [R224.64], !P3 ;  /* 0x01000000e0d58fae */ /* 0x0007e4000d901d52 */
[C---:B-1----:R-:W-:Y:S03]  /*5340*/  HMMA.16816.F32.BF16 R28, R136.reuse, R140, RZ ;  /* 0x0000008c881c723c */ /* 0x042fe600000418ff */
[----:B------:R3:W-:Y:S05]  /*5350*/  @!P0 LDGSTS.E.BYPASS.LTC128B.128 [R213+0x3000], [R220.64], !P2 ;  /* 0x03000000dcd58fae */ /* 0x0007ea000d101d52 */
[----:B------:R3:W-:Y:S01]  /*5360*/  @!P0 LDGSTS.E.BYPASS.LTC128B.128 [R213+0x5000], [R218.64], !P1 ;  /* 0x05000000dad58fae */ /* 0x0007e2000c901d52 */
[----:B------:R-:W-:Y:S01]  /*5370*/  HMMA.16816.F32.BF16 R32, R136, R142, RZ ;  /* 0x0000008e8820723c */ /* 0x000fe200000418ff */
[----:B------:R-:W-:Y:S03]  /*5380*/  PLOP3.LUT P0, PT, PT, PT, UP3, 0x80, 0x0 ;  /* 0x000000000000781c */ /* 0x000fe60003f0f038 */
[----:B------:R-:W-:Y:S01]  /*5390*/  LDSM.16.M88.4 R148, [R181] ;  /* 0x00000000b594783b */ /* 0x000fe20000000200 */
[----:B----4-:R-:W-:Y:S03]  /*53a0*/  IMAD.U32 R214, RZ, RZ, UR6 ;  /* 0x00000006ffd67e24 */ /* 0x010fe6000f8e00ff */
[C---:B------:R-:W-:Y:S01]  /*53b0*/  HMMA.16816.F32.BF16 R4, R152.reuse, R156, R4 ;  /* 0x0000009c9804723c */ /* 0x040fe20000041804 */
[----:B------:R-:W1:Y:S04]  /*53c0*/  LDSM.16.M88.4 R168, [R0+0xc100] ;  /* 0x00c1000000a8783b */ /* 0x000e680000000200 */
[----:B------:R-:W-:Y:S01]  /*53d0*/  IADD3 R214, -R197, 0x1, -R214 ;  /* 0x00000001c5d67810 */ /* 0x000fe20007ffe9d6 */
[----:B------:R-:W-:Y:S02]  /*53e0*/  LDSM.16.M88.4 R136, [R0+0xc900] ;  /* 0x00c900000088783b */ /* 0x000fe40000000200 */
[C---:B------:R-:W-:Y:S03]  /*53f0*/  HMMA.16816.F32.BF16 R8, R152.reuse, R158, R8 ;  /* 0x0000009e9808723c */ /* 0x040fe60000041808 */
[----:B------:R-:W-:Y:S01]  /*5400*/  LDSM.16.M88.4 R140, [R0+0xd100] ;  /* 0x00d10000008c783b */ /* 0x000fe20000000200 */
[----:B------:R-:W-:Y:S04]  /*5410*/  IADD3 R214, R214, c[0x0][0x1d0], RZ ;  /* 0x00007400d6d67a10 */ /* 0x000fe80007ffe0ff */
[C---:B--2---:R-:W-:Y:S01]  /*5420*/  HMMA.16816.F32.BF16 R12, R152.reuse, R144, R12 ;  /* 0x00000090980c723c */ /* 0x044fe2000004180c */
[----:B------:R-:W-:Y:S03]  /*5430*/  LDSM.16.M88.4 R156, [R180] ;  /* 0x00000000b49c783b */ /* 0x000fe60000000200 */
[----:B---3--:R-:W-:Y:S01]  /*5440*/  IMAD.MOV.U32 R213, RZ, RZ, R196 ;  /* 0x000000ffffd57224 */ /* 0x008fe200078e00c4 */
[----:B------:R-:W-:Y:S01]  /*5450*/  IADD3 R214, R214, -c[0x0][0x168], RZ ;  /* 0x80005a00d6d67a10 */ /* 0x000fe20007ffe0ff */
[----:B------:R-:W-:Y:S01]  /*5460*/  LDSM.16.M88.4 R172, [R2+0xc100] ;  /* 0x00c1000002ac783b */ /* 0x000fe20000000200 */
[----:B------:R-:W-:Y:S01]  /*5470*/  @P0 IMAD.MOV.U32 R213, RZ, RZ, R204 ;  /* 0x000000ffffd50224 */ /* 0x000fe200078e00cc */
[C---:B------:R-:W-:Y:S01]  /*5480*/  HMMA.16816.F32.BF16 R16, R152.reuse, R146, R16 ;  /* 0x000000929810723c */ /* 0x040fe20000041810 */
[----:B------:R-:W-:Y:S02]  /*5490*/  PLOP3.LUT P0, PT, PT, PT, UP2, 0x40, 0x0 ;  /* 0x000000000000781c */ /* 0x000fe40003f0e828 */
[----:B------:R-:W-:Y:S01]  /*54a0*/  LDSM.16.M88.4 R144, [R0+0xd900] ;  /* 0x00d900000090783b */ /* 0x000fe20000000200 */
[C---:B------:R-:W-:Y:S02]  /*54b0*/  IADD3 R215, R214.reuse, c[0x0][0x328], RZ ;  /* 0x0000ca00d6d77a10 */ /* 0x040fe40007ffe0ff */
[----:B------:R-:W-:Y:S02]  /*54c0*/  IADD3 R214, R214, UR16, RZ ;  /* 0x00000010d6d67c10 */ /* 0x000fe4000fffe0ff */
[C---:B------:R-:W-:Y:S01]  /*54d0*/  HMMA.16816.F32.BF16 R20, R152.reuse, R160, R20 ;  /* 0x000000a09814723c */ /* 0x040fe20000041814 */
[----:B------:R-:W-:Y:S05]  /*54e0*/  LDSM.16.M88.4 R176, [R2+0xc900] ;  /* 0x00c9000002b0783b */ /* 0x000fea0000000200 */
[----:B------:R-:W0:Y:S02]  /*54f0*/  LDGDEPBAR ;  /* 0x00000000000079af */ /* 0x000e240000000000 */
[C---:B------:R-:W-:Y:S03]  /*5500*/  HMMA.16816.F32.BF16 R24, R152.reuse, R162, R24 ;  /* 0x000000a29818723c */ /* 0x040fe60000041818 */
[----:B------:R-:W-:Y:S05]  /*5510*/  LDSM.16.M88.4 R160, [R184+UR4+0xf100] ;  /* 0x00f10004b8a0783b */ /* 0x000fea0008000200 */
[C---:B------:R-:W-:Y:S01]  /*5520*/  HMMA.16816.F32.BF16 R28, R152.reuse, R164, R28 ;  /* 0x000000a4981c723c */ /* 0x040fe2000004181c */
[----:B------:R-:W2:Y:S07]  /*5530*/  SHFL.IDX PT, R218, R213, RZ, 0x1c1f ;  /* 0x001c1fffd5da7589 */ /* 0x000eae00000e0000 */
[----:B------:R-:W-:Y:S01]  /*5540*/  HMMA.16816.F32.BF16 R32, R152, R166, R32 ;  /* 0x000000a69820723c */ /* 0x000fe20000041820 */
[----:B------:R-:W3:Y:S05]  /*5550*/  LDSM.16.M88.4 R152, [R2+0xd100] ;  /* 0x00d100000298783b */ /* 0x000eea0000000200 */
[----:B------:R-:W-:Y:S02]  /*5560*/  LDSM.16.M88.4 R164, [R184+UR4+0xf900] ;  /* 0x00f90004b8a4783b */ /* 0x000fe40008000200 */
[C---:B-1----:R-:W-:Y:S08]  /*5570*/  HMMA.16816.F32.BF16 R4, R148.reuse, R168, R4 ;  /* 0x000000a89404723c */ /* 0x042ff00000041804 */
[C---:B------:R-:W-:Y:S01]  /*5580*/  HMMA.16816.F32.BF16 R8, R148.reuse, R170, R8 ;  /* 0x000000aa9408723c */ /* 0x040fe20000041808 */
[----:B------:R-:W-:Y:S03]  /*5590*/  LDSM.16.M88.4 R168, [R133+0xe100] ;  /* 0x00e1000085a8783b */ /* 0x000fe60000000200 */
[--C-:B--2---:R-:W-:Y:S02]  /*55a0*/  IMAD.IADD R217, R215, 0x1, R218.reuse ;  /* 0x00000001d7d97824 */ /* 0x104fe400078e02da */
[----:B------:R-:W-:Y:S02]  /*55b0*/  IMAD.IADD R216, R214, 0x1, R218 ;  /* 0x00000001d6d87824 */ /* 0x000fe400078e02da */
[C---:B------:R-:W-:Y:S08]  /*55c0*/  HMMA.16816.F32.BF16 R12, R148.reuse, R136, R12 ;  /* 0x00000088940c723c */ /* 0x040ff0000004180c */
[C---:B------:R-:W-:Y:S01]  /*55d0*/  HMMA.16816.F32.BF16 R16, R148.reuse, R138, R16 ;  /* 0x0000008a9410723c */ /* 0x040fe20000041810 */
[----:B------:R-:W1:Y:S07]  /*55e0*/  LDSM.16.M88.4 R136, [R2+0xd900] ;  /* 0x00d900000288783b */ /* 0x000e6e0000000200 */
[C---:B------:R-:W-:Y:S08]  /*55f0*/  HMMA.16816.F32.BF16 R20, R148.reuse, R140, R20 ;  /* 0x0000008c9414723c */ /* 0x040ff00000041814 */
[C---:B------:R-:W-:Y:S01]  /*5600*/  HMMA.16816.F32.BF16 R24, R148.reuse, R142, R24 ;  /* 0x0000008e9418723c */ /* 0x040fe20000041818 */
[----:B------:R-:W-:Y:S07]  /*5610*/  LDSM.16.M88.4 R140, [R186+0x4000] ;  /* 0x00400000ba8c783b */ /* 0x000fee0000000200 */
[C---:B------:R-:W-:Y:S08]  /*5620*/  HMMA.16816.F32.BF16 R28, R148.reuse, R144, R28 ;  /* 0x00000090941c723c */ /* 0x040ff0000004181c */
[----:B------:R-:W-:Y:S01]  /*5630*/  HMMA.16816.F32.BF16 R32, R148, R146, R32 ;  /* 0x000000929420723c */ /* 0x000fe20000041820 */
[----:B------:R-:W2:Y:S05]  /*5640*/  LDSM.16.M88.4 R144, [R184+UR4+0xe100] ;  /* 0x00e10004b890783b */ /* 0x000eaa0008000200 */
[----:B------:R-:W4:Y:S02]  /*5650*/  LDSM.16.M88.4 R148, [R184+UR4+0xe900] ;  /* 0x00e90004b894783b */ /* 0x000f240008000200 */
[C---:B------:R-:W-:Y:S08]  /*5660*/  HMMA.16816.F32.BF16 R4, R156.reuse, R172, R4 ;  /* 0x000000ac9c04723c */ /* 0x040ff00000041804 */
[C---:B------:R-:W-:Y:S01]  /*5670*/  HMMA.16816.F32.BF16 R8, R156.reuse, R174, R8 ;  /* 0x000000ae9c08723c */ /* 0x040fe20000041808 */
[----:B------:R-:W-:Y:S07]  /*5680*/  LDSM.16.M88.4 R172, [R182+0x8000] ;  /* 0x00800000b6ac783b */ /* 0x000fee0000000200 */
        /* <DEDUP_REMOVED lines=8> */
[----:B------:R-:W1:Y:S05]  /*5710*/  LDSM.16.M88.4 R136, [R133+0xe900] ;  /* 0x00e900008588783b */ /* 0x000e6a0000000200 */
[----:B------:R-:W-:Y:S02]  /*5720*/  LDSM.16.M88.4 R156, [R133+0xf900] ;  /* 0x00f90000859c783b */ /* 0x000fe40000000200 */
[C---:B--2---:R-:W-:Y:S08]  /*5730*/  HMMA.16816.F32.BF16 R4, R140.reuse, R144, R4 ;  /* 0x000000908c04723c */ /* 0x044ff00000041804 */
[C---:B------:R-:W-:Y:S01]  /*5740*/  HMMA.16816.F32.BF16 R8, R140.reuse, R146, R8 ;  /* 0x000000928c08723c */ /* 0x040fe20000041808 */
[----:B------:R-:W2:Y:S07]  /*5750*/  LDSM.16.M88.4 R144, [R133+0xf100] ;  /* 0x00f100008590783b */ /* 0x000eae0000000200 */
        /* <DEDUP_REMOVED lines=8> */
[----:B------:R-:W4:Y:S05]  /*57e0*/  LDSM.16.M88.4 R140, [R181+0x4000] ;  /* 0x00400000b58c783b */ /* 0x000f2a0000000200 */
[----:B------:R-:W5:Y:S02]  /*57f0*/  LDSM.16.M88.4 R164, [R0+0xf100] ;  /* 0x00f1000000a4783b */ /* 0x000f640000000200 */
[C---:B---3--:R-:W-:Y:S08]  /*5800*/  HMMA.16816.F32.BF16 R4, R152.reuse, R168, R4 ;  /* 0x000000a89804723c */ /* 0x048ff00000041804 */
        /* <DEDUP_REMOVED lines=15> */
[C---:B------:R-:W-:Y:S08]  /*5900*/  HMMA.16816.F32.BF16 R12, R140.reuse, R160, R12 ;  /* 0x000000a08c0c723c */ /* 0x040ff0000004180c */
[C---:B------:R-:W-:Y:S01]  /*5910*/  HMMA.16816.F32.BF16 R16, R140.reuse, R162, R16 ;  /* 0x000000a28c10723c */ /* 0x040fe20000041810 */
[----:B------:R-:W-:Y:S07]  /*5920*/  LDSM.16.M88.4 R160, [R184+UR4+0x10100] ;  /* 0x01010004b8a0783b */ /* 0x000fee0008000200 */
[C---:B-----5:R-:W-:Y:S08]  /*5930*/  HMMA.16816.F32.BF16 R20, R140.reuse, R164, R20 ;  /* 0x000000a48c14723c */ /* 0x060ff00000041814 */
[C---:B------:R-:W-:Y:S01]  /*5940*/  HMMA.16816.F32.BF16 R24, R140.reuse, R166, R24 ;  /* 0x000000a68c18723c */ /* 0x040fe20000041818 */
[----:B------:R-:W-:Y:S07]  /*5950*/  LDSM.16.M88.4 R164, [R184+UR4+0x10900] ;  /* 0x01090004b8a4783b */ /* 0x000fee0008000200 */
[C---:B---3--:R-:W-:Y:S08]  /*5960*/  HMMA.16816.F32.BF16 R28, R140.reuse, R168, R28 ;  /* 0x000000a88c1c723c */ /* 0x048ff0000004181c */
[----:B------:R-:W-:Y:S01]  /*5970*/  HMMA.16816.F32.BF16 R32, R140, R170, R32 ;  /* 0x000000aa8c20723c */ /* 0x000fe20000041820 */
[----:B------:R-:W3:Y:S05]  /*5980*/  LDSM.16.M88.4 R140, [R187+0xf900] ;  /* 0x00f90000bb8c783b */ /* 0x000eea0000000200 */
[----:B------:R-:W-:Y:S02]  /*5990*/  LDSM.16.M88.4 R168, [R184+UR4+0x11900] ;  /* 0x01190004b8a8783b */ /* 0x000fe40008000200 */
[C---:B-1----:R-:W-:Y:S08]  /*59a0*/  HMMA.16816.F32.BF16 R4, R136.reuse, R144, R4 ;  /* 0x000000908804723c */ /* 0x042ff00000041804 */
[C---:B------:R-:W-:Y:S01]  /*59b0*/  HMMA.16816.F32.BF16 R8, R136.reuse, R146, R8 ;  /* 0x000000928808723c */ /* 0x040fe20000041808 */
[----:B------:R-:W1:Y:S07]  /*59c0*/  LDSM.16.M88.4 R144, [R184+UR4+0x11100] ;  /* 0x01110004b890783b */ /* 0x000e6e0008000200 */
[C---:B--2---:R-:W-:Y:S08]  /*59d0*/  HMMA.16816.F32.BF16 R12, R136.reuse, R152, R12 ;  /* 0x00000098880c723c */ /* 0x044ff0000004180c */
[C---:B------:R-:W-:Y:S01]  /*59e0*/  HMMA.16816.F32.BF16 R16, R136.reuse, R154, R16 ;  /* 0x0000009a8810723c */ /* 0x040fe20000041810 */
[----:B------:R-:W-:Y:S07]  /*59f0*/  LDSM.16.M88.4 R152, [R181+0x8000] ;  /* 0x00800000b598783b */ /* 0x000fee0000000200 */
[C---:B----4-:R-:W-:Y:S08]  /*5a00*/  HMMA.16816.F32.BF16 R20, R136.reuse, R148, R20 ;  /* 0x000000948814723c */ /* 0x050ff00000041814 */
[C---:B------:R-:W-:Y:S01]  /*5a10*/  HMMA.16816.F32.BF16 R24, R136.reuse, R150, R24 ;  /* 0x000000968818723c */ /* 0x040fe20000041818 */
[----:B------:R-:W-:Y:S07]  /*5a20*/  LDSM.16.M88.4 R148, [R133+0x11900] ;  /* 0x011900008594783b */ /* 0x000fee0000000200 */
[C---:B---3--:R-:W-:Y:S08]  /*5a30*/  HMMA.16816.F32.BF16 R28, R136.reuse, R140, R28 ;  /* 0x0000008c881c723c */ /* 0x048ff0000004181c */
[----:B------:R-:W-:Y:S01]  /*5a40*/  HMMA.16816.F32.BF16 R32, R136, R142, R32 ;  /* 0x0000008e8820723c */ /* 0x000fe20000041820 */
[----:B------:R-:W2:Y:S05]  /*5a50*/  LDSM.16.M88.4 R136, [R133+0x10900] ;  /* 0x010900008588783b */ /* 0x000eaa0000000200 */
[----:B------:R-:W3:Y:S02]  /*5a60*/  LDSM.16.M88.4 R140, [R133+0x11100] ;  /* 0x01110000858c783b */ /* 0x000ee40000000200 */
        /* <DEDUP_REMOVED lines=11> */
[----:B------:R-:W5:Y:S07]  /*5b20*/  LDSM.16.M88.4 R156, [R0+0x11100] ;  /* 0x01110000009c783b */ /* 0x000f6e0000000200 */
[C---:B------:R-:W-:Y:S08]  /*5b30*/  HMMA.16816.F32.BF16 R4, R172.reuse, R176, R4 ;  /* 0x000000b0ac04723c */ /* 0x040ff00000041804 */
[C---:B------:R-:W-:Y:S08]  /*5b40*/  HMMA.16816.F32.BF16 R8, R172.reuse, R178, R8 ;  /* 0x000000b2ac08723c */ /* 0x040ff00000041808 */
        /* <DEDUP_REMOVED lines=21> */
[C---:B----4-:R-:W-:Y:S08]  /*5ca0*/  HMMA.16816.F32.BF16 R12, R140.reuse, R160, R12 ;  /* 0x000000a08c0c723c */ /* 0x050ff0000004180c */
[C---:B------:R-:W-:Y:S08]  /*5cb0*/  HMMA.16816.F32.BF16 R16, R140.reuse, R162, R16 ;  /* 0x000000a28c10723c */ /* 0x040ff00000041810 */
[C---:B------:R-:W-:Y:S08]  /*5cc0*/  HMMA.16816.F32.BF16 R20, R140.reuse, R164, R20 ;  /* 0x000000a48c14723c */ /* 0x040ff00000041814 */
[C---:B------:R-:W-:Y:S08]  /*5cd0*/  HMMA.16816.F32.BF16 R24, R140.reuse, R166, R24 ;  /* 0x000000a68c18723c */ /* 0x040ff00000041818 */
[C---:B-1----:R-:W-:Y:S08]  /*5ce0*/  HMMA.16816.F32.BF16 R28, R140.reuse, R144, R28 ;  /* 0x000000908c1c723c */ /* 0x042ff0000004181c */
[----:B------:R-:W-:Y:S01]  /*5cf0*/  HMMA.16816.F32.BF16 R32, R140, R146, R32 ;  /* 0x000000928c20723c */ /* 0x000fe20000041820 */
[----:B------:R-:W-:-:S07]  /*5d00*/  @P0 BRA `(.L_x_2137) ;  /* 0x000001a000000947 */ /* 0x000fce0003800000 */
        /* <DEDUP_REMOVED lines=14> */
.L_x_2139:
[----:B------:R-:W-:Y:S04]  /*5df0*/  MOV R0, c[0x0][0x32c] ;  /* 0x0000cb0000007a02 */ /* 0x000fe80000000f00 */
[----:B------:R-:W-:Y:S11]  /*5e00*/  ISETP.NE.AND P0, PT, R0, 0x1, PT ;  /* 0x000000010000780c */ /* 0x000ff60003f05270 */
[----:B------:R-:W-:Y:S02]  /*5e10*/  @!UPT UIADD3 URZ, URZ, URZ, URZ ;  /* 0x0000003f3f3ff290 */ /* 0x000fe4000fffe03f */
[----:B------:R-:W-:Y:S05]  /*5e20*/  @P0 IMAD.HI.U32 R0, R133, c[0x0][0x330], RZ ;  /* 0x0000cc0085000a27 */ /* 0x000fea00078e00ff */
[----:B------:R-:W-:Y:S02]  /*5e30*/  @P0 SHF.R.U32.HI R133, RZ, c[0x0][0x334], R0 ;  /* 0x0000cd00ff850a19 */ /* 0x000fe40000011600 */
.L_x_2140:
[----:B------:R-:W-:Y:S05]  /*5e40*/  BSYNC B0 ;  /* 0x0000000000007941 */ /* 0x000fea0003800000 */
.L_x_2138:
[----:B------:R-:W-:Y:S04]  /*5e50*/  IMAD.MOV.U32 R0, RZ, RZ, c[0x0][0x32c] ;  /* 0x0000cb00ff007624 */ /* 0x000fe800078e00ff */
[----:B------:R-:W-:Y:S04]  /*5e60*/  IMAD R0, R133, R0, -UR6 ;  /* 0x8000000685007e24 */ /* 0x000fe8000f8e0200 */
[----:B------:R-:W-:Y:S05]  /*5e70*/  IMAD.IADD R133, R0, 0x1, -R197 ;  /* 0x0000000100857824 */ /* 0x000fea00078e0ac5 */
[----:B------:R-:W-:Y:S02]  /*5e80*/  IADD3 R0, R133, c[0x0][0x32c], RZ ;  /* 0x0000cb0085007a10 */ /* 0x000fe40007ffe0ff */
[----:B------:R-:W-:Y:S02]  /*5e90*/  IMNMX R216, R216, R133, !PT ;  /* 0x00000085d8d87217 */ /* 0x000fe40007800200 */
[----:B------:R-:W-:Y:S02]  /*5ea0*/  IMNMX R217, R217, R0, PT ;  /* 0x00000000d9d97217 */ /* 0x000fe40003800200 */
.L_x_2137:
[----:B------:R-:W-:Y:S01]  /*5eb0*/  UISETP.GT.AND UP0, UPT, UR17, -0x1, UPT ;  /* 0xffffffff1100788c */ /* 0x000fe2000bf04270 */
[----:B------:R-:W1:Y:S05]  /*5ec0*/  SHFL.IDX PT, R2, R213, 0x1, 0x1c1f ;  /* 0x003c1f00d5027f89 */ /* 0x000e6a00000e0000 */
        /* <DEDUP_REMOVED lines=67> */
.L_x_2143:
[----:B------:R-:W-:Y:S04]  /*6300*/  MOV R2, c[0x0][0x32c] ;  /* 0x0000cb0000027a02 */ /* 0x000fe80000000f00 */
[----:B------:R-:W-:Y:S11]  /*6310*/  ISETP.NE.AND P4, PT, R2, 0x1, PT ;  /* 0x000000010200780c */ /* 0x000ff60003f85270 */
[----:B------:R-:W-:Y:S02]  /*6320*/  @!UPT UIADD3 URZ, URZ, URZ, URZ ;  /* 0x0000003f3f3ff290 */ /* 0x000fe4000fffe03f */
[----:B------:R-:W-:Y:S05]  /*6330*/  @P4 IMAD.HI.U32 R2, R13, c[0x0][0x330], RZ ;  /* 0x0000cc000d024a27 */ /* 0x000fea00078e00ff */
[----:B------:R-:W-:Y:S02]  /*6340*/  @P4 SHF.R.U32.HI R13, RZ, c[0x0][0x334], R2 ;  /* 0x0000cd00ff0d4a19 */ /* 0x000fe40000011602 */
.L_x_2144:
[----:B------:R-:W-:Y:S05]  /*6350*/  BSYNC B0 ;  /* 0x0000000000007941 */ /* 0x000fea0003800000 */
.L_x_2142:
[----:B------:R-:W-:Y:S04]  /*6360*/  IMAD.MOV.U32 R2, RZ, RZ, c[0x0][0x32c] ;  /* 0x0000cb00ff027624 */ /* 0x000fe800078e00ff */
[----:B------:R-:W-:Y:S04]  /*6370*/  IMAD R2, R13, R2, -UR6 ;  /* 0x800000060d027e24 */ /* 0x000fe8000f8e0202 */
[----:B------:R-:W-:Y:S05]  /*6380*/  IMAD.IADD R17, R2, 0x1, -R197 ;  /* 0x0000000102117824 */ /* 0x000fea00078e0ac5 */
[----:B------:R-:W-:Y:S02]  /*6390*/  IADD3 R13, R17, c[0x0][0x32c], RZ ;  /* 0x0000cb00110d7a10 */ /* 0x000fe40007ffe0ff */
[----:B------:R-:W-:Y:S02]  /*63a0*/  IMNMX R214, R214, R17, !PT ;  /* 0x00000011d6d67217 */ /* 0x000fe40007800200 */
[----:B------:R-:W-:Y:S02]  /*63b0*/  IMNMX R0, R0, R13, PT ;  /* 0x0000000d00007217 */ /* 0x000fe40003800200 */
.L_x_2141:
[----:B------:R-:W-:Y:S01]  /*63c0*/  FMNMX.FTZ R2, R137, R132, !PT ;  /* 0x0000008489027209 */ /* 0x000fe20007810000 */
[----:B------:R-:W-:Y:S04]  /*63d0*/  DEPBAR.LE SB0, 0x2 ;  /* 0x000080800000791a */ /* 0x000fe80000000000 */
[----:B------:R-:W-:Y:S01]  /*63e0*/  BAR.SYNC.DEFER_BLOCKING 0x0 ;  /* 0x0000000000007b1d */ /* 0x000fe20000010000 */
[----:B------:R-:W-:Y:S01]  /*63f0*/  ISETP.GT.AND P6, PT, R214, RZ, P0 ;  /* 0x000000ffd600720c */ /* 0x000fe200007c4270 */
[----:B------:R-:W-:Y:S01]  /*6400*/  UIADD3 UR22, UR17, -0x2, URZ ;  /* 0xfffffffe11167890 */ /* 0x000fe2000fffe03f */
[----:B------:R-:W-:Y:S02]  /*6410*/  FMNMX.FTZ R2, R133, R2, !PT ;  /* 0x0000000285027209 */ /* 0x000fe40007810000 */
[----:B------:R-:W-:Y:S01]  /*6420*/  ISETP.LT.OR P6, PT, R0, 0x1, P6 ;  /* 0x000000010000780c */ /* 0x000fe200037c1670 */
[----:B------:R-:W-:Y:S01]  /*6430*/  UISETP.GE.AND UP1, UPT, UR22, UR10, UPT ;  /* 0x0000000a1600728c */ /* 0x000fe2000bf26270 */
[----:B------:R-:W-:Y:S02]  /*6440*/  ISETP.GT.AND P5, PT, R214, 0x1, P0 ;  /* 0x00000001d600780c */ /* 0x000fe400007a4270 */
[----:B------:R-:W-:Y:S02]  /*6450*/  FMNMX.FTZ R2, R5, R2, !PT ;  /* 0x0000000205027209 */ /* 0x000fe40007810000 */
[----:B------:R-:W-:Y:S02]  /*6460*/  FSEL R12, R6, -INF , !P6 ;  /* 0xff800000060c7808 */ /* 0x000fe40007000000 */
[----:B------:R-:W-:Y:S02]  /*6470*/  ISETP.LT.OR P5, PT, R0, 0x2, P5 ;  /* 0x000000020000780c */ /* 0x000fe40002fa1670 */
[----:B------:R-:W-:Y:S02]  /*6480*/  ISETP.GT.AND P4, PT, R214, 0x8, P0 ;  /* 0x00000008d600780c */ /* 0x000fe40000784270 */
[----:B------:R-:W-:Y:S01]  /*6490*/  FMNMX.FTZ R2, R9, R2, !PT ;  /* 0x0000000209027209 */ /* 0x000fe20007810000 */
[----:B------:R-:W-:Y:S01]  /*64a0*/  @UP1 USHF.R.S32.HI UR23, URZ, 0x1f, UR22 ;  /* 0x0000001f3f171899 */ /* 0x000fe20008011416 */
[----:B------:R-:W-:Y:S02]  /*64b0*/  FSEL R8, R7, -INF , !P5 ;  /* 0xff80000007087808 */ /* 0x000fe40006800000 */
[----:B------:R-:W-:Y:S02]  /*64c0*/  FMNMX.FTZ R7, R12, R3, !PT ;  /* 0x000000030c077209 */ /* 0x000fe40007810000 */
[----:B------:R-:W-:Y:S02]  /*64d0*/  ISETP.LT.OR P4, PT, R0, 0x9, P4 ;  /* 0x000000090000780c */ /* 0x000fe40002781670 */
[----:B------:R-:W-:Y:S02]  /*64e0*/  ISETP.GT.AND P6, PT, R214, 0x9, P0 ;  /* 0x00000009d600780c */ /* 0x000fe400007c4270 */
[----:B------:R-:W-:Y:S02]  /*64f0*/  FMNMX.FTZ R2, R165, R2, !PT ;  /* 0x00000002a5027209 */ /* 0x000fe40007810000 */
[----:B------:R-:W-:Y:S02]  /*6500*/  ISETP.LT.OR P6, PT, R0, 0xa, P6 ;  /* 0x0000000a0000780c */ /* 0x000fe400037c1670 */
[----:B------:R-:W-:Y:S02]  /*6510*/  FSEL R10, R10, -INF , !P4 ;  /* 0xff8000000a0a7808 */ /* 0x000fe40006000000 */
[----:B------:R-:W-:Y:S02]  /*6520*/  FMNMX.FTZ R7, R8, R7, !PT ;  /* 0x0000000708077209 */ /* 0x000fe40007810000 */
[C---:B------:R-:W-:Y:S02]  /*6530*/  ISETP.GT.AND P5, PT, R214.reuse, 0x10, P0 ;  /* 0x00000010d600780c */ /* 0x040fe400007a4270 */
        /* <DEDUP_REMOVED lines=13> */
[C---:B------:R-:W-:Y:S02]  /*6610*/  ISETP.LT.OR P5, PT, R0.reuse, 0x19, P5 ;  /* 0x000000190000780c */ /* 0x040fe40002fa1670 */
[----:B------:R-:W-:Y:S02]  /*6620*/  ISETP.LT.OR P4, PT, R0, 0x1a, P4 ;  /* 0x0000001a0000780c */ /* 0x000fe40002781670 */
[----:B------:R-:W-:Y:S02]  /*6630*/  FMNMX.FTZ R11, R172, R7, !PT ;  /* 0x00000007ac0b7209 */ /* 0x000fe40007810000 */
[----:B------:R-:W-:Y:S02]  /*6640*/  FMNMX.FTZ R2, R177, R2, !PT ;  /* 0x00000002b1027209 */ /* 0x000fe40007810000 */
[----:B------:R-:W-:Y:S02]  /*6650*/  FSEL R142, R18, -INF , !P5 ;  /* 0xff800000128e7808 */ /* 0x000fe40006800000 */
[----:B------:R-:W-:Y:S02]  /*6660*/  FSEL R140, R19, -INF , !P4 ;  /* 0xff800000138c7808 */ /* 0x000fe40006000000 */
[----:B------:R-:W-:Y:S02]  /*6670*/  FMNMX.FTZ R11, R170, R11, !PT ;  /* 0x0000000baa0b7209 */ /* 0x000fe40007810000 */
[----:B------:R-:W-:Y:S02]  /*6680*/  ISETP.GT.AND P4, PT, R214, 0x20, P0 ;  /* 0x00000020d600780c */ /* 0x000fe40000784270 */
[----:B------:R-:W-:Y:S02]  /*6690*/  FMNMX.FTZ R2, R175, R2, !PT ;  /* 0x00000002af027209 */ /* 0x000fe40007810000 */
        /* <DEDUP_REMOVED lines=10> */
[----:B------:R-:W-:Y:S02]  /*6740*/  ISETP.LT.OR P5, PT, R0, 0x29, P5 ;  /* 0x000000290000780c */ /* 0x000fe40002fa1670 */
[----:B------:R-:W-:Y:S02]  /*6750*/  FMNMX.FTZ R11, R178, R11, !PT ;  /* 0x0000000bb20b7209 */ /* 0x000fe40007810000 */
[----:B------:R-:W-:Y:S02]  /*6760*/  ISETP.GT.AND P4, PT, R214, 0x29, P0 ;  /* 0x00000029d600780c */ /* 0x000fe40000784270 */
[----:B------:R-:W-:Y:S02]  /*6770*/  FMNMX.FTZ R2, R153, R2, !PT ;  /* 0x0000000299027209 */ /* 0x000fe40007810000 */
[----:B------:R-:W-:Y:S02]  /*6780*/  ISETP.LT.OR P4, PT, R0, 0x2a, P4 ;  /* 0x0000002a0000780c */ /* 0x000fe40002781670 */
[----:B------:R-:W-:Y:S02]  /*6790*/  FSEL R174, R26, -INF , !P5 ;  /* 0xff8000001aae7808 */ /* 0x000fe40006800000 */
[----:B------:R-:W-:Y:S02]  /*67a0*/  ISETP.GT.AND P6, PT, R214, 0x30, P0 ;  /* 0x00000030d600780c */ /* 0x000fe400007c4270 */
[----:B------:R-:W-:Y:S02]  /*67b0*/  FMNMX.FTZ R11, R176, R11, !PT ;  /* 0x0000000bb00b7209 */ /* 0x000fe40007810000 */
        /* <DEDUP_REMOVED lines=14> */
[----:B------:R-:W-:Y:S01]  /*68a0*/  ISETP.LT.OR P4, PT, R0, 0x39, P4 ;  /* 0x000000390000780c */ /* 0x000fe20002781670 */
[----:B------:R-:W-:Y:S01]  /*68b0*/  ULDC.64 UR6, c[0x0][0x1e0] ;  /* 0x0000780000067ab9 */ /* 0x000fe20000000a00 */
[----:B------:R-:W-:Y:S02]  /*68c0*/  ISETP.GT.AND P0, PT, R214, 0x39, P0 ;  /* 0x00000039d600780c */ /* 0x000fe40000704270 */
[----:B------:R-:W-:Y:S02]  /*68d0*/  FSEL R146, R34, -INF , !P4 ;  /* 0xff80000022927808 */ /* 0x000fe40006000000 */
[----:B------:R-:W-:Y:S01]  /*68e0*/  FMNMX.FTZ R11, R148, R11, !PT ;  /* 0x0000000b940b7209 */ /* 0x000fe20007810000 */
[----:B------:R-:W-:Y:S01]  /*68f0*/  LDSM.16.MT88.4 R28, [R134+UR4+0x100] ;  /* 0x00010004861c783b */ /* 0x000fe20008004200 */
[----:B------:R-:W-:Y:S01]  /*6900*/  ISETP.LT.OR P0, PT, R0, 0x3a, P0 ;  /* 0x0000003a0000780c */ /* 0x000fe20000701670 */
[----:B------:R-:W-:Y:S01]  /*6910*/  @UP1 UIMAD UR23, UR23, UR6, URZ ;  /* 0x00000006171712a4 */ /* 0x000fe2000f8e023f */
[----:B------:R-:W-:Y:S01]  /*6920*/  FMNMX.FTZ R15, R146, R11, !PT ;  /* 0x0000000b920f7209 */ /* 0x000fe20007810000 */
[----:B------:R-:W-:Y:S01]  /*6930*/  @UP1 UIMAD.WIDE.U32 UR24, UR22, UR6, URZ ;  /* 0x00000006161812a5 */ /* 0x000fe2000f8e003f */
[----:B------:R-:W-:Y:S01]  /*6940*/  FSEL R144, R35, -INF , !P0 ;  /* 0xff80000023907808 */ /* 0x000fe20004000000 */
[----:B------:R-:W-:Y:S01]  /*6950*/  @UP1 UIMAD UR23, UR22, UR7, UR23 ;  /* 0x00000007161712a4 */ /* 0x000fe2000f8e0217 */
[----:B------:R-:W-:Y:S01]  /*6960*/  IADD3 R16, R134, UR4, RZ ;  /* 0x0000000486107c10 */ /* 0x000fe2000fffe0ff */
[----:B------:R-:W-:Y:S01]  /*6970*/  @UP1 USHF.L.U32 UR6, UR24, 0x6, URZ ;  /* 0x0000000618061899 */ /* 0x000fe2000800063f */
[----:B------:R-:W-:Y:S01]  /*6980*/  FMNMX.FTZ R13, R144, R15, !PT ;  /* 0x0000000f900d7209 */ /* 0x000fe20007810000 */
[----:B------:R-:W-:Y:S01]  /*6990*/  @UP1 UIADD3 UR23, UR25, UR23, URZ ;  /* 0x0000001719171290 */ /* 0x000fe2000fffe03f */
[----:B------:R-:W-:Y:S01]  /*69a0*/  IADD3 R156, R183, R16, RZ ;  /* 0x00000010b79c7210 */ /* 0x000fe20007ffe0ff */
[----:B------:R-:W-:Y:S02]  /*69b0*/  @UP1 UIADD3 UR7, UP0, UR14, UR6, URZ ;  /* 0x000000060e071290 */ /* 0x000fe4000ff1e03f */
[----:B------:R-:W2:Y:S01]  /*69c0*/  SHFL.BFLY PT, R0, R13, 0x2, 0x1f ;  /* 0x0c401f000d007f89 */ /* 0x000ea200000e0000 */
[----:B------:R-:W-:Y:S01]  /*69d0*/  @UP1 USHF.L.U64.HI UR23, UR24, 0x6, UR23 ;  /* 0x0000000618171899 */ /* 0x000fe20008010217 */
[----:B-1----:R-:W-:Y:S06]  /*69e0*/  FMNMX.FTZ R4, R7, R2, !PT ;  /* 0x0000000207047209 */ /* 0x002fec0007810000 */
[----:B------:R-:W1:Y:S01]  /*69f0*/  SHFL.BFLY PT, R11, R4, 0x1, 0x1f ;  /* 0x0c201f00040b7f89 */ /* 0x000e6200000e0000 */
[----:B--2---:R-:W-:Y:S07]  /*6a00*/  FMNMX.FTZ R7, R13, R0, !PT ;  /* 0x000000000d077209 */ /* 0x004fee0007810000 */
[----:B------:R-:W2:Y:S01]  /*6a10*/  SHFL.BFLY PT, R0, R7, 0x1, 0x1f ;  /* 0x0c201f0007007f89 */ /* 0x000ea200000e0000 */
[----:B-1----:R-:W-:Y:S04]  /*6a20*/  FMNMX.FTZ R2, R4, R11, !PT ;  /* 0x0000000b04027209 */ /* 0x002fe80007810000 */
[C---:B------:R-:W-:Y:S01]  /*6a30*/  FSETP.NEU.FTZ.AND P0, PT, R2.reuse, -INF , PT ;  /* 0xff8000000200780b */ /* 0x040fe20003f1d000 */
[----:B------:R-:W-:Y:S05]  /*6a40*/  FMUL.FTZ R152, R2, c[0x0][0x2d0] ;  /* 0x0000b40002987a20 */ /* 0x000fea0000410000 */
[----:B------:R-:W-:Y:S05]  /*6a50*/  FSEL R152, R152, RZ, P0 ;  /* 0x000000ff98987208 */ /* 0x000fea0000000000 */
[--C-:B------:R-:W-:Y:S01]  /*6a60*/  FFMA.FTZ R158, R5, c[0x0][0x2d0], -R152.reuse ;  /* 0x0000b400059e7a23 */ /* 0x100fe20000010898 */
[----:B------:R-:W-:Y:S01]  /*6a70*/  FSEL R5, R2, RZ, P0 ;  /* 0x000000ff02057208 */ /* 0x000fe20000000000 */
[--C-:B------:R-:W-:Y:S02]  /*6a80*/  FFMA.FTZ R164, R137, c[0x0][0x2d0], -R152.reuse ;  /* 0x0000b40089a47a23 */ /* 0x100fe40000010898 */
[----:B------:R-:W-:Y:S01]  /*6a90*/  FFMA.FTZ R163, R133, c[0x0][0x2d0], -R152 ;  /* 0x0000b40085a37a23 */ /* 0x000fe20000010898 */
[----:B--2---:R-:W-:Y:S01]  /*6aa0*/  FMNMX.FTZ R0, R7, R0, !PT ;  /* 0x0000000007007209 */ /* 0x004fe20007810000 */
[----:B------:R-:W-:Y:S02]  /*6ab0*/  FADD.FTZ R4, -R5, R132 ;  /* 0x0000008405047221 */ /* 0x000fe40000010100 */
[----:B------:R-:W-:Y:S01]  /*6ac0*/  MUFU.EX2 R164, R164 ;  /* 0x000000a400a47308 */ /* 0x000fe20000000800 */
[--C-:B------:R-:W-:Y:S01]  /*6ad0*/  FFMA.FTZ R159, R9, c[0x0][0x2d0], -R152.reuse ;  /* 0x0000b400099f7a23 */ /* 0x100fe20000010898 */
[C---:B------:R-:W-:Y:S01]  /*6ae0*/  FSETP.NEU.FTZ.AND P0, PT, R0.reuse, -INF , PT ;  /* 0xff8000000000780b */ /* 0x040fe20003f1d000 */
[----:B------:R-:W-:Y:S02]  /*6af0*/  FMUL.FTZ R145, R0, c[0x0][0x2d0] ;  /* 0x0000b40000917a20 */ /* 0x000fe40000410000 */
[----:B------:R-:W-:Y:S01]  /*6b00*/  FMUL.FTZ R132, R4, c[0x0][0x2d0] ;  /* 0x0000b40004847a20 */ /* 0x000fe20000410000 */
[----:B------:R-:W-:Y:S01]  /*6b10*/  FSEL R4, R0, RZ, P0 ;  /* 0x000000ff00047208 */ /* 0x000fe20000000000 */
[--C-:B------:R-:W-:Y:S01]  /*6b20*/  FFMA.FTZ R168, R141, c[0x0][0x2d0], -R152.reuse ;  /* 0x0000b4008da87a23 */ /* 0x100fe20000010898 */
[----:B------:R-:W-:Y:S01]  /*6b30*/  FSEL R145, R145, RZ, P0 ;  /* 0x000000ff91917208 */ /* 0x000fe20000000000 */
[--C-:B------:R-:W-:Y:S01]  /*6b40*/  FFMA.FTZ R216, R155, c[0x0][0x2d0], -R152.reuse ;  /* 0x0000b4009bd87a23 */ /* 0x100fe20000010898 */
[----:B------:R-:W1:Y:S01]  /*6b50*/  MUFU.EX2 R163, R163 ;  /* 0x000000a300a37308 */ /* 0x000e620000000800 */
[----:B------:R-:W-:Y:S01]  /*6b60*/  FADD.FTZ R4, -R4, R3 ;  /* 0x0000000304047221 */ /* 0x000fe20000010100 */
[----:B------:R-:W-:Y:S01]  /*6b70*/  PLOP3.LUT P0, PT, PT, PT, UP1, 0x80, 0x0 ;  /* 0x000000000000781c */ /* 0x000fe20003f0f018 */
[--C-:B------:R-:W-:Y:S02]  /*6b80*/  FFMA.FTZ R162, R12, c[0x0][0x2d0], -R145.reuse ;  /* 0x0000b4000ca27a23 */ /* 0x100fe40000010891 */
[----:B------:R-:W2:Y:S01]  /*6b90*/  LDSM.16.MT88.4 R12, [R135+UR4+0x100] ;  /* 0x00010004870c783b */ /* 0x000ea20008004200 */
[--C-:B------:R-:W-:Y:S02]  /*6ba0*/  FFMA.FTZ R161, R8, c[0x0][0x2d0], -R145.reuse ;  /* 0x0000b40008a17a23 */ /* 0x100fe40000010891 */
[--C-:B------:R-:W-:Y:S02]  /*6bb0*/  FFMA.FTZ R157, R10, c[0x0][0x2d0], -R145.reuse ;  /* 0x0000b4000a9d7a23 */ /* 0x100fe40000010891 */
[--C-:B------:R-:W-:Y:S01]  /*6bc0*/  FFMA.FTZ R160, R6, c[0x0][0x2d0], -R145.reuse ;  /* 0x0000b40006a07a23 */ /* 0x100fe20000010891 */
[----:B------:R-:W3:Y:S01]  /*6bd0*/  MUFU.EX2 R132, R132 ;  /* 0x0000008400847308 */ /* 0x000ee20000000800 */
[----:B------:R-:W-:Y:S01]  /*6be0*/  FMUL.FTZ R3, R4, c[0x0][0x2d0] ;  /* 0x0000b40004037a20 */ /* 0x000fe20000410000 */
[----:B------:R-:W-:Y:S01]  /*6bf0*/  IADD3 R4, R135, UR4, RZ ;  /* 0x0000000487047c10 */ /* 0x000fe2000fffe0ff */
[--C-:B------:R-:W-:Y:S02]  /*6c00*/  FFMA.FTZ R171, R142, c[0x0][0x2d0], -R145.reuse ;  /* 0x0000b4008eab7a23 */ /* 0x100fe40000010891 */
[--C-:B------:R-:W-:Y:S01]  /*6c10*/  FFMA.FTZ R179, R154, c[0x0][0x2d0], -R145.reuse ;  /* 0x0000b4009ab37a23 */ /* 0x100fe20000010891 */
[----:B------:R-:W-:Y:S01]  /*6c20*/  IADD3 R133, R183, R4, RZ ;  /* 0x00000004b7857210 */ /* 0x000fe20007ffe0ff */
[--C-:B------:R-:W-:Y:S02]  /*6c30*/  FFMA.FTZ R187, R151, c[0x0][0x2d0], -R152.reuse ;  /* 0x0000b40097bb7a23 */ /* 0x100fe40000010898 */
[--C-:B------:R-:W-:Y:S01]  /*6c40*/  FFMA.FTZ R213, R149, c[0x0][0x2d0], -R152.reuse ;  /* 0x0000b40095d57a23 */ /* 0x100fe20000010898 */
[----:B------:R-:W4:Y:S01]  /*6c50*/  MUFU.EX2 R3, R3 ;  /* 0x0000000300037308 */ /* 0x000f220000000800 */
[----:B------:R-:W5:Y:S01]  /*6c60*/  LDSM.16.MT88.4 R20, [R133+0x100] ;  /* 0x000100008514783b */ /* 0x000f620000004200 */
[--C-:B------:R-:W-:Y:S01]  /*6c70*/  FFMA.FTZ R215, R150, c[0x0][0x2d0], -R145.reuse ;  /* 0x0000b40096d77a23 */ /* 0x100fe20000010891 */
[----:B-1----:R-:W-:Y:S01]  /*6c80*/  F2FP.BF16.PACK_AB R136, R163, R164 ;  /* 0x000000a4a388723e */ /* 0x002fe200000010ff */
[--C-:B------:R-:W-:Y:S02]  /*6c90*/  FFMA.FTZ R220, R148, c[0x0][0x2d0], -R145.reuse ;  /* 0x0000b40094dc7a23 */ /* 0x100fe40000010891 */
[--C-:B------:R-:W-:Y:S02]  /*6ca0*/  FFMA.FTZ R217, R146, c[0x0][0x2d0], -R145.reuse ;  /* 0x0000b40092d97a23 */ /* 0x100fe40000010891 */
[--C-:B------:R-:W-:Y:S01]  /*6cb0*/  FFMA.FTZ R165, R165, c[0x0][0x2d0], -R152.reuse ;  /* 0x0000b400a5a57a23 */ /* 0x100fe20000010898 */
[----:B------:R-:W-:Y:S01]  /*6cc0*/  LDSM.16.MT88.4 R148, [R133+0x3900] ;  /* 0x003900008594783b */ /* 0x000fe20000004200 */
[----:B------:R-:W-:Y:S01]  /*6cd0*/  MUFU.EX2 R158, R158 ;  /* 0x0000009e009e7308 */ /* 0x000fe20000000800 */
[--C-:B------:R-:W-:Y:S02]  /*6ce0*/  FFMA.FTZ R166, R167, c[0x0][0x2d0], -R152.reuse ;  /* 0x0000b400a7a67a23 */ /* 0x100fe40000010898 */
[--C-:B------:R-:W-:Y:S02]  /*6cf0*/  FFMA.FTZ R167, R143, c[0x0][0x2d0], -R152.reuse ;  /* 0x0000b4008fa77a23 */ /* 0x100fe40000010898 */
[C---:B---3--:R-:W-:Y:S02]  /*6d00*/  FMUL.FTZ R4, R132.reuse, R128 ;  /* 0x0000008084047220 */ /* 0x048fe40000410000 */
[C---:B------:R-:W-:Y:S02]  /*6d10*/  FMUL.FTZ R5, R132.reuse, R129 ;  /* 0x0000008184057220 */ /* 0x040fe40000410000 */
[C---:B------:R-:W-:Y:S01]  /*6d20*/  FMUL.FTZ R8, R132.reuse, R124 ;  /* 0x0000007c84087220 */ /* 0x040fe20000410000 */
[----:B------:R-:W1:Y:S01]  /*6d30*/  MUFU.EX2 R159, R159 ;  /* 0x0000009f009f7308 */ /* 0x000e620000000800 */
[C---:B------:R-:W-:Y:S02]  /*6d40*/  FMUL.FTZ R9, R132.reuse, R125 ;  /* 0x0000007d84097220 */ /* 0x040fe40000410000 */
[C---:B------:R-:W-:Y:S02]  /*6d50*/  FMUL.FTZ R16, R132.reuse, R104 ;  /* 0x0000006884107220 */ /* 0x040fe40000410000 */
[C---:B----4-:R-:W-:Y:S02]  /*6d60*/  FMUL.FTZ R6, R3.reuse, R130 ;  /* 0x0000008203067220 */ /* 0x050fe40000410000 */
[C---:B------:R-:W-:Y:S02]  /*6d70*/  FMUL.FTZ R7, R3.reuse, R131 ;  /* 0x0000008303077220 */ /* 0x040fe40000410000 */
[C---:B------:R-:W-:Y:S01]  /*6d80*/  FMUL.FTZ R10, R3.reuse, R126 ;  /* 0x0000007e030a7220 */ /* 0x040fe20000410000 */
[----:B------:R-:W-:Y:S01]  /*6d90*/  MUFU.EX2 R162, R162 ;  /* 0x000000a200a27308 */ /* 0x000fe20000000800 */
[C---:B------:R-:W-:Y:S01]  /*6da0*/  FMUL.FTZ R11, R3.reuse, R127 ;  /* 0x0000007f030b7220 */ /* 0x040fe20000410000 */
[----:B------:R-:W-:Y:S01]  /*6db0*/  LDSM.16.MT88.4 R128, [R133+0x2900] ;  /* 0x002900008580783b */ /* 0x000fe20000004200 */
[C---:B------:R-:W-:Y:S02]  /*6dc0*/  FMUL.FTZ R17, R132.reuse, R105 ;  /* 0x0000006984117220 */ /* 0x040fe40000410000 */
[C---:B------:R-:W-:Y:S02]  /*6dd0*/  FMUL.FTZ R18, R3.reuse, R106 ;  /* 0x0000006a03127220 */ /* 0x040fe40000410000 */
[----:B------:R-:W-:Y:S02]  /*6de0*/  FMUL.FTZ R19, R3, R107 ;  /* 0x0000006b03137220 */ /* 0x000fe40000410000 */
[C---:B------:R-:W-:Y:S01]  /*6df0*/  FMUL.FTZ R24, R132.reuse, R112 ;  /* 0x0000007084187220 */ /* 0x040fe20000410000 */
[----:B------:R-:W3:Y:S01]  /*6e00*/  MUFU.EX2 R161, R161 ;  /* 0x000000a100a17308 */ /* 0x000ee20000000800 */
[----:B------:R-:W-:Y:S01]  /*6e10*/  LDSM.16.MT88.4 R104, [R135+UR4+0x2100] ;  /* 0x002100048768783b */ /* 0x000fe20008004200 */
[C---:B------:R-:W-:Y:S01]  /*6e20*/  FMUL.FTZ R25, R132.reuse, R113 ;  /* 0x0000007184197220 */ /* 0x040fe20000410000 */
[----:B-1----:R-:W-:Y:S01]  /*6e30*/  F2FP.BF16.PACK_AB R138, R159, R158 ;  /* 0x0000009e9f8a723e */ /* 0x002fe200000010ff */
[C---:B------:R-:W-:Y:S02]  /*6e40*/  FMUL.FTZ R26, R3.reuse, R114 ;  /* 0x00000072031a7220 */ /* 0x040fe40000410000 */
[C---:B------:R-:W-:Y:S02]  /*6e50*/  FMUL.FTZ R27, R3.reuse, R115 ;  /* 0x00000073031b7220 */ /* 0x040fe40000410000 */
[C---:B------:R-:W-:Y:S02]  /*6e60*/  FMUL.FTZ R32, R132.reuse, R120 ;  /* 0x0000007884207220 */ /* 0x040fe40000410000 */
        /* <DEDUP_REMOVED lines=8> */
[----:B------:R-:W-:Y:S01]  /*6ef0*/  LDSM.16.MT88.4 R120, [R156+0x900] ;  /* 0x000900009c78783b */ /* 0x000fe20000004200 */
[----:B------:R-:W-:Y:S01]  /*6f00*/  FMUL.FTZ R38, R3, R38 ;  /* 0x0000002603267220 */ /* 0x000fe20000410000 */
[----:B---3--:R-:W-:Y:S01]  /*6f10*/  F2FP.BF16.PACK_AB R137, R161, R162 ;  /* 0x000000a2a189723e */ /* 0x008fe200000010ff */
[C---:B------:R-:W-:Y:S02]  /*6f20*/  FMUL.FTZ R39, R3.reuse, R39 ;  /* 0x0000002703277220 */ /* 0x040fe40000410000 */
[C---:B------:R-:W-:Y:S03]  /*6f30*/  FMUL.FTZ R40, R132.reuse, R40 ;  /* 0x0000002884287220 */ /* 0x040fe60000410000 */
[----:B------:R-:W-:Y:S01]  /*6f40*/  LDSM.16.MT88.4 R124, [R135+UR4+0x2900] ;  /* 0x00290004877c783b */ /* 0x000fe20008004200 */
[C---:B------:R-:W-:Y:S01]  /*6f50*/  FMUL.FTZ R41, R132.reuse, R41 ;  /* 0x0000002984297220 */ /* 0x040fe20000410000 */
[----:B------:R-:W-:Y:S01]  /*6f60*/  MUFU.EX2 R165, R165 ;  /* 0x000000a500a57308 */ /* 0x000fe20000000800 */
[C---:B------:R-:W-:Y:S02]  /*6f70*/  FMUL.FTZ R42, R3.reuse, R42 ;  /* 0x0000002a032a7220 */ /* 0x040fe40000410000 */
[C---:B------:R-:W-:Y:S02]  /*6f80*/  FMUL.FTZ R43, R3.reuse, R43 ;  /* 0x0000002b032b7220 */ /* 0x040fe40000410000 */
[C---:B------:R-:W-:Y:S02]  /*6f90*/  FMUL.FTZ R44, R132.reuse, R44 ;  /* 0x0000002c842c7220 */ /* 0x040fe40000410000 */
[----:B------:R-:W-:Y:S02]  /*6fa0*/  FMUL.FTZ R45, R132, R45 ;  /* 0x0000002d842d7220 */ /* 0x000fe40000410000 */
[C---:B------:R-:W-:Y:S01]  /*6fb0*/  FMUL.FTZ R46, R3.reuse, R46 ;  /* 0x0000002e032e7220 */ /* 0x040fe20000410000 */
[----:B------:R-:W3:Y:S01]  /*6fc0*/  MUFU.EX2 R166, R166 ;  /* 0x000000a600a67308 */ /* 0x000ee20000000800 */
[C---:B------:R-:W-:Y:S01]  /*6fd0*/  FMUL.FTZ R47, R3.reuse, R47 ;  /* 0x0000002f032f7220 */ /* 0x040fe20000410000 */
[----:B-1----:R-:W-:Y:S01]  /*6fe0*/  F2FP.BF16.PACK_AB R139, R160, R157 ;  /* 0x0000009da08b723e */ /* 0x002fe200000010ff */
[C---:B------:R-:W-:Y:S02]  /*6ff0*/  FMUL.FTZ R48, R132.reuse, R48 ;  /* 0x0000003084307220 */ /* 0x040fe40000410000 */
[C---:B------:R-:W-:Y:S02]  /*7000*/  FMUL.FTZ R49, R132.reuse, R49 ;  /* 0x0000003184317220 */ /* 0x040fe40000410000 */
[C---:B------:R-:W-:Y:S02]  /*7010*/  FMUL.FTZ R50, R3.reuse, R50 ;  /* 0x0000003203327220 */ /* 0x040fe40000410000 */
[C---:B--2---:R-:W-:Y:S01]  /*7020*/  HMMA.16816.F32.BF16 R4, R136.reuse, R12, R4 ;  /* 0x0000000c8804723c */ /* 0x044fe20000041804 */
        /* <DEDUP_REMOVED lines=13> */
[C---:B-----5:R-:W-:Y:S03]  /*7100*/  HMMA.16816.F32.BF16 R12, R136.reuse, R20, R12 ;  /* 0x00000014880c723c */ /* 0x060fe6000004180c */
        /* <DEDUP_REMOVED lines=10> */
[----:B------:R-:W2:Y:S01]  /*71b0*/  LDSM.16.MT88.4 R108, [R133+0x2100] ;  /* 0x00210000856c783b */ /* 0x000ea20000004200 */
        /* <DEDUP_REMOVED lines=14> */
[----:B------:R-:W-:Y:S01]  /*72a0*/  LDSM.16.MT88.4 R116, [R133+0x900] ;  /* 0x000900008574783b */ /* 0x000fe20000004200 */
        /* <DEDUP_REMOVED lines=8> */
[----:B------:R-:W1:Y:S03]  /*7330*/  LDSM.16.MT88.4 R100, [R134+UR4+0x2100] ;  /* 0x002100048664783b */ /* 0x000e660008004200 */
[C---:B------:R-:W-:Y:S01]  /*7340*/  FMUL.FTZ R68, R132.reuse, R68 ;  /* 0x0000004484447220 */ /* 0x040fe20000410000 */
[----:B------:R-:W-:Y:S01]  /*7350*/  MUFU.EX2 R217, R217 ;  /* 0x000000d900d97308 */ /* 0x000fe20000000800 */
        /* <DEDUP_REMOVED lines=12> */
[----:B------:R-:W2:Y:S03]  /*7420*/  LDSM.16.MT88.4 R108, [R135+UR4+0x4100] ;  /* 0x00410004876c783b */ /* 0x000ea60008004200 */
[C---:B------:R-:W-:Y:S02]  /*7430*/  FMUL.FTZ R84, R132.reuse, R84 ;  /* 0x0000005484547220 */ /* 0x040fe40000410000 */
[----:B------:R-:W-:Y:S02]  /*7440*/  FMUL.FTZ R85, R132, R85 ;  /* 0x0000005584557220 */ /* 0x000fe40000410000 */
[C---:B------:R-:W-:Y:S01]  /*7450*/  FMUL.FTZ R86, R3.reuse, R86 ;  /* 0x0000005603567220 */ /* 0x040fe20000410000 */
[C---:B-1----:R-:W-:Y:S03]  /*7460*/  HMMA.16816.F32.BF16 R52, R136.reuse, R100, R52 ;  /* 0x000000648834723c */ /* 0x042fe60000041834 */
[C---:B------:R-:W-:Y:S02]  /*7470*/  FMUL.FTZ R87, R3.reuse, R87 ;  /* 0x0000005703577220 */ /* 0x040fe40000410000 */
[--C-:B------:R-:W-:Y:S02]  /*7480*/  FFMA.FTZ R169, R172, c[0x0][0x2d0], -R145.reuse ;  /* 0x0000b400aca97a23 */ /* 0x100fe40000010891 */
[--C-:B------:R-:W-:Y:S01]  /*7490*/  FFMA.FTZ R172, R140, c[0x0][0x2d0], -R145.reuse ;  /* 0x0000b4008cac7a23 */ /* 0x100fe20000010891 */
[C---:B------:R-:W-:Y:S01]  /*74a0*/  HMMA.16816.F32.BF16 R56, R136.reuse, R102, R56 ;  /* 0x000000668838723c */ /* 0x040fe20000041838 */
[----:B------:R-:W1:Y:S02]  /*74b0*/  LDSM.16.MT88.4 R100, [R133+0x4100] ;  /* 0x004100008564783b */ /* 0x000e640000004200 */
[----:B------:R-:W-:Y:S01]  /*74c0*/  MUFU.EX2 R169, R169 ;  /* 0x000000a900a97308 */ /* 0x000fe20000000800 */
[--C-:B------:R-:W-:Y:S02]  /*74d0*/  FFMA.FTZ R170, R170, c[0x0][0x2d0], -R145.reuse ;  /* 0x0000b400aaaa7a23 */ /* 0x100fe40000010891 */
[C---:B------:R-:W-:Y:S02]  /*74e0*/  FMUL.FTZ R88, R132.reuse, R88 ;  /* 0x0000005884587220 */ /* 0x040fe40000410000 */
[C---:B----4-:R-:W-:Y:S01]  /*74f0*/  HMMA.16816.F32.BF16 R60, R136.reuse, R104, R60 ;  /* 0x00000068883c723c */ /* 0x050fe2000004183c */
[----:B------:R-:W-:Y:S03]  /*7500*/  LDSM.16.MT88.4 R140, [R134+UR4+0x2900] ;  /* 0x00290004868c783b */ /* 0x000fe60008004200 */
[C---:B------:R-:W-:Y:S01]  /*7510*/  FMUL.FTZ R89, R132.reuse, R89 ;  /* 0x0000005984597220 */ /* 0x040fe20000410000 */
[----:B------:R-:W4:Y:S01]  /*7520*/  MUFU.EX2 R170, R170 ;  /* 0x000000aa00aa7308 */ /* 0x000f220000000800 */
[C---:B------:R-:W-:Y:S02]  /*7530*/  FMUL.FTZ R90, R3.reuse, R90 ;  /* 0x0000005a035a7220 */ /* 0x040fe40000410000 */
[C---:B------:R-:W-:Y:S01]  /*7540*/  HMMA.16816.F32.BF16 R64, R136.reuse, R106, R64 ;  /* 0x0000006a8840723c */ /* 0x040fe20000041840 */
[----:B------:R-:W5:Y:S03]  /*7550*/  LDSM.16.MT88.4 R104, [R134+UR4+0x4100] ;  /* 0x004100048668783b */ /* 0x000f660008004200 */
[C---:B------:R-:W-:Y:S02]  /*7560*/  FMUL.FTZ R91, R3.reuse, R91 ;  /* 0x0000005b035b7220 */ /* 0x040fe40000410000 */
[C---:B------:R-:W-:Y:S01]  /*7570*/  FMUL.FTZ R92, R132.reuse, R92 ;  /* 0x0000005c845c7220 */ /* 0x040fe20000410000 */
[----:B------:R-:W1:Y:S01]  /*7580*/  MUFU.EX2 R172, R172 ;  /* 0x000000ac00ac7308 */ /* 0x000e620000000800 */
[C---:B--2---:R-:W-:Y:S04]  /*7590*/  HMMA.16816.F32.BF16 R68, R136.reuse, R108, R68 ;  /* 0x0000006c8844723c */ /* 0x044fe80000041844 */
[C---:B------:R-:W-:Y:S02]  /*75a0*/  FMUL.FTZ R93, R132.reuse, R93 ;  /* 0x0000005d845d7220 */ /* 0x040fe40000410000 */
[C---:B------:R-:W-:Y:S02]  /*75b0*/  FMUL.FTZ R94, R3.reuse, R94 ;  /* 0x0000005e035e7220 */ /* 0x040fe40000410000 */
[C---:B------:R-:W-:Y:S01]  /*75c0*/  HMMA.16816.F32.BF16 R72, R136.reuse, R110, R72 ;  /* 0x0000006e8848723c */ /* 0x040fe20000041848 */
[----:B------:R-:W2:Y:S03]  /*75d0*/  LDSM.16.MT88.4 R108, [R156+0x4100] ;  /* 0x004100009c6c783b */ /* 0x000ea60000004200 */
[C---:B------:R-:W-:Y:S02]  /*75e0*/  FMUL.FTZ R78, R3.reuse, R78 ;  /* 0x0000004e034e7220 */ /* 0x040fe40000410000 */
[C---:B------:R-:W-:Y:S02]  /*75f0*/  FMUL.FTZ R76, R132.reuse, R76 ;  /* 0x0000004c844c7220 */ /* 0x040fe40000410000 */
[C---:B------:R-:W-:Y:S04]  /*7600*/  FMUL.FTZ R79, R3.reuse, R79 ;  /* 0x0000004f034f7220 */ /* 0x040fe80000410000 */
[C---:B------:R-:W-:Y:S02]  /*7610*/  FMUL.FTZ R77, R132.reuse, R77 ;  /* 0x0000004d844d7220 */ /* 0x040fe40000410000 */
[C---:B------:R-:W-:Y:S02]  /*7620*/  FMUL.FTZ R95, R3.reuse, R95 ;  /* 0x0000005f035f7220 */ /* 0x040fe40000410000 */
[C---:B------:R-:W-:Y:S02]  /*7630*/  FMUL.FTZ R96, R132.reuse, R96 ;  /* 0x0000006084607220 */ /* 0x040fe40000410000 */
[C---:B------:R-:W-:Y:S01]  /*7640*/  FMUL.FTZ R97, R132.reuse, R97 ;  /* 0x0000006184617220 */ /* 0x040fe20000410000 */
[C---:B-1----:R-:W-:Y:S03]  /*7650*/  HMMA.16816.F32.BF16 R76, R136.reuse, R100, R76 ;  /* 0x00000064884c723c */ /* 0x042fe6000004184c */
[C---:B------:R-:W-:Y:S02]  /*7660*/  FMUL.FTZ R82, R3.reuse, R82 ;  /* 0x0000005203527220 */ /* 0x040fe40000410000 */
[----:B------:R-:W-:Y:S02]  /*7670*/  FMUL.FTZ R80, R132, R80 ;  /* 0x0000005084507220 */ /* 0x000fe40000410000 */
[C---:B------:R-:W-:Y:S01]  /*7680*/  FMUL.FTZ R83, R3.reuse, R83 ;  /* 0x0000005303537220 */ /* 0x040fe20000410000 */
[----:B---3--:R-:W-:Y:S01]  /*7690*/  F2FP.BF16.PACK_AB R100, R166, R165 ;  /* 0x000000a5a664723e */ /* 0x008fe200000010ff */
[----:B------:R-:W-:Y:S03]  /*76a0*/  FMUL.FTZ R81, R132, R81 ;  /* 0x0000005184517220 */ /* 0x000fe60000410000 */
[C---:B------:R-:W-:Y:S01]  /*76b0*/  FMUL.FTZ R98, R3.reuse, R98 ;  /* 0x0000006203627220 */ /* 0x040fe20000410000 */
[----:B----4-:R-:W-:Y:S01]  /*76c0*/  F2FP.BF16.PACK_AB R101, R170, R169 ;  /* 0x000000a9aa65723e */ /* 0x010fe200000010ff */
[----:B------:R-:W-:Y:S02]  /*76d0*/  FMUL.FTZ R99, R3, R99 ;  /* 0x0000006303637220 */ /* 0x000fe40000410000 */
[C---:B------:R-:W-:Y:S03]  /*76e0*/  HMMA.16816.F32.BF16 R80, R136.reuse, R102, R80 ;  /* 0x000000668850723c */ /* 0x040fe60000041850 */
[--C-:B------:R-:W-:Y:S02]  /*76f0*/  FFMA.FTZ R177, R177, c[0x0][0x2d0], -R152.reuse ;  /* 0x0000b400b1b17a23 */ /* 0x100fe40000010898 */
[--C-:B------:R-:W-:Y:S02]  /*7700*/  FFMA.FTZ R214, R175, c[0x0][0x2d0], -R152.reuse ;  /* 0x0000b400afd67a23 */ /* 0x100fe40000010898 */
[----:B------:R-:W-:Y:S01]  /*7710*/  F2FP.BF16.PACK_AB R102, R168, R167 ;  /* 0x000000a7a866723e */ /* 0x000fe200000010ff */
[C---:B-----5:R-:W-:Y:S01]  /*7720*/  HMMA.16816.F32.BF16 R84, R136.reuse, R104, R84 ;  /* 0x000000688854723c */ /* 0x060fe20000041854 */
[----:B------:R-:W-:Y:S03]  /*7730*/  MUFU.EX2 R177, R177 ;  /* 0x000000b100b17308 */ /* 0x000fe60000000800 */
[----:B------:R-:W-:Y:S01]  /*7740*/  F2FP.BF16.PACK_AB R103, R172, R171 ;  /* 0x000000abac67723e */ /* 0x000fe200000010ff */
[--C-:B------:R-:W-:Y:S02]  /*7750*/  FFMA.FTZ R173, R173, c[0x0][0x2d0], -R152.reuse ;  /* 0x0000b400adad7a23 */ /* 0x100fe40000010898 */
[--C-:B------:R-:W-:Y:S01]  /*7760*/  FFMA.FTZ R175, R178, c[0x0][0x2d0], -R145.reuse ;  /* 0x0000b400b2af7a23 */ /* 0x100fe20000010891 */
[C---:B------:R-:W-:Y:S01]  /*7770*/  HMMA.16816.F32.BF16 R88, R136.reuse, R106, R88 ;  /* 0x0000006a8858723c */ /* 0x040fe20000041858 */
[----:B------:R-:W1:Y:S02]  /*7780*/  LDSM.16.MT88.4 R104, [R134+UR4+0x900] ;  /* 0x000900048668783b */ /* 0x000e640008004200 */
[----:B------:R-:W-:Y:S01]  /*7790*/  MUFU.EX2 R214, R214 ;  /* 0x000000d600d67308 */ /* 0x000fe20000000800 */
[--C-:B------:R-:W-:Y:S02]  /*77a0*/  FFMA.FTZ R178, R153, c[0x0][0x2d0], -R152.reuse ;  /* 0x0000b40099b27a23 */ /* 0x100fe40000010898 */
[----:B------:R-:W-:Y:S02]  /*77b0*/  FFMA.FTZ R152, R147, c[0x0][0x2d0], -R152 ;  /* 0x0000b40093987a23 */ /* 0x000fe40000010898 */
[C---:B--2---:R-:W-:Y:S04]  /*77c0*/  HMMA.16816.F32.BF16 R92, R136.reuse, R108, R92 ;  /* 0x0000006c885c723c */ /* 0x044fe8000004185c */
[--C-:B------:R-:W-:Y:S01]  /*77d0*/  FFMA.FTZ R176, R176, c[0x0][0x2d0], -R145.reuse ;  /* 0x0000b400b0b07a23 */ /* 0x100fe20000010891 */
[----:B------:R-:W2:Y:S01]  /*77e0*/  MUFU.EX2 R218, R152 ;  /* 0x0000009800da7308 */ /* 0x000ea20000000800 */
[--C-:B------:R-:W-:Y:S02]  /*77f0*/  FFMA.FTZ R174, R174, c[0x0][0x2d0], -R145.reuse ;  /* 0x0000b400aeae7a23 */ /* 0x100fe40000010891 */
[----:B------:R-:W-:Y:S01]  /*7800*/  HMMA.16816.F32.BF16 R96, R136, R110, R96 ;  /* 0x0000006e8860723c */ /* 0x000fe20000041860 */
[----:B------:R-:W3:Y:S03]  /*7810*/  LDSM.16.MT88.4 R108, [R156+0x2900] ;  /* 0x002900009c6c783b */ /* 0x000ee60000004200 */
[----:B------:R-:W-:Y:S02]  /*7820*/  FFMA.FTZ R145, R144, c[0x0][0x2d0], -R145 ;  /* 0x0000b40090917a23 */ /* 0x000fe40000010891 */
[----:B------:R-:W-:Y:S01]  /*7830*/  FFMA.FTZ R162, R3, R202, R162 ;  /* 0x000000ca03a27223 */ /* 0x000fe200000100a2 */
[----:B------:R-:W-:Y:S01]  /*7840*/  F2FP.BF16.PACK_AB R137, R220, R215 ;  /* 0x000000d7dc89723e */ /* 0x000fe200000010ff */
[C---:B------:R-:W-:Y:S01]  /*7850*/  HMMA.16816.F32.BF16 R4, R100.reuse, R112, R4 ;  /* 0x000000706404723c */ /* 0x040fe20000041804 */
[----:B------:R-:W4:Y:S04]  /*7860*/  MUFU.EX2 R222, R145 ;  /* 0x0000009100de7308 */ /* 0x000f280000000800 */
[----:B------:R-:W-:Y:S01]  /*7870*/  FFMA.FTZ R164, R132, R201, R164 ;  /* 0x000000c984a47223 */ /* 0x000fe200000100a4 */
[----:B------:R-:W-:Y:S01]  /*7880*/  MOV R132, R2 ;  /* 0x0000000200847202 */ /* 0x000fe20000000f00 */
[----:B------:R-:W-:Y:S01]  /*7890*/  FADD.FTZ R162, R161, R162 ;  /* 0x000000a2a1a27221 */ /* 0x000fe20000010000 */
[C---:B------:R-:W-:Y:S01]  /*78a0*/  HMMA.16816.F32.BF16 R8, R100.reuse, R114, R8 ;  /* 0x000000726408723c */ /* 0x040fe20000041808 */
[----:B------:R-:W-:Y:S02]  /*78b0*/  LDSM.16.MT88.4 R112, [R133+0x4900] ;  /* 0x004900008570783b */ /* 0x000fe40000004200 */
[----:B------:R-:W-:Y:S01]  /*78c0*/  MUFU.EX2 R173, R173 ;  /* 0x000000ad00ad7308 */ /* 0x000fe20000000800 */
[----:B------:R-:W-:Y:S01]  /*78d0*/  FADD.FTZ R163, R163, R164 ;  /* 0x000000a4a3a37221 */ /* 0x000fe20000010000 */
[----:B--2---:R-:W-:Y:S01]  /*78e0*/  F2FP.BF16.PACK_AB R138, R218, R213 ;  /* 0x000000d5da8a723e */ /* 0x004fe200000010ff */
[----:B------:R-:W-:Y:S02]  /*78f0*/  FADD.FTZ R157, R157, R162 ;  /* 0x000000a29d9d7221 */ /* 0x000fe40000010000 */
[C---:B------:R-:W-:Y:S01]  /*7900*/  HMMA.16816.F32.BF16 R12, R100.reuse, R116, R12 ;  /* 0x00000074640c723c */ /* 0x040fe2000004180c */
[----:B------:R-:W-:Y:S03]  /*7910*/  LDSM.16.MT88.4 R152, [R134+UR4+0x3900] ;  /* 0x003900048698783b */ /* 0x000fe60008004200 */
[----:B------:R-:W-:Y:S01]  /*7920*/  FADD.FTZ R160, R160, R157 ;  /* 0x0000009da0a07221 */ /* 0x000fe20000010000 */
[----:B------:R-:W-:Y:S03]  /*7930*/  MUFU.EX2 R175, R175 ;  /* 0x000000af00af7308 */ /* 0x000fe60000000800 */
[C---:B------:R-:W-:Y:S01]  /*7940*/  HMMA.16816.F32.BF16 R16, R100.reuse, R118, R16 ;  /* 0x000000766410723c */ /* 0x040fe20000041810 */
[----:B------:R-:W-:Y:S03]  /*7950*/  LDSM.16.MT88.4 R116, [R134+UR4+0x4900] ;  /* 0x004900048674783b */ /* 0x000fe60008004200 */
[----:B----4-:R-:W-:Y:S01]  /*7960*/  F2FP.BF16.PACK_AB R139, R222, R217 ;  /* 0x000000d9de8b723e */ /* 0x010fe200000010ff */
[----:B------:R-:W-:Y:S02]  /*7970*/  FADD.FTZ R169, R169, R160 ;  /* 0x000000a0a9a97221 */ /* 0x000fe40000010000 */
[----:B------:R-:W-:Y:S01]  /*7980*/  MUFU.EX2 R176, R176 ;  /* 0x000000b000b07308 */ /* 0x000fe20000000800 */
[C---:B-1----:R-:W-:Y:S01]  /*7990*/  HMMA.16816.F32.BF16 R20, R100.reuse, R104, R20 ;  /* 0x000000686414723c */ /* 0x042fe20000041814 */
[----:B------:R-:W-:Y:S03]  /*79a0*/  LDSM.16.MT88.4 R144, [R135+UR4+0x3900] ;  /* 0x003900048790783b */ /* 0x000fe60008004200 */
[----:B------:R-:W-:Y:S04]  /*79b0*/  FADD.FTZ R170, R170, R169 ;  /* 0x000000a9aaaa7221 */ /* 0x000fe80000010000 */
[C---:B------:R-:W-:Y:S01]  /*79c0*/  HMMA.16816.F32.BF16 R24, R100.reuse, R106, R24 ;  /* 0x0000006a6418723c */ /* 0x040fe20000041818 */
[----:B------:R-:W1:Y:S01]  /*79d0*/  LDSM.16.MT88.4 R104, [R135+UR4+0x4900] ;  /* 0x004900048768783b */ /* 0x000e620008004200 */
[----:B------:R-:W-:Y:S02]  /*79e0*/  MUFU.EX2 R174, R174 ;  /* 0x000000ae00ae7308 */ /* 0x000fe40000000800 */
[----:B------:R-:W-:Y:S04]  /*79f0*/  FADD.FTZ R171, R171, R170 ;  /* 0x000000aaabab7221 */ /* 0x000fe80000010000 */
[C---:B------:R-:W-:Y:S04]  /*7a00*/  HMMA.16816.F32.BF16 R28, R100.reuse, R120, R28 ;  /* 0x00000078641c723c */ /* 0x040fe8000004181c */
[----:B------:R-:W2:Y:S01]  /*7a10*/  MUFU.EX2 R178, R178 ;  /* 0x000000b200b27308 */ /* 0x000ea20000000800 */
[----:B------:R-:W-:Y:S03]  /*7a20*/  FADD.FTZ R172, R172, R171 ;  /* 0x000000abacac7221 */ /* 0x000fe60000010000 */
[C---:B------:R-:W-:Y:S01]  /*7a30*/  HMMA.16816.F32.BF16 R32, R100.reuse, R122, R32 ;  /* 0x0000007a6420723c */ /* 0x040fe20000041820 */
[----:B------:R-:W-:Y:S07]  /*7a40*/  LDSM.16.MT88.4 R120, [R133+0x1100] ;  /* 0x001100008578783b */ /* 0x000fee0000004200 */
[C---:B------:R-:W-:Y:S08]  /*7a50*/  HMMA.16816.F32.BF16 R36, R100.reuse, R124, R36 ;  /* 0x0000007c6424723c */ /* 0x040ff00000041824 */
[C---:B------:R-:W-:Y:S01]  /*7a60*/  HMMA.16816.F32.BF16 R40, R100.reuse, R126, R40 ;  /* 0x0000007e6428723c */ /* 0x040fe20000041828 */
[----:B------:R-:W-:Y:S03]  /*7a70*/  LDSM.16.MT88.4 R124, [R156+0x1100] ;  /* 0x001100009c7c783b */ /* 0x000fe60000004200 */
[----:B--2---:R-:W-:Y:S04]  /*7a80*/  F2FP.BF16.PACK_AB R136, R187, R178 ;  /* 0x000000b2bb88723e */ /* 0x004fe800000010ff */
        /* <DEDUP_REMOVED lines=10> */
[----:B------:R-:W1:Y:S07]  /*7b30*/  LDSM.16.MT88.4 R104, [R135+UR4+0x1100] ;  /* 0x001100048768783b */ /* 0x000e6e0008004200 */
[C---:B------:R-:W-:Y:S08]  /*7b40*/  HMMA.16816.F32.BF16 R76, R100.reuse, R112, R76 ;  /* 0x00000070644c723c */ /* 0x040ff0000004184c */
[C---:B------:R-:W-:Y:S01]  /*7b50*/  HMMA.16816.F32.BF16 R80, R100.reuse, R114, R80 ;  /* 0x000000726450723c */ /* 0x040fe20000041850 */
[----:B------:R-:W3:Y:S07]  /*7b60*/  LDSM.16.MT88.4 R112, [R134+UR4+0x1100] ;  /* 0x001100048670783b */ /* 0x000eee0008004200 */
[C---:B------:R-:W-:Y:S08]  /*7b70*/  HMMA.16816.F32.BF16 R84, R100.reuse, R116, R84 ;  /* 0x000000746454723c */ /* 0x040ff00000041854 */
[C---:B------:R-:W-:Y:S01]  /*7b80*/  HMMA.16816.F32.BF16 R88, R100.reuse, R118, R88 ;  /* 0x000000766458723c */ /* 0x040fe20000041858 */
[----:B------:R-:W4:Y:S07]  /*7b90*/  LDSM.16.MT88.4 R116, [R135+UR4+0x3100] ;  /* 0x003100048774783b */ /* 0x000f2e0008004200 */
[C---:B--2---:R-:W-:Y:S08]  /*7ba0*/  HMMA.16816.F32.BF16 R92, R100.reuse, R108, R92 ;  /* 0x0000006c645c723c */ /* 0x044ff0000004185c */
[----:B------:R-:W-:Y:S01]  /*7bb0*/  HMMA.16816.F32.BF16 R96, R100, R110, R96 ;  /* 0x0000006e6460723c */ /* 0x000fe20000041860 */
[----:B------:R-:W2:Y:S06]  /*7bc0*/  LDSM.16.MT88.4 R108, [R133+0x3100] ;  /* 0x00310000856c783b */ /* 0x000eac0000004200 */
[----:B------:R-:W-:Y:S02]  /*7bd0*/  F2FP.BF16.PACK_AB R100, R214, R177 ;  /* 0x000000b1d664723e */ /* 0x000fe400000010ff */
[----:B------:R-:W-:Y:S03]  /*7be0*/  F2FP.BF16.PACK_AB R102, R216, R173 ;  /* 0x000000add866723e */ /* 0x000fe600000010ff */
[C---:B------:R-:W-:Y:S01]  /*7bf0*/  F2FP.BF16.PACK_AB R101, R176.reuse, R175 ;  /* 0x000000afb065723e */ /* 0x040fe200000010ff */
        /* <DEDUP_REMOVED lines=11> */
[C---:B------:R-:W-:Y:S01]  /*7cb0*/  HMMA.16816.F32.BF16 R16, R100.reuse, R122, R16 ;  /* 0x0000007a6410723c */ /* 0x040fe20000041810 */
[----:B------:R-:W-:Y:S03]  /*7cc0*/  LDSM.16.MT88.4 R120, [R134+UR4+0x1900] ;  /* 0x001900048678783b */ /* 0x000fe60008004200 */
[----:B------:R-:W-:Y:S04]  /*7cd0*/  FADD.FTZ R217, R217, R220 ;  /* 0x000000dcd9d97221 */ /* 0x000fe80000010000 */
[C---:B---3--:R-:W-:Y:S04]  /*7ce0*/  HMMA.16816.F32.BF16 R20, R100.reuse, R112, R20 ;  /* 0x000000706414723c */ /* 0x048fe80000041814 */
[----:B------:R-:W-:Y:S04]  /*7cf0*/  FADD.FTZ R202, R222, R217 ;  /* 0x000000d9deca7221 */ /* 0x000fe80000010000 */
[C---:B------:R-:W-:Y:S01]  /*7d00*/  HMMA.16816.F32.BF16 R24, R100.reuse, R114, R24 ;  /* 0x000000726418723c */ /* 0x040fe20000041818 */
[----:B------:R-:W3:Y:S07]  /*7d10*/  LDSM.16.MT88.4 R112, [R156+0x3100] ;  /* 0x003100009c70783b */ /* 0x000eee0000004200 */
[C---:B------:R-:W-:Y:S08]  /*7d20*/  HMMA.16816.F32.BF16 R28, R100.reuse, R124, R28 ;  /* 0x0000007c641c723c */ /* 0x040ff0000004181c */
[C---:B------:R-:W-:Y:S01]  /*7d30*/  HMMA.16816.F32.BF16 R32, R100.reuse, R126, R32 ;  /* 0x0000007e6420723c */ /* 0x040fe20000041820 */
[----:B------:R-:W-:Y:S07]  /*7d40*/  LDSM.16.MT88.4 R124, [R135+UR4+0x1900] ;  /* 0x00190004877c783b */ /* 0x000fee0008004200 */
[C---:B----4-:R-:W-:Y:S08]  /*7d50*/  HMMA.16816.F32.BF16 R36, R100.reuse, R116, R36 ;  /* 0x000000746424723c */ /* 0x050ff00000041824 */
[C---:B------:R-:W-:Y:S01]  /*7d60*/  HMMA.16816.F32.BF16 R40, R100.reuse, R118, R40 ;  /* 0x000000766428723c */ /* 0x040fe20000041828 */
[----:B------:R-:W4:Y:S07]  /*7d70*/  LDSM.16.MT88.4 R116, [R135+UR4+0x5100] ;  /* 0x005100048774783b */ /* 0x000f2e0008004200 */
[C---:B--2---:R-:W-:Y:S08]  /*7d80*/  HMMA.16816.F32.BF16 R44, R100.reuse, R108, R44 ;  /* 0x0000006c642c723c */ /* 0x044ff0000004182c */
[C---:B------:R-:W-:Y:S01]  /*7d90*/  HMMA.16816.F32.BF16 R48, R100.reuse, R110, R48 ;  /* 0x0000006e6430723c */ /* 0x040fe20000041830 */
[----:B------:R-:W2:Y:S07]  /*7da0*/  LDSM.16.MT88.4 R108, [R133+0x5100] ;  /* 0x00510000856c783b */ /* 0x000eae0000004200 */
[C---:B-1----:R-:W-:Y:S08]  /*7db0*/  HMMA.16816.F32.BF16 R52, R100.reuse, R104, R52 ;  /* 0x000000686434723c */ /* 0x042ff00000041834 */
[C---:B------:R-:W-:Y:S01]  /*7dc0*/  HMMA.16816.F32.BF16 R56, R100.reuse, R106, R56 ;  /* 0x0000006a6438723c */ /* 0x040fe20000041838 */
[----:B------:R-:W1:Y:S07]  /*7dd0*/  LDSM.16.MT88.4 R104, [R134+UR4+0x5100] ;  /* 0x005100048668783b */ /* 0x000e6e0008004200 */
[C---:B---3--:R-:W-:Y:S08]  /*7de0*/  HMMA.16816.F32.BF16 R60, R100.reuse, R112, R60 ;  /* 0x00000070643c723c */ /* 0x048ff0000004183c */
[C---:B------:R-:W-:Y:S01]  /*7df0*/  HMMA.16816.F32.BF16 R64, R100.reuse, R114, R64 ;  /* 0x000000726440723c */ /* 0x040fe20000041840 */
[----:B------:R-:W3:Y:S07]  /*7e00*/  LDSM.16.MT88.4 R112, [R156+0x5100] ;  /* 0x005100009c70783b */ /* 0x000eee0000004200 */
[C---:B----4-:R-:W-:Y:S08]  /*7e10*/  HMMA.16816.F32.BF16 R68, R100.reuse, R116, R68 ;  /* 0x000000746444723c */ /* 0x050ff00000041844 */
[C---:B------:R-:W-:Y:S01]  /*7e20*/  HMMA.16816.F32.BF16 R72, R100.reuse, R118, R72 ;  /* 0x000000766448723c */ /* 0x040fe20000041848 */
[----:B------:R-:W4:Y:S07]  /*7e30*/  LDSM.16.MT88.4 R116, [R133+0x1900] ;  /* 0x001900008574783b */ /* 0x000f2e0000004200 */
[C---:B--2---:R-:W-:Y:S08]  /*7e40*/  HMMA.16816.F32.BF16 R76, R100.reuse, R108, R76 ;  /* 0x0000006c644c723c */ /* 0x044ff0000004184c */
        /* <DEDUP_REMOVED lines=38> */
[C---:B------:R-:W-:Y:S01]  /*80b0*/  @P0 LEA R16, P4, R4.reuse, c[0x0][0x1c8], 0x1 ;  /* 0x0000720004100a11 */ /* 0x040fe200078808ff */
        /* <DEDUP_REMOVED lines=55> */
.L_x_2136:
        /* <DEDUP_REMOVED lines=25> */
.L_x_2147:
[----:B------:R-:W-:Y:S02]  /*85c0*/  ULDC UR6, c[0x0][0x32c] ;  /* 0x0000cb0000067ab9 */ /* 0x000fe40000000800 */
[----:B------:R-:W-:-:S03]  /*85d0*/  UISETP.NE.AND UP0, UPT, UR6, 0x1, UPT ;  /* 0x000000010600788c */ /* 0x000fc6000bf05270 */
[----:B------:R-:W-:Y:S02]  /*85e0*/  ULDC.64 UR6, c[0x0][0x330] ;  /* 0x0000cc0000067ab9 */ /* 0x000fe40000000a00 */
[----:B------:R-:W-:-:S07]  /*85f0*/  UIMAD.WIDE.U32 UR20, UR8, UR6, URZ ;  /* 0x00000006081472a5 */ /* 0x000fce000f8e003f */
[----:B------:R-:W-:Y:S02]  /*8600*/  @UP0 UMOV UR9, UR21 ;  /* 0x0000001500090c82 */ /* 0x000fe40008000000 */
[----:B------:R-:W-:Y:S02]  /*8610*/  @UP0 USHF.R.U32.HI UR8, URZ, UR7, UR9 ;  /* 0x000000073f080299 */ /* 0x000fe40008011609 */
.L_x_2148:
[----:B------:R-:W-:Y:S02]  /*8620*/  ULDC UR6, c[0x0][0x32c] ;  /* 0x0000cb0000067ab9 */ /* 0x000fe40000000800 */
[----:B------:R-:W-:-:S04]  /*8630*/  UIMAD UR6, UR8, UR6, URZ ;  /* 0x00000006080672a4 */ /* 0x000fc8000f8e023f */
[----:B------:R-:W-:-:S04]  /*8640*/  UISETP.LT.AND UP0, UPT, UR4, UR6, UPT ;  /* 0x000000060400728c */ /* 0x000fc8000bf01270 */
[----:B------:R-:W-:-:S04]  /*8650*/  USEL UR4, UR4, UR6, !UP0 ;  /* 0x0000000604047287 */ /* 0x000fc8000c000000 */
.L_x_2146:
        /* <DEDUP_REMOVED lines=25> */
.L_x_2150:
        /* <DEDUP_REMOVED lines=9> */
[----:B------:R-:W-:Y:S01]  /*8880*/  @!UP1 USHF.R.S32.HI UR22, URZ, 0x1f, UR17 ;  /* 0x0000001f3f169899 */ /* 0x000fe20008011411 */
[----:B------:R-:W-:Y:S01]  /*8890*/  IADD3 R172, R188, R173, RZ ;  /* 0x000000adbcac7210 */ /* 0x000fe20007ffe0ff */
[----:B------:R-:W-:Y:S02]  /*88a0*/  @!UP1 UIMAD.WIDE.U32 UR24, UR17, UR8, URZ ;  /* 0x00000008111892a5 */ /* 0x000fe4000f8e003f */
[----:B------:R-:W-:Y:S02]  /*88b0*/  @!UP1 UIMAD UR22, UR22, UR8, URZ ;  /* 0x00000008161692a4 */ /* 0x000fe4000f8e023f */
[----:B------:R-:W-:Y:S02]  /*88c0*/  @!UP1 USHF.L.U32 UR23, UR24, 0x6, URZ ;  /* 0x0000000618179899 */ /* 0x000fe4000800063f */
[----:B------:R-:W-:Y:S01]  /*88d0*/  @!UP1 UIMAD UR22, UR17, UR9, UR22 ;  /* 0x00000009111692a4 */ /* 0x000fe2000f8e0216 */
[----:B------:R-:W-:Y:S03]  /*88e0*/  LDSM.16.M88.4 R32, [R186] ;  /* 0x00000000ba20783b */ /* 0x000fe60000000200 */
[----:B------:R-:W-:Y:S01]  /*88f0*/  @!UP1 UIADD3 UR22, UR25, UR22, URZ ;  /* 0x0000001619169290 */ /* 0x000fe2000fffe03f */
[----:B------:R-:W-:Y:S02]  /*8900*/  @!P0 IADD3 R149, P6, R190, UR23, RZ ;  /* 0x00000017be958c10 */ /* 0x000fe4000ffde0ff */
[----:B------:R-:W-:Y:S01]  /*8910*/  @!P0 IADD3 R151, P5, R206, UR23, RZ ;  /* 0x00000017ce978c10 */ /* 0x000fe2000ffbe0ff */
[----:B------:R-:W-:Y:S01]  /*8920*/  @!UP1 USHF.L.U64.HI UR22, UR24, 0x6, UR22 ;  /* 0x0000000618169899 */ /* 0x000fe20008010216 */
[----:B------:R-:W-:Y:S01]  /*8930*/  @!P0 IADD3 R148, P4, R204, UR23, RZ ;  /* 0x00000017cc948c10 */ /* 0x000fe2000ff9e0ff */
[----:B------:R-:W1:Y:S01]  /*8940*/  LDSM.16.M88.4 R8, [R184+UR4+0xc100] ;  /* 0x00c10004b808783b */ /* 0x000e620008000200 */
[----:B------:R-:W-:Y:S03]  /*8950*/  @!UP1 UIADD3 UR23, UP0, UR12, UR23, URZ ;  /* 0x000000170c179290 */ /* 0x000fe6000ff1e03f */
[----:B------:R-:W-:Y:S02]  /*8960*/  @!P0 IADD3.X R0, R195, UR22, RZ, P6, !PT ;  /* 0x00000016c3008c10 */ /* 0x000fe4000b7fe4ff */
[----:B------:R-:W-:Y:S02]  /*8970*/  @!P0 LEA R160, P6, R149, c[0x0][0x1f8], 0x1 ;  /* 0x00007e0095a08a11 */ /* 0x000fe400078c08ff */
[----:B------:R-:W2:Y:S01]  /*8980*/  LDSM.16.M88.4 R16, [R184+UR4+0xc900] ;  /* 0x00c90004b810783b */ /* 0x000ea20008000200 */
[----:B------:R-:W-:Y:S02]  /*8990*/  @!P0 IADD3.X R132, R205, UR22, RZ, P5, !PT ;  /* 0x00000016cd848c10 */ /* 0x000fe4000affe4ff */
[----:B------:R-:W-:Y:S02]  /*89a0*/  @!P0 LEA R166, P5, R151, c[0x0][0x1f8], 0x1 ;  /* 0x00007e0097a68a11 */ /* 0x000fe400078a08ff */
[----:B------:R-:W-:Y:S02]  /*89b0*/  @!P0 LEA.HI.X R161, R149, c[0x0][0x1fc], R0, 0x1, P6 ;  /* 0x00007f0095a18a11 */ /* 0x000fe400030f0c00 */
[----:B------:R-:W-:Y:S01]  /*89c0*/  @!P0 IADD3 R157, P6, R190, UR23, RZ ;  /* 0x00000017be9d8c10 */ /* 0x000fe2000ffde0ff */
[----:B------:R-:W3:Y:S01]  /*89d0*/  LDSM.16.M88.4 R24, [R184+UR4+0xd100] ;  /* 0x00d10004b818783b */ /* 0x000ee20008000200 */
[----:B------:R-:W-:Y:S02]  /*89e0*/  @!P0 LEA.HI.X R167, R151, c[0x0][0x1fc], R132, 0x1, P5 ;  /* 0x00007f0097a78a11 */ /* 0x000fe400028f0c84 */
[----:B------:R-:W-:Y:S05]  /*89f0*/  @!P0 IADD3 R159, P5, R206, UR23, RZ ;  /* 0x00000017ce9f8c10 */ /* 0x000fea000ffbe0ff */
[----:B------:R-:W4:Y:S08]  /*8a00*/  LDSM.16.M88.4 R136, [R184+UR4+0xd900] ;  /* 0x00d90004b888783b */ /* 0x000f300008000200 */
[----:B------:R-:W-:Y:S01]  /*8a10*/  LDSM.16.M88.4 R140, [R182] ;  /* 0x00000000b68c783b */ /* 0x000fe20000000200 */
[C---:B-1----:R-:W-:Y:S07]  /*8a20*/  HMMA.16816.F32.BF16 R4, R32.reuse, R8, RZ ;  /* 0x000000082004723c */ /* 0x042fee00000418ff */
[----:B------:R-:W1:Y:S01]  /*8a30*/  LDSM.16.M88.4 R144, [R173+0xc100] ;  /* 0x00c10000ad90783b */ /* 0x000e620000000200 */
[C---:B------:R-:W-:Y:S08]  /*8a40*/  HMMA.16816.F32.BF16 R8, R32.reuse, R10, RZ ;  /* 0x0000000a2008723c */ /* 0x040ff000000418ff */
[C---:B--2---:R-:W-:Y:S08]  /*8a50*/  HMMA.16816.F32.BF16 R12, R32.reuse, R16, RZ ;  /* 0x00000010200c723c */ /* 0x044ff000000418ff */
[C---:B------:R-:W-:Y:S08]  /*8a60*/  HMMA.16816.F32.BF16 R16, R32.reuse, R18, RZ ;  /* 0x000000122010723c */ /* 0x040ff000000418ff */
[C---:B---3--:R-:W-:Y:S08]  /*8a70*/  HMMA.16816.F32.BF16 R20, R32.reuse, R24, RZ ;  /* 0x000000182014723c */ /* 0x048ff000000418ff */
[C---:B------:R-:W-:Y:S08]  /*8a80*/  HMMA.16816.F32.BF16 R24, R32.reuse, R26, RZ ;  /* 0x0000001a2018723c */ /* 0x040ff000000418ff */
[C---:B----4-:R-:W-:Y:S07]  /*8a90*/  HMMA.16816.F32.BF16 R28, R32.reuse, R136, RZ ;  /* 0x00000088201c723c */ /* 0x050fee00000418ff */
[----:B------:R-:W-:Y:S01]  /*8aa0*/  @!P0 IADD3.X R137, R187, UR22, RZ, P4, !PT ;  /* 0x00000016bb898c10 */ /* 0x000fe2000a7fe4ff */
[----:B------:R-:W-:Y:S01]  /*8ab0*/  HMMA.16816.F32.BF16 R32, R32, R138, RZ ;  /* 0x0000008a2020723c */ /* 0x000fe200000418ff */
[C---:B------:R-:W-:Y:S01]  /*8ac0*/  @!P0 LEA R164, P4, R148.reuse, c[0x0][0x1f8], 0x1 ;  /* 0x00007e0094a48a11 */ /* 0x040fe200078808ff */
[----:B------:R-:W-:Y:S03]  /*8ad0*/  @!UP1 UIADD3.X UR22, UR11, UR22, URZ, UP0, !UPT ;  /* 0x000000160b169290 */ /* 0x000fe600087fe43f */
[----:B------:R-:W-:Y:S02]  /*8ae0*/  @!P0 LEA.HI.X R165, R148, c[0x0][0x1fc], R137, 0x1, P4 ;  /* 0x00007f0094a58a11 */ /* 0x000fe400020f0c89 */
[----:B------:R-:W-:Y:S01]  /*8af0*/  @!P0 IADD3 R153, P4, R204, UR23, RZ ;  /* 0x00000017cc998c10 */ /* 0x000fe2000ff9e0ff */
[C---:B-1----:R-:W-:Y:S01]  /*8b00*/  HMMA.16816.F32.BF16 R4, R140.reuse, R144, R4 ;  /* 0x000000908c04723c */ /* 0x042fe20000041804 */
[----:B------:R-:W1:Y:S04]  /*8b10*/  LDSM.16.M88.4 R136, [R173+0xc900] ;  /* 0x00c90000ad88783b */ /* 0x000e680000000200 */
[----:B------:R-:W-:Y:S02]  /*8b20*/  @!P0 IADD3.X R152, R205, UR22, RZ, P5, !PT ;  /* 0x00000016cd988c10 */ /* 0x000fe4000affe4ff */
[----:B------:R-:W-:Y:S01]  /*8b30*/  @!P0 LEA R170, P5, R159, c[0x0][0x1f8], 0x1 ;  /* 0x00007e009faa8a11 */ /* 0x000fe200078a08ff */
[C---:B------:R-:W-:Y:S01]  /*8b40*/  HMMA.16816.F32.BF16 R8, R140.reuse, R146, R8 ;  /* 0x000000928c08723c */ /* 0x040fe20000041808 */
[----:B------:R-:W2:Y:S03]  /*8b50*/  LDSM.16.M88.4 R148, [R173+0xd100] ;  /* 0x00d10000ad94783b */ /* 0x000ea60000000200 */
[----:B------:R-:W-:Y:S02]  /*8b60*/  @!P0 IADD3.X R132, R195, UR22, RZ, P6, !PT ;  /* 0x00000016c3848c10 */ /* 0x000fe4000b7fe4ff */
[----:B------:R-:W-:Y:S02]  /*8b70*/  @!P0 LEA R174, P6, R157, c[0x0][0x1f8], 0x1 ;  /* 0x00007e009dae8a11 */ /* 0x000fe400078c08ff */
[----:B------:R-:W-:Y:S01]  /*8b80*/  @!P0 IADD3.X R0, R187, UR22, RZ, P4, !PT ;  /* 0x00000016bb008c10 */ /* 0x000fe2000a7fe4ff */
[----:B------:R-:W-:Y:S03]  /*8b90*/  UIADD3 UR22, UR21, -0x2, URZ ;  /* 0xfffffffe15167890 */ /* 0x000fe6000fffe03f */
[----:B------:R-:W-:Y:S01]  /*8ba0*/  @!P0 LEA R168, P4, R153, c[0x0][0x1f8], 0x1 ;  /* 0x00007e0099a88a11 */ /* 0x000fe200078808ff */
[----:B------:R-:W-:Y:S01]  /*8bb0*/  UISETP.GE.AND UP1, UPT, UR22, UR10, UPT ;  /* 0x0000000a1600728c */ /* 0x000fe2000bf26270 */
[----:B------:R-:W-:Y:S01]  /*8bc0*/  @!P0 LEA.HI.X R175, R157, c[0x0][0x1fc], R132, 0x1, P6 ;  /* 0x00007f009daf8a11 */ /* 0x000fe200030f0c84 */
[----:B------:R-:W-:Y:S01]  /*8bd0*/  @!P0 IMAD R132, R155, 0x6000, R200 ;  /* 0x000060009b848824 */ /* 0x000fe200078e02c8 */
[----:B------:R-:W-:Y:S02]  /*8be0*/  @!P0 LEA.HI.X R171, R159, c[0x0][0x1fc], R152, 0x1, P5 ;  /* 0x00007f009fab8a11 */ /* 0x000fe400028f0c98 */
[----:B------:R-:W-:Y:S02]  /*8bf0*/  @!P0 LEA.HI.X R169, R153, c[0x0][0x1fc], R0, 0x1, P4 ;  /* 0x00007f0099a98a11 */ /* 0x000fe400020f0c00 */
[----:B------:R-:W3:Y:S01]  /*8c00*/  LDSM.16.M88.4 R152, [R173+0xd900] ;  /* 0x00d90000ad98783b */ /* 0x000ee20000000200 */
[-C--:B------:R-:W-:Y:S02]  /*8c10*/  IADD3 R0, R188, R2.reuse, RZ ;  /* 0x00000002bc007210 */ /* 0x080fe40007ffe0ff */
[----:B------:R-:W-:Y:S01]  /*8c20*/  IADD3 R2, R185, R2, R188 ;  /* 0x00000002b9027210 */ /* 0x000fe20007ffe0bc */
[----:B------:R-:W-:Y:S02]  /*8c30*/  @UP1 USHF.R.S32.HI UR23, URZ, 0x1f, UR22 ;  /* 0x0000001f3f171899 */ /* 0x000fe40008011416 */
[----:B------:R-:W-:Y:S02]  /*8c40*/  @UP1 UIMAD.WIDE.U32 UR24, UR22, UR6, URZ ;  /* 0x00000006161812a5 */ /* 0x000fe4000f8e003f */
[----:B------:R-:W-:Y:S01]  /*8c50*/  @!PT LDS RZ, [RZ] ;  /* 0x00000000fffff984 */ /* 0x000fe20000000800 */
[----:B------:R-:W-:Y:S01]  /*8c60*/  @!PT LDS RZ, [RZ] ;  /* 0x00000000fffff984 */ /* 0x000fe20000000800 */
[----:B------:R-:W-:Y:S01]  /*8c70*/  @!PT LDS RZ, [RZ] ;  /* 0x00000000fffff984 */ /* 0x000fe20000000800 */
[----:B------:R4:W-:Y:S01]  /*8c80*/  @!P0 LDGSTS.E.BYPASS.LTC128B.128 [R132], [R160.64], !P3 ;  /* 0x00000000a0848fae */ /* 0x0009e2000d901d52 */
[----:B------:R-:W-:Y:S01]  /*8c90*/  @UP1 UIMAD UR23, UR23, UR6, URZ ;  /* 0x00000006171712a4 */ /* 0x000fe2000f8e023f */
[C---:B-1----:R-:W-:Y:S03]  /*8ca0*/  HMMA.16816.F32.BF16 R12, R140.reuse, R136, R12 ;  /* 0x000000888c0c723c */ /* 0x042fe6000004180c */
[----:B------:R-:W-:Y:S03]  /*8cb0*/  @UP1 UIMAD UR23, UR22, UR7, UR23 ;  /* 0x00000007161712a4 */ /* 0x000fe6000f8e0217 */
[----:B------:R1:W-:Y:S01]  /*8cc0*/  @!P0 LDGSTS.E.BYPASS.LTC128B.128 [R132+0x2000], [R166.64], !P2 ;  /* 0x02000000a6848fae */ /* 0x0003e2000d101d52 */
[----:B------:R-:W-:Y:S02]  /*8cd0*/  @UP1 USHF.L.U32 UR22, UR24, 0x6, URZ ;  /* 0x0000000618161899 */ /* 0x000fe4000800063f */
[----:B------:R-:W-:Y:S01]  /*8ce0*/  @UP1 UIADD3 UR23, UR25, UR23, URZ ;  /* 0x0000001719171290 */ /* 0x000fe2000fffe03f */
[C---:B------:R-:W-:Y:S01]  /*8cf0*/  HMMA.16816.F32.BF16 R16, R140.reuse, R138, R16 ;  /* 0x0000008a8c10723c */ /* 0x040fe20000041810 */
[----:B------:R-:W-:Y:S03]  /*8d00*/  UIADD3 UR25, UR15, 0x1, URZ ;  /* 0x000000010f197890 */ /* 0x000fe6000fffe03f */
[----:B------:R1:W-:Y:S01]  /*8d10*/  @!P0 LDGSTS.E.BYPASS.LTC128B.128 [R132+0x4000], [R164.64], !P1 ;  /* 0x04000000a4848fae */ /* 0x0003e2000c901d52 */
[----:B------:R-:W-:Y:S02]  /*8d20*/  @UP1 USHF.L.U64.HI UR23, UR24, 0x6, UR23 ;  /* 0x0000000618171899 */ /* 0x000fe40008010217 */
[----:B------:R-:W-:Y:S01]  /*8d30*/  @UP1 UIADD3 UR24, UP0, UR14, UR22, URZ ;  /* 0x000000160e181290 */ /* 0x000fe2000ff1e03f */
[C---:B--2---:R-:W-:Y:S04]  /*8d40*/  HMMA.16816.F32.BF16 R20, R140.reuse, R148, R20 ;  /* 0x000000948c14723c */ /* 0x044fe80000041814 */
[----:B------:R2:W-:Y:S04]  /*8d50*/  @!P0 LDGSTS.E.BYPASS.LTC128B.128 [R132+0x1000], [R174.64], !P3 ;  /* 0x01000000ae848fae */ /* 0x0005e8000d901d52 */
[C---:B------:R-:W-:Y:S04]  /*8d60*/  HMMA.16816.F32.BF16 R24, R140.reuse, R150, R24 ;  /* 0x000000968c18723c */ /* 0x040fe80000041818 */
[----:B------:R5:W-:Y:S04]  /*8d70*/  @!P0 LDGSTS.E.BYPASS.LTC128B.128 [R132+0x3000], [R170.64], !P2 ;  /* 0x03000000aa848fae */ /* 0x000be8000d101d52 */
[C---:B---3--:R-:W-:Y:S04]  /*8d80*/  HMMA.16816.F32.BF16 R28, R140.reuse, R152, R28 ;  /* 0x000000988c1c723c */ /* 0x048fe8000004181c */
[----:B------:R5:W-:Y:S01]  /*8d90*/  @!P0 LDGSTS.E.BYPASS.LTC128B.128 [R132+0x5000], [R168.64], !P1 ;  /* 0x05000000a8848fae */ /* 0x000be2000c901d52 */
[----:B------:R-:W-:Y:S03]  /*8da0*/  PLOP3.LUT P0, PT, PT, PT, UP1, 0x80, 0x0 ;  /* 0x000000000000781c */ /* 0x000fe60003f0f018 */
[----:B------:R-:W-:Y:S04]  /*8db0*/  HMMA.16816.F32.BF16 R32, R140, R154, R32 ;  /* 0x0000009a8c20723c */ /* 0x000fe80000041820 */
[----:B------:R-:W-:Y:S08]  /*8dc0*/  LDSM.16.M88.4 R144, [R181] ;  /* 0x00000000b590783b */ /* 0x000ff00000000200 */
[----:B------:R-:W3:Y:S08]  /*8dd0*/  LDSM.16.M88.4 R156, [R0+0xc100] ;  /* 0x00c10000009c783b */ /* 0x000ef00000000200 */
[----:B----4-:R-:W4:Y:S08]  /*8de0*/  LDSM.16.M88.4 R160, [R0+0xc900] ;  /* 0x00c9000000a0783b */ /* 0x010f300000000200 */
[----:B------:R-:W2:Y:S08]  /*8df0*/  LDSM.16.M88.4 R136, [R0+0xd100] ;  /* 0x00d100000088783b */ /* 0x000eb00000000200 */
[----:B------:R-:W0:Y:S08]  /*8e00*/  LDGDEPBAR ;  /* 0x00000000000079af */ /* 0x000e300000000000 */
[----:B-1----:R-:W1:Y:S01]  /*8e10*/  LDSM.16.M88.4 R164, [R0+0xd900] ;  /* 0x00d9000000a4783b */ /* 0x002e620000000200 */
[C---:B---3--:R-:W-:Y:S07]  /*8e20*/  HMMA.16816.F32.BF16 R4, R144.reuse, R156, R4 ;  /* 0x0000009c9004723c */ /* 0x048fee0000041804 */
[----:B------:R-:W-:Y:S01]  /*8e30*/  LDSM.16.M88.4 R148, [R180] ;  /* 0x00000000b494783b */ /* 0x000fe20000000200 */
[C---:B------:R-:W-:Y:S07]  /*8e40*/  HMMA.16816.F32.BF16 R8, R144.reuse, R158, R8 ;  /* 0x0000009e9008723c */ /* 0x040fee0000041808 */
[----:B-----5:R-:W3:Y:S01]  /*8e50*/  LDSM.16.M88.4 R168, [R172+0xc100] ;  /* 0x00c10000aca8783b */ /* 0x020ee20000000200 */
[C---:B----4-:R-:W-:Y:S07]  /*8e60*/  HMMA.16816.F32.BF16 R12, R144.reuse, R160, R12 ;  /* 0x000000a0900c723c */ /* 0x050fee000004180c */
[----:B------:R-:W4:Y:S01]  /*8e70*/  LDSM.16.M88.4 R140, [R172+0xc900] ;  /* 0x00c90000ac8c783b */ /* 0x000f220000000200 */
[C---:B------:R-:W-:Y:S07]  /*8e80*/  HMMA.16816.F32.BF16 R16, R144.reuse, R162, R16 ;  /* 0x000000a29010723c */ /* 0x040fee0000041810 */
[----:B------:R-:W5:Y:S01]  /*8e90*/  LDSM.16.M88.4 R152, [R172+0xd100] ;  /* 0x00d10000ac98783b */ /* 0x000f620000000200 */
[C---:B--2---:R-:W-:Y:S07]  /*8ea0*/  HMMA.16816.F32.BF16 R20, R144.reuse, R136, R20 ;  /* 0x000000889014723c */ /* 0x044fee0000041814 */
[----:B------:R-:W2:Y:S01]  /*8eb0*/  LDSM.16.M88.4 R156, [R172+0xd900] ;  /* 0x00d90000ac9c783b */ /* 0x000ea20000000200 */
[C---:B------:R-:W-:Y:S07]  /*8ec0*/  HMMA.16816.F32.BF16 R24, R144.reuse, R138, R24 ;  /* 0x0000008a9018723c */ /* 0x040fee0000041818 */
[----:B------:R-:W-:Y:S01]  /*8ed0*/  LDSM.16.M88.4 R136, [R186+0x4000] ;  /* 0x00400000ba88783b */ /* 0x000fe20000000200 */
[C---:B-1----:R-:W-:Y:S07]  /*8ee0*/  HMMA.16816.F32.BF16 R28, R144.reuse, R164, R28 ;  /* 0x000000a4901c723c */ /* 0x042fee000004181c */
[----:B------:R-:W-:Y:S01]  /*8ef0*/  LDSM.16.M88.4 R160, [R184+UR4+0xe900] ;  /* 0x00e90004b8a0783b */ /* 0x000fe20008000200 */
[----:B------:R-:W-:Y:S07]  /*8f00*/  HMMA.16816.F32.BF16 R32, R144, R166, R32 ;  /* 0x000000a69020723c */ /* 0x000fee0000041820 */
[----:B------:R-:W1:Y:S01]  /*8f10*/  LDSM.16.M88.4 R144, [R184+UR4+0xe100] ;  /* 0x00e10004b890783b */ /* 0x000e620008000200 */
[C---:B---3--:R-:W-:Y:S07]  /*8f20*/  HMMA.16816.F32.BF16 R4, R148.reuse, R168, R4 ;  /* 0x000000a89404723c */ /* 0x048fee0000041804 */
[----:B------:R-:W-:Y:S01]  /*8f30*/  LDSM.16.M88.4 R164, [R182+0x4000] ;  /* 0x00400000b6a4783b */ /* 0x000fe20000000200 */
[C---:B------:R-:W-:Y:S07]  /*8f40*/  HMMA.16816.F32.BF16 R8, R148.reuse, R170, R8 ;  /* 0x000000aa9408723c */ /* 0x040fee0000041808 */
[----:B------:R-:W-:Y:S01]  /*8f50*/  LDSM.16.M88.4 R168, [R173+0xe100] ;  /* 0x00e10000ada8783b */ /* 0x000fe20000000200 */
[C---:B----4-:R-:W-:Y:S08]  /*8f60*/  HMMA.16816.F32.BF16 R12, R148.reuse, R140, R12 ;  /* 0x0000008c940c723c */ /* 0x050ff0000004180c */
[C---:B------:R-:W-:Y:S01]  /*8f70*/  HMMA.16816.F32.BF16 R16, R148.reuse, R142, R16 ;  /* 0x0000008e9410723c */ /* 0x040fe20000041810 */
[----:B------:R-:W3:Y:S07]  /*8f80*/  LDSM.16.M88.4 R140, [R184+UR4+0xf100] ;  /* 0x00f10004b88c783b */ /* 0x000eee0008000200 */
[C---:B-----5:R-:W-:Y:S08]  /*8f90*/  HMMA.16816.F32.BF16 R20, R148.reuse, R152, R20 ;  /* 0x000000989414723c */ /* 0x060ff00000041814 */
[C---:B------:R-:W-:Y:S01]  /*8fa0*/  HMMA.16816.F32.BF16 R24, R148.reuse, R154, R24 ;  /* 0x0000009a9418723c */ /* 0x040fe20000041818 */
[----:B------:R-:W4:Y:S07]  /*8fb0*/  LDSM.16.M88.4 R152, [R184+UR4+0xf900] ;  /* 0x00f90004b898783b */ /* 0x000f2e0008000200 */
[C---:B--2---:R-:W-:Y:S08]  /*8fc0*/  HMMA.16816.F32.BF16 R28, R148.reuse, R156, R28 ;  /* 0x0000009c941c723c */ /* 0x044ff0000004181c */
[----:B------:R-:W-:Y:S01]  /*8fd0*/  HMMA.16816.F32.BF16 R32, R148, R158, R32 ;  /* 0x0000009e9420723c */ /* 0x000fe20000041820 */
[----:B------:R-:W2:Y:S07]  /*8fe0*/  LDSM.16.M88.4 R148, [R173+0xe900] ;  /* 0x00e90000ad94783b */ /* 0x000eae0000000200 */
[C---:B-1----:R-:W-:Y:S01]  /*8ff0*/  HMMA.16816.F32.BF16 R4, R136.reuse, R144, R4 ;  /* 0x000000908804723c */ /* 0x042fe20000041804 */
[----:B------:R-:W-:Y:S07]  /*9000*/  LDSM.16.M88.4 R156, [R173+0xf900] ;  /* 0x00f90000ad9c783b */ /* 0x000fee0000000200 */
[C---:B------:R-:W-:Y:S01]  /*9010*/  HMMA.16816.F32.BF16 R8, R136.reuse, R146, R8 ;  /* 0x000000928808723c */ /* 0x040fe20000041808 */
        /* <DEDUP_REMOVED lines=8> */
[----:B------:R-:W-:Y:S01]  /*90a0*/  HMMA.16816.F32.BF16 R32, R136, R154, R32 ;  /* 0x0000009a8820723c */ /* 0x000fe20000041820 */
[----:B------:R-:W4:Y:S07]  /*90b0*/  LDSM.16.M88.4 R136, [R0+0xe900] ;  /* 0x00e900000088783b */ /* 0x000f2e0000000200 */
[C---:B------:R-:W-:Y:S01]  /*90c0*/  HMMA.16816.F32.BF16 R4, R164.reuse, R168, R4 ;  /* 0x000000a8a404723c */ /* 0x040fe20000041804 */
[----:B------:R-:W-:Y:S07]  /*90d0*/  LDSM.16.M88.4 R152, [R180+0x4000] ;  /* 0x00400000b498783b */ /* 0x000fee0000000200 */
[C---:B------:R-:W-:Y:S01]  /*90e0*/  HMMA.16816.F32.BF16 R8, R164.reuse, R170, R8 ;  /* 0x000000aaa408723c */ /* 0x040fe20000041808 */
[----:B------:R-:W-:Y:S07]  /*90f0*/  LDSM.16.M88.4 R168, [R172+0xe100] ;  /* 0x00e10000aca8783b */ /* 0x000fee0000000200 */
        /* <DEDUP_REMOVED lines=8> */
[----:B------:R-:W5:Y:S07]  /*9180*/  LDSM.16.M88.4 R156, [R2+0xe900] ;  /* 0x00e90000029c783b */ /* 0x000f6e0000000200 */
[C---:B---3--:R-:W-:Y:S01]  /*9190*/  HMMA.16816.F32.BF16 R4, R140.reuse, R160, R4 ;  /* 0x000000a08c04723c */ /* 0x048fe20000041804 */
[----:B------:R-:W-:Y:S07]  /*91a0*/  LDSM.16.M88.4 R164, [R184+UR4+0x11100] ;  /* 0x01110004b8a4783b */ /* 0x000fee0008000200 */
[C---:B------:R-:W-:Y:S01]  /*91b0*/  HMMA.16816.F32.BF16 R8, R140.reuse, R162, R8 ;  /* 0x000000a28c08723c */ /* 0x040fe20000041808 */
[----:B------:R-:W-:Y:S07]  /*91c0*/  LDSM.16.M88.4 R160, [R184+UR4+0x10900] ;  /* 0x01090004b8a0783b */ /* 0x000fee0008000200 */
[C---:B----4-:R-:W-:Y:S08]  /*91d0*/  HMMA.16816.F32.BF16 R12, R140.reuse, R136, R12 ;  /* 0x000000888c0c723c */ /* 0x050ff0000004180c */
[C---:B------:R-:W-:Y:S01]  /*91e0*/  HMMA.16816.F32.BF16 R16, R140.reuse, R138, R16 ;  /* 0x0000008a8c10723c */ /* 0x040fe20000041810 */
[----:B------:R-:W3:Y:S07]  /*91f0*/  LDSM.16.M88.4 R136, [R2+0xf100] ;  /* 0x00f100000288783b */ /* 0x000eee0000000200 */
[C---:B--2---:R-:W-:Y:S08]  /*9200*/  HMMA.16816.F32.BF16 R20, R140.reuse, R148, R20 ;  /* 0x000000948c14723c */ /* 0x044ff00000041814 */
[C---:B------:R-:W-:Y:S01]  /*9210*/  HMMA.16816.F32.BF16 R24, R140.reuse, R150, R24 ;  /* 0x000000968c18723c */ /* 0x040fe20000041818 */
[----:B------:R-:W2:Y:S07]  /*9220*/  LDSM.16.M88.4 R148, [R2+0xf900] ;  /* 0x00f900000294783b */ /* 0x000eae0000000200 */
[C---:B-1----:R-:W-:Y:S08]  /*9230*/  HMMA.16816.F32.BF16 R28, R140.reuse, R144, R28 ;  /* 0x000000908c1c723c */ /* 0x042ff0000004181c */
[----:B------:R-:W-:Y:S01]  /*9240*/  HMMA.16816.F32.BF16 R32, R140, R146, R32 ;  /* 0x000000928c20723c */ /* 0x000fe20000041820 */
[----:B------:R-:W-:Y:S07]  /*9250*/  LDSM.16.M88.4 R140, [R186+0x8000] ;  /* 0x00800000ba8c783b */ /* 0x000fee0000000200 */
[C---:B------:R-:W-:Y:S01]  /*9260*/  HMMA.16816.F32.BF16 R4, R152.reuse, R168, R4 ;  /* 0x000000a89804723c */ /* 0x040fe20000041804 */
[----:B------:R-:W1:Y:S07]  /*9270*/  LDSM.16.M88.4 R144, [R184+UR4+0x10100] ;  /* 0x01010004b890783b */ /* 0x000e6e0008000200 */
[C---:B------:R-:W-:Y:S01]  /*9280*/  HMMA.16816.F32.BF16 R8, R152.reuse, R170, R8 ;  /* 0x000000aa9808723c */ /* 0x040fe20000041808 */
[----:B------:R-:W-:Y:S07]  /*9290*/  LDSM.16.M88.4 R168, [R173+0x10100] ;  /* 0x01010000ada8783b */ /* 0x000fee0000000200 */
[C---:B-----5:R-:W-:Y:S08]  /*92a0*/  HMMA.16816.F32.BF16 R12, R152.reuse, R156, R12 ;  /* 0x0000009c980c723c */ /* 0x060ff0000004180c */
[C---:B------:R-:W-:Y:S01]  /*92b0*/  HMMA.16816.F32.BF16 R16, R152.reuse, R158, R16 ;  /* 0x0000009e9810723c */ /* 0x040fe20000041810 */
[----:B------:R-:W4:Y:S07]  /*92c0*/  LDSM.16.M88.4 R156, [R184+UR4+0x11900] ;  /* 0x01190004b89c783b */ /* 0x000f2e0008000200 */
[C---:B---3--:R-:W-:Y:S08]  /*92d0*/  HMMA.16816.F32.BF16 R20, R152.reuse, R136, R20 ;  /* 0x000000889814723c */ /* 0x048ff00000041814 */
[C---:B------:R-:W-:Y:S01]  /*92e0*/  HMMA.16816.F32.BF16 R24, R152.reuse, R138, R24 ;  /* 0x0000008a9818723c */ /* 0x040fe20000041818 */
[----:B------:R-:W3:Y:S07]  /*92f0*/  LDSM.16.M88.4 R136, [R182+0x8000] ;  /* 0x00800000b688783b */ /* 0x000eee0000000200 */
[C---:B--2---:R-:W-:Y:S08]  /*9300*/  HMMA.16816.F32.BF16 R28, R152.reuse, R148, R28 ;  /* 0x00000094981c723c */ /* 0x044ff0000004181c */
[----:B------:R-:W-:Y:S01]  /*9310*/  HMMA.16816.F32.BF16 R32, R152, R150, R32 ;  /* 0x000000969820723c */ /* 0x000fe20000041820 */
[----:B------:R-:W2:Y:S07]  /*9320*/  LDSM.16.M88.4 R148, [R173+0x10900] ;  /* 0x01090000ad94783b */ /* 0x000eae0000000200 */
[C---:B-1----:R-:W-:Y:S01]  /*9330*/  HMMA.16816.F32.BF16 R4, R140.reuse, R144, R4 ;  /* 0x000000908c04723c */ /* 0x042fe20000041804 */
[----:B------:R-:W-:Y:S07]  /*9340*/  LDSM.16.M88.4 R152, [R173+0x11900] ;  /* 0x01190000ad98783b */ /* 0x000fee0000000200 */
[C---:B------:R-:W-:Y:S01]  /*9350*/  HMMA.16816.F32.BF16 R8, R140.reuse, R146, R8 ;  /* 0x000000928c08723c */ /* 0x040fe20000041808 */
[----:B------:R-:W1:Y:S07]  /*9360*/  LDSM.16.M88.4 R144, [R173+0x11100] ;  /* 0x01110000ad90783b */ /* 0x000e6e0000000200 */
[C---:B------:R-:W-:Y:S01]  /*9370*/  HMMA.16816.F32.BF16 R12, R140.reuse, R160, R12 ;  /* 0x000000a08c0c723c */ /* 0x040fe2000004180c */
[----:B------:R-:W-:Y:S07]  /*9380*/  LDSM.16.M88.4 R172, [R172+0x10100] ;  /* 0x01010000acac783b */ /* 0x000fee0000000200 */
        /* <DEDUP_REMOVED lines=8> */
[C---:B---3--:R-:W-:Y:S01]  /*9410*/  HMMA.16816.F32.BF16 R4, R136.reuse, R168, R4 ;  /* 0x000000a88804723c */ /* 0x048fe20000041804 */
[----:B------:R-:W3:Y:S07]  /*9420*/  LDSM.16.M88.4 R156, [R0+0x11100] ;  /* 0x01110000009c783b */ /* 0x000eee0000000200 */
[C---:B------:R-:W-:Y:S01]  /*9430*/  HMMA.16816.F32.BF16 R8, R136.reuse, R170, R8 ;  /* 0x000000aa8808723c */ /* 0x040fe20000041808 */
[----:B------:R-:W-:Y:S07]  /*9440*/  LDSM.16.M88.4 R168, [R180+0x8000] ;  /* 0x00800000b4a8783b */ /* 0x000fee0000000200 */
[C---:B--2---:R-:W-:Y:S08]  /*9450*/  HMMA.16816.F32.BF16 R12, R136.reuse, R148, R12 ;  /* 0x00000094880c723c */ /* 0x044ff0000004180c */
[C---:B------:R-:W-:Y:S01]  /*9460*/  HMMA.16816.F32.BF16 R16, R136.reuse, R150, R16 ;  /* 0x000000968810723c */ /* 0x040fe20000041810 */
[----:B------:R-:W2:Y:S07]  /*9470*/  LDSM.16.M88.4 R148, [R0+0x11900] ;  /* 0x011900000094783b */ /* 0x000eae0000000200 */
[C---:B-1----:R-:W-:Y:S08]  /*9480*/  HMMA.16816.F32.BF16 R20, R136.reuse, R144, R20 ;  /* 0x000000908814723c */ /* 0x042ff00000041814 */
[C---:B------:R-:W-:Y:S01]  /*9490*/  HMMA.16816.F32.BF16 R24, R136.reuse, R146, R24 ;  /* 0x000000928818723c */ /* 0x040fe20000041818 */
[----:B------:R-:W-:Y:S07]  /*94a0*/  LDSM.16.M88.4 R144, [R2+0x11900] ;  /* 0x011900000290783b */ /* 0x000fee0000000200 */
[C---:B------:R-:W-:Y:S08]  /*94b0*/  HMMA.16816.F32.BF16 R28, R136.reuse, R152, R28 ;  /* 0x00000098881c723c */ /* 0x040ff0000004181c */
[----:B------:R-:W-:Y:S01]  /*94c0*/  HMMA.16816.F32.BF16 R32, R136, R154, R32 ;  /* 0x0000009a8820723c */ /* 0x000fe20000041820 */
[----:B------:R-:W1:Y:S07]  /*94d0*/  LDSM.16.M88.4 R136, [R2+0x10900] ;  /* 0x010900000288783b */ /* 0x000e6e0000000200 */
[C---:B-----5:R-:W-:Y:S08]  /*94e0*/  HMMA.16816.F32.BF16 R4, R160.reuse, R164, R4 ;  /* 0x000000a4a004723c */ /* 0x060ff00000041804 */
[C---:B------:R-:W-:Y:S08]  /*94f0*/  HMMA.16816.F32.BF16 R8, R160.reuse, R166, R8 ;  /* 0x000000a6a008723c */ /* 0x040ff00000041808 */
[C---:B----4-:R-:W-:Y:S08]  /*9500*/  HMMA.16816.F32.BF16 R12, R160.reuse, R140, R12 ;  /* 0x0000008ca00c723c */ /* 0x050ff0000004180c */
[C---:B------:R-:W-:Y:S01]  /*9510*/  HMMA.16816.F32.BF16 R16, R160.reuse, R142, R16 ;  /* 0x0000008ea010723c */ /* 0x040fe20000041810 */
[----:B------:R-:W4:Y:S01]  /*9520*/  LDSM.16.M88.4 R140, [R2+0x11100] ;  /* 0x01110000028c783b */ /* 0x000f220000000200 */
[----:B------:R-:W-:Y:S06]  /*9530*/  DEPBAR.LE SB0, 0x2 ;  /* 0x000080800000791a */ /* 0x000fec0000000000 */
[C---:B---3--:R-:W-:Y:S01]  /*9540*/  HMMA.16816.F32.BF16 R20, R160.reuse, R156, R20 ;  /* 0x0000009ca014723c */ /* 0x048fe20000041814 */
[----:B------:R-:W-:Y:S07]  /*9550*/  BAR.SYNC.DEFER_BLOCKING 0x0 ;  /* 0x0000000000007b1d */ /* 0x000fee0000010000 */
[C---:B------:R-:W-:Y:S08]  /*9560*/  HMMA.16816.F32.BF16 R24, R160.reuse, R158, R24 ;  /* 0x0000009ea018723c */ /* 0x040ff00000041818 */
[C---:B--2---:R-:W-:Y:S08]  /*9570*/  HMMA.16816.F32.BF16 R28, R160.reuse, R148, R28 ;  /* 0x00000094a01c723c */ /* 0x044ff0000004181c */
[----:B------:R-:W-:Y:S01]  /*9580*/  HMMA.16816.F32.BF16 R32, R160, R150, R32 ;  /* 0x00000096a020723c */ /* 0x000fe20000041820 */
[----:B------:R-:W-:Y:S07]  /*9590*/  LDSM.16.MT88.4 R148, [R135+UR4+0x2900] ;  /* 0x002900048794783b */ /* 0x000fee0008004200 */
[C---:B------:R-:W-:Y:S08]  /*95a0*/  HMMA.16816.F32.BF16 R4, R168.reuse, R172, R4 ;  /* 0x000000aca804723c */ /* 0x040ff00000041804 */
        /* <DEDUP_REMOVED lines=50> */
[----:B------:R-:W1:Y:S01]  /*98d0*/  LDSM.16.MT88.4 R136, [R135+UR4+0x100] ;  /* 0x000100048788783b */ /* 0x000e620008004200 */
[--C-:B------:R-:W-:Y:S01]  /*98e0*/  FFMA.FTZ R159, R4, c[0x0][0x2d0], -R166.reuse ;  /* 0x0000b400049f7a23 */ /* 0x100fe200000108a6 */
[----:B------:R-:W-:Y:S01]  /*98f0*/  IADD3 R4, R135, UR4, RZ ;  /* 0x0000000487047c10 */ /* 0x000fe2000fffe0ff */
[C---:B------:R-:W-:Y:S02]  /*9900*/  FADD.FTZ R133, -R0.reuse, R3 ;  /* 0x0000000300857221 */ /* 0x040fe40000010100 */
[----:B------:R-:W-:Y:S01]  /*9910*/  FMUL.FTZ R165, R0, c[0x0][0x2d0] ;  /* 0x0000b40000a57a20 */ /* 0x000fe20000410000 */
[----:B------:R-:W2:Y:S01]  /*9920*/  MUFU.EX2 R132, R132 ;  /* 0x0000008400847308 */ /* 0x000ea20000000800 */
[----:B------:R-:W-:Y:S01]  /*9930*/  FMUL.FTZ R3, R133, c[0x0][0x2d0] ;  /* 0x0000b40085037a20 */ /* 0x000fe20000410000 */
[----:B------:R-:W-:Y:S01]  /*9940*/  IADD3 R133, R183, R4, RZ ;  /* 0x00000004b7857210 */ /* 0x000fe20007ffe0ff */
[--C-:B------:R-:W-:Y:S02]  /*9950*/  FFMA.FTZ R162, R5, c[0x0][0x2d0], -R166.reuse ;  /* 0x0000b40005a27a23 */ /* 0x100fe400000108a6 */
[--C-:B------:R-:W-:Y:S02]  /*9960*/  FFMA.FTZ R157, R8, c[0x0][0x2d0], -R166.reuse ;  /* 0x0000b400089d7a23 */ /* 0x100fe400000108a6 */
[--C-:B------:R-:W-:Y:S01]  /*9970*/  FFMA.FTZ R160, R9, c[0x0][0x2d0], -R166.reuse ;  /* 0x0000b40009a07a23 */ /* 0x100fe200000108a6 */
[----:B------:R-:W3:Y:S01]  /*9980*/  LDSM.16.MT88.4 R140, [R133+0x100] ;  /* 0x00010000858c783b */ /* 0x000ee20000004200 */
[--C-:B------:R-:W-:Y:S01]  /*9990*/  FFMA.FTZ R164, R6, c[0x0][0x2d0], -R165.reuse ;  /* 0x0000b40006a47a23 */ /* 0x100fe200000108a5 */
[----:B------:R-:W4:Y:S01]  /*99a0*/  MUFU.EX2 R3, R3 ;  /* 0x0000000300037308 */ /* 0x000f220000000800 */
[--C-:B------:R-:W-:Y:S02]  /*99b0*/  FFMA.FTZ R161, R7, c[0x0][0x2d0], -R165.reuse ;  /* 0x0000b40007a17a23 */ /* 0x100fe400000108a5 */
[--C-:B------:R-:W-:Y:S02]  /*99c0*/  FFMA.FTZ R163, R10, c[0x0][0x2d0], -R165.reuse ;  /* 0x0000b4000aa37a23 */ /* 0x100fe400000108a5 */
[--C-:B------:R-:W-:Y:S01]  /*99d0*/  FFMA.FTZ R158, R11, c[0x0][0x2d0], -R165.reuse ;  /* 0x0000b4000b9e7a23 */ /* 0x100fe200000108a5 */
[----:B------:R-:W-:Y:S01]  /*99e0*/  LDSM.16.MT88.4 R144, [R133+0x900] ;  /* 0x000900008590783b */ /* 0x000fe20000004200 */
[--C-:B------:R-:W-:Y:S02]  /*99f0*/  FFMA.FTZ R169, R16, c[0x0][0x2d0], -R166.reuse ;  /* 0x0000b40010a97a23 */ /* 0x100fe400000108a6 */
[--C-:B------:R-:W-:Y:S01]  /*9a00*/  FFMA.FTZ R170, R17, c[0x0][0x2d0], -R166.reuse ;  /* 0x0000b40011aa7a23 */ /* 0x100fe200000108a6 */
[----:B------:R-:W-:Y:S01]  /*9a10*/  MUFU.EX2 R159, R159 ;  /* 0x0000009f009f7308 */ /* 0x000fe20000000800 */
[--C-:B------:R-:W-:Y:S02]  /*9a20*/  FFMA.FTZ R173, R18, c[0x0][0x2d0], -R165.reuse ;  /* 0x0000b40012ad7a23 */ /* 0x100fe400000108a5 */
[--C-:B------:R-:W-:Y:S01]  /*9a30*/  FFMA.FTZ R174, R19, c[0x0][0x2d0], -R165.reuse ;  /* 0x0000b40013ae7a23 */ /* 0x100fe200000108a5 */
[----:B------:R-:W-:Y:S01]  /*9a40*/  LDSM.16.MT88.4 R152, [R133+0x2900] ;  /* 0x002900008598783b */ /* 0x000fe20000004200 */
[C---:B--2---:R-:W-:Y:S02]  /*9a50*/  FMUL.FTZ R4, R132.reuse, R128 ;  /* 0x0000008084047220 */ /* 0x044fe40000410000 */
[C---:B------:R-:W-:Y:S02]  /*9a60*/  FMUL.FTZ R5, R132.reuse, R129 ;  /* 0x0000008184057220 */ /* 0x040fe40000410000 */
[C---:B------:R-:W-:Y:S01]  /*9a70*/  FMUL.FTZ R8, R132.reuse, R124 ;  /* 0x0000007c84087220 */ /* 0x040fe20000410000 */
[----:B------:R-:W2:Y:S01]  /*9a80*/  MUFU.EX2 R162, R162 ;  /* 0x000000a200a27308 */ /* 0x000ea20000000800 */
[C---:B------:R-:W-:Y:S01]  /*9a90*/  FMUL.FTZ R9, R132.reuse, R125 ;  /* 0x0000007d84097220 */ /* 0x040fe20000410000 */
[----:B------:R-:W-:Y:S01]  /*9aa0*/  LDSM.16.MT88.4 R16, [R134+UR4+0x900] ;  /* 0x000900048610783b */ /* 0x000fe20008004200 */
[C---:B------:R-:W-:Y:S02]  /*9ab0*/  FMUL.FTZ R100, R132.reuse, R100 ;  /* 0x0000006484647220 */ /* 0x040fe40000410000 */
[C---:B----4-:R-:W-:Y:S02]  /*9ac0*/  FMUL.FTZ R6, R3.reuse, R130 ;  /* 0x0000008203067220 */ /* 0x050fe40000410000 */
[C---:B------:R-:W-:Y:S02]  /*9ad0*/  FMUL.FTZ R7, R3.reuse, R131 ;  /* 0x0000008303077220 */ /* 0x040fe40000410000 */
[C---:B------:R-:W-:Y:S01]  /*9ae0*/  FMUL.FTZ R10, R3.reuse, R126 ;  /* 0x0000007e030a7220 */ /* 0x040fe20000410000 */
[----:B------:R-:W-:Y:S01]  /*9af0*/  MUFU.EX2 R157, R157 ;  /* 0x0000009d009d7308 */ /* 0x000fe20000000800 */
[C---:B------:R-:W-:Y:S02]  /*9b00*/  FMUL.FTZ R11, R3.reuse, R127 ;  /* 0x0000007f030b7220 */ /* 0x040fe40000410000 */
[----:B------:R-:W4:Y:S01]  /*9b10*/  LDSM.16.MT88.4 R124, [R134+UR4+0x100] ;  /* 0x00010004867c783b */ /* 0x000f220008004200 */
[C---:B------:R-:W-:Y:S02]  /*9b20*/  FMUL.FTZ R101, R132.reuse, R101 ;  /* 0x0000006584657220 */ /* 0x040fe40000410000 */
[C---:B------:R-:W-:Y:S02]  /*9b30*/  FMUL.FTZ R102, R3.reuse, R102 ;  /* 0x0000006603667220 */ /* 0x040fe40000410000 */
[C---:B------:R-:W-:Y:S02]  /*9b40*/  FMUL.FTZ R103, R3.reuse, R103 ;  /* 0x0000006703677220 */ /* 0x040fe40000410000 */
[----:B------:R-:W5:Y:S01]  /*9b50*/  MUFU.EX2 R160, R160 ;  /* 0x000000a000a07308 */ /* 0x000f620000000800 */
[C---:B------:R-:W-:Y:S02]  /*9b60*/  FMUL.FTZ R104, R132.reuse, R104 ;  /* 0x0000006884687220 */ /* 0x040fe40000410000 */
[----:B------:R-:W-:Y:S01]  /*9b70*/  FMUL.FTZ R105, R132, R105 ;  /* 0x0000006984697220 */ /* 0x000fe20000410000 */
[----:B--2---:R-:W-:Y:S01]  /*9b80*/  F2FP.BF16.PACK_AB R128, R162, R159 ;  /* 0x0000009fa280723e */ /* 0x004fe200000010ff */
        /* <DEDUP_REMOVED lines=10> */
[C---:B------:R-:W-:Y:S02]  /*9c30*/  FMUL.FTZ R114, R3.reuse, R114 ;  /* 0x0000007203727220 */ /* 0x040fe40000410000 */
[C---:B------:R-:W-:Y:S01]  /*9c40*/  FMUL.FTZ R115, R3.reuse, R115 ;  /* 0x0000007303737220 */ /* 0x040fe20000410000 */
[----:B-----5:R-:W-:Y:S01]  /*9c50*/  F2FP.BF16.PACK_AB R130, R160, R157 ;  /* 0x0000009da082723e */ /* 0x020fe200000010ff */
        /* <DEDUP_REMOVED lines=9> */
[----:B------:R-:W5:Y:S01]  /*9cf0*/  MUFU.EX2 R158, R158 ;  /* 0x0000009e009e7308 */ /* 0x000f620000000800 */
[C---:B------:R-:W-:Y:S02]  /*9d00*/  FMUL.FTZ R36, R132.reuse, R36 ;  /* 0x0000002484247220 */ /* 0x040fe40000410000 */
[----:B------:R-:W-:Y:S01]  /*9d10*/  FMUL.FTZ R37, R132, R37 ;  /* 0x0000002584257220 */ /* 0x000fe20000410000 */
[----:B--2---:R-:W-:Y:S01]  /*9d20*/  F2FP.BF16.PACK_AB R129, R161, R164 ;  /* 0x000000a4a181723e */ /* 0x004fe200000010ff */
[C---:B------:R-:W-:Y:S02]  /*9d30*/  FMUL.FTZ R38, R3.reuse, R38 ;  /* 0x0000002603267220 */ /* 0x040fe40000410000 */
[----:B------:R-:W-:Y:S02]  /*9d40*/  FMUL.FTZ R39, R3, R39 ;  /* 0x0000002703277220 */ /* 0x000fe40000410000 */
[--C-:B------:R-:W-:Y:S01]  /*9d50*/  FFMA.FTZ R175, R28, c[0x0][0x2d0], -R166.reuse ;  /* 0x0000b4001caf7a23 */ /* 0x100fe200000108a6 */
[----:B------:R-:W-:Y:S01]  /*9d60*/  MUFU.EX2 R169, R169 ;  /* 0x000000a900a97308 */ /* 0x000fe20000000800 */
[--C-:B------:R-:W-:Y:S02]  /*9d70*/  FFMA.FTZ R208, R29, c[0x0][0x2d0], -R166.reuse ;  /* 0x0000b4001dd07a23 */ /* 0x100fe400000108a6 */
[--C-:B------:R-:W-:Y:S02]  /*9d80*/  FFMA.FTZ R207, R32, c[0x0][0x2d0], -R166.reuse ;  /* 0x0000b40020cf7a23 */ /* 0x100fe400000108a6 */
[--C-:B------:R-:W-:Y:S02]  /*9d90*/  FFMA.FTZ R209, R30, c[0x0][0x2d0], -R165.reuse ;  /* 0x0000b4001ed17a23 */ /* 0x100fe400000108a5 */
[--C-:B------:R-:W-:Y:S02]  /*9da0*/  FFMA.FTZ R210, R31, c[0x0][0x2d0], -R165.reuse ;  /* 0x0000b4001fd27a23 */ /* 0x100fe400000108a5 */
[----:B------:R-:W-:Y:S01]  /*9db0*/  LDSM.16.MT88.4 R28, [R133+0x1900] ;  /* 0x00190000851c783b */ /* 0x000fe20000004200 */
[--C-:B------:R-:W-:Y:S01]  /*9dc0*/  FFMA.FTZ R211, R34, c[0x0][0x2d0], -R165.reuse ;  /* 0x0000b40022d37a23 */ /* 0x100fe200000108a5 */
[----:B------:R-:W2:Y:S01]  /*9dd0*/  MUFU.EX2 R170, R170 ;  /* 0x000000aa00aa7308 */ /* 0x000ea20000000800 */
[----:B------:R-:W-:Y:S01]  /*9de0*/  FMUL.FTZ R40, R132, R40 ;  /* 0x0000002884287220 */ /* 0x000fe20000410000 */
[----:B-----5:R-:W-:Y:S01]  /*9df0*/  F2FP.BF16.PACK_AB R131, R158, R163 ;  /* 0x000000a39e83723e */ /* 0x020fe200000010ff */
[C---:B------:R-:W-:Y:S02]  /*9e00*/  FMUL.FTZ R41, R132.reuse, R41 ;  /* 0x0000002984297220 */ /* 0x040fe40000410000 */
[C---:B------:R-:W-:Y:S02]  /*9e10*/  FMUL.FTZ R42, R3.reuse, R42 ;  /* 0x0000002a032a7220 */ /* 0x040fe40000410000 */
[----:B------:R-:W-:Y:S02]  /*9e20*/  FMUL.FTZ R43, R3, R43 ;  /* 0x0000002b032b7220 */ /* 0x000fe40000410000 */
[C---:B-1----:R-:W-:Y:S01]  /*9e30*/  HMMA.16816.F32.BF16 R4, R128.reuse, R136, R4 ;  /* 0x000000888004723c */ /* 0x042fe20000041804 */
[----:B------:R-:W-:Y:S04]  /*9e40*/  MUFU.EX2 R173, R173 ;  /* 0x000000ad00ad7308 */ /* 0x000fe80000000800 */
[----:B------:R-:W-:Y:S02]  /*9e50*/  FMUL.FTZ R44, R132, R44 ;  /* 0x0000002c842c7220 */ /* 0x000fe40000410000 */
[----:B------:R-:W-:Y:S01]  /*9e60*/  IADD3 R136, R134, UR4, RZ ;  /* 0x0000000486887c10 */ /* 0x000fe2000fffe0ff */
[C---:B------:R-:W-:Y:S03]  /*9e70*/  HMMA.16816.F32.BF16 R8, R128.reuse, R138, R8 ;  /* 0x0000008a8008723c */ /* 0x040fe60000041808 */
[----:B------:R-:W1:Y:S01]  /*9e80*/  MUFU.EX2 R174, R174 ;  /* 0x000000ae00ae7308 */ /* 0x000e620000000800 */
[----:B------:R-:W-:Y:S01]  /*9e90*/  IADD3 R156, R183, R136, RZ ;  /* 0x00000088b79c7210 */ /* 0x000fe20007ffe0ff */
[C---:B------:R-:W-:Y:S02]  /*9ea0*/  FMUL.FTZ R45, R132.reuse, R45 ;  /* 0x0000002d842d7220 */ /* 0x040fe40000410000 */
[C---:B------:R-:W-:Y:S01]  /*9eb0*/  FMUL.FTZ R46, R3.reuse, R46 ;  /* 0x0000002e032e7220 */ /* 0x040fe20000410000 */
[C---:B---3--:R-:W-:Y:S01]  /*9ec0*/  HMMA.16816.F32.BF16 R100, R128.reuse, R140, R100 ;  /* 0x0000008c8064723c */ /* 0x048fe20000041864 */
[----:B------:R-:W3:Y:S03]  /*9ed0*/  LDSM.16.MT88.4 R136, [R156+0x100] ;  /* 0x000100009c88783b */ /* 0x000ee60000004200 */
[C---:B------:R-:W-:Y:S01]  /*9ee0*/  FMUL.FTZ R47, R3.reuse, R47 ;  /* 0x0000002f032f7220 */ /* 0x040fe20000410000 */
[----:B------:R-:W-:Y:S01]  /*9ef0*/  MUFU.EX2 R175, R175 ;  /* 0x000000af00af7308 */ /* 0x000fe20000000800 */
[C---:B------:R-:W-:Y:S02]  /*9f00*/  FMUL.FTZ R48, R132.reuse, R48 ;  /* 0x0000003084307220 */ /* 0x040fe40000410000 */
[C---:B------:R-:W-:Y:S01]  /*9f10*/  HMMA.16816.F32.BF16 R104, R128.reuse, R142, R104 ;  /* 0x0000008e8068723c */ /* 0x040fe20000041868 */
[----:B------:R-:W5:Y:S03]  /*9f20*/  LDSM.16.MT88.4 R140, [R135+UR4+0x2100] ;  /* 0x00210004878c783b */ /* 0x000f660008004200 */
        /* <DEDUP_REMOVED lines=11> */
[C---:B------:R-:W-:Y:S04]  /*9fe0*/  FMUL.FTZ R55, R3.reuse, R55 ;  /* 0x0000003703377220 */ /* 0x040fe80000410000 */
[C---:B------:R-:W-:Y:S01]  /*9ff0*/  FMUL.FTZ R56, R132.reuse, R56 ;  /* 0x0000003884387220 */ /* 0x040fe20000410000 */
[----:B------:R-:W-:Y:S01]  /*a000*/  MUFU.EX2 R209, R209 ;  /* 0x000000d100d17308 */ /* 0x000fe20000000800 */
[C---:B------:R-:W-:Y:S02]  /*a010*/  FMUL.FTZ R57, R132.reuse, R57 ;  /* 0x0000003984397220 */ /* 0x040fe40000410000 */
[C---:B------:R-:W-:Y:S01]  /*a020*/  FMUL.FTZ R58, R3.reuse, R58 ;  /* 0x0000003a033a7220 */ /* 0x040fe20000410000 */
[C---:B---3--:R-:W-:Y:S03]  /*a030*/  HMMA.16816.F32.BF16 R116, R128.reuse, R136, R116 ;  /* 0x000000888074723c */ /* 0x048fe60000041874 */
[C---:B------:R-:W-:Y:S02]  /*a040*/  FMUL.FTZ R59, R3.reuse, R59 ;  /* 0x0000003b033b7220 */ /* 0x040fe40000410000 */
[C---:B------:R-:W-:Y:S01]  /*a050*/  FMUL.FTZ R60, R132.reuse, R60 ;  /* 0x0000003c843c7220 */ /* 0x040fe20000410000 */
[----:B------:R-:W-:Y:S01]  /*a060*/  MUFU.EX2 R210, R210 ;  /* 0x000000d200d27308 */ /* 0x000fe20000000800 */
[C---:B------:R-:W-:Y:S01]  /*a070*/  FMUL.FTZ R61, R132.reuse, R61 ;  /* 0x0000003d843d7220 */ /* 0x040fe20000410000 */
[C---:B------:R-:W-:Y:S01]  /*a080*/  HMMA.16816.F32.BF16 R120, R128.reuse, R138, R120 ;  /* 0x0000008a8078723c */ /* 0x040fe20000041878 */
[----:B------:R-:W3:Y:S03]  /*a090*/  LDSM.16.MT88.4 R136, [R134+UR4+0x2100] ;  /* 0x002100048688783b */ /* 0x000ee60008004200 */
[C---:B------:R-:W-:Y:S02]  /*a0a0*/  FMUL.FTZ R62, R3.reuse, R62 ;  /* 0x0000003e033e7220 */ /* 0x040fe40000410000 */
[C---:B------:R-:W-:Y:S02]  /*a0b0*/  FMUL.FTZ R63, R3.reuse, R63 ;  /* 0x0000003f033f7220 */ /* 0x040fe40000410000 */
[C---:B-----5:R-:W-:Y:S01]  /*a0c0*/  HMMA.16816.F32.BF16 R36, R128.reuse, R140, R36 ;  /* 0x0000008c8024723c */ /* 0x060fe20000041824 */
[----:B------:R-:W-:Y:S03]  /*a0d0*/  MUFU.EX2 R211, R211 ;  /* 0x000000d300d37308 */ /* 0x000fe60000000800 */
[C---:B------:R-:W-:Y:S02]  /*a0e0*/  FMUL.FTZ R64, R132.reuse, R64 ;  /* 0x0000004084407220 */ /* 0x040fe40000410000 */
[C---:B------:R-:W-:Y:S02]  /*a0f0*/  FMUL.FTZ R65, R132.reuse, R65 ;  /* 0x0000004184417220 */ /* 0x040fe40000410000 */
[C---:B------:R-:W-:Y:S01]  /*a100*/  HMMA.16816.F32.BF16 R40, R128.reuse, R142, R40 ;  /* 0x0000008e8028723c */ /* 0x040fe20000041828 */
[----:B------:R-:W5:Y:S03]  /*a110*/  LDSM.16.MT88.4 R140, [R156+0x2100] ;  /* 0x002100009c8c783b */ /* 0x000f660000004200 */
[C---:B------:R-:W-:Y:S02]  /*a120*/  FMUL.FTZ R66, R3.reuse, R66 ;  /* 0x0000004203427220 */ /* 0x040fe40000410000 */
[C---:B------:R-:W-:Y:S02]  /*a130*/  FMUL.FTZ R67, R3.reuse, R67 ;  /* 0x0000004303437220 */ /* 0x040fe40000410000 */
[C---:B----4-:R-:W-:Y:S04]  /*a140*/  HMMA.16816.F32.BF16 R44, R128.reuse, R124, R44 ;  /* 0x0000007c802c723c */ /* 0x050fe8000004182c */
[C---:B------:R-:W-:Y:S02]  /*a150*/  FMUL.FTZ R68, R132.reuse, R68 ;  /* 0x0000004484447220 */ /* 0x040fe40000410000 */
[C---:B------:R-:W-:Y:S02]  /*a160*/  FMUL.FTZ R69, R132.reuse, R69 ;  /* 0x0000004584457220 */ /* 0x040fe40000410000 */
[C---:B------:R-:W-:Y:S01]  /*a170*/  HMMA.16816.F32.BF16 R48, R128.reuse, R126, R48 ;  /* 0x0000007e8030723c */ /* 0x040fe20000041830 */
[----:B------:R-:W4:Y:S03]  /*a180*/  LDSM.16.MT88.4 R124, [R135+UR4+0x4100] ;  /* 0x00410004877c783b */ /* 0x000f260008004200 */
        /* <DEDUP_REMOVED lines=11> */
[C---:B-----5:R-:W-:Y:S04]  /*a240*/  HMMA.16816.F32.BF16 R60, R128.reuse, R140, R60 ;  /* 0x0000008c803c723c */ /* 0x060fe8000004183c */
[C---:B------:R-:W-:Y:S02]  /*a250*/  FMUL.FTZ R78, R3.reuse, R78 ;  /* 0x0000004e034e7220 */ /* 0x040fe40000410000 */
[C---:B------:R-:W-:Y:S02]  /*a260*/  FMUL.FTZ R79, R3.reuse, R79 ;  /* 0x0000004f034f7220 */ /* 0x040fe40000410000 */
[C---:B------:R-:W-:Y:S01]  /*a270*/  HMMA.16816.F32.BF16 R64, R128.reuse, R142, R64 ;  /* 0x0000008e8040723c */ /* 0x040fe20000041840 */
[----:B------:R-:W5:Y:S03]  /*a280*/  LDSM.16.MT88.4 R140, [R134+UR4+0x4100] ;  /* 0x00410004868c783b */ /* 0x000f660008004200 */
        /* <DEDUP_REMOVED lines=8> */
[----:B------:R-:W-:Y:S02]  /*a310*/  FMUL.FTZ R85, R132, R85 ;  /* 0x0000005584557220 */ /* 0x000fe40000410000 */
[C---:B------:R-:W-:Y:S01]  /*a320*/  FMUL.FTZ R86, R3.reuse, R86 ;  /* 0x0000005603567220 */ /* 0x040fe20000410000 */
[C---:B---3--:R-:W-:Y:S03]  /*a330*/  HMMA.16816.F32.BF16 R76, R128.reuse, R136, R76 ;  /* 0x00000088804c723c */ /* 0x048fe6000004184c */
[----:B------:R-:W-:Y:S02]  /*a340*/  FMUL.FTZ R87, R3, R87 ;  /* 0x0000005703577220 */ /* 0x000fe40000410000 */
[--C-:B------:R-:W-:Y:S02]  /*a350*/  FFMA.FTZ R167, R12, c[0x0][0x2d0], -R166.reuse ;  /* 0x0000b4000ca77a23 */ /* 0x100fe400000108a6 */
[----:B------:R-:W-:Y:S01]  /*a360*/  FFMA.FTZ R168, R13, c[0x0][0x2d0], -R166 ;  /* 0x0000b4000da87a23 */ /* 0x000fe200000108a6 */
[C---:B------:R-:W-:Y:S01]  /*a370*/  HMMA.16816.F32.BF16 R80, R128.reuse, R138, R80 ;  /* 0x0000008a8050723c */ /* 0x040fe20000041850 */
[----:B------:R-:W3:Y:S02]  /*a380*/  LDSM.16.MT88.4 R136, [R135+UR4+0x900] ;  /* 0x000900048788783b */ /* 0x000ee40008004200 */
[----:B------:R-:W-:Y:S01]  /*a390*/  MUFU.EX2 R167, R167 ;  /* 0x000000a700a77308 */ /* 0x000fe20000000800 */
[--C-:B------:R-:W-:Y:S01]  /*a3a0*/  FFMA.FTZ R171, R14, c[0x0][0x2d0], -R165.reuse ;  /* 0x0000b4000eab7a23 */ /* 0x100fe200000108a5 */
[----:B--2---:R-:W-:Y:S01]  /*a3b0*/  F2FP.BF16.PACK_AB R14, R170, R169 ;  /* 0x000000a9aa0e723e */ /* 0x004fe200000010ff */
[----:B------:R-:W-:Y:S01]  /*a3c0*/  FFMA.FTZ R172, R15, c[0x0][0x2d0], -R165 ;  /* 0x0000b4000fac7a23 */ /* 0x000fe200000108a5 */
[----:B-1----:R-:W-:Y:S01]  /*a3d0*/  F2FP.BF16.PACK_AB R15, R174, R173 ;  /* 0x000000adae0f723e */ /* 0x002fe200000010ff */
[C---:B-----5:R-:W-:Y:S04]  /*a3e0*/  HMMA.16816.F32.BF16 R84, R128.reuse, R140, R84 ;  /* 0x0000008c8054723c */ /* 0x060fe80000041854 */
[C---:B------:R-:W-:Y:S01]  /*a3f0*/  FMUL.FTZ R88, R132.reuse, R88 ;  /* 0x0000005884587220 */ /* 0x040fe20000410000 */
[----:B------:R-:W1:Y:S01]  /*a400*/  MUFU.EX2 R168, R168 ;  /* 0x000000a800a87308 */ /* 0x000e620000000800 */
[C---:B------:R-:W-:Y:S02]  /*a410*/  FMUL.FTZ R89, R132.reuse, R89 ;  /* 0x0000005984597220 */ /* 0x040fe40000410000 */
[C---:B------:R-:W-:Y:S04]  /*a420*/  FMUL.FTZ R90, R3.reuse, R90 ;  /* 0x0000005a035a7220 */ /* 0x040fe80000410000 */
[C---:B------:R-:W-:Y:S02]  /*a430*/  FMUL.FTZ R91, R3.reuse, R91 ;  /* 0x0000005b035b7220 */ /* 0x040fe40000410000 */
[C---:B------:R-:W-:Y:S01]  /*a440*/  FMUL.FTZ R92, R132.reuse, R92 ;  /* 0x0000005c845c7220 */ /* 0x040fe20000410000 */
[----:B------:R-:W-:Y:S01]  /*a450*/  MUFU.EX2 R171, R171 ;  /* 0x000000ab00ab7308 */ /* 0x000fe20000000800 */
[C---:B------:R-:W-:Y:S02]  /*a460*/  FMUL.FTZ R93, R132.reuse, R93 ;  /* 0x0000005d845d7220 */ /* 0x040fe40000410000 */
[C---:B------:R-:W-:Y:S01]  /*a470*/  FMUL.FTZ R94, R3.reuse, R94 ;  /* 0x0000005e035e7220 */ /* 0x040fe20000410000 */
[C---:B------:R-:W-:Y:S01]  /*a480*/  HMMA.16816.F32.BF16 R88, R128.reuse, R142, R88 ;  /* 0x0000008e8058723c */ /* 0x040fe20000041858 */
[----:B------:R-:W2:Y:S02]  /*a490*/  LDSM.16.MT88.4 R140, [R156+0x900] ;  /* 0x000900009c8c783b */ /* 0x000ea40000004200 */
[C---:B------:R-:W-:Y:S02]  /*a4a0*/  FMUL.FTZ R95, R3.reuse, R95 ;  /* 0x0000005f035f7220 */ /* 0x040fe40000410000 */
[C---:B------:R-:W-:Y:S01]  /*a4b0*/  FMUL.FTZ R96, R132.reuse, R96 ;  /* 0x0000006084607220 */ /* 0x040fe20000410000 */
[----:B------:R-:W5:Y:S01]  /*a4c0*/  MUFU.EX2 R172, R172 ;  /* 0x000000ac00ac7308 */ /* 0x000f620000000800 */
[----:B------:R-:W-:Y:S02]  /*a4d0*/  FMUL.FTZ R97, R132, R97 ;  /* 0x0000006184617220 */ /* 0x000fe40000410000 */
[C---:B------:R-:W-:Y:S01]  /*a4e0*/  FMUL.FTZ R98, R3.reuse, R98 ;  /* 0x0000006203627220 */ /* 0x040fe20000410000 */
[C---:B----4-:R-:W-:Y:S03]  /*a4f0*/  HMMA.16816.F32.BF16 R92, R128.reuse, R124, R92 ;  /* 0x0000007c805c723c */ /* 0x050fe6000004185c */
[C---:B------:R-:W-:Y:S01]  /*a500*/  FMUL.FTZ R99, R3.reuse, R99 ;  /* 0x0000006303637220 */ /* 0x040fe20000410000 */
[----:B-1----:R-:W-:Y:S01]  /*a510*/  F2FP.BF16.PACK_AB R12, R168, R167 ;  /* 0x000000a7a80c723e */ /* 0x002fe200000010ff */
[----:B------:R-:W-:Y:S01]  /*a520*/  FFMA.FTZ R164, R3, R202, R164 ;  /* 0x000000ca03a47223 */ /* 0x000fe200000100a4 */
[----:B------:R-:W-:Y:S01]  /*a530*/  @P0 IADD3 R3, P4, R192, UR22, RZ ;  /* 0x00000016c0030c10 */ /* 0x000fe2000ff9e0ff */
[----:B------:R-:W-:Y:S02]  /*a540*/  FFMA.FTZ R159, R132, R201, R159 ;  /* 0x000000c9849f7223 */ /* 0x000fe4000001009f */
[----:B------:R-:W-:Y:S01]  /*a550*/  FADD.FTZ R164, R161, R164 ;  /* 0x000000a4a1a47221 */ /* 0x000fe20000010000 */
[----:B------:R-:W-:Y:S01]  /*a560*/  HMMA.16816.F32.BF16 R96, R128, R126, R96 ;  /* 0x0000007e8060723c */ /* 0x000fe20000041860 */
[----:B------:R-:W1:Y:S02]  /*a570*/  LDSM.16.MT88.4 R124, [R134+UR4+0x2900] ;  /* 0x00290004867c783b */ /* 0x000e640008004200 */
[----:B------:R-:W-:Y:S02]  /*a580*/  FADD.FTZ R162, R162, R159 ;  /* 0x0000009fa2a27221 */ /* 0x000fe40000010000 */
[----:B------:R-:W-:Y:S02]  /*a590*/  FADD.FTZ R163, R163, R164 ;  /* 0x000000a4a3a37221 */ /* 0x000fe40000010000 */
[----:B------:R-:W-:Y:S02]  /*a5a0*/  FADD.FTZ R157, R157, R162 ;  /* 0x000000a29d9d7221 */ /* 0x000fe40000010000 */
[----:B------:R-:W4:Y:S03]  /*a5b0*/  LDSM.16.MT88.4 R128, [R156+0x2900] ;  /* 0x002900009c80783b */ /* 0x000f260000004200 */
[----:B-----5:R-:W-:Y:S01]  /*a5c0*/  F2FP.BF16.PACK_AB R13, R172, R171 ;  /* 0x000000abac0d723e */ /* 0x020fe200000010ff */
[----:B------:R-:W-:Y:S02]  /*a5d0*/  FADD.FTZ R160, R160, R157 ;  /* 0x0000009da0a07221 */ /* 0x000fe40000010000 */
[----:B------:R-:W-:Y:S02]  /*a5e0*/  FADD.FTZ R158, R158, R163 ;  /* 0x000000a39e9e7221 */ /* 0x000fe40000010000 */
[----:B------:R-:W-:Y:S02]  /*a5f0*/  FADD.FTZ R167, R167, R160 ;  /* 0x000000a0a7a77221 */ /* 0x000fe40000010000 */
[C---:B---3--:R-:W-:Y:S05]  /*a600*/  HMMA.16816.F32.BF16 R4, R12.reuse, R136, R4 ;  /* 0x000000880c04723c */ /* 0x048fea0000041804 */
        /* <DEDUP_REMOVED lines=11> */
[----:B------:R-:W-:Y:S04]  /*a6c0*/  FADD.FTZ R173, R174, R173 ;  /* 0x000000adaead7221 */ /* 0x000fe80000010000 */
[C---:B------:R-:W-:Y:S08]  /*a6d0*/  HMMA.16816.F32.BF16 R108, R12.reuse, R16, R108 ;  /* 0x000000100c6c723c */ /* 0x040ff0000004186c */
[C---:B------:R-:W-:Y:S01]  /*a6e0*/  HMMA.16816.F32.BF16 R112, R12.reuse, R18, R112 ;  /* 0x000000120c70723c */ /* 0x040fe20000041870 */
[----:B------:R-:W3:Y:S07]  /*a6f0*/  LDSM.16.MT88.4 R16, [R135+UR4+0x4900] ;  /* 0x004900048710783b */ /* 0x000eee0008004200 */
[C---:B--2---:R-:W-:Y:S08]  /*a700*/  HMMA.16816.F32.BF16 R116, R12.reuse, R140, R116 ;  /* 0x0000008c0c74723c */ /* 0x044ff00000041874 */
[C---:B------:R-:W-:Y:S01]  /*a710*/  HMMA.16816.F32.BF16 R120, R12.reuse, R142, R120 ;  /* 0x0000008e0c78723c */ /* 0x040fe20000041878 */
[----:B------:R-:W-:Y:S07]  /*a720*/  LDSM.16.MT88.4 R140, [R135+UR4+0x3100] ;  /* 0x00310004878c783b */ /* 0x000fee0008004200 */
        /* <DEDUP_REMOVED lines=9> */
[----:B------:R-:W2:Y:S01]  /*a7c0*/  MUFU.EX2 R149, R149 ;  /* 0x0000009500957308 */ /* 0x000ea20000000800 */
        /* <DEDUP_REMOVED lines=9> */
[----:B------:R-:W1:Y:S03]  /*a860*/  LDSM.16.MT88.4 R124, [R134+UR4+0x4900] ;  /* 0x00490004867c783b */ /* 0x000e660008004200 */
[----:B------:R-:W-:Y:S01]  /*a870*/  FFMA.FTZ R165, R35, c[0x0][0x2d0], -R165 ;  /* 0x0000b40023a57a23 */ /* 0x000fe200000108a5 */
[----:B------:R-:W5:Y:S03]  /*a880*/  MUFU.EX2 R151, R151 ;  /* 0x0000009700977308 */ /* 0x000f660000000800 */
[C---:B----4-:R-:W-:Y:S01]  /*a890*/  HMMA.16816.F32.BF16 R60, R12.reuse, R128, R60 ;  /* 0x000000800c3c723c */ /* 0x050fe2000004183c */
[----:B------:R-:W-:Y:S06]  /*a8a0*/  LDSM.16.MT88.4 R24, [R134+UR4+0x1100] ;  /* 0x001100048618783b */ /* 0x000fec0008004200 */
[----:B------:R-:W-:Y:S01]  /*a8b0*/  MUFU.EX2 R152, R152 ;  /* 0x0000009800987308 */ /* 0x000fe20000000800 */
[C---:B------:R-:W-:Y:S01]  /*a8c0*/  HMMA.16816.F32.BF16 R64, R12.reuse, R130, R64 ;  /* 0x000000820c40723c */ /* 0x040fe20000041840 */
[----:B------:R-:W4:Y:S07]  /*a8d0*/  LDSM.16.MT88.4 R128, [R156+0x4900] ;  /* 0x004900009c80783b */ /* 0x000f2e0000004200 */
[C---:B---3--:R-:W-:Y:S01]  /*a8e0*/  HMMA.16816.F32.BF16 R68, R12.reuse, R16, R68 ;  /* 0x000000100c44723c */ /* 0x048fe20000041844 */
[----:B------:R-:W-:Y:S01]  /*a8f0*/  LDSM.16.MT88.4 R32, [R156+0x1900] ;  /* 0x001900009c20783b */ /* 0x000fe20000004200 */
[----:B------:R-:W3:Y:S06]  /*a900*/  MUFU.EX2 R153, R153 ;  /* 0x0000009900997308 */ /* 0x000eec0000000800 */
[C---:B------:R-:W-:Y:S01]  /*a910*/  HMMA.16816.F32.BF16 R72, R12.reuse, R18, R72 ;  /* 0x000000120c48723c */ /* 0x040fe20000041848 */
[----:B------:R-:W2:Y:S03]  /*a920*/  LDSM.16.MT88.4 R16, [R135+UR4+0x1100] ;  /* 0x001100048710783b */ /* 0x000ea60008004200 */
[----:B------:R-:W-:Y:S04]  /*a930*/  MUFU.EX2 R154, R154 ;  /* 0x0000009a009a7308 */ /* 0x000fe80000000800 */
[C---:B------:R-:W-:Y:S06]  /*a940*/  HMMA.16816.F32.BF16 R76, R12.reuse, R136, R76 ;  /* 0x000000880c4c723c */ /* 0x040fec000004184c */
[----:B------:R-:W2:Y:S02]  /*a950*/  MUFU.EX2 R155, R155 ;  /* 0x0000009b009b7308 */ /* 0x000ea40000000800 */
[C---:B------:R-:W-:Y:S01]  /*a960*/  HMMA.16816.F32.BF16 R80, R12.reuse, R138, R80 ;  /* 0x0000008a0c50723c */ /* 0x040fe20000041850 */
[----:B------:R-:W3:Y:S07]  /*a970*/  LDSM.16.MT88.4 R136, [R156+0x1100] ;  /* 0x001100009c88783b */ /* 0x000eee0000004200 */
[C---:B-1----:R-:W-:Y:S01]  /*a980*/  HMMA.16816.F32.BF16 R84, R12.reuse, R124, R84 ;  /* 0x0000007c0c54723c */ /* 0x042fe20000041854 */
[----:B------:R-:W1:Y:S07]  /*a990*/  MUFU.EX2 R166, R166 ;  /* 0x000000a600a67308 */ /* 0x000e6e0000000800 */
[C---:B------:R-:W-:Y:S01]  /*a9a0*/  HMMA.16816.F32.BF16 R88, R12.reuse, R126, R88 ;  /* 0x0000007e0c58723c */ /* 0x040fe20000041858 */
[----:B------:R-:W1:Y:S02]  /*a9b0*/  LDSM.16.MT88.4 R124, [R134+UR4+0x3100] ;  /* 0x00310004867c783b */ /* 0x000e640008004200 */
[----:B------:R-:W1:Y:S05]  /*a9c0*/  MUFU.EX2 R212, R165 ;  /* 0x000000a500d47308 */ /* 0x000e6a0000000800 */
[C---:B----4-:R-:W-:Y:S08]  /*a9d0*/  HMMA.16816.F32.BF16 R92, R12.reuse, R128, R92 ;  /* 0x000000800c5c723c */ /* 0x050ff0000004185c */
[----:B------:R-:W-:Y:S07]  /*a9e0*/  HMMA.16816.F32.BF16 R96, R12, R130, R96 ;  /* 0x000000820c60723c */ /* 0x000fee0000041860 */
[----:B--2---:R-:W-:Y:S01]  /*a9f0*/  F2FP.BF16.PACK_AB R12, R149, R148 ;  /* 0x00000094950c723e */ /* 0x004fe200000010ff */
[----:B------:R-:W-:Y:S01]  /*aa00*/  FADD.FTZ R148, R148, R169 ;  /* 0x000000a994947221 */ /* 0x000fe20000010000 */
[----:B-----5:R-:W-:Y:S03]  /*aa10*/  F2FP.BF16.PACK_AB R14, R151, R150 ;  /* 0x00000096970e723e */ /* 0x020fe600000010ff */
[----:B---3--:R-:W-:Y:S01]  /*aa20*/  F2FP.BF16.PACK_AB R13, R153, R152 ;  /* 0x00000098990d723e */ /* 0x008fe200000010ff */
[----:B------:R-:W-:Y:S01]  /*aa30*/  FADD.FTZ R152, R152, R173 ;  /* 0x000000ad98987221 */ /* 0x000fe20000010000 */
[----:B------:R-:W-:Y:S01]  /*aa40*/  F2FP.BF16.PACK_AB R15, R155, R154 ;  /* 0x0000009a9b0f723e */ /* 0x000fe200000010ff */
[----:B------:R-:W-:Y:S02]  /*aa50*/  FADD.FTZ R149, R149, R148 ;  /* 0x0000009495957221 */ /* 0x000fe40000010000 */
[----:B------:R-:W-:Y:S02]  /*aa60*/  FADD.FTZ R153, R153, R152 ;  /* 0x0000009899997221 */ /* 0x000fe40000010000 */
[----:B------:R-:W-:Y:S02]  /*aa70*/  FADD.FTZ R150, R150, R149 ;  /* 0x0000009596967221 */ /* 0x000fe40000010000 */
[C---:B------:R-:W-:Y:S03]  /*aa80*/  HMMA.16816.F32.BF16 R4, R12.reuse, R16, R4 ;  /* 0x000000100c04723c */ /* 0x040fe60000041804 */
[----:B------:R-:W-:Y:S02]  /*aa90*/  FADD.FTZ R154, R154, R153 ;  /* 0x000000999a9a7221 */ /* 0x000fe40000010000 */
[----:B------:R-:W-:Y:S02]  /*aaa0*/  FADD.FTZ R150, R151, R150 ;  /* 0x0000009697967221 */ /* 0x000fe40000010000 */
[----:B------:R-:W-:Y:S01]  /*aab0*/  FADD.FTZ R154, R155, R154 ;  /* 0x0000009a9b9a7221 */ /* 0x000fe20000010000 */
[C---:B------:R-:W-:Y:S01]  /*aac0*/  HMMA.16816.F32.BF16 R8, R12.reuse, R18, R8 ;  /* 0x000000120c08723c */ /* 0x040fe20000041808 */
[----:B------:R-:W2:Y:S07]  /*aad0*/  LDSM.16.MT88.4 R16, [R156+0x3100] ;  /* 0x003100009c10783b */ /* 0x000eae0000004200 */
[C---:B------:R-:W-:Y:S08]  /*aae0*/  HMMA.16816.F32.BF16 R100, R12.reuse, R20, R100 ;  /* 0x000000140c64723c */ /* 0x040ff00000041864 */
[C---:B------:R-:W-:Y:S01]  /*aaf0*/  HMMA.16816.F32.BF16 R104, R12.reuse, R22, R104 ;  /* 0x000000160c68723c */ /* 0x040fe20000041868 */
[----:B------:R-:W3:Y:S07]  /*ab00*/  LDSM.16.MT88.4 R20, [R135+UR4+0x5100] ;  /* 0x005100048714783b */ /* 0x000eee0008004200 */
[C---:B------:R-:W-:Y:S08]  /*ab10*/  HMMA.16816.F32.BF16 R108, R12.reuse, R24, R108 ;  /* 0x000000180c6c723c */ /* 0x040ff0000004186c */
[C---:B------:R-:W-:Y:S01]  /*ab20*/  HMMA.16816.F32.BF16 R112, R12.reuse, R26, R112 ;  /* 0x0000001a0c70723c */ /* 0x040fe20000041870 */
[----:B------:R-:W4:Y:S07]  /*ab30*/  LDSM.16.MT88.4 R24, [R133+0x5100] ;  /* 0x005100008518783b */ /* 0x000f2e0000004200 */
        /* <DEDUP_REMOVED lines=11> */
[----:B------:R-:W1:Y:S07]  /*abf0*/  LDSM.16.MT88.4 R124, [R134+UR4+0x5100] ;  /* 0x00510004867c783b */ /* 0x000e6e0008004200 */
[C---:B--2---:R-:W-:Y:S08]  /*ac00*/  HMMA.16816.F32.BF16 R60, R12.reuse, R16, R60 ;  /* 0x000000100c3c723c */ /* 0x044ff0000004183c */
[C---:B------:R-:W-:Y:S01]  /*ac10*/  HMMA.16816.F32.BF16 R64, R12.reuse, R18, R64 ;  /* 0x000000120c40723c */ /* 0x040fe20000041840 */
[----:B------:R-:W2:Y:S07]  /*ac20*/  LDSM.16.MT88.4 R16, [R156+0x5100] ;  /* 0x005100009c10783b */ /* 0x000eae0000004200 */
[C---:B---3--:R-:W-:Y:S08]  /*ac30*/  HMMA.16816.F32.BF16 R68, R12.reuse, R20, R68 ;  /* 0x000000140c44723c */ /* 0x048ff00000041844 */
[C---:B------:R-:W-:Y:S01]  /*ac40*/  HMMA.16816.F32.BF16 R72, R12.reuse, R22, R72 ;  /* 0x000000160c48723c */ /* 0x040fe20000041848 */
[----:B------:R-:W3:Y:S07]  /*ac50*/  LDSM.16.MT88.4 R20, [R135+UR4+0x1900] ;  /* 0x001900048714783b */ /* 0x000eee0008004200 */
[C---:B----4-:R-:W-:Y:S08]  /*ac60*/  HMMA.16816.F32.BF16 R76, R12.reuse, R24, R76 ;  /* 0x000000180c4c723c */ /* 0x050ff0000004184c */
[C---:B------:R-:W-:Y:S01]  /*ac70*/  HMMA.16816.F32.BF16 R80, R12.reuse, R26, R80 ;  /* 0x0000001a0c50723c */ /* 0x040fe20000041850 */
[----:B------:R-:W4:Y:S07]  /*ac80*/  LDSM.16.MT88.4 R24, [R134+UR4+0x1900] ;  /* 0x001900048618783b */ /* 0x000f2e0008004200 */
[C---:B-1----:R-:W-:Y:S08]  /*ac90*/  HMMA.16816.F32.BF16 R84, R12.reuse, R124, R84 ;  /* 0x0000007c0c54723c */ /* 0x042ff00000041854 */
[C---:B------:R-:W-:Y:S08]  /*aca0*/  HMMA.16816.F32.BF16 R88, R12.reuse, R126, R88 ;  /* 0x0000007e0c58723c */ /* 0x040ff00000041858 */
[C---:B--2---:R-:W-:Y:S08]  /*acb0*/  HMMA.16816.F32.BF16 R92, R12.reuse, R16, R92 ;  /* 0x000000100c5c723c */ /* 0x044ff0000004185c */
[----:B------:R-:W-:Y:S01]  /*acc0*/  HMMA.16816.F32.BF16 R96, R12, R18, R96 ;  /* 0x000000120c60723c */ /* 0x000fe20000041860 */
[----:B------:R1:W-:Y:S06]  /*acd0*/  LDSM.16.MT88.4 R16, [R133+0x5900] ;  /* 0x005900008510783b */ /* 0x0003ec0000004200 */
        /* <DEDUP_REMOVED lines=9> */
[C---:B---3--:R-:W-:Y:S01]  /*ad70*/  HMMA.16816.F32.BF16 R128, R12.reuse, R20, R4 ;  /* 0x000000140c80723c */ /* 0x048fe20000041804 */
[----:B------:R-:W2:Y:S02]  /*ad80*/  LDSM.16.MT88.4 R4, [R156+0x3900] ;  /* 0x003900009c04783b */ /* 0x000ea40000004200 */
[----:B-1----:R-:W-:Y:S01]  /*ad90*/  MOV R133, R2 ;  /* 0x0000000200857202 */ /* 0x002fe20000000f00 */
[----:B------:R-:W-:Y:S02]  /*ada0*/  FADD.FTZ R211, R211, R210 ;  /* 0x000000d2d3d37221 */ /* 0x000fe40000010000 */
[----:B------:R-:W-:Y:S02]  /*adb0*/  FADD.FTZ R201, R166, R201 ;  /* 0x000000c9a6c97221 */ /* 0x000fe40000010000 */
[C---:B------:R-:W-:Y:S01]  /*adc0*/  HMMA.16816.F32.BF16 R124, R12.reuse, R22, R8 ;  /* 0x000000160c7c723c */ /* 0x040fe20000041808 */
[----:B------:R-:W1:Y:S03]  /*add0*/  LDSM.16.MT88.4 R8, [R135+UR4+0x5900] ;  /* 0x005900048708783b */ /* 0x000e660008004200 */
[----:B------:R-:W-:Y:S03]  /*ade0*/  FADD.FTZ R202, R212, R211 ;  /* 0x000000d3d4ca7221 */ /* 0x000fe60000010000 */
[----:B------:R-:W-:Y:S01]  /*adf0*/  @P0 LEA R22, P6, R3, c[0x0][0x1c8], 0x1 ;  /* 0x0000720003160a11 */ /* 0x000fe200078c08ff */
        /* <DEDUP_REMOVED lines=14> */
[----:B------:R-:W2:Y:S07]  /*aee0*/  LDSM.16.MT88.4 R4, [R134+UR4+0x5900] ;  /* 0x005900048604783b */ /* 0x000eae0008004200 */
[C---:B-1----:R-:W-:Y:S07]  /*aef0*/  HMMA.16816.F32.BF16 R68, R12.reuse, R8, R68 ;  /* 0x000000080c44723c */ /* 0x042fee0000041844 */
[----:B------:R-:W-:Y:S01]  /*af00*/  @P0 IADD3 R8, P5, R179, UR22, RZ ;  /* 0x00000016b3080c10 */ /* 0x000fe2000ffbe0ff */
[C---:B------:R-:W-:Y:S04]  /*af10*/  HMMA.16816.F32.BF16 R72, R12.reuse, R10, R72 ;  /* 0x0000000a0c48723c */ /* 0x040fe80000041848 */
[----:B------:R-:W-:Y:S02]  /*af20*/  @P0 IADD3.X R9, R178, UR23, RZ, P5, !PT ;  /* 0x00000017b2090c10 */ /* 0x000fe4000affe4ff */
[----:B------:R-:W-:Y:S02]  /*af30*/  @P0 IADD3 R28, P5, R192, UR24, RZ ;  /* 0x00000018c01c0c10 */ /* 0x000fe4000ffbe0ff */
[----:B------:R-:W-:Y:S01]  /*af40*/  @P0 IADD3.X R10, R199, UR23, RZ, P4, !PT ;  /* 0x00000017c70a0c10 */ /* 0x000fe2000a7fe4ff */
[C---:B------:R-:W-:Y:S03]  /*af50*/  HMMA.16816.F32.BF16 R76, R12.reuse, R16, R76 ;  /* 0x000000100c4c723c */ /* 0x040fe6000004184c */
[C---:B------:R-:W-:Y:S02]  /*af60*/  @P0 LEA R20, P4, R8.reuse, c[0x0][0x1c8], 0x1 ;  /* 0x0000720008140a11 */ /* 0x040fe400078808ff */
[----:B------:R-:W-:Y:S02]  /*af70*/  @P0 LEA.HI.X R23, R3, c[0x0][0x1cc], R10, 0x1, P6 ;  /* 0x0000730003170a11 */ /* 0x000fe400030f0c0a */
[----:B------:R-:W-:Y:S01]  /*af80*/  @P0 LEA.HI.X R21, R8, c[0x0][0x1cc], R9, 0x1, P4 ;  /* 0x0000730008150a11 */ /* 0x000fe200020f0c09 */
[C---:B------:R-:W-:Y:S01]  /*af90*/  HMMA.16816.F32.BF16 R80, R12.reuse, R18, R80 ;  /* 0x000000120c50723c */ /* 0x040fe20000041850 */
[----:B------:R-:W1:Y:S03]  /*afa0*/  LDSM.16.MT88.4 R8, [R156+0x5900] ;  /* 0x005900009c08783b */ /* 0x000e660000004200 */
[----:B------:R-:W-:Y:S01]  /*afb0*/  @P0 IADD3 R26, P4, R177, UR22, RZ ;  /* 0x00000016b11a0c10 */ /* 0x000fe2000ff9e0ff */
[----:B------:R-:W-:Y:S02]  /*afc0*/  @UP1 UIADD3.X UR22, UR13, UR23, URZ, UP0, !UPT ;  /* 0x000000170d161290 */ /* 0x000fe400087fe43f */
[----:B------:R-:W-:Y:S01]  /*afd0*/  UISETP.GE.AND UP0, UPT, UR15, 0x1, UPT ;  /* 0x000000010f00788c */ /* 0x000fe2000bf06270 */
[----:B------:R-:W-:Y:S01]  /*afe0*/  @P0 LEA R24, P6, R26, c[0x0][0x1c8], 0x1 ;  /* 0x000072001a180a11 */ /* 0x000fe200078c08ff */
[C---:B--2---:R-:W-:Y:S01]  /*aff0*/  HMMA.16816.F32.BF16 R84, R12.reuse, R4, R84 ;  /* 0x000000040c54723c */ /* 0x044fe20000041854 */
        /* <DEDUP_REMOVED lines=21> */
[C---:B-1----:R-:W-:Y:S02]  /*b150*/  HMMA.16816.F32.BF16 R92, R12.reuse, R8, R92 ;  /* 0x000000080c5c723c */ /* 0x042fe4000004185c */
        /* <DEDUP_REMOVED lines=16> */
.L_x_2149:
        /* <DEDUP_REMOVED lines=21> */
.L_x_2160:
[----:B------:R-:W-:Y:S04]  /*b3b0*/  DEPBAR.LE SB0, 0x2 ;  /* 0x000080800000791a */ /* 0x000fe80000000000 */
[----:B------:R-:W-:Y:S01]  /*b3c0*/  BAR.SYNC.DEFER_BLOCKING 0x0 ;  /* 0x0000000000007b1d */ /* 0x000fe20000010000 */
[----:B------:R-:W-:Y:S01]  /*b3d0*/  UIMAD UR4, UR5, 0x6000, URZ ;  /* 0x00006000050478a4 */ /* 0x000fe2000f8e023f */
[----:B------:R-:W-:Y:S01]  /*b3e0*/  IMAD.U32 R29, RZ, RZ, UR15 ;  /* 0x0000000fff1d7e24 */ /* 0x000fe2000f8e00ff */
[----:B------:R-:W-:Y:S06]  /*b3f0*/  UISETP.GE.AND UP1, UPT, UR10, UR17, UPT ;  /* 0x000000110a00728c */ /* 0x000fec000bf26270 */
[----:B------:R-:W-:Y:S05]  /*b400*/  PLOP3.LUT P0, PT, PT, PT, UP1, 0x80, 0x0 ;  /* 0x000000000000781c */ /* 0x000fea0003f0f018 */
[----:B------:R-:W-:Y:S04]  /*b410*/  @!UP1 UIADD3 UR7, UR17, -0x1, URZ ;  /* 0xffffffff11079890 */ /* 0x000fe8000fffe03f */
[----:B------:R-:W-:Y:S02]  /*b420*/  @!UP1 USHF.R.S32.HI UR6, URZ, 0x1f, UR7 ;  /* 0x0000001f3f069899 */ /* 0x000fe40008011407 */
[----:B------:R-:W-:Y:S02]  /*b430*/  @!UP1 UIMAD.WIDE.U32 UR20, UR7, UR8, URZ ;  /* 0x00000008071492a5 */ /* 0x000fe4000f8e003f */
[----:B------:R-:W-:Y:S01]  /*b440*/  @!UP1 UIMAD UR6, UR6, UR8, URZ ;  /* 0x00000008060692a4 */ /* 0x000fe2000f8e023f */
[----:B------:R-:W-:Y:S01]  /*b450*/  @!P0 IMAD R168, R29, 0x6000, R200 ;  /* 0x000060001da88824 */ /* 0x000fe200078e02c8 */
[----:B------:R-:W-:Y:S02]  /*b460*/  LDSM.16.M88.4 R32, [R186] ;  /* 0x00000000ba20783b */ /* 0x000fe40000000200 */
        /* <DEDUP_REMOVED lines=11> */
[----:B------:R-:W4:Y:S05]  /*b520*/  LDSM.16.M88.4 R136, [R184+UR4+0xd900] ;  /* 0x00d90004b888783b */ /* 0x000f2a0008000200 */
[----:B------:R-:W-:Y:S01]  /*b530*/  LDSM.16.M88.4 R140, [R182] ;  /* 0x00000000b68c783b */ /* 0x000fe20000000200 */
[C---:B-1----:R-:W-:Y:S07]  /*b540*/  HMMA.16816.F32.BF16 R4, R32.reuse, R8, RZ ;  /* 0x000000082004723c */ /* 0x042fee00000418ff */
[----:B------:R-:W-:Y:S02]  /*b550*/  @!P0 IADD3.X R9, R195, UR6, RZ, P5, !PT ;  /* 0x00000006c3098c10 */ /* 0x000fe4000affe4ff */
[C---:B------:R-:W-:Y:S03]  /*b560*/  @!P0 LEA R170, P5, R13.reuse, c[0x0][0x1f8], 0x1 ;  /* 0x00007e000daa8a11 */ /* 0x040fe600078a08ff */
[----:B------:R-:W-:Y:S02]  /*b570*/  @!P0 LEA.HI.X R173, R0, c[0x0][0x1fc], R9, 0x1, P4 ;  /* 0x00007f0000ad8a11 */ /* 0x000fe400020f0c09 */
[C---:B------:R-:W-:Y:S01]  /*b580*/  HMMA.16816.F32.BF16 R8, R32.reuse, R10, RZ ;  /* 0x0000000a2008723c */ /* 0x040fe200000418ff */
[----:B------:R-:W-:Y:S02]  /*b590*/  @!P0 LEA.HI.X R171, R13, c[0x0][0x1fc], R12, 0x1, P5 ;  /* 0x00007f000dab8a11 */ /* 0x000fe400028f0c0c */
[----:B------:R-:W-:Y:S02]  /*b5a0*/  IADD3 R0, R184, UR4, RZ ;  /* 0x00000004b8007c10 */ /* 0x000fe4000fffe0ff */
[----:B------:R-:W-:Y:S01]  /*b5b0*/  @!P0 IADD3 R2, P4, R210, UR7, RZ ;  /* 0x00000007d2028c10 */ /* 0x000fe2000ff9e0ff */
[----:B------:R-:W-:Y:S02]  /*b5c0*/  @!UP1 UIADD3 UR7, UP0, UR12, UR7, URZ ;  /* 0x000000070c079290 */ /* 0x000fe4000ff1e03f */
[C---:B--2---:R-:W-:Y:S01]  /*b5d0*/  HMMA.16816.F32.BF16 R12, R32.reuse, R16, RZ ;  /* 0x00000010200c723c */ /* 0x044fe200000418ff */
[--C-:B------:R-:W-:Y:S03]  /*b5e0*/  IMAD.IADD R188, R185, 0x1, R0.reuse ;  /* 0x00000001b9bc7824 */ /* 0x100fe600078e0200 */
[C---:B------:R-:W-:Y:S01]  /*b5f0*/  @!P0 LEA R178, P5, R2.reuse, c[0x0][0x1f8], 0x1 ;  /* 0x00007e0002b28a11 */ /* 0x040fe200078a08ff */
[----:B------:R-:W-:Y:S01]  /*b600*/  IMAD.IADD R0, R133, 0x1, R0 ;  /* 0x0000000185007824 */ /* 0x000fe200078e0200 */
[----:B------:R-:W1:Y:S01]  /*b610*/  LDSM.16.M88.4 R144, [R188+0xc100] ;  /* 0x00c10000bc90783b */ /* 0x000e620000000200 */
[----:B------:R-:W-:Y:S01]  /*b620*/  @!P0 IADD3.X R21, R209, UR6, RZ, P4, !PT ;  /* 0x00000006d1158c10 */ /* 0x000fe2000a7fe4ff */
[C---:B------:R-:W-:Y:S01]  /*b630*/  HMMA.16816.F32.BF16 R16, R32.reuse, R18, RZ ;  /* 0x000000122010723c */ /* 0x040fe200000418ff */
[----:B------:R-:W-:Y:S02]  /*b640*/  @!UP1 UIADD3.X UR6, UR11, UR6, URZ, UP0, !UPT ;  /* 0x000000060b069290 */ /* 0x000fe400087fe43f */
[----:B------:R-:W-:Y:S01]  /*b650*/  LDSM.16.M88.4 R156, [R188+0xd900] ;  /* 0x00d90000bc9c783b */ /* 0x000fe20000000200 */
[----:B------:R-:W-:Y:S01]  /*b660*/  @!P0 LEA.HI.X R179, R2, c[0x0][0x1fc], R21, 0x1, P5 ;  /* 0x00007f0002b38a11 */ /* 0x000fe200028f0c15 */
[----:B------:R-:W-:Y:S01]  /*b670*/  UISETP.GE.AND UP0, UPT, UR15, 0x1, UPT ;  /* 0x000000010f00788c */ /* 0x000fe2000bf06270 */
[----:B------:R-:W-:Y:S02]  /*b680*/  @!P0 IADD3 R30, P6, R190, UR7, RZ ;  /* 0x00000007be1e8c10 */ /* 0x000fe4000ffde0ff */
[C---:B---3--:R-:W-:Y:S01]  /*b690*/  HMMA.16816.F32.BF16 R20, R32.reuse, R24, RZ ;  /* 0x000000182014723c */ /* 0x048fe200000418ff */
[----:B------:R-:W-:Y:S03]  /*b6a0*/  @!P0 IADD3 R153, P4, R210, UR7, RZ ;  /* 0x00000007d2998c10 */ /* 0x000fe6000ff9e0ff */
[----:B------:R-:W-:Y:S02]  /*b6b0*/  @!P0 IADD3.X R149, R195, UR6, RZ, P6, !PT ;  /* 0x00000006c3958c10 */ /* 0x000fe4000b7fe4ff */
[C---:B------:R-:W-:Y:S02]  /*b6c0*/  @!P0 LEA R212, P6, R30.reuse, c[0x0][0x1f8], 0x1 ;  /* 0x00007e001ed48a11 */ /* 0x040fe400078c08ff */
[C---:B------:R-:W-:Y:S01]  /*b6d0*/  HMMA.16816.F32.BF16 R24, R32.reuse, R26, RZ ;  /* 0x0000001a2018723c */ /* 0x040fe200000418ff */
[----:B------:R-:W-:Y:S03]  /*b6e0*/  @!P0 IADD3 R2, P5, R203, UR7, RZ ;  /* 0x00000007cb028c10 */ /* 0x000fe6000ffbe0ff */
[----:B------:R-:W-:Y:S02]  /*b6f0*/  @!P0 LEA.HI.X R213, R30, c[0x0][0x1fc], R149, 0x1, P6 ;  /* 0x00007f001ed58a11 */ /* 0x000fe400030f0c95 */
[----:B------:R-:W2:Y:S01]  /*b700*/  LDSM.16.M88.4 R148, [R188+0xc900] ;  /* 0x00c90000bc94783b */ /* 0x000ea20000000200 */
[----:B------:R-:W-:Y:S02]  /*b710*/  @!P0 IADD3.X R31, R211, UR6, RZ, P5, !PT ;  /* 0x00000006d31f8c10 */ /* 0x000fe4000affe4ff */
[C---:B------:R-:W-:Y:S03]  /*b720*/  @!P0 LEA R176, P5, R2.reuse, c[0x0][0x1f8], 0x1 ;  /* 0x00007e0002b08a11 */ /* 0x040fe600078a08ff */
[----:B------:R-:W-:Y:S01]  /*b730*/  @!P0 IADD3.X R28, R209, UR6, RZ, P4, !PT ;  /* 0x00000006d11c8c10 */ /* 0x000fe2000a7fe4ff */
[----:B------:R-:W-:Y:S01]  /*b740*/  USHF.L.U32 UR6, UR17, 0x6, URZ ;  /* 0x0000000611067899 */ /* 0x000fe2000800063f */
[----:B------:R-:W-:Y:S02]  /*b750*/  @!P0 LEA R174, P4, R153, c[0x0][0x1f8], 0x1 ;  /* 0x00007e0099ae8a11 */ /* 0x000fe400078808ff */
[----:B------:R-:W-:Y:S01]  /*b760*/  @!P0 LEA.HI.X R177, R2, c[0x0][0x1fc], R31, 0x1, P5 ;  /* 0x00007f0002b18a11 */ /* 0x000fe200028f0c1f */
[----:B------:R-:W-:Y:S01]  /*b770*/  IMAD.IADD R2, R133, 0x1, R188 ;  /* 0x0000000185027824 */ /* 0x000fe200078e02bc */
[----:B------:R-:W-:Y:S02]  /*b780*/  @!P0 LEA.HI.X R175, R153, c[0x0][0x1fc], R28, 0x1, P4 ;  /* 0x00007f0099af8a11 */ /* 0x000fe400020f0c1c */
[C---:B----4-:R-:W-:Y:S01]  /*b790*/  HMMA.16816.F32.BF16 R28, R32.reuse, R136, RZ ;  /* 0x00000088201c723c */ /* 0x050fe200000418ff */
[----:B------:R-:W3:Y:S05]  /*b7a0*/  LDSM.16.M88.4 R152, [R188+0xd100] ;  /* 0x00d10000bc98783b */ /* 0x000eea0000000200 */
[----:B------:R-:W-:Y:S01]  /*b7b0*/  @!PT LDS RZ, [RZ] ;  /* 0x00000000fffff984 */ /* 0x000fe20000000800 */
[----:B------:R-:W-:Y:S01]  /*b7c0*/  @!PT LDS RZ, [RZ] ;  /* 0x00000000fffff984 */ /* 0x000fe20000000800 */
[----:B------:R-:W-:Y:S01]  /*b7d0*/  @!PT LDS RZ, [RZ] ;  /* 0x00000000fffff984 */ /* 0x000fe20000000800 */
[----:B------:R4:W-:Y:S02]  /*b7e0*/  @!P0 LDGSTS.E.BYPASS.LTC128B.128 [R168], [R172.64], !P3 ;  /* 0x00000000aca88fae */ /* 0x0009e4000d901d52 */
[----:B------:R-:W-:Y:S03]  /*b7f0*/  HMMA.16816.F32.BF16 R32, R32, R138, RZ ;  /* 0x0000008a2020723c */ /* 0x000fe600000418ff */
[----:B------:R4:W-:Y:S05]  /*b800*/  @!P0 LDGSTS.E.BYPASS.LTC128B.128 [R168+0x2000], [R170.64], !P2 ;  /* 0x02000000aaa88fae */ /* 0x0009ea000d101d52 */
[C---:B-1----:R-:W-:Y:S01]  /*b810*/  HMMA.16816.F32.BF16 R4, R140.reuse, R144, R4 ;  /* 0x000000908c04723c */ /* 0x042fe20000041804 */
[----:B------:R4:W-:Y:S05]  /*b820*/  @!P0 LDGSTS.E.BYPASS.LTC128B.128 [R168+0x4000], [R178.64], !P1 ;  /* 0x04000000b2a88fae */ /* 0x0009ea000c901d52 */
[----:B------:R4:W-:Y:S02]  /*b830*/  @!P0 LDGSTS.E.BYPASS.LTC128B.128 [R168+0x1000], [R212.64], !P3 ;  /* 0x01000000d4a88fae */ /* 0x0009e4000d901d52 */
[C---:B------:R-:W-:Y:S03]  /*b840*/  HMMA.16816.F32.BF16 R8, R140.reuse, R146, R8 ;  /* 0x000000928c08723c */ /* 0x040fe60000041808 */
[----:B------:R4:W-:Y:S05]  /*b850*/  @!P0 LDGSTS.E.BYPASS.LTC128B.128 [R168+0x3000], [R176.64], !P2 ;  /* 0x03000000b0a88fae */ /* 0x0009ea000d101d52 */
[C---:B--2---:R-:W-:Y:S01]  /*b860*/  HMMA.16816.F32.BF16 R12, R140.reuse, R148, R12 ;  /* 0x000000948c0c723c */ /* 0x044fe2000004180c */
[----:B------:R4:W-:Y:S01]  /*b870*/  @!P0 LDGSTS.E.BYPASS.LTC128B.128 [R168+0x5000], [R174.64], !P1 ;  /* 0x05000000aea88fae */ /* 0x0009e2000c901d52 */
[----:B------:R-:W-:Y:S04]  /*b880*/  PLOP3.LUT P0, PT, PT, PT, UP3, 0x80, 0x0 ;  /* 0x000000000000781c */ /* 0x000fe80003f0f038 */
[----:B------:R-:W-:Y:S02]  /*b890*/  LDSM.16.M88.4 R160, [R181] ;  /* 0x00000000b5a0783b */ /* 0x000fe40000000200 */
[C---:B------:R-:W-:Y:S03]  /*b8a0*/  HMMA.16816.F32.BF16 R16, R140.reuse, R150, R16 ;  /* 0x000000968c10723c */ /* 0x040fe60000041810 */
[----:B------:R-:W1:Y:S05]  /*b8b0*/  LDSM.16.M88.4 R164, [R0+0xc100] ;  /* 0x00c1000000a4783b */ /* 0x000e6a0000000200 */
[C---:B---3--:R-:W-:Y:S01]  /*b8c0*/  HMMA.16816.F32.BF16 R20, R140.reuse, R152, R20 ;  /* 0x000000988c14723c */ /* 0x048fe20000041814 */
[----:B------:R-:W2:Y:S05]  /*b8d0*/  LDSM.16.M88.4 R136, [R0+0xc900] ;  /* 0x00c900000088783b */ /* 0x000eaa0000000200 */
[----:B------:R-:W3:Y:S02]  /*b8e0*/  LDSM.16.M88.4 R144, [R0+0xd100] ;  /* 0x00d100000090783b */ /* 0x000ee40000000200 */
[C---:B------:R-:W-:Y:S03]  /*b8f0*/  HMMA.16816.F32.BF16 R24, R140.reuse, R154, R24 ;  /* 0x0000009a8c18723c */ /* 0x040fe60000041818 */
[----:B------:R-:W5:Y:S05]  /*b900*/  LDSM.16.M88.4 R148, [R0+0xd900] ;  /* 0x00d900000094783b */ /* 0x000f6a0000000200 */
[C---:B------:R-:W-:Y:S01]  /*b910*/  HMMA.16816.F32.BF16 R28, R140.reuse, R156, R28 ;  /* 0x0000009c8c1c723c */ /* 0x040fe2000004181c */
[----:B----4-:R-:W-:Y:S05]  /*b920*/  LDSM.16.M88.4 R168, [R180] ;  /* 0x00000000b4a8783b */ /* 0x010fea0000000200 */
[----:B------:R-:W4:Y:S02]  /*b930*/  LDSM.16.M88.4 R172, [R2+0xc100] ;  /* 0x00c1000002ac783b */ /* 0x000f240000000200 */
[----:B------:R-:W-:Y:S03]  /*b940*/  HMMA.16816.F32.BF16 R32, R140, R158, R32 ;  /* 0x0000009e8c20723c */ /* 0x000fe60000041820 */
[----:B------:R-:W3:Y:S05]  /*b950*/  LDSM.16.M88.4 R176, [R2+0xc900] ;  /* 0x00c9000002b0783b */ /* 0x000eea0000000200 */
[----:B------:R-:W4:Y:S01]  /*b960*/  LDSM.16.M88.4 R140, [R2+0xd100] ;  /* 0x00d10000028c783b */ /* 0x000f220000000200 */
[C---:B-1----:R-:W-:Y:S04]  /*b970*/  HMMA.16816.F32.BF16 R4, R160.reuse, R164, R4 ;  /* 0x000000a4a004723c */ /* 0x042fe80000041804 */
[----:B------:R-:W-:Y:S05]  /*b980*/  LDSM.16.M88.4 R152, [R184+UR4+0xe900] ;  /* 0x00e90004b898783b */ /* 0x000fea0008000200 */
[----:B------:R-:W-:Y:S01]  /*b990*/  LDSM.16.M88.4 R156, [R184+UR4+0xf100] ;  /* 0x00f10004b89c783b */ /* 0x000fe20008000200 */
[C---:B------:R-:W-:Y:S04]  /*b9a0*/  HMMA.16816.F32.BF16 R8, R160.reuse, R166, R8 ;  /* 0x000000a6a008723c */ /* 0x040fe80000041808 */
[----:B------:R-:W-:Y:S04]  /*b9b0*/  LDSM.16.M88.4 R164, [R188+0xe100] ;  /* 0x00e10000bca4783b */ /* 0x000fe80000000200 */
[C---:B--2---:R-:W-:Y:S01]  /*b9c0*/  HMMA.16816.F32.BF16 R12, R160.reuse, R136, R12 ;  /* 0x00000088a00c723c */ /* 0x044fe2000004180c */
[----:B------:R-:W0:Y:S07]  /*b9d0*/  LDGDEPBAR ;  /* 0x00000000000079af */ /* 0x000e2e0000000000 */
[C---:B------:R-:W-:Y:S01]  /*b9e0*/  HMMA.16816.F32.BF16 R16, R160.reuse, R138, R16 ;  /* 0x0000008aa010723c */ /* 0x040fe20000041810 */
[----:B------:R-:W1:Y:S07]  /*b9f0*/  LDSM.16.M88.4 R136, [R2+0xd900] ;  /* 0x00d900000288783b */ /* 0x000e6e0000000200 */
[C---:B---3--:R-:W-:Y:S08]  /*ba00*/  HMMA.16816.F32.BF16 R20, R160.reuse, R144, R20 ;  /* 0x00000090a014723c */ /* 0x048ff00000041814 */
[C---:B------:R-:W-:Y:S01]  /*ba10*/  HMMA.16816.F32.BF16 R24, R160.reuse, R146, R24 ;  /* 0x00000092a018723c */ /* 0x040fe20000041818 */
[----:B------:R-:W-:Y:S07]  /*ba20*/  LDSM.16.M88.4 R144, [R186+0x4000] ;  /* 0x00400000ba90783b */ /* 0x000fee0000000200 */
[C---:B-----5:R-:W-:Y:S08]  /*ba30*/  HMMA.16816.F32.BF16 R28, R160.reuse, R148, R28 ;  /* 0x00000094a01c723c */ /* 0x060ff0000004181c */
[----:B------:R-:W-:Y:S01]  /*ba40*/  HMMA.16816.F32.BF16 R32, R160, R150, R32 ;  /* 0x00000096a020723c */ /* 0x000fe20000041820 */
[----:B------:R-:W2:Y:S05]  /*ba50*/  LDSM.16.M88.4 R148, [R184+UR4+0xe100] ;  /* 0x00e10004b894783b */ /* 0x000eaa0008000200 */
[----:B------:R-:W3:Y:S02]  /*ba60*/  LDSM.16.M88.4 R160, [R184+UR4+0xf900] ;  /* 0x00f90004b8a0783b */ /* 0x000ee40008000200 */
[C---:B----4-:R-:W-:Y:S08]  /*ba70*/  HMMA.16816.F32.BF16 R4, R168.reuse, R172, R4 ;  /* 0x000000aca804723c */ /* 0x050ff00000041804 */
[C---:B------:R-:W-:Y:S01]  /*ba80*/  HMMA.16816.F32.BF16 R8, R168.reuse, R174, R8 ;  /* 0x000000aea808723c */ /* 0x040fe20000041808 */
[----:B------:R-:W-:Y:S07]  /*ba90*/  LDSM.16.M88.4 R172, [R182+0x8000] ;  /* 0x00800000b6ac783b */ /* 0x000fee0000000200 */
[C---:B------:R-:W-:Y:S08]  /*baa0*/  HMMA.16816.F32.BF16 R12, R168.reuse, R176, R12 ;  /* 0x000000b0a80c723c */ /* 0x040ff0000004180c */
[C---:B------:R-:W-:Y:S01]  /*bab0*/  HMMA.16816.F32.BF16 R16, R168.reuse, R178, R16 ;  /* 0x000000b2a810723c */ /* 0x040fe20000041810 */
[----:B------:R-:W-:Y:S07]  /*bac0*/  LDSM.16.M88.4 R176, [R188+0x10100] ;  /* 0x01010000bcb0783b */ /* 0x000fee0000000200 */
[C---:B------:R-:W-:Y:S08]  /*bad0*/  HMMA.16816.F32.BF16 R20, R168.reuse, R140, R20 ;  /* 0x0000008ca814723c */ /* 0x040ff00000041814 */
[C---:B------:R-:W-:Y:S01]  /*bae0*/  HMMA.16816.F32.BF16 R24, R168.reuse, R142, R24 ;  /* 0x0000008ea818723c */ /* 0x040fe20000041818 */
[----:B------:R-:W4:Y:S07]  /*baf0*/  LDSM.16.M88.4 R140, [R182+0x4000] ;  /* 0x00400000b68c783b */ /* 0x000f2e0000000200 */
[C---:B-1----:R-:W-:Y:S08]  /*bb00*/  HMMA.16816.F32.BF16 R28, R168.reuse, R136, R28 ;  /* 0x00000088a81c723c */ /* 0x042ff0000004181c */
[----:B------:R-:W-:Y:S01]  /*bb10*/  HMMA.16816.F32.BF16 R32, R168, R138, R32 ;  /* 0x0000008aa820723c */ /* 0x000fe20000041820 */
[----:B------:R-:W1:Y:S05]  /*bb20*/  LDSM.16.M88.4 R136, [R188+0xe900] ;  /* 0x00e90000bc88783b */ /* 0x000e6a0000000200 */
[----:B------:R-:W-:Y:S02]  /*bb30*/  LDSM.16.M88.4 R168, [R188+0xf900] ;  /* 0x00f90000bca8783b */ /* 0x000fe40000000200 */
        /* <DEDUP_REMOVED lines=9> */
[C---:B---3--:R-:W-:Y:S08]  /*bbd0*/  HMMA.16816.F32.BF16 R28, R144.reuse, R160, R28 ;  /* 0x000000a0901c723c */ /* 0x048ff0000004181c */
[----:B------:R-:W-:Y:S01]  /*bbe0*/  HMMA.16816.F32.BF16 R32, R144, R162, R32 ;  /* 0x000000a29020723c */ /* 0x000fe20000041820 */
[----:B------:R-:W3:Y:S05]  /*bbf0*/  LDSM.16.M88.4 R144, [R181+0x4000] ;  /* 0x00400000b590783b */ /* 0x000eea0000000200 */
[----:B------:R-:W5:Y:S02]  /*bc00*/  LDSM.16.M88.4 R160, [R0+0xf100] ;  /* 0x00f1000000a0783b */ /* 0x000f640000000200 */
[C---:B----4-:R-:W-:Y:S08]  /*bc10*/  HMMA.16816.F32.BF16 R4, R140.reuse, R164, R4 ;  /* 0x000000a48c04723c */ /* 0x050ff00000041804 */
[C---:B------:R-:W-:Y:S01]  /*bc20*/  HMMA.16816.F32.BF16 R8, R140.reuse, R166, R8 ;  /* 0x000000a68c08723c */ /* 0x040fe20000041808 */
[----:B------:R-:W4:Y:S07]  /*bc30*/  LDSM.16.M88.4 R164, [R0+0xf900] ;  /* 0x00f9000000a4783b */ /* 0x000f2e0000000200 */
        /* <DEDUP_REMOVED lines=8> */
[----:B------:R-:W-:Y:S06]  /*bcc0*/  LDSM.16.M88.4 R168, [R184+UR4+0x11900] ;  /* 0x01190004b8a8783b */ /* 0x000fec0008000200 */
[----:B------:R-:W-:Y:S01]  /*bcd0*/  IADD3 R140, R133, UR4, R184 ;  /* 0x00000004858c7c10 */ /* 0x000fe2000fffe0b8 */
[C---:B---3--:R-:W-:Y:S05]  /*bce0*/  HMMA.16816.F32.BF16 R4, R144.reuse, R152, R4 ;  /* 0x000000989004723c */ /* 0x048fea0000041804 */
[----:B------:R-:W-:Y:S03]  /*bcf0*/  IMAD.IADD R187, R185, 0x1, R140 ;  /* 0x00000001b9bb7824 */ /* 0x000fe600078e028c */
[C---:B------:R-:W-:Y:S02]  /*bd00*/  HMMA.16816.F32.BF16 R8, R144.reuse, R154, R8 ;  /* 0x0000009a9008723c */ /* 0x040fe40000041808 */
[----:B------:R-:W2:Y:S05]  /*bd10*/  LDSM.16.M88.4 R140, [R187+0xe900] ;  /* 0x00e90000bb8c783b */ /* 0x000eaa0000000200 */
[----:B------:R-:W3:Y:S01]  /*bd20*/  LDSM.16.M88.4 R152, [R187+0xf100] ;  /* 0x00f10000bb98783b */ /* 0x000ee20000000200 */
[C---:B------:R-:W-:Y:S08]  /*bd30*/  HMMA.16816.F32.BF16 R12, R144.reuse, R156, R12 ;  /* 0x0000009c900c723c */ /* 0x040ff0000004180c */
[C---:B------:R-:W-:Y:S01]  /*bd40*/  HMMA.16816.F32.BF16 R16, R144.reuse, R158, R16 ;  /* 0x0000009e9010723c */ /* 0x040fe20000041810 */
[----:B------:R-:W-:Y:S07]  /*bd50*/  LDSM.16.M88.4 R156, [R186+0x8000] ;  /* 0x00800000ba9c783b */ /* 0x000fee0000000200 */
[C---:B-----5:R-:W-:Y:S08]  /*bd60*/  HMMA.16816.F32.BF16 R20, R144.reuse, R160, R20 ;  /* 0x000000a09014723c */ /* 0x060ff00000041814 */
[C---:B------:R-:W-:Y:S01]  /*bd70*/  HMMA.16816.F32.BF16 R24, R144.reuse, R162, R24 ;  /* 0x000000a29018723c */ /* 0x040fe20000041818 */
[----:B------:R-:W-:Y:S07]  /*bd80*/  LDSM.16.M88.4 R160, [R184+UR4+0x10100] ;  /* 0x01010004b8a0783b */ /* 0x000fee0008000200 */
[C---:B----4-:R-:W-:Y:S08]  /*bd90*/  HMMA.16816.F32.BF16 R28, R144.reuse, R164, R28 ;  /* 0x000000a4901c723c */ /* 0x050ff0000004181c */
[----:B------:R-:W-:Y:S01]  /*bda0*/  HMMA.16816.F32.BF16 R32, R144, R166, R32 ;  /* 0x000000a69020723c */ /* 0x000fe20000041820 */
[----:B------:R-:W4:Y:S05]  /*bdb0*/  LDSM.16.M88.4 R144, [R187+0xf900] ;  /* 0x00f90000bb90783b */ /* 0x000f2a0000000200 */
[----:B------:R-:W5:Y:S02]  /*bdc0*/  LDSM.16.M88.4 R164, [R184+UR4+0x10900] ;  /* 0x01090004b8a4783b */ /* 0x000f640008000200 */
[C---:B-1----:R-:W-:Y:S08]  /*bdd0*/  HMMA.16816.F32.BF16 R4, R136.reuse, R148, R4 ;  /* 0x000000948804723c */ /* 0x042ff00000041804 */
[C---:B------:R-:W-:Y:S01]  /*bde0*/  HMMA.16816.F32.BF16 R8, R136.reuse, R150, R8 ;  /* 0x000000968808723c */ /* 0x040fe20000041808 */
[----:B------:R-:W1:Y:S07]  /*bdf0*/  LDSM.16.M88.4 R148, [R184+UR4+0x11100] ;  /* 0x01110004b894783b */ /* 0x000e6e0008000200 */
[C---:B--2---:R-:W-:Y:S08]  /*be00*/  HMMA.16816.F32.BF16 R12, R136.reuse, R140, R12 ;  /* 0x0000008c880c723c */ /* 0x044ff0000004180c */
[C---:B------:R-:W-:Y:S01]  /*be10*/  HMMA.16816.F32.BF16 R16, R136.reuse, R142, R16 ;  /* 0x0000008e8810723c */ /* 0x040fe20000041810 */
[----:B------:R-:W-:Y:S07]  /*be20*/  LDSM.16.M88.4 R140, [R188+0x11100] ;  /* 0x01110000bc8c783b */ /* 0x000fee0000000200 */
[C---:B---3--:R-:W-:Y:S08]  /*be30*/  HMMA.16816.F32.BF16 R20, R136.reuse, R152, R20 ;  /* 0x000000988814723c */ /* 0x048ff00000041814 */
[C---:B------:R-:W-:Y:S01]  /*be40*/  HMMA.16816.F32.BF16 R24, R136.reuse, R154, R24 ;  /* 0x0000009a8818723c */ /* 0x040fe20000041818 */
[----:B------:R-:W-:Y:S07]  /*be50*/  LDSM.16.M88.4 R152, [R181+0x8000] ;  /* 0x00800000b598783b */ /* 0x000fee0000000200 */
[C---:B----4-:R-:W-:Y:S08]  /*be60*/  HMMA.16816.F32.BF16 R28, R136.reuse, R144, R28 ;  /* 0x00000090881c723c */ /* 0x050ff0000004181c */
[----:B------:R-:W-:Y:S01]  /*be70*/  HMMA.16816.F32.BF16 R32, R136, R146, R32 ;  /* 0x000000928820723c */ /* 0x000fe20000041820 */
[----:B------:R-:W2:Y:S05]  /*be80*/  LDSM.16.M88.4 R136, [R188+0x10900] ;  /* 0x01090000bc88783b */ /* 0x000eaa0000000200 */
[----:B------:R-:W3:Y:S02]  /*be90*/  LDSM.16.M88.4 R144, [R188+0x11900] ;  /* 0x01190000bc90783b */ /* 0x000ee40000000200 */
[C---:B------:R-:W-:Y:S08]  /*bea0*/  HMMA.16816.F32.BF16 R4, R156.reuse, R160, R4 ;  /* 0x000000a09c04723c */ /* 0x040ff00000041804 */
[C---:B------:R-:W-:Y:S01]  /*beb0*/  HMMA.16816.F32.BF16 R8, R156.reuse, R162, R8 ;  /* 0x000000a29c08723c */ /* 0x040fe20000041808 */
[----:B------:R-:W4:Y:S07]  /*bec0*/  LDSM.16.M88.4 R160, [R0+0x10100] ;  /* 0x0101000000a0783b */ /* 0x000f2e0000000200 */
[C---:B-----5:R-:W-:Y:S08]  /*bed0*/  HMMA.16816.F32.BF16 R12, R156.reuse, R164, R12 ;  /* 0x000000a49c0c723c */ /* 0x060ff0000004180c */
        /* <DEDUP_REMOVED lines=18> */
[----:B------:R3:W2:Y:S07]  /*c000*/  LDSM.16.M88.4 R144, [R2+0x10100] ;  /* 0x010100000290783b */ /* 0x0006ae0000000200 */
[C---:B----4-:R-:W-:Y:S08]  /*c010*/  HMMA.16816.F32.BF16 R4, R152.reuse, R160, R4 ;  /* 0x000000a09804723c */ /* 0x050ff00000041804 */
[C---:B------:R-:W-:Y:S01]  /*c020*/  HMMA.16816.F32.BF16 R8, R152.reuse, R162, R8 ;  /* 0x000000a29808723c */ /* 0x040fe20000041808 */
[----:B------:R-:W4:Y:S07]  /*c030*/  LDSM.16.M88.4 R160, [R187+0x10900] ;  /* 0x01090000bba0783b */ /* 0x000f2e0000000200 */
[C---:B-1----:R-:W-:Y:S01]  /*c040*/  HMMA.16816.F32.BF16 R12, R152.reuse, R148, R12 ;  /* 0x00000094980c723c */ /* 0x042fe2000004180c */
[----:B---3--:R-:W-:Y:S01]  /*c050*/  IMAD.U32 R2, RZ, RZ, UR6 ;  /* 0x00000006ff027e24 */ /* 0x008fe2000f8e00ff */
[----:B------:R-:W-:Y:S04]  /*c060*/  UIADD3 UR6, UR15, 0x1, URZ ;  /* 0x000000010f067890 */ /* 0x000fe8000fffe03f */
[----:B------:R-:W-:Y:S02]  /*c070*/  USEL UR15, UR6, URZ, !UP0 ;  /* 0x0000003f060f7287 */ /* 0x000fe4000c000000 */
[C---:B------:R-:W-:Y:S01]  /*c080*/  HMMA.16816.F32.BF16 R16, R152.reuse, R150, R16 ;  /* 0x000000969810723c */ /* 0x040fe20000041810 */
[----:B------:R-:W1:Y:S07]  /*c090*/  LDSM.16.M88.4 R148, [R187+0x11900] ;  /* 0x01190000bb94783b */ /* 0x000e6e0000000200 */
[C---:B-----5:R-:W-:Y:S08]  /*c0a0*/  HMMA.16816.F32.BF16 R20, R152.reuse, R156, R20 ;  /* 0x0000009c9814723c */ /* 0x060ff00000041814 */
[C---:B------:R-:W-:Y:S08]  /*c0b0*/  HMMA.16816.F32.BF16 R24, R152.reuse, R158, R24 ;  /* 0x0000009e9818723c */ /* 0x040ff00000041818 */
[C---:B--2---:R-:W-:Y:S07]  /*c0c0*/  HMMA.16816.F32.BF16 R28, R152.reuse, R136, R28 ;  /* 0x00000088981c723c */ /* 0x044fee000004181c */
[----:B------:R-:W-:Y:S01]  /*c0d0*/  IADD3 R136, -R197, 0x1, -R2 ;  /* 0x00000001c5887810 */ /* 0x000fe20007ffe902 */
[----:B------:R-:W-:Y:S04]  /*c0e0*/  HMMA.16816.F32.BF16 R32, R152, R138, R32 ;  /* 0x0000008a9820723c */ /* 0x000fe80000041820 */
[----:B------:R-:W-:Y:S01]  /*c0f0*/  IMAD.MOV.U32 R137, RZ, RZ, R196 ;  /* 0x000000ffff897224 */ /* 0x000fe200078e00c4 */
[----:B------:R-:W-:Y:S01]  /*c100*/  IADD3 R136, R136, c[0x0][0x1d0], RZ ;  /* 0x0000740088887a10 */ /* 0x000fe20007ffe0ff */
[----:B------:R-:W-:Y:S01]  /*c110*/  @P0 IMAD.MOV.U32 R137, RZ, RZ, R204 ;  /* 0x000000ffff890224 */ /* 0x000fe200078e00cc */
[----:B------:R-:W-:Y:S01]  /*c120*/  PLOP3.LUT P0, PT, PT, PT, UP2, 0x40, 0x0 ;  /* 0x000000000000781c */ /* 0x000fe20003f0e828 */
[C---:B------:R-:W-:Y:S03]  /*c130*/  HMMA.16816.F32.BF16 R4, R140.reuse, R144, R4 ;  /* 0x000000908c04723c */ /* 0x040fe60000041804 */
[----:B------:R-:W2:Y:S02]  /*c140*/  SHFL.IDX PT, R0, R137, RZ, 0x1c1f ;  /* 0x001c1fff89007589 */ /* 0x000ea400000e0000 */
[----:B------:R-:W-:Y:S03]  /*c150*/  IADD3 R139, R136, -c[0x0][0x168], RZ ;  /* 0x80005a00888b7a10 */ /* 0x000fe60007ffe0ff */
[C---:B------:R-:W-:Y:S08]  /*c160*/  HMMA.16816.F32.BF16 R8, R140.reuse, R146, R8 ;  /* 0x000000928c08723c */ /* 0x040ff00000041808 */
[C---:B----4-:R-:W-:Y:S08]  /*c170*/  HMMA.16816.F32.BF16 R12, R140.reuse, R160, R12 ;  /* 0x000000a08c0c723c */ /* 0x050ff0000004180c */
[C---:B------:R-:W-:Y:S08]  /*c180*/  HMMA.16816.F32.BF16 R16, R140.reuse, R162, R16 ;  /* 0x000000a28c10723c */ /* 0x040ff00000041810 */
[C---:B------:R-:W-:Y:S08]  /*c190*/  HMMA.16816.F32.BF16 R20, R140.reuse, R164, R20 ;  /* 0x000000a48c14723c */ /* 0x040ff00000041814 */
[C---:B------:R-:W-:Y:S08]  /*c1a0*/  HMMA.16816.F32.BF16 R24, R140.reuse, R166, R24 ;  /* 0x000000a68c18723c */ /* 0x040ff00000041818 */
[C---:B-1----:R-:W-:Y:S08]  /*c1b0*/  HMMA.16816.F32.BF16 R28, R140.reuse, R148, R28 ;  /* 0x000000948c1c723c */ /* 0x042ff0000004181c */
[----:B------:R-:W-:Y:S07]  /*c1c0*/  HMMA.16816.F32.BF16 R32, R140, R150, R32 ;  /* 0x000000968c20723c */ /* 0x000fee0000041820 */
        /* <DEDUP_REMOVED lines=19> */
.L_x_2154:
[----:B------:R-:W-:Y:S04]  /*c300*/  MOV R0, c[0x0][0x32c] ;  /* 0x0000cb0000007a02 */ /* 0x000fe80000000f00 */
[----:B------:R-:W-:Y:S11]  /*c310*/  ISETP.NE.AND P0, PT, R0, 0x1, PT ;  /* 0x000000010000780c */ /* 0x000ff60003f05270 */
[----:B------:R-:W-:Y:S02]  /*c320*/  @!UPT UIADD3 URZ, URZ, URZ, URZ ;  /* 0x0000003f3f3ff290 */ /* 0x000fe4000fffe03f */
[----:B------:R-:W-:Y:S05]  /*c330*/  @P0 IMAD.HI.U32 R0, R143, c[0x0][0x330], RZ ;  /* 0x0000cc008f000a27 */ /* 0x000fea00078e00ff */
[----:B------:R-:W-:Y:S02]  /*c340*/  @P0 SHF.R.U32.HI R143, RZ, c[0x0][0x334], R0 ;  /* 0x0000cd00ff8f0a19 */ /* 0x000fe40000011600 */
.L_x_2155:
[----:B------:R-:W-:Y:S05]  /*c350*/  BSYNC B0 ;  /* 0x0000000000007941 */ /* 0x000fea0003800000 */
.L_x_2153:
[----:B------:R-:W-:Y:S04]  /*c360*/  IMAD R0, R143, c[0x0][0x32c], -R2 ;  /* 0x0000cb008f007a24 */ /* 0x000fe800078e0a02 */
[----:B------:R-:W-:Y:S05]  /*c370*/  IMAD.IADD R143, R0, 0x1, -R197 ;  /* 0x00000001008f7824 */ /* 0x000fea00078e0ac5 */
[----:B------:R-:W-:Y:S02]  /*c380*/  IADD3 R0, R143, c[0x0][0x32c], RZ ;  /* 0x0000cb008f007a10 */ /* 0x000fe40007ffe0ff */
[----:B------:R-:W-:Y:S02]  /*c390*/  IMNMX R144, R144, R143, !PT ;  /* 0x0000008f90907217 */ /* 0x000fe40007800200 */
[----:B------:R-:W-:Y:S02]  /*c3a0*/  IMNMX R145, R145, R0, PT ;  /* 0x0000000091917217 */ /* 0x000fe40003800200 */
.L_x_2152:
[----:B------:R-:W-:Y:S06]  /*c3b0*/  UISETP.GT.AND UP0, UPT, UR17, -0x1, UPT ;  /* 0xffffffff1100788c */ /* 0x000fec000bf04270 */
[----:B------:R-:W-:Y:S04]  /*c3c0*/  PLOP3.LUT P0, PT, PT, PT, UP0, 0x80, 0x0 ;  /* 0x000000000000781c */ /* 0x000fe80003f0f008 */
[C---:B------:R-:W-:Y:S02]  /*c3d0*/  ISETP.GT.AND P5, PT, R144.reuse, RZ, P0 ;  /* 0x000000ff9000720c */ /* 0x040fe400007a4270 */
[----:B------:R-:W-:Y:S02]  /*c3e0*/  ISETP.GT.AND P4, PT, R144, 0x1, P0 ;  /* 0x000000019000780c */ /* 0x000fe40000784270 */
[C---:B------:R-:W-:Y:S02]  /*c3f0*/  ISETP.LT.OR P5, PT, R145.reuse, 0x1, P5 ;  /* 0x000000019100780c */ /* 0x040fe40002fa1670 */
[----:B------:R-:W-:Y:S02]  /*c400*/  ISETP.LT.OR P4, PT, R145, 0x2, P4 ;  /* 0x000000029100780c */ /* 0x000fe40002781670 */
[----:B------:R-:W-:Y:S02]  /*c410*/  FSEL R143, R4, -INF , !P5 ;  /* 0xff800000048f7808 */ /* 0x000fe40006800000 */
[----:B------:R-:W-:Y:S02]  /*c420*/  FSEL R4, R5, -INF , !P4 ;  /* 0xff80000005047808 */ /* 0x000fe40006000000 */
[C---:B------:R-:W-:Y:S02]  /*c430*/  ISETP.GT.AND P4, PT, R144.reuse, 0x10, P0 ;  /* 0x000000109000780c */ /* 0x040fe40000784270 */
[C---:B------:R-:W-:Y:S02]  /*c440*/  ISETP.GT.AND P5, PT, R144.reuse, 0x9, P0 ;  /* 0x000000099000780c */ /* 0x040fe400007a4270 */
[C---:B------:R-:W-:Y:S02]  /*c450*/  ISETP.LT.OR P4, PT, R145.reuse, 0x11, P4 ;  /* 0x000000119100780c */ /* 0x040fe40002781670 */
        /* <DEDUP_REMOVED lines=16> */
[----:B------:R-:W-:Y:S01]  /*c560*/  FSEL R140, R13, -INF , !P6 ;  /* 0xff8000000d8c7808 */ /* 0x000fe20007000000 */
[----:B------:R-:W1:Y:S01]  /*c570*/  SHFL.IDX PT, R16, R137, 0x1, 0x1c1f ;  /* 0x003c1f0089107f89 */ /* 0x000e6200000e0000 */
[C---:B------:R-:W-:Y:S02]  /*c580*/  ISETP.GT.AND P6, PT, R144.reuse, 0x20, P0 ;  /* 0x000000209000780c */ /* 0x040fe400007c4270 */
        /* <DEDUP_REMOVED lines=10> */
[----:B------:R-:W-:Y:S01]  /*c630*/  FSEL R159, R29, -INF , !P4 ;  /* 0xff8000001d9f7808 */ /* 0x000fe20006000000 */
[--C-:B-1----:R-:W-:Y:S01]  /*c640*/  IMAD.IADD R5, R141, 0x1, R16.reuse ;  /* 0x000000018d057824 */ /* 0x102fe200078e0210 */
[----:B------:R-:W-:Y:S01]  /*c650*/  PLOP3.LUT P4, PT, PT, PT, UP2, 0x40, 0x0 ;  /* 0x000000000000781c */ /* 0x000fe20003f8e828 */
[----:B------:R-:W-:Y:S01]  /*c660*/  IMAD.IADD R12, R139, 0x1, R16 ;  /* 0x000000018b0c7824 */ /* 0x000fe200078e0210 */
        /* <DEDUP_REMOVED lines=25> */
.L_x_2158:
[----:B------:R-:W-:Y:S04]  /*c800*/  MOV R9, c[0x0][0x32c] ;  /* 0x0000cb0000097a02 */ /* 0x000fe80000000f00 */
[----:B------:R-:W-:Y:S11]  /*c810*/  ISETP.NE.AND P4, PT, R9, 0x1, PT ;  /* 0x000000010900780c */ /* 0x000ff60003f85270 */
[----:B------:R-:W-:Y:S02]  /*c820*/  @!UPT UIADD3 URZ, URZ, URZ, URZ ;  /* 0x0000003f3f3ff290 */ /* 0x000fe4000fffe03f */
[----:B------:R-:W-:Y:S05]  /*c830*/  @P4 IMAD.HI.U32 R9, R13, c[0x0][0x330], RZ ;  /* 0x0000cc000d094a27 */ /* 0x000fea00078e00ff */
[----:B------:R-:W-:Y:S02]  /*c840*/  @P4 SHF.R.U32.HI R13, RZ, c[0x0][0x334], R9 ;  /* 0x0000cd00ff0d4a19 */ /* 0x000fe40000011609 */
.L_x_2159:
[----:B------:R-:W-:Y:S05]  /*c850*/  BSYNC B0 ;  /* 0x0000000000007941 */ /* 0x000fea0003800000 */
.L_x_2157:
[----:B------:R-:W-:Y:S04]  /*c860*/  IMAD R2, R13, c[0x0][0x32c], -R2 ;  /* 0x0000cb000d027a24 */ /* 0x000fe800078e0a02 */
[----:B------:R-:W-:Y:S05]  /*c870*/  IMAD.IADD R9, R2, 0x1, -R197 ;  /* 0x0000000102097824 */ /* 0x000fea00078e0ac5 */
[----:B------:R-:W-:Y:S02]  /*c880*/  IADD3 R2, R9, c[0x0][0x32c], RZ ;  /* 0x0000cb0009027a10 */ /* 0x000fe40007ffe0ff */
[----:B------:R-:W-:Y:S02]  /*c890*/  IMNMX R12, R12, R9, !PT ;  /* 0x000000090c0c7217 */ /* 0x000fe40007800200 */
[----:B------:R-:W-:Y:S02]  /*c8a0*/  IMNMX R5, R5, R2, PT ;  /* 0x0000000205057217 */ /* 0x000fe40003800200 */
.L_x_2156:
[----:B------:R-:W-:Y:S01]  /*c8b0*/  FMNMX.FTZ R13, R143, R132, !PT ;  /* 0x000000848f0d7209 */ /* 0x000fe20007810000 */
[----:B------:R-:W-:Y:S04]  /*c8c0*/  DEPBAR.LE SB0, 0x2 ;  /* 0x000080800000791a */ /* 0x000fe80000000000 */
[----:B------:R-:W-:Y:S01]  /*c8d0*/  FMNMX.FTZ R13, R4, R13, !PT ;  /* 0x0000000d040d7209 */ /* 0x000fe20007810000 */
[----:B------:R-:W-:Y:S01]  /*c8e0*/  BAR.SYNC.DEFER_BLOCKING 0x0 ;  /* 0x0000000000007b1d */ /* 0x000fe20000010000 */
[----:B------:R-:W-:Y:S01]  /*c8f0*/  ISETP.GT.AND P6, PT, R12, RZ, P0 ;  /* 0x000000ff0c00720c */ /* 0x000fe200007c4270 */
[----:B------:R-:W-:Y:S01]  /*c900*/  UIADD3 UR20, UR17, -0x2, URZ ;  /* 0xfffffffe11147890 */ /* 0x000fe2000fffe03f */
[----:B------:R-:W-:Y:S02]  /*c910*/  FMNMX.FTZ R13, R8, R13, !PT ;  /* 0x0000000d080d7209 */ /* 0x000fe40007810000 */
[C---:B------:R-:W-:Y:S01]  /*c920*/  ISETP.LT.OR P6, PT, R5.reuse, 0x1, P6 ;  /* 0x000000010500780c */ /* 0x040fe200037c1670 */
[----:B------:R-:W-:Y:S01]  /*c930*/  UISETP.GE.AND UP1, UPT, UR20, UR10, UPT ;  /* 0x0000000a1400728c */ /* 0x000fe2000bf26270 */
[----:B------:R-:W-:Y:S02]  /*c940*/  FMNMX.FTZ R13, R0, R13, !PT ;  /* 0x0000000d000d7209 */ /* 0x000fe40007810000 */
[----:B------:R-:W-:Y:S02]  /*c950*/  ISETP.GT.AND P5, PT, R12, 0x1, P0 ;  /* 0x000000010c00780c */ /* 0x000fe400007a4270 */
[----:B------:R-:W-:Y:S02]  /*c960*/  FMNMX.FTZ R13, R142, R13, !PT ;  /* 0x0000000d8e0d7209 */ /* 0x000fe40007810000 */
[----:B------:R-:W-:Y:S02]  /*c970*/  FSEL R6, R6, -INF , !P6 ;  /* 0xff80000006067808 */ /* 0x000fe40007000000 */
[----:B------:R-:W-:Y:S02]  /*c980*/  FMNMX.FTZ R13, R140, R13, !PT ;  /* 0x0000000d8c0d7209 */ /* 0x000fe40007810000 */
[----:B------:R-:W-:Y:S01]  /*c990*/  ISETP.LT.OR P5, PT, R5, 0x2, P5 ;  /* 0x000000020500780c */ /* 0x000fe20002fa1670 */
[----:B------:R-:W-:Y:S01]  /*c9a0*/  @UP1 USHF.R.S32.HI UR21, URZ, 0x1f, UR20 ;  /* 0x0000001f3f151899 */ /* 0x000fe20008011414 */
        /* <DEDUP_REMOVED lines=10> */
[C---:B------:R-:W-:Y:S02]  /*ca50*/  ISETP.GT.AND P5, PT, R12.reuse, 0x10, P0 ;  /* 0x000000100c00780c */ /* 0x040fe400007a4270 */
[----:B------:R-:W-:Y:S02]  /*ca60*/  ISETP.LT.OR P6, PT, R5, 0xa, P6 ;  /* 0x0000000a0500780c */ /* 0x000fe400037c1670 */
        /* <DEDUP_REMOVED lines=10> */
[----:B------:R-:W-:Y:S02]  /*cb10*/  FMNMX.FTZ R13, R168, R13, !PT ;  /* 0x0000000da80d7209 */ /* 0x000fe40007810000 */
[C---:B------:R-:W-:Y:S02]  /*cb20*/  ISETP.GT.AND P5, PT, R12.reuse, 0x18, P0 ;  /* 0x000000180c00780c */ /* 0x040fe400007a4270 */
[----:B------:R-:W-:Y:S02]  /*cb30*/  ISETP.GT.AND P4, PT, R12, 0x19, P0 ;  /* 0x000000190c00780c */ /* 0x000fe40000784270 */
[----:B------:R-:W-:Y:S02]  /*cb40*/  FMNMX.FTZ R2, R141, R2, !PT ;  /* 0x000000028d027209 */ /* 0x000fe40007810000 */
[----:B------:R-:W-:Y:S02]  /*cb50*/  FMNMX.FTZ R10, R160, R13, !PT ;  /* 0x0000000da00a7209 */ /* 0x000fe40007810000 */
[C---:B------:R-:W-:Y:S02]  /*cb60*/  ISETP.LT.OR P5, PT, R5.reuse, 0x19, P5 ;  /* 0x000000190500780c */ /* 0x040fe40002fa1670 */
[----:B------:R-:W-:Y:S02]  /*cb70*/  ISETP.LT.OR P4, PT, R5, 0x1a, P4 ;  /* 0x0000001a0500780c */ /* 0x000fe40002781670 */
[----:B------:R-:W-:Y:S02]  /*cb80*/  FSEL R33, R18, -INF , !P5 ;  /* 0xff80000012217808 */ /* 0x000fe40006800000 */
[----:B------:R-:W-:Y:S02]  /*cb90*/  FSEL R137, R19, -INF , !P4 ;  /* 0xff80000013897808 */ /* 0x000fe40006000000 */
[----:B------:R-:W-:Y:S02]  /*cba0*/  FMNMX.FTZ R13, R159, R10, !PT ;  /* 0x0000000a9f0d7209 */ /* 0x000fe40007810000 */
[----:B------:R-:W-:Y:S02]  /*cbb0*/  FMNMX.FTZ R10, R139, R2, !PT ;  /* 0x000000028b0a7209 */ /* 0x000fe40007810000 */
[C---:B------:R-:W-:Y:S02]  /*cbc0*/  ISETP.GT.AND P4, PT, R12.reuse, 0x20, P0 ;  /* 0x000000200c00780c */ /* 0x040fe40000784270 */
[----:B------:R-:W-:Y:S02]  /*cbd0*/  FMNMX.FTZ R10, R33, R10, !PT ;  /* 0x0000000a210a7209 */ /* 0x000fe40007810000 */
[----:B------:R-:W-:Y:S02]  /*cbe0*/  ISETP.LT.OR P4, PT, R5, 0x21, P4 ;  /* 0x000000210500780c */ /* 0x000fe40002781670 */
[----:B------:R-:W-:Y:S02]  /*cbf0*/  ISETP.GT.AND P6, PT, R12, 0x21, P0 ;  /* 0x000000210c00780c */ /* 0x000fe400007c4270 */
[----:B------:R-:W-:Y:S02]  /*cc00*/  FSEL R177, R22, -INF , !P4 ;  /* 0xff80000016b17808 */ /* 0x000fe40006000000 */
[----:B------:R-:W-:Y:S02]  /*cc10*/  FMNMX.FTZ R10, R137, R10, !PT ;  /* 0x0000000a890a7209 */ /* 0x000fe40007810000 */
[----:B------:R-:W-:Y:S02]  /*cc20*/  ISETP.LT.OR P6, PT, R5, 0x22, P6 ;  /* 0x000000220500780c */ /* 0x000fe400037c1670 */
[C---:B------:R-:W-:Y:S02]  /*cc30*/  ISETP.GT.AND P5, PT, R12.reuse, 0x28, P0 ;  /* 0x000000280c00780c */ /* 0x040fe400007a4270 */
[----:B------:R-:W-:Y:S02]  /*cc40*/  FSEL R175, R23, -INF , !P6 ;  /* 0xff80000017af7808 */ /* 0x000fe40007000000 */
[----:B------:R-:W-:Y:S01]  /*cc50*/  ISETP.LT.OR P5, PT, R5, 0x29, P5 ;  /* 0x000000290500780c */ /* 0x000fe20002fa1670 */
[----:B------:R-:W-:Y:S01]  /*cc60*/  LDSM.16.MT88.4 R20, [R135+UR4+0x100] ;  /* 0x000100048714783b */ /* 0x000fe20008004200 */
[----:B------:R-:W-:Y:S01]  /*cc70*/  ISETP.GT.AND P4, PT, R12, 0x29, P0 ;  /* 0x000000290c00780c */ /* 0x000fe20000784270 */
[----:B------:R-:W-:Y:S01]  /*cc80*/  ULDC.64 UR6, c[0x0][0x1e0] ;  /* 0x0000780000067ab9 */ /* 0x000fe20000000a00 */
[----:B------:R-:W-:Y:S02]  /*cc90*/  FMNMX.FTZ R10, R177, R10, !PT ;  /* 0x0000000ab10a7209 */ /* 0x000fe40007810000 */
[----:B------:R-:W-:Y:S02]  /*cca0*/  FSEL R173, R26, -INF , !P5 ;  /* 0xff8000001aad7808 */ /* 0x000fe40006800000 */
[----:B------:R-:W-:Y:S01]  /*ccb0*/  ISETP.LT.OR P4, PT, R5, 0x2a, P4 ;  /* 0x0000002a0500780c */ /* 0x000fe20002781670 */
[----:B------:R-:W-:Y:S01]  /*ccc0*/  @UP1 UIMAD UR21, UR21, UR6, URZ ;  /* 0x00000006151512a4 */ /* 0x000fe2000f8e023f */
[C---:B------:R-:W-:Y:S01]  /*ccd0*/  ISETP.GT.AND P6, PT, R12.reuse, 0x30, P0 ;  /* 0x000000300c00780c */ /* 0x040fe200007c4270 */
[----:B------:R-:W-:Y:S01]  /*cce0*/  @UP1 UIMAD.WIDE.U32 UR22, UR20, UR6, URZ ;  /* 0x00000006141612a5 */ /* 0x000fe2000f8e003f */
[----:B------:R-:W-:Y:S01]  /*ccf0*/  FMNMX.FTZ R10, R175, R10, !PT ;  /* 0x0000000aaf0a7209 */ /* 0x000fe20007810000 */
[----:B------:R-:W-:Y:S01]  /*cd00*/  @UP1 UIMAD UR21, UR20, UR7, UR21 ;  /* 0x00000007141512a4 */ /* 0x000fe2000f8e0215 */
[----:B------:R-:W-:Y:S01]  /*cd10*/  FSEL R171, R27, -INF , !P4 ;  /* 0xff8000001bab7808 */ /* 0x000fe20006000000 */
[----:B------:R-:W-:Y:S01]  /*cd20*/  @UP1 USHF.L.U32 UR6, UR22, 0x6, URZ ;  /* 0x0000000616061899 */ /* 0x000fe2000800063f */
[----:B------:R-:W-:Y:S01]  /*cd30*/  ISETP.LT.OR P6, PT, R5, 0x31, P6 ;  /* 0x000000310500780c */ /* 0x000fe200037c1670 */
[----:B------:R-:W-:Y:S01]  /*cd40*/  @UP1 UIADD3 UR21, UR23, UR21, URZ ;  /* 0x0000001517151290 */ /* 0x000fe2000fffe03f */
[----:B------:R-:W-:Y:S01]  /*cd50*/  ISETP.GT.AND P5, PT, R12, 0x31, P0 ;  /* 0x000000310c00780c */ /* 0x000fe200007a4270 */
[----:B------:R-:W-:Y:S01]  /*cd60*/  @UP1 UIADD3 UR7, UP0, UR14, UR6, URZ ;  /* 0x000000060e071290 */ /* 0x000fe2000ff1e03f */
[----:B------:R-:W-:Y:S01]  /*cd70*/  FMNMX.FTZ R10, R173, R10, !PT ;  /* 0x0000000aad0a7209 */ /* 0x000fe20007810000 */
[----:B------:R-:W-:Y:S01]  /*cd80*/  @UP1 USHF.L.U64.HI UR21, UR22, 0x6, UR21 ;  /* 0x0000000616151899 */ /* 0x000fe20008010215 */
[----:B------:R-:W-:Y:S02]  /*cd90*/  FMNMX.FTZ R15, R158, R13, !PT ;  /* 0x0000000d9e0f7209 */ /* 0x000fe40007810000 */
[----:B------:R-:W-:Y:S02]  /*cda0*/  FSEL R157, R30, -INF , !P6 ;  /* 0xff8000001e9d7808 */ /* 0x000fe40007000000 */
[----:B------:R-:W-:Y:S02]  /*cdb0*/  ISETP.LT.OR P5, PT, R5, 0x32, P5 ;  /* 0x000000320500780c */ /* 0x000fe40002fa1670 */
[----:B------:R-:W-:Y:S02]  /*cdc0*/  ISETP.GT.AND P4, PT, R12, 0x38, P0 ;  /* 0x000000380c00780c */ /* 0x000fe40000784270 */
[----:B------:R-:W-:Y:S02]  /*cdd0*/  FMNMX.FTZ R10, R171, R10, !PT ;  /* 0x0000000aab0a7209 */ /* 0x000fe40007810000 */
[----:B------:R-:W-:Y:S02]  /*cde0*/  FMNMX.FTZ R13, R154, R15, !PT ;  /* 0x0000000f9a0d7209 */ /* 0x000fe40007810000 */
[----:B------:R-:W-:Y:S02]  /*cdf0*/  FSEL R155, R31, -INF , !P5 ;  /* 0xff8000001f9b7808 */ /* 0x000fe40006800000 */
[----:B------:R-:W-:Y:S01]  /*ce00*/  ISETP.LT.OR P4, PT, R5, 0x39, P4 ;  /* 0x000000390500780c */ /* 0x000fe20002781670 */
[----:B------:R-:W1:Y:S01]  /*ce10*/  SHFL.BFLY PT, R2, R13, 0x2, 0x1f ;  /* 0x0c401f000d027f89 */ /* 0x000e6200000e0000 */
[----:B------:R-:W-:Y:S02]  /*ce20*/  ISETP.GT.AND P0, PT, R12, 0x39, P0 ;  /* 0x000000390c00780c */ /* 0x000fe40000704270 */
[----:B------:R-:W-:Y:S02]  /*ce30*/  FMNMX.FTZ R10, R157, R10, !PT ;  /* 0x0000000a9d0a7209 */ /* 0x000fe40007810000 */
[----:B------:R-:W-:Y:S02]  /*ce40*/  FSEL R153, R34, -INF , !P4 ;  /* 0xff80000022997808 */ /* 0x000fe40006000000 */
[----:B------:R-:W-:Y:S01]  /*ce50*/  ISETP.LT.OR P0, PT, R5, 0x3a, P0 ;  /* 0x0000003a0500780c */ /* 0x000fe20000701670 */
[----:B------:R-:W-:Y:S01]  /*ce60*/  LDSM.16.MT88.4 R28, [R134+UR4+0x100] ;  /* 0x00010004861c783b */ /* 0x000fe20008004200 */
        /* <DEDUP_REMOVED lines=13> */
[----:B------:R-:W-:Y:S05]  /*cf40*/  FSEL R161, R161, RZ, P0 ;  /* 0x000000ffa1a17208 */ /* 0x000fea0000000000 */
[--C-:B------:R-:W-:Y:S02]  /*cf50*/  FFMA.FTZ R145, R0, c[0x0][0x2d0], -R161.reuse ;  /* 0x0000b40000917a23 */ /* 0x100fe400000108a1 */
[--C-:B------:R-:W-:Y:S02]  /*cf60*/  FFMA.FTZ R149, R4, c[0x0][0x2d0], -R161.reuse ;  /* 0x0000b40004957a23 */ /* 0x100fe400000108a1 */
[----:B------:R-:W-:Y:S01]  /*cf70*/  FADD.FTZ R4, -R5, R132 ;  /* 0x0000008405047221 */ /* 0x000fe20000010100 */
[----:B------:R-:W-:Y:S01]  /*cf80*/  MOV R132, R2 ;  /* 0x0000000200847202 */ /* 0x000fe20000000f00 */
[--C-:B------:R-:W-:Y:S01]  /*cf90*/  FFMA.FTZ R150, R143, c[0x0][0x2d0], -R161.reuse ;  /* 0x0000b4008f967a23 */ /* 0x100fe200000108a1 */
[----:B--2---:R-:W-:Y:S01]  /*cfa0*/  FMNMX.FTZ R0, R13, R10, !PT ;  /* 0x0000000a0d007209 */ /* 0x004fe20007810000 */
[----:B------:R-:W-:Y:S01]  /*cfb0*/  FMUL.FTZ R12, R4, c[0x0][0x2d0] ;  /* 0x0000b400040c7a20 */ /* 0x000fe20000410000 */
[----:B------:R-:W-:Y:S01]  /*cfc0*/  MUFU.EX2 R149, R149 ;  /* 0x0000009500957308 */ /* 0x000fe20000000800 */
[--C-:B------:R-:W-:Y:S01]  /*cfd0*/  FFMA.FTZ R144, R8, c[0x0][0x2d0], -R161.reuse ;  /* 0x0000b40008907a23 */ /* 0x100fe200000108a1 */
[C---:B------:R-:W-:Y:S01]  /*cfe0*/  FSETP.NEU.FTZ.AND P0, PT, R0.reuse, -INF , PT ;  /* 0xff8000000000780b */ /* 0x040fe20003f1d000 */
[----:B------:R-:W-:Y:S02]  /*cff0*/  FMUL.FTZ R152, R0, c[0x0][0x2d0] ;  /* 0x0000b40000987a20 */ /* 0x000fe40000410000 */
[--C-:B------:R-:W-:Y:S01]  /*d000*/  FFMA.FTZ R156, R142, c[0x0][0x2d0], -R161.reuse ;  /* 0x0000b4008e9c7a23 */ /* 0x100fe200000108a1 */
[----:B------:R-:W-:Y:S01]  /*d010*/  FSEL R4, R0, RZ, P0 ;  /* 0x000000ff00047208 */ /* 0x000fe20000000000 */
[--C-:B------:R-:W-:Y:S01]  /*d020*/  FFMA.FTZ R163, R140, c[0x0][0x2d0], -R161.reuse ;  /* 0x0000b4008ca37a23 */ /* 0x100fe200000108a1 */
[----:B------:R-:W-:Y:S01]  /*d030*/  FSEL R152, R152, RZ, P0 ;  /* 0x000000ff98987208 */ /* 0x000fe20000000000 */
[----:B------:R-:W-:Y:S01]  /*d040*/  FFMA.FTZ R162, R138, c[0x0][0x2d0], -R161 ;  /* 0x0000b4008aa27a23 */ /* 0x000fe200000108a1 */
[----:B------:R-:W1:Y:S01]  /*d050*/  MUFU.EX2 R12, R12 ;  /* 0x0000000c000c7308 */ /* 0x000e620000000800 */
[----:B------:R-:W-:Y:S01]  /*d060*/  FADD.FTZ R4, -R4, R3 ;  /* 0x0000000304047221 */ /* 0x000fe20000010100 */
[----:B------:R-:W-:Y:S01]  /*d070*/  PLOP3.LUT P0, PT, PT, PT, UP1, 0x80, 0x0 ;  /* 0x000000000000781c */ /* 0x000fe20003f0f018 */
[--C-:B------:R-:W-:Y:S02]  /*d080*/  FFMA.FTZ R148, R6, c[0x0][0x2d0], -R152.reuse ;  /* 0x0000b40006947a23 */ /* 0x100fe40000010898 */
[--C-:B------:R-:W-:Y:S02]  /*d090*/  FFMA.FTZ R147, R9, c[0x0][0x2d0], -R152.reuse ;  /* 0x0000b40009937a23 */ /* 0x100fe40000010898 */
[--C-:B------:R-:W-:Y:S02]  /*d0a0*/  FFMA.FTZ R15, R7, c[0x0][0x2d0], -R152.reuse ;  /* 0x0000b400070f7a23 */ /* 0x100fe40000010898 */
[--C-:B------:R-:W-:Y:S01]  /*d0b0*/  FFMA.FTZ R146, R11, c[0x0][0x2d0], -R152.reuse ;  /* 0x0000b4000b927a23 */ /* 0x100fe20000010898 */
[----:B------:R-:W-:Y:S01]  /*d0c0*/  MUFU.EX2 R144, R144 ;  /* 0x0000009000907308 */ /* 0x000fe20000000800 */
[----:B------:R-:W-:Y:S01]  /*d0d0*/  FMUL.FTZ R3, R4, c[0x0][0x2d0] ;  /* 0x0000b40004037a20 */ /* 0x000fe20000410000 */
[----:B------:R-:W-:Y:S01]  /*d0e0*/  IADD3 R4, R135, UR4, RZ ;  /* 0x0000000487047c10 */ /* 0x000fe2000fffe0ff */
[--C-:B------:R-:W-:Y:S02]  /*d0f0*/  FFMA.FTZ R165, R136, c[0x0][0x2d0], -R161.reuse ;  /* 0x0000b40088a57a23 */ /* 0x100fe400000108a1 */
[--C-:B------:R-:W-:Y:S01]  /*d100*/  FFMA.FTZ R164, R141, c[0x0][0x2d0], -R152.reuse ;  /* 0x0000b4008da47a23 */ /* 0x100fe20000010898 */
[----:B------:R-:W-:Y:S01]  /*d110*/  IADD3 R13, R183, R4, RZ ;  /* 0x00000004b70d7210 */ /* 0x000fe20007ffe0ff */
[----:B------:R-:W-:Y:S01]  /*d120*/  LDSM.16.MT88.4 R140, [R134+UR4+0x2900] ;  /* 0x00290004868c783b */ /* 0x000fe20008004200 */
[--C-:B------:R-:W-:Y:S02]  /*d130*/  FFMA.FTZ R167, R139, c[0x0][0x2d0], -R152.reuse ;  /* 0x0000b4008ba77a23 */ /* 0x100fe40000010898 */
[----:B------:R-:W2:Y:S01]  /*d140*/  MUFU.EX2 R3, R3 ;  /* 0x0000000300037308 */ /* 0x000ea20000000800 */
[--C-:B------:R-:W-:Y:S02]  /*d150*/  FFMA.FTZ R166, R33, c[0x0][0x2d0], -R152.reuse ;  /* 0x0000b40021a67a23 */ /* 0x100fe40000010898 */
[----:B------:R-:W-:Y:S02]  /*d160*/  FFMA.FTZ R169, R137, c[0x0][0x2d0], -R152 ;  /* 0x0000b40089a97a23 */ /* 0x000fe40000010898 */
[----:B------:R-:W3:Y:S01]  /*d170*/  LDSM.16.MT88.4 R24, [R13+0x100] ;  /* 0x000100000d18783b */ /* 0x000ee20000004200 */
[C---:B-1----:R-:W-:Y:S02]  /*d180*/  FMUL.FTZ R4, R12.reuse, R128 ;  /* 0x000000800c047220 */ /* 0x042fe40000410000 */
[C---:B------:R-:W-:Y:S02]  /*d190*/  FMUL.FTZ R5, R12.reuse, R129 ;  /* 0x000000810c057220 */ /* 0x040fe40000410000 */
[----:B------:R-:W1:Y:S01]  /*d1a0*/  MUFU.EX2 R150, R150 ;  /* 0x0000009600967308 */ /* 0x000e620000000800 */
[C---:B------:R-:W-:Y:S02]  /*d1b0*/  FMUL.FTZ R8, R12.reuse, R124 ;  /* 0x0000007c0c087220 */ /* 0x040fe40000410000 */
[C---:B------:R-:W-:Y:S01]  /*d1c0*/  FMUL.FTZ R9, R12.reuse, R125 ;  /* 0x0000007d0c097220 */ /* 0x040fe20000410000 */
[----:B------:R-:W-:Y:S01]  /*d1d0*/  LDSM.16.MT88.4 R32, [R13+0x900] ;  /* 0x000900000d20783b */ /* 0x000fe20000004200 */
[C---:B------:R-:W-:Y:S02]  /*d1e0*/  FMUL.FTZ R100, R12.reuse, R100 ;  /* 0x000000640c647220 */ /* 0x040fe40000410000 */
[C---:B------:R-:W-:Y:S02]  /*d1f0*/  FMUL.FTZ R101, R12.reuse, R101 ;  /* 0x000000650c657220 */ /* 0x040fe40000410000 */
[C---:B------:R-:W-:Y:S01]  /*d200*/  FMUL.FTZ R104, R12.reuse, R104 ;  /* 0x000000680c687220 */ /* 0x040fe20000410000 */
[----:B------:R-:W4:Y:S01]  /*d210*/  MUFU.EX2 R145, R145 ;  /* 0x0000009100917308 */ /* 0x000f220000000800 */
[C---:B------:R-:W-:Y:S01]  /*d220*/  FMUL.FTZ R105, R12.reuse, R105 ;  /* 0x000000690c697220 */ /* 0x040fe20000410000 */
[----:B------:R-:W-:Y:S01]  /*d230*/  LDSM.16.MT88.4 R136, [R13+0x2900] ;  /* 0x002900000d88783b */ /* 0x000fe20000004200 */
[C---:B------:R-:W-:Y:S02]  /*d240*/  FMUL.FTZ R108, R12.reuse, R108 ;  /* 0x0000006c0c6c7220 */ /* 0x040fe40000410000 */
[C---:B--2---:R-:W-:Y:S02]  /*d250*/  FMUL.FTZ R6, R3.reuse, R130 ;  /* 0x0000008203067220 */ /* 0x044fe40000410000 */
[C---:B------:R-:W-:Y:S02]  /*d260*/  FMUL.FTZ R7, R3.reuse, R131 ;  /* 0x0000008303077220 */ /* 0x040fe40000410000 */
[C---:B------:R-:W-:Y:S01]  /*d270*/  FMUL.FTZ R10, R3.reuse, R126 ;  /* 0x0000007e030a7220 */ /* 0x040fe20000410000 */
[----:B------:R-:W-:Y:S01]  /*d280*/  MUFU.EX2 R146, R146 ;  /* 0x0000009200927308 */ /* 0x000fe20000000800 */
[C---:B------:R-:W-:Y:S01]  /*d290*/  FMUL.FTZ R11, R3.reuse, R127 ;  /* 0x0000007f030b7220 */ /* 0x040fe20000410000 */
[----:B------:R-:W-:Y:S01]  /*d2a0*/  LDSM.16.MT88.4 R128, [R135+UR4+0x2900] ;  /* 0x002900048780783b */ /* 0x000fe20008004200 */
[----:B------:R-:W-:Y:S01]  /*d2b0*/  FMUL.FTZ R102, R3, R102 ;  /* 0x0000006603667220 */ /* 0x000fe20000410000 */
[----:B-1----:R-:W-:Y:S01]  /*d2c0*/  F2FP.BF16.PACK_AB R16, R149, R150 ;  /* 0x000000969510723e */ /* 0x002fe200000010ff */
[C---:B------:R-:W-:Y:S02]  /*d2d0*/  FMUL.FTZ R103, R3.reuse, R103 ;  /* 0x0000006703677220 */ /* 0x040fe40000410000 */
[C---:B------:R-:W-:Y:S02]  /*d2e0*/  FMUL.FTZ R106, R3.reuse, R106 ;  /* 0x0000006a036a7220 */ /* 0x040fe40000410000 */
[C---:B------:R-:W-:Y:S01]  /*d2f0*/  FMUL.FTZ R107, R3.reuse, R107 ;  /* 0x0000006b036b7220 */ /* 0x040fe20000410000 */
[----:B------:R-:W-:Y:S01]  /*d300*/  MUFU.EX2 R148, R148 ;  /* 0x0000009400947308 */ /* 0x000fe20000000800 */
[C---:B------:R-:W-:Y:S02]  /*d310*/  FMUL.FTZ R109, R12.reuse, R109 ;  /* 0x0000006d0c6d7220 */ /* 0x040fe40000410000 */
[----:B------:R-:W-:Y:S01]  /*d320*/  FMUL.FTZ R110, R3, R110 ;  /* 0x0000006e036e7220 */ /* 0x000fe20000410000 */
[----:B----4-:R-:W-:Y:S01]  /*d330*/  F2FP.BF16.PACK_AB R18, R145, R144 ;  /* 0x000000909112723e */ /* 0x010fe200000010ff */
        /* <DEDUP_REMOVED lines=25> */
[----:B--2---:R-:W-:Y:S01]  /*d4d0*/  F2FP.BF16.PACK_AB R19, R146, R15 ;  /* 0x0000000f9213723e */ /* 0x004fe200000010ff */
[C---:B------:R-:W-:Y:S02]  /*d4e0*/  FMUL.FTZ R43, R3.reuse, R43 ;  /* 0x0000002b032b7220 */ /* 0x040fe40000410000 */
[C---:B------:R-:W-:Y:S02]  /*d4f0*/  FMUL.FTZ R44, R12.reuse, R44 ;  /* 0x0000002c0c2c7220 */ /* 0x040fe40000410000 */
[----:B------:R-:W-:Y:S01]  /*d500*/  FMUL.FTZ R46, R3, R46 ;  /* 0x0000002e032e7220 */ /* 0x000fe20000410000 */
[----:B------:R-:W1:Y:S01]  /*d510*/  MUFU.EX2 R163, R163 ;  /* 0x000000a300a37308 */ /* 0x000e620000000800 */
[C---:B------:R-:W-:Y:S05]  /*d520*/  HMMA.16816.F32.BF16 R4, R16.reuse, R20, R4 ;  /* 0x000000141004723c */ /* 0x040fea0000041804 */
[----:B------:R-:W-:Y:S02]  /*d530*/  FMUL.FTZ R45, R12, R45 ;  /* 0x0000002d0c2d7220 */ /* 0x000fe40000410000 */
[----:B------:R-:W-:Y:S01]  /*d540*/  IADD3 R20, R134, UR4, RZ ;  /* 0x0000000486147c10 */ /* 0x000fe2000fffe0ff */
[C---:B------:R-:W-:Y:S01]  /*d550*/  HMMA.16816.F32.BF16 R8, R16.reuse, R22, R8 ;  /* 0x000000161008723c */ /* 0x040fe20000041808 */
[----:B------:R-:W-:Y:S03]  /*d560*/  MUFU.EX2 R162, R162 ;  /* 0x000000a200a27308 */ /* 0x000fe60000000800 */
[----:B------:R-:W-:Y:S01]  /*d570*/  IADD3 R14, R183, R20, RZ ;  /* 0x00000014b70e7210 */ /* 0x000fe20007ffe0ff */
[C---:B------:R-:W-:Y:S02]  /*d580*/  FMUL.FTZ R47, R3.reuse, R47 ;  /* 0x0000002f032f7220 */ /* 0x040fe40000410000 */
[C---:B------:R-:W-:Y:S01]  /*d590*/  FMUL.FTZ R48, R12.reuse, R48 ;  /* 0x000000300c307220 */ /* 0x040fe20000410000 */
[C---:B---3--:R-:W-:Y:S01]  /*d5a0*/  HMMA.16816.F32.BF16 R100, R16.reuse, R24, R100 ;  /* 0x000000181064723c */ /* 0x048fe20000041864 */
[----:B------:R-:W2:Y:S02]  /*d5b0*/  LDSM.16.MT88.4 R20, [R14+0x100] ;  /* 0x000100000e14783b */ /* 0x000ea40000004200 */
[----:B------:R-:W3:Y:S01]  /*d5c0*/  MUFU.EX2 R165, R165 ;  /* 0x000000a500a57308 */ /* 0x000ee20000000800 */
[C---:B------:R-:W-:Y:S02]  /*d5d0*/  FMUL.FTZ R50, R3.reuse, R50 ;  /* 0x0000003203327220 */ /* 0x040fe40000410000 */
[C---:B------:R-:W-:Y:S02]  /*d5e0*/  FMUL.FTZ R49, R12.reuse, R49 ;  /* 0x000000310c317220 */ /* 0x040fe40000410000 */
[C---:B------:R-:W-:Y:S01]  /*d5f0*/  HMMA.16816.F32.BF16 R104, R16.reuse, R26, R104 ;  /* 0x0000001a1068723c */ /* 0x040fe20000041868 */
[----:B------:R-:W4:Y:S03]  /*d600*/  LDSM.16.MT88.4 R24, [R135+UR4+0x2100] ;  /* 0x002100048718783b */ /* 0x000f260008004200 */
[C---:B------:R-:W-:Y:S01]  /*d610*/  FMUL.FTZ R51, R3.reuse, R51 ;  /* 0x0000003303337220 */ /* 0x040fe20000410000 */
[----:B------:R-:W5:Y:S01]  /*d620*/  MUFU.EX2 R167, R167 ;  /* 0x000000a700a77308 */ /* 0x000f620000000800 */
[C---:B------:R-:W-:Y:S02]  /*d630*/  FMUL.FTZ R52, R12.reuse, R52 ;  /* 0x000000340c347220 */ /* 0x040fe40000410000 */
[C---:B------:R-:W-:Y:S01]  /*d640*/  HMMA.16816.F32.BF16 R108, R16.reuse, R28, R108 ;  /* 0x0000001c106c723c */ /* 0x040fe2000004186c */
[----:B------:R-:W-:Y:S03]  /*d650*/  LDSM.16.MT88.4 R124, [R14+0x900] ;  /* 0x000900000e7c783b */ /* 0x000fe60000004200 */
[C---:B------:R-:W-:Y:S02]  /*d660*/  FMUL.FTZ R54, R3.reuse, R54 ;  /* 0x0000003603367220 */ /* 0x040fe40000410000 */
[C---:B------:R-:W-:Y:S01]  /*d670*/  FMUL.FTZ R53, R12.reuse, R53 ;  /* 0x000000350c357220 */ /* 0x040fe20000410000 */
[----:B------:R-:W-:Y:S01]  /*d680*/  MUFU.EX2 R166, R166 ;  /* 0x000000a600a67308 */ /* 0x000fe20000000800 */
[C---:B------:R-:W-:Y:S01]  /*d690*/  HMMA.16816.F32.BF16 R112, R16.reuse, R30, R112 ;  /* 0x0000001e1070723c */ /* 0x040fe20000041870 */
[----:B------:R-:W1:Y:S03]  /*d6a0*/  LDSM.16.MT88.4 R28, [R13+0x2100] ;  /* 0x002100000d1c783b */ /* 0x000e660000004200 */
[C---:B------:R-:W-:Y:S02]  /*d6b0*/  FMUL.FTZ R55, R3.reuse, R55 ;  /* 0x0000003703377220 */ /* 0x040fe40000410000 */
[C---:B------:R-:W-:Y:S02]  /*d6c0*/  FMUL.FTZ R56, R12.reuse, R56 ;  /* 0x000000380c387220 */ /* 0x040fe40000410000 */
[C---:B------:R-:W-:Y:S01]  /*d6d0*/  FMUL.FTZ R58, R3.reuse, R58 ;  /* 0x0000003a033a7220 */ /* 0x040fe20000410000 */
[----:B------:R-:W1:Y:S03]  /*d6e0*/  MUFU.EX2 R169, R169 ;  /* 0x000000a900a97308 */ /* 0x000e660000000800 */
[C---:B------:R-:W-:Y:S02]  /*d6f0*/  FMUL.FTZ R57, R12.reuse, R57 ;  /* 0x000000390c397220 */ /* 0x040fe40000410000 */
[C---:B------:R-:W-:Y:S02]  /*d700*/  FMUL.FTZ R59, R3.reuse, R59 ;  /* 0x0000003b033b7220 */ /* 0x040fe40000410000 */
[C---:B------:R-:W-:Y:S01]  /*d710*/  FMUL.FTZ R60, R12.reuse, R60 ;  /* 0x0000003c0c3c7220 */ /* 0x040fe20000410000 */
[C---:B--2---:R-:W-:Y:S03]  /*d720*/  HMMA.16816.F32.BF16 R116, R16.reuse, R20, R116 ;  /* 0x000000141074723c */ /* 0x044fe60000041874 */
[C---:B------:R-:W-:Y:S02]  /*d730*/  FMUL.FTZ R62, R3.reuse, R62 ;  /* 0x0000003e033e7220 */ /* 0x040fe40000410000 */
[C---:B------:R-:W-:Y:S02]  /*d740*/  FMUL.FTZ R61, R12.reuse, R61 ;  /* 0x0000003d0c3d7220 */ /* 0x040fe40000410000 */
[C---:B------:R-:W-:Y:S01]  /*d750*/  FMUL.FTZ R63, R3.reuse, R63 ;  /* 0x0000003f033f7220 */ /* 0x040fe20000410000 */
[C---:B------:R-:W-:Y:S01]  /*d760*/  HMMA.16816.F32.BF16 R120, R16.reuse, R22, R120 ;  /* 0x000000161078723c */ /* 0x040fe20000041878 */
[----:B------:R-:W2:Y:S03]  /*d770*/  LDSM.16.MT88.4 R20, [R134+UR4+0x2100] ;  /* 0x002100048614783b */ /* 0x000ea60008004200 */
        /* <DEDUP_REMOVED lines=9> */
[C---:B-1----:R-:W-:Y:S04]  /*d810*/  HMMA.16816.F32.BF16 R44, R16.reuse, R28, R44 ;  /* 0x0000001c102c723c */ /* 0x042fe8000004182c */
[C---:B------:R-:W-:Y:S02]  /*d820*/  FMUL.FTZ R69, R12.reuse, R69 ;  /* 0x000000450c457220 */ /* 0x040fe40000410000 */
[C---:B------:R-:W-:Y:S02]  /*d830*/  FMUL.FTZ R71, R3.reuse, R71 ;  /* 0x0000004703477220 */ /* 0x040fe40000410000 */
[C---:B------:R-:W-:Y:S01]  /*d840*/  HMMA.16816.F32.BF16 R48, R16.reuse, R30, R48 ;  /* 0x0000001e1030723c */ /* 0x040fe20000041830 */
[----:B------:R-:W1:Y:S03]  /*d850*/  LDSM.16.MT88.4 R28, [R135+UR4+0x4100] ;  /* 0x00410004871c783b */ /* 0x000e660008004200 */
        /* <DEDUP_REMOVED lines=44> */
[----:B------:R-:W-:Y:S04]  /*db20*/  FFMA.FTZ R150, R12, R201, R150 ;  /* 0x000000c90c967223 */ /* 0x000fe80000010096 */
[----:B------:R-:W-:Y:S01]  /*db30*/  FFMA.FTZ R148, R3, R202, R148 ;  /* 0x000000ca03947223 */ /* 0x000fe20000010094 */
[----:B------:R-:W-:Y:S01]  /*db40*/  HMMA.16816.F32.BF16 R96, R16, R30, R96 ;  /* 0x0000001e1060723c */ /* 0x000fe20000041860 */
[----:B------:R-:W-:Y:S02]  /*db50*/  LDSM.16.MT88.4 R28, [R13+0x4900] ;  /* 0x004900000d1c783b */ /* 0x000fe40000004200 */
[--C-:B------:R-:W-:Y:S02]  /*db60*/  FFMA.FTZ R174, R174, c[0x0][0x2d0], -R161.reuse ;  /* 0x0000b400aeae7a23 */ /* 0x100fe400000108a1 */
[--C-:B------:R-:W-:Y:S02]  /*db70*/  FFMA.FTZ R179, R172, c[0x0][0x2d0], -R161.reuse ;  /* 0x0000b400acb37a23 */ /* 0x100fe400000108a1 */
[----:B------:R-:W-:Y:S01]  /*db80*/  F2FP.BF16.PACK_AB R16, R163, R156 ;  /* 0x0000009ca310723e */ /* 0x000fe200000010ff */
[--C-:B------:R-:W-:Y:S01]  /*db90*/  FFMA.FTZ R170, R170, c[0x0][0x2d0], -R161.reuse ;  /* 0x0000b400aaaa7a23 */ /* 0x100fe200000108a1 */
[----:B---3--:R-:W-:Y:S01]  /*dba0*/  F2FP.BF16.PACK_AB R18, R165, R162 ;  /* 0x000000a2a512723e */ /* 0x008fe200000010ff */
[----:B------:R-:W-:Y:S02]  /*dbb0*/  MUFU.EX2 R174, R174 ;  /* 0x000000ae00ae7308 */ /* 0x000fe40000000800 */
[----:B-----5:R-:W-:Y:S01]  /*dbc0*/  F2FP.BF16.PACK_AB R17, R167, R164 ;  /* 0x000000a4a711723e */ /* 0x020fe200000010ff */
[--C-:B------:R-:W-:Y:S01]  /*dbd0*/  FFMA.FTZ R187, R168, c[0x0][0x2d0], -R161.reuse ;  /* 0x0000b400a8bb7a23 */ /* 0x100fe200000108a1 */
[----:B------:R-:W-:Y:S01]  /*dbe0*/  F2FP.BF16.PACK_AB R19, R169, R166 ;  /* 0x000000a6a913723e */ /* 0x000fe200000010ff */
[--C-:B------:R-:W-:Y:S02]  /*dbf0*/  FFMA.FTZ R168, R177, c[0x0][0x2d0], -R152.reuse ;  /* 0x0000b400b1a87a23 */ /* 0x100fe40000010898 */
[--C-:B------:R-:W-:Y:S02]  /*dc00*/  FFMA.FTZ R175, R175, c[0x0][0x2d0], -R152.reuse ;  /* 0x0000b400afaf7a23 */ /* 0x100fe40000010898 */
[--C-:B------:R-:W-:Y:S01]  /*dc10*/  FFMA.FTZ R172, R173, c[0x0][0x2d0], -R152.reuse ;  /* 0x0000b400adac7a23 */ /* 0x100fe20000010898 */
[----:B------:R-:W1:Y:S01]  /*dc20*/  MUFU.EX2 R179, R179 ;  /* 0x000000b300b37308 */ /* 0x000e620000000800 */
[C---:B--2---:R-:W-:Y:S03]  /*dc30*/  HMMA.16816.F32.BF16 R4, R16.reuse, R20, R4 ;  /* 0x000000141004723c */ /* 0x044fe60000041804 */
[--C-:B------:R-:W-:Y:S02]  /*dc40*/  FFMA.FTZ R171, R171, c[0x0][0x2d0], -R152.reuse ;  /* 0x0000b400abab7a23 */ /* 0x100fe40000010898 */
[--C-:B------:R-:W-:Y:S02]  /*dc50*/  FFMA.FTZ R160, R160, c[0x0][0x2d0], -R161.reuse ;  /* 0x0000b400a0a07a23 */ /* 0x100fe400000108a1 */
[--C-:B------:R-:W-:Y:S01]  /*dc60*/  FFMA.FTZ R159, R159, c[0x0][0x2d0], -R161.reuse ;  /* 0x0000b4009f9f7a23 */ /* 0x100fe200000108a1 */
[C---:B------:R-:W-:Y:S01]  /*dc70*/  HMMA.16816.F32.BF16 R8, R16.reuse, R22, R8 ;  /* 0x000000161008723c */ /* 0x040fe20000041808 */
[----:B------:R-:W2:Y:S01]  /*dc80*/  LDSM.16.MT88.4 R20, [R14+0x2900] ;  /* 0x002900000e14783b */ /* 0x000ea20000004200 */
[----:B------:R-:W-:Y:S02]  /*dc90*/  MUFU.EX2 R170, R170 ;  /* 0x000000aa00aa7308 */ /* 0x000fe40000000800 */
[--C-:B------:R-:W-:Y:S02]  /*dca0*/  FFMA.FTZ R158, R158, c[0x0][0x2d0], -R161.reuse ;  /* 0x0000b4009e9e7a23 */ /* 0x100fe400000108a1 */
[----:B------:R-:W-:Y:S02]  /*dcb0*/  FFMA.FTZ R161, R154, c[0x0][0x2d0], -R161 ;  /* 0x0000b4009aa17a23 */ /* 0x000fe400000108a1 */
[C---:B------:R-:W-:Y:S04]  /*dcc0*/  HMMA.16816.F32.BF16 R100, R16.reuse, R32, R100 ;  /* 0x000000201064723c */ /* 0x040fe80000041864 */
[----:B------:R-:W3:Y:S01]  /*dcd0*/  MUFU.EX2 R187, R187 ;  /* 0x000000bb00bb7308 */ /* 0x000ee20000000800 */
[--C-:B------:R-:W-:Y:S02]  /*dce0*/  FFMA.FTZ R154, R157, c[0x0][0x2d0], -R152.reuse ;  /* 0x0000b4009d9a7a23 */ /* 0x100fe40000010898 */
[--C-:B------:R-:W-:Y:S01]  /*dcf0*/  FFMA.FTZ R155, R155, c[0x0][0x2d0], -R152.reuse ;  /* 0x0000b4009b9b7a23 */ /* 0x100fe20000010898 */
[C---:B------:R-:W-:Y:S01]  /*dd00*/  HMMA.16816.F32.BF16 R104, R16.reuse, R34, R104 ;  /* 0x000000221068723c */ /* 0x040fe20000041868 */
[----:B------:R-:W-:Y:S03]  /*dd10*/  LDSM.16.MT88.4 R32, [R134+UR4+0x4900] ;  /* 0x004900048620783b */ /* 0x000fe60008004200 */
[--C-:B------:R-:W-:Y:S02]  /*dd20*/  FFMA.FTZ R153, R153, c[0x0][0x2d0], -R152.reuse ;  /* 0x0000b40099997a23 */ /* 0x100fe40000010898 */
[----:B------:R-:W-:Y:S01]  /*dd30*/  MUFU.EX2 R168, R168 ;  /* 0x000000a800a87308 */ /* 0x000fe20000000800 */
[----:B------:R-:W-:Y:S01]  /*dd40*/  FFMA.FTZ R152, R151, c[0x0][0x2d0], -R152 ;  /* 0x0000b40097987a23 */ /* 0x000fe20000010898 */
[C---:B----4-:R-:W-:Y:S04]  /*dd50*/  HMMA.16816.F32.BF16 R108, R16.reuse, R24, R108 ;  /* 0x00000018106c723c */ /* 0x050fe8000004186c */
[----:B------:R-:W-:Y:S02]  /*dd60*/  FADD.FTZ R148, R147, R148 ;  /* 0x0000009493947221 */ /* 0x000fe40000010000 */
[----:B------:R-:W-:Y:S02]  /*dd70*/  FADD.FTZ R149, R149, R150 ;  /* 0x0000009695957221 */ /* 0x000fe40000010000 */
[C---:B------:R-:W-:Y:S01]  /*dd80*/  HMMA.16816.F32.BF16 R112, R16.reuse, R26, R112 ;  /* 0x0000001a1070723c */ /* 0x040fe20000041870 */
[----:B------:R-:W4:Y:S01]  /*dd90*/  LDSM.16.MT88.4 R24, [R135+UR4+0x4900] ;  /* 0x004900048718783b */ /* 0x000f220008004200 */
[----:B------:R-:W5:Y:S02]  /*dda0*/  MUFU.EX2 R175, R175 ;  /* 0x000000af00af7308 */ /* 0x000f640000000800 */
[----:B------:R-:W-:Y:S02]  /*ddb0*/  FADD.FTZ R15, R15, R148 ;  /* 0x000000940f0f7221 */ /* 0x000fe40000010000 */
[----:B------:R-:W-:Y:S02]  /*ddc0*/  FADD.FTZ R144, R144, R149 ;  /* 0x0000009590907221 */ /* 0x000fe40000010000 */
[C---:B------:R-:W-:Y:S04]  /*ddd0*/  HMMA.16816.F32.BF16 R116, R16.reuse, R124, R116 ;  /* 0x0000007c1074723c */ /* 0x040fe80000041874 */
[----:B------:R-:W-:Y:S01]  /*dde0*/  FADD.FTZ R15, R146, R15 ;  /* 0x0000000f920f7221 */ /* 0x000fe20000010000 */
[----:B------:R-:W-:Y:S01]  /*ddf0*/  MUFU.EX2 R172, R172 ;  /* 0x000000ac00ac7308 */ /* 0x000fe20000000800 */
[----:B------:R-:W-:Y:S02]  /*de00*/  FADD.FTZ R145, R145, R144 ;  /* 0x0000009091917221 */ /* 0x000fe40000010000 */
[C---:B------:R-:W-:Y:S01]  /*de10*/  HMMA.16816.F32.BF16 R120, R16.reuse, R126, R120 ;  /* 0x0000007e1078723c */ /* 0x040fe20000041878 */
[----:B------:R-:W-:Y:S03]  /*de20*/  LDSM.16.MT88.4 R124, [R13+0x1100] ;  /* 0x001100000d7c783b */ /* 0x000fe60000004200 */
[----:B------:R-:W-:Y:S02]  /*de30*/  FADD.FTZ R164, R164, R15 ;  /* 0x0000000fa4a47221 */ /* 0x000fe40000010000 */
[----:B------:R-:W-:Y:S01]  /*de40*/  FADD.FTZ R156, R156, R145 ;  /* 0x000000919c9c7221 */ /* 0x000fe20000010000 */
[----:B------:R-:W1:Y:S01]  /*de50*/  MUFU.EX2 R171, R171 ;  /* 0x000000ab00ab7308 */ /* 0x000e620000000800 */
[C---:B------:R-:W-:Y:S04]  /*de60*/  HMMA.16816.F32.BF16 R36, R16.reuse, R128, R36 ;  /* 0x000000801024723c */ /* 0x040fe80000041824 */
[----:B------:R-:W-:Y:S02]  /*de70*/  FADD.FTZ R163, R163, R156 ;  /* 0x0000009ca3a37221 */ /* 0x000fe40000010000 */
[----:B------:R-:W-:Y:S02]  /*de80*/  FADD.FTZ R167, R167, R164 ;  /* 0x000000a4a7a77221 */ /* 0x000fe40000010000 */
[C---:B------:R-:W-:Y:S01]  /*de90*/  HMMA.16816.F32.BF16 R40, R16.reuse, R130, R40 ;  /* 0x000000821028723c */ /* 0x040fe20000041828 */
[----:B------:R-:W-:Y:S01]  /*dea0*/  LDSM.16.MT88.4 R128, [R14+0x1100] ;  /* 0x001100000e80783b */ /* 0x000fe20000004200 */
[----:B------:R-:W-:Y:S02]  /*deb0*/  MUFU.EX2 R160, R160 ;  /* 0x000000a000a07308 */ /* 0x000fe40000000800 */
[----:B------:R-:W-:Y:S02]  /*dec0*/  FADD.FTZ R162, R162, R163 ;  /* 0x000000a3a2a27221 */ /* 0x000fe40000010000 */
[----:B------:R-:W-:Y:S02]  /*ded0*/  FADD.FTZ R166, R166, R167 ;  /* 0x000000a7a6a67221 */ /* 0x000fe40000010000 */
[C---:B------:R-:W-:Y:S04]  /*dee0*/  HMMA.16816.F32.BF16 R44, R16.reuse, R136, R44 ;  /* 0x00000088102c723c */ /* 0x040fe8000004182c */
[----:B------:R-:W1:Y:S01]  /*def0*/  MUFU.EX2 R159, R159 ;  /* 0x0000009f009f7308 */ /* 0x000e620000000800 */
[----:B------:R-:W-:Y:S02]  /*df00*/  FADD.FTZ R165, R165, R162 ;  /* 0x000000a2a5a57221 */ /* 0x000fe40000010000 */
[----:B------:R-:W-:Y:S01]  /*df10*/  FADD.FTZ R169, R169, R166 ;  /* 0x000000a6a9a97221 */ /* 0x000fe20000010000 */
[C---:B------:R-:W-:Y:S01]  /*df20*/  HMMA.16816.F32.BF16 R48, R16.reuse, R138, R48 ;  /* 0x0000008a1030723c */ /* 0x040fe20000041830 */
[----:B------:R-:W-:Y:S05]  /*df30*/  LDSM.16.MT88.4 R136, [R134+UR4+0x1900] ;  /* 0x001900048688783b */ /* 0x000fea0008004200 */
[----:B------:R-:W-:Y:S02]  /*df40*/  MUFU.EX2 R158, R158 ;  /* 0x0000009e009e7308 */ /* 0x000fe40000000800 */
[C---:B------:R-:W-:Y:S08]  /*df50*/  HMMA.16816.F32.BF16 R52, R16.reuse, R140, R52 ;  /* 0x0000008c1034723c */ /* 0x040ff00000041834 */
[C---:B------:R-:W-:Y:S01]  /*df60*/  HMMA.16816.F32.BF16 R56, R16.reuse, R142, R56 ;  /* 0x0000008e1038723c */ /* 0x040fe20000041838 */
[----:B------:R-:W-:Y:S01]  /*df70*/  LDSM.16.MT88.4 R140, [R14+0x1900] ;  /* 0x001900000e8c783b */ /* 0x000fe20000004200 */
[----:B------:R-:W1:Y:S06]  /*df80*/  MUFU.EX2 R161, R161 ;  /* 0x000000a100a17308 */ /* 0x000e6c0000000800 */
[C---:B--2---:R-:W-:Y:S04]  /*df90*/  HMMA.16816.F32.BF16 R60, R16.reuse, R20, R60 ;  /* 0x00000014103c723c */ /* 0x044fe8000004183c */
[----:B------:R-:W-:Y:S04]  /*dfa0*/  MUFU.EX2 R154, R154 ;  /* 0x0000009a009a7308 */ /* 0x000fe80000000800 */
[C---:B------:R-:W-:Y:S01]  /*dfb0*/  HMMA.16816.F32.BF16 R64, R16.reuse, R22, R64 ;  /* 0x000000161040723c */ /* 0x040fe20000041840 */
[----:B------:R-:W2:Y:S05]  /*dfc0*/  LDSM.16.MT88.4 R20, [R14+0x4900] ;  /* 0x004900000e14783b */ /* 0x000eaa0000004200 */
[----:B------:R-:W1:Y:S02]  /*dfd0*/  MUFU.EX2 R155, R155 ;  /* 0x0000009b009b7308 */ /* 0x000e640000000800 */
[C---:B----4-:R-:W-:Y:S08]  /*dfe0*/  HMMA.16816.F32.BF16 R68, R16.reuse, R24, R68 ;  /* 0x000000181044723c */ /* 0x050ff00000041844 */
[C---:B------:R-:W-:Y:S01]  /*dff0*/  HMMA.16816.F32.BF16 R72, R16.reuse, R26, R72 ;  /* 0x0000001a1048723c */ /* 0x040fe20000041848 */
[----:B------:R-:W4:Y:S01]  /*e000*/  LDSM.16.MT88.4 R24, [R135+UR4+0x1100] ;  /* 0x001100048718783b */ /* 0x000f220008004200 */
[----:B------:R-:W-:Y:S06]  /*e010*/  MUFU.EX2 R153, R153 ;  /* 0x0000009900997308 */ /* 0x000fec0000000800 */
[C---:B------:R-:W-:Y:S04]  /*e020*/  HMMA.16816.F32.BF16 R76, R16.reuse, R28, R76 ;  /* 0x0000001c104c723c */ /* 0x040fe8000004184c */
[----:B------:R-:W1:Y:S04]  /*e030*/  MUFU.EX2 R152, R152 ;  /* 0x0000009800987308 */ /* 0x000e680000000800 */
        /* <DEDUP_REMOVED lines=8> */
[----:B-1----:R-:W-:Y:S01]  /*e0c0*/  F2FP.BF16.PACK_AB R16, R179, R174 ;  /* 0x000000aeb310723e */ /* 0x002fe200000010ff */
[----:B------:R-:W-:Y:S01]  /*e0d0*/  FADD.FTZ R174, R174, R165 ;  /* 0x000000a5aeae7221 */ /* 0x000fe20000010000 */
[----:B---3--:R-:W-:Y:S03]  /*e0e0*/  F2FP.BF16.PACK_AB R18, R187, R170 ;  /* 0x000000aabb12723e */ /* 0x008fe600000010ff */
[----:B-----5:R-:W-:Y:S01]  /*e0f0*/  F2FP.BF16.PACK_AB R17, R175, R168 ;  /* 0x000000a8af11723e */ /* 0x020fe200000010ff */
[----:B------:R-:W-:Y:S01]  /*e100*/  FADD.FTZ R168, R168, R169 ;  /* 0x000000a9a8a87221 */ /* 0x000fe20000010000 */
[----:B------:R-:W-:Y:S01]  /*e110*/  F2FP.BF16.PACK_AB R19, R171, R172 ;  /* 0x000000acab13723e */ /* 0x000fe200000010ff */
[----:B------:R-:W-:Y:S02]  /*e120*/  FADD.FTZ R179, R179, R174 ;  /* 0x000000aeb3b37221 */ /* 0x000fe40000010000 */
[----:B------:R-:W-:Y:S02]  /*e130*/  FADD.FTZ R175, R175, R168 ;  /* 0x000000a8afaf7221 */ /* 0x000fe40000010000 */
[----:B------:R-:W-:Y:S02]  /*e140*/  FADD.FTZ R170, R170, R179 ;  /* 0x000000b3aaaa7221 */ /* 0x000fe40000010000 */
[C---:B----4-:R-:W-:Y:S03]  /*e150*/  HMMA.16816.F32.BF16 R4, R16.reuse, R24, R4 ;  /* 0x000000181004723c */ /* 0x050fe60000041804 */
[----:B------:R-:W-:Y:S02]  /*e160*/  FADD.FTZ R172, R172, R175 ;  /* 0x000000afacac7221 */ /* 0x000fe40000010000 */
[----:B------:R-:W-:Y:S02]  /*e170*/  FADD.FTZ R187, R187, R170 ;  /* 0x000000aabbbb7221 */ /* 0x000fe40000010000 */
[----:B------:R-:W-:Y:S01]  /*e180*/  FADD.FTZ R171, R171, R172 ;  /* 0x000000acabab7221 */ /* 0x000fe20000010000 */
        /* <DEDUP_REMOVED lines=9> */
[C---:B------:R-:W-:Y:S08]  /*e220*/  HMMA.16816.F32.BF16 R120, R16.reuse, R130, R120 ;  /* 0x000000821078723c */ /* 0x040ff00000041878 */
[C---:B------:R-:W-:Y:S08]  /*e230*/  HMMA.16816.F32.BF16 R36, R16.reuse, R32, R36 ;  /* 0x000000201024723c */ /* 0x040ff00000041824 */
        /* <DEDUP_REMOVED lines=16> */
[----:B------:R-:W2:Y:S07]  /*e340*/  LDSM.16.MT88.4 R20, [R135+UR4+0x3900] ;  /* 0x003900048714783b */ /* 0x000eae0008004200 */
[C---:B-1----:R-:W-:Y:S08]  /*e350*/  HMMA.16816.F32.BF16 R84, R16.reuse, R24, R84 ;  /* 0x000000181054723c */ /* 0x042ff00000041854 */
[C---:B------:R-:W-:Y:S01]  /*e360*/  HMMA.16816.F32.BF16 R88, R16.reuse, R26, R88 ;  /* 0x0000001a1058723c */ /* 0x040fe20000041858 */
[----:B------:R-:W1:Y:S07]  /*e370*/  LDSM.16.MT88.4 R24, [R13+0x3900] ;  /* 0x003900000d18783b */ /* 0x000e6e0000004200 */
[C---:B---3--:R-:W-:Y:S08]  /*e380*/  HMMA.16816.F32.BF16 R92, R16.reuse, R28, R92 ;  /* 0x0000001c105c723c */ /* 0x048ff0000004185c */
[----:B------:R-:W-:Y:S01]  /*e390*/  HMMA.16816.F32.BF16 R96, R16, R30, R96 ;  /* 0x0000001e1060723c */ /* 0x000fe20000041860 */
[----:B------:R-:W3:Y:S06]  /*e3a0*/  LDSM.16.MT88.4 R28, [R134+UR4+0x3900] ;  /* 0x00390004861c783b */ /* 0x000eec0008004200 */
        /* <DEDUP_REMOVED lines=10> */
[----:B------:R-:W5:Y:S02]  /*e450*/  LDSM.16.MT88.4 R4, [R14+0x3900] ;  /* 0x003900000e04783b */ /* 0x000f640000004200 */
[----:B------:R-:W-:Y:S02]  /*e460*/  FADD.FTZ R153, R153, R154 ;  /* 0x0000009a99997221 */ /* 0x000fe40000010000 */
[----:B------:R-:W-:Y:S02]  /*e470*/  FADD.FTZ R201, R161, R158 ;  /* 0x0000009ea1c97221 */ /* 0x000fe40000010000 */
[----:B------:R-:W-:Y:S01]  /*e480*/  FADD.FTZ R202, R152, R153 ;  /* 0x0000009998ca7221 */ /* 0x000fe20000010000 */
[C---:B------:R-:W-:Y:S01]  /*e490*/  HMMA.16816.F32.BF16 R124, R16.reuse, R126, R8 ;  /* 0x0000007e107c723c */ /* 0x040fe20000041808 */
[----:B------:R-:W1:Y:S07]  /*e4a0*/  LDSM.16.MT88.4 R8, [R135+UR4+0x5900] ;  /* 0x005900048708783b */ /* 0x000e6e0008004200 */
[C---:B----4-:R-:W-:Y:S08]  /*e4b0*/  HMMA.16816.F32.BF16 R100, R16.reuse, R32, R100 ;  /* 0x000000201064723c */ /* 0x050ff00000041864 */
[C---:B------:R-:W-:Y:S08]  /*e4c0*/  HMMA.16816.F32.BF16 R104, R16.reuse, R34, R104 ;  /* 0x000000221068723c */ /* 0x040ff00000041868 */
[C---:B------:R-:W-:Y:S08]  /*e4d0*/  HMMA.16816.F32.BF16 R108, R16.reuse, R136, R108 ;  /* 0x00000088106c723c */ /* 0x040ff0000004186c */
[C---:B------:R-:W-:Y:S08]  /*e4e0*/  HMMA.16816.F32.BF16 R112, R16.reuse, R138, R112 ;  /* 0x0000008a1070723c */ /* 0x040ff00000041870 */
[C---:B------:R-:W-:Y:S08]  /*e4f0*/  HMMA.16816.F32.BF16 R116, R16.reuse, R140, R116 ;  /* 0x0000008c1074723c */ /* 0x040ff00000041874 */
[C---:B------:R-:W-:Y:S08]  /*e500*/  HMMA.16816.F32.BF16 R120, R16.reuse, R142, R120 ;  /* 0x0000008e1078723c */ /* 0x040ff00000041878 */
[C---:B--2---:R-:W-:Y:S08]  /*e510*/  HMMA.16816.F32.BF16 R36, R16.reuse, R20, R36 ;  /* 0x000000141024723c */ /* 0x044ff00000041824 */
[C---:B------:R-:W-:Y:S01]  /*e520*/  HMMA.16816.F32.BF16 R40, R16.reuse, R22, R40 ;  /* 0x000000161028723c */ /* 0x040fe20000041828 */
[----:B------:R2:W4:Y:S07]  /*e530*/  LDSM.16.MT88.4 R20, [R13+0x5900] ;  /* 0x005900000d14783b */ /* 0x00052e0000004200 */
[C---:B-1----:R-:W-:Y:S08]  /*e540*/  HMMA.16816.F32.BF16 R44, R16.reuse, R24, R44 ;  /* 0x00000018102c723c */ /* 0x042ff0000004182c */
[C---:B------:R-:W-:Y:S08]  /*e550*/  HMMA.16816.F32.BF16 R48, R16.reuse, R26, R48 ;  /* 0x0000001a1030723c */ /* 0x040ff00000041830 */
[C---:B---3--:R-:W-:Y:S08]  /*e560*/  HMMA.16816.F32.BF16 R52, R16.reuse, R28, R52 ;  /* 0x0000001c1034723c */ /* 0x048ff00000041834 */
[C---:B------:R-:W-:Y:S08]  /*e570*/  HMMA.16816.F32.BF16 R56, R16.reuse, R30, R56 ;  /* 0x0000001e1038723c */ /* 0x040ff00000041838 */
[C---:B-----5:R-:W-:Y:S07]  /*e580*/  HMMA.16816.F32.BF16 R60, R16.reuse, R4, R60 ;  /* 0x00000004103c723c */ /* 0x060fee000004183c */
[----:B------:R-:W-:Y:S01]  /*e590*/  @P0 IADD3 R4, P5, R192, UR6, RZ ;  /* 0x00000006c0040c10 */ /* 0x000fe2000ffbe0ff */
[C---:B------:R-:W-:Y:S04]  /*e5a0*/  HMMA.16816.F32.BF16 R64, R16.reuse, R6, R64 ;  /* 0x000000061040723c */ /* 0x040fe80000041840 */
[C---:B------:R-:W-:Y:S02]  /*e5b0*/  @P0 LEA R12, P4, R4.reuse, c[0x0][0x1c8], 0x1 ;  /* 0x00007200040c0a11 */ /* 0x040fe400078808ff */
[----:B------:R-:W-:Y:S02]  /*e5c0*/  @P0 IADD3.X R5, R199, UR21, RZ, P5, !PT ;  /* 0x00000015c7050c10 */ /* 0x000fe4000affe4ff */
[C---:B------:R-:W-:Y:S04]  /*e5d0*/  HMMA.16816.F32.BF16 R68, R16.reuse, R8, R68 ;  /* 0x000000081044723c */ /* 0x040fe80000041844 */
[----:B--2---:R-:W-:Y:S02]  /*e5e0*/  @P0 LEA.HI.X R13, R4, c[0x0][0x1cc], R5, 0x1, P4 ;  /* 0x00007300040d0a11 */ /* 0x004fe400020f0c05 */
[----:B------:R-:W1:Y:S01]  /*e5f0*/  LDSM.16.MT88.4 R4, [R134+UR4+0x5900] ;  /* 0x005900048604783b */ /* 0x000e620008004200 */
[----:B------:R-:W-:Y:S01]  /*e600*/  @P0 IADD3 R8, P5, R208, UR6, RZ ;  /* 0x00000006d0080c10 */ /* 0x000fe2000ffbe0ff */
[C---:B------:R-:W-:Y:S04]  /*e610*/  HMMA.16816.F32.BF16 R72, R16.reuse, R10, R72 ;  /* 0x0000000a1048723c */ /* 0x040fe80000041848 */
[C---:B------:R-:W-:Y:S02]  /*e620*/  @P0 LEA R24, P4, R8.reuse, c[0x0][0x1c8], 0x1 ;  /* 0x0000720008180a11 */ /* 0x040fe400078808ff */
[----:B------:R-:W-:Y:S02]  /*e630*/  @P0 IADD3.X R9, R207, UR21, RZ, P5, !PT ;  /* 0x00000015cf090c10 */ /* 0x000fe4000affe4ff */
[C---:B----4-:R-:W-:Y:S04]  /*e640*/  HMMA.16816.F32.BF16 R76, R16.reuse, R20, R76 ;  /* 0x00000014104c723c */ /* 0x050fe8000004184c */
[----:B------:R-:W-:Y:S02]  /*e650*/  @P0 LEA.HI.X R25, R8, c[0x0][0x1cc], R9, 0x1, P4 ;  /* 0x0000730008190a11 */ /* 0x000fe400020f0c09 */
[----:B------:R2:W3:Y:S01]  /*e660*/  LDSM.16.MT88.4 R8, [R14+0x5900] ;  /* 0x005900000e08783b */ /* 0x0004e20000004200 */
[----:B------:R-:W-:Y:S01]  /*e670*/  @P0 IADD3 R3, P4, R206, UR6, RZ ;  /* 0x00000006ce030c10 */ /* 0x000fe2000ff9e0ff */
[----:B------:R-:W-:Y:S01]  /*e680*/  @UP1 UIADD3.X UR6, UR13, UR21, URZ, UP0, !UPT ;  /* 0x000000150d061290 */ /* 0x000fe200087fe43f */
[----:B------:R-:W-:Y:S01]  /*e690*/  @P0 IADD3 R26, P5, R192, UR7, RZ ;  /* 0x00000007c01a0c10 */ /* 0x000fe2000ffbe0ff */
[C---:B------:R-:W-:Y:S01]  /*e6a0*/  HMMA.16816.F32.BF16 R80, R16.reuse, R22, R80 ;  /* 0x000000161050723c */ /* 0x040fe20000041850 */
[----:B------:R-:W-:Y:S02]  /*e6b0*/  UISETP.GE.AND UP0, UPT, UR10, UR17, UPT ;  /* 0x000000110a00728c */ /* 0x000fe4000bf06270 */
[----:B------:R-:W-:Y:S01]  /*e6c0*/  @P0 IADD3.X R30, R205, UR21, RZ, P4, !PT ;  /* 0x00000015cd1e0c10 */ /* 0x000fe2000a7fe4ff */
[----:B------:R-:W-:Y:S01]  /*e6d0*/  UISETP.GE.AND UP1, UPT, UR5, 0x1, UPT ;  /* 0x000000010500788c */ /* 0x000fe2000bf26270 */
[C---:B------:R-:W-:Y:S01]  /*e6e0*/  @P0 LEA R20, P4, R26.reuse, c[0x0][0x1c8], 0x1 ;  /* 0x000072001a140a11 */ /* 0x040fe200078808ff */
[----:B------:R-:W-:Y:S01]  /*e6f0*/  UIADD3 UR17, UR17, -0x1, URZ ;  /* 0xffffffff11117890 */ /* 0x000fe2000fffe03f */
[----:B------:R-:W-:Y:S02]  /*e700*/  @P0 IADD3.X R21, R199, UR6, RZ, P5, !PT ;  /* 0x00000006c7150c10 */ /* 0x000fe4000affe4ff */
[C---:B------:R-:W-:Y:S03]  /*e710*/  @P0 LEA R28, P6, R3.reuse, c[0x0][0x1c8], 0x1 ;  /* 0x00007200031c0a11 */ /* 0x040fe600078c08ff */
        /* <DEDUP_REMOVED lines=9> */
[----:B--2---:R-:W-:Y:S01]  /*e7b0*/  @P0 LEA R14, P4, R27, c[0x0][0x1c8], 0x1 ;  /* 0x000072001b0e0a11 */ /* 0x004fe200078808ff */
[C---:B------:R-:W-:Y:S04]  /*e7c0*/  HMMA.16816.F32.BF16 R88, R16.reuse, R6, R88 ;  /* 0x000000061058723c */ /* 0x040fe80000041858 */
[----:B------:R-:W-:Y:S02]  /*e7d0*/  @P0 LEA.HI.X R23, R3, c[0x0][0x1cc], R30, 0x1, P6 ;  /* 0x0000730003170a11 */ /* 0x000fe400030f0c1e */
[----:B------:R-:W-:Y:S02]  /*e7e0*/  @P0 SHF.L.U32 R3, R26, 0x1, RZ ;  /* 0x000000011a030819 */ /* 0x000fe400000006ff */
[----:B------:R-:W-:Y:S01]  /*e7f0*/  @P0 IADD3.X R32, R205, UR6, RZ, P5, !PT ;  /* 0x00000006cd200c10 */ /* 0x000fe2000affe4ff */
[C---:B---3--:R-:W-:Y:S01]  /*e800*/  HMMA.16816.F32.BF16 R92, R16.reuse, R8, R92 ;  /* 0x00000008105c723c */ /* 0x048fe2000004185c */
        /* <DEDUP_REMOVED lines=17> */
.L_x_2151:
        /* <DEDUP_REMOVED lines=123> */
.L_x_2124:
        /* <DEDUP_REMOVED lines=267> */
.L_x_2163:
[----:B---34-:R-:W-:Y:S05]  /*10180*/  BSYNC B0 ;  /* 0x0000000000007941 */ /* 0x018fea0003800000 */
.L_x_2162:
        /* <DEDUP_REMOVED lines=23> */
.L_x_2165:
[----:B------:R-:W-:Y:S05]  /*10300*/  BSYNC B0 ;  /* 0x0000000000007941 */ /* 0x000fea0003800000 */
.L_x_2164:
        /* <DEDUP_REMOVED lines=23> */
.L_x_2167:
[----:B------:R-:W-:Y:S05]  /*10480*/  BSYNC B0 ;  /* 0x0000000000007941 */ /* 0x000fea0003800000 */
.L_x_2166:
        /* <DEDUP_REMOVED lines=24> */
.L_x_2161:
        /* <DEDUP_REMOVED lines=40> */
.L_x_2169:
[----:B------:R-:W-:Y:S05]  /*10890*/  BSYNC B0 ;  /* 0x0000000000007941 */ /* 0x000fea0003800000 */
.L_x_2168:
        /* <DEDUP_REMOVED lines=62> */
.L_x_2171:
[----:B------:R-:W-:Y:S05]  /*10c80*/  BSYNC B0 ;  /* 0x0000000000007941 */ /* 0x000fea0003800000 */
.L_x_2170:
        /* <DEDUP_REMOVED lines=21> */
.L_x_2173:
[----:B------:R-:W-:Y:S05]  /*10de0*/  BSYNC B0 ;  /* 0x0000000000007941 */ /* 0x000fea0003800000 */
.L_x_2172:
        /* <DEDUP_REMOVED lines=21> */
.L_x_2175:
[----:B------:R-:W-:Y:S05]  /*10f40*/  BSYNC B0 ;  /* 0x0000000000007941 */ /* 0x000fea0003800000 */
.L_x_2174:
        /* <DEDUP_REMOVED lines=22> */
.L_x_2176:
        /* <DEDUP_REMOVED lines=13> */
.L_x_2653:


//--------------------- .text._ZN7cutlass13device_kernelIN5flash19enable_sm80_to_sm89INS1_16FlashAttnFwdSm80INS1_25CollectiveMainloopFwdSm80ILi8ELi2ELb0EN4cute5tupleIJNS5_1CILi128EEENS7_ILi64EEENS7_ILi192EEEEEELi192ENS_10bfloat16_tEfNS_4arch4Sm80ELb0ELb1ELb0ELb1ELb0ELb0ELb1ELb0EEENS1_21CollectiveEpilogueFwdINS6_IJS8_SA_S9_EEENS6_IJNS7_ILi1EEESI_SI_EEESC_SE_Li256ELb1ELb1ELb0ELb0EEENS1_19SingleTileSchedulerILb1ELb0ELb1ELi128EEEEEEEEEvNT_6ParamsE --------------------------
	.section	.text._ZN7cutlass13device_kernelIN5flash19enable_sm80_to_sm89INS1_16FlashAttnFwdSm80INS1_25CollectiveMainloopFwdSm80ILi8ELi2ELb0EN4cute5tupleIJNS5_1CILi128EEENS7_ILi64EEENS7_ILi192EEEEEELi192ENS_10bfloat16_tEfNS_4arch4Sm80ELb0ELb1ELb0ELb1ELb0ELb0ELb1ELb0EEENS1_21CollectiveEpilogueFwdINS6_IJS8_SA_S9_EEENS6_IJNS7_ILi1EEESI_SI_EEESC_SE_Li256ELb1ELb1ELb0ELb0EEENS1_19SingleTileSchedulerILb1ELb0ELb1ELi128EEEEEEEEEvNT_6ParamsE,"ax",@progbits
	.sectioninfo	@"SHI_REGISTERS=240"
	.align	128
.text._ZN7cutlass13device_kernelIN5flash19enable_sm80_to_sm89INS1_16FlashAttnFwdSm80INS1_25CollectiveMainloopFwdSm80ILi8ELi2ELb0EN4cute5tupleIJNS5_1CILi128EEENS7_ILi64EEENS7_ILi192EEEEEELi192ENS_10bfloat16_tEfNS_4arch4Sm80ELb0ELb1ELb0ELb1ELb0ELb0ELb1ELb0EEENS1_21CollectiveEpilogueFwdINS6_IJS8_SA_S9_EEENS6_IJNS7_ILi1EEESI_SI_EEESC_SE_Li256ELb1ELb1ELb0ELb0EEENS1_19SingleTileSchedulerILb1ELb0ELb1ELi128EEEEEEEEEvNT_6ParamsE:
        .type           _ZN7cutlass13device_kernelIN5flash19enable_sm80_to_sm89INS1_16FlashAttnFwdSm80INS1_25CollectiveMainloopFwdSm80ILi8ELi2ELb0EN4cute5tupleIJNS5_1CILi128EEENS7_ILi64EEENS7_ILi192EEEEEELi192ENS_10bfloat16_tEfNS_4arch4Sm80ELb0ELb1ELb0ELb1ELb0ELb0ELb1ELb0EEENS1_21CollectiveEpilogueFwdINS6_IJS8_SA_S9_EEENS6_IJNS7_ILi1EEESI_SI_EEESC_SE_Li256ELb1ELb1ELb0ELb0EEENS1_19SingleTileSchedulerILb1ELb0ELb1ELi128EEEEEEEEEvNT_6ParamsE,@function
        .size           _ZN7cutlass13device_kernelIN5flash19enable_sm80_to_sm89INS1_16FlashAttnFwdSm80INS1_25CollectiveMainloopFwdSm80ILi8ELi2ELb0EN4cute5tupleIJNS5_1CILi128EEENS7_ILi64EEENS7_ILi192EEEEEELi192ENS_10bfloat16_tEfNS_4arch4Sm80ELb0ELb1ELb0ELb1ELb0ELb0ELb1ELb0EEENS1_21CollectiveEpilogueFwdINS6_IJS8_SA_S9_EEENS6_IJNS7_ILi1EEESI_SI_EEESC_SE_Li256ELb1ELb1ELb0ELb0EEENS1_19SingleTileSchedulerILb1ELb0ELb1ELi128EEEEEEEEEvNT_6ParamsE,(.L_x_2654 - _ZN7cutlass13device_kernelIN5flash19enable_sm80_to_sm89INS1_16FlashAttnFwdSm80INS1_25CollectiveMainloopFwdSm80ILi8ELi2ELb0EN4cute5tupleIJNS5_1CILi128EEENS7_ILi64EEENS7_ILi192EEEEEELi192ENS_10bfloat16_tEfNS_4arch4Sm80ELb0ELb1ELb0ELb1ELb0ELb0ELb1ELb0EEENS1_21CollectiveEpilogueFwdINS6_IJS8_SA_S9_EEENS6_IJNS7_ILi1EEESI_SI_EEESC_SE_Li256ELb1ELb1ELb0ELb0EEENS1_19SingleTileSchedulerILb1ELb0ELb1ELi128EEEEEEEEEvNT_6ParamsE)
        .other          _ZN7cutlass13device_kernelIN5flash19enable_sm80_to_sm89INS1_16FlashAttnFwdSm80INS1_25CollectiveMainloopFwdSm80ILi8ELi2ELb0EN4cute5tupleIJNS5_1CILi128EEENS7_ILi64EEENS7_ILi192EEEEEELi192ENS_10bfloat16_tEfNS_4arch4Sm80ELb0ELb1ELb0ELb1ELb0ELb0ELb1ELb0EEENS1_21CollectiveEpilogueFwdINS6_IJS8_SA_S9_EEENS6_IJNS7_ILi1EEESI_SI_EEESC_SE_Li256ELb1ELb1ELb0ELb0EEENS1_19SingleTileSchedulerILb1ELb0ELb1ELi128EEEEEEEEEvNT_6ParamsE,@"STO_CUDA_ENTRY STV_DEFAULT"
_ZN7cutlass13device_kernelIN5flash19enable_sm80_to_sm89INS1_16FlashAttnFwdSm80INS1_25CollectiveMainloopFwdSm80ILi8ELi2ELb0EN4cute5tupleIJNS5_1CILi128EEENS7_ILi64EEENS7_ILi192EEEEEELi192ENS_10bfloat16_tEfNS_4arch4Sm80ELb0ELb1ELb0ELb1ELb0ELb0ELb1ELb0EEENS1_21CollectiveEpilogueFwdINS6_IJS8_SA_S9_EEENS6_IJNS7_ILi1EEESI_SI_EEESC_SE_Li256ELb1ELb1ELb0ELb0EEENS1_19SingleTileSchedulerILb1ELb0ELb1ELi128EEEEEEEEEvNT_6ParamsE:
        /* <DEDUP_REMOVED lines=16> */
.L_x_2178:
        /* <DEDUP_REMOVED lines=8> */
.L_x_2180:
[----:B------:R-:W-:-:S05]  /*0180*/  MOV R0, c[0x0][0x54c] ;  /* 0x0001530000007a02 */ /* 0x000fca0000000f00 */
.L_x_2179:
[----:B-----5:R-:W-:Y:S01]  /*0190*/  IMAD R0, R0, c[0x0][0x548], RZ ;  /* 0x0001520000007a24 */ /* 0x020fe200078e02ff */
[----:B------:R-:W-:-:S04]  /*01a0*/  SHF.L.U32 R135, R220, 0x7, RZ ;  /* 0x00000007dc877819 */ /* 0x000fc800000006ff */
[----:B------:R-:W-:-:S04]  /*01b0*/  ISETP.GE.AND P0, PT, R135, R0, PT ;  /* 0x000000008700720c */ /* 0x000fc80003f06270 */
[----:B------:R-:W-:Y:S01]  /*01c0*/  SEL R203, R203, 0xffffffff, !P0 ;  /* 0xffffffffcbcb7807 */ /* 0x000fe20004000000 */
[----:B------:R-:W-:Y:S05]  /*01d0*/  BRA `(.L_x_2181) ;  /* 0x0000012000007947 */ /* 0x000fea0003800000 */
.L_x_2177:
[----:B---3--:R-:W-:-:S04]  /*01e0*/  ISETP.NE.U32.AND P0, PT, RZ, c[0x0][0x568], PT ;  /* 0x00015a00ff007a0c */ /* 0x008fc80003f05070 */
[----:B------:R-:W-:-:S13]  /*01f0*/  ISETP.NE.AND.EX P0, PT, RZ, c[0x0][0x56c], PT, P0 ;  /* 0x00015b00ff007a0c */ /* 0x000fda0003f05300 */
[----:B------:R-:W-:Y:S05]  /*0200*/  @!P0 BRA `(.L_x_2182) ;  /* 0x0000002000008947 */ /* 0x000fea0003800000 */
[----:B------:R1:W5:Y:S01]  /*0210*/  LDG.E R0, [R2.64] ;  /* 0x0000000802007981 */ /* 0x000362000c1e1900 */
[----:B------:R-:W-:Y:S05]  /*0220*/  BRA `(.L_x_2183) ;  /* 0x0000009000007947 */ /* 0x000fea0003800000 */
.L_x_2182:
        /* <DEDUP_REMOVED lines=8> */
.L_x_2184:
[----:B------:R-:W-:-:S05]  /*02b0*/  MOV R0, c[0x0][0x54c] ;  /* 0x0001530000007a02 */ /* 0x000fca0000000f00 */
.L_x_2183:
[----:B-----5:R-:W-:Y:S01]  /*02c0*/  IMAD R0, R0, c[0x0][0x548], RZ ;  /* 0x0001520000007a24 */ /* 0x020fe200078e02ff */
[----:B------:R-:W-:-:S04]  /*02d0*/  SHF.L.U32 R135, R220, 0x7, RZ ;  /* 0x00000007dc877819 */ /* 0x000fc800000006ff */
[----:B------:R-:W-:-:S04]  /*02e0*/  ISETP.GE.AND P0, PT, R135, R0, PT ;  /* 0x000000008700720c */ /* 0x000fc80003f06270 */
[----:B------:R-:W-:-:S04]  /*02f0*/  SEL R203, R203, 0xffffffff, !P0 ;  /* 0xffffffffcbcb7807 */ /* 0x000fc80004000000 */
.L_x_2181:
[----:B------:R-:W-:-:S13]  /*0300*/  ISETP.GE.AND P0, PT, R203, RZ, PT ;  /* 0x000000ffcb00720c */ /* 0x000fda0003f06270 */
[----:B------:R-:W-:Y:S05]  /*0310*/  @!P0 EXIT ;  /* 0x000000000000894d */ /* 0x000fea0003800000 */
[----:B------:R-:W-:Y:S01]  /*0320*/  ISETP.NE.U32.AND P0, PT, RZ, c[0x0][0x370], PT ;  /* 0x0000dc00ff007a0c */ /* 0x000fe20003f05070 */
[----:B------:R-:W-:Y:S01]  /*0330*/  IMAD.MOV.U32 R8, RZ, RZ, RZ ;  /* 0x000000ffff087224 */ /* 0x000fe200078e00ff */
        /* <DEDUP_REMOVED lines=10> */
[----:B------:R-:W-:Y:S02]  /*03e0*/  ISETP.NE.AND.EX P4, PT, RZ, c[0x0][0x354], PT, P4 ;  /* 0x0000d500ff007a0c */ /* 0x000fe40003f85340 */
[----:B------:R-:W-:Y:S01]  /*03f0*/  MOV R4, RZ ;  /* 0x000000ff00047202 */ /* 0x000fe20000000f00 */
[----:B------:R-:W-:-:S04]  /*0400*/  @P1 IMAD.WIDE R14, R203, R6, c[0x0][0x370] ;  /* 0x0000dc00cb0e1625 */ /* 0x000fc800078e0206 */
[----:B------:R-:W-:Y:S01]  /*0410*/  @P0 IMAD.WIDE R12, R203, R6, c[0x0][0x360] ;  /* 0x0000d800cb0c0625 */ /* 0x000fe200078e0206 */
[----:B------:R1:W5:Y:S04]  /*0420*/  @P1 LDG.E R8, [R14.64] ;  /* 0x000000080e081981 */ /* 0x000368000c1e1900 */
[----:B------:R1:W5:Y:S04]  /*0430*/  @P0 LDG.E R204, [R12.64] ;  /* 0x000000080ccc0981 */ /* 0x000368000c1e1900 */
[----:B------:R1:W5:Y:S04]  /*0440*/  @P3 LDG.E R4, [R10.64] ;  /* 0x000000080a043981 */ /* 0x000368000c1e1900 */
[----:B------:R1:W5:Y:S01]  /*0450*/  @P4 LDG.E R7, [R2.64] ;  /* 0x0000000802074981 */ /* 0x000362000c1e1900 */
[----:B------:R-:W-:Y:S01]  /*0460*/  MOV R195, c[0x0][0x1d0] ;  /* 0x0000740000c37a02 */ /* 0x000fe20000000f00 */
[----:B------:R-:W-:Y:S05]  /*0470*/  @P0 BRA `(.L_x_2185) ;  /* 0x0000004000000947 */ /* 0x000fea0003800000 */
[----:B------:R-:W-:Y:S05]  /*0480*/  @!P3 BRA `(.L_x_2185) ;  /* 0x000000300000b947 */ /* 0x000fea0003800000 */
[----:B-----5:R-:W2:Y:S04]  /*0490*/  LDG.E R204, [R10.64] ;  /* 0x000000080acc7981 */ /* 0x020ea8000c1e1900 */
[----:B------:R-:W2:Y:S02]  /*04a0*/  LDG.E R5, [R10.64+0x4] ;  /* 0x000004080a057981 */ /* 0x000ea4000c1e1900 */
[----:B--2---:R-:W-:-:S02]  /*04b0*/  IADD3 R204, -R204, R5, RZ ;  /* 0x00000005cccc7210 */ /* 0x004fc40007ffe1ff */
.L_x_2185:
[----:B------:R-:W-:-:S04]  /*04c0*/  ISETP.NE.U32.AND P0, PT, RZ, c[0x0][0x368], PT ;  /* 0x0000da00ff007a0c */ /* 0x000fc80003f05070 */
[----:B------:R-:W-:-:S13]  /*04d0*/  ISETP.NE.AND.EX P0, PT, RZ, c[0x0][0x36c], PT, P0 ;  /* 0x0000db00ff007a0c */ /* 0x000fda0003f05300 */
[----:B------:R-:W-:Y:S05]  /*04e0*/  @!P0 BRA `(.L_x_2186) ;  /* 0x0000003000008947 */ /* 0x000fea0003800000 */
[----:B-1----:R-:W-:-:S05]  /*04f0*/  IMAD.WIDE R2, R203, R6, c[0x0][0x368] ;  /* 0x0000da00cb027625 */ /* 0x002fca00078e0206 */
[----:B------:R1:W5:Y:S01]  /*0500*/  LDG.E R195, [R2.64] ;  /* 0x0000000802c37981 */ /* 0x000362000c1e1900 */
[----:B------:R-:W-:Y:S05]  /*0510*/  BRA `(.L_x_2187) ;  /* 0x0000004000007947 */ /* 0x000fea0003800000 */
.L_x_2186:
[----:B------:R-:W-:Y:S05]  /*0520*/  @!P4 BRA `(.L_x_2187) ;  /* 0x000000300000c947 */ /* 0x000fea0003800000 */
[----:B------:R-:W2:Y:S04]  /*0530*/  LDG.E R195, [R2.64] ;  /* 0x0000000802c37981 */ /* 0x000ea8000c1e1900 */
[----:B------:R-:W2:Y:S02]  /*0540*/  LDG.E R0, [R2.64+0x4] ;  /* 0x0000040802007981 */ /* 0x000ea4000c1e1900 */
[----:B--2---:R-:W-:Y:S02]  /*0550*/  IADD3 R195, -R195, R0, RZ ;  /* 0x00000000c3c37210 */ /* 0x004fe40007ffe1ff */
.L_x_2187:
[----:B------:R-:W-:Y:S01]  /*0560*/  IMAD.MOV.U32 R197, RZ, RZ, c[0x0][0x2c4] ;  /* 0x0000b100ffc57624 */ /* 0x000fe200078e00ff */
[----:B------:R-:W-:Y:S01]  /*0570*/  LOP3.LUT R0, R0, 0xfffffff7, RZ, 0xc0, !PT ;  /* 0xfffffff700007812 */ /* 0x000fe200078ec0ff */
[----:B------:R-:W-:Y:S01]  /*0580*/  IMAD.MOV.U32 R196, RZ, RZ, c[0x0][0x32c] ;  /* 0x0000cb00ffc47624 */ /* 0x000fe200078e00ff */
        /* <DEDUP_REMOVED lines=24> */
.L_x_2189:
[----:B------:R-:W-:-:S13]  /*0710*/  ISETP.NE.AND P0, PT, R196, 0x1, PT ;  /* 0x00000001c400780c */ /* 0x000fda0003f05270 */
[----:B------:R-:W-:-:S05]  /*0720*/  @P0 IMAD.HI.U32 R5, R3, c[0x0][0x330], RZ ;  /* 0x0000cc0003050a27 */ /* 0x000fca00078e00ff */
[----:B------:R-:W-:-:S05]  /*0730*/  @P0 SHF.R.U32.HI R3, RZ, c[0x0][0x334], R5 ;  /* 0x0000cd00ff030a19 */ /* 0x000fca0000011605 */
.L_x_2190:
[----:B------:R-:W-:-:S05]  /*0740*/  IMAD R3, R3, R196, c[0x0][0x32c] ;  /* 0x0000cb0003037624 */ /* 0x000fca00078e02c4 */
[----:B------:R-:W-:-:S04]  /*0750*/  IMNMX R8, R8, R3, PT ;  /* 0x0000000308087217 */ /* 0x000fc80003800200 */
.L_x_2188:
        /* <DEDUP_REMOVED lines=24> */
.L_x_2192:
[----:B------:R-:W-:-:S13]  /*08e0*/  ISETP.NE.AND P0, PT, R196, 0x1, PT ;  /* 0x00000001c400780c */ /* 0x000fda0003f05270 */
[----:B------:R-:W-:-:S05]  /*08f0*/  @P0 IMAD.HI.U32 R5, R7, c[0x0][0x330], RZ ;  /* 0x0000cc0007050a27 */ /* 0x000fca00078e00ff */
[----:B------:R-:W-:-:S05]  /*0900*/  @P0 SHF.R.U32.HI R7, RZ, c[0x0][0x334], R5 ;  /* 0x0000cd00ff070a19 */ /* 0x000fca0000011605 */
.L_x_2193:
[----:B------:R-:W-:-:S05]  /*0910*/  IMAD R8, R7, c[0x0][0x32c], RZ ;  /* 0x0000cb0007087a24 */ /* 0x000fca00078e02ff */
[----:B------:R-:W-:-:S04]  /*0920*/  IMNMX R3, R3, R8, !PT ;  /* 0x0000000803037217 */ /* 0x000fc80007800200 */
.L_x_2191:
        /* <DEDUP_REMOVED lines=14> */
[----:B------:R-:W-:Y:S01]  /*0a10*/  CS2R R82, SRZ ;  /* 0x0000000000527805 */ /* 0x000fe2000001ff00 */
[----:B------:R-:W-:Y:S01]  /*0a20*/  CS2R R8, SRZ ;  /* 0x0000000000087805 */ /* 0x000fe2000001ff00 */
[----:B------:R-:W-:Y:S01]  /*0a30*/  ISETP.GT.AND P0, PT, R133, R194, PT ;  /* 0x000000c28500720c */ /* 0x000fe20003f04270 */
[----:B------:R-:W-:Y:S01]  /*0a40*/  IMAD.MOV.U32 R7, RZ, RZ, RZ ;  /* 0x000000ffff077224 */ /* 0x000fe200078e00ff */
        /* <DEDUP_REMOVED lines=55> */
[----:B------:R-:W-:-:S02]  /*0dc0*/  SHF.R.S32.HI R8, RZ, 0x4, R11 ;  /* 0x00000004ff087819 */ /* 0x000fc4000001140b */
[----:B------:R-:W-:Y:S01]  /*0dd0*/  IADD3 R27, P1, R2, R14, RZ ;  /* 0x0000000e021b7210 */ /* 0x000fe20007f3e0ff */
[----:B------:R-:W-:Y:S01]  /*0de0*/  IMAD.IADD R193, R80, 0x1, -R193 ;  /* 0x0000000150c17824 */ /* 0x000fe200078e0ac1 */
[----:B------:R-:W-:Y:S01]  /*0df0*/  LEA.HI R9, R11, R8, RZ, 0x1 ;  /* 0x000000080b097211 */ /* 0x000fe200078f08ff */
[----:B------:R-:W-:Y:S01]  /*0e00*/  IMAD.IADD R25, R25, 0x1, R5 ;  /* 0x0000000119197824 */ /* 0x000fe200078e0205 */
[----:B------:R-:W-:Y:S01]  /*0e10*/  ISETP.NE.AND P5, PT, R197, 0x1, PT ;  /* 0x00000001c500780c */ /* 0x000fe20003fa5270 */
[----:B------:R-:W-:Y:S01]  /*0e20*/  IMAD.SHL.U32 R16, R193, 0x8, RZ ;  /* 0x00000008c1107824 */ /* 0x000fe200078e00ff */
[----:B------:R-:W-:Y:S01]  /*0e30*/  LOP3.LUT R9, R9, 0xfffffffe, RZ, 0xc0, !PT ;  /* 0xfffffffe09097812 */ /* 0x000fe200078ec0ff */
[----:B------:R-:W-:Y:S01]  /*0e40*/  IMAD.SHL.U32 R20, R193, 0x40, RZ ;  /* 0x00000040c1147824 */ /* 0x000fe200078e00ff */
[----:B------:R-:W-:Y:S01]  /*0e50*/  LOP3.LUT R11, R11, 0xfffffff0, RZ, 0xc0, !PT ;  /* 0xfffffff00b0b7812 */ /* 0x000fe200078ec0ff */
[----:B-1----:R-:W-:Y:S01]  /*0e60*/  IMAD.SHL.U32 R13, R14, 0x40, RZ ;  /* 0x000000400e0d7824 */ /* 0x002fe200078e00ff */
[----:B------:R-:W-:Y:S01]  /*0e70*/  SHF.R.S32.HI R18, RZ, 0x1f, R203 ;  /* 0x0000001fff127819 */ /* 0x000fe200000114cb */
[----:B------:R-:W-:Y:S01]  /*0e80*/  IMAD.IADD R4, R8, 0x1, -R9 ;  /* 0x0000000108047824 */ /* 0x000fe200078e0a09 */
[----:B------:R-:W-:Y:S01]  /*0e90*/  SHF.R.S32.HI R9, RZ, 0x1f, R2 ;  /* 0x0000001fff097819 */ /* 0x000fe20000011402 */
[----:B------:R-:W-:Y:S01]  /*0ea0*/  IMAD.IADD R22, R80, 0x1, -R11 ;  /* 0x0000000150167824 */ /* 0x000fe200078e0a0b */
[----:B------:R-:W-:Y:S01]  /*0eb0*/  LOP3.LUT R13, R13, 0x1c0, RZ, 0xc0, !PT ;  /* 0x000001c00d0d7812 */ /* 0x000fe200078ec0ff */
[----:B---3--:R-:W-:Y:S01]  /*0ec0*/  IMAD.WIDE.U32 R24, R3, c[0x0][0x1b8], R24 ;  /* 0x00006e0003187a25 */ /* 0x008fe200078e0018 */
[----:B------:R-:W-:-:S02]  /*0ed0*/  IADD3 R8, R16, 0x80, RZ ;  /* 0x0000008010087810 */ /* 0x000fc40007ffe0ff */
[----:B------:R-:W-:Y:S02]  /*0ee0*/  LOP3.LUT R5, R13, 0x38, R16, 0xf8, !PT ;  /* 0x000000380d057812 */ /* 0x000fe400078ef810 */
[----:B------:R-:W-:Y:S02]  /*0ef0*/  SHF.R.U32.HI R202, RZ, 0x3, R13 ;  /* 0x00000003ffca7819 */ /* 0x000fe4000001160d */
[----:B------:R-:W-:Y:S02]  /*0f00*/  LEA.HI.X.SX32 R10, R14, R9, 0x1, P1 ;  /* 0x000000090e0a7211 */ /* 0x000fe400008f0eff */
[----:B------:R-:W-:Y:S02]  /*0f10*/  LOP3.LUT R202, R5, R202, RZ, 0x3c, !PT ;  /* 0x000000ca05ca7212 */ /* 0x000fe400078e3cff */
[----:B------:R-:W-:Y:S01]  /*0f20*/  SHF.R.S32.HI R5, RZ, 0x1f, R3 ;  /* 0x0000001fff057819 */ /* 0x000fe20000011403 */
[----:B------:R-:W-:Y:S01]  /*0f30*/  IMAD R12, R10, c[0x0][0x1e0], RZ ;  /* 0x000078000a0c7a24 */ /* 0x000fe200078e02ff */
[----:B------:R-:W-:Y:S01]  /*0f40*/  ISETP.GE.AND P6, PT, R8, c[0x0][0x1d4], PT ;  /* 0x0000750008007a0c */ /* 0x000fe20003fc6270 */
[----:B------:R-:W-:Y:S01]  /*0f50*/  IMAD R10, R10, c[0x0][0x208], RZ ;  /* 0x000082000a0a7a24 */ /* 0x000fe200078e02ff */
[----:B------:R-:W-:Y:S01]  /*0f60*/  ISETP.GE.AND P1, PT, R8, c[0x0][0x198], PT ;  /* 0x0000660008007a0c */ /* 0x000fe20003f26270 */
[----:B------:R-:W-:Y:S01]  /*0f70*/  IMAD R8, R193, 0x20, R14 ;  /* 0x00000020c1087824 */ /* 0x000fe200078e020e */
[----:B------:R-:W-:Y:S01]  /*0f80*/  SHF.R.S32.HI R15, RZ, 0x1f, R22 ;  /* 0x0000001fff0f7819 */ /* 0x000fe20000011416 */
[----:B------:R-:W-:Y:S01]  /*0f90*/  IMAD R2, R5, c[0x0][0x1b8], RZ ;  /* 0x00006e0005027a24 */ /* 0x000fe200078e02ff */
[----:B------:R-:W-:Y:S01]  /*0fa0*/  SHF.R.S32.HI R17, RZ, 0x1f, R16 ;  /* 0x0000001fff117819 */ /* 0x000fe20000011410 */
[----:B------:R-:W-:Y:S01]  /*0fb0*/  IMAD.IADD R8, R135, 0x1, R8 ;  /* 0x0000000187087824 */ /* 0x000fe200078e0208 */
[----:B------:R-:W-:Y:S01]  /*0fc0*/  LOP3.LUT R20, R20, 0x1c0, RZ, 0xc0, !PT ;  /* 0x000001c014147812 */ /* 0x000fe200078ec0ff */
[----:B------:R-:W-:Y:S01]  /*0fd0*/  IMAD R9, R3, c[0x0][0x1bc], R2 ;  /* 0x00006f0003097a24 */ /* 0x000fe200078e0202 */
[----:B------:R-:W-:Y:S01]  /*0fe0*/  LOP3.LUT R0, R0, 0xffffffef, RZ, 0xc0, !PT ;  /* 0xffffffef00007812 */ /* 0x000fe200078ec0ff */
[----:B------:R-:W-:Y:S01]  /*0ff0*/  @P5 IMAD.HI.U32 R2, R8, c[0x0][0x2c8], RZ ;  /* 0x0000b20008025a27 */ /* 0x000fe200078e00ff */
[----:B------:R-:W-:-:S02]  /*1000*/  LOP3.LUT R7, R20, 0x8, R7, 0xf8, !PT ;  /* 0x0000000814077812 */ /* 0x000fc400078ef807 */
[----:B------:R-:W-:Y:S01]  /*1010*/  SHF.R.U32.HI R20, RZ, 0x3, R20 ;  /* 0x00000003ff147819 */ /* 0x000fe20000011614 */
[----:B------:R-:W-:Y:S01]  /*1020*/  IMAD.MOV.U32 R13, RZ, RZ, R8 ;  /* 0x000000ffff0d7224 */ /* 0x000fe200078e0008 */
[----:B------:R-:W-:Y:S01]  /*1030*/  @P5 SHF.R.U32.HI R13, RZ, c[0x0][0x2cc], R2 ;  /* 0x0000b300ff0d5a19 */ /* 0x000fe20000011602 */
[----:B------:R-:W-:Y:S01]  /*1040*/  IMAD.IADD R25, R25, 0x1, R9 ;  /* 0x0000000119197824 */ /* 0x000fe200078e0209 */
[----:B------:R-:W-:Y:S01]  /*1050*/  LEA.HI R2, R15, R22, RZ, 0x3 ;  /* 0x000000160f027211 */ /* 0x000fe200078f18ff */
[C---:B------:R-:W-:Y:S01]  /*1060*/  IMAD R12, R27.reuse, c[0x0][0x1e4], R12 ;  /* 0x000079001b0c7a24 */ /* 0x040fe200078e020c */
[----:B------:R-:W-:Y:S01]  /*1070*/  SEL R15, R18, RZ, !P3 ;  /* 0x000000ff120f7207 */ /* 0x000fe20005800000 */
[C---:B------:R-:W-:Y:S01]  /*1080*/  IMAD R10, R27.reuse, c[0x0][0x20c], R10 ;  /* 0x000083001b0a7a24 */ /* 0x040fe200078e020a */
[----:B------:R-:W-:Y:S01]  /*1090*/  LOP3.LUT R19, R2, 0xfffffff8, RZ, 0xc0, !PT ;  /* 0xfffffff802137812 */ /* 0x000fe200078ec0ff */
[----:B------:R-:W-:Y:S01]  /*10a0*/  IMAD.WIDE.U32 R28, R27, c[0x0][0x1e0], R16 ;  /* 0x000078001b1c7a25 */ /* 0x000fe200078e0010 */
[----:B------:R-:W-:-:S02]  /*10b0*/  SEL R9, R203, RZ, !P3 ;  /* 0x000000ffcb097207 */ /* 0x000fc40005800000 */
[----:B------:R-:W-:Y:S01]  /*10c0*/  IADD3 R19, R22, -R19, RZ ;  /* 0x8000001316137210 */ /* 0x000fe20007ffe0ff */
[----:B------:R-:W-:Y:S01]  /*10d0*/  IMAD R22, R15, c[0x0][0x1c0], RZ ;  /* 0x000070000f167a24 */ /* 0x000fe200078e02ff */
[----:B------:R-:W-:Y:S01]  /*10e0*/  LOP3.LUT R7, R7, R20, RZ, 0x3c, !PT ;  /* 0x0000001407077212 */ /* 0x000fe200078e3cff */
[----:B------:R-:W-:Y:S01]  /*10f0*/  IMAD.WIDE.U32 R24, R9, c[0x0][0x1c0], R24 ;  /* 0x0000700009187a25 */ /* 0x000fe200078e0018 */
[----:B------:R-:W-:Y:S02]  /*1100*/  LOP3.LUT P3, RZ, R19, 0x4, RZ, 0xc0, !PT ;  /* 0x0000000413ff7812 */ /* 0x000fe4000786c0ff */
[----:B------:R-:W-:Y:S01]  /*1110*/  LEA R190, R4, R7, 0x9 ;  /* 0x0000000704be7211 */ /* 0x000fe200078e48ff */
[----:B------:R-:W-:Y:S01]  /*1120*/  IMAD R22, R9, c[0x0][0x1c4], R22 ;  /* 0x0000710009167a24 */ /* 0x000fe200078e0216 */
[----:B------:R-:W-:Y:S01]  /*1130*/  SHF.R.S32.HI R9, RZ, 0x1f, R13 ;  /* 0x0000001fff097819 */ /* 0x000fe2000001140d */
[----:B------:R-:W-:Y:S01]  /*1140*/  IMAD.WIDE.U32 R26, R27, c[0x0][0x208], R16 ;  /* 0x000082001b1a7a25 */ /* 0x000fe200078e0010 */
[----:B------:R-:W-:-:S02]  /*1150*/  LOP3.LUT P2, RZ, R19, 0x2, RZ, 0xc0, !PT ;  /* 0x0000000213ff7812 */ /* 0x000fc4000784c0ff */
[CC--:B------:R-:W-:Y:S01]  /*1160*/  LEA.HI R21, R83.reuse, R80.reuse, RZ, 0x6 ;  /* 0x0000005053157211 */ /* 0x0c0fe200078f30ff */
[----:B------:R-:W-:Y:S01]  /*1170*/  IMAD.MOV R15, RZ, RZ, -R13 ;  /* 0x000000ffff0f7224 */ /* 0x000fe200078e0a0d */
[----:B------:R-:W-:Y:S01]  /*1180*/  LEA.HI R82, R83, R80, RZ, 0x5 ;  /* 0x0000005053527211 */ /* 0x000fe200078f28ff */
[----:B------:R-:W-:Y:S01]  /*1190*/  IMAD.IADD R27, R27, 0x1, R10 ;  /* 0x000000011b1b7824 */ /* 0x000fe200078e020a */
[----:B------:R-:W-:Y:S01]  /*11a0*/  P2R R11, PR, RZ, 0x2 ;  /* 0x00000002ff0b7803 */ /* 0x000fe20000000000 */
[----:B------:R-:W-:Y:S01]  /*11b0*/  IMAD R10, R9, c[0x0][0x1b0], RZ ;  /* 0x00006c00090a7a24 */ /* 0x000fe200078e02ff */
[----:B------:R-:W-:Y:S01]  /*11c0*/  SHF.R.S32.HI R81, RZ, 0x5, R82 ;  /* 0x00000005ff517819 */ /* 0x000fe20000011452 */
[----:B------:R-:W-:Y:S01]  /*11d0*/  IMAD R15, R15, c[0x0][0x2c4], R8 ;  /* 0x0000b1000f0f7a24 */ /* 0x000fe200078e0208 */
[----:B------:R-:W-:Y:S01]  /*11e0*/  LOP3.LUT P1, RZ, R193, 0x4, RZ, 0xc0, !PT ;  /* 0x00000004c1ff7812 */ /* 0x000fe2000782c0ff */
[----:B------:R-:W-:Y:S01]  /*11f0*/  IMAD.IADD R29, R29, 0x1, R12 ;  /* 0x000000011d1d7824 */ /* 0x000fe200078e020c */
[----:B------:R-:W-:Y:S01]  /*1200*/  ISETP.GE.AND P5, PT, R16, c[0x0][0x1d4], PT ;  /* 0x0000750010007a0c */ /* 0x000fe20003fa6270 */
[----:B------:R-:W-:-:S02]  /*1210*/  IMAD.IADD R25, R25, 0x1, R22 ;  /* 0x0000000119197824 */ /* 0x000fc400078e0216 */
[----:B------:R-:W-:Y:S02]  /*1220*/  IMAD R12, R5, c[0x0][0x210], RZ ;  /* 0x00008400050c7a24 */ /* 0x000fe400078e02ff */
[----:B------:R-:W-:-:S04]  /*1230*/  IMAD.WIDE.U32 R208, R3, c[0x0][0x1e8], R28 ;  /* 0x00007a0003d07a25 */ /* 0x000fc800078e001c */
[C---:B------:R-:W-:Y:S02]  /*1240*/  IMAD R10, R13.reuse, c[0x0][0x1b4], R10 ;  /* 0x00006d000d0a7a24 */ /* 0x040fe400078e020a */
[----:B------:R-:W-:-:S04]  /*1250*/  IMAD.WIDE.U32 R24, R13, c[0x0][0x1b0], R24 ;  /* 0x00006c000d187a25 */ /* 0x000fc800078e0018 */
[----:B------:R-:W-:Y:S02]  /*1260*/  IMAD.IADD R25, R25, 0x1, R10 ;  /* 0x0000000119197824 */ /* 0x000fe400078e020a */
[----:B------:R-:W-:Y:S02]  /*1270*/  IMAD R12, R3, c[0x0][0x214], R12 ;  /* 0x00008500030c7a24 */ /* 0x000fe400078e020c */
[----:B------:R-:W-:-:S04]  /*1280*/  IMAD.WIDE.U32 R24, R15, c[0x0][0x1a8], R24 ;  /* 0x00006a000f187a25 */ /* 0x000fc800078e0018 */
[----:B------:R-:W-:-:S04]  /*1290*/  IMAD.WIDE.U32 R26, R3, c[0x0][0x210], R26 ;  /* 0x00008400031a7a25 */ /* 0x000fc800078e001a */
[----:B------:R-:W-:Y:S02]  /*12a0*/  IMAD.SHL.U32 R19, R19, 0x40, RZ ;  /* 0x0000004013137824 */ /* 0x000fe400078e00ff */
[----:B------:R-:W-:Y:S02]  /*12b0*/  IMAD.SHL.U32 R4, R4, 0x8, RZ ;  /* 0x0000000804047824 */ /* 0x000fe400078e00ff */
[----:B------:R-:W-:Y:S01]  /*12c0*/  IMAD.IADD R13, R27, 0x1, R12 ;  /* 0x000000011b0d7824 */ /* 0x000fe200078e020c */
[----:B------:R-:W-:Y:S01]  /*12d0*/  LOP3.LUT R19, R19, 0x1c0, RZ, 0xc0, !PT ;  /* 0x000001c013137812 */ /* 0x000fe200078ec0ff */
[----:B------:R-:W-:Y:S02]  /*12e0*/  IMAD.MOV.U32 R12, RZ, RZ, R26 ;  /* 0x000000ffff0c7224 */ /* 0x000fe400078e001a */
[----:B------:R-:W-:Y:S01]  /*12f0*/  IMAD.SHL.U32 R21, R21, 0x8, RZ ;  /* 0x0000000815157824 */ /* 0x000fe200078e00ff */
[----:B------:R-:W-:Y:S02]  /*1300*/  LOP3.LUT R4, R19, 0x8, R4, 0xf8, !PT ;  /* 0x0000000813047812 */ /* 0x000fe400078ef804 */
[----:B------:R-:W-:-:S02]  /*1310*/  SHF.R.U32.HI R19, RZ, 0x3, R19 ;  /* 0x00000003ff137819 */ /* 0x000fc40000011613 */
[----:B------:R-:W-:Y:S02]  /*1320*/  LOP3.LUT R202, R202, 0xfffffe00, R21, 0xf8, !PT ;  /* 0xfffffe00caca7812 */ /* 0x000fe400078ef815 */
[----:B------:R-:W-:Y:S02]  /*1330*/  LOP3.LUT R4, R4, R19, RZ, 0x3c, !PT ;  /* 0x0000001304047212 */ /* 0x000fe400078e3cff */
[--C-:B--2---:R-:W-:Y:S01]  /*1340*/  @P0 SHF.R.S32.HI R9, RZ, 0x1f, R6.reuse ;  /* 0x0000001fff090819 */ /* 0x104fe20000011406 */
[----:B------:R-:W-:Y:S02]  /*1350*/  @P0 IMAD.MOV.U32 R8, RZ, RZ, R6 ;  /* 0x000000ffff080224 */ /* 0x000fe400078e0006 */
[----:B------:R-:W-:Y:S01]  /*1360*/  IMAD R6, R5, c[0x0][0x1e8], RZ ;  /* 0x00007a0005067a24 */ /* 0x000fe200078e02ff */
[----:B------:R-:W-:Y:S01]  /*1370*/  SHF.R.S32.HI R5, RZ, 0x1f, R15 ;  /* 0x0000001fff057819 */ /* 0x000fe2000001140f */
[----:B------:R-:W-:Y:S02]  /*1380*/  @!P0 IMAD.MOV.U32 R8, RZ, RZ, R203 ;  /* 0x000000ffff088224 */ /* 0x000fe400078e00cb */
[----:B------:R-:W-:-:S02]  /*1390*/  IMAD R6, R3, c[0x0][0x1ec], R6 ;  /* 0x00007b0003067a24 */ /* 0x000fc400078e0206 */
[----:B------:R-:W-:Y:S01]  /*13a0*/  @!P0 IMAD.MOV.U32 R9, RZ, RZ, R18 ;  /* 0x000000ffff098224 */ /* 0x000fe200078e0012 */
[----:B------:R-:W-:Y:S01]  /*13b0*/  SEL R207, R8, RZ, !P4 ;  /* 0x000000ff08cf7207 */ /* 0x000fe20006000000 */
[----:B------:R-:W-:Y:S02]  /*13c0*/  IMAD.IADD R209, R209, 0x1, R6 ;  /* 0x00000001d1d17824 */ /* 0x000fe400078e0206 */
[----:B------:R-:W-:Y:S01]  /*13d0*/  IMAD R6, R5, c[0x0][0x1a8], RZ ;  /* 0x00006a0005067a24 */ /* 0x000fe200078e02ff */
[----:B------:R-:W-:Y:S01]  /*13e0*/  SEL R8, R9, RZ, !P4 ;  /* 0x000000ff09087207 */ /* 0x000fe20006000000 */
[----:B------:R-:W-:Y:S01]  /*13f0*/  IMAD.SHL.U32 R3, R2, 0x40, RZ ;  /* 0x0000004002037824 */ /* 0x000fe200078e00ff */
[----:B------:R-:W-:Y:S01]  /*1400*/  LEA R9, P0, R24, c[0x0][0x160], 0x1 ;  /* 0x0000580018097a11 */ /* 0x000fe200078008ff */
[----:B------:R-:W-:Y:S01]  /*1410*/  IMAD R6, R15, c[0x0][0x1ac], R6 ;  /* 0x00006b000f067a24 */ /* 0x000fe200078e0206 */
[----:B------:R-:W-:Y:S01]  /*1420*/  LEA.HI R2, R83, R80, RZ, 0x3 ;  /* 0x0000005053027211 */ /* 0x000fe200078f18ff */
[----:B------:R-:W-:Y:S01]  /*1430*/  IMAD.WIDE.U32 R208, R207, c[0x0][0x1f0], R208 ;  /* 0x00007c00cfd07a25 */ /* 0x000fe200078e00d0 */
[----:B------:R-:W-:Y:S01]  /*1440*/  LOP3.LUT R4, R4, 0xfffffe00, R3, 0xf8, !PT ;  /* 0xfffffe0004047812 */ /* 0x000fe200078ef803 */
[----:B------:R1:W2:Y:S01]  /*1450*/  SHFL.IDX PT, R18, R9, RZ, 0x181f ;  /* 0x00181fff09127589 */ /* 0x0002a200000e0000 */
[----:B------:R-:W-:Y:S01]  /*1460*/  LOP3.LUT R5, R2, 0xfffffff8, RZ, 0xc0, !PT ;  /* 0xfffffff802057812 */ /* 0x000fe200078ec0ff */
[----:B------:R-:W-:Y:S01]  /*1470*/  IMAD.IADD R7, R25, 0x1, R6 ;  /* 0x0000000119077824 */ /* 0x000fe200078e0206 */
[----:B------:R-:W-:Y:S01]  /*1480*/  MOV R2, 0x10 ;  /* 0x0000001000027802 */ /* 0x000fe20000000f00 */
[----:B------:R-:W-:Y:S01]  /*1490*/  IMAD R6, R8, c[0x0][0x1f0], RZ ;  /* 0x00007c0008067a24 */ /* 0x000fe200078e02ff */
[----:B------:R-:W-:Y:S01]  /*14a0*/  IADD3 R15, R16, 0x40, RZ ;  /* 0x00000040100f7810 */ /* 0x000fe20007ffe0ff */
[----:B------:R-:W-:Y:S01]  /*14b0*/  IMAD.IADD R10, R80, 0x1, -R5 ;  /* 0x00000001500a7824 */ /* 0x000fe200078e0a05 */
[----:B------:R-:W-:Y:S01]  /*14c0*/  LEA.HI.X R7, R24, c[0x0][0x164], R7, 0x1, P0 ;  /* 0x0000590018077a11 */ /* 0x000fe200000f0c07 */
[----:B------:R-:W-:Y:S01]  /*14d0*/  IMAD R213, R207, c[0x0][0x1f4], R6 ;  /* 0x00007d00cfd57a24 */ /* 0x000fe200078e0206 */
[----:B------:R-:W-:Y:S01]  /*14e0*/  LOP3.LUT P0, RZ, R193, 0x2, RZ, 0xc0, !PT ;  /* 0x00000002c1ff7812 */ /* 0x000fe2000780c0ff */
[----:B------:R-:W-:Y:S01]  /*14f0*/  IMAD R6, R204, c[0x0][0x2c4], RZ ;  /* 0x0000b100cc067a24 */ /* 0x000fe200078e02ff */
[----:B------:R-:W-:Y:S01]  /*1500*/  SEL R2, R2, 0xfffffff0, !P2 ;  /* 0xfffffff002027807 */ /* 0x000fe20005000000 */
[----:B------:R-:W-:Y:S01]  /*1510*/  IMAD.IADD R5, R135, 0x1, R14 ;  /* 0x0000000187057824 */ /* 0x000fe200078e020e */
[----:B------:R1:W3:Y:S01]  /*1520*/  SHFL.IDX PT, R19, R7, RZ, 0x181f ;  /* 0x00181fff07137589 */ /* 0x0002e200000e0000 */
[----:B------:R-:W-:Y:S01]  /*1530*/  IMAD R8, R8, c[0x0][0x218], RZ ;  /* 0x0000860008087a24 */ /* 0x000fe200078e02ff */
[----:B------:R-:W-:Y:S01]  /*1540*/  ISETP.GE.AND P4, PT, R15, c[0x0][0x1d4], PT ;  /* 0x000075000f007a0c */ /* 0x000fe20003f86270 */
[----:B------:R-:W-:-:S02]  /*1550*/  IMAD.MOV.U32 R3, RZ, RZ, 0x20 ;  /* 0x00000020ff037424 */ /* 0x000fc400078e00ff */
[----:B------:R-:W-:Y:S02]  /*1560*/  IMAD R211, R207, c[0x0][0x21c], R8 ;  /* 0x00008700cfd37a24 */ /* 0x000fe400078e0208 */
[----:B------:R-:W-:Y:S01]  /*1570*/  IMAD.SHL.U32 R10, R10, 0x8, RZ ;  /* 0x000000080a0a7824 */ /* 0x000fe200078e00ff */
[----:B------:R-:W-:Y:S01]  /*1580*/  SEL R3, R3, 0xffffffe0, !P3 ;  /* 0xffffffe003037807 */ /* 0x000fe20005800000 */
[----:B------:R-:W-:Y:S01]  /*1590*/  IMAD.WIDE.U32 R206, R207, c[0x0][0x218], R12 ;  /* 0x00008600cfce7a25 */ /* 0x000fe200078e000c */
[----:B------:R-:W-:Y:S02]  /*15a0*/  @P0 LOP3.LUT R0, R0, 0x10, RZ, 0xfc, !PT ;  /* 0x0000001000000812 */ /* 0x000fe400078efcff */
[----:B------:R-:W-:Y:S01]  /*15b0*/  ISETP.GE.AND P0, PT, R5, R6, PT ;  /* 0x000000060500720c */ /* 0x000fe20003f06270 */
[----:B------:R-:W-:Y:S01]  /*15c0*/  IMAD.IADD R213, R209, 0x1, R213 ;  /* 0x00000001d1d57824 */ /* 0x000fe200078e02d5 */
[----:B------:R-:W-:Y:S01]  /*15d0*/  ISETP.GE.AND P2, PT, R10, c[0x0][0x198], PT ;  /* 0x000066000a007a0c */ /* 0x000fe20003f46270 */
[----:B------:R-:W-:Y:S01]  /*15e0*/  IMAD.IADD R211, R207, 0x1, R211 ;  /* 0x00000001cfd37824 */ /* 0x000fe200078e02d3 */
[----:B------:R-:W-:-:S09]  /*15f0*/  ISETP.GE.AND P3, PT, R15, c[0x0][0x198], PT ;  /* 0x000066000f007a0c */ /* 0x000fd20003f66270 */
[----:B------:R-:W-:Y:S05]  /*1600*/  @P0 BRA `(.L_x_2196) ;  /* 0x0000011000000947 */ /* 0x000fea0003800000 */
[C---:B-123--:R-:W-:Y:S02]  /*1610*/  IADD3 R0, R10.reuse, 0x80, RZ ;  /* 0x000000800a007810 */ /* 0x04efe40007ffe0ff */
[----:B------:R-:W-:Y:S02]  /*1620*/  SHF.R.S32.HI R8, RZ, 0x1f, R15 ;  /* 0x0000001fff087819 */ /* 0x000fe4000001140f */
[----:B------:R-:W-:Y:S02]  /*1630*/  LEA R20, P0, R10, R18, 0x1 ;  /* 0x000000120a147211 */ /* 0x000fe400078008ff */
[----:B------:R-:W-:Y:S02]  /*1640*/  SHF.R.S32.HI R13, RZ, 0x1f, R0 ;  /* 0x0000001fff0d7819 */ /* 0x000fe40000011400 */
[----:B------:R-:W-:Y:S02]  /*1650*/  LEA.HI R8, R8, R15, RZ, 0x3 ;  /* 0x0000000f08087211 */ /* 0x000fe400078f18ff */
[----:B------:R-:W-:-:S02]  /*1660*/  LEA.HI.X R21, R10, R19, R17, 0x1, P0 ;  /* 0x000000130a157211 */ /* 0x000fc400000f0c11 */
        /* <DEDUP_REMOVED lines=11> */
.L_x_2196:
[----:B-123--:R-:W-:Y:S05]  /*1720*/  BSYNC B0 ;  /* 0x0000000000007941 */ /* 0x00efea0003800000 */
.L_x_2195:
[----:B------:R-:W-:Y:S01]  /*1730*/  IADD3 R13, R5, 0x20, RZ ;  /* 0x00000020050d7810 */ /* 0x000fe20007ffe0ff */
[----:B------:R1:W2:Y:S01]  /*1740*/  SHFL.IDX PT, R19, R7, 0x1, 0x181f ;  /* 0x00381f0007137f89 */ /* 0x0002a200000e0000 */
[----:B------:R-:W-:Y:S02]  /*1750*/  BSSY B0, `(.L_x_2197) ;  /* 0x0000015000007945 */ /* 0x000fe40003800000 */
[----:B------:R-:W-:Y:S01]  /*1760*/  ISETP.GE.AND P0, PT, R13, R6, PT ;  /* 0x000000060d00720c */ /* 0x000fe20003f06270 */
[----:B------:R1:W3:-:S12]  /*1770*/  SHFL.IDX PT, R18, R9, 0x1, 0x181f ;  /* 0x00381f0009127f89 */ /* 0x0002d800000e0000 */
[----:B------:R-:W-:Y:S05]  /*1780*/  @P0 BRA `(.L_x_2198) ;  /* 0x0000011000000947 */ /* 0x000fea0003800000 */
[----:B------:R-:W-:Y:S01]  /*1790*/  IADD3 R13, R10, 0x80, RZ ;  /* 0x000000800a0d7810 */ /* 0x000fe20007ffe0ff */
[----:B------:R-:W-:Y:S01]  /*17a0*/  IMAD.SHL.U32 R12, R202, 0x2, RZ ;  /* 0x00000002ca0c7824 */ /* 0x000fe200078e00ff */
[----:B------:R-:W-:Y:S02]  /*17b0*/  SHF.R.S32.HI R8, RZ, 0x1f, R15 ;  /* 0x0000001fff087819 */ /* 0x000fe4000001140f */
[----:B---3--:R-:W-:Y:S02]  /*17c0*/  LEA R20, P0, R10, R18, 0x1 ;  /* 0x000000120a147211 */ /* 0x008fe400078008ff */
[----:B------:R-:W-:Y:S02]  /*17d0*/  SHF.R.S32.HI R0, RZ, 0x1f, R13 ;  /* 0x0000001fff007819 */ /* 0x000fe4000001140d */
[----:B------:R-:W-:Y:S02]  /*17e0*/  LEA.HI R8, R8, R15, RZ, 0x3 ;  /* 0x0000000f08087211 */ /* 0x000fe400078f18ff */
[----:B--2---:R-:W-:-:S02]  /*17f0*/  LEA.HI.X R21, R10, R19, R17, 0x1, P0 ;  /* 0x000000130a157211 */ /* 0x004fc400000f0c11 */
        /* <DEDUP_REMOVED lines=10> */
.L_x_2198:
[----:B------:R-:W-:Y:S05]  /*18a0*/  BSYNC B0 ;  /* 0x0000000000007941 */ /* 0x000fea0003800000 */
.L_x_2197:
[----:B------:R-:W-:Y:S01]  /*18b0*/  IADD3 R13, R5, 0x40, RZ ;  /* 0x00000040050d7810 */ /* 0x000fe20007ffe0ff */
[----:B--2---:R2:W4:Y:S01]  /*18c0*/  SHFL.IDX PT, R19, R7, 0x2, 0x181f ;  /* 0x00581f0007137f89 */ /* 0x00452200000e0000 */
[----:B------:R-:W-:Y:S02]  /*18d0*/  BSSY B0, `(.L_x_2199) ;  /* 0x0000015000007945 */ /* 0x000fe40003800000 */
[----:B------:R-:W-:Y:S01]  /*18e0*/  ISETP.GE.AND P0, PT, R13, R6, PT ;  /* 0x000000060d00720c */ /* 0x000fe20003f06270 */
[----:B---3--:R2:W3:-:S12]  /*18f0*/  SHFL.IDX PT, R18, R9, 0x2, 0x181f ;  /* 0x00581f0009127f89 */ /* 0x0084d800000e0000 */
[----:B------:R-:W-:Y:S05]  /*1900*/  @P0 BRA `(.L_x_2200) ;  /* 0x0000011000000947 */ /* 0x000fea0003800000 */
[----:B------:R-:W-:Y:S01]  /*1910*/  IADD3 R13, R10, 0x80, RZ ;  /* 0x000000800a0d7810 */ /* 0x000fe20007ffe0ff */
[----:B------:R-:W-:Y:S01]  /*1920*/  IMAD.SHL.U32 R12, R202, 0x2, RZ ;  /* 0x00000002ca0c7824 */ /* 0x000fe200078e00ff */
[----:B------:R-:W-:Y:S02]  /*1930*/  SHF.R.S32.HI R8, RZ, 0x1f, R15 ;  /* 0x0000001fff087819 */ /* 0x000fe4000001140f */
[----:B---3--:R-:W-:Y:S02]  /*1940*/  LEA R20, P0, R10, R18, 0x1 ;  /* 0x000000120a147211 */ /* 0x008fe400078008ff */
[----:B------:R-:W-:Y:S02]  /*1950*/  SHF.R.S32.HI R0, RZ, 0x1f, R13 ;  /* 0x0000001fff007819 */ /* 0x000fe4000001140d */
[----:B------:R-:W-:Y:S02]  /*1960*/  LEA.HI R8, R8, R15, RZ, 0x3 ;  /* 0x0000000f08087211 */ /* 0x000fe400078f18ff */
[----:B----4-:R-:W-:-:S02]  /*1970*/  LEA.HI.X R21, R10, R19, R17, 0x1, P0 ;  /* 0x000000130a157211 */ /* 0x010fc400000f0c11 */
        /* <DEDUP_REMOVED lines=10> */
.L_x_2200:
[----:B------:R-:W-:Y:S05]  /*1a20*/  BSYNC B0 ;  /* 0x0000000000007941 */ /* 0x000fea0003800000 */
.L_x_2199:
[----:B---3--:R3:W5:Y:S01]  /*1a30*/  SHFL.IDX PT, R18, R9, 0x3, 0x181f ;  /* 0x00781f0009127f89 */ /* 0x00876200000e0000 */
[----:B------:R-:W-:Y:S01]  /*1a40*/  IADD3 R5, R5, 0x60, RZ ;  /* 0x0000006005057810 */ /* 0x000fe20007ffe0ff */
[----:B------:R-:W-:Y:S01]  /*1a50*/  IMAD.SHL.U32 R144, R202, 0x2, RZ ;  /* 0x00000002ca907824 */ /* 0x000fe200078e00ff */
[----:B------:R-:W-:Y:S01]  /*1a60*/  P2R R0, PR, RZ, 0x40 ;  /* 0x00000040ff007803 */ /* 0x000fe20000000000 */
[----:B----4-:R-:W4:Y:S01]  /*1a70*/  SHFL.IDX PT, R19, R7, 0x3, 0x181f ;  /* 0x00781f0007137f89 */ /* 0x010f2200000e0000 */
[----:B------:R-:W-:Y:S01]  /*1a80*/  ISETP.GE.AND P0, PT, R5, R6, PT ;  /* 0x000000060500720c */ /* 0x000fe20003f06270 */
[----:B------:R-:W-:Y:S01]  /*1a90*/  IMAD.MOV.U32 R6, RZ, RZ, 0x6 ;  /* 0x00000006ff067424 */ /* 0x000fe200078e00ff */
[----:B------:R-:W-:Y:S01]  /*1aa0*/  IADD3 R12, R10, 0x80, RZ ;  /* 0x000000800a0c7810 */ /* 0x000fe20007ffe0ff */
[----:B------:R-:W-:Y:S01]  /*1ab0*/  IMAD.MOV.U32 R210, RZ, RZ, R206 ;  /* 0x000000ffffd27224 */ /* 0x000fe200078e00ce */
[----:B------:R-:W-:Y:S01]  /*1ac0*/  P2R R8, PR, RZ, 0x2 ;  /* 0x00000002ff087803 */ /* 0x000fe20000000000 */
[----:B------:R-:W-:Y:S01]  /*1ad0*/  IMAD.MOV.U32 R201, RZ, RZ, c[0x0][0x1e0] ;  /* 0x00007800ffc97624 */ /* 0x000fe200078e00ff */
[----:B------:R-:W-:Y:S01]  /*1ae0*/  ISETP.NE.AND P1, PT, R11, RZ, PT ;  /* 0x000000ff0b00720c */ /* 0x000fe20003f25270 */
[----:B------:R-:W-:Y:S01]  /*1af0*/  IMAD.MOV.U32 R11, RZ, RZ, c[0x0][0x208] ;  /* 0x00008200ff0b7624 */ /* 0x000fe200078e00ff */
[----:B------:R-:W-:Y:S01]  /*1b00*/  IADD3 R21, R133, -0x1, RZ ;  /* 0xffffffff85157810 */ /* 0x000fe20007ffe0ff */
[----:B------:R-:W-:Y:S01]  /*1b10*/  IMAD.MOV.U32 R212, RZ, RZ, R208 ;  /* 0x000000ffffd47224 */ /* 0x000fe200078e00d0 */
[----:B------:R-:W-:Y:S01]  /*1b20*/  ULDC UR6, c[0x0][0x324] ;  /* 0x0000c90000067ab9 */ /* 0x000fe20000000800 */
[----:B------:R-:W-:Y:S01]  /*1b30*/  IMAD.MOV.U32 R198, RZ, RZ, 0x5 ;  /* 0x00000005ffc67424 */ /* 0x000fe200078e00ff */
[----:B------:R-:W-:Y:S01]  /*1b40*/  ULOP3.LUT UR6, URZ, UR6, URZ, 0x33, !UPT ;  /* 0x000000063f067292 */ /* 0x000fe2000f8e333f */
[----:B------:R-:W-:Y:S01]  /*1b50*/  IMAD.SHL.U32 R199, R11, 0x20, RZ ;  /* 0x000000200bc77824 */ /* 0x000fe200078e00ff */
[----:B------:R-:W-:Y:S01]  /*1b60*/  IADD3 R215, R144, 0x100, RZ ;  /* 0x0000010090d77810 */ /* 0x000fe20007ffe0ff */
[----:B------:R-:W-:Y:S01]  /*1b70*/  IMAD.MOV.U32 R134, RZ, RZ, 0x40 ;  /* 0x00000040ff867424 */ /* 0x000fe200078e00ff */
[-C--:B------:R-:W-:Y:S01]  /*1b80*/  SHF.L.U64.HI R200, R201, R198.reuse, c[0x0][0x1e4] ;  /* 0x00007900c9c87619 */ /* 0x080fe200000102c6 */
[----:B------:R-:W-:Y:S01]  /*1b90*/  IMAD.SHL.U32 R77, R199, 0x2, RZ ;  /* 0x00000002c74d7824 */ /* 0x000fe200078e00ff */
[C---:B------:R-:W-:Y:S01]  /*1ba0*/  SHF.L.U64.HI R198, R11.reuse, R198, c[0x0][0x20c] ;  /* 0x000083000bc67619 */ /* 0x040fe200000102c6 */
[----:B-123--:R-:W-:Y:S01]  /*1bb0*/  IMAD.SHL.U32 R9, R11, 0x40, RZ ;  /* 0x000000400b097824 */ /* 0x00efe200078e00ff */
[----:B-----5:R-:W-:Y:S01]  /*1bc0*/  @!P0 LEA R16, P6, R10, R18, 0x1 ;  /* 0x000000120a108211 */ /* 0x020fe200078c08ff */
[----:B------:R-:W-:-:S02]  /*1bd0*/  IMAD.SHL.U32 R190, R190, 0x2, RZ ;  /* 0x00000002bebe7824 */ /* 0x000fc400078e00ff */
[----:B------:R-:W-:Y:S01]  /*1be0*/  IMAD.MOV.U32 R191, RZ, RZ, 0x20 ;  /* 0x00000020ffbf7424 */ /* 0x000fe200078e00ff */
[----:B----4-:R-:W-:Y:S01]  /*1bf0*/  @!P0 LEA.HI.X R17, R10, R19, R17, 0x1, P6 ;  /* 0x000000130a118211 */ /* 0x010fe200030f0c11 */
[----:B------:R-:W-:Y:S01]  /*1c00*/  IMAD.SHL.U32 R189, R2, 0x2, RZ ;  /* 0x0000000202bd7824 */ /* 0x000fe200078e00ff */
[----:B------:R-:W-:Y:S02]  /*1c10*/  ISETP.NE.AND P6, PT, R0, RZ, PT ;  /* 0x000000ff0000720c */ /* 0x000fe40003fc5270 */
[----:B------:R-:W-:Y:S01]  /*1c20*/  @!P0 SHF.R.S32.HI R0, RZ, 0x1f, R15 ;  /* 0x0000001fff008819 */ /* 0x000fe2000001140f */
[----:B------:R-:W-:Y:S01]  /*1c30*/  @!PT LDS RZ, [RZ] ;  /* 0x00000000fffff984 */ /* 0x000fe20000000800 */
[----:B------:R1:W-:Y:S03]  /*1c40*/  @!P0 LDGSTS.E.BYPASS.LTC128B.128 [R144+0x1b100], [R16.64], !P2 ;  /* 0x1b10000010908fae */ /* 0x0003e6000d101d48 */
[----:B------:R-:W-:Y:S02]  /*1c50*/  @!P0 LEA.HI R5, R0, R15, RZ, 0x3 ;  /* 0x0000000f00058211 */ /* 0x000fe400078f18ff */
[----:B------:R-:W-:-:S02]  /*1c60*/  SHF.R.S32.HI R0, RZ, 0x1f, R21 ;  /* 0x0000001fff007819 */ /* 0x000fc40000011415 */
[----:B------:R-:W-:-:S05]  /*1c70*/  @!P0 LOP3.LUT R5, R5, 0xfffffff8, RZ, 0xc0, !PT ;  /* 0xfffffff805058812 */ /* 0x000fca00078ec0ff */
[----:B------:R-:W-:Y:S01]  /*1c80*/  @!P0 IMAD.WIDE R22, R5, 0x2, R18 ;  /* 0x0000000205168825 */ /* 0x000fe200078e0212 */
[----:B------:R-:W-:-:S04]  /*1c90*/  @!P0 SHF.R.S32.HI R5, RZ, 0x1f, R12 ;  /* 0x0000001fff058819 */ /* 0x000fc8000001140c */
[----:B------:R-:W-:Y:S01]  /*1ca0*/  @!P0 LEA.HI R5, R5, R12, RZ, 0x3 ;  /* 0x0000000c05058211 */ /* 0x000fe200078f18ff */
[----:B------:R2:W-:Y:S03]  /*1cb0*/  @!P0 LDGSTS.E.BYPASS.LTC128B.128 [R144+0x1f100], [R22.64], !P3 ;  /* 0x1f10000016908fae */ /* 0x0005e6000d901d48 */
[----:B------:R-:W-:-:S05]  /*1cc0*/  @!P0 LOP3.LUT R5, R5, 0xfffffff8, RZ, 0xc0, !PT ;  /* 0xfffffff805058812 */ /* 0x000fca00078ec0ff */
[----:B------:R-:W-:Y:S01]  /*1cd0*/  @!P0 IMAD.WIDE R18, R5, 0x2, R18 ;  /* 0x0000000205128825 */ /* 0x000fe200078e0212 */
[----:B-1----:R-:W-:Y:S02]  /*1ce0*/  SHF.L.U64.HI R16, R11, R6, c[0x0][0x20c] ;  /* 0x000083000b107619 */ /* 0x002fe40000010206 */
[----:B------:R-:W-:Y:S02]  /*1cf0*/  SHF.L.U64.HI R11, R199, 0x1, R198 ;  /* 0x00000001c70b7819 */ /* 0x000fe400000102c6 */
[----:B------:R1:W-:Y:S01]  /*1d00*/  @!P0 LDGSTS.E.BYPASS.LTC128B.128 [R144+0x23100], [R18.64], !P1 ;  /* 0x2310000012908fae */ /* 0x0003e2000c901d48 */
[----:B------:R-:W-:-:S03]  /*1d10*/  IMAD R5, R16, R21, RZ ;  /* 0x0000001510057224 */ /* 0x000fc600078e02ff */
[----:B------:R-:W0:Y:S01]  /*1d20*/  LDGDEPBAR ;  /* 0x00000000000079af */ /* 0x000e220000000000 */
[-C--:B------:R-:W-:Y:S02]  /*1d30*/  IMAD R5, R0, R9.reuse, R5 ;  /* 0x0000000900057224 */ /* 0x080fe400078e0205 */
[----:B--2---:R-:W-:-:S04]  /*1d40*/  IMAD.WIDE.U32 R22, R21, R9, R210 ;  /* 0x0000000915167225 */ /* 0x004fc800078e00d2 */
[----:B------:R-:W-:Y:S01]  /*1d50*/  IMAD.IADD R5, R23, 0x1, R5 ;  /* 0x0000000117057824 */ /* 0x000fe200078e0205 */
[----:B------:R-:W-:Y:S01]  /*1d60*/  BAR.SYNC.DEFER_BLOCKING 0x0 ;  /* 0x0000000000007b1d */ /* 0x000fe20000010000 */
[----:B-1----:R-:W-:-:S04]  /*1d70*/  LEA R18, P0, R22, c[0x0][0x1f8], 0x1 ;  /* 0x00007e0016127a11 */ /* 0x002fc800078008ff */
[----:B------:R-:W-:Y:S02]  /*1d80*/  LEA.HI.X R19, R22, c[0x0][0x1fc], R5, 0x1, P0 ;  /* 0x00007f0016137a11 */ /* 0x000fe400000f0c05 */
[----:B------:R-:W-:-:S13]  /*1d90*/  ISETP.GT.AND P0, PT, R21, R194, PT ;  /* 0x000000c21500720c */ /* 0x000fda0003f04270 */
[----:B------:R-:W-:-:S04]  /*1da0*/  @P0 IADD3 R7, R133, -0x2, RZ ;  /* 0xfffffffe85070810 */ /* 0x000fc80007ffe0ff */
[----:B------:R-:W-:Y:S01]  /*1db0*/  @P0 SHF.R.S32.HI R5, RZ, 0x1f, R7 ;  /* 0x0000001fff050819 */ /* 0x000fe20000011407 */
[----:B------:R-:W-:Y:S02]  /*1dc0*/  @P0 IMAD R16, R16, R7, RZ ;  /* 0x0000000710100224 */ /* 0x000fe400078e02ff */
[----:B------:R-:W-:-:S04]  /*1dd0*/  @P0 IMAD.WIDE.U32 R22, R7, R9, R210 ;  /* 0x0000000907160225 */ /* 0x000fc800078e00d2 */
[----:B------:R-:W-:Y:S01]  /*1de0*/  @P0 IMAD R5, R5, R9, R16 ;  /* 0x0000000905050224 */ /* 0x000fe200078e0210 */
[----:B------:R-:W-:Y:S01]  /*1df0*/  @P0 LEA R48, P2, R22, c[0x0][0x1f8], 0x1 ;  /* 0x00007e0016300a11 */ /* 0x000fe200078408ff */
[----:B------:R-:W-:Y:S01]  /*1e00*/  IMAD.SHL.U32 R7, R201, 0x40, RZ ;  /* 0x00000040c9077824 */ /* 0x000fe200078e00ff */
[----:B------:R-:W-:Y:S01]  /*1e10*/  @P0 IADD3 R16, R133, -0x2, RZ ;  /* 0xfffffffe85100810 */ /* 0x000fe20007ffe0ff */
[----:B------:R-:W-:-:S03]  /*1e20*/  @P0 IMAD.IADD R5, R23, 0x1, R5 ;  /* 0x0000000117050824 */ /* 0x000fc600078e0205 */
[----:B------:R-:W-:Y:S02]  /*1e30*/  @P0 SHF.R.S32.HI R9, RZ, 0x1f, R16 ;  /* 0x0000001fff090819 */ /* 0x000fe40000011410 */
[----:B------:R-:W-:Y:S01]  /*1e40*/  @P0 LEA.HI.X R49, R22, c[0x0][0x1fc], R5, 0x1, P2 ;  /* 0x00007f0016310a11 */ /* 0x000fe200010f0c05 */
[----:B------:R-:W-:Y:S01]  /*1e50*/  @P0 IMAD.WIDE.U32 R22, R16, R7, R212 ;  /* 0x0000000710160225 */ /* 0x000fe200078e00d4 */
[----:B------:R-:W-:-:S03]  /*1e60*/  SHF.L.U64.HI R5, R201, R6, c[0x0][0x1e4] ;  /* 0x00007900c9057619 */ /* 0x000fc60000010206 */
[----:B------:R-:W-:Y:S02]  /*1e70*/  IMAD.SHL.U32 R201, R201, 0x20, RZ ;  /* 0x00000020c9c97824 */ /* 0x000fe400078e00ff */
[C---:B------:R-:W-:Y:S01]  /*1e80*/  @P0 IMAD R6, R5.reuse, R16, RZ ;  /* 0x0000001005060224 */ /* 0x040fe200078e02ff */
[----:B------:R-:W-:Y:S01]  /*1e90*/  @P0 LEA R16, P2, R22, c[0x0][0x1c8], 0x1 ;  /* 0x0000720016100a11 */ /* 0x000fe200078408ff */
[----:B------:R-:W-:Y:S02]  /*1ea0*/  IMAD R13, R5, R21, RZ ;  /* 0x00000015050d7224 */ /* 0x000fe400078e02ff */
[-C--:B------:R-:W-:Y:S01]  /*1eb0*/  @P0 IMAD R6, R9, R7.reuse, R6 ;  /* 0x0000000709060224 */ /* 0x080fe200078e0206 */
[----:B------:R-:W-:Y:S01]  /*1ec0*/  P2R R9, PR, RZ, 0x1 ;  /* 0x00000001ff097803 */ /* 0x000fe20000000000 */
[----:B------:R-:W-:Y:S02]  /*1ed0*/  IMAD R13, R0, R7, R13 ;  /* 0x00000007000d7224 */ /* 0x000fe400078e020d */
[----:B------:R-:W-:-:S05]  /*1ee0*/  @P0 IMAD.IADD R6, R23, 0x1, R6 ;  /* 0x0000000117060824 */ /* 0x000fca00078e0206 */
[----:B------:R-:W-:Y:S01]  /*1ef0*/  @P0 LEA.HI.X R17, R22, c[0x0][0x1cc], R6, 0x1, P2 ;  /* 0x0000730016110a11 */ /* 0x000fe200010f0c06 */
[C---:B------:R-:W-:Y:S02]  /*1f00*/  IMAD.SHL.U32 R6, R21.reuse, 0x40, RZ ;  /* 0x0000004015067824 */ /* 0x040fe400078e00ff */
[----:B------:R-:W-:-:S03]  /*1f10*/  IMAD.WIDE.U32 R20, R21, R7, R212 ;  /* 0x0000000715147225 */ /* 0x000fc600078e00d4 */
[----:B------:R-:W-:Y:S01]  /*1f20*/  IADD3 R0, -R6, R195, -R14 ;  /* 0x000000c306007210 */ /* 0x000fe20007ffe90e */
[----:B------:R-:W-:-:S03]  /*1f30*/  IMAD.IADD R13, R21, 0x1, R13 ;  /* 0x00000001150d7824 */ /* 0x000fc600078e020d */
        /* <DEDUP_REMOVED lines=26> */
[----:B------:R-:W-:-:S04]  /*20e0*/  ISETP.GE.AND P2, PT, R12, c[0x0][0x1d4], PT ;  /* 0x000075000c007a0c */ /* 0x000fc80003f46270 */
        /* <DEDUP_REMOVED lines=19> */
[C---:B------:R-:W-:Y:S01]  /*2220*/  IMAD.IADD R2, R190.reuse, 0x1, R134 ;  /* 0x00000001be027824 */ /* 0x040fe200078e0286 */
[----:B------:R-:W-:Y:S01]  /*2230*/  SEL R191, R191, 0xffffffe0, !P3 ;  /* 0xffffffe0bfbf7807 */ /* 0x000fe20005800000 */
[----:B------:R-:W0:Y:S01]  /*2240*/  LDGDEPBAR ;  /* 0x00000000000079af */ /* 0x000e220000000000 */
[----:B------:R-:W-:Y:S01]  /*2250*/  ISETP.NE.AND P2, PT, R197, 0x1, PT ;  /* 0x00000001c500780c */ /* 0x000fe20003f45270 */
[----:B------:R-:W-:Y:S01]  /*2260*/  @P0 IMAD.X R77, R11, 0x1, R49, P1 ;  /* 0x000000010b4d0824 */ /* 0x000fe200008e0631 */
[----:B------:R-:W-:Y:S01]  /*2270*/  @P0 LEA R8, P1, R201, R16, 0x1 ;  /* 0x00000010c9080211 */ /* 0x000fe200078208ff */
[----:B------:R2:W-:Y:S01]  /*2280*/  @P0 LDGSTS.E.BYPASS.LTC128B.128 [R144+0x12100], [R16.64], !P5 ;  /* 0x1210000010900fae */ /* 0x0005e2000e901d48 */
[----:B------:R-:W-:Y:S01]  /*2290*/  IMAD.IADD R85, R190, 0x1, R191 ;  /* 0x00000001be557824 */ /* 0x000fe200078e02bf */
[----:B------:R-:W-:-:S02]  /*22a0*/  ISETP.GE.AND P3, PT, R196, 0x1, PT ;  /* 0x00000001c400780c */ /* 0x000fc40003f66270 */
        /* <DEDUP_REMOVED lines=13> */
[----:B-1----:R-:W1:Y:S04]  /*2380*/  LDSM.16.M88.4 R20, [R190+0xc900] ;  /* 0x00c90000be14783b */ /* 0x002e680000000200 */
[----:B------:R-:W2:Y:S04]  /*2390*/  LDSM.16.M88.4 R64, [R190+0xd100] ;  /* 0x00d10000be40783b */ /* 0x000ea80000000200 */
[----:B------:R-:W1:Y:S04]  /*23a0*/  LDSM.16.M88.4 R40, [R190+0xd900] ;  /* 0x00d90000be28783b */ /* 0x000e680000000200 */
[----:B---3--:R-:W-:Y:S04]  /*23b0*/  LDSM.16.M88.4 R12, [R188] ;  /* 0x00000000bc0c783b */ /* 0x008fe80000000200 */
[----:B----4-:R-:W3:Y:S04]  /*23c0*/  LDSM.16.M88.4 R8, [R85+0xc100] ;  /* 0x00c100005508783b */ /* 0x010ee80000000200 */
[----:B------:R-:W4:Y:S04]  /*23d0*/  LDSM.16.M88.4 R44, [R85+0xc900] ;  /* 0x00c90000552c783b */ /* 0x000f280000000200 */
[----:B------:R-:W3:Y:S01]  /*23e0*/  LDSM.16.M88.4 R36, [R85+0xd100] ;  /* 0x00d100005524783b */ /* 0x000ee20000000200 */
[C---:B-----5:R-:W-:Y:S08]  /*23f0*/  HMMA.16816.F32.BF16 R32, R56.reuse, R28, RZ ;  /* 0x0000001c3820723c */ /* 0x060ff000000418ff */
[C---:B------:R-:W-:Y:S08]  /*2400*/  HMMA.16816.F32.BF16 R28, R56.reuse, R30, RZ ;  /* 0x0000001e381c723c */ /* 0x040ff000000418ff */
[C---:B-1----:R-:W-:Y:S08]  /*2410*/  HMMA.16816.F32.BF16 R24, R56.reuse, R20, RZ ;  /* 0x000000143818723c */ /* 0x042ff000000418ff */
[C---:B--2---:R-:W-:Y:S08]  /*2420*/  HMMA.16816.F32.BF16 R16, R56.reuse, R64, RZ ;  /* 0x000000403810723c */ /* 0x044ff000000418ff */
[C---:B------:R-:W-:Y:S08]  /*2430*/  HMMA.16816.F32.BF16 R20, R56.reuse, R22, RZ ;  /* 0x000000163814723c */ /* 0x040ff000000418ff */
[C---:B------:R-:W-:Y:S08]  /*2440*/  HMMA.16816.F32.BF16 R64, R56.reuse, R66, RZ ;  /* 0x000000423840723c */ /* 0x040ff000000418ff */
[C---:B------:R-:W-:Y:S08]  /*2450*/  HMMA.16816.F32.BF16 R60, R56.reuse, R40, RZ ;  /* 0x00000028383c723c */ /* 0x040ff000000418ff */
[----:B------:R-:W-:Y:S01]  /*2460*/  HMMA.16816.F32.BF16 R56, R56, R42, RZ ;  /* 0x0000002a3838723c */ /* 0x000fe200000418ff */
[----:B------:R-:W1:Y:S04]  /*2470*/  LDSM.16.M88.4 R40, [R85+0xd900] ;  /* 0x00d900005528783b */ /* 0x000e680000000200 */
[----:B------:R-:W-:Y:S01]  /*2480*/  @!PT LDS RZ, [RZ] ;  /* 0x00000000fffff984 */ /* 0x000fe20000000800 */
[----:B------:R-:W-:Y:S01]  /*2490*/  @!PT LDS RZ, [RZ] ;  /* 0x00000000fffff984 */ /* 0x000fe20000000800 */
[----:B------:R-:W-:Y:S01]  /*24a0*/  @!PT LDS RZ, [RZ] ;  /* 0x00000000fffff984 */ /* 0x000fe20000000800 */
[----:B------:R2:W-:Y:S03]  /*24b0*/  @P0 LDGSTS.E.BYPASS.LTC128B.128 [R144+0x6100], [R48.64], !P5 ;  /* 0x0610000030900fae */ /* 0x0005e6000e901d48 */
[C---:B---3--:R-:W-:Y:S01]  /*24c0*/  HMMA.16816.F32.BF16 R32, R12.reuse, R8, R32 ;  /* 0x000000080c20723c */ /* 0x048fe20000041820 */
[----:B------:R2:W-:Y:S04]  /*24d0*/  @P0 LDGSTS.E.BYPASS.LTC128B.128 [R144+0x8100], [R48.64+0x80], !P4 ;  /* 0x0810008030900fae */ /* 0x0005e8000e101d48 */
[----:B------:R2:W-:Y:S03]  /*24e0*/  @P0 LDGSTS.E.BYPASS.LTC128B.128 [R144+0xa100], [R48.64+0x100], !P6 ;  /* 0x0a10010030900fae */ /* 0x0005e6000f101d48 */
[C---:B------:R-:W-:Y:S01]  /*24f0*/  HMMA.16816.F32.BF16 R28, R12.reuse, R10, R28 ;  /* 0x0000000a0c1c723c */ /* 0x040fe2000004181c */
[----:B------:R3:W-:Y:S04]  /*2500*/  @P0 LDGSTS.E.BYPASS.LTC128B.128 [R144+0x7100], [R76.64], !P5 ;  /* 0x071000004c900fae */ /* 0x0007e8000e901d48 */
[----:B------:R3:W-:Y:S03]  /*2510*/  @P0 LDGSTS.E.BYPASS.LTC128B.128 [R144+0x9100], [R76.64+0x80], !P4 ;  /* 0x091000804c900fae */ /* 0x0007e6000e101d48 */
[C---:B----4-:R-:W-:Y:S01]  /*2520*/  HMMA.16816.F32.BF16 R24, R12.reuse, R44, R24 ;  /* 0x0000002c0c18723c */ /* 0x050fe20000041818 */
[----:B------:R3:W-:Y:S04]  /*2530*/  @P0 LDGSTS.E.BYPASS.LTC128B.128 [R144+0xb100], [R76.64+0x100], !P6 ;  /* 0x0b1001004c900fae */ /* 0x0007e8000f101d48 */
[----:B------:R-:W-:Y:S03]  /*2540*/  LDSM.16.M88.4 R8, [R187] ;  /* 0x00000000bb08783b */ /* 0x000fe60000000200 */
[C---:B------:R-:W-:Y:S01]  /*2550*/  HMMA.16816.F32.BF16 R20, R12.reuse, R46, R20 ;  /* 0x0000002e0c14723c */ /* 0x040fe20000041814 */
[----:B------:R-:W4:Y:S04]  /*2560*/  LDSM.16.M88.4 R72, [R2+0xc100] ;  /* 0x00c100000248783b */ /* 0x000f280000000200 */
[----:B------:R-:W5:Y:S03]  /*2570*/  LDSM.16.M88.4 R68, [R2+0xc900] ;  /* 0x00c900000244783b */ /* 0x000f660000000200 */
[C---:B------:R-:W-:Y:S01]  /*2580*/  HMMA.16816.F32.BF16 R16, R12.reuse, R36, R16 ;  /* 0x000000240c10723c */ /* 0x040fe20000041810 */
[----:B------:R-:W5:Y:S04]  /*2590*/  LDSM.16.M88.4 R52, [R2+0xd100] ;  /* 0x00d100000234783b */ /* 0x000f680000000200 */
[----:B--2---:R-:W2:Y:S03]  /*25a0*/  LDSM.16.M88.4 R48, [R2+0xd900] ;  /* 0x00d900000230783b */ /* 0x004ea60000000200 */
[C---:B------:R-:W-:Y:S01]  /*25b0*/  HMMA.16816.F32.BF16 R64, R12.reuse, R38, R64 ;  /* 0x000000260c40723c */ /* 0x040fe20000041840 */
[----:B------:R-:W-:Y:S04]  /*25c0*/  LDSM.16.M88.4 R36, [R186] ;  /* 0x00000000ba24783b */ /* 0x000fe80000000200 */
[----:B------:R-:W2:Y:S03]  /*25d0*/  LDSM.16.M88.4 R44, [R0+0xc100] ;  /* 0x00c10000002c783b */ /* 0x000ea60000000200 */
[C---:B-1----:R-:W-:Y:S01]  /*25e0*/  HMMA.16816.F32.BF16 R60, R12.reuse, R40, R60 ;  /* 0x000000280c3c723c */ /* 0x042fe2000004183c */
[----:B---3--:R-:W-:Y:S04]  /*25f0*/  LDSM.16.M88.4 R76, [R85+0x11100] ;  /* 0x01110000554c783b */ /* 0x008fe80000000200 */
[----:B------:R-:W0:Y:S03]  /*2600*/  LDGDEPBAR ;  /* 0x00000000000079af */ /* 0x000e260000000000 */
[----:B------:R-:W-:Y:S01]  /*2610*/  HMMA.16816.F32.BF16 R56, R12, R42, R56 ;  /* 0x0000002a0c38723c */ /* 0x000fe20000041838 */
[----:B------:R-:W1:Y:S04]  /*2620*/  LDSM.16.M88.4 R40, [R0+0xc900] ;  /* 0x00c900000028783b */ /* 0x000e680000000200 */
[----:B------:R-:W3:Y:S03]  /*2630*/  LDSM.16.M88.4 R12, [R0+0xd100] ;  /* 0x00d10000000c783b */ /* 0x000ee60000000200 */
[C---:B----4-:R-:W-:Y:S08]  /*2640*/  HMMA.16816.F32.BF16 R32, R8.reuse, R72, R32 ;  /* 0x000000480820723c */ /* 0x050ff00000041820 */
[C---:B------:R-:W-:Y:S01]  /*2650*/  HMMA.16816.F32.BF16 R28, R8.reuse, R74, R28 ;  /* 0x0000004a081c723c */ /* 0x040fe2000004181c */
[----:B------:R-:W4:Y:S07]  /*2660*/  LDSM.16.M88.4 R72, [R0+0xd900] ;  /* 0x00d900000048783b */ /* 0x000f2e0000000200 */
[C---:B-----5:R-:W-:Y:S08]  /*2670*/  HMMA.16816.F32.BF16 R24, R8.reuse, R68, R24 ;  /* 0x000000440818723c */ /* 0x060ff00000041818 */
[C---:B------:R-:W-:Y:S01]  /*2680*/  HMMA.16816.F32.BF16 R20, R8.reuse, R70, R20 ;  /* 0x000000460814723c */ /* 0x040fe20000041814 */
[----:B------:R-:W-:Y:S07]  /*2690*/  LDSM.16.M88.4 R68, [R190+0xe900] ;  /* 0x00e90000be44783b */ /* 0x000fee0000000200 */
[C---:B------:R-:W-:Y:S08]  /*26a0*/  HMMA.16816.F32.BF16 R16, R8.reuse, R52, R16 ;  /* 0x000000340810723c */ /* 0x040ff00000041810 */
[C---:B------:R-:W-:Y:S01]  /*26b0*/  HMMA.16816.F32.BF16 R64, R8.reuse, R54, R64 ;  /* 0x000000360840723c */ /* 0x040fe20000041840 */
[----:B------:R-:W-:Y:S07]  /*26c0*/  LDSM.16.M88.4 R52, [R190+0xf900] ;  /* 0x00f90000be34783b */ /* 0x000fee0000000200 */
[C---:B--2---:R-:W-:Y:S08]  /*26d0*/  HMMA.16816.F32.BF16 R60, R8.reuse, R48, R60 ;  /* 0x00000030083c723c */ /* 0x044ff0000004183c */
[----:B------:R-:W-:Y:S01]  /*26e0*/  HMMA.16816.F32.BF16 R56, R8, R50, R56 ;  /* 0x000000320838723c */ /* 0x000fe20000041838 */
[----:B------:R-:W-:Y:S04]  /*26f0*/  LDSM.16.M88.4 R48, [R192+0x4000] ;  /* 0x00400000c030783b */ /* 0x000fe80000000200 */
[----:B------:R-:W2:Y:S03]  /*2700*/  LDSM.16.M88.4 R8, [R190+0xe100] ;  /* 0x00e10000be08783b */ /* 0x000ea60000000200 */
[C---:B------:R-:W-:Y:S08]  /*2710*/  HMMA.16816.F32.BF16 R32, R36.reuse, R44, R32 ;  /* 0x0000002c2420723c */ /* 0x040ff00000041820 */
[C---:B------:R-:W-:Y:S01]  /*2720*/  HMMA.16816.F32.BF16 R28, R36.reuse, R46, R28 ;  /* 0x0000002e241c723c */ /* 0x040fe2000004181c */
[----:B------:R-:W5:Y:S07]  /*2730*/  LDSM.16.M88.4 R44, [R190+0xf100] ;  /* 0x00f10000be2c783b */ /* 0x000f6e0000000200 */
[C---:B-1----:R-:W-:Y:S08]  /*2740*/  HMMA.16816.F32.BF16 R24, R36.reuse, R40, R24 ;  /* 0x000000282418723c */ /* 0x042ff00000041818 */
[C---:B------:R-:W-:Y:S01]  /*2750*/  HMMA.16816.F32.BF16 R20, R36.reuse, R42, R20 ;  /* 0x0000002a2414723c */ /* 0x040fe20000041814 */
[----:B------:R-:W-:Y:S07]  /*2760*/  LDSM.16.M88.4 R40, [R188+0x4000] ;  /* 0x00400000bc28783b */ /* 0x000fee0000000200 */
[C---:B---3--:R-:W-:Y:S08]  /*2770*/  HMMA.16816.F32.BF16 R16, R36.reuse, R12, R16 ;  /* 0x0000000c2410723c */ /* 0x048ff00000041810 */
[C---:B------:R-:W-:Y:S01]  /*2780*/  HMMA.16816.F32.BF16 R64, R36.reuse, R14, R64 ;  /* 0x0000000e2440723c */ /* 0x040fe20000041840 */
[----:B------:R-:W1:Y:S07]  /*2790*/  LDSM.16.M88.4 R12, [R85+0xe100] ;  /* 0x00e10000550c783b */ /* 0x000e6e0000000200 */
[C---:B----4-:R-:W-:Y:S08]  /*27a0*/  HMMA.16816.F32.BF16 R60, R36.reuse, R72, R60 ;  /* 0x00000048243c723c */ /* 0x050ff0000004183c */
[----:B------:R-:W-:Y:S01]  /*27b0*/  HMMA.16816.F32.BF16 R56, R36, R74, R56 ;  /* 0x0000004a2438723c */ /* 0x000fe20000041838 */
[----:B------:R-:W3:Y:S04]  /*27c0*/  LDSM.16.M88.4 R36, [R85+0xe900] ;  /* 0x00e900005524783b */ /* 0x000ee80000000200 */
[----:B------:R-:W-:Y:S03]  /*27d0*/  LDSM.16.M88.4 R72, [R85+0xf900] ;  /* 0x00f900005548783b */ /* 0x000fe60000000200 */
[C---:B--2---:R-:W-:Y:S08]  /*27e0*/  HMMA.16816.F32.BF16 R32, R48.reuse, R8, R32 ;  /* 0x000000083020723c */ /* 0x044ff00000041820 */
[C---:B------:R-:W-:Y:S01]  /*27f0*/  HMMA.16816.F32.BF16 R28, R48.reuse, R10, R28 ;  /* 0x0000000a301c723c */ /* 0x040fe2000004181c */
[----:B------:R-:W2:Y:S07]  /*2800*/  LDSM.16.M88.4 R8, [R85+0xf100] ;  /* 0x00f100005508783b */ /* 0x000eae0000000200 */
[C---:B------:R-:W-:Y:S08]  /*2810*/  HMMA.16816.F32.BF16 R24, R48.reuse, R68, R24 ;  /* 0x000000443018723c */ /* 0x040ff00000041818 */
[C---:B------:R-:W-:Y:S01]  /*2820*/  HMMA.16816.F32.BF16 R20, R48.reuse, R70, R20 ;  /* 0x000000463014723c */ /* 0x040fe20000041814 */
[----:B------:R-:W-:Y:S07]  /*2830*/  LDSM.16.M88.4 R68, [R2+0xe100] ;  /* 0x00e100000244783b */ /* 0x000fee0000000200 */
[C---:B-----5:R-:W-:Y:S08]  /*2840*/  HMMA.16816.F32.BF16 R16, R48.reuse, R44, R16 ;  /* 0x0000002c3010723c */ /* 0x060ff00000041810 */
[----:B------:R-:W-:Y:S01]  /*2850*/  HMMA.16816.F32.BF16 R64, R48, R46, R64 ;  /* 0x0000002e3040723c */ /* 0x000fe20000041840 */
[----:B------:R-:W4:Y:S07]  /*2860*/  LDSM.16.M88.4 R44, [R187+0x4000] ;  /* 0x00400000bb2c783b */ /* 0x000f2e0000000200 */
[C---:B-1----:R-:W-:Y:S08]  /*2870*/  HMMA.16816.F32.BF16 R32, R40.reuse, R12, R32 ;  /* 0x0000000c2820723c */ /* 0x042ff00000041820 */
[----:B------:R-:W-:Y:S01]  /*2880*/  HMMA.16816.F32.BF16 R28, R40, R14, R28 ;  /* 0x0000000e281c723c */ /* 0x000fe2000004181c */
[----:B------:R-:W1:Y:S07]  /*2890*/  LDSM.16.M88.4 R12, [R2+0xe900] ;  /* 0x00e90000020c783b */ /* 0x000e6e0000000200 */
[C---:B------:R-:W-:Y:S08]  /*28a0*/  HMMA.16816.F32.BF16 R60, R48.reuse, R52, R60 ;  /* 0x00000034303c723c */ /* 0x040ff0000004183c */
[----:B------:R-:W-:Y:S01]  /*28b0*/  HMMA.16816.F32.BF16 R56, R48, R54, R56 ;  /* 0x000000363038723c */ /* 0x000fe20000041838 */
[----:B------:R-:W5:Y:S04]  /*28c0*/  LDSM.16.M88.4 R52, [R2+0xf100] ;  /* 0x00f100000234783b */ /* 0x000f680000000200 */
[----:B------:R-:W-:Y:S03]  /*28d0*/  LDSM.16.M88.4 R48, [R2+0xf900] ;  /* 0x00f900000230783b */ /* 0x000fe60000000200 */
[C---:B---3--:R-:W-:Y:S08]  /*28e0*/  HMMA.16816.F32.BF16 R24, R40.reuse, R36, R24 ;  /* 0x000000242818723c */ /* 0x048ff00000041818 */
[C---:B------:R-:W-:Y:S01]  /*28f0*/  HMMA.16816.F32.BF16 R20, R40.reuse, R38, R20 ;  /* 0x000000262814723c */ /* 0x040fe20000041814 */
[----:B------:R-:W-:Y:S07]  /*2900*/  LDSM.16.M88.4 R36, [R0+0xe100] ;  /* 0x00e100000024783b */ /* 0x000fee0000000200 */
[C---:B--2---:R-:W-:Y:S08]  /*2910*/  HMMA.16816.F32.BF16 R16, R40.reuse, R8, R16 ;  /* 0x000000082810723c */ /* 0x044ff00000041810 */
[----:B------:R-:W-:Y:S01]  /*2920*/  HMMA.16816.F32.BF16 R64, R40, R10, R64 ;  /* 0x0000000a2840723c */ /* 0x000fe20000041840 */
[----:B------:R-:W2:Y:S07]  /*2930*/  LDSM.16.M88.4 R8, [R186+0x4000] ;  /* 0x00400000ba08783b */ /* 0x000eae0000000200 */
[C---:B----4-:R-:W-:Y:S08]  /*2940*/  HMMA.16816.F32.BF16 R32, R44.reuse, R68, R32 ;  /* 0x000000442c20723c */ /* 0x050ff00000041820 */
[----:B------:R-:W-:Y:S01]  /*2950*/  HMMA.16816.F32.BF16 R28, R44, R70, R28 ;  /* 0x000000462c1c723c */ /* 0x000fe2000004181c */
[----:B------:R-:W-:Y:S07]  /*2960*/  LDSM.16.M88.4 R68, [R0+0xf900] ;  /* 0x00f900000044783b */ /* 0x000fee0000000200 */
[C---:B------:R-:W-:Y:S08]  /*2970*/  HMMA.16816.F32.BF16 R60, R40.reuse, R72, R60 ;  /* 0x00000048283c723c */ /* 0x040ff0000004183c */
[----:B------:R-:W-:Y:S01]  /*2980*/  HMMA.16816.F32.BF16 R56, R40, R74, R56 ;  /* 0x0000004a2838723c */ /* 0x000fe20000041838 */
[----:B------:R-:W3:Y:S04]  /*2990*/  LDSM.16.M88.4 R40, [R0+0xe900] ;  /* 0x00e900000028783b */ /* 0x000ee80000000200 */
[----:B------:R-:W-:Y:S03]  /*29a0*/  LDSM.16.M88.4 R72, [R188+0x8000] ;  /* 0x00800000bc48783b */ /* 0x000fe60000000200 */
[C---:B-1----:R-:W-:Y:S08]  /*29b0*/  HMMA.16816.F32.BF16 R24, R44.reuse, R12, R24 ;  /* 0x0000000c2c18723c */ /* 0x042ff00000041818 */
[C---:B------:R-:W-:Y:S01]  /*29c0*/  HMMA.16816.F32.BF16 R20, R44.reuse, R14, R20 ;  /* 0x0000000e2c14723c */ /* 0x040fe20000041814 */
[----:B------:R-:W1:Y:S07]  /*29d0*/  LDSM.16.M88.4 R12, [R0+0xf100] ;  /* 0x00f10000000c783b */ /* 0x000e6e0000000200 */
[C---:B-----5:R-:W-:Y:S08]  /*29e0*/  HMMA.16816.F32.BF16 R16, R44.reuse, R52, R16 ;  /* 0x000000342c10723c */ /* 0x060ff00000041810 */
[----:B------:R-:W-:Y:S01]  /*29f0*/  HMMA.16816.F32.BF16 R64, R44, R54, R64 ;  /* 0x000000362c40723c */ /* 0x000fe20000041840 */
[----:B------:R-:W-:Y:S07]  /*2a00*/  LDSM.16.M88.4 R52, [R190+0x10100] ;  /* 0x01010000be34783b */ /* 0x000fee0000000200 */
[C---:B--2---:R-:W-:Y:S08]  /*2a10*/  HMMA.16816.F32.BF16 R32, R8.reuse, R36, R32 ;  /* 0x000000240820723c */ /* 0x044ff00000041820 */
[----:B------:R-:W-:Y:S01]  /*2a20*/  HMMA.16816.F32.BF16 R28, R8, R38, R28 ;  /* 0x00000026081c723c */ /* 0x000fe2000004181c */
[----:B------:R-:W2:Y:S07]  /*2a30*/  LDSM.16.M88.4 R36, [R192+0x8000] ;  /* 0x00800000c024783b */ /* 0x000eae0000000200 */
[C---:B------:R-:W-:Y:S08]  /*2a40*/  HMMA.16816.F32.BF16 R60, R44.reuse, R48, R60 ;  /* 0x000000302c3c723c */ /* 0x040ff0000004183c */
[----:B------:R-:W-:Y:S01]  /*2a50*/  HMMA.16816.F32.BF16 R56, R44, R50, R56 ;  /* 0x000000322c38723c */ /* 0x000fe20000041838 */
[----:B------:R-:W4:Y:S04]  /*2a60*/  LDSM.16.M88.4 R48, [R190+0x10900] ;  /* 0x01090000be30783b */ /* 0x000f280000000200 */
[----:B------:R-:W-:Y:S03]  /*2a70*/  LDSM.16.M88.4 R44, [R190+0x11100] ;  /* 0x01110000be2c783b */ /* 0x000fe60000000200 */
[C---:B---3--:R-:W-:Y:S08]  /*2a80*/  HMMA.16816.F32.BF16 R24, R8.reuse, R40, R24 ;  /* 0x000000280818723c */ /* 0x048ff00000041818 */
[C---:B------:R-:W-:Y:S01]  /*2a90*/  HMMA.16816.F32.BF16 R20, R8.reuse, R42, R20 ;  /* 0x0000002a0814723c */ /* 0x040fe20000041814 */
[----:B------:R-:W-:Y:S07]  /*2aa0*/  LDSM.16.M88.4 R40, [R190+0x11900] ;  /* 0x01190000be28783b */ /* 0x000fee0000000200 */
[C---:B-1----:R-:W-:Y:S08]  /*2ab0*/  HMMA.16816.F32.BF16 R16, R8.reuse, R12, R16 ;  /* 0x0000000c0810723c */ /* 0x042ff00000041810 */
[C---:B------:R-:W-:Y:S01]  /*2ac0*/  HMMA.16816.F32.BF16 R64, R8.reuse, R14, R64 ;  /* 0x0000000e0840723c */ /* 0x040fe20000041840 */
[----:B------:R-:W1:Y:S07]  /*2ad0*/  LDSM.16.M88.4 R12, [R85+0x10100] ;  /* 0x01010000550c783b */ /* 0x000e6e0000000200 */
[C---:B------:R-:W-:Y:S08]  /*2ae0*/  HMMA.16816.F32.BF16 R60, R8.reuse, R68, R60 ;  /* 0x00000044083c723c */ /* 0x040ff0000004183c */
[----:B------:R-:W-:Y:S01]  /*2af0*/  HMMA.16816.F32.BF16 R56, R8, R70, R56 ;  /* 0x000000460838723c */ /* 0x000fe20000041838 */
[----:B------:R-:W3:Y:S04]  /*2b00*/  LDSM.16.M88.4 R8, [R85+0x10900] ;  /* 0x010900005508783b */ /* 0x000ee80000000200 */
[----:B------:R-:W-:Y:S03]  /*2b10*/  LDSM.16.M88.4 R68, [R85+0x11900] ;  /* 0x011900005544783b */ /* 0x000fe60000000200 */
[C---:B--2---:R-:W-:Y:S08]  /*2b20*/  HMMA.16816.F32.BF16 R32, R36.reuse, R52, R32 ;  /* 0x000000342420723c */ /* 0x044ff00000041820 */
[C---:B------:R-:W-:Y:S01]  /*2b30*/  HMMA.16816.F32.BF16 R28, R36.reuse, R54, R28 ;  /* 0x00000036241c723c */ /* 0x040fe2000004181c */
[----:B------:R-:W-:Y:S07]  /*2b40*/  LDSM.16.M88.4 R52, [R187+0x8000] ;  /* 0x00800000bb34783b */ /* 0x000fee0000000200 */
[C---:B----4-:R-:W-:Y:S08]  /*2b50*/  HMMA.16816.F32.BF16 R24, R36.reuse, R48, R24 ;  /* 0x000000302418723c */ /* 0x050ff00000041818 */
[----:B------:R-:W-:Y:S01]  /*2b60*/  HMMA.16816.F32.BF16 R20, R36, R50, R20 ;  /* 0x000000322414723c */ /* 0x000fe20000041814 */
[----:B------:R-:W2:Y:S07]  /*2b70*/  LDSM.16.M88.4 R48, [R2+0x10100] ;  /* 0x010100000230783b */ /* 0x000eae0000000200 */
[----:B-1----:R-:W-:Y:S08]  /*2b80*/  HMMA.16816.F32.BF16 R32, R72, R12, R32 ;  /* 0x0000000c4820723c */ /* 0x002ff00000041820 */
[C---:B------:R-:W-:Y:S08]  /*2b90*/  HMMA.16816.F32.BF16 R16, R36.reuse, R44, R16 ;  /* 0x0000002c2410723c */ /* 0x040ff00000041810 */
[----:B------:R-:W-:Y:S01]  /*2ba0*/  HMMA.16816.F32.BF16 R64, R36, R46, R64 ;  /* 0x0000002e2440723c */ /* 0x000fe20000041840 */
[----:B------:R-:W1:Y:S07]  /*2bb0*/  LDSM.16.M88.4 R44, [R2+0x10900] ;  /* 0x01090000022c783b */ /* 0x000e6e0000000200 */
[C---:B------:R-:W-:Y:S01]  /*2bc0*/  HMMA.16816.F32.BF16 R28, R72.reuse, R14, R28 ;  /* 0x0000000e481c723c */ /* 0x040fe2000004181c */
[----:B------:R-:W-:Y:S07]  /*2bd0*/  LDSM.16.M88.4 R12, [R0+0x10100] ;  /* 0x01010000000c783b */ /* 0x000fee0000000200 */
[C---:B---3--:R-:W-:Y:S08]  /*2be0*/  HMMA.16816.F32.BF16 R24, R72.reuse, R8, R24 ;  /* 0x000000084818723c */ /* 0x048ff00000041818 */
[----:B------:R-:W-:Y:S01]  /*2bf0*/  HMMA.16816.F32.BF16 R20, R72, R10, R20 ;  /* 0x0000000a4814723c */ /* 0x000fe20000041814 */
[----:B------:R-:W3:Y:S07]  /*2c00*/  LDSM.16.M88.4 R8, [R186+0x8000] ;  /* 0x00800000ba08783b */ /* 0x000eee0000000200 */
[C---:B------:R-:W-:Y:S08]  /*2c10*/  HMMA.16816.F32.BF16 R60, R36.reuse, R40, R60 ;  /* 0x00000028243c723c */ /* 0x040ff0000004183c */
[----:B------:R-:W-:Y:S01]  /*2c20*/  HMMA.16816.F32.BF16 R56, R36, R42, R56 ;  /* 0x0000002a2438723c */ /* 0x000fe20000041838 */
[----:B------:R-:W4:Y:S04]  /*2c30*/  LDSM.16.M88.4 R40, [R2+0x11100] ;  /* 0x011100000228783b */ /* 0x000f280000000200 */
[----:B------:R5:W1:Y:S03]  /*2c40*/  LDSM.16.M88.4 R36, [R2+0x11900] ;  /* 0x011900000224783b */ /* 0x000a660000000200 */
[C---:B--2---:R-:W-:Y:S08]  /*2c50*/  HMMA.16816.F32.BF16 R32, R52.reuse, R48, R32 ;  /* 0x000000303420723c */ /* 0x044ff00000041820 */
[----:B------:R-:W-:Y:S08]  /*2c60*/  HMMA.16816.F32.BF16 R28, R52, R50, R28 ;  /* 0x00000032341c723c */ /* 0x000ff0000004181c */
[C---:B------:R-:W-:Y:S08]  /*2c70*/  HMMA.16816.F32.BF16 R16, R72.reuse, R76, R16 ;  /* 0x0000004c4810723c */ /* 0x040ff00000041810 */
[C---:B------:R-:W-:Y:S08]  /*2c80*/  HMMA.16816.F32.BF16 R64, R72.reuse, R78, R64 ;  /* 0x0000004e4840723c */ /* 0x040ff00000041840 */
[C---:B------:R-:W-:Y:S08]  /*2c90*/  HMMA.16816.F32.BF16 R60, R72.reuse, R68, R60 ;  /* 0x00000044483c723c */ /* 0x040ff0000004183c */
[----:B------:R-:W-:Y:S01]  /*2ca0*/  HMMA.16816.F32.BF16 R56, R72, R70, R56 ;  /* 0x000000464838723c */ /* 0x000fe20000041838 */
[----:B------:R-:W2:Y:S07]  /*2cb0*/  LDSM.16.M88.4 R68, [R0+0x10900] ;  /* 0x010900000044783b */ /* 0x000eae0000000200 */
[----:B-1----:R-:W-:Y:S07]  /*2cc0*/  HMMA.16816.F32.BF16 R24, R52, R44, R24 ;  /* 0x0000002c3418723c */ /* 0x002fee0000041818 */
[----:B------:R-:W-:Y:S01]  /*2cd0*/  LOP3.LUT R45, R82, 0xffffffe0, RZ, 0xc0, !PT ;  /* 0xffffffe0522d7812 */ /* 0x000fe200078ec0ff */
[----:B---3--:R-:W-:Y:S04]  /*2ce0*/  HMMA.16816.F32.BF16 R32, R8, R12, R32 ;  /* 0x0000000c0820723c */ /* 0x008fe80000041820 */
[----:B-----5:R-:W-:-:S03]  /*2cf0*/  IMAD.IADD R2, R80, 0x1, -R45 ;  /* 0x0000000150027824 */ /* 0x020fc600078e0a2d */
[----:B------:R-:W-:Y:S01]  /*2d00*/  LEA.HI R13, R83, R80, RZ, 0x2 ;  /* 0x00000050530d7211 */ /* 0x000fe200078f10ff */
[----:B------:R-:W-:Y:S01]  /*2d10*/  HMMA.16816.F32.BF16 R28, R8, R14, R28 ;  /* 0x0000000e081c723c */ /* 0x000fe2000004181c */
[----:B------:R-:W-:Y:S02]  /*2d20*/  SHF.R.S32.HI R12, RZ, 0x1f, R81 ;  /* 0x0000001fff0c7819 */ /* 0x000fe40000011451 */
[----:B------:R-:W-:Y:S02]  /*2d30*/  LOP3.LUT R13, R13, 0xfffffffc, RZ, 0xc0, !PT ;  /* 0xfffffffc0d0d7812 */ /* 0x000fe400078ec0ff */
[----:B------:R-:W-:Y:S02]  /*2d40*/  LEA.HI R12, R12, R81, RZ, 0x3 ;  /* 0x000000510c0c7211 */ /* 0x000fe400078f18ff */
[----:B------:R-:W-:Y:S01]  /*2d50*/  SHF.R.S32.HI R15, RZ, 0x1f, R2 ;  /* 0x0000001fff0f7819 */ /* 0x000fe20000011402 */
[----:B------:R-:W-:Y:S01]  /*2d60*/  IMAD.IADD R13, R80, 0x1, -R13 ;  /* 0x00000001500d7824 */ /* 0x000fe200078e0a0d */
[----:B----4-:R-:W-:Y:S01]  /*2d70*/  HMMA.16816.F32.BF16 R16, R52, R40, R16 ;  /* 0x000000283410723c */ /* 0x010fe20000041810 */
[----:B------:R-:W-:-:S02]  /*2d80*/  LOP3.LUT R44, R12, 0xffffff8, RZ, 0xc0, !PT ;  /* 0x0ffffff80c2c7812 */ /* 0x000fc400078ec0ff */
[----:B------:R-:W-:Y:S02]  /*2d90*/  LEA.HI R12, R15, R2, RZ, 0x2 ;  /* 0x000000020f0c7211 */ /* 0x000fe400078f10ff */
[----:B------:R-:W-:Y:S01]  /*2da0*/  LEA.HI R14, R13, R13, RZ, 0x1 ;  /* 0x0000000d0d0e7211 */ /* 0x000fe200078f08ff */
[----:B------:R-:W-:Y:S01]  /*2db0*/  IMAD.IADD R81, R81, 0x1, -R44 ;  /* 0x0000000151517824 */ /* 0x000fe200078e0a2c */
[----:B------:R-:W-:Y:S01]  /*2dc0*/  LOP3.LUT R15, R12, 0x7ffffffc, RZ, 0xc0, !PT ;  /* 0x7ffffffc0c0f7812 */ /* 0x000fe200078ec0ff */
[----:B------:R-:W-:Y:S01]  /*2dd0*/  HMMA.16816.F32.BF16 R64, R52, R42, R64 ;  /* 0x0000002a3440723c */ /* 0x000fe20000041840 */
[----:B------:R-:W1:Y:S01]  /*2de0*/  LDSM.16.M88.4 R40, [R0+0x11100] ;  /* 0x011100000028783b */ /* 0x000e620000000200 */
[----:B------:R-:W-:Y:S02]  /*2df0*/  LOP3.LUT R14, R14, 0x1ffffffe, RZ, 0xc0, !PT ;  /* 0x1ffffffe0e0e7812 */ /* 0x000fe400078ec0ff */
[----:B------:R-:W-:-:S04]  /*2e00*/  IMAD.IADD R214, R2, 0x1, -R15 ;  /* 0x0000000102d67824 */ /* 0x000fc800078e0a0f */
[----:B------:R-:W-:Y:S01]  /*2e10*/  HMMA.16816.F32.BF16 R60, R52, R36, R60 ;  /* 0x00000024343c723c */ /* 0x000fe2000004183c */
[----:B------:R-:W-:-:S05]  /*2e20*/  IMAD.SHL.U32 R214, R214, 0x2, RZ ;  /* 0x00000002d6d67824 */ /* 0x000fca00078e00ff */
[----:B------:R-:W-:Y:S02]  /*2e30*/  IADD3 R2, -R214, R195, -R6 ;  /* 0x000000c3d6027210 */ /* 0x000fe40007ffe906 */
[C---:B------:R-:W-:Y:S01]  /*2e40*/  HMMA.16816.F32.BF16 R56, R52.reuse, R38, R56 ;  /* 0x000000263438723c */ /* 0x040fe20000041838 */
[----:B------:R3:W4:Y:S07]  /*2e50*/  LDSM.16.M88.4 R36, [R0+0x11900] ;  /* 0x011900000024783b */ /* 0x00072e0000000200 */
[----:B------:R-:W-:Y:S08]  /*2e60*/  HMMA.16816.F32.BF16 R20, R52, R46, R20 ;  /* 0x0000002e3414723c */ /* 0x000ff00000041814 */
[----:B--2---:R-:W-:Y:S01]  /*2e70*/  HMMA.16816.F32.BF16 R24, R8, R68, R24 ;  /* 0x000000440818723c */ /* 0x004fe20000041818 */
[----:B---3--:R-:W-:-:S07]  /*2e80*/  LEA.HI.SX32 R0, R12, R135, 0x1e ;  /* 0x000000870c007211 */ /* 0x008fce00078ff2ff */
[----:B-1----:R-:W-:Y:S01]  /*2e90*/  HMMA.16816.F32.BF16 R16, R8, R40, R16 ;  /* 0x000000280810723c */ /* 0x002fe20000041810 */
[----:B------:R-:W-:Y:S02]  /*2ea0*/  IMAD R81, R81, 0x10, R0 ;  /* 0x0000001051517824 */ /* 0x000fe400078e0200 */
[----:B------:R-:W-:-:S05]  /*2eb0*/  IMAD.IADD R0, R13, 0x1, -R14 ;  /* 0x000000010d007824 */ /* 0x000fca00078e0a0e */
[----:B------:R-:W-:Y:S01]  /*2ec0*/  HMMA.16816.F32.BF16 R20, R8, R70, R20 ;  /* 0x000000460814723c */ /* 0x000fe20000041814 */
[----:B------:R-:W-:-:S04]  /*2ed0*/  IMAD R205, R0, 0x8, R81 ;  /* 0x0000000800cd7824 */ /* 0x000fc800078e0251 */
[----:B------:R-:W-:-:S03]  /*2ee0*/  @P2 IMAD.HI.U32 R13, R205, c[0x0][0x2c8], RZ ;  /* 0x0000b200cd0d2a27 */ /* 0x000fc600078e00ff */
[----:B------:R-:W-:Y:S01]  /*2ef0*/  HMMA.16816.F32.BF16 R64, R8, R42, R64 ;  /* 0x0000002a0840723c */ /* 0x000fe20000041840 */
[----:B------:R-:W-:Y:S01]  /*2f00*/  IMAD.MOV.U32 R0, RZ, RZ, R205 ;  /* 0x000000ffff007224 */ /* 0x000fe200078e00cd */
[----:B------:R-:W-:-:S05]  /*2f10*/  @P2 SHF.R.U32.HI R0, RZ, c[0x0][0x2cc], R13 ;  /* 0x0000b300ff002a19 */ /* 0x000fca000001160d */
[----:B------:R-:W1:Y:S01]  /*2f20*/  SHFL.IDX PT, R13, R0, RZ, 0x1c1f ;  /* 0x001c1fff000d7589 */ /* 0x000e6200000e0000 */
[C---:B----4-:R-:W-:Y:S08]  /*2f30*/  HMMA.16816.F32.BF16 R60, R8.reuse, R36, R60 ;  /* 0x00000024083c723c */ /* 0x050ff0000004183c */
[----:B------:R-:W-:Y:S07]  /*2f40*/  HMMA.16816.F32.BF16 R56, R8, R38, R56 ;  /* 0x000000260838723c */ /* 0x000fee0000041838 */
[----:B------:R-:W-:-:S04]  /*2f50*/  IADD3 R9, R195, 0x1, -R6 ;  /* 0x00000001c3097810 */ /* 0x000fc80007ffe806 */
[----:B------:R-:W-:-:S04]  /*2f60*/  IADD3 R8, -R204, R9, -R214 ;  /* 0x00000009cc087210 */ /* 0x000fc80007ffe9d6 */
[C---:B------:R-:W-:Y:S02]  /*2f70*/  IADD3 R10, R8.reuse, c[0x0][0x328], RZ ;  /* 0x0000ca00080a7a10 */ /* 0x040fe40007ffe0ff */
[----:B------:R-:W-:-:S03]  /*2f80*/  IADD3 R8, R8, UR6, RZ ;  /* 0x0000000608087c10 */ /* 0x000fc6000fffe0ff */
[--C-:B-1----:R-:W-:Y:S02]  /*2f90*/  IMAD.IADD R9, R10, 0x1, R13.reuse ;  /* 0x000000010a097824 */ /* 0x102fe400078e020d */
[----:B------:R-:W-:-:S03]  /*2fa0*/  IMAD.IADD R12, R8, 0x1, R13 ;  /* 0x00000001080c7824 */ /* 0x000fc600078e020d */
[----:B------:R-:W-:Y:S01]  /*2fb0*/  IMNMX R14, R9, R2, PT ;  /* 0x00000002090e7217 */ /* 0x000fe20003800200 */
[----:B------:R-:W-:Y:S05]  /*2fc0*/  @!P3 BRA `(.L_x_2201) ;  /* 0x000001500000b947 */ /* 0x000fea0003800000 */
[----:B------:R-:W-:Y:S01]  /*2fd0*/  IADD3 R13, -R204, R195, R13 ;  /* 0x000000c3cc0d7210 */ /* 0x000fe20007ffe10d */
        /* <DEDUP_REMOVED lines=10> */
.L_x_2203:
[----:B------:R-:W-:-:S04]  /*3080*/  MOV R9, c[0x0][0x32c] ;  /* 0x0000cb0000097a02 */ /* 0x000fc80000000f00 */
[----:B------:R-:W-:-:S13]  /*3090*/  ISETP.NE.AND P0, PT, R9, 0x1, PT ;  /* 0x000000010900780c */ /* 0x000fda0003f05270 */
[----:B------:R-:W-:-:S05]  /*30a0*/  @P0 IMAD.HI.U32 R9, R13, c[0x0][0x330], RZ ;  /* 0x0000cc000d090a27 */ /* 0x000fca00078e00ff */
[----:B------:R-:W-:Y:S02]  /*30b0*/  @P0 SHF.R.U32.HI R13, RZ, c[0x0][0x334], R9 ;  /* 0x0000cd00ff0d0a19 */ /* 0x000fe40000011609 */
.L_x_2204:
[----:B------:R-:W-:Y:S05]  /*30c0*/  BSYNC B0 ;  /* 0x0000000000007941 */ /* 0x000fea0003800000 */
.L_x_2202:
[----:B------:R-:W-:-:S04]  /*30d0*/  IMAD R11, R13, c[0x0][0x32c], -R6 ;  /* 0x0000cb000d0b7a24 */ /* 0x000fc800078e0a06 */
[----:B------:R-:W-:-:S05]  /*30e0*/  IMAD.IADD R11, R11, 0x1, -R214 ;  /* 0x000000010b0b7824 */ /* 0x000fca00078e0ad6 */
[----:B------:R-:W-:Y:S02]  /*30f0*/  IADD3 R9, R11, c[0x0][0x32c], RZ ;  /* 0x0000cb000b097a10 */ /* 0x000fe40007ffe0ff */
[----:B------:R-:W-:Y:S02]  /*3100*/  IMNMX R12, R12, R11, !PT ;  /* 0x0000000b0c0c7217 */ /* 0x000fe40007800200 */
[----:B------:R-:W-:Y:S02]  /*3110*/  IMNMX R14, R14, R9, PT ;  /* 0x000000090e0e7217 */ /* 0x000fe40003800200 */
.L_x_2201:
[----:B------:R-:W-:-:S04]  /*3120*/  ISETP.GT.AND P1, PT, R133, RZ, PT ;  /* 0x000000ff8500720c */ /* 0x000fc80003f24270 */
[----:B------:R-:W-:-:S04]  /*3130*/  ISETP.GT.AND P0, PT, R12, RZ, P1 ;  /* 0x000000ff0c00720c */ /* 0x000fc80000f04270 */
        /* <DEDUP_REMOVED lines=30> */
[----:B------:R-:W1:Y:S03]  /*3320*/  SHFL.IDX PT, R17, R0, 0x1, 0x1c1f ;  /* 0x003c1f0000117f89 */ /* 0x000e6600000e0000 */
[----:B------:R-:W-:-:S04]  /*3330*/  ISETP.LT.OR P0, PT, R14, 0x29, P0 ;  /* 0x000000290e00780c */ /* 0x000fc80000701670 */
[----:B------:R-:W-:Y:S02]  /*3340*/  FSEL R171, R64, -INF , !P0 ;  /* 0xff80000040ab7808 */ /* 0x000fe40004000000 */
[----:B------:R-:W-:-:S04]  /*3350*/  ISETP.GT.AND P0, PT, R12, 0x29, P1 ;  /* 0x000000290c00780c */ /* 0x000fc80000f04270 */
[----:B------:R-:W-:-:S04]  /*3360*/  ISETP.LT.OR P0, PT, R14, 0x2a, P0 ;  /* 0x0000002a0e00780c */ /* 0x000fc80000701670 */
[----:B------:R-:W-:Y:S02]  /*3370*/  FSEL R167, R65, -INF , !P0 ;  /* 0xff80000041a77808 */ /* 0x000fe40004000000 */
[----:B------:R-:W-:-:S04]  /*3380*/  ISETP.GT.AND P0, PT, R12, 0x30, P1 ;  /* 0x000000300c00780c */ /* 0x000fc80000f04270 */
[----:B------:R-:W-:Y:S01]  /*3390*/  ISETP.LT.OR P0, PT, R14, 0x31, P0 ;  /* 0x000000310e00780c */ /* 0x000fe20000701670 */
[----:B-1----:R-:W-:-:S03]  /*33a0*/  IMAD.IADD R15, R10, 0x1, R17 ;  /* 0x000000010a0f7824 */ /* 0x002fc600078e0211 */
[----:B------:R-:W-:Y:S02]  /*33b0*/  FSEL R177, R60, -INF , !P0 ;  /* 0xff8000003cb17808 */ /* 0x000fe40004000000 */
[----:B------:R-:W-:Y:S02]  /*33c0*/  ISETP.GT.AND P0, PT, R12, 0x31, P1 ;  /* 0x000000310c00780c */ /* 0x000fe40000f04270 */
[----:B------:R-:W-:Y:S01]  /*33d0*/  IMNMX R2, R15, R2, PT ;  /* 0x000000020f027217 */ /* 0x000fe20003800200 */
[----:B------:R-:W-:Y:S01]  /*33e0*/  IMAD.IADD R15, R8, 0x1, R17 ;  /* 0x00000001080f7824 */ /* 0x000fe200078e0211 */
[----:B------:R-:W-:-:S04]  /*33f0*/  ISETP.LT.OR P0, PT, R14, 0x32, P0 ;  /* 0x000000320e00780c */ /* 0x000fc80000701670 */
[----:B------:R-:W-:Y:S02]  /*3400*/  FSEL R175, R61, -INF , !P0 ;  /* 0xff8000003daf7808 */ /* 0x000fe40004000000 */
[----:B------:R-:W-:-:S04]  /*3410*/  ISETP.GT.AND P0, PT, R12, 0x38, P1 ;  /* 0x000000380c00780c */ /* 0x000fc80000f04270 */
[----:B------:R-:W-:-:S04]  /*3420*/  ISETP.LT.OR P0, PT, R14, 0x39, P0 ;  /* 0x000000390e00780c */ /* 0x000fc80000701670 */
[----:B------:R-:W-:Y:S02]  /*3430*/  FSEL R143, R56, -INF , !P0 ;  /* 0xff800000388f7808 */ /* 0x000fe40004000000 */
[----:B------:R-:W-:-:S04]  /*3440*/  ISETP.GT.AND P0, PT, R12, 0x39, P1 ;  /* 0x000000390c00780c */ /* 0x000fc80000f04270 */
[----:B------:R-:W-:-:S04]  /*3450*/  ISETP.LT.OR P0, PT, R14, 0x3a, P0 ;  /* 0x0000003a0e00780c */ /* 0x000fc80000701670 */
[----:B------:R-:W-:Y:S01]  /*3460*/  FSEL R141, R57, -INF , !P0 ;  /* 0xff800000398d7808 */ /* 0x000fe20004000000 */
        /* <DEDUP_REMOVED lines=12> */
.L_x_2207:
[----:B------:R-:W-:-:S04]  /*3530*/  MOV R0, c[0x0][0x32c] ;  /* 0x0000cb0000007a02 */ /* 0x000fc80000000f00 */
[----:B------:R-:W-:-:S13]  /*3540*/  ISETP.NE.AND P0, PT, R0, 0x1, PT ;  /* 0x000000010000780c */ /* 0x000fda0003f05270 */
[----:B------:R-:W-:-:S05]  /*3550*/  @P0 IMAD.HI.U32 R0, R17, c[0x0][0x330], RZ ;  /* 0x0000cc0011000a27 */ /* 0x000fca00078e00ff */
[----:B------:R-:W-:Y:S02]  /*3560*/  @P0 SHF.R.U32.HI R17, RZ, c[0x0][0x334], R0 ;  /* 0x0000cd00ff110a19 */ /* 0x000fe40000011600 */
.L_x_2208:
[----:B------:R-:W-:Y:S05]  /*3570*/  BSYNC B0 ;  /* 0x0000000000007941 */ /* 0x000fea0003800000 */
.L_x_2206:
[----:B------:R-:W-:-:S04]  /*3580*/  IMAD R17, R17, c[0x0][0x32c], -R6 ;  /* 0x0000cb0011117a24 */ /* 0x000fc800078e0a06 */
[----:B------:R-:W-:-:S05]  /*3590*/  IMAD.IADD R0, R17, 0x1, -R214 ;  /* 0x0000000111007824 */ /* 0x000fca00078e0ad6 */
[----:B------:R-:W-:Y:S02]  /*35a0*/  IADD3 R17, R0, c[0x0][0x32c], RZ ;  /* 0x0000cb0000117a10 */ /* 0x000fe40007ffe0ff */
[----:B------:R-:W-:Y:S02]  /*35b0*/  IMNMX R15, R15, R0, !PT ;  /* 0x000000000f0f7217 */ /* 0x000fe40007800200 */
[----:B------:R-:W-:Y:S02]  /*35c0*/  IMNMX R2, R2, R17, PT ;  /* 0x0000001102027217 */ /* 0x000fe40003800200 */
.L_x_2205:
[----:B------:R-:W-:Y:S01]  /*35d0*/  ISETP.GT.AND P0, PT, R15, 0x8, P1 ;  /* 0x000000080f00780c */ /* 0x000fe20000f04270 */
[----:B------:R-:W-:-:S04]  /*35e0*/  DEPBAR.LE SB0, 0x2 ;  /* 0x000080800000791a */ /* 0x000fc80000000000 */
[----:B------:R-:W-:Y:S01]  /*35f0*/  BAR.SYNC.DEFER_BLOCKING 0x0 ;  /* 0x0000000000007b1d */ /* 0x000fe20000010000 */
[----:B------:R-:W-:Y:S01]  /*3600*/  ISETP.LT.OR P0, PT, R2, 0x9, P0 ;  /* 0x000000090200780c */ /* 0x000fe20000701670 */
[----:B------:R-:W-:Y:S01]  /*3610*/  IMAD.SHL.U32 R185, R4, 0x2, RZ ;  /* 0x0000000204b97824 */ /* 0x000fe200078e00ff */
[----:B------:R-:W-:Y:S02]  /*3620*/  IADD3 R0, R133, -0x3, RZ ;  /* 0xfffffffd85007810 */ /* 0x000fe40007ffe0ff */
[----:B------:R-:W-:Y:S01]  /*3630*/  FSEL R30, R30, -INF , !P0 ;  /* 0xff8000001e1e7808 */ /* 0x000fe20004000000 */
[--C-:B------:R-:W-:Y:S01]  /*3640*/  IMAD R184, R3, 0x2, R185.reuse ;  /* 0x0000000203b87824 */ /* 0x100fe200078e02b9 */
[----:B------:R-:W-:Y:S01]  /*3650*/  ISETP.GT.AND P0, PT, R15, 0x9, P1 ;  /* 0x000000090f00780c */ /* 0x000fe20000f04270 */
[----:B------:R-:W-:Y:S01]  /*3660*/  IMAD.IADD R172, R189, 0x1, R185 ;  /* 0x00000001bdac7824 */ /* 0x000fe200078e02b9 */
[----:B------:R-:W-:Y:S01]  /*3670*/  IADD3 R219, R133, -0x2, RZ ;  /* 0xfffffffe85db7810 */ /* 0x000fe20007ffe0ff */
[----:B------:R-:W-:Y:S01]  /*3680*/  IMAD.IADD R163, R189, 0x1, R184 ;  /* 0x00000001bda37824 */ /* 0x000fe200078e02b8 */
[----:B------:R-:W-:Y:S01]  /*3690*/  ISETP.LT.OR P0, PT, R2, 0xa, P0 ;  /* 0x0000000a0200780c */ /* 0x000fe20000701670 */
[----:B------:R-:W-:-:S03]  /*36a0*/  IMAD R3, R3, 0x2, R172 ;  /* 0x0000000203037824 */ /* 0x000fc600078e02ac */
[----:B------:R-:W-:Y:S02]  /*36b0*/  FSEL R6, R31, -INF , !P0 ;  /* 0xff8000001f067808 */ /* 0x000fe40004000000 */
[----:B------:R-:W-:-:S04]  /*36c0*/  ISETP.GT.AND P0, PT, R15, 0x10, P1 ;  /* 0x000000100f00780c */ /* 0x000fc80000f04270 */
[----:B------:R-:W-:Y:S01]  /*36d0*/  ISETP.LT.OR P0, PT, R2, 0x11, P0 ;  /* 0x000000110200780c */ /* 0x000fe20000701670 */
[----:B------:R-:W-:Y:S03]  /*36e0*/  LDSM.16.MT88.4 R40, [R185+0x2100] ;  /* 0x00210000b928783b */ /* 0x000fe60000004200 */
[----:B------:R-:W-:Y:S02]  /*36f0*/  FSEL R26, R26, -INF , !P0 ;  /* 0xff8000001a1a7808 */ /* 0x000fe40004000000 */
        /* <DEDUP_REMOVED lines=31> */
[----:B------:R-:W-:Y:S03]  /*38f0*/  LDSM.16.MT88.4 R64, [R163+0x2100] ;  /* 0x00210000a340783b */ /* 0x000fe60000004200 */
        /* <DEDUP_REMOVED lines=17> */
[----:B------:R-:W-:Y:S01]  /*3a10*/  ISETP.GE.AND P0, PT, R0, R194, PT ;  /* 0x000000c20000720c */ /* 0x000fe20003f06270 */
[----:B------:R-:W-:-:S12]  /*3a20*/  LDSM.16.MT88.4 R56, [R184+0x2100] ;  /* 0x00210000b838783b */ /* 0x000fd80000004200 */
[----:B------:R-:W-:Y:S01]  /*3a30*/  @P0 SHF.R.S32.HI R2, RZ, 0x1f, R0 ;  /* 0x0000001fff020819 */ /* 0x000fe20000011400 */
[----:B------:R-:W-:Y:S02]  /*3a40*/  @P0 IMAD R5, R5, R0, RZ ;  /* 0x0000000005050224 */ /* 0x000fe400078e02ff */
[----:B------:R-:W-:-:S04]  /*3a50*/  @P0 IMAD.WIDE.U32 R16, R0, R7, R212 ;  /* 0x0000000700100225 */ /* 0x000fc800078e00d4 */
[----:B------:R-:W-:Y:S01]  /*3a60*/  @P0 IMAD R0, R2, R7, R5 ;  /* 0x0000000702000224 */ /* 0x000fe200078e0205 */
[----:B------:R-:W-:Y:S02]  /*3a70*/  @P0 LEA R148, P1, R16, c[0x0][0x1c8], 0x1 ;  /* 0x0000720010940a11 */ /* 0x000fe400078208ff */
[----:B------:R-:W-:Y:S01]  /*3a80*/  FMNMX.FTZ R5, R34, R14, !PT ;  /* 0x0000000e22057209 */ /* 0x000fe20007810000 */
[----:B------:R-:W-:-:S03]  /*3a90*/  @P0 IMAD.IADD R0, R17, 0x1, R0 ;  /* 0x0000000111000824 */ /* 0x000fc600078e0200 */
[----:B------:R-:W-:Y:S02]  /*3aa0*/  FMNMX.FTZ R5, R30, R5, !PT ;  /* 0x000000051e057209 */ /* 0x000fe40007810000 */
[----:B------:R-:W-:Y:S02]  /*3ab0*/  @P0 LEA.HI.X R149, R16, c[0x0][0x1cc], R0, 0x1, P1 ;  /* 0x0000730010950a11 */ /* 0x000fe400008f0c00 */
[----:B------:R-:W-:Y:S02]  /*3ac0*/  FMNMX.FTZ R0, R32, R33, !PT ;  /* 0x0000002120007209 */ /* 0x000fe40007810000 */
[----:B------:R-:W-:Y:S02]  /*3ad0*/  FMNMX.FTZ R5, R6, R5, !PT ;  /* 0x0000000506057209 */ /* 0x000fe40007810000 */
[----:B------:R-:W-:Y:S02]  /*3ae0*/  FMNMX.FTZ R0, R13, R0, !PT ;  /* 0x000000000d007209 */ /* 0x000fe40007810000 */
[----:B------:R-:W-:-:S02]  /*3af0*/  FMNMX.FTZ R5, R26, R5, !PT ;  /* 0x000000051a057209 */ /* 0x000fc40007810000 */
[----:B------:R-:W-:Y:S02]  /*3b00*/  FMNMX.FTZ R0, R29, R0, !PT ;  /* 0x000000001d007209 */ /* 0x000fe40007810000 */
[----:B------:R-:W-:Y:S02]  /*3b10*/  FMNMX.FTZ R5, R12, R5, !PT ;  /* 0x000000050c057209 */ /* 0x000fe40007810000 */
        /* <DEDUP_REMOVED lines=21> */
[----:B------:R-:W-:Y:S01]  /*3c70*/  @P0 LEA R146, P1, R201, R148, 0x1 ;  /* 0x00000094c9920211 */ /* 0x000fe200078208ff */
[----:B------:R-:W1:Y:S01]  /*3c80*/  SHFL.BFLY PT, R5, R16, 0x2, 0x1f ;  /* 0x0c401f0010057f89 */ /* 0x000e6200000e0000 */
[----:B------:R-:W-:-:S02]  /*3c90*/  FMNMX.FTZ R0, R141, R0, !PT ;  /* 0x000000008d007209 */ /* 0x000fc40007810000 */
[----:B------:R-:W-:-:S03]  /*3ca0*/  @P0 LEA.HI.X R147, R201, R149, R200, 0x1, P1 ;  /* 0x00000095c9930211 */ /* 0x000fc600008f0cc8 */
[----:B------:R-:W2:Y:S01]  /*3cb0*/  SHFL.BFLY PT, R7, R0, 0x2, 0x1f ;  /* 0x0c401f0000077f89 */ /* 0x000ea200000e0000 */
[----:B-1----:R-:W-:-:S03]  /*3cc0*/  FMNMX.FTZ R5, R16, R5, !PT ;  /* 0x0000000510057209 */ /* 0x002fc60007810000 */
[----:B------:R-:W-:Y:S01]  /*3cd0*/  LDSM.16.MT88.4 R16, [R184+0x2900] ;  /* 0x00290000b810783b */ /* 0x000fe20000004200 */
[----:B--2---:R-:W-:-:S03]  /*3ce0*/  FMNMX.FTZ R7, R0, R7, !PT ;  /* 0x0000000700077209 */ /* 0x004fc60007810000 */
[----:B------:R-:W1:Y:S04]  /*3cf0*/  SHFL.BFLY PT, R0, R5, 0x1, 0x1f ;  /* 0x0c201f0005007f89 */ /* 0x000e6800000e0000 */
[----:B------:R-:W2:Y:S01]  /*3d00*/  SHFL.BFLY PT, R2, R7, 0x1, 0x1f ;  /* 0x0c201f0007027f89 */ /* 0x000ea200000e0000 */
[----:B-1----:R-:W-:Y:S02]  /*3d10*/  FMNMX.FTZ R0, R5, R0, !PT ;  /* 0x0000000005007209 */ /* 0x002fe40007810000 */
[----:B--2---:R-:W-:-:S03]  /*3d20*/  FMNMX.FTZ R2, R7, R2, !PT ;  /* 0x0000000207027209 */ /* 0x004fc60007810000 */
[----:B------:R-:W-:Y:S01]  /*3d30*/  FMUL.FTZ R169, R0, c[0x0][0x2d0] ;  /* 0x0000b40000a97a20 */ /* 0x000fe20000410000 */
[C---:B------:R-:W-:Y:S01]  /*3d40*/  FSETP.NEU.FTZ.AND P1, PT, R2.reuse, -INF , PT ;  /* 0xff8000000200780b */ /* 0x040fe20003f3d000 */
[----:B------:R-:W-:-:S05]  /*3d50*/  FMUL.FTZ R180, R2, c[0x0][0x2d0] ;  /* 0x0000b40002b47a20 */ /* 0x000fca0000410000 */
[----:B------:R-:W-:Y:S02]  /*3d60*/  FSEL R180, R180, RZ, P1 ;  /* 0x000000ffb4b47208 */ /* 0x000fe40000800000 */
[----:B------:R-:W-:-:S03]  /*3d70*/  FSETP.NEU.FTZ.AND P1, PT, R0, -INF , PT ;  /* 0xff8000000000780b */ /* 0x000fc60003f3d000 */
[--C-:B------:R-:W-:Y:S01]  /*3d80*/  FFMA.FTZ R160, R32, c[0x0][0x2d0], -R180.reuse ;  /* 0x0000b40020a07a23 */ /* 0x100fe200000108b4 */
[----:B------:R-:W-:Y:S01]  /*3d90*/  FSEL R169, R169, RZ, P1 ;  /* 0x000000ffa9a97208 */ /* 0x000fe20000800000 */
[--C-:B------:R-:W-:Y:S02]  /*3da0*/  FFMA.FTZ R159, R33, c[0x0][0x2d0], -R180.reuse ;  /* 0x0000b400219f7a23 */ /* 0x100fe400000108b4 */
[--C-:B------:R-:W-:Y:S02]  /*3db0*/  FFMA.FTZ R157, R13, c[0x0][0x2d0], -R180.reuse ;  /* 0x0000b4000d9d7a23 */ /* 0x100fe400000108b4 */
[----:B------:R-:W-:Y:S01]  /*3dc0*/  FFMA.FTZ R154, R29, c[0x0][0x2d0], -R180 ;  /* 0x0000b4001d9a7a23 */ /* 0x000fe200000108b4 */
[----:B------:R-:W-:Y:S01]  /*3dd0*/  MUFU.EX2 R160, R160 ;  /* 0x000000a000a07308 */ /* 0x000fe20000000800 */
[--C-:B------:R-:W-:Y:S02]  /*3de0*/  FFMA.FTZ R162, R34, c[0x0][0x2d0], -R169.reuse ;  /* 0x0000b40022a27a23 */ /* 0x100fe400000108a9 */
[--C-:B------:R-:W-:Y:S01]  /*3df0*/  FFMA.FTZ R161, R14, c[0x0][0x2d0], -R169.reuse ;  /* 0x0000b4000ea17a23 */ /* 0x100fe200000108a9 */
[----:B------:R-:W-:Y:S01]  /*3e00*/  LDSM.16.MT88.4 R32, [R184+0x900] ;  /* 0x00090000b820783b */ /* 0x000fe20000004200 */
[----:B------:R-:W-:-:S02]  /*3e10*/  FFMA.FTZ R164, R30, c[0x0][0x2d0], -R169 ;  /* 0x0000b4001ea47a23 */ /* 0x000fc400000108a9 */
[--C-:B------:R-:W-:Y:S01]  /*3e20*/  FFMA.FTZ R155, R6, c[0x0][0x2d0], -R169.reuse ;  /* 0x0000b400069b7a23 */ /* 0x100fe200000108a9 */
[----:B------:R-:W1:Y:S01]  /*3e30*/  MUFU.EX2 R159, R159 ;  /* 0x0000009f009f7308 */ /* 0x000e620000000800 */
[----:B------:R2:W3:Y:S01]  /*3e40*/  LDSM.16.MT88.4 R4, [R3+0x4100] ;  /* 0x004100000304783b */ /* 0x0004e20000004200 */
[--C-:B------:R-:W-:Y:S02]  /*3e50*/  FFMA.FTZ R158, R11, c[0x0][0x2d0], -R180.reuse ;  /* 0x0000b4000b9e7a23 */ /* 0x100fe400000108b4 */
[--C-:B------:R-:W-:Y:S01]  /*3e60*/  FFMA.FTZ R152, R9, c[0x0][0x2d0], -R180.reuse ;  /* 0x0000b40009987a23 */ /* 0x100fe200000108b4 */
[----:B------:R-:W-:Y:S01]  /*3e70*/  LDSM.16.MT88.4 R28, [R163+0x900] ;  /* 0x00090000a31c783b */ /* 0x000fe20000004200 */
[----:B------:R-:W-:Y:S02]  /*3e80*/  FFMA.FTZ R150, R10, c[0x0][0x2d0], -R169 ;  /* 0x0000b4000a967a23 */ /* 0x000fe400000108a9 */
[----:B------:R-:W-:Y:S01]  /*3e90*/  MUFU.EX2 R157, R157 ;  /* 0x0000009d009d7308 */ /* 0x000fe20000000800 */
[----:B------:R-:W-:-:S02]  /*3ea0*/  FFMA.FTZ R153, R25, c[0x0][0x2d0], -R180 ;  /* 0x0000b40019997a23 */ /* 0x000fc400000108b4 */
[--C-:B------:R-:W-:Y:S02]  /*3eb0*/  FFMA.FTZ R145, R21, c[0x0][0x2d0], -R180.reuse ;  /* 0x0000b40015917a23 */ /* 0x100fe400000108b4 */
[--C-:B------:R-:W-:Y:S01]  /*3ec0*/  FFMA.FTZ R156, R26, c[0x0][0x2d0], -R169.reuse ;  /* 0x0000b4001a9c7a23 */ /* 0x100fe200000108a9 */
[----:B------:R-:W-:Y:S01]  /*3ed0*/  LDSM.16.MT88.4 R20, [R185+0x900] ;  /* 0x00090000b914783b */ /* 0x000fe20000004200 */
[--C-:B------:R-:W-:Y:S01]  /*3ee0*/  FFMA.FTZ R151, R12, c[0x0][0x2d0], -R169.reuse ;  /* 0x0000b4000c977a23 */ /* 0x100fe200000108a9 */
[----:B------:R-:W4:Y:S01]  /*3ef0*/  MUFU.EX2 R154, R154 ;  /* 0x0000009a009a7308 */ /* 0x000f220000000800 */
[----:B-1----:R-:W-:Y:S01]  /*3f00*/  F2FP.BF16.PACK_AB R96, R159, R160 ;  /* 0x000000a09f60723e */ /* 0x002fe200000010ff */
[----:B------:R-:W-:Y:S01]  /*3f10*/  LDSM.16.MT88.4 R12, [R163+0x2900] ;  /* 0x00290000a30c783b */ /* 0x000fe20000004200 */
[--C-:B------:R-:W-:Y:S02]  /*3f20*/  FFMA.FTZ R168, R173, c[0x0][0x2d0], -R180.reuse ;  /* 0x0000b400ada87a23 */ /* 0x100fe400000108b4 */
[--C-:B------:R-:W-:Y:S01]  /*3f30*/  FFMA.FTZ R166, R171, c[0x0][0x2d0], -R180.reuse ;  /* 0x0000b400aba67a23 */ /* 0x100fe200000108b4 */
[----:B------:R-:W-:Y:S01]  /*3f40*/  LDSM.16.MT88.4 R24, [R172+0x2900] ;  /* 0x00290000ac18783b */ /* 0x000fe20000004200 */
[----:B------:R-:W-:Y:S01]  /*3f50*/  FFMA.FTZ R165, R165, c[0x0][0x2d0], -R180 ;  /* 0x0000b400a5a57a23 */ /* 0x000fe200000108b4 */
[----:B------:R-:W-:Y:S01]  /*3f60*/  MUFU.EX2 R162, R162 ;  /* 0x000000a200a27308 */ /* 0x000fe20000000800 */
[----:B--2---:R-:W-:-:S02]  /*3f70*/  FFMA.FTZ R3, R8, c[0x0][0x2d0], -R169 ;  /* 0x0000b40008037a23 */ /* 0x004fc400000108a9 */
[----:B------:R-:W1:Y:S01]  /*3f80*/  LDSM.16.MT88.4 R8, [R185+0x2900] ;  /* 0x00290000b908783b */ /* 0x000e620000004200 */
[----:B------:R-:W-:Y:S02]  /*3f90*/  FFMA.FTZ R167, R167, c[0x0][0x2d0], -R180 ;  /* 0x0000b400a7a77a23 */ /* 0x000fe400000108b4 */
[--C-:B------:R-:W-:Y:S02]  /*3fa0*/  FFMA.FTZ R171, R216, c[0x0][0x2d0], -R169.reuse ;  /* 0x0000b400d8ab7a23 */ /* 0x100fe400000108a9 */
[----:B------:R-:W2:Y:S01]  /*3fb0*/  MUFU.EX2 R161, R161 ;  /* 0x000000a100a17308 */ /* 0x000ea20000000800 */
[----:B----4-:R-:W-:Y:S01]  /*3fc0*/  F2FP.BF16.PACK_AB R98, R154, R157 ;  /* 0x0000009d9a62723e */ /* 0x010fe200000010ff */
        /* <DEDUP_REMOVED lines=68> */
[C---:B---3--:R-:W-:Y:S07]  /*4410*/  HMMA.16816.F32.BF16 R92, R96.reuse, R4, RZ ;  /* 0x00000004605c723c */ /* 0x048fee00000418ff */
        /* <DEDUP_REMOVED lines=8> */
[----:B-----5:R-:W-:Y:S01]  /*44a0*/  F2FP.BF16.PACK_AB R7, R3, R150 ;  /* 0x000000960307723e */ /* 0x020fe200000010ff */
[----:B------:R-:W-:Y:S02]  /*44b0*/  FADD.FTZ R152, R152, R153 ;  /* 0x0000009998987221 */ /* 0x000fe40000010000 */
[----:B------:R-:W-:Y:S02]  /*44c0*/  FADD.FTZ R150, R150, R151 ;  /* 0x0000009796967221 */ /* 0x000fe40000010000 */
[----:B------:R-:W-:-:S02]  /*44d0*/  FADD.FTZ R152, R145, R152 ;  /* 0x0000009891987221 */ /* 0x000fc40000010000 */
[----:B-1----:R-:W-:Y:S01]  /*44e0*/  HMMA.16816.F32.BF16 R36, R4, R8, R36 ;  /* 0x000000080424723c */ /* 0x002fe20000041824 */
        /* <DEDUP_REMOVED lines=90> */
[C---:B------:R-:W-:Y:S01]  /*4a90*/  F2FP.BF16.PACK_AB R5, R179.reuse, R176 ;  /* 0x000000b0b305723e */ /* 0x040fe200000010ff */
        /* <DEDUP_REMOVED lines=57> */
.L_x_2210:
[----:B------:R-:W-:-:S13]  /*4e30*/  ISETP.NE.AND P0, PT, R3, 0x1, PT ;  /* 0x000000010300780c */ /* 0x000fda0003f05270 */
[----:B------:R-:W-:-:S05]  /*4e40*/  @P0 IMAD.HI.U32 R5, R6, c[0x0][0x330], RZ ;  /* 0x0000cc0006050a27 */ /* 0x000fca00078e00ff */
[----:B------:R-:W-:-:S05]  /*4e50*/  @P0 SHF.R.U32.HI R6, RZ, c[0x0][0x334], R5 ;  /* 0x0000cd00ff060a19 */ /* 0x000fca0000011605 */
.L_x_2211:
[----:B------:R-:W-:-:S05]  /*4e60*/  IMAD R3, R6, R3, c[0x0][0x32c] ;  /* 0x0000cb0006037624 */ /* 0x000fca00078e0203 */
[----:B------:R-:W-:-:S04]  /*4e70*/  IMNMX R4, R4, R3, PT ;  /* 0x0000000304047217 */ /* 0x000fc80003800200 */
.L_x_2209:
        /* <DEDUP_REMOVED lines=26> */
.L_x_2221:
[----:B------:R-:W-:Y:S04]  /*5020*/  DEPBAR.LE SB0, 0x2 ;  /* 0x000080800000791a */ /* 0x000fe80000000000 */
[----:B------:R-:W-:Y:S01]  /*5030*/  BAR.SYNC.DEFER_BLOCKING 0x0 ;  /* 0x0000000000007b1d */ /* 0x000fe20000010000 */
[----:B------:R-:W-:Y:S01]  /*5040*/  UIMAD UR4, UR5, 0x6000, URZ ;  /* 0x00006000050478a4 */ /* 0x000fe2000f8e023f */
[----:B------:R-:W-:Y:S02]  /*5050*/  ISETP.GE.AND P0, PT, R194, R219, PT ;  /* 0x000000dbc200720c */ /* 0x000fe40003f06270 */
[----:B------:R-:W-:Y:S02]  /*5060*/  ISETP.NE.AND P2, PT, R197, 0x1, PT ;  /* 0x00000001c500780c */ /* 0x000fe40003f45270 */
[----:B------:R-:W-:Y:S02]  /*5070*/  ISETP.GE.AND P3, PT, R196, 0x1, PT ;  /* 0x00000001c400780c */ /* 0x000fe40003f66270 */
[----:B------:R-:W-:Y:S05]  /*5080*/  IADD3 R135, R190, UR4, RZ ;  /* 0x00000004be877c10 */ /* 0x000fea000fffe0ff */
[--C-:B------:R-:W-:Y:S02]  /*5090*/  IMAD.IADD R133, R191, 0x1, R135.reuse ;  /* 0x00000001bf857824 */ /* 0x100fe400078e0287 */
[----:B------:R-:W-:Y:S01]  /*50a0*/  @!P0 IADD3 R176, R219, -0x1, RZ ;  /* 0xffffffffdbb08810 */ /* 0x000fe20007ffe0ff */
[C---:B------:R-:W-:Y:S01]  /*50b0*/  IMAD.IADD R0, R134.reuse, 0x1, R135 ;  /* 0x0000000186007824 */ /* 0x040fe200078e0287 */
[----:B------:R-:W-:Y:S01]  /*50c0*/  IADD3 R135, R191, R135, R134 ;  /* 0x00000087bf877210 */ /* 0x000fe20007ffe086 */
[----:B------:R-:W-:Y:S01]  /*50d0*/  IMAD.IADD R2, R134, 0x1, R133 ;  /* 0x0000000186027824 */ /* 0x000fe200078e0285 */
[----:B------:R-:W-:Y:S01]  /*50e0*/  @!P0 SHF.R.S32.HI R183, RZ, 0x1f, R176 ;  /* 0x0000001fffb78819 */ /* 0x000fe200000114b0 */
[----:B------:R-:W-:Y:S04]  /*50f0*/  LDSM.16.M88.4 R136, [R192] ;  /* 0x00000000c088783b */ /* 0x000fe80000000200 */
[----:B------:R-:W-:Y:S01]  /*5100*/  @!P0 IMAD R183, R183, c[0x0][0x208], RZ ;  /* 0x00008200b7b78a24 */ /* 0x000fe200078e02ff */
[----:B------:R-:W1:Y:S03]  /*5110*/  LDSM.16.M88.4 R140, [R190+UR4+0xc100] ;  /* 0x00c10004be8c783b */ /* 0x000e660008000200 */
[C---:B------:R-:W-:Y:S02]  /*5120*/  @!P0 IMAD R183, R176.reuse, c[0x0][0x20c], R183 ;  /* 0x00008300b0b78a24 */ /* 0x040fe400078e02b7 */
[----:B------:R-:W-:Y:S01]  /*5130*/  @!P0 IMAD.WIDE.U32 R176, R176, c[0x0][0x208], RZ ;  /* 0x00008200b0b08a25 */ /* 0x000fe200078e00ff */
[----:B------:R-:W2:Y:S03]  /*5140*/  LDSM.16.M88.4 R144, [R190+UR4+0xc900] ;  /* 0x00c90004be90783b */ /* 0x000ea60008000200 */
[----:B------:R-:W-:Y:S02]  /*5150*/  @!P0 IMAD.SHL.U32 R182, R176, 0x40, RZ ;  /* 0x00000040b0b68824 */ /* 0x000fe400078e00ff */
[----:B------:R-:W-:Y:S01]  /*5160*/  @!P0 IMAD.IADD R183, R177, 0x1, R183 ;  /* 0x00000001b1b78824 */ /* 0x000fe200078e02b7 */
[----:B------:R-:W3:Y:S02]  /*5170*/  LDSM.16.M88.4 R148, [R190+UR4+0xd100] ;  /* 0x00d10004be94783b */ /* 0x000ee40008000200 */
[----:B------:R-:W-:Y:S02]  /*5180*/  @!P0 IADD3 R178, P1, R182, R206, RZ ;  /* 0x000000ceb6b28210 */ /* 0x000fe40007f3e0ff */
[----:B------:R-:W-:Y:S01]  /*5190*/  @!P0 SHF.L.U64.HI R183, R176, 0x6, R183 ;  /* 0x00000006b0b78819 */ /* 0x000fe200000102b7 */
[----:B------:R-:W4:Y:S04]  /*51a0*/  LDSM.16.M88.4 R152, [R190+UR4+0xd900] ;  /* 0x00d90004be98783b */ /* 0x000f280008000200 */
[C---:B------:R-:W-:Y:S01]  /*51b0*/  @!P0 IMAD.X R177, R183.reuse, 0x1, R211, P1 ;  /* 0x00000001b7b18824 */ /* 0x040fe200008e06d3 */
[C---:B------:R-:W-:Y:S01]  /*51c0*/  @!P0 LEA R176, P1, R178.reuse, c[0x0][0x1f8], 0x1 ;  /* 0x00007e00b2b08a11 */ /* 0x040fe200078208ff */
[----:B------:R-:W-:Y:S03]  /*51d0*/  LDSM.16.M88.4 R156, [R133+0xd100] ;  /* 0x00d10000859c783b */ /* 0x000fe60000000200 */
[----:B------:R-:W-:Y:S02]  /*51e0*/  @!P0 LEA.HI.X R177, R178, c[0x0][0x1fc], R177, 0x1, P1 ;  /* 0x00007f00b2b18a11 */ /* 0x000fe400008f0cb1 */
[----:B------:R-:W-:Y:S01]  /*51f0*/  LDSM.16.M88.4 R160, [R133+0xd900] ;  /* 0x00d9000085a0783b */ /* 0x000fe20000000200 */
[C---:B------:R-:W-:Y:S05]  /*5200*/  @!P0 IADD3 R179, P1, R182.reuse, R229, RZ ;  /* 0x000000e5b6b38210 */ /* 0x040fea0007f3e0ff */
[----:B------:R-:W-:Y:S01]  /*5210*/  @!P0 IMAD.X R180, R183, 0x1, R228, P1 ;  /* 0x00000001b7b48824 */ /* 0x000fe200008e06e4 */
[C---:B------:R-:W-:Y:S04]  /*5220*/  @!P0 LEA R178, P1, R179.reuse, c[0x0][0x1f8], 0x1 ;  /* 0x00007e00b3b28a11 */ /* 0x040fe800078208ff */
[----:B------:R-:W-:Y:S02]  /*5230*/  @!P0 LEA.HI.X R179, R179, c[0x0][0x1fc], R180, 0x1, P1 ;  /* 0x00007f00b3b38a11 */ /* 0x000fe400008f0cb4 */
[----:B------:R-:W-:Y:S01]  /*5240*/  @!P0 IADD3 R181, P1, R182, R227, RZ ;  /* 0x000000e3b6b58210 */ /* 0x000fe20007f3e0ff */
[C---:B-1----:R-:W-:Y:S04]  /*5250*/  HMMA.16816.F32.BF16 R4, R136.reuse, R140, RZ ;  /* 0x0000008c8804723c */ /* 0x042fe800000418ff */
[----:B------:R-:W-:Y:S01]  /*5260*/  @!P0 IMAD.X R232, R183, 0x1, R226, P1 ;  /* 0x00000001b7e88824 */ /* 0x000fe200008e06e2 */
[C---:B------:R-:W-:Y:S03]  /*5270*/  @!P0 LEA R180, P1, R181.reuse, c[0x0][0x1f8], 0x1 ;  /* 0x00007e00b5b48a11 */ /* 0x040fe600078208ff */
[C---:B------:R-:W-:Y:S01]  /*5280*/  HMMA.16816.F32.BF16 R8, R136.reuse, R142, RZ ;  /* 0x0000008e8808723c */ /* 0x040fe200000418ff */
[----:B------:R-:W-:Y:S03]  /*5290*/  LDSM.16.M88.4 R140, [R188] ;  /* 0x00000000bc8c783b */ /* 0x000fe60000000200 */
[----:B------:R-:W-:Y:S02]  /*52a0*/  @!P0 LEA.HI.X R181, R181, c[0x0][0x1fc], R232, 0x1, P1 ;  /* 0x00007f00b5b58a11 */ /* 0x000fe400008f0ce8 */
[----:B------:R-:W-:Y:S02]  /*52b0*/  @!P0 IADD3 R182, P1, R199, R182, RZ ;  /* 0x000000b6c7b68210 */ /* 0x000fe40007f3e0ff */
[C---:B--2---:R-:W-:Y:S04]  /*52c0*/  HMMA.16816.F32.BF16 R12, R136.reuse, R144, RZ ;  /* 0x00000090880c723c */ /* 0x044fe800000418ff */
[----:B------:R-:W-:Y:S01]  /*52d0*/  @!P0 IMAD.X R183, R198, 0x1, R183, P1 ;  /* 0x00000001c6b78824 */ /* 0x000fe200008e06b7 */
[C---:B------:R-:W-:Y:S03]  /*52e0*/  @!P0 IADD3 R231, P1, R182.reuse, R206, RZ ;  /* 0x000000ceb6e78210 */ /* 0x040fe60007f3e0ff */
[C---:B------:R-:W-:Y:S01]  /*52f0*/  HMMA.16816.F32.BF16 R16, R136.reuse, R146, RZ ;  /* 0x000000928810723c */ /* 0x040fe200000418ff */
[----:B------:R-:W1:Y:S03]  /*5300*/  LDSM.16.M88.4 R144, [R133+0xc100] ;  /* 0x00c100008590783b */ /* 0x000e660000000200 */
[----:B------:R-:W-:Y:S01]  /*5310*/  @!P0 IMAD.X R234, R183, 0x1, R211, P1 ;  /* 0x00000001b7ea8824 */ /* 0x000fe200008e06d3 */
[C---:B------:R-:W-:Y:S03]  /*5320*/  @!P0 LEA R232, P1, R231.reuse, c[0x0][0x1f8], 0x1 ;  /* 0x00007e00e7e88a11 */ /* 0x040fe600078208ff */
[C---:B---3--:R-:W-:Y:S01]  /*5330*/  HMMA.16816.F32.BF16 R20, R136.reuse, R148, RZ ;  /* 0x000000948814723c */ /* 0x048fe200000418ff */
[----:B------:R-:W-:Y:S03]  /*5340*/  @!P0 LEA.HI.X R233, R231, c[0x0][0x1fc], R234, 0x1, P1 ;  /* 0x00007f00e7e98a11 */ /* 0x000fe600008f0cea */
[C---:B------:R-:W-:Y:S04]  /*5350*/  @!P0 IADD3 R231, P1, R182.reuse, R229, RZ ;  /* 0x000000e5b6e78210 */ /* 0x040fe80007f3e0ff */
[C---:B------:R-:W-:Y:S01]  /*5360*/  HMMA.16816.F32.BF16 R24, R136.reuse, R150, RZ ;  /* 0x000000968818723c */ /* 0x040fe200000418ff */
[----:B------:R-:W2:Y:S03]  /*5370*/  LDSM.16.M88.4 R148, [R133+0xc900] ;  /* 0x00c900008594783b */ /* 0x000ea60000000200 */
[----:B------:R-:W-:Y:S01]  /*5380*/  @!P0 IMAD.X R236, R183, 0x1, R228, P1 ;  /* 0x00000001b7ec8824 */ /* 0x000fe200008e06e4 */
[C---:B------:R-:W-:Y:S03]  /*5390*/  @!P0 LEA R234, P1, R231.reuse, c[0x0][0x1f8], 0x1 ;  /* 0x00007e00e7ea8a11 */ /* 0x040fe600078208ff */
[C---:B----4-:R-:W-:Y:S01]  /*53a0*/  HMMA.16816.F32.BF16 R28, R136.reuse, R152, RZ ;  /* 0x00000098881c723c */ /* 0x050fe200000418ff */
[----:B------:R-:W-:Y:S03]  /*53b0*/  @!P0 LEA.HI.X R235, R231, c[0x0][0x1fc], R236, 0x1, P1 ;  /* 0x00007f00e7eb8a11 */ /* 0x000fe600008f0cec */
[----:B------:R-:W-:Y:S04]  /*53c0*/  @!P0 IADD3 R182, P1, R182, R227, RZ ;  /* 0x000000e3b6b68210 */ /* 0x000fe80007f3e0ff */
[----:B------:R-:W-:Y:S01]  /*53d0*/  HMMA.16816.F32.BF16 R32, R136, R154, RZ ;  /* 0x0000009a8820723c */ /* 0x000fe200000418ff */
[----:B------:R-:W-:Y:S03]  /*53e0*/  @!P0 IMAD.X R231, R183, 0x1, R226, P1 ;  /* 0x00000001b7e78824 */ /* 0x000fe600008e06e2 */
[----:B------:R-:W-:Y:S01]  /*53f0*/  @!P0 IMAD R183, R216, 0x6000, R215 ;  /* 0x00006000d8b78824 */ /* 0x000fe200078e02d7 */
[C---:B------:R-:W-:Y:S03]  /*5400*/  @!P0 LEA R236, P1, R182.reuse, c[0x0][0x1f8], 0x1 ;  /* 0x00007e00b6ec8a11 */ /* 0x040fe600078208ff */
[C---:B-1----:R-:W-:Y:S01]  /*5410*/  HMMA.16816.F32.BF16 R4, R140.reuse, R144, R4 ;  /* 0x000000908c04723c */ /* 0x042fe20000041804 */
[----:B------:R-:W-:Y:S01]  /*5420*/  @!PT LDS RZ, [RZ] ;  /* 0x00000000fffff984 */ /* 0x000fe20000000800 */
[----:B------:R-:W-:Y:S01]  /*5430*/  @!PT LDS RZ, [RZ] ;  /* 0x00000000fffff984 */ /* 0x000fe20000000800 */
[----:B------:R-:W-:Y:S01]  /*5440*/  @!PT LDS RZ, [RZ] ;  /* 0x00000000fffff984 */ /* 0x000fe20000000800 */
[----:B------:R1:W-:Y:S04]  /*5450*/  @!P0 LDGSTS.E.BYPASS.LTC128B.128 [R183], [R176.64], !P5 ;  /* 0x00000000b0b78fae */ /* 0x0003e8000e901d48 */
[----:B------:R-:W-:Y:S01]  /*5460*/  @!P0 LEA.HI.X R237, R182, c[0x0][0x1fc], R231, 0x1, P1 ;  /* 0x00007f00b6ed8a11 */ /* 0x000fe200008f0ce7 */
[----:B------:R1:W-:Y:S02]  /*5470*/  @!P0 LDGSTS.E.BYPASS.LTC128B.128 [R183+0x2000], [R178.64], !P4 ;  /* 0x02000000b2b78fae */ /* 0x0003e4000e101d48 */
[C---:B------:R-:W-:Y:S03]  /*5480*/  HMMA.16816.F32.BF16 R8, R140.reuse, R146, R8 ;  /* 0x000000928c08723c */ /* 0x040fe60000041808 */
[----:B------:R3:W-:Y:S05]  /*5490*/  @!P0 LDGSTS.E.BYPASS.LTC128B.128 [R183+0x4000], [R180.64], !P6 ;  /* 0x04000000b4b78fae */ /* 0x0007ea000f101d48 */
[C---:B--2---:R-:W-:Y:S01]  /*54a0*/  HMMA.16816.F32.BF16 R12, R140.reuse, R148, R12 ;  /* 0x000000948c0c723c */ /* 0x044fe2000004180c */
[----:B------:R3:W-:Y:S05]  /*54b0*/  @!P0 LDGSTS.E.BYPASS.LTC128B.128 [R183+0x1000], [R232.64], !P5 ;  /* 0x01000000e8b78fae */ /* 0x0007ea000e901d48 */
[----:B------:R3:W-:Y:S02]  /*54c0*/  @!P0 LDGSTS.E.BYPASS.LTC128B.128 [R183+0x3000], [R234.64], !P4 ;  /* 0x03000000eab78fae */ /* 0x0007e4000e101d48 */
[C---:B------:R-:W-:Y:S03]  /*54d0*/  HMMA.16816.F32.BF16 R16, R140.reuse, R150, R16 ;  /* 0x000000968c10723c */ /* 0x040fe60000041810 */
[----:B------:R3:W-:Y:S01]  /*54e0*/  @!P0 LDGSTS.E.BYPASS.LTC128B.128 [R183+0x5000], [R236.64], !P6 ;  /* 0x05000000ecb78fae */ /* 0x0007e2000f101d48 */
[C---:B------:R-:W-:Y:S02]  /*54f0*/  ISETP.GE.AND P0, PT, R216.reuse, 0x1, PT ;  /* 0x00000001d800780c */ /* 0x040fe40003f06270 */
[----:B------:R-:W-:Y:S02]  /*5500*/  IADD3 R216, R216, 0x1, RZ ;  /* 0x00000001d8d87810 */ /* 0x000fe40007ffe0ff */
[C---:B------:R-:W-:Y:S01]  /*5510*/  HMMA.16816.F32.BF16 R20, R140.reuse, R156, R20 ;  /* 0x0000009c8c14723c */ /* 0x040fe20000041814 */
[----:B------:R-:W-:Y:S03]  /*5520*/  LDSM.16.M88.4 R136, [R187] ;  /* 0x00000000bb88783b */ /* 0x000fe60000000200 */
[----:B------:R-:W-:Y:S02]  /*5530*/  SEL R216, R216, RZ, !P0 ;  /* 0x000000ffd8d87207 */ /* 0x000fe40004000000 */
[----:B------:R-:W2:Y:S02]  /*5540*/  LDSM.16.M88.4 R152, [R0+0xc100] ;  /* 0x00c100000098783b */ /* 0x000ea40000000200 */
[C---:B------:R-:W-:Y:S03]  /*5550*/  HMMA.16816.F32.BF16 R24, R140.reuse, R158, R24 ;  /* 0x0000009e8c18723c */ /* 0x040fe60000041818 */
[----:B------:R-:W4:Y:S05]  /*5560*/  LDSM.16.M88.4 R164, [R0+0xc900] ;  /* 0x00c9000000a4783b */ /* 0x000f2a0000000200 */
[C---:B------:R-:W-:Y:S01]  /*5570*/  HMMA.16816.F32.BF16 R28, R140.reuse, R160, R28 ;  /* 0x000000a08c1c723c */ /* 0x040fe2000004181c */
[----:B------:R-:W5:Y:S05]  /*5580*/  LDSM.16.M88.4 R168, [R0+0xd100] ;  /* 0x00d1000000a8783b */ /* 0x000f6a0000000200 */
[----:B------:R-:W4:Y:S02]  /*5590*/  LDSM.16.M88.4 R172, [R0+0xd900] ;  /* 0x00d9000000ac783b */ /* 0x000f240000000200 */
[----:B------:R-:W-:Y:S03]  /*55a0*/  HMMA.16816.F32.BF16 R32, R140, R162, R32 ;  /* 0x000000a28c20723c */ /* 0x000fe60000041820 */
[----:B------:R-:W-:Y:S05]  /*55b0*/  LDSM.16.M88.4 R144, [R186] ;  /* 0x00000000ba90783b */ /* 0x000fea0000000200 */
[----:B------:R-:W5:Y:S05]  /*55c0*/  LDSM.16.M88.4 R148, [R2+0xc100] ;  /* 0x00c100000294783b */ /* 0x000f6a0000000200 */
[----:B------:R-:W5:Y:S05]  /*55d0*/  LDSM.16.M88.4 R156, [R2+0xc900] ;  /* 0x00c90000029c783b */ /* 0x000f6a0000000200 */
[----:B-1----:R-:W1:Y:S01]  /*55e0*/  LDSM.16.M88.4 R176, [R2+0xd100] ;  /* 0x00d1000002b0783b */ /* 0x002e620000000200 */
[C---:B--2---:R-:W-:Y:S04]  /*55f0*/  HMMA.16816.F32.BF16 R4, R136.reuse, R152, R4 ;  /* 0x000000988804723c */ /* 0x044fe80000041804 */
[----:B---3--:R-:W2:Y:S05]  /*5600*/  LDSM.16.M88.4 R180, [R2+0xd900] ;  /* 0x00d9000002b4783b */ /* 0x008eaa0000000200 */
[----:B------:R-:W-:Y:S01]  /*5610*/  LDSM.16.M88.4 R140, [R192+0x4000] ;  /* 0x00400000c08c783b */ /* 0x000fe20000000200 */
[C---:B------:R-:W-:Y:S04]  /*5620*/  HMMA.16816.F32.BF16 R8, R136.reuse, R154, R8 ;  /* 0x0000009a8808723c */ /* 0x040fe80000041808 */
[----:B------:R-:W3:Y:S04]  /*5630*/  LDSM.16.M88.4 R152, [R190+UR4+0xe100] ;  /* 0x00e10004be98783b */ /* 0x000ee80008000200 */
[C---:B----4-:R-:W-:Y:S01]  /*5640*/  HMMA.16816.F32.BF16 R12, R136.reuse, R164, R12 ;  /* 0x000000a4880c723c */ /* 0x050fe2000004180c */
[----:B------:R-:W4:Y:S05]  /*5650*/  LDSM.16.M88.4 R160, [R190+UR4+0xe900] ;  /* 0x00e90004bea0783b */ /* 0x000f2a0008000200 */
[----:B------:R-:W0:Y:S02]  /*5660*/  LDGDEPBAR ;  /* 0x00000000000079af */ /* 0x000e240000000000 */
[C---:B------:R-:W-:Y:S03]  /*5670*/  HMMA.16816.F32.BF16 R16, R136.reuse, R166, R16 ;  /* 0x000000a68810723c */ /* 0x040fe60000041810 */
[----:B------:R-:W1:Y:S05]  /*5680*/  LDSM.16.M88.4 R164, [R190+UR4+0xf100] ;  /* 0x00f10004bea4783b */ /* 0x000e6a0008000200 */
[C---:B-----5:R-:W-:Y:S08]  /*5690*/  HMMA.16816.F32.BF16 R20, R136.reuse, R168, R20 ;  /* 0x000000a88814723c */ /* 0x060ff00000041814 */
[C---:B------:R-:W-:Y:S01]  /*56a0*/  HMMA.16816.F32.BF16 R24, R136.reuse, R170, R24 ;  /* 0x000000aa8818723c */ /* 0x040fe20000041818 */
[----:B------:R-:W5:Y:S07]  /*56b0*/  LDSM.16.M88.4 R168, [R190+UR4+0xf900] ;  /* 0x00f90004bea8783b */ /* 0x000f6e0008000200 */
[C---:B------:R-:W-:Y:S08]  /*56c0*/  HMMA.16816.F32.BF16 R28, R136.reuse, R172, R28 ;  /* 0x000000ac881c723c */ /* 0x040ff0000004181c */
[----:B------:R-:W-:Y:S01]  /*56d0*/  HMMA.16816.F32.BF16 R32, R136, R174, R32 ;  /* 0x000000ae8820723c */ /* 0x000fe20000041820 */
[----:B------:R-:W-:Y:S05]  /*56e0*/  LDSM.16.M88.4 R136, [R188+0x4000] ;  /* 0x00400000bc88783b */ /* 0x000fea0000000200 */
[----:B------:R-:W-:Y:S02]  /*56f0*/  LDSM.16.M88.4 R172, [R133+0xf100] ;  /* 0x00f1000085ac783b */ /* 0x000fe40000000200 */
[C---:B------:R-:W-:Y:S08]  /*5700*/  HMMA.16816.F32.BF16 R4, R144.reuse, R148, R4 ;  /* 0x000000949004723c */ /* 0x040ff00000041804 */
[C---:B------:R-:W-:Y:S01]  /*5710*/  HMMA.16816.F32.BF16 R8, R144.reuse, R150, R8 ;  /* 0x000000969008723c */ /* 0x040fe20000041808 */
[----:B------:R-:W3:Y:S07]  /*5720*/  LDSM.16.M88.4 R148, [R133+0xe100] ;  /* 0x00e100008594783b */ /* 0x000eee0000000200 */
        /* <DEDUP_REMOVED lines=8> */
[----:B------:R-:W-:Y:S05]  /*57b0*/  LDSM.16.M88.4 R144, [R187+0x4000] ;  /* 0x00400000bb90783b */ /* 0x000fea0000000200 */
[----:B------:R-:W-:Y:S02]  /*57c0*/  LDSM.16.M88.4 R180, [R0+0xf900] ;  /* 0x00f9000000b4783b */ /* 0x000fe40000000200 */
[C---:B---3--:R-:W-:Y:S08]  /*57d0*/  HMMA.16816.F32.BF16 R4, R140.reuse, R152, R4 ;  /* 0x000000988c04723c */ /* 0x048ff00000041804 */
[C---:B------:R-:W-:Y:S01]  /*57e0*/  HMMA.16816.F32.BF16 R8, R140.reuse, R154, R8 ;  /* 0x0000009a8c08723c */ /* 0x040fe20000041808 */
[----:B------:R-:W2:Y:S07]  /*57f0*/  LDSM.16.M88.4 R152, [R0+0xe100] ;  /* 0x00e100000098783b */ /* 0x000eae0000000200 */
[C---:B----4-:R-:W-:Y:S08]  /*5800*/  HMMA.16816.F32.BF16 R12, R140.reuse, R160, R12 ;  /* 0x000000a08c0c723c */ /* 0x050ff0000004180c */
[C---:B------:R-:W-:Y:S01]  /*5810*/  HMMA.16816.F32.BF16 R16, R140.reuse, R162, R16 ;  /* 0x000000a28c10723c */ /* 0x040fe20000041810 */
[----:B------:R-:W3:Y:S07]  /*5820*/  LDSM.16.M88.4 R160, [R0+0xe900] ;  /* 0x00e9000000a0783b */ /* 0x000eee0000000200 */
[C---:B------:R-:W-:Y:S08]  /*5830*/  HMMA.16816.F32.BF16 R20, R140.reuse, R164, R20 ;  /* 0x000000a48c14723c */ /* 0x040ff00000041814 */
[C---:B------:R-:W-:Y:S01]  /*5840*/  HMMA.16816.F32.BF16 R24, R140.reuse, R166, R24 ;  /* 0x000000a68c18723c */ /* 0x040fe20000041818 */
[----:B------:R-:W4:Y:S07]  /*5850*/  LDSM.16.M88.4 R164, [R0+0xf100] ;  /* 0x00f1000000a4783b */ /* 0x000f2e0000000200 */
[C---:B-----5:R-:W-:Y:S08]  /*5860*/  HMMA.16816.F32.BF16 R28, R140.reuse, R168, R28 ;  /* 0x000000a88c1c723c */ /* 0x060ff0000004181c */
[----:B------:R-:W-:Y:S01]  /*5870*/  HMMA.16816.F32.BF16 R32, R140, R170, R32 ;  /* 0x000000aa8c20723c */ /* 0x000fe20000041820 */
[----:B------:R-:W-:Y:S05]  /*5880*/  LDSM.16.M88.4 R140, [R186+0x4000] ;  /* 0x00400000ba8c783b */ /* 0x000fea0000000200 */
[----:B------:R-:W-:Y:S02]  /*5890*/  LDSM.16.M88.4 R168, [R135+0xf100] ;  /* 0x00f1000087a8783b */ /* 0x000fe40000000200 */
[C---:B------:R-:W-:Y:S08]  /*58a0*/  HMMA.16816.F32.BF16 R4, R136.reuse, R148, R4 ;  /* 0x000000948804723c */ /* 0x040ff00000041804 */
[C---:B------:R-:W-:Y:S01]  /*58b0*/  HMMA.16816.F32.BF16 R8, R136.reuse, R150, R8 ;  /* 0x000000968808723c */ /* 0x040fe20000041808 */
[----:B------:R-:W5:Y:S07]  /*58c0*/  LDSM.16.M88.4 R148, [R2+0xe100] ;  /* 0x00e100000294783b */ /* 0x000f6e0000000200 */
        /* <DEDUP_REMOVED lines=8> */
[----:B------:R-:W-:Y:S05]  /*5950*/  LDSM.16.M88.4 R136, [R192+0x8000] ;  /* 0x00800000c088783b */ /* 0x000fea0000000200 */
[----:B------:R-:W-:Y:S02]  /*5960*/  LDSM.16.M88.4 R176, [R190+UR4+0x11900] ;  /* 0x01190004beb0783b */ /* 0x000fe40008000200 */
[C---:B--2---:R-:W-:Y:S08]  /*5970*/  HMMA.16816.F32.BF16 R4, R144.reuse, R152, R4 ;  /* 0x000000989004723c */ /* 0x044ff00000041804 */
[C---:B------:R-:W-:Y:S01]  /*5980*/  HMMA.16816.F32.BF16 R8, R144.reuse, R154, R8 ;  /* 0x0000009a9008723c */ /* 0x040fe20000041808 */
[----:B------:R-:W1:Y:S07]  /*5990*/  LDSM.16.M88.4 R152, [R190+UR4+0x10100] ;  /* 0x01010004be98783b */ /* 0x000e6e0008000200 */
[C---:B---3--:R-:W-:Y:S08]  /*59a0*/  HMMA.16816.F32.BF16 R12, R144.reuse, R160, R12 ;  /* 0x000000a0900c723c */ /* 0x048ff0000004180c */
[C---:B------:R-:W-:Y:S01]  /*59b0*/  HMMA.16816.F32.BF16 R16, R144.reuse, R162, R16 ;  /* 0x000000a29010723c */ /* 0x040fe20000041810 */
[----:B------:R-:W2:Y:S07]  /*59c0*/  LDSM.16.M88.4 R160, [R190+UR4+0x10900] ;  /* 0x01090004bea0783b */ /* 0x000eae0008000200 */
[C---:B----4-:R-:W-:Y:S08]  /*59d0*/  HMMA.16816.F32.BF16 R20, R144.reuse, R164, R20 ;  /* 0x000000a49014723c */ /* 0x050ff00000041814 */
[C---:B------:R-:W-:Y:S01]  /*59e0*/  HMMA.16816.F32.BF16 R24, R144.reuse, R166, R24 ;  /* 0x000000a69018723c */ /* 0x040fe20000041818 */
[----:B------:R-:W3:Y:S07]  /*59f0*/  LDSM.16.M88.4 R164, [R190+UR4+0x11100] ;  /* 0x01110004bea4783b */ /* 0x000eee0008000200 */
[C---:B------:R-:W-:Y:S08]  /*5a00*/  HMMA.16816.F32.BF16 R28, R144.reuse, R180, R28 ;  /* 0x000000b4901c723c */ /* 0x040ff0000004181c */
[----:B------:R-:W-:Y:S01]  /*5a10*/  HMMA.16816.F32.BF16 R32, R144, R182, R32 ;  /* 0x000000b69020723c */ /* 0x000fe20000041820 */
[----:B------:R-:W-:Y:S05]  /*5a20*/  LDSM.16.M88.4 R144, [R188+0x8000] ;  /* 0x00800000bc90783b */ /* 0x000fea0000000200 */
[----:B------:R-:W-:Y:S02]  /*5a30*/  LDSM.16.M88.4 R180, [R133+0x11900] ;  /* 0x0119000085b4783b */ /* 0x000fe40000000200 */
[C---:B-----5:R-:W-:Y:S08]  /*5a40*/  HMMA.16816.F32.BF16 R4, R140.reuse, R148, R4 ;  /* 0x000000948c04723c */ /* 0x060ff00000041804 */
[C---:B------:R-:W-:Y:S01]  /*5a50*/  HMMA.16816.F32.BF16 R8, R140.reuse, R150, R8 ;  /* 0x000000968c08723c */ /* 0x040fe20000041808 */
[----:B------:R-:W4:Y:S07]  /*5a60*/  LDSM.16.M88.4 R148, [R133+0x10100] ;  /* 0x010100008594783b */ /* 0x000f2e0000000200 */
[C---:B------:R-:W-:Y:S08]  /*5a70*/  HMMA.16816.F32.BF16 R12, R140.reuse, R156, R12 ;  /* 0x0000009c8c0c723c */ /* 0x040ff0000004180c */
        /* <DEDUP_REMOVED lines=17> */
[C---:B------:R-:W-:Y:S07]  /*5b90*/  HMMA.16816.F32.BF16 R28, R136.reuse, R176, R28 ;  /* 0x000000b0881c723c */ /* 0x040fee000004181c */
[----:B------:R-:W-:Y:S01]  /*5ba0*/  IMAD.MOV.U32 R176, RZ, RZ, R205 ;  /* 0x000000ffffb07224 */ /* 0x000fe200078e00cd */
[----:B------:R-:W-:Y:S01]  /*5bb0*/  HMMA.16816.F32.BF16 R32, R136, R178, R32 ;  /* 0x000000b28820723c */ /* 0x000fe20000041820 */
[----:B------:R-:W-:Y:S03]  /*5bc0*/  LDSM.16.M88.4 R136, [R0+0x11100] ;  /* 0x011100000088783b */ /* 0x000fe60000000200 */
[----:B------:R-:W-:Y:S02]  /*5bd0*/  @P2 IMAD.MOV.U32 R176, RZ, RZ, R221 ;  /* 0x000000ffffb02224 */ /* 0x000fe400078e00dd */
[----:B------:R-:W-:Y:S02]  /*5be0*/  IMAD.SHL.U32 R177, R219, 0x40, RZ ;  /* 0x00000040dbb17824 */ /* 0x000fe400078e00ff */
[C---:B----4-:R-:W-:Y:S05]  /*5bf0*/  HMMA.16816.F32.BF16 R4, R144.reuse, R148, R4 ;  /* 0x000000949004723c */ /* 0x050fea0000041804 */
[----:B------:R-:W-:Y:S03]  /*5c00*/  IADD3 R178, -R214, 0x1, -R177 ;  /* 0x00000001d6b27810 */ /* 0x000fe60007ffe9b1 */
[C---:B------:R-:W-:Y:S01]  /*5c10*/  HMMA.16816.F32.BF16 R8, R144.reuse, R150, R8 ;  /* 0x000000969008723c */ /* 0x040fe20000041808 */
[----:B------:R-:W-:Y:S03]  /*5c20*/  LDSM.16.M88.4 R148, [R186+0x8000] ;  /* 0x00800000ba94783b */ /* 0x000fe60000000200 */
[----:B------:R-:W-:Y:S04]  /*5c30*/  IADD3 R178, -R204, R178, R195 ;  /* 0x000000b2ccb27210 */ /* 0x000fe80007ffe1c3 */
[C---:B-----5:R-:W-:Y:S04]  /*5c40*/  HMMA.16816.F32.BF16 R12, R144.reuse, R156, R12 ;  /* 0x0000009c900c723c */ /* 0x060fe8000004180c */
[C---:B------:R-:W-:Y:S02]  /*5c50*/  IADD3 R179, R178.reuse, c[0x0][0x328], RZ ;  /* 0x0000ca00b2b37a10 */ /* 0x040fe40007ffe0ff */
[----:B------:R-:W-:Y:S02]  /*5c60*/  IADD3 R178, R178, UR6, RZ ;  /* 0x00000006b2b27c10 */ /* 0x000fe4000fffe0ff */
[C---:B------:R-:W-:Y:S01]  /*5c70*/  HMMA.16816.F32.BF16 R16, R144.reuse, R158, R16 ;  /* 0x0000009e9010723c */ /* 0x040fe20000041810 */
[----:B------:R-:W-:Y:S07]  /*5c80*/  LDSM.16.M88.4 R156, [R135+0x10900] ;  /* 0x01090000879c783b */ /* 0x000fee0000000200 */
[C---:B------:R-:W-:Y:S08]  /*5c90*/  HMMA.16816.F32.BF16 R20, R144.reuse, R168, R20 ;  /* 0x000000a89014723c */ /* 0x040ff00000041814 */
[C---:B------:R-:W-:Y:S08]  /*5ca0*/  HMMA.16816.F32.BF16 R24, R144.reuse, R170, R24 ;  /* 0x000000aa9018723c */ /* 0x040ff00000041818 */
[C---:B------:R-:W-:Y:S08]  /*5cb0*/  HMMA.16816.F32.BF16 R28, R144.reuse, R180, R28 ;  /* 0x000000b4901c723c */ /* 0x040ff0000004181c */
[----:B------:R-:W-:Y:S01]  /*5cc0*/  HMMA.16816.F32.BF16 R32, R144, R182, R32 ;  /* 0x000000b69020723c */ /* 0x000fe20000041820 */
[----:B------:R-:W-:Y:S05]  /*5cd0*/  LDSM.16.M88.4 R144, [R0+0x11900] ;  /* 0x011900000090783b */ /* 0x000fea0000000200 */
[----:B------:R-:W3:Y:S02]  /*5ce0*/  SHFL.IDX PT, R182, R176, RZ, 0x1c1f ;  /* 0x001c1fffb0b67589 */ /* 0x000ee400000e0000 */
[C---:B-1----:R-:W-:Y:S08]  /*5cf0*/  HMMA.16816.F32.BF16 R4, R140.reuse, R152, R4 ;  /* 0x000000988c04723c */ /* 0x042ff00000041804 */
[C---:B------:R-:W-:Y:S01]  /*5d00*/  HMMA.16816.F32.BF16 R8, R140.reuse, R154, R8 ;  /* 0x0000009a8c08723c */ /* 0x040fe20000041808 */
[----:B------:R-:W1:Y:S07]  /*5d10*/  LDSM.16.M88.4 R152, [R2+0x10100] ;  /* 0x010100000298783b */ /* 0x000e6e0000000200 */
[C---:B--2---:R-:W-:Y:S04]  /*5d20*/  HMMA.16816.F32.BF16 R12, R140.reuse, R160, R12 ;  /* 0x000000a08c0c723c */ /* 0x044fe8000004180c */
[--C-:B---3--:R-:W-:Y:S04]  /*5d30*/  IMAD.IADD R181, R179, 0x1, R182.reuse ;  /* 0x00000001b3b57824 */ /* 0x108fe800078e02b6 */
[C---:B------:R-:W-:Y:S01]  /*5d40*/  HMMA.16816.F32.BF16 R16, R140.reuse, R162, R16 ;  /* 0x000000a28c10723c */ /* 0x040fe20000041810 */
[----:B------:R-:W2:Y:S03]  /*5d50*/  LDSM.16.M88.4 R160, [R135+0x11900] ;  /* 0x0119000087a0783b */ /* 0x000ea60000000200 */
[----:B------:R-:W-:Y:S04]  /*5d60*/  IMAD.IADD R180, R178, 0x1, R182 ;  /* 0x00000001b2b47824 */ /* 0x000fe800078e02b6 */
[C---:B------:R-:W-:Y:S08]  /*5d70*/  HMMA.16816.F32.BF16 R20, R140.reuse, R136, R20 ;  /* 0x000000888c14723c */ /* 0x040ff00000041814 */
[C---:B------:R-:W-:Y:S08]  /*5d80*/  HMMA.16816.F32.BF16 R24, R140.reuse, R138, R24 ;  /* 0x0000008a8c18723c */ /* 0x040ff00000041818 */
[C---:B------:R-:W-:Y:S08]  /*5d90*/  HMMA.16816.F32.BF16 R28, R140.reuse, R144, R28 ;  /* 0x000000908c1c723c */ /* 0x040ff0000004181c */
[----:B------:R-:W-:Y:S08]  /*5da0*/  HMMA.16816.F32.BF16 R32, R140, R146, R32 ;  /* 0x000000928c20723c */ /* 0x000ff00000041820 */
[C---:B-1----:R-:W-:Y:S08]  /*5db0*/  HMMA.16816.F32.BF16 R4, R148.reuse, R152, R4 ;  /* 0x000000989404723c */ /* 0x042ff00000041804 */
[C---:B------:R-:W-:Y:S08]  /*5dc0*/  HMMA.16816.F32.BF16 R8, R148.reuse, R154, R8 ;  /* 0x0000009a9408723c */ /* 0x040ff00000041808 */
[C---:B------:R-:W-:Y:S08]  /*5dd0*/  HMMA.16816.F32.BF16 R12, R148.reuse, R156, R12 ;  /* 0x0000009c940c723c */ /* 0x040ff0000004180c */
[C---:B------:R-:W-:Y:S08]  /*5de0*/  HMMA.16816.F32.BF16 R16, R148.reuse, R158, R16 ;  /* 0x0000009e9410723c */ /* 0x040ff00000041810 */
[C---:B------:R-:W-:Y:S08]  /*5df0*/  HMMA.16816.F32.BF16 R20, R148.reuse, R164, R20 ;  /* 0x000000a49414723c */ /* 0x040ff00000041814 */
[C---:B------:R-:W-:Y:S08]  /*5e00*/  HMMA.16816.F32.BF16 R24, R148.reuse, R166, R24 ;  /* 0x000000a69418723c */ /* 0x040ff00000041818 */
[C---:B--2---:R-:W-:Y:S08]  /*5e10*/  HMMA.16816.F32.BF16 R28, R148.reuse, R160, R28 ;  /* 0x000000a0941c723c */ /* 0x044ff0000004181c */
[----:B------:R-:W-:Y:S01]  /*5e20*/  HMMA.16816.F32.BF16 R32, R148, R162, R32 ;  /* 0x000000a29420723c */ /* 0x000fe20000041820 */
[----:B------:R-:W-:-:S07]  /*5e30*/  @!P3 BRA `(.L_x_2213) ;  /* 0x000001800000b947 */ /* 0x000fce0003800000 */
        /* <DEDUP_REMOVED lines=13> */
.L_x_2215:
[----:B------:R-:W-:Y:S04]  /*5f10*/  MOV R0, c[0x0][0x32c] ;  /* 0x0000cb0000007a02 */ /* 0x000fe80000000f00 */
[----:B------:R-:W-:Y:S11]  /*5f20*/  ISETP.NE.AND P0, PT, R0, 0x1, PT ;  /* 0x000000010000780c */ /* 0x000ff60003f05270 */
[----:B------:R-:W-:Y:S02]  /*5f30*/  @!UPT UIADD3 URZ, URZ, URZ, URZ ;  /* 0x0000003f3f3ff290 */ /* 0x000fe4000fffe03f */
[----:B------:R-:W-:Y:S05]  /*5f40*/  @P0 IMAD.HI.U32 R0, R182, c[0x0][0x330], RZ ;  /* 0x0000cc00b6000a27 */ /* 0x000fea00078e00ff */
[----:B------:R-:W-:Y:S02]  /*5f50*/  @P0 SHF.R.U32.HI R182, RZ, c[0x0][0x334], R0 ;  /* 0x0000cd00ffb60a19 */ /* 0x000fe40000011600 */
.L_x_2216:
[----:B------:R-:W-:Y:S05]  /*5f60*/  BSYNC B0 ;  /* 0x0000000000007941 */ /* 0x000fea0003800000 */
.L_x_2214:
[----:B------:R-:W-:Y:S04]  /*5f70*/  IMAD R133, R182, c[0x0][0x32c], -R177 ;  /* 0x0000cb00b6857a24 */ /* 0x000fe800078e0ab1 */
[----:B------:R-:W-:Y:S05]  /*5f80*/  IMAD.IADD R133, R133, 0x1, -R214 ;  /* 0x0000000185857824 */ /* 0x000fea00078e0ad6 */
[----:B------:R-:W-:Y:S02]  /*5f90*/  IADD3 R0, R133, c[0x0][0x32c], RZ ;  /* 0x0000cb0085007a10 */ /* 0x000fe40007ffe0ff */
[----:B------:R-:W-:Y:S02]  /*5fa0*/  IMNMX R180, R180, R133, !PT ;  /* 0x00000085b4b47217 */ /* 0x000fe40007800200 */
[----:B------:R-:W-:Y:S02]  /*5fb0*/  IMNMX R181, R181, R0, PT ;  /* 0x00000000b5b57217 */ /* 0x000fe40003800200 */
.L_x_2213:
[----:B------:R-:W-:Y:S01]  /*5fc0*/  ISETP.GT.AND P2, PT, R219, -0x1, PT ;  /* 0xffffffffdb00780c */ /* 0x000fe20003f44270 */
[----:B------:R-:W1:Y:S03]  /*5fd0*/  SHFL.IDX PT, R2, R176, 0x1, 0x1c1f ;  /* 0x003c1f00b0027f89 */ /* 0x000e6600000e0000 */
[----:B------:R-:W-:Y:S04]  /*5fe0*/  ISETP.GT.AND P0, PT, R180, RZ, P2 ;  /* 0x000000ffb400720c */ /* 0x000fe80001704270 */
[C---:B------:R-:W-:Y:S04]  /*5ff0*/  ISETP.LT.OR P0, PT, R181.reuse, 0x1, P0 ;  /* 0x00000001b500780c */ /* 0x040fe80000701670 */
[----:B------:R-:W-:Y:S02]  /*6000*/  FSEL R135, R4, -INF , !P0 ;  /* 0xff80000004877808 */ /* 0x000fe40004000000 */
[C---:B------:R-:W-:Y:S04]  /*6010*/  ISETP.GT.AND P0, PT, R180.reuse, 0x1, P2 ;  /* 0x00000001b400780c */ /* 0x040fe80001704270 */
[----:B------:R-:W-:Y:S04]  /*6020*/  ISETP.LT.OR P0, PT, R181, 0x2, P0 ;  /* 0x00000002b500780c */ /* 0x000fe80000701670 */
[----:B------:R-:W-:Y:S02]  /*6030*/  FSEL R133, R5, -INF , !P0 ;  /* 0xff80000005857808 */ /* 0x000fe40004000000 */
[----:B------:R-:W-:Y:S01]  /*6040*/  ISETP.GT.AND P0, PT, R180, 0x8, P2 ;  /* 0x00000008b400780c */ /* 0x000fe20001704270 */
[--C-:B-1----:R-:W-:Y:S02]  /*6050*/  IMAD.IADD R179, R179, 0x1, R2.reuse ;  /* 0x00000001b3b37824 */ /* 0x102fe400078e0202 */
[----:B------:R-:W-:Y:S01]  /*6060*/  IMAD.IADD R0, R178, 0x1, R2 ;  /* 0x00000001b2007824 */ /* 0x000fe200078e0202 */
        /* <DEDUP_REMOVED lines=55> */
.L_x_2219:
[----:B------:R-:W-:Y:S04]  /*63e0*/  MOV R2, c[0x0][0x32c] ;  /* 0x0000cb0000027a02 */ /* 0x000fe80000000f00 */
[----:B------:R-:W-:Y:S11]  /*63f0*/  ISETP.NE.AND P0, PT, R2, 0x1, PT ;  /* 0x000000010200780c */ /* 0x000ff60003f05270 */
[----:B------:R-:W-:Y:S02]  /*6400*/  @!UPT UIADD3 URZ, URZ, URZ, URZ ;  /* 0x0000003f3f3ff290 */ /* 0x000fe4000fffe03f */
[----:B------:R-:W-:Y:S05]  /*6410*/  @P0 IMAD.HI.U32 R2, R4, c[0x0][0x330], RZ ;  /* 0x0000cc0004020a27 */ /* 0x000fea00078e00ff */
[----:B------:R-:W-:Y:S02]  /*6420*/  @P0 SHF.R.U32.HI R4, RZ, c[0x0][0x334], R2 ;  /* 0x0000cd00ff040a19 */ /* 0x000fe40000011602 */
.L_x_2220:
[----:B------:R-:W-:Y:S05]  /*6430*/  BSYNC B0 ;  /* 0x0000000000007941 */ /* 0x000fea0003800000 */
.L_x_2218:
[----:B------:R-:W-:Y:S04]  /*6440*/  IMAD R177, R4, c[0x0][0x32c], -R177 ;  /* 0x0000cb0004b17a24 */ /* 0x000fe800078e0ab1 */
[----:B------:R-:W-:Y:S05]  /*6450*/  IMAD.IADD R177, R177, 0x1, -R214 ;  /* 0x00000001b1b17824 */ /* 0x000fea00078e0ad6 */
[----:B------:R-:W-:Y:S02]  /*6460*/  IADD3 R2, R177, c[0x0][0x32c], RZ ;  /* 0x0000cb00b1027a10 */ /* 0x000fe40007ffe0ff */
[----:B------:R-:W-:Y:S02]  /*6470*/  IMNMX R0, R0, R177, !PT ;  /* 0x000000b100007217 */ /* 0x000fe40007800200 */
[----:B------:R-:W-:Y:S02]  /*6480*/  IMNMX R179, R179, R2, PT ;  /* 0x00000002b3b37217 */ /* 0x000fe40003800200 */
.L_x_2217:
        /* <DEDUP_REMOVED lines=8> */
[C---:B------:R-:W-:Y:S01]  /*6510*/  ISETP.GT.AND P0, PT, R0.reuse, 0x1, P2 ;  /* 0x000000010000780c */ /* 0x040fe20001704270 */
        /* <DEDUP_REMOVED lines=63> */
[----:B------:R-:W-:Y:S02]  /*6910*/  ISETP.GT.AND P1, PT, R0, 0x38, P2 ;  /* 0x000000380000780c */ /* 0x000fe40001724270 */
[----:B------:R-:W-:Y:S02]  /*6920*/  FMNMX.FTZ R11, R172, R11, !PT ;  /* 0x0000000bac0b7209 */ /* 0x000fe40007810000 */
[----:B------:R-:W-:Y:S02]  /*6930*/  FMNMX.FTZ R2, R147, R4, !PT ;  /* 0x0000000493027209 */ /* 0x000fe40007810000 */
[----:B------:R-:W-:Y:S02]  /*6940*/  FSEL R156, R31, -INF , !P0 ;  /* 0xff8000001f9c7808 */ /* 0x000fe40004000000 */
[----:B------:R-:W-:Y:S01]  /*6950*/  ISETP.GT.AND P0, PT, R0, 0x39, P2 ;  /* 0x000000390000780c */ /* 0x000fe20001704270 */
[----:B------:R-:W1:Y:S01]  /*6960*/  SHFL.BFLY PT, R7, R2, 0x2, 0x1f ;  /* 0x0c401f0002077f89 */ /* 0x000e6200000e0000 */
[C---:B------:R-:W-:Y:S02]  /*6970*/  ISETP.LT.OR P1, PT, R179.reuse, 0x39, P1 ;  /* 0x00000039b300780c */ /* 0x040fe40000f21670 */
[----:B------:R-:W-:Y:S02]  /*6980*/  FMNMX.FTZ R11, R158, R11, !PT ;  /* 0x0000000b9e0b7209 */ /* 0x000fe40007810000 */
[----:B------:R-:W-:Y:S02]  /*6990*/  FSEL R146, R34, -INF , !P1 ;  /* 0xff80000022927808 */ /* 0x000fe40004800000 */
[----:B------:R-:W-:Y:S01]  /*69a0*/  ISETP.LT.OR P0, PT, R179, 0x3a, P0 ;  /* 0x0000003ab300780c */ /* 0x000fe20000701670 */
[----:B------:R-:W-:Y:S01]  /*69b0*/  LDSM.16.MT88.4 R28, [R184+UR4+0x100] ;  /* 0x00010004b81c783b */ /* 0x000fe20008004200 */
[----:B------:R-:W-:Y:S02]  /*69c0*/  FMNMX.FTZ R11, R156, R11, !PT ;  /* 0x0000000b9c0b7209 */ /* 0x000fe40007810000 */
[----:B------:R-:W-:Y:S02]  /*69d0*/  FSEL R144, R35, -INF , !P0 ;  /* 0xff80000023907808 */ /* 0x000fe40004000000 */
[----:B------:R-:W-:Y:S02]  /*69e0*/  FMNMX.FTZ R15, R146, R11, !PT ;  /* 0x0000000b920f7209 */ /* 0x000fe40007810000 */
[----:B------:R-:W-:Y:S02]  /*69f0*/  IADD3 R16, R184, UR4, RZ ;  /* 0x00000004b8107c10 */ /* 0x000fe4000fffe0ff */
        /* <DEDUP_REMOVED lines=12> */
[--C-:B------:R-:W-:Y:S01]  /*6ac0*/  FFMA.FTZ R153, R135, c[0x0][0x2d0], -R162.reuse ;  /* 0x0000b40087997a23 */ /* 0x100fe200000108a2 */
[----:B------:R-:W-:Y:S01]  /*6ad0*/  IADD3 R135, R189, R16, RZ ;  /* 0x00000010bd877210 */ /* 0x000fe20007ffe0ff */
        /* <DEDUP_REMOVED lines=13> */
[----:B------:R-:W-:Y:S02]  /*6bb0*/  FADD.FTZ R4, -R4, R3 ;  /* 0x0000000304047221 */ /* 0x000fe40000010100 */
[--C-:B------:R-:W-:Y:S02]  /*6bc0*/  FFMA.FTZ R155, R12, c[0x0][0x2d0], -R145.reuse ;  /* 0x0000b4000c9b7a23 */ /* 0x100fe40000010891 */
[----:B------:R-:W2:Y:S01]  /*6bd0*/  LDSM.16.MT88.4 R12, [R185+UR4+0x100] ;  /* 0x00010004b90c783b */ /* 0x000ea20008004200 */
        /* <DEDUP_REMOVED lines=9> */
[--C-:B------:R-:W-:Y:S02]  /*6c70*/  FFMA.FTZ R163, R143, c[0x0][0x2d0], -R162.reuse ;  /* 0x0000b4008fa37a23 */ /* 0x100fe400000108a2 */
[--C-:B------:R-:W-:Y:S01]  /*6c80*/  FFMA.FTZ R165, R170, c[0x0][0x2d0], -R145.reuse ;  /* 0x0000b400aaa57a23 */ /* 0x100fe20000010891 */
[----:B------:R-:W3:Y:S01]  /*6c90*/  MUFU.EX2 R148, R148 ;  /* 0x0000009400947308 */ /* 0x000ee20000000800 */
[----:B------:R-:W4:Y:S01]  /*6ca0*/  LDSM.16.MT88.4 R20, [R133+0x100] ;  /* 0x000100008514783b */ /* 0x000f220000004200 */
[--C-:B------:R-:W-:Y:S01]  /*6cb0*/  FFMA.FTZ R170, R140, c[0x0][0x2d0], -R145.reuse ;  /* 0x0000b4008caa7a23 */ /* 0x100fe20000010891 */
[----:B-1----:R-:W-:Y:S01]  /*6cc0*/  F2FP.BF16.PACK_AB R136, R150, R153 ;  /* 0x000000999688723e */ /* 0x002fe200000010ff */
[--C-:B------:R-:W-:Y:S02]  /*6cd0*/  FFMA.FTZ R168, R168, c[0x0][0x2d0], -R145.reuse ;  /* 0x0000b400a8a87a23 */ /* 0x100fe40000010891 */
[--C-:B------:R-:W-:Y:S02]  /*6ce0*/  FFMA.FTZ R175, R175, c[0x0][0x2d0], -R162.reuse ;  /* 0x0000b400afaf7a23 */ /* 0x100fe400000108a2 */
[--C-:B------:R-:W-:Y:S01]  /*6cf0*/  FFMA.FTZ R180, R173, c[0x0][0x2d0], -R162.reuse ;  /* 0x0000b400adb47a23 */ /* 0x100fe200000108a2 */
[----:B------:R-:W-:Y:S01]  /*6d00*/  LDSM.16.MT88.4 R140, [R184+UR4+0x2900] ;  /* 0x00290004b88c783b */ /* 0x000fe20008004200 */
        /* <DEDUP_REMOVED lines=9> */
[----:B---3--:R-:W-:Y:S01]  /*6da0*/  F2FP.BF16.PACK_AB R138, R148, R151 ;  /* 0x00000097948a723e */ /* 0x008fe200000010ff */
[--C-:B------:R-:W-:Y:S02]  /*6db0*/  FFMA.FTZ R159, R159, c[0x0][0x2d0], -R162.reuse ;  /* 0x0000b4009f9f7a23 */ /* 0x100fe400000108a2 */
[--C-:B------:R-:W-:Y:S02]  /*6dc0*/  FFMA.FTZ R157, R157, c[0x0][0x2d0], -R162.reuse ;  /* 0x0000b4009d9d7a23 */ /* 0x100fe400000108a2 */
[----:B------:R-:W-:Y:S01]  /*6dd0*/  FFMA.FTZ R162, R147, c[0x0][0x2d0], -R162 ;  /* 0x0000b40093a27a23 */ /* 0x000fe200000108a2 */
[----:B------:R-:W3:Y:S01]  /*6de0*/  MUFU.EX2 R154, R154 ;  /* 0x0000009a009a7308 */ /* 0x000ee20000000800 */
[--C-:B------:R-:W-:Y:S02]  /*6df0*/  FFMA.FTZ R158, R158, c[0x0][0x2d0], -R145.reuse ;  /* 0x0000b4009e9e7a23 */ /* 0x100fe40000010891 */
[--C-:B------:R-:W-:Y:S02]  /*6e00*/  FFMA.FTZ R177, R156, c[0x0][0x2d0], -R145.reuse ;  /* 0x0000b4009cb17a23 */ /* 0x100fe40000010891 */
[C---:B-1----:R-:W-:Y:S02]  /*6e10*/  FMUL.FTZ R4, R132.reuse, R128 ;  /* 0x0000008084047220 */ /* 0x042fe40000410000 */
        /* <DEDUP_REMOVED lines=10> */
[----:B------:R-:W-:Y:S01]  /*6ec0*/  FMUL.FTZ R33, R132, R121 ;  /* 0x0000007984217220 */ /* 0x000fe20000410000 */
[----:B---3--:R-:W-:Y:S01]  /*6ed0*/  F2FP.BF16.PACK_AB R137, R154, R155 ;  /* 0x0000009b9a89723e */ /* 0x008fe200000010ff */
[C---:B------:R-:W-:Y:S02]  /*6ee0*/  FMUL.FTZ R36, R132.reuse, R36 ;  /* 0x0000002484247220 */ /* 0x040fe40000410000 */
[----:B------:R-:W-:Y:S02]  /*6ef0*/  FMUL.FTZ R37, R132, R37 ;  /* 0x0000002584257220 */ /* 0x000fe40000410000 */
        /* <DEDUP_REMOVED lines=33> */
[----:B------:R-:W-:Y:S01]  /*7110*/  LDSM.16.MT88.4 R104, [R185+UR4+0x2100] ;  /* 0x00210004b968783b */ /* 0x000fe20008004200 */
[C---:B------:R-:W-:Y:S01]  /*7120*/  FMUL.FTZ R15, R3.reuse, R103 ;  /* 0x00000067030f7220 */ /* 0x040fe20000410000 */
[----:B------:R-:W2:Y:S01]  /*7130*/  MUFU.EX2 R166, R166 ;  /* 0x000000a600a67308 */ /* 0x000ea20000000800 */
[C---:B------:R-:W-:Y:S02]  /*7140*/  FMUL.FTZ R26, R3.reuse, R114 ;  /* 0x00000072031a7220 */ /* 0x040fe40000410000 */
[C---:B------:R-:W-:Y:S02]  /*7150*/  FMUL.FTZ R27, R3.reuse, R115 ;  /* 0x00000073031b7220 */ /* 0x040fe40000410000 */
[C---:B------:R-:W-:Y:S01]  /*7160*/  FMUL.FTZ R34, R3.reuse, R122 ;  /* 0x0000007a03227220 */ /* 0x040fe20000410000 */
[C---:B----4-:R-:W-:Y:S01]  /*7170*/  HMMA.16816.F32.BF16 R12, R136.reuse, R20, R12 ;  /* 0x00000014880c723c */ /* 0x050fe2000004180c */
[----:B------:R-:W3:Y:S02]  /*7180*/  LDSM.16.MT88.4 R100, [R135+0x100] ;  /* 0x000100008764783b */ /* 0x000ee40000004200 */
        /* <DEDUP_REMOVED lines=8> */
[----:B------:R-:W4:Y:S01]  /*7210*/  MUFU.EX2 R168, R168 ;  /* 0x000000a800a87308 */ /* 0x000f220000000800 */
[C---:B------:R-:W-:Y:S01]  /*7220*/  FMUL.FTZ R22, R3.reuse, R110 ;  /* 0x0000006e03167220 */ /* 0x040fe20000410000 */
[----:B------:R-:W-:Y:S03]  /*7230*/  LDSM.16.MT88.4 R120, [R184+UR4+0x900] ;  /* 0x00090004b878783b */ /* 0x000fe60008004200 */
[C---:B------:R-:W-:Y:S02]  /*7240*/  FMUL.FTZ R23, R3.reuse, R111 ;  /* 0x0000006f03177220 */ /* 0x040fe40000410000 */
[C---:B------:R-:W-:Y:S02]  /*7250*/  FMUL.FTZ R42, R3.reuse, R42 ;  /* 0x0000002a032a7220 */ /* 0x040fe40000410000 */
[C---:B------:R-:W-:Y:S01]  /*7260*/  FMUL.FTZ R43, R3.reuse, R43 ;  /* 0x0000002b032b7220 */ /* 0x040fe20000410000 */
[----:B------:R-:W5:Y:S01]  /*7270*/  LDSM.16.MT88.4 R108, [R133+0x2100] ;  /* 0x00210000856c783b */ /* 0x000f620000004200 */
[C---:B------:R-:W-:Y:S01]  /*7280*/  FMUL.FTZ R46, R3.reuse, R46 ;  /* 0x0000002e032e7220 */ /* 0x040fe20000410000 */
[C---:B------:R-:W-:Y:S01]  /*7290*/  HMMA.16816.F32.BF16 R20, R136.reuse, R28, R20 ;  /* 0x0000001c8814723c */ /* 0x040fe20000041814 */
[----:B------:R-:W-:Y:S02]  /*72a0*/  MUFU.EX2 R167, R167 ;  /* 0x000000a700a77308 */ /* 0x000fe40000000800 */
[C---:B------:R-:W-:Y:S02]  /*72b0*/  FMUL.FTZ R47, R3.reuse, R47 ;  /* 0x0000002f032f7220 */ /* 0x040fe40000410000 */
[C---:B------:R-:W-:Y:S02]  /*72c0*/  FMUL.FTZ R50, R3.reuse, R50 ;  /* 0x0000003203327220 */ /* 0x040fe40000410000 */
[C---:B------:R-:W-:Y:S01]  /*72d0*/  FMUL.FTZ R28, R132.reuse, R116 ;  /* 0x00000074841c7220 */ /* 0x040fe20000410000 */
[C---:B------:R-:W-:Y:S03]  /*72e0*/  HMMA.16816.F32.BF16 R24, R136.reuse, R30, R24 ;  /* 0x0000001e8818723c */ /* 0x040fe60000041818 */
[----:B------:R-:W1:Y:S01]  /*72f0*/  MUFU.EX2 R170, R170 ;  /* 0x000000aa00aa7308 */ /* 0x000e620000000800 */
        /* <DEDUP_REMOVED lines=10> */
[----:B------:R-:W3:Y:S01]  /*73a0*/  MUFU.EX2 R180, R180 ;  /* 0x000000b400b47308 */ /* 0x000ee20000000800 */
[C---:B------:R-:W-:Y:S02]  /*73b0*/  FMUL.FTZ R59, R3.reuse, R59 ;  /* 0x0000003b033b7220 */ /* 0x040fe40000410000 */
[C---:B------:R-:W-:Y:S01]  /*73c0*/  FMUL.FTZ R61, R132.reuse, R61 ;  /* 0x0000003d843d7220 */ /* 0x040fe20000410000 */
[C---:B------:R-:W-:Y:S01]  /*73d0*/  HMMA.16816.F32.BF16 R32, R136.reuse, R102, R32 ;  /* 0x000000668820723c */ /* 0x040fe20000041820 */
[----:B------:R-:W1:Y:S03]  /*73e0*/  LDSM.16.MT88.4 R100, [R184+UR4+0x2100] ;  /* 0x00210004b864783b */ /* 0x000e660008004200 */
[C---:B------:R-:W-:Y:S02]  /*73f0*/  FMUL.FTZ R62, R3.reuse, R62 ;  /* 0x0000003e033e7220 */ /* 0x040fe40000410000 */
[C---:B------:R-:W-:Y:S01]  /*7400*/  FMUL.FTZ R63, R3.reuse, R63 ;  /* 0x0000003f033f7220 */ /* 0x040fe20000410000 */
[----:B------:R-:W-:Y:S01]  /*7410*/  MUFU.EX2 R171, R171 ;  /* 0x000000ab00ab7308 */ /* 0x000fe20000000800 */
[C---:B------:R-:W-:Y:S04]  /*7420*/  HMMA.16816.F32.BF16 R36, R136.reuse, R104, R36 ;  /* 0x000000688824723c */ /* 0x040fe80000041824 */
[C---:B------:R-:W-:Y:S02]  /*7430*/  FMUL.FTZ R64, R132.reuse, R64 ;  /* 0x0000004084407220 */ /* 0x040fe40000410000 */
[C---:B------:R-:W-:Y:S02]  /*7440*/  FMUL.FTZ R65, R132.reuse, R65 ;  /* 0x0000004184417220 */ /* 0x040fe40000410000 */
[C---:B------:R-:W-:Y:S01]  /*7450*/  HMMA.16816.F32.BF16 R40, R136.reuse, R106, R40 ;  /* 0x0000006a8828723c */ /* 0x040fe20000041828 */
[----:B------:R-:W2:Y:S01]  /*7460*/  LDSM.16.MT88.4 R104, [R135+0x2100] ;  /* 0x002100008768783b */ /* 0x000ea20000004200 */
[----:B------:R-:W2:Y:S02]  /*7470*/  MUFU.EX2 R182, R182 ;  /* 0x000000b600b67308 */ /* 0x000ea40000000800 */
[C---:B------:R-:W-:Y:S02]  /*7480*/  FMUL.FTZ R66, R3.reuse, R66 ;  /* 0x0000004203427220 */ /* 0x040fe40000410000 */
[C---:B------:R-:W-:Y:S02]  /*7490*/  FMUL.FTZ R67, R3.reuse, R67 ;  /* 0x0000004303437220 */ /* 0x040fe40000410000 */
[C---:B-----5:R-:W-:Y:S04]  /*74a0*/  HMMA.16816.F32.BF16 R44, R136.reuse, R108, R44 ;  /* 0x0000006c882c723c */ /* 0x060fe8000004182c */
[C---:B------:R-:W-:Y:S01]  /*74b0*/  FMUL.FTZ R68, R132.reuse, R68 ;  /* 0x0000004484447220 */ /* 0x040fe20000410000 */
[----:B------:R-:W-:Y:S01]  /*74c0*/  MUFU.EX2 R169, R169 ;  /* 0x000000a900a97308 */ /* 0x000fe20000000800 */
[C---:B------:R-:W-:Y:S02]  /*74d0*/  FMUL.FTZ R69, R132.reuse, R69 ;  /* 0x0000004584457220 */ /* 0x040fe40000410000 */
[C---:B------:R-:W-:Y:S01]  /*74e0*/  HMMA.16816.F32.BF16 R48, R136.reuse, R110, R48 ;  /* 0x0000006e8830723c */ /* 0x040fe20000041830 */
[----:B------:R-:W5:Y:S03]  /*74f0*/  LDSM.16.MT88.4 R108, [R185+UR4+0x4100] ;  /* 0x00410004b96c783b */ /* 0x000f660008004200 */
[C---:B------:R-:W-:Y:S02]  /*7500*/  FMUL.FTZ R70, R3.reuse, R70 ;  /* 0x0000004603467220 */ /* 0x040fe40000410000 */
[C---:B------:R-:W-:Y:S01]  /*7510*/  FMUL.FTZ R71, R3.reuse, R71 ;  /* 0x0000004703477220 */ /* 0x040fe20000410000 */
[----:B------:R-:W3:Y:S01]  /*7520*/  MUFU.EX2 R176, R176 ;  /* 0x000000b000b07308 */ /* 0x000ee20000000800 */
[C---:B------:R-:W-:Y:S01]  /*7530*/  FMUL.FTZ R72, R132.reuse, R72 ;  /* 0x0000004884487220 */ /* 0x040fe20000410000 */
[C---:B-1----:R-:W-:Y:S03]  /*7540*/  HMMA.16816.F32.BF16 R52, R136.reuse, R100, R52 ;  /* 0x000000648834723c */ /* 0x042fe60000041834 */
        /* <DEDUP_REMOVED lines=8> */
[C---:B--2---:R-:W-:Y:S04]  /*75d0*/  HMMA.16816.F32.BF16 R60, R136.reuse, R104, R60 ;  /* 0x00000068883c723c */ /* 0x044fe8000004183c */
[C---:B------:R-:W-:Y:S01]  /*75e0*/  FMUL.FTZ R78, R3.reuse, R78 ;  /* 0x0000004e034e7220 */ /* 0x040fe20000410000 */
[----:B------:R-:W2:Y:S01]  /*75f0*/  MUFU.EX2 R172, R172 ;  /* 0x000000ac00ac7308 */ /* 0x000ea20000000800 */
[C---:B------:R-:W-:Y:S02]  /*7600*/  FMUL.FTZ R79, R3.reuse, R79 ;  /* 0x0000004f034f7220 */ /* 0x040fe40000410000 */
[C---:B------:R-:W-:Y:S01]  /*7610*/  HMMA.16816.F32.BF16 R64, R136.reuse, R106, R64 ;  /* 0x0000006a8840723c */ /* 0x040fe20000041840 */
[----:B------:R-:W2:Y:S03]  /*7620*/  LDSM.16.MT88.4 R104, [R184+UR4+0x4100] ;  /* 0x00410004b868783b */ /* 0x000ea60008004200 */
[C---:B------:R-:W-:Y:S02]  /*7630*/  FMUL.FTZ R80, R132.reuse, R80 ;  /* 0x0000005084507220 */ /* 0x040fe40000410000 */
[C---:B------:R-:W-:Y:S01]  /*7640*/  FMUL.FTZ R81, R132.reuse, R81 ;  /* 0x0000005184517220 */ /* 0x040fe20000410000 */
[----:B------:R-:W-:Y:S01]  /*7650*/  MUFU.EX2 R160, R160 ;  /* 0x000000a000a07308 */ /* 0x000fe20000000800 */
[C---:B-----5:R-:W-:Y:S04]  /*7660*/  HMMA.16816.F32.BF16 R68, R136.reuse, R108, R68 ;  /* 0x0000006c8844723c */ /* 0x060fe80000041844 */
[C---:B------:R-:W-:Y:S02]  /*7670*/  FMUL.FTZ R82, R3.reuse, R82 ;  /* 0x0000005203527220 */ /* 0x040fe40000410000 */
[C---:B------:R-:W-:Y:S02]  /*7680*/  FMUL.FTZ R83, R3.reuse, R83 ;  /* 0x0000005303537220 */ /* 0x040fe40000410000 */
[C---:B------:R-:W-:Y:S01]  /*7690*/  HMMA.16816.F32.BF16 R72, R136.reuse, R110, R72 ;  /* 0x0000006e8848723c */ /* 0x040fe20000041848 */
[----:B------:R-:W5:Y:S01]  /*76a0*/  LDSM.16.MT88.4 R108, [R135+0x4100] ;  /* 0x00410000876c783b */ /* 0x000f620000004200 */
[----:B------:R-:W3:Y:S02]  /*76b0*/  MUFU.EX2 R159, R159 ;  /* 0x0000009f009f7308 */ /* 0x000ee40000000800 */
[C---:B------:R-:W-:Y:S02]  /*76c0*/  FMUL.FTZ R84, R132.reuse, R84 ;  /* 0x0000005484547220 */ /* 0x040fe40000410000 */
[C---:B------:R-:W-:Y:S02]  /*76d0*/  FMUL.FTZ R85, R132.reuse, R85 ;  /* 0x0000005584557220 */ /* 0x040fe40000410000 */
[C---:B------:R-:W-:Y:S01]  /*76e0*/  FMUL.FTZ R86, R3.reuse, R86 ;  /* 0x0000005603567220 */ /* 0x040fe20000410000 */
[C---:B-1----:R-:W-:Y:S03]  /*76f0*/  HMMA.16816.F32.BF16 R76, R136.reuse, R100, R76 ;  /* 0x00000064884c723c */ /* 0x042fe6000004184c */
[C---:B------:R-:W-:Y:S01]  /*7700*/  FMUL.FTZ R87, R3.reuse, R87 ;  /* 0x0000005703577220 */ /* 0x040fe20000410000 */
[----:B------:R-:W-:Y:S01]  /*7710*/  MUFU.EX2 R157, R157 ;  /* 0x0000009d009d7308 */ /* 0x000fe20000000800 */
[C---:B------:R-:W-:Y:S02]  /*7720*/  FMUL.FTZ R88, R132.reuse, R88 ;  /* 0x0000005884587220 */ /* 0x040fe40000410000 */
[----:B------:R-:W-:Y:S01]  /*7730*/  FMUL.FTZ R89, R132, R89 ;  /* 0x0000005984597220 */ /* 0x000fe20000410000 */
[C---:B------:R-:W-:Y:S04]  /*7740*/  HMMA.16816.F32.BF16 R80, R136.reuse, R102, R80 ;  /* 0x000000668850723c */ /* 0x040fe80000041850 */
[C---:B------:R-:W-:Y:S01]  /*7750*/  FMUL.FTZ R90, R3.reuse, R90 ;  /* 0x0000005a035a7220 */ /* 0x040fe20000410000 */
[----:B------:R-:W-:Y:S01]  /*7760*/  F2FP.BF16.PACK_AB R100, R164, R161 ;  /* 0x000000a1a464723e */ /* 0x000fe200000010ff */
[C---:B------:R-:W-:Y:S01]  /*7770*/  FMUL.FTZ R91, R3.reuse, R91 ;  /* 0x0000005b035b7220 */ /* 0x040fe20000410000 */
[----:B------:R-:W-:Y:S01]  /*7780*/  F2FP.BF16.PACK_AB R102, R166, R163 ;  /* 0x000000a3a666723e */ /* 0x000fe200000010ff */
[C---:B--2---:R-:W-:Y:S01]  /*7790*/  HMMA.16816.F32.BF16 R84, R136.reuse, R104, R84 ;  /* 0x000000688854723c */ /* 0x044fe20000041854 */
[----:B------:R-:W-:Y:S03]  /*77a0*/  MUFU.EX2 R162, R162 ;  /* 0x000000a200a27308 */ /* 0x000fe60000000800 */
[----:B------:R-:W-:Y:S01]  /*77b0*/  FMUL.FTZ R92, R132, R92 ;  /* 0x0000005c845c7220 */ /* 0x000fe20000410000 */
[----:B----4-:R-:W-:Y:S01]  /*77c0*/  F2FP.BF16.PACK_AB R101, R168, R165 ;  /* 0x000000a5a865723e */ /* 0x010fe200000010ff */
[----:B------:R-:W-:Y:S01]  /*77d0*/  FMUL.FTZ R93, R132, R93 ;  /* 0x0000005d845d7220 */ /* 0x000fe20000410000 */
[----:B------:R-:W-:Y:S01]  /*77e0*/  F2FP.BF16.PACK_AB R103, R170, R167 ;  /* 0x000000a7aa67723e */ /* 0x000fe200000010ff */
[C---:B------:R-:W-:Y:S01]  /*77f0*/  HMMA.16816.F32.BF16 R88, R136.reuse, R106, R88 ;  /* 0x0000006a8858723c */ /* 0x040fe20000041858 */
[----:B------:R-:W1:Y:S02]  /*7800*/  LDSM.16.MT88.4 R104, [R135+0x900] ;  /* 0x000900008768783b */ /* 0x000e640000004200 */
[----:B------:R-:W-:Y:S01]  /*7810*/  MUFU.EX2 R158, R158 ;  /* 0x0000009e009e7308 */ /* 0x000fe20000000800 */
[C---:B------:R-:W-:Y:S02]  /*7820*/  FMUL.FTZ R94, R3.reuse, R94 ;  /* 0x0000005e035e7220 */ /* 0x040fe40000410000 */
[C---:B------:R-:W-:Y:S02]  /*7830*/  FMUL.FTZ R95, R3.reuse, R95 ;  /* 0x0000005f035f7220 */ /* 0x040fe40000410000 */
[C---:B------:R-:W-:Y:S04]  /*7840*/  FMUL.FTZ R96, R132.reuse, R96 ;  /* 0x0000006084607220 */ /* 0x040fe80000410000 */
[C---:B------:R-:W-:Y:S01]  /*7850*/  FMUL.FTZ R97, R132.reuse, R97 ;  /* 0x0000006184617220 */ /* 0x040fe20000410000 */
[C---:B-----5:R-:W-:Y:S01]  /*7860*/  HMMA.16816.F32.BF16 R92, R136.reuse, R108, R92 ;  /* 0x0000006c885c723c */ /* 0x060fe2000004185c */
[----:B------:R-:W2:Y:S02]  /*7870*/  MUFU.EX2 R177, R177 ;  /* 0x000000b100b17308 */ /* 0x000ea40000000800 */
[C---:B------:R-:W-:Y:S02]  /*7880*/  FMUL.FTZ R98, R3.reuse, R98 ;  /* 0x0000006203627220 */ /* 0x040fe40000410000 */
[C---:B------:R-:W-:Y:S02]  /*7890*/  FMUL.FTZ R99, R3.reuse, R99 ;  /* 0x0000006303637220 */ /* 0x040fe40000410000 */
[----:B------:R-:W-:Y:S02]  /*78a0*/  FFMA.FTZ R155, R3, R218, R155 ;  /* 0x000000da039b7223 */ /* 0x000fe4000001009b */
[----:B------:R-:W-:Y:S02]  /*78b0*/  FFMA.FTZ R153, R132, R217, R153 ;  /* 0x000000d984997223 */ /* 0x000fe40000010099 */
[----:B------:R-:W4:Y:S01]  /*78c0*/  MUFU.EX2 R156, R156 ;  /* 0x0000009c009c7308 */ /* 0x000f220000000800 */
[----:B------:R-:W-:Y:S01]  /*78d0*/  HMMA.16816.F32.BF16 R96, R136, R110, R96 ;  /* 0x0000006e8860723c */ /* 0x000fe20000041860 */
[----:B------:R-:W5:Y:S02]  /*78e0*/  LDSM.16.MT88.4 R108, [R135+0x2900] ;  /* 0x00290000876c783b */ /* 0x000f640000004200 */
[----:B------:R-:W-:Y:S01]  /*78f0*/  MOV R132, R2 ;  /* 0x0000000200847202 */ /* 0x000fe20000000f00 */
[----:B------:R-:W-:Y:S02]  /*7900*/  FADD.FTZ R150, R150, R153 ;  /* 0x0000009996967221 */ /* 0x000fe40000010000 */
[----:B------:R-:W-:Y:S02]  /*7910*/  FADD.FTZ R154, R154, R155 ;  /* 0x0000009b9a9a7221 */ /* 0x000fe40000010000 */
[C---:B------:R-:W-:Y:S01]  /*7920*/  HMMA.16816.F32.BF16 R4, R100.reuse, R112, R4 ;  /* 0x000000706404723c */ /* 0x040fe20000041804 */
[----:B------:R-:W-:Y:S04]  /*7930*/  LDSM.16.MT88.4 R136, [R184+UR4+0x3100] ;  /* 0x00310004b888783b */ /* 0x000fe80008004200 */
        /* <DEDUP_REMOVED lines=32> */
[C---:B-----5:R-:W-:Y:S08]  /*7b40*/  HMMA.16816.F32.BF16 R60, R100.reuse, R108, R60 ;  /* 0x0000006c643c723c */ /* 0x060ff0000004183c */
[C---:B------:R-:W-:Y:S01]  /*7b50*/  HMMA.16816.F32.BF16 R64, R100.reuse, R110, R64 ;  /* 0x0000006e6440723c */ /* 0x040fe20000041840 */
[----:B------:R-:W5:Y:S07]  /*7b60*/  LDSM.16.MT88.4 R108, [R135+0x4900] ;  /* 0x00490000876c783b */ /* 0x000f6e0000004200 */
[C---:B-1----:R-:W-:Y:S08]  /*7b70*/  HMMA.16816.F32.BF16 R68, R100.reuse, R104, R68 ;  /* 0x000000686444723c */ /* 0x042ff00000041844 */
[C---:B------:R-:W-:Y:S01]  /*7b80*/  HMMA.16816.F32.BF16 R72, R100.reuse, R106, R72 ;  /* 0x0000006a6448723c */ /* 0x040fe20000041848 */
[----:B------:R-:W1:Y:S07]  /*7b90*/  LDSM.16.MT88.4 R104, [R185+UR4+0x1100] ;  /* 0x00110004b968783b */ /* 0x000e6e0008004200 */
[C---:B------:R-:W-:Y:S08]  /*7ba0*/  HMMA.16816.F32.BF16 R76, R100.reuse, R112, R76 ;  /* 0x00000070644c723c */ /* 0x040ff0000004184c */
[C---:B------:R-:W-:Y:S01]  /*7bb0*/  HMMA.16816.F32.BF16 R80, R100.reuse, R114, R80 ;  /* 0x000000726450723c */ /* 0x040fe20000041850 */
[----:B------:R-:W1:Y:S07]  /*7bc0*/  LDSM.16.MT88.4 R112, [R133+0x1100] ;  /* 0x001100008570783b */ /* 0x000e6e0000004200 */
[C---:B------:R-:W-:Y:S08]  /*7bd0*/  HMMA.16816.F32.BF16 R84, R100.reuse, R116, R84 ;  /* 0x000000746454723c */ /* 0x040ff00000041854 */
[C---:B------:R-:W-:Y:S01]  /*7be0*/  HMMA.16816.F32.BF16 R88, R100.reuse, R118, R88 ;  /* 0x000000766458723c */ /* 0x040fe20000041858 */
[----:B------:R-:W2:Y:S07]  /*7bf0*/  LDSM.16.MT88.4 R116, [R135+0x1100] ;  /* 0x001100008774783b */ /* 0x000eae0000004200 */
[C---:B-----5:R-:W-:Y:S08]  /*7c00*/  HMMA.16816.F32.BF16 R92, R100.reuse, R108, R92 ;  /* 0x0000006c645c723c */ /* 0x060ff0000004185c */
[----:B------:R-:W-:Y:S01]  /*7c10*/  HMMA.16816.F32.BF16 R96, R100, R110, R96 ;  /* 0x0000006e6460723c */ /* 0x000fe20000041860 */
[----:B------:R-:W5:Y:S06]  /*7c20*/  LDSM.16.MT88.4 R108, [R135+0x3100] ;  /* 0x00310000876c783b */ /* 0x000f6c0000004200 */
[----:B---3--:R-:W-:Y:S01]  /*7c30*/  F2FP.BF16.PACK_AB R100, R180, R175 ;  /* 0x000000afb464723e */ /* 0x008fe200000010ff */
        /* <DEDUP_REMOVED lines=14> */
[C---:B------:R-:W-:Y:S08]  /*7d20*/  HMMA.16816.F32.BF16 R12, R100.reuse, R112, R12 ;  /* 0x00000070640c723c */ /* 0x040ff0000004180c */
[C---:B------:R-:W-:Y:S01]  /*7d30*/  HMMA.16816.F32.BF16 R16, R100.reuse, R114, R16 ;  /* 0x000000726410723c */ /* 0x040fe20000041810 */
[----:B------:R-:W3:Y:S07]  /*7d40*/  LDSM.16.MT88.4 R112, [R133+0x5100] ;  /* 0x005100008570783b */ /* 0x000eee0000004200 */
[C---:B------:R-:W-:Y:S08]  /*7d50*/  HMMA.16816.F32.BF16 R20, R100.reuse, R120, R20 ;  /* 0x000000786414723c */ /* 0x040ff00000041814 */
[C---:B------:R-:W-:Y:S01]  /*7d60*/  HMMA.16816.F32.BF16 R24, R100.reuse, R122, R24 ;  /* 0x0000007a6418723c */ /* 0x040fe20000041818 */
[----:B------:R-:W-:Y:S07]  /*7d70*/  LDSM.16.MT88.4 R120, [R135+0x1900] ;  /* 0x001900008778783b */ /* 0x000fee0000004200 */
[C---:B--2---:R-:W-:Y:S08]  /*7d80*/  HMMA.16816.F32.BF16 R28, R100.reuse, R116, R28 ;  /* 0x00000074641c723c */ /* 0x044ff0000004181c */
[C---:B------:R-:W-:Y:S01]  /*7d90*/  HMMA.16816.F32.BF16 R32, R100.reuse, R118, R32 ;  /* 0x000000766420723c */ /* 0x040fe20000041820 */
[----:B------:R-:W2:Y:S07]  /*7da0*/  LDSM.16.MT88.4 R116, [R184+UR4+0x5100] ;  /* 0x00510004b874783b */ /* 0x000eae0008004200 */
        /* <DEDUP_REMOVED lines=11> */
[C---:B-----5:R-:W-:Y:S04]  /*7e60*/  HMMA.16816.F32.BF16 R60, R100.reuse, R108, R60 ;  /* 0x0000006c643c723c */ /* 0x060fe8000004183c */
[----:B----4-:R-:W-:Y:S01]  /*7e70*/  F2FP.BF16.PACK_AB R139, R179, R156 ;  /* 0x0000009cb38b723e */ /* 0x010fe200000010ff */
[----:B------:R-:W-:Y:S02]  /*7e80*/  FADD.FTZ R158, R158, R173 ;  /* 0x000000ad9e9e7221 */ /* 0x000fe40000010000 */
[----:B------:R-:W-:Y:S01]  /*7e90*/  FADD.FTZ R160, R159, R160 ;  /* 0x000000a09fa07221 */ /* 0x000fe20000010000 */
[C---:B------:R-:W-:Y:S01]  /*7ea0*/  HMMA.16816.F32.BF16 R64, R100.reuse, R110, R64 ;  /* 0x0000006e6440723c */ /* 0x040fe20000041840 */
[----:B------:R-:W4:Y:S03]  /*7eb0*/  LDSM.16.MT88.4 R108, [R135+0x5100] ;  /* 0x00510000876c783b */ /* 0x000f260000004200 */
        /* <DEDUP_REMOVED lines=9> */
[C---:B------:R-:W-:Y:S01]  /*7f50*/  HMMA.16816.F32.BF16 R80, R100.reuse, R114, R80 ;  /* 0x000000726450723c */ /* 0x040fe20000041850 */
[----:B------:R-:W3:Y:S07]  /*7f60*/  LDSM.16.MT88.4 R112, [R184+UR4+0x1900] ;  /* 0x00190004b870783b */ /* 0x000eee0008004200 */
[C---:B--2---:R-:W-:Y:S08]  /*7f70*/  HMMA.16816.F32.BF16 R84, R100.reuse, R116, R84 ;  /* 0x000000746454723c */ /* 0x044ff00000041854 */
[C---:B------:R-:W-:Y:S08]  /*7f80*/  HMMA.16816.F32.BF16 R88, R100.reuse, R118, R88 ;  /* 0x000000766458723c */ /* 0x040ff00000041858 */
[C---:B----4-:R-:W-:Y:S08]  /*7f90*/  HMMA.16816.F32.BF16 R92, R100.reuse, R108, R92 ;  /* 0x0000006c645c723c */ /* 0x050ff0000004185c */
[----:B------:R-:W-:Y:S08]  /*7fa0*/  HMMA.16816.F32.BF16 R96, R100, R110, R96 ;  /* 0x0000006e6460723c */ /* 0x000ff00000041860 */
[C---:B------:R-:W-:Y:S01]  /*7fb0*/  HMMA.16816.F32.BF16 R128, R136.reuse, R124, R4 ;  /* 0x0000007c8880723c */ /* 0x040fe20000041804 */
[----:B------:R-:W2:Y:S07]  /*7fc0*/  LDSM.16.MT88.4 R4, [R184+UR4+0x3900] ;  /* 0x00390004b804783b */ /* 0x000eae0008004200 */
[C---:B------:R-:W-:Y:S01]  /*7fd0*/  HMMA.16816.F32.BF16 R124, R136.reuse, R126, R8 ;  /* 0x0000007e887c723c */ /* 0x040fe20000041808 */
[----:B------:R-:W4:Y:S07]  /*7fe0*/  LDSM.16.MT88.4 R8, [R135+0x3900] ;  /* 0x003900008708783b */ /* 0x000f2e0000004200 */
[C---:B-1----:R-:W-:Y:S07]  /*7ff0*/  HMMA.16816.F32.BF16 R100, R136.reuse, R104, R12 ;  /* 0x000000688864723c */ /* 0x042fee000004180c */
[----:B------:R-:W-:Y:S01]  /*8000*/  IADD3 R13, R219, -0x2, RZ ;  /* 0xfffffffedb0d7810 */ /* 0x000fe20007ffe0ff */
[C---:B------:R-:W-:Y:S03]  /*8010*/  HMMA.16816.F32.BF16 R104, R136.reuse, R106, R16 ;  /* 0x0000006a8868723c */ /* 0x040fe60000041810 */
[C---:B------:R-:W-:Y:S05]  /*8020*/  ISETP.GE.AND P0, PT, R13.reuse, R194, PT ;  /* 0x000000c20d00720c */ /* 0x040fea0003f06270 */
[C---:B---3--:R-:W-:Y:S08]  /*8030*/  HMMA.16816.F32.BF16 R108, R136.reuse, R112, R20 ;  /* 0x00000070886c723c */ /* 0x048ff00000041814 */
[C---:B------:R-:W-:Y:S04]  /*8040*/  HMMA.16816.F32.BF16 R112, R136.reuse, R114, R24 ;  /* 0x000000728870723c */ /* 0x040fe80000041818 */
[----:B------:R-:W-:Y:S01]  /*8050*/  @P0 SHF.R.S32.HI R16, RZ, 0x1f, R13 ;  /* 0x0000001fff100819 */ /* 0x000fe2000001140d */
[C---:B------:R-:W-:Y:S03]  /*8060*/  @P0 IMAD.WIDE.U32 R18, R13.reuse, c[0x0][0x1e0], RZ ;  /* 0x000078000d120a25 */ /* 0x040fe600078e00ff */
[C---:B------:R-:W-:Y:S04]  /*8070*/  HMMA.16816.F32.BF16 R116, R136.reuse, R120, R28 ;  /* 0x000000788874723c */ /* 0x040fe8000004181c */
[----:B------:R-:W-:Y:S01]  /*8080*/  @P0 SHF.L.U32 R24, R18, 0x6, RZ ;  /* 0x0000000612180819 */ /* 0x000fe200000006ff */
[----:B------:R-:W-:Y:S03]  /*8090*/  @P0 IMAD R16, R16, c[0x0][0x1e0], RZ ;  /* 0x0000780010100a24 */ /* 0x000fe600078e02ff */
[C---:B------:R-:W-:Y:S04]  /*80a0*/  HMMA.16816.F32.BF16 R120, R136.reuse, R122, R32 ;  /* 0x0000007a8878723c */ /* 0x040fe80000041820 */
[----:B------:R-:W-:Y:S02]  /*80b0*/  @P0 IMAD R16, R13, c[0x0][0x1e4], R16 ;  /* 0x000079000d100a24 */ /* 0x000fe400078e0210 */
[----:B------:R-:W1:Y:S02]  /*80c0*/  LDSM.16.MT88.4 R12, [R185+UR4+0x5900] ;  /* 0x00590004b90c783b */ /* 0x000e640008004200 */
[C---:B------:R-:W-:Y:S04]  /*80d0*/  HMMA.16816.F32.BF16 R36, R136.reuse, R140, R36 ;  /* 0x0000008c8824723c */ /* 0x040fe80000041824 */
[----:B------:R-:W-:Y:S02]  /*80e0*/  @P0 IADD3 R25, R19, R16, RZ ;  /* 0x0000001013190210 */ /* 0x000fe40007ffe0ff */
[----:B------:R-:W-:Y:S02]  /*80f0*/  @P0 IADD3 R16, P1, R24, R208, RZ ;  /* 0x000000d018100210 */ /* 0x000fe40007f3e0ff */
[C---:B------:R-:W-:Y:S04]  /*8100*/  HMMA.16816.F32.BF16 R40, R136.reuse, R142, R40 ;  /* 0x0000008e8828723c */ /* 0x040fe80000041828 */
[----:B------:R-:W-:Y:S04]  /*8110*/  @P0 SHF.L.U64.HI R25, R18, 0x6, R25 ;  /* 0x0000000612190819 */ /* 0x000fe80000010219 */
[C---:B------:R-:W-:Y:S08]  /*8120*/  HMMA.16816.F32.BF16 R44, R136.reuse, R144, R44 ;  /* 0x00000090882c723c */ /* 0x040ff0000004182c */
[C---:B------:R-:W-:Y:S08]  /*8130*/  HMMA.16816.F32.BF16 R48, R136.reuse, R146, R48 ;  /* 0x000000928830723c */ /* 0x040ff00000041830 */
[C---:B--2---:R-:W-:Y:S07]  /*8140*/  HMMA.16816.F32.BF16 R52, R136.reuse, R4, R52 ;  /* 0x000000048834723c */ /* 0x044fee0000041834 */
[C---:B------:R-:W-:Y:S01]  /*8150*/  @P0 IADD3.X R5, R25.reuse, R213, RZ, P1, !PT ;  /* 0x000000d519050210 */ /* 0x040fe20000ffe4ff */
[C---:B------:R-:W-:Y:S04]  /*8160*/  HMMA.16816.F32.BF16 R56, R136.reuse, R6, R56 ;  /* 0x000000068838723c */ /* 0x040fe80000041838 */
[C---:B------:R-:W-:Y:S04]  /*8170*/  @P0 LEA R20, P1, R16.reuse, c[0x0][0x1c8], 0x1 ;  /* 0x0000720010140a11 */ /* 0x040fe800078208ff */
[C---:B----4-:R-:W-:Y:S04]  /*8180*/  HMMA.16816.F32.BF16 R60, R136.reuse, R8, R60 ;  /* 0x00000008883c723c */ /* 0x050fe8000004183c */
[----:B------:R-:W-:Y:S02]  /*8190*/  @P0 LEA.HI.X R21, R16, c[0x0][0x1cc], R5, 0x1, P1 ;  /* 0x0000730010150a11 */ /* 0x000fe400008f0c05 */
[----:B------:R-:W2:Y:S01]  /*81a0*/  LDSM.16.MT88.4 R16, [R133+0x5900] ;  /* 0x005900008510783b */ /* 0x000ea20000004200 */
[----:B------:R-:W-:Y:S01]  /*81b0*/  @P0 IADD3 R4, P1, R24, R225, RZ ;  /* 0x000000e118040210 */ /* 0x000fe20007f3e0ff */
[C---:B------:R-:W-:Y:S04]  /*81c0*/  HMMA.16816.F32.BF16 R64, R136.reuse, R10, R64 ;  /* 0x0000000a8840723c */ /* 0x040fe80000041840 */
[C---:B------:R-:W-:Y:S02]  /*81d0*/  @P0 IADD3.X R5, R25.reuse, R224, RZ, P1, !PT ;  /* 0x000000e019050210 */ /* 0x040fe40000ffe4ff */
        /* <DEDUP_REMOVED lines=41> */
[C---:B------:R-:W-:Y:S02]  /*8470*/  ISETP.GT.AND P0, PT, R219.reuse, R230, PT ;  /* 0x000000e6db00720c */ /* 0x040fe40003f04270 */
[----:B------:R-:W-:Y:S05]  /*8480*/  IADD3 R219, R219, -0x1, RZ ;  /* 0xffffffffdbdb7810 */ /* 0x000fea0007ffe0ff */
[----:B------:R-:W0:Y:S01]  /*8490*/  LDGDEPBAR ;  /* 0x00000000000079af */ /* 0x000e220000000000 */
[----:B-1----:R-:W-:Y:S05]  /*84a0*/  MOV R3, R0 ;  /* 0x0000000000037202 */ /* 0x002fea0000000f00 */
[----:B------:R-:W-:-:S05]  /*84b0*/  @P0 BRA `(.L_x_2221) ;  /* 0xffffcb6000000947 */ /* 0x000fca000383ffff */
.L_x_2212:
        /* <DEDUP_REMOVED lines=18> */
.L_x_2223:
[----:B------:R-:W-:-:S04]  /*85e0*/  MOV R3, c[0x0][0x32c] ;  /* 0x0000cb0000037a02 */ /* 0x000fc80000000f00 */
[----:B------:R-:W-:-:S13]  /*85f0*/  ISETP.NE.AND P0, PT, R3, 0x1, PT ;  /* 0x000000010300780c */ /* 0x000fda0003f05270 */
[----:B------:R-:W-:-:S05]  /*8600*/  @P0 IMAD.HI.U32 R3, R5, c[0x0][0x330], RZ ;  /* 0x0000cc0005030a27 */ /* 0x000fca00078e00ff */
[----:B------:R-:W-:-:S05]  /*8610*/  @P0 SHF.R.U32.HI R5, RZ, c[0x0][0x334], R3 ;  /* 0x0000cd00ff050a19 */ /* 0x000fca0000011603 */
.L_x_2224:
[----:B------:R-:W-:-:S05]  /*8620*/  IMAD R5, R5, c[0x0][0x32c], RZ ;  /* 0x0000cb0005057a24 */ /* 0x000fca00078e02ff */
[----:B------:R-:W-:-:S04]  /*8630*/  IMNMX R4, R4, R5, !PT ;  /* 0x0000000504047217 */ /* 0x000fc80007800200 */
.L_x_2222:
        /* <DEDUP_REMOVED lines=21> */
.L_x_2226:
[----:B------:R-:W-:Y:S04]  /*8790*/  DEPBAR.LE SB0, 0x2 ;  /* 0x000080800000791a */ /* 0x000fe80000000000 */
[----:B------:R-:W-:Y:S01]  /*87a0*/  BAR.SYNC.DEFER_BLOCKING 0x0 ;  /* 0x0000000000007b1d */ /* 0x000fe20000010000 */
[----:B------:R-:W-:Y:S01]  /*87b0*/  UIMAD UR4, UR5, 0x6000, URZ ;  /* 0x00006000050478a4 */ /* 0x000fe2000f8e023f */
[----:B------:R-:W-:Y:S01]  /*87c0*/  ISETP.GE.AND P0, PT, R194, R221, PT ;  /* 0x000000ddc200720c */ /* 0x000fe20003f06270 */
[----:B------:R-:W-:Y:S01]  /*87d0*/  UIADD3 UR7, UR5, 0x1, URZ ;  /* 0x0000000105077890 */ /* 0x000fe2000fffe03f */
[----:B------:R-:W-:Y:S01]  /*87e0*/  IADD3 R219, R221, -0x1, RZ ;  /* 0xffffffffdddb7810 */ /* 0x000fe20007ffe0ff */
[----:B------:R-:W-:Y:S04]  /*87f0*/  UISETP.GE.AND UP0, UPT, UR5, 0x1, UPT ;  /* 0x000000010500788c */ /* 0x000fe8000bf06270 */
[----:B------:R-:W-:Y:S06]  /*8800*/  USEL UR5, UR7, URZ, !UP0 ;  /* 0x0000003f07057287 */ /* 0x000fec000c000000 */
[----:B------:R-:W-:Y:S01]  /*8810*/  @!P0 SHF.R.S32.HI R153, RZ, 0x1f, R219 ;  /* 0x0000001fff998819 */ /* 0x000fe200000114db */
[----:B------:R-:W-:Y:S04]  /*8820*/  @!P0 IMAD.WIDE.U32 R4, R219, c[0x0][0x208], RZ ;  /* 0x00008200db048a25 */ /* 0x000fe800078e00ff */
[----:B------:R-:W-:Y:S01]  /*8830*/  @!P0 IMAD R153, R153, c[0x0][0x208], RZ ;  /* 0x0000820099998a24 */ /* 0x000fe200078e02ff */
[----:B------:R-:W-:Y:S01]  /*8840*/  @!P0 SHF.L.U32 R0, R4, 0x6, RZ ;  /* 0x0000000604008819 */ /* 0x000fe200000006ff */
[----:B------:R-:W-:Y:S01]  /*8850*/  @!P0 IMAD R171, R216, 0x6000, R215 ;  /* 0x00006000d8ab8824 */ /* 0x000fe200078e02d7 */
[----:B------:R-:W-:Y:S01]  /*8860*/  LDSM.16.M88.4 R32, [R192] ;  /* 0x00000000c020783b */ /* 0x000fe20000000200 */
[----:B------:R-:W-:Y:S05]  /*8870*/  @!P0 IMAD R153, R219, c[0x0][0x20c], R153 ;  /* 0x00008300db998a24 */ /* 0x000fea00078e0299 */
[----:B------:R-:W-:Y:S02]  /*8880*/  @!P0 IADD3 R153, R5, R153, RZ ;  /* 0x0000009905998210 */ /* 0x000fe40007ffe0ff */
[----:B------:R-:W1:Y:S01]  /*8890*/  LDSM.16.M88.4 R8, [R190+UR4+0xc100] ;  /* 0x00c10004be08783b */ /* 0x000e620008000200 */
[----:B------:R-:W-:Y:S02]  /*88a0*/  @!P0 IADD3 R5, P1, R0, R206, RZ ;  /* 0x000000ce00058210 */ /* 0x000fe40007f3e0ff */
[----:B------:R-:W-:Y:S04]  /*88b0*/  @!P0 SHF.L.U64.HI R153, R4, 0x6, R153 ;  /* 0x0000000604998819 */ /* 0x000fe80000010299 */
[----:B------:R-:W-:Y:S01]  /*88c0*/  @!P0 IADD3.X R2, R153, R211, RZ, P1, !PT ;  /* 0x000000d399028210 */ /* 0x000fe20000ffe4ff */
[----:B------:R-:W2:Y:S01]  /*88d0*/  LDSM.16.M88.4 R16, [R190+UR4+0xc900] ;  /* 0x00c90004be10783b */ /* 0x000ea20008000200 */
[C---:B------:R-:W-:Y:S04]  /*88e0*/  @!P0 LEA R160, P1, R5.reuse, c[0x0][0x1f8], 0x1 ;  /* 0x00007e0005a08a11 */ /* 0x040fe800078208ff */
[----:B------:R-:W-:Y:S02]  /*88f0*/  @!P0 LEA.HI.X R161, R5, c[0x0][0x1fc], R2, 0x1, P1 ;  /* 0x00007f0005a18a11 */ /* 0x000fe400008f0c02 */
[----:B------:R-:W-:Y:S01]  /*8900*/  IADD3 R2, R190, UR4, RZ ;  /* 0x00000004be027c10 */ /* 0x000fe2000fffe0ff */
[----:B------:R-:W3:Y:S01]  /*8910*/  LDSM.16.M88.4 R24, [R190+UR4+0xd100] ;  /* 0x00d10004be18783b */ /* 0x000ee20008000200 */
[----:B------:R-:W-:Y:S02]  /*8920*/  @!P0 IADD3 R12, P1, R0, R183, RZ ;  /* 0x000000b7000c8210 */ /* 0x000fe40007f3e0ff */
[----:B------:R-:W-:Y:S02]  /*8930*/  IADD3 R135, R191, R2, RZ ;  /* 0x00000002bf877210 */ /* 0x000fe40007ffe0ff */
[C---:B------:R-:W-:Y:S02]  /*8940*/  @!P0 IADD3.X R13, R153.reuse, R182, RZ, P1, !PT ;  /* 0x000000b6990d8210 */ /* 0x040fe40000ffe4ff */
[----:B------:R-:W-:Y:S01]  /*8950*/  IADD3 R172, R134, R135, RZ ;  /* 0x0000008786ac7210 */ /* 0x000fe20007ffe0ff */
[----:B------:R-:W4:Y:S01]  /*8960*/  LDSM.16.M88.4 R136, [R190+UR4+0xd900] ;  /* 0x00d90004be88783b */ /* 0x000f220008000200 */
[C---:B------:R-:W-:Y:S04]  /*8970*/  @!P0 LEA R164, P1, R12.reuse, c[0x0][0x1f8], 0x1 ;  /* 0x00007e000ca48a11 */ /* 0x040fe800078208ff */
[----:B------:R-:W-:Y:S02]  /*8980*/  @!P0 LEA.HI.X R165, R12, c[0x0][0x1fc], R13, 0x1, P1 ;  /* 0x00007f000ca58a11 */ /* 0x000fe400008f0c0d */
[----:B------:R-:W-:Y:S01]  /*8990*/  @!P0 IADD3 R21, P1, R0, R181, RZ ;  /* 0x000000b500158210 */ /* 0x000fe20007f3e0ff */
[----:B------:R-:W-:Y:S03]  /*89a0*/  LDSM.16.M88.4 R140, [R188] ;  /* 0x00000000bc8c783b */ /* 0x000fe60000000200 */
[----:B------:R-:W-:Y:S02]  /*89b0*/  @!P0 IADD3.X R20, R153, R180, RZ, P1, !PT ;  /* 0x000000b499148210 */ /* 0x000fe40000ffe4ff */
[C---:B------:R-:W-:Y:S01]  /*89c0*/  @!P0 LEA R166, P1, R21.reuse, c[0x0][0x1f8], 0x1 ;  /* 0x00007e0015a68a11 */ /* 0x040fe200078208ff */
[C---:B-1----:R-:W-:Y:S02]  /*89d0*/  HMMA.16816.F32.BF16 R4, R32.reuse, R8, RZ ;  /* 0x000000082004723c */ /* 0x042fe400000418ff */
[----:B------:R-:W1:Y:S01]  /*89e0*/  LDSM.16.M88.4 R144, [R135+0xc100] ;  /* 0x00c100008790783b */ /* 0x000e620000000200 */
[----:B------:R-:W-:Y:S02]  /*89f0*/  @!P0 LEA.HI.X R167, R21, c[0x0][0x1fc], R20, 0x1, P1 ;  /* 0x00007f0015a78a11 */ /* 0x000fe400008f0c14 */
[----:B------:R-:W-:Y:S03]  /*8a00*/  @!P0 IADD3 R0, P1, R199, R0, RZ ;  /* 0x00000000c7008210 */ /* 0x000fe60007f3e0ff */
[C---:B------:R-:W-:Y:S02]  /*8a10*/  HMMA.16816.F32.BF16 R8, R32.reuse, R10, RZ ;  /* 0x0000000a2008723c */ /* 0x040fe400000418ff */
[----:B------:R-:W5:Y:S02]  /*8a20*/  LDSM.16.M88.4 R148, [R135+0xc900] ;  /* 0x00c900008794783b */ /* 0x000f640000000200 */
[----:B------:R-:W-:Y:S02]  /*8a30*/  @!P0 IADD3.X R153, R198, R153, RZ, P1, !PT ;  /* 0x00000099c6998210 */ /* 0x000fe40000ffe4ff */
[----:B------:R-:W-:Y:S02]  /*8a40*/  @!P0 IADD3 R28, P1, R0, R206, RZ ;  /* 0x000000ce001c8210 */ /* 0x000fe40007f3e0ff */
[C---:B--2---:R-:W-:Y:S04]  /*8a50*/  HMMA.16816.F32.BF16 R12, R32.reuse, R16, RZ ;  /* 0x00000010200c723c */ /* 0x044fe800000418ff */
[C---:B------:R-:W-:Y:S02]  /*8a60*/  @!P0 IADD3.X R29, R153.reuse, R211, RZ, P1, !PT ;  /* 0x000000d3991d8210 */ /* 0x040fe40000ffe4ff */
[C---:B------:R-:W-:Y:S02]  /*8a70*/  @!P0 LEA R168, P1, R28.reuse, c[0x0][0x1f8], 0x1 ;  /* 0x00007e001ca88a11 */ /* 0x040fe400078208ff */
[C---:B------:R-:W-:Y:S04]  /*8a80*/  HMMA.16816.F32.BF16 R16, R32.reuse, R18, RZ ;  /* 0x000000122010723c */ /* 0x040fe800000418ff */
[----:B------:R-:W-:Y:S02]  /*8a90*/  @!P0 LEA.HI.X R169, R28, c[0x0][0x1fc], R29, 0x1, P1 ;  /* 0x00007f001ca98a11 */ /* 0x000fe400008f0c1d */
[C---:B------:R-:W-:Y:S02]  /*8aa0*/  @!P0 IADD3 R155, P1, R0.reuse, R183, RZ ;  /* 0x000000b7009b8210 */ /* 0x040fe40007f3e0ff */
[C---:B---3--:R-:W-:Y:S04]  /*8ab0*/  HMMA.16816.F32.BF16 R20, R32.reuse, R24, RZ ;  /* 0x000000182014723c */ /* 0x048fe800000418ff */
[----:B------:R-:W-:Y:S02]  /*8ac0*/  @!P0 IADD3.X R132, R153, R182, RZ, P1, !PT ;  /* 0x000000b699848210 */ /* 0x000fe40000ffe4ff */
[C---:B------:R-:W-:Y:S02]  /*8ad0*/  @!P0 LEA R174, P1, R155.reuse, c[0x0][0x1f8], 0x1 ;  /* 0x00007e009bae8a11 */ /* 0x040fe400078208ff */
[C---:B------:R-:W-:Y:S04]  /*8ae0*/  HMMA.16816.F32.BF16 R24, R32.reuse, R26, RZ ;  /* 0x0000001a2018723c */ /* 0x040fe800000418ff */
[----:B------:R-:W-:Y:S02]  /*8af0*/  @!P0 LEA.HI.X R175, R155, c[0x0][0x1fc], R132, 0x1, P1 ;  /* 0x00007f009baf8a11 */ /* 0x000fe400008f0c84 */
[----:B------:R-:W-:Y:S02]  /*8b00*/  @!P0 IADD3 R0, P1, R0, R181, RZ ;  /* 0x000000b500008210 */ /* 0x000fe40007f3e0ff */
[C---:B----4-:R-:W-:Y:S04]  /*8b10*/  HMMA.16816.F32.BF16 R28, R32.reuse, R136, RZ ;  /* 0x00000088201c723c */ /* 0x050fe800000418ff */
[----:B------:R-:W-:Y:S02]  /*8b20*/  @!P0 IADD3.X R153, R153, R180, RZ, P1, !PT ;  /* 0x000000b499998210 */ /* 0x000fe40000ffe4ff */
[C---:B------:R-:W-:Y:S02]  /*8b30*/  @!P0 LEA R222, P1, R0.reuse, c[0x0][0x1f8], 0x1 ;  /* 0x00007e0000de8a11 */ /* 0x040fe400078208ff */
[----:B------:R-:W-:Y:S01]  /*8b40*/  HMMA.16816.F32.BF16 R32, R32, R138, RZ ;  /* 0x0000008a2020723c */ /* 0x000fe200000418ff */
[----:B------:R-:W2:Y:S03]  /*8b50*/  LDSM.16.M88.4 R136, [R135+0xd100] ;  /* 0x00d100008788783b */ /* 0x000ea60000000200 */
[----:B------:R-:W-:Y:S02]  /*8b60*/  @!P0 LEA.HI.X R223, R0, c[0x0][0x1fc], R153, 0x1, P1 ;  /* 0x00007f0000df8a11 */ /* 0x000fe400008f0c99 */
[-C--:B------:R-:W-:Y:S02]  /*8b70*/  IADD3 R0, R134, R2.reuse, RZ ;  /* 0x0000000286007210 */ /* 0x080fe40007ffe0ff */
[C---:B-1----:R-:W-:Y:S01]  /*8b80*/  HMMA.16816.F32.BF16 R4, R140.reuse, R144, R4 ;  /* 0x000000908c04723c */ /* 0x042fe20000041804 */
[----:B------:R-:W1:Y:S04]  /*8b90*/  LDSM.16.M88.4 R152, [R135+0xd900] ;  /* 0x00d900008798783b */ /* 0x000e680000000200 */
[----:B------:R-:W-:Y:S03]  /*8ba0*/  IADD3 R2, R191, R2, R134 ;  /* 0x00000002bf027210 */ /* 0x000fe60007ffe086 */
[C---:B------:R-:W-:Y:S01]  /*8bb0*/  HMMA.16816.F32.BF16 R8, R140.reuse, R146, R8 ;  /* 0x000000928c08723c */ /* 0x040fe20000041808 */
[----:B------:R-:W-:Y:S01]  /*8bc0*/  @!PT LDS RZ, [RZ] ;  /* 0x00000000fffff984 */ /* 0x000fe20000000800 */
[----:B------:R-:W-:Y:S01]  /*8bd0*/  @!PT LDS RZ, [RZ] ;  /* 0x00000000fffff984 */ /* 0x000fe20000000800 */
[----:B------:R-:W-:Y:S01]  /*8be0*/  @!PT LDS RZ, [RZ] ;  /* 0x00000000fffff984 */ /* 0x000fe20000000800 */
[----:B------:R3:W-:Y:S07]  /*8bf0*/  @!P0 LDGSTS.E.BYPASS.LTC128B.128 [R171], [R160.64], !P5 ;  /* 0x00000000a0ab8fae */ /* 0x0007ee000e901d48 */
        /* <DEDUP_REMOVED lines=9> */
[----:B------:R2:W-:Y:S07]  /*8c90*/  @!P0 LDGSTS.E.BYPASS.LTC128B.128 [R171+0x5000], [R222.64], !P6 ;  /* 0x05000000deab8fae */ /* 0x0005ee000f101d48 */
[----:B------:R-:W-:Y:S01]  /*8ca0*/  HMMA.16816.F32.BF16 R32, R140, R154, R32 ;  /* 0x0000009a8c20723c */ /* 0x000fe20000041820 */
[----:B------:R-:W-:Y:S08]  /*8cb0*/  LDSM.16.M88.4 R144, [R187] ;  /* 0x00000000bb90783b */ /* 0x000ff00000000200 */
[----:B------:R-:W1:Y:S08]  /*8cc0*/  LDSM.16.M88.4 R156, [R0+0xc100] ;  /* 0x00c10000009c783b */ /* 0x000e700000000200 */
[----:B---3--:R-:W3:Y:S08]  /*8cd0*/  LDSM.16.M88.4 R160, [R0+0xc900] ;  /* 0x00c9000000a0783b */ /* 0x008ef00000000200 */
[----:B------:R-:W5:Y:S08]  /*8ce0*/  LDSM.16.M88.4 R148, [R0+0xd100] ;  /* 0x00d100000094783b */ /* 0x000f700000000200 */
[----:B------:R-:W0:Y:S08]  /*8cf0*/  LDGDEPBAR ;  /* 0x00000000000079af */ /* 0x000e300000000000 */
[----:B----4-:R-:W4:Y:S01]  /*8d00*/  LDSM.16.M88.4 R164, [R0+0xd900] ;  /* 0x00d9000000a4783b */ /* 0x010f220000000200 */
[C---:B-1----:R-:W-:Y:S07]  /*8d10*/  HMMA.16816.F32.BF16 R4, R144.reuse, R156, R4 ;  /* 0x0000009c9004723c */ /* 0x042fee0000041804 */
[----:B------:R-:W-:Y:S01]  /*8d20*/  LDSM.16.M88.4 R136, [R186] ;  /* 0x00000000ba88783b */ /* 0x000fe20000000200 */
[C---:B------:R-:W-:Y:S07]  /*8d30*/  HMMA.16816.F32.BF16 R8, R144.reuse, R158, R8 ;  /* 0x0000009e9008723c */ /* 0x040fee0000041808 */
[----:B--2---:R-:W1:Y:S01]  /*8d40*/  LDSM.16.M88.4 R168, [R172+0xc100] ;  /* 0x00c10000aca8783b */ /* 0x004e620000000200 */
[C---:B---3--:R-:W-:Y:S07]  /*8d50*/  HMMA.16816.F32.BF16 R12, R144.reuse, R160, R12 ;  /* 0x000000a0900c723c */ /* 0x048fee000004180c */
[----:B------:R-:W2:Y:S01]  /*8d60*/  LDSM.16.M88.4 R140, [R172+0xc900] ;  /* 0x00c90000ac8c783b */ /* 0x000ea20000000200 */
[C---:B------:R-:W-:Y:S07]  /*8d70*/  HMMA.16816.F32.BF16 R16, R144.reuse, R162, R16 ;  /* 0x000000a29010723c */ /* 0x040fee0000041810 */
[----:B------:R-:W3:Y:S01]  /*8d80*/  LDSM.16.M88.4 R152, [R172+0xd100] ;  /* 0x00d10000ac98783b */ /* 0x000ee20000000200 */
[C---:B-----5:R-:W-:Y:S07]  /*8d90*/  HMMA.16816.F32.BF16 R20, R144.reuse, R148, R20 ;  /* 0x000000949014723c */ /* 0x060fee0000041814 */
[----:B------:R-:W5:Y:S01]  /*8da0*/  LDSM.16.M88.4 R156, [R172+0xd900] ;  /* 0x00d90000ac9c783b */ /* 0x000f620000000200 */
[C---:B------:R-:W-:Y:S07]  /*8db0*/  HMMA.16816.F32.BF16 R24, R144.reuse, R150, R24 ;  /* 0x000000969018723c */ /* 0x040fee0000041818 */
[----:B------:R-:W-:Y:S01]  /*8dc0*/  LDSM.16.M88.4 R148, [R190+UR4+0xe100] ;  /* 0x00e10004be94783b */ /* 0x000fe20008000200 */
[C---:B----4-:R-:W-:Y:S07]  /*8dd0*/  HMMA.16816.F32.BF16 R28, R144.reuse, R164, R28 ;  /* 0x000000a4901c723c */ /* 0x050fee000004181c */
[----:B------:R-:W-:Y:S01]  /*8de0*/  LDSM.16.M88.4 R160, [R190+UR4+0xe900] ;  /* 0x00e90004bea0783b */ /* 0x000fe20008000200 */
[----:B------:R-:W-:Y:S07]  /*8df0*/  HMMA.16816.F32.BF16 R32, R144, R166, R32 ;  /* 0x000000a69020723c */ /* 0x000fee0000041820 */
[----:B------:R-:W4:Y:S01]  /*8e00*/  LDSM.16.M88.4 R144, [R192+0x4000] ;  /* 0x00400000c090783b */ /* 0x000f220000000200 */
[C---:B-1----:R-:W-:Y:S07]  /*8e10*/  HMMA.16816.F32.BF16 R4, R136.reuse, R168, R4 ;  /* 0x000000a88804723c */ /* 0x042fee0000041804 */
[----:B------:R-:W-:Y:S01]  /*8e20*/  LDSM.16.M88.4 R164, [R188+0x4000] ;  /* 0x00400000bca4783b */ /* 0x000fe20000000200 */
[C---:B------:R-:W-:Y:S07]  /*8e30*/  HMMA.16816.F32.BF16 R8, R136.reuse, R170, R8 ;  /* 0x000000aa8808723c */ /* 0x040fee0000041808 */
[----:B------:R-:W-:Y:S01]  /*8e40*/  LDSM.16.M88.4 R168, [R135+0xe100] ;  /* 0x00e1000087a8783b */ /* 0x000fe20000000200 */
[C---:B--2---:R-:W-:Y:S08]  /*8e50*/  HMMA.16816.F32.BF16 R12, R136.reuse, R140, R12 ;  /* 0x0000008c880c723c */ /* 0x044ff0000004180c */
[C---:B------:R-:W-:Y:S01]  /*8e60*/  HMMA.16816.F32.BF16 R16, R136.reuse, R142, R16 ;  /* 0x0000008e8810723c */ /* 0x040fe20000041810 */
[----:B------:R-:W1:Y:S07]  /*8e70*/  LDSM.16.M88.4 R140, [R190+UR4+0xf100] ;  /* 0x00f10004be8c783b */ /* 0x000e6e0008000200 */
[C---:B---3--:R-:W-:Y:S08]  /*8e80*/  HMMA.16816.F32.BF16 R20, R136.reuse, R152, R20 ;  /* 0x000000988814723c */ /* 0x048ff00000041814 */
[C---:B------:R-:W-:Y:S01]  /*8e90*/  HMMA.16816.F32.BF16 R24, R136.reuse, R154, R24 ;  /* 0x0000009a8818723c */ /* 0x040fe20000041818 */
[----:B------:R-:W2:Y:S07]  /*8ea0*/  LDSM.16.M88.4 R152, [R190+UR4+0xf900] ;  /* 0x00f90004be98783b */ /* 0x000eae0008000200 */
[C---:B-----5:R-:W-:Y:S08]  /*8eb0*/  HMMA.16816.F32.BF16 R28, R136.reuse, R156, R28 ;  /* 0x0000009c881c723c */ /* 0x060ff0000004181c */
        /* <DEDUP_REMOVED lines=76> */
[C---:B------:R-:W-:Y:S08]  /*9380*/  HMMA.16816.F32.BF16 R24, R144.reuse, R150, R24 ;  /* 0x000000969018723c */ /* 0x040ff00000041818 */
[C---:B------:R-:W-:Y:S08]  /*9390*/  HMMA.16816.F32.BF16 R28, R144.reuse, R152, R28 ;  /* 0x00000098901c723c */ /* 0x040ff0000004181c */
[----:B------:R-:W-:Y:S01]  /*93a0*/  HMMA.16816.F32.BF16 R32, R144, R154, R32 ;  /* 0x0000009a9020723c */ /* 0x000fe20000041820 */
[----:B------:R-:W3:Y:S07]  /*93b0*/  LDSM.16.M88.4 R144, [R2+0x10900] ;  /* 0x010900000290783b */ /* 0x000eee0000000200 */
[C---:B-----5:R-:W-:Y:S08]  /*93c0*/  HMMA.16816.F32.BF16 R4, R160.reuse, R164, R4 ;  /* 0x000000a4a004723c */ /* 0x060ff00000041804 */
[C---:B------:R-:W-:Y:S08]  /*93d0*/  HMMA.16816.F32.BF16 R8, R160.reuse, R166, R8 ;  /* 0x000000a6a008723c */ /* 0x040ff00000041808 */
[C---:B----4-:R-:W-:Y:S08]  /*93e0*/  HMMA.16816.F32.BF16 R12, R160.reuse, R140, R12 ;  /* 0x0000008ca00c723c */ /* 0x050ff0000004180c */
[C---:B------:R-:W-:Y:S01]  /*93f0*/  HMMA.16816.F32.BF16 R16, R160.reuse, R142, R16 ;  /* 0x0000008ea010723c */ /* 0x040fe20000041810 */
[----:B------:R-:W4:Y:S07]  /*9400*/  LDSM.16.M88.4 R140, [R2+0x11100] ;  /* 0x01110000028c783b */ /* 0x000f2e0000000200 */
[C---:B-1----:R-:W-:Y:S08]  /*9410*/  HMMA.16816.F32.BF16 R20, R160.reuse, R156, R20 ;  /* 0x0000009ca014723c */ /* 0x042ff00000041814 */
[C---:B------:R-:W-:Y:S08]  /*9420*/  HMMA.16816.F32.BF16 R24, R160.reuse, R158, R24 ;  /* 0x0000009ea018723c */ /* 0x040ff00000041818 */
[C---:B--2---:R-:W-:Y:S08]  /*9430*/  HMMA.16816.F32.BF16 R28, R160.reuse, R136, R28 ;  /* 0x00000088a01c723c */ /* 0x044ff0000004181c */
[----:B------:R-:W-:Y:S01]  /*9440*/  HMMA.16816.F32.BF16 R32, R160, R138, R32 ;  /* 0x0000008aa020723c */ /* 0x000fe20000041820 */
[----:B------:R1:W2:Y:S01]  /*9450*/  LDSM.16.M88.4 R136, [R2+0x11900] ;  /* 0x011900000288783b */ /* 0x0002a20000000200 */
[----:B------:R-:W-:Y:S06]  /*9460*/  DEPBAR.LE SB0, 0x2 ;  /* 0x000080800000791a */ /* 0x000fec0000000000 */
[C---:B------:R-:W-:Y:S01]  /*9470*/  HMMA.16816.F32.BF16 R4, R168.reuse, R172, R4 ;  /* 0x000000aca804723c */ /* 0x040fe20000041804 */
[----:B------:R-:W-:Y:S07]  /*9480*/  BAR.SYNC.DEFER_BLOCKING 0x0 ;  /* 0x0000000000007b1d */ /* 0x000fee0000010000 */
[C---:B------:R-:W-:Y:S08]  /*9490*/  HMMA.16816.F32.BF16 R8, R168.reuse, R174, R8 ;  /* 0x000000aea808723c */ /* 0x040ff00000041808 */
[C---:B---3--:R-:W-:Y:S08]  /*94a0*/  HMMA.16816.F32.BF16 R12, R168.reuse, R144, R12 ;  /* 0x00000090a80c723c */ /* 0x048ff0000004180c */
[C---:B------:R-:W-:Y:S01]  /*94b0*/  HMMA.16816.F32.BF16 R16, R168.reuse, R146, R16 ;  /* 0x00000092a810723c */ /* 0x040fe20000041810 */
[----:B------:R-:W-:Y:S03]  /*94c0*/  LDSM.16.MT88.4 R148, [R185+UR4+0x2900] ;  /* 0x00290004b994783b */ /* 0x000fe60008004200 */
[----:B------:R-:W-:Y:S02]  /*94d0*/  FMNMX.FTZ R0, R4, R133, !PT ;  /* 0x0000008504007209 */ /* 0x000fe40007810000 */
[----:B------:R-:W-:Y:S02]  /*94e0*/  FMNMX.FTZ R132, R6, R3, !PT ;  /* 0x0000000306847209 */ /* 0x000fe40007810000 */
[C---:B----4-:R-:W-:Y:S04]  /*94f0*/  HMMA.16816.F32.BF16 R20, R168.reuse, R140, R20 ;  /* 0x0000008ca814723c */ /* 0x050fe80000041814 */
[----:B------:R-:W-:Y:S03]  /*9500*/  FMNMX.FTZ R135, R5, R0, !PT ;  /* 0x0000000005877209 */ /* 0x000fe60007810000 */
[----:B------:R-:W-:Y:S01]  /*9510*/  FMNMX.FTZ R141, R7, R132, !PT ;  /* 0x00000084078d7209 */ /* 0x000fe20007810000 */
[C---:B------:R-:W-:Y:S04]  /*9520*/  HMMA.16816.F32.BF16 R24, R168.reuse, R142, R24 ;  /* 0x0000008ea818723c */ /* 0x040fe80000041818 */
[----:B------:R-:W-:Y:S02]  /*9530*/  FMNMX.FTZ R0, R8, R135, !PT ;  /* 0x0000008708007209 */ /* 0x000fe40007810000 */
[----:B-1----:R-:W-:Y:S02]  /*9540*/  FMNMX.FTZ R2, R10, R141, !PT ;  /* 0x0000008d0a027209 */ /* 0x002fe40007810000 */
        /* <DEDUP_REMOVED lines=34> */
[----:B-1----:R-:W-:Y:S07]  /*9770*/  FMNMX.FTZ R2, R137, R2, !PT ;  /* 0x0000000289027209 */ /* 0x002fee0007810000 */
[----:B------:R-:W1:Y:S01]  /*9780*/  LDSM.16.MT88.4 R136, [R185+UR4+0x100] ;  /* 0x00010004b988783b */ /* 0x000e620008004200 */
[C---:B------:R-:W-:Y:S02]  /*9790*/  FADD.FTZ R133, -R2.reuse, R133 ;  /* 0x0000008502857221 */ /* 0x040fe40000010100 */
[----:B------:R-:W-:Y:S01]  /*97a0*/  FMUL.FTZ R165, R2, c[0x0][0x2d0] ;  /* 0x0000b40002a57a20 */ /* 0x000fe20000410000 */
[----:B--2---:R-:W-:Y:S01]  /*97b0*/  FMNMX.FTZ R0, R135, R0, !PT ;  /* 0x0000000087007209 */ /* 0x004fe20007810000 */
[----:B------:R-:W-:Y:S02]  /*97c0*/  FMUL.FTZ R132, R133, c[0x0][0x2d0] ;  /* 0x0000b40085847a20 */ /* 0x000fe40000410000 */
[----:B------:R-:W-:Y:S02]  /*97d0*/  FFMA.FTZ R157, R8, c[0x0][0x2d0], -R165 ;  /* 0x0000b400089d7a23 */ /* 0x000fe400000108a5 */
[C---:B------:R-:W-:Y:S02]  /*97e0*/  FADD.FTZ R133, -R0.reuse, R3 ;  /* 0x0000000300857221 */ /* 0x040fe40000010100 */
[----:B------:R-:W-:Y:S01]  /*97f0*/  FMUL.FTZ R160, R0, c[0x0][0x2d0] ;  /* 0x0000b40000a07a20 */ /* 0x000fe20000410000 */
[----:B------:R-:W2:Y:S01]  /*9800*/  MUFU.EX2 R132, R132 ;  /* 0x0000008400847308 */ /* 0x000ea20000000800 */
[----:B------:R-:W-:Y:S02]  /*9810*/  FMUL.FTZ R3, R133, c[0x0][0x2d0] ;  /* 0x0000b40085037a20 */ /* 0x000fe40000410000 */
[--C-:B------:R-:W-:Y:S02]  /*9820*/  FFMA.FTZ R152, R9, c[0x0][0x2d0], -R165.reuse ;  /* 0x0000b40009987a23 */ /* 0x100fe400000108a5 */
[--C-:B------:R-:W-:Y:S02]  /*9830*/  FFMA.FTZ R155, R10, c[0x0][0x2d0], -R160.reuse ;  /* 0x0000b4000a9b7a23 */ /* 0x100fe400000108a0 */
[--C-:B------:R-:W-:Y:S02]  /*9840*/  FFMA.FTZ R156, R11, c[0x0][0x2d0], -R160.reuse ;  /* 0x0000b4000b9c7a23 */ /* 0x100fe400000108a0 */
[--C-:B------:R-:W-:Y:S01]  /*9850*/  FFMA.FTZ R153, R4, c[0x0][0x2d0], -R165.reuse ;  /* 0x0000b40004997a23 */ /* 0x100fe200000108a5 */
[----:B------:R-:W3:Y:S01]  /*9860*/  MUFU.EX2 R3, R3 ;  /* 0x0000000300037308 */ /* 0x000ee20000000800 */
[--C-:B------:R-:W-:Y:S01]  /*9870*/  FFMA.FTZ R154, R5, c[0x0][0x2d0], -R165.reuse ;  /* 0x0000b400059a7a23 */ /* 0x100fe200000108a5 */
[----:B------:R-:W-:Y:S01]  /*9880*/  IADD3 R4, R185, UR4, RZ ;  /* 0x00000004b9047c10 */ /* 0x000fe2000fffe0ff */
[--C-:B------:R-:W-:Y:S02]  /*9890*/  FFMA.FTZ R158, R6, c[0x0][0x2d0], -R160.reuse ;  /* 0x0000b400069e7a23 */ /* 0x100fe400000108a0 */
[--C-:B------:R-:W-:Y:S01]  /*98a0*/  FFMA.FTZ R159, R7, c[0x0][0x2d0], -R160.reuse ;  /* 0x0000b400079f7a23 */ /* 0x100fe200000108a0 */
[----:B------:R-:W-:Y:S01]  /*98b0*/  IADD3 R133, R189, R4, RZ ;  /* 0x00000004bd857210 */ /* 0x000fe20007ffe0ff */
[--C-:B------:R-:W-:Y:S02]  /*98c0*/  FFMA.FTZ R163, R16, c[0x0][0x2d0], -R165.reuse ;  /* 0x0000b40010a37a23 */ /* 0x100fe400000108a5 */
[--C-:B------:R-:W-:Y:S01]  /*98d0*/  FFMA.FTZ R164, R17, c[0x0][0x2d0], -R165.reuse ;  /* 0x0000b40011a47a23 */ /* 0x100fe200000108a5 */
[----:B------:R-:W-:Y:S01]  /*98e0*/  MUFU.EX2 R153, R153 ;  /* 0x0000009900997308 */ /* 0x000fe20000000800 */
[----:B------:R-:W4:Y:S01]  /*98f0*/  LDSM.16.MT88.4 R140, [R133+0x100] ;  /* 0x00010000858c783b */ /* 0x000f220000004200 */
[--C-:B------:R-:W-:Y:S02]  /*9900*/  FFMA.FTZ R168, R18, c[0x0][0x2d0], -R160.reuse ;  /* 0x0000b40012a87a23 */ /* 0x100fe400000108a0 */
[C---:B--2---:R-:W-:Y:S02]  /*9910*/  FMUL.FTZ R4, R132.reuse, R128 ;  /* 0x0000008084047220 */ /* 0x044fe40000410000 */
[C---:B------:R-:W-:Y:S02]  /*9920*/  FMUL.FTZ R5, R132.reuse, R129 ;  /* 0x0000008184057220 */ /* 0x040fe40000410000 */
[C---:B------:R-:W-:Y:S02]  /*9930*/  FMUL.FTZ R8, R132.reuse, R124 ;  /* 0x0000007c84087220 */ /* 0x040fe40000410000 */
[----:B------:R-:W2:Y:S01]  /*9940*/  MUFU.EX2 R154, R154 ;  /* 0x0000009a009a7308 */ /* 0x000ea20000000800 */
[C---:B------:R-:W-:Y:S02]  /*9950*/  FMUL.FTZ R9, R132.reuse, R125 ;  /* 0x0000007d84097220 */ /* 0x040fe40000410000 */
[C---:B------:R-:W-:Y:S02]  /*9960*/  FMUL.FTZ R100, R132.reuse, R100 ;  /* 0x0000006484647220 */ /* 0x040fe40000410000 */
[C---:B---3--:R-:W-:Y:S02]  /*9970*/  FMUL.FTZ R6, R3.reuse, R130 ;  /* 0x0000008203067220 */ /* 0x048fe40000410000 */
[C---:B------:R-:W-:Y:S02]  /*9980*/  FMUL.FTZ R7, R3.reuse, R131 ;  /* 0x0000008303077220 */ /* 0x040fe40000410000 */
[C---:B------:R-:W-:Y:S01]  /*9990*/  FMUL.FTZ R10, R3.reuse, R126 ;  /* 0x0000007e030a7220 */ /* 0x040fe20000410000 */
[----:B------:R-:W-:Y:S01]  /*99a0*/  MUFU.EX2 R157, R157 ;  /* 0x0000009d009d7308 */ /* 0x000fe20000000800 */
[C---:B------:R-:W-:Y:S02]  /*99b0*/  FMUL.FTZ R11, R3.reuse, R127 ;  /* 0x0000007f030b7220 */ /* 0x040fe40000410000 */
[----:B------:R-:W3:Y:S01]  /*99c0*/  LDSM.16.MT88.4 R124, [R184+UR4+0x100] ;  /* 0x00010004b87c783b */ /* 0x000ee20008004200 */
        /* <DEDUP_REMOVED lines=37> */
[----:B------:R-:W-:Y:S01]  /*9c20*/  LDSM.16.MT88.4 R16, [R133+0x900] ;  /* 0x000900008510783b */ /* 0x000fe20000004200 */
[--C-:B------:R-:W-:Y:S02]  /*9c30*/  FFMA.FTZ R170, R22, c[0x0][0x2d0], -R160.reuse ;  /* 0x0000b40016aa7a23 */ /* 0x100fe400000108a0 */
[--C-:B------:R-:W-:Y:S02]  /*9c40*/  FFMA.FTZ R171, R23, c[0x0][0x2d0], -R160.reuse ;  /* 0x0000b40017ab7a23 */ /* 0x100fe400000108a0 */
[--C-:B------:R-:W-:Y:S02]  /*9c50*/  FFMA.FTZ R172, R26, c[0x0][0x2d0], -R160.reuse ;  /* 0x0000b4001aac7a23 */ /* 0x100fe400000108a0 */
[--C-:B------:R-:W-:Y:S02]  /*9c60*/  FFMA.FTZ R173, R27, c[0x0][0x2d0], -R160.reuse ;  /* 0x0000b4001bad7a23 */ /* 0x100fe400000108a0 */
[C---:B------:R-:W-:Y:S01]  /*9c70*/  FMUL.FTZ R40, R132.reuse, R40 ;  /* 0x0000002884287220 */ /* 0x040fe20000410000 */
[----:B------:R-:W2:Y:S01]  /*9c80*/  MUFU.EX2 R164, R164 ;  /* 0x000000a400a47308 */ /* 0x000ea20000000800 */
[----:B------:R-:W-:Y:S01]  /*9c90*/  FMUL.FTZ R41, R132, R41 ;  /* 0x0000002984297220 */ /* 0x000fe20000410000 */
[----:B-----5:R-:W-:Y:S01]  /*9ca0*/  F2FP.BF16.PACK_AB R131, R156, R155 ;  /* 0x0000009b9c83723e */ /* 0x020fe200000010ff */
[C---:B------:R-:W-:Y:S02]  /*9cb0*/  FMUL.FTZ R42, R3.reuse, R42 ;  /* 0x0000002a032a7220 */ /* 0x040fe40000410000 */
[----:B------:R-:W-:Y:S02]  /*9cc0*/  FMUL.FTZ R43, R3, R43 ;  /* 0x0000002b032b7220 */ /* 0x000fe40000410000 */
[C---:B------:R-:W-:Y:S02]  /*9cd0*/  FMUL.FTZ R44, R132.reuse, R44 ;  /* 0x0000002c842c7220 */ /* 0x040fe40000410000 */
        /* <DEDUP_REMOVED lines=9> */
[C---:B----4-:R-:W-:Y:S01]  /*9d70*/  HMMA.16816.F32.BF16 R100, R128.reuse, R140, R100 ;  /* 0x0000008c8064723c */ /* 0x050fe20000041864 */
[----:B------:R-:W4:Y:S03]  /*9d80*/  LDSM.16.MT88.4 R136, [R135+0x100] ;  /* 0x000100008788783b */ /* 0x000f260000004200 */
        /* <DEDUP_REMOVED lines=8> */
[C---:B---3--:R-:W-:Y:S01]  /*9e10*/  HMMA.16816.F32.BF16 R108, R128.reuse, R124, R108 ;  /* 0x0000007c806c723c */ /* 0x048fe2000004186c */
[----:B------:R-:W-:Y:S03]  /*9e20*/  LDSM.16.MT88.4 R144, [R135+0x900] ;  /* 0x000900008790783b */ /* 0x000fe60000004200 */
[C---:B------:R-:W-:Y:S02]  /*9e30*/  FMUL.FTZ R52, R132.reuse, R52 ;  /* 0x0000003484347220 */ /* 0x040fe40000410000 */
[C---:B------:R-:W-:Y:S02]  /*9e40*/  FMUL.FTZ R53, R132.reuse, R53 ;  /* 0x0000003584357220 */ /* 0x040fe40000410000 */
[C---:B------:R-:W-:Y:S01]  /*9e50*/  HMMA.16816.F32.BF16 R112, R128.reuse, R126, R112 ;  /* 0x0000007e8070723c */ /* 0x040fe20000041870 */
[----:B------:R-:W3:Y:S01]  /*9e60*/  LDSM.16.MT88.4 R124, [R133+0x2100] ;  /* 0x00210000857c783b */ /* 0x000ee20000004200 */
        /* <DEDUP_REMOVED lines=8> */
[C---:B----4-:R-:W-:Y:S03]  /*9ef0*/  HMMA.16816.F32.BF16 R116, R128.reuse, R136, R116 ;  /* 0x000000888074723c */ /* 0x050fe60000041874 */
[C---:B------:R-:W-:Y:S02]  /*9f00*/  FMUL.FTZ R60, R132.reuse, R60 ;  /* 0x0000003c843c7220 */ /* 0x040fe40000410000 */
[C---:B------:R-:W-:Y:S02]  /*9f10*/  FMUL.FTZ R61, R132.reuse, R61 ;  /* 0x0000003d843d7220 */ /* 0x040fe40000410000 */
[C---:B------:R-:W-:Y:S01]  /*9f20*/  FMUL.FTZ R62, R3.reuse, R62 ;  /* 0x0000003e033e7220 */ /* 0x040fe20000410000 */
[C---:B------:R-:W-:Y:S01]  /*9f30*/  HMMA.16816.F32.BF16 R120, R128.reuse, R138, R120 ;  /* 0x0000008a8078723c */ /* 0x040fe20000041878 */
[----:B------:R-:W4:Y:S03]  /*9f40*/  LDSM.16.MT88.4 R136, [R184+UR4+0x2100] ;  /* 0x00210004b888783b */ /* 0x000f260008004200 */
[C---:B------:R-:W-:Y:S02]  /*9f50*/  FMUL.FTZ R63, R3.reuse, R63 ;  /* 0x0000003f033f7220 */ /* 0x040fe40000410000 */
[C---:B------:R-:W-:Y:S02]  /*9f60*/  FMUL.FTZ R64, R132.reuse, R64 ;  /* 0x0000004084407220 */ /* 0x040fe40000410000 */
[C---:B-----5:R-:W-:Y:S04]  /*9f70*/  HMMA.16816.F32.BF16 R36, R128.reuse, R140, R36 ;  /* 0x0000008c8024723c */ /* 0x060fe80000041824 */
[C---:B------:R-:W-:Y:S02]  /*9f80*/  FMUL.FTZ R65, R132.reuse, R65 ;  /* 0x0000004184417220 */ /* 0x040fe40000410000 */
[C---:B------:R-:W-:Y:S02]  /*9f90*/  FMUL.FTZ R66, R3.reuse, R66 ;  /* 0x0000004203427220 */ /* 0x040fe40000410000 */
[C---:B------:R-:W-:Y:S01]  /*9fa0*/  HMMA.16816.F32.BF16 R40, R128.reuse, R142, R40 ;  /* 0x0000008e8028723c */ /* 0x040fe20000041828 */
[----:B------:R-:W5:Y:S03]  /*9fb0*/  LDSM.16.MT88.4 R140, [R135+0x2100] ;  /* 0x00210000878c783b */ /* 0x000f660000004200 */
[C---:B------:R-:W-:Y:S02]  /*9fc0*/  FMUL.FTZ R67, R3.reuse, R67 ;  /* 0x0000004303437220 */ /* 0x040fe40000410000 */
[C---:B------:R-:W-:Y:S02]  /*9fd0*/  FMUL.FTZ R68, R132.reuse, R68 ;  /* 0x0000004484447220 */ /* 0x040fe40000410000 */
[C---:B---3--:R-:W-:Y:S04]  /*9fe0*/  HMMA.16816.F32.BF16 R44, R128.reuse, R124, R44 ;  /* 0x0000007c802c723c */ /* 0x048fe8000004182c */
[C---:B------:R-:W-:Y:S02]  /*9ff0*/  FMUL.FTZ R69, R132.reuse, R69 ;  /* 0x0000004584457220 */ /* 0x040fe40000410000 */
[C---:B------:R-:W-:Y:S02]  /*a000*/  FMUL.FTZ R70, R3.reuse, R70 ;  /* 0x0000004603467220 */ /* 0x040fe40000410000 */
[C---:B------:R-:W-:Y:S01]  /*a010*/  HMMA.16816.F32.BF16 R48, R128.reuse, R126, R48 ;  /* 0x0000007e8030723c */ /* 0x040fe20000041830 */
[----:B------:R-:W3:Y:S03]  /*a020*/  LDSM.16.MT88.4 R124, [R185+UR4+0x4100] ;  /* 0x00410004b97c783b */ /* 0x000ee60008004200 */
[C---:B------:R-:W-:Y:S02]  /*a030*/  FMUL.FTZ R71, R3.reuse, R71 ;  /* 0x0000004703477220 */ /* 0x040fe40000410000 */
[C---:B------:R-:W-:Y:S02]  /*a040*/  FMUL.FTZ R72, R132.reuse, R72 ;  /* 0x0000004884487220 */ /* 0x040fe40000410000 */
[C---:B------:R-:W-:Y:S01]  /*a050*/  FMUL.FTZ R73, R132.reuse, R73 ;  /* 0x0000004984497220 */ /* 0x040fe20000410000 */
[C---:B----4-:R-:W-:Y:S03]  /*a060*/  HMMA.16816.F32.BF16 R52, R128.reuse, R136, R52 ;  /* 0x000000888034723c */ /* 0x050fe60000041834 */
[C---:B------:R-:W-:Y:S02]  /*a070*/  FMUL.FTZ R74, R3.reuse, R74 ;  /* 0x0000004a034a7220 */ /* 0x040fe40000410000 */
[C---:B------:R-:W-:Y:S02]  /*a080*/  FMUL.FTZ R75, R3.reuse, R75 ;  /* 0x0000004b034b7220 */ /* 0x040fe40000410000 */
[C---:B------:R-:W-:Y:S01]  /*a090*/  FMUL.FTZ R76, R132.reuse, R76 ;  /* 0x0000004c844c7220 */ /* 0x040fe20000410000 */
[C---:B------:R-:W-:Y:S01]  /*a0a0*/  HMMA.16816.F32.BF16 R56, R128.reuse, R138, R56 ;  /* 0x0000008a8038723c */ /* 0x040fe20000041838 */
[----:B------:R-:W4:Y:S03]  /*a0b0*/  LDSM.16.MT88.4 R136, [R133+0x4100] ;  /* 0x004100008588783b */ /* 0x000f260000004200 */
        /* <DEDUP_REMOVED lines=17> */
[C---:B----4-:R-:W-:Y:S03]  /*a1d0*/  HMMA.16816.F32.BF16 R76, R128.reuse, R136, R76 ;  /* 0x00000088804c723c */ /* 0x050fe6000004184c */
[C---:B------:R-:W-:Y:S02]  /*a1e0*/  FMUL.FTZ R88, R132.reuse, R88 ;  /* 0x0000005884587220 */ /* 0x040fe40000410000 */
[----:B------:R-:W-:Y:S02]  /*a1f0*/  FMUL.FTZ R89, R132, R89 ;  /* 0x0000005984597220 */ /* 0x000fe40000410000 */
[----:B------:R-:W-:Y:S01]  /*a200*/  FMUL.FTZ R90, R3, R90 ;  /* 0x0000005a035a7220 */ /* 0x000fe20000410000 */
[C---:B------:R-:W-:Y:S01]  /*a210*/  HMMA.16816.F32.BF16 R80, R128.reuse, R138, R80 ;  /* 0x0000008a8050723c */ /* 0x040fe20000041850 */
[----:B------:R-:W4:Y:S03]  /*a220*/  LDSM.16.MT88.4 R136, [R185+UR4+0x900] ;  /* 0x00090004b988783b */ /* 0x000f260008004200 */
[--C-:B------:R-:W-:Y:S02]  /*a230*/  FFMA.FTZ R161, R12, c[0x0][0x2d0], -R165.reuse ;  /* 0x0000b4000ca17a23 */ /* 0x100fe400000108a5 */
[--C-:B------:R-:W-:Y:S02]  /*a240*/  FFMA.FTZ R162, R13, c[0x0][0x2d0], -R165.reuse ;  /* 0x0000b4000da27a23 */ /* 0x100fe400000108a5 */
[C---:B-----5:R-:W-:Y:S02]  /*a250*/  HMMA.16816.F32.BF16 R84, R128.reuse, R140, R84 ;  /* 0x0000008c8054723c */ /* 0x060fe40000041854 */
[----:B------:R-:W-:Y:S02]  /*a260*/  MUFU.EX2 R161, R161 ;  /* 0x000000a100a17308 */ /* 0x000fe40000000800 */
[--C-:B------:R-:W-:Y:S01]  /*a270*/  FFMA.FTZ R166, R14, c[0x0][0x2d0], -R160.reuse ;  /* 0x0000b4000ea67a23 */ /* 0x100fe200000108a0 */
[----:B--2---:R-:W-:Y:S01]  /*a280*/  F2FP.BF16.PACK_AB R14, R164, R163 ;  /* 0x000000a3a40e723e */ /* 0x004fe200000010ff */
[--C-:B------:R-:W-:Y:S01]  /*a290*/  FFMA.FTZ R167, R15, c[0x0][0x2d0], -R160.reuse ;  /* 0x0000b4000fa77a23 */ /* 0x100fe200000108a0 */
[----:B-1----:R-:W-:Y:S01]  /*a2a0*/  F2FP.BF16.PACK_AB R15, R169, R168 ;  /* 0x000000a8a90f723e */ /* 0x002fe200000010ff */
[C---:B------:R-:W-:Y:S04]  /*a2b0*/  FMUL.FTZ R91, R3.reuse, R91 ;  /* 0x0000005b035b7220 */ /* 0x040fe80000410000 */
[----:B------:R-:W-:Y:S01]  /*a2c0*/  MUFU.EX2 R166, R166 ;  /* 0x000000a600a67308 */ /* 0x000fe20000000800 */
[C---:B------:R-:W-:Y:S02]  /*a2d0*/  FMUL.FTZ R92, R132.reuse, R92 ;  /* 0x0000005c845c7220 */ /* 0x040fe40000410000 */
[C---:B------:R-:W-:Y:S01]  /*a2e0*/  HMMA.16816.F32.BF16 R88, R128.reuse, R142, R88 ;  /* 0x0000008e8058723c */ /* 0x040fe20000041858 */
[----:B------:R-:W1:Y:S02]  /*a2f0*/  LDSM.16.MT88.4 R140, [R184+UR4+0x900] ;  /* 0x00090004b88c783b */ /* 0x000e640008004200 */
[C---:B------:R-:W-:Y:S02]  /*a300*/  FMUL.FTZ R93, R132.reuse, R93 ;  /* 0x0000005d845d7220 */ /* 0x040fe40000410000 */
[C---:B------:R-:W-:Y:S02]  /*a310*/  FMUL.FTZ R94, R3.reuse, R94 ;  /* 0x0000005e035e7220 */ /* 0x040fe40000410000 */
[----:B------:R-:W2:Y:S01]  /*a320*/  MUFU.EX2 R162, R162 ;  /* 0x000000a200a27308 */ /* 0x000ea20000000800 */
[C---:B------:R-:W-:Y:S04]  /*a330*/  FMUL.FTZ R95, R3.reuse, R95 ;  /* 0x0000005f035f7220 */ /* 0x040fe80000410000 */
[C---:B------:R-:W-:Y:S02]  /*a340*/  FMUL.FTZ R96, R132.reuse, R96 ;  /* 0x0000006084607220 */ /* 0x040fe40000410000 */
[----:B------:R-:W-:Y:S01]  /*a350*/  FMUL.FTZ R97, R132, R97 ;  /* 0x0000006184617220 */ /* 0x000fe20000410000 */
[C---:B---3--:R-:W-:Y:S02]  /*a360*/  HMMA.16816.F32.BF16 R92, R128.reuse, R124, R92 ;  /* 0x0000007c805c723c */ /* 0x048fe4000004185c */
[----:B------:R-:W3:Y:S01]  /*a370*/  MUFU.EX2 R167, R167 ;  /* 0x000000a700a77308 */ /* 0x000ee20000000800 */
[C---:B------:R-:W-:Y:S02]  /*a380*/  FMUL.FTZ R98, R3.reuse, R98 ;  /* 0x0000006203627220 */ /* 0x040fe40000410000 */
[C---:B------:R-:W-:Y:S02]  /*a390*/  FMUL.FTZ R99, R3.reuse, R99 ;  /* 0x0000006303637220 */ /* 0x040fe40000410000 */
[----:B------:R-:W-:Y:S02]  /*a3a0*/  FFMA.FTZ R32, R32, c[0x0][0x2d0], -R165 ;  /* 0x0000b40020207a23 */ /* 0x000fe400000108a5 */
[----:B------:R-:W-:Y:S03]  /*a3b0*/  FFMA.FTZ R34, R34, c[0x0][0x2d0], -R160 ;  /* 0x0000b40022227a23 */ /* 0x000fe600000108a0 */
[----:B------:R-:W-:Y:S01]  /*a3c0*/  HMMA.16816.F32.BF16 R96, R128, R126, R96 ;  /* 0x0000007e8060723c */ /* 0x000fe20000041860 */
[----:B------:R-:W5:Y:S01]  /*a3d0*/  LDSM.16.MT88.4 R124, [R133+0x2900] ;  /* 0x00290000857c783b */ /* 0x000f620000004200 */
[----:B------:R-:W-:Y:S01]  /*a3e0*/  MUFU.EX2 R32, R32 ;  /* 0x0000002000207308 */ /* 0x000fe20000000800 */
[----:B------:R-:W-:Y:S01]  /*a3f0*/  FFMA.FTZ R158, R3, R218, R158 ;  /* 0x000000da039e7223 */ /* 0x000fe2000001009e */
[----:B--2---:R-:W-:Y:S01]  /*a400*/  F2FP.BF16.PACK_AB R12, R162, R161 ;  /* 0x000000a1a20c723e */ /* 0x004fe200000010ff */
[----:B------:R-:W-:Y:S02]  /*a410*/  FFMA.FTZ R153, R132, R217, R153 ;  /* 0x000000d984997223 */ /* 0x000fe40000010099 */
[----:B------:R-:W-:Y:S02]  /*a420*/  FADD.FTZ R158, R159, R158 ;  /* 0x0000009e9f9e7221 */ /* 0x000fe40000010000 */
[----:B------:R-:W2:Y:S03]  /*a430*/  LDSM.16.MT88.4 R128, [R184+UR4+0x2900] ;  /* 0x00290004b880783b */ /* 0x000ea60008004200 */
[----:B------:R-:W-:Y:S01]  /*a440*/  MUFU.EX2 R34, R34 ;  /* 0x0000002200227308 */ /* 0x000fe20000000800 */
[----:B------:R-:W-:Y:S01]  /*a450*/  FADD.FTZ R3, R155, R158 ;  /* 0x0000009e9b037221 */ /* 0x000fe20000010000 */
[----:B---3--:R-:W-:Y:S01]  /*a460*/  F2FP.BF16.PACK_AB R13, R167, R166 ;  /* 0x000000a6a70d723e */ /* 0x008fe200000010ff */
[----:B------:R-:W-:Y:S02]  /*a470*/  FADD.FTZ R154, R154, R153 ;  /* 0x000000999a9a7221 */ /* 0x000fe40000010000 */
[----:B------:R-:W-:Y:S02]  /*a480*/  FADD.FTZ R3, R156, R3 ;  /* 0x000000039c037221 */ /* 0x000fe40000010000 */
[----:B------:R-:W-:Y:S02]  /*a490*/  FADD.FTZ R157, R157, R154 ;  /* 0x0000009a9d9d7221 */ /* 0x000fe40000010000 */
[C---:B----4-:R-:W-:Y:S05]  /*a4a0*/  HMMA.16816.F32.BF16 R4, R12.reuse, R136, R4 ;  /* 0x000000880c04723c */ /* 0x050fea0000041804 */
[----:B------:R-:W-:Y:S02]  /*a4b0*/  FADD.FTZ R166, R166, R3 ;  /* 0x00000003a6a67221 */ /* 0x000fe40000010000 */
[----:B------:R-:W-:Y:S01]  /*a4c0*/  FADD.FTZ R152, R152, R157 ;  /* 0x0000009d98987221 */ /* 0x000fe20000010000 */
        /* <DEDUP_REMOVED lines=11> */
[C---:B-1----:R-:W-:Y:S04]  /*a580*/  HMMA.16816.F32.BF16 R108, R12.reuse, R140, R108 ;  /* 0x0000008c0c6c723c */ /* 0x042fe8000004186c */
[----:B------:R-:W-:Y:S04]  /*a590*/  FADD.FTZ R163, R164, R163 ;  /* 0x000000a3a4a37221 */ /* 0x000fe80000010000 */
[C---:B------:R-:W-:Y:S01]  /*a5a0*/  HMMA.16816.F32.BF16 R112, R12.reuse, R142, R112 ;  /* 0x0000008e0c70723c */ /* 0x040fe20000041870 */
[----:B------:R-:W-:Y:S07]  /*a5b0*/  LDSM.16.MT88.4 R140, [R135+0x4900] ;  /* 0x00490000878c783b */ /* 0x000fee0000004200 */
[C---:B------:R-:W-:Y:S08]  /*a5c0*/  HMMA.16816.F32.BF16 R116, R12.reuse, R144, R116 ;  /* 0x000000900c74723c */ /* 0x040ff00000041874 */
[C---:B------:R-:W-:Y:S01]  /*a5d0*/  HMMA.16816.F32.BF16 R120, R12.reuse, R146, R120 ;  /* 0x000000920c78723c */ /* 0x040fe20000041878 */
[----:B------:R-:W-:Y:S07]  /*a5e0*/  LDSM.16.MT88.4 R144, [R184+UR4+0x1100] ;  /* 0x00110004b890783b */ /* 0x000fee0008004200 */
[C---:B------:R-:W-:Y:S07]  /*a5f0*/  HMMA.16816.F32.BF16 R36, R12.reuse, R148, R36 ;  /* 0x000000940c24723c */ /* 0x040fee0000041824 */
[--C-:B------:R-:W-:Y:S01]  /*a600*/  FFMA.FTZ R148, R20, c[0x0][0x2d0], -R165.reuse ;  /* 0x0000b40014947a23 */ /* 0x100fe200000108a5 */
[C---:B------:R-:W-:Y:S04]  /*a610*/  HMMA.16816.F32.BF16 R40, R12.reuse, R150, R40 ;  /* 0x000000960c28723c */ /* 0x040fe80000041828 */
[--C-:B------:R-:W-:Y:S01]  /*a620*/  FFMA.FTZ R149, R21, c[0x0][0x2d0], -R165.reuse ;  /* 0x0000b40015957a23 */ /* 0x100fe200000108a5 */
[----:B------:R-:W-:Y:S01]  /*a630*/  MUFU.EX2 R148, R148 ;  /* 0x0000009400947308 */ /* 0x000fe20000000800 */
[----:B------:R-:W-:Y:S01]  /*a640*/  LDSM.16.MT88.4 R20, [R133+0x1100] ;  /* 0x001100008514783b */ /* 0x000fe20000004200 */
[--C-:B------:R-:W-:Y:S01]  /*a650*/  FFMA.FTZ R150, R24, c[0x0][0x2d0], -R165.reuse ;  /* 0x0000b40018967a23 */ /* 0x100fe200000108a5 */
[C---:B-----5:R-:W-:Y:S04]  /*a660*/  HMMA.16816.F32.BF16 R44, R12.reuse, R124, R44 ;  /* 0x0000007c0c2c723c */ /* 0x060fe8000004182c */
[----:B------:R-:W-:Y:S02]  /*a670*/  FFMA.FTZ R151, R25, c[0x0][0x2d0], -R165 ;  /* 0x0000b40019977a23 */ /* 0x000fe400000108a5 */
[----:B------:R-:W-:Y:S01]  /*a680*/  LDSM.16.MT88.4 R24, [R135+0x1100] ;  /* 0x001100008718783b */ /* 0x000fe20000004200 */
[----:B------:R-:W1:Y:S01]  /*a690*/  MUFU.EX2 R149, R149 ;  /* 0x0000009500957308 */ /* 0x000e620000000800 */
[C---:B------:R-:W-:Y:S06]  /*a6a0*/  HMMA.16816.F32.BF16 R48, R12.reuse, R126, R48 ;  /* 0x0000007e0c30723c */ /* 0x040fec0000041830 */
[----:B------:R-:W4:Y:S02]  /*a6b0*/  LDSM.16.MT88.4 R124, [R133+0x4900] ;  /* 0x00490000857c783b */ /* 0x000f240000004200 */
[C---:B--2---:R-:W-:Y:S01]  /*a6c0*/  HMMA.16816.F32.BF16 R52, R12.reuse, R128, R52 ;  /* 0x000000800c34723c */ /* 0x044fe20000041834 */
[----:B------:R-:W-:Y:S07]  /*a6d0*/  MUFU.EX2 R150, R150 ;  /* 0x0000009600967308 */ /* 0x000fee0000000800 */
[C---:B------:R-:W-:Y:S01]  /*a6e0*/  HMMA.16816.F32.BF16 R56, R12.reuse, R130, R56 ;  /* 0x000000820c38723c */ /* 0x040fe20000041838 */
[----:B------:R-:W2:Y:S02]  /*a6f0*/  LDSM.16.MT88.4 R128, [R184+UR4+0x4900] ;  /* 0x00490004b880783b */ /* 0x000ea40008004200 */
[----:B------:R-:W5:Y:S05]  /*a700*/  MUFU.EX2 R151, R151 ;  /* 0x0000009700977308 */ /* 0x000f6a0000000800 */
[C---:B---3--:R-:W-:Y:S08]  /*a710*/  HMMA.16816.F32.BF16 R60, R12.reuse, R16, R60 ;  /* 0x000000100c3c723c */ /* 0x048ff0000004183c */
[C---:B------:R-:W-:Y:S01]  /*a720*/  HMMA.16816.F32.BF16 R64, R12.reuse, R18, R64 ;  /* 0x000000120c40723c */ /* 0x040fe20000041840 */
[----:B------:R-:W3:Y:S07]  /*a730*/  LDSM.16.MT88.4 R16, [R185+UR4+0x1100] ;  /* 0x00110004b910783b */ /* 0x000eee0008004200 */
        /* <DEDUP_REMOVED lines=8> */
[----:B------:R-:W-:Y:S07]  /*a7c0*/  LDSM.16.MT88.4 R128, [R133+0x5100] ;  /* 0x005100008580783b */ /* 0x000fee0000004200 */
[C---:B------:R-:W-:Y:S08]  /*a7d0*/  HMMA.16816.F32.BF16 R92, R12.reuse, R140, R92 ;  /* 0x0000008c0c5c723c */ /* 0x040ff0000004185c */
[----:B------:R-:W-:Y:S01]  /*a7e0*/  HMMA.16816.F32.BF16 R96, R12, R142, R96 ;  /* 0x0000008e0c60723c */ /* 0x000fe20000041860 */
[----:B------:R-:W-:Y:S06]  /*a7f0*/  LDSM.16.MT88.4 R140, [R135+0x5100] ;  /* 0x00510000878c783b */ /* 0x000fec0000004200 */
[----:B-1----:R-:W-:Y:S01]  /*a800*/  F2FP.BF16.PACK_AB R12, R149, R148 ;  /* 0x00000094950c723e */ /* 0x002fe200000010ff */
        /* <DEDUP_REMOVED lines=13> */
[----:B------:R-:W1:Y:S07]  /*a8e0*/  LDSM.16.MT88.4 R16, [R133+0x3100] ;  /* 0x003100008510783b */ /* 0x000e6e0000004200 */
[C---:B------:R-:W-:Y:S08]  /*a8f0*/  HMMA.16816.F32.BF16 R100, R12.reuse, R20, R100 ;  /* 0x000000140c64723c */ /* 0x040ff00000041864 */
[C---:B------:R-:W-:Y:S01]  /*a900*/  HMMA.16816.F32.BF16 R104, R12.reuse, R22, R104 ;  /* 0x000000160c68723c */ /* 0x040fe20000041868 */
[----:B------:R-:W2:Y:S07]  /*a910*/  LDSM.16.MT88.4 R20, [R184+UR4+0x3100] ;  /* 0x00310004b814783b */ /* 0x000eae0008004200 */
[C---:B------:R-:W-:Y:S07]  /*a920*/  HMMA.16816.F32.BF16 R108, R12.reuse, R144, R108 ;  /* 0x000000900c6c723c */ /* 0x040fee000004186c */
[--C-:B------:R-:W-:Y:S01]  /*a930*/  FFMA.FTZ R144, R28, c[0x0][0x2d0], -R165.reuse ;  /* 0x0000b4001c907a23 */ /* 0x100fe200000108a5 */
[C---:B------:R-:W-:Y:S04]  /*a940*/  HMMA.16816.F32.BF16 R112, R12.reuse, R146, R112 ;  /* 0x000000920c70723c */ /* 0x040fe80000041870 */
[--C-:B------:R-:W-:Y:S01]  /*a950*/  FFMA.FTZ R145, R29, c[0x0][0x2d0], -R165.reuse ;  /* 0x0000b4001d917a23 */ /* 0x100fe200000108a5 */
[----:B------:R-:W-:Y:S01]  /*a960*/  MUFU.EX2 R144, R144 ;  /* 0x0000009000907308 */ /* 0x000fe20000000800 */
[----:B------:R-:W-:Y:S02]  /*a970*/  FFMA.FTZ R165, R33, c[0x0][0x2d0], -R165 ;  /* 0x0000b40021a57a23 */ /* 0x000fe400000108a5 */
[C---:B------:R-:W-:Y:S04]  /*a980*/  HMMA.16816.F32.BF16 R116, R12.reuse, R24, R116 ;  /* 0x000000180c74723c */ /* 0x040fe80000041874 */
[--C-:B------:R-:W-:Y:S02]  /*a990*/  FFMA.FTZ R33, R30, c[0x0][0x2d0], -R160.reuse ;  /* 0x0000b4001e217a23 */ /* 0x100fe400000108a0 */
[--C-:B------:R-:W-:Y:S01]  /*a9a0*/  FFMA.FTZ R146, R31, c[0x0][0x2d0], -R160.reuse ;  /* 0x0000b4001f927a23 */ /* 0x100fe200000108a0 */
[----:B------:R-:W3:Y:S01]  /*a9b0*/  MUFU.EX2 R145, R145 ;  /* 0x0000009100917308 */ /* 0x000ee20000000800 */
[C---:B------:R-:W-:Y:S01]  /*a9c0*/  HMMA.16816.F32.BF16 R120, R12.reuse, R26, R120 ;  /* 0x0000001a0c78723c */ /* 0x040fe20000041878 */
[----:B------:R-:W5:Y:S03]  /*a9d0*/  LDSM.16.MT88.4 R24, [R135+0x3100] ;  /* 0x003100008718783b */ /* 0x000f660000004200 */
[----:B------:R-:W-:Y:S04]  /*a9e0*/  FFMA.FTZ R160, R35, c[0x0][0x2d0], -R160 ;  /* 0x0000b40023a07a23 */ /* 0x000fe800000108a0 */
[C---:B----4-:R-:W-:Y:S01]  /*a9f0*/  HMMA.16816.F32.BF16 R36, R12.reuse, R124, R36 ;  /* 0x0000007c0c24723c */ /* 0x050fe20000041824 */
[----:B------:R-:W-:Y:S01]  /*aa00*/  LDSM.16.MT88.4 R28, [R184+UR4+0x1900] ;  /* 0x00190004b81c783b */ /* 0x000fe20008004200 */
[----:B------:R-:W4:Y:S06]  /*aa10*/  MUFU.EX2 R165, R165 ;  /* 0x000000a500a57308 */ /* 0x000f2c0000000800 */
[C---:B------:R-:W-:Y:S01]  /*aa20*/  HMMA.16816.F32.BF16 R40, R12.reuse, R126, R40 ;  /* 0x0000007e0c28723c */ /* 0x040fe20000041828 */
[----:B------:R-:W3:Y:S03]  /*aa30*/  LDSM.16.MT88.4 R124, [R185+UR4+0x5100] ;  /* 0x00510004b97c783b */ /* 0x000ee60008004200 */
[----:B------:R-:W-:Y:S04]  /*aa40*/  MUFU.EX2 R33, R33 ;  /* 0x0000002100217308 */ /* 0x000fe80000000800 */
[C---:B-1----:R-:W-:Y:S06]  /*aa50*/  HMMA.16816.F32.BF16 R44, R12.reuse, R16, R44 ;  /* 0x000000100c2c723c */ /* 0x042fec000004182c */
[----:B------:R-:W1:Y:S02]  /*aa60*/  MUFU.EX2 R146, R146 ;  /* 0x0000009200927308 */ /* 0x000e640000000800 */
[C---:B------:R-:W-:Y:S01]  /*aa70*/  HMMA.16816.F32.BF16 R48, R12.reuse, R18, R48 ;  /* 0x000000120c30723c */ /* 0x040fe20000041830 */
[----:B------:R-:W1:Y:S07]  /*aa80*/  LDSM.16.MT88.4 R16, [R185+UR4+0x1900] ;  /* 0x00190004b910783b */ /* 0x000e6e0008004200 */
[C---:B--2---:R-:W-:Y:S01]  /*aa90*/  HMMA.16816.F32.BF16 R52, R12.reuse, R20, R52 ;  /* 0x000000140c34723c */ /* 0x044fe20000041834 */
[----:B------:R-:W2:Y:S07]  /*aaa0*/  MUFU.EX2 R35, R160 ;  /* 0x000000a000237308 */ /* 0x000eae0000000800 */
[C---:B------:R-:W-:Y:S01]  /*aab0*/  HMMA.16816.F32.BF16 R56, R12.reuse, R22, R56 ;  /* 0x000000160c38723c */ /* 0x040fe20000041838 */
[----:B------:R-:W1:Y:S07]  /*aac0*/  LDSM.16.MT88.4 R20, [R133+0x1900] ;  /* 0x001900008514783b */ /* 0x000e6e0000004200 */
[C---:B-----5:R-:W-:Y:S08]  /*aad0*/  HMMA.16816.F32.BF16 R60, R12.reuse, R24, R60 ;  /* 0x000000180c3c723c */ /* 0x060ff0000004183c */
[C---:B------:R-:W-:Y:S01]  /*aae0*/  HMMA.16816.F32.BF16 R64, R12.reuse, R26, R64 ;  /* 0x0000001a0c40723c */ /* 0x040fe20000041840 */
[----:B------:R-:W5:Y:S07]  /*aaf0*/  LDSM.16.MT88.4 R24, [R135+0x1900] ;  /* 0x001900008718783b */ /* 0x000f6e0000004200 */
[C---:B---3--:R-:W-:Y:S08]  /*ab00*/  HMMA.16816.F32.BF16 R68, R12.reuse, R124, R68 ;  /* 0x0000007c0c44723c */ /* 0x048ff00000041844 */
[C---:B------:R-:W-:Y:S08]  /*ab10*/  HMMA.16816.F32.BF16 R72, R12.reuse, R126, R72 ;  /* 0x0000007e0c48723c */ /* 0x040ff00000041848 */
[C---:B------:R-:W-:Y:S08]  /*ab20*/  HMMA.16816.F32.BF16 R76, R12.reuse, R128, R76 ;  /* 0x000000800c4c723c */ /* 0x040ff0000004184c */
[C---:B------:R-:W-:Y:S08]  /*ab30*/  HMMA.16816.F32.BF16 R80, R12.reuse, R130, R80 ;  /* 0x000000820c50723c */ /* 0x040ff00000041850 */
[C---:B------:R-:W-:Y:S08]  /*ab40*/  HMMA.16816.F32.BF16 R84, R12.reuse, R136, R84 ;  /* 0x000000880c54723c */ /* 0x040ff00000041854 */
[C---:B------:R-:W-:Y:S08]  /*ab50*/  HMMA.16816.F32.BF16 R88, R12.reuse, R138, R88 ;  /* 0x0000008a0c58723c */ /* 0x040ff00000041858 */
[C---:B------:R-:W-:Y:S08]  /*ab60*/  HMMA.16816.F32.BF16 R92, R12.reuse, R140, R92 ;  /* 0x0000008c0c5c723c */ /* 0x040ff0000004185c */
[----:B------:R-:W-:Y:S07]  /*ab70*/  HMMA.16816.F32.BF16 R96, R12, R142, R96 ;  /* 0x0000008e0c60723c */ /* 0x000fee0000041860 */
[----:B------:R-:W-:Y:S01]  /*ab80*/  F2FP.BF16.PACK_AB R12, R145, R144 ;  /* 0x00000090910c723e */ /* 0x000fe200000010ff */
[----:B------:R-:W-:Y:S01]  /*ab90*/  FADD.FTZ R144, R144, R151 ;  /* 0x0000009790907221 */ /* 0x000fe20000010000 */
[----:B----4-:R-:W-:Y:S03]  /*aba0*/  F2FP.BF16.PACK_AB R14, R165, R32 ;  /* 0x00000020a50e723e */ /* 0x010fe600000010ff */
[C---:B-1----:R-:W-:Y:S01]  /*abb0*/  F2FP.BF16.PACK_AB R13, R146.reuse, R33 ;  /* 0x00000021920d723e */ /* 0x042fe200000010ff */
[----:B------:R-:W-:Y:S01]  /*abc0*/  FADD.FTZ R33, R33, R172 ;  /* 0x000000ac21217221 */ /* 0x000fe20000010000 */
[----:B--2---:R-:W-:Y:S01]  /*abd0*/  F2FP.BF16.PACK_AB R15, R35, R34 ;  /* 0x00000022230f723e */ /* 0x004fe200000010ff */
[----:B------:R-:W-:Y:S02]  /*abe0*/  FADD.FTZ R145, R145, R144 ;  /* 0x0000009091917221 */ /* 0x000fe40000010000 */
[----:B------:R-:W-:Y:S02]  /*abf0*/  FADD.FTZ R33, R146, R33 ;  /* 0x0000002192217221 */ /* 0x000fe40000010000 */
[----:B------:R-:W-:Y:S02]  /*ac00*/  FADD.FTZ R32, R32, R145 ;  /* 0x0000009120207221 */ /* 0x000fe40000010000 */
[C---:B------:R-:W-:Y:S01]  /*ac10*/  HMMA.16816.F32.BF16 R128, R12.reuse, R16, R4 ;  /* 0x000000100c80723c */ /* 0x040fe20000041804 */
[----:B------:R-:W1:Y:S02]  /*ac20*/  LDSM.16.MT88.4 R4, [R185+UR4+0x3900] ;  /* 0x00390004b904783b */ /* 0x000e640008004200 */
[----:B------:R-:W-:Y:S02]  /*ac30*/  FADD.FTZ R34, R34, R33 ;  /* 0x0000002122227221 */ /* 0x000fe40000010000 */
[----:B------:R-:W-:Y:S02]  /*ac40*/  FADD.FTZ R217, R165, R32 ;  /* 0x00000020a5d97221 */ /* 0x000fe40000010000 */
[----:B------:R-:W-:Y:S01]  /*ac50*/  FADD.FTZ R218, R35, R34 ;  /* 0x0000002223da7221 */ /* 0x000fe20000010000 */
[C---:B------:R-:W-:Y:S01]  /*ac60*/  HMMA.16816.F32.BF16 R124, R12.reuse, R18, R8 ;  /* 0x000000120c7c723c */ /* 0x040fe20000041808 */
[----:B------:R-:W2:Y:S07]  /*ac70*/  LDSM.16.MT88.4 R8, [R133+0x3900] ;  /* 0x003900008508783b */ /* 0x000eae0000004200 */
[C---:B------:R-:W-:Y:S01]  /*ac80*/  HMMA.16816.F32.BF16 R100, R12.reuse, R20, R100 ;  /* 0x000000140c64723c */ /* 0x040fe20000041864 */
[----:B------:R-:W3:Y:S07]  /*ac90*/  LDSM.16.MT88.4 R16, [R184+UR4+0x3900] ;  /* 0x00390004b810783b */ /* 0x000eee0008004200 */
[C---:B------:R-:W-:Y:S08]  /*aca0*/  HMMA.16816.F32.BF16 R104, R12.reuse, R22, R104 ;  /* 0x000000160c68723c */ /* 0x040ff00000041868 */
[C---:B------:R-:W-:Y:S07]  /*acb0*/  HMMA.16816.F32.BF16 R108, R12.reuse, R28, R108 ;  /* 0x0000001c0c6c723c */ /* 0x040fee000004186c */
[----:B------:R-:W-:Y:S01]  /*acc0*/  IADD3 R29, R221, -0x2, RZ ;  /* 0xfffffffedd1d7810 */ /* 0x000fe20007ffe0ff */
[C---:B------:R-:W-:Y:S03]  /*acd0*/  HMMA.16816.F32.BF16 R112, R12.reuse, R30, R112 ;  /* 0x0000001e0c70723c */ /* 0x040fe60000041870 */
[C---:B------:R-:W-:Y:S05]  /*ace0*/  ISETP.GE.AND P0, PT, R29.reuse, R194, PT ;  /* 0x000000c21d00720c */ /* 0x040fea0003f06270 */
[C---:B-----5:R-:W-:Y:S08]  /*acf0*/  HMMA.16816.F32.BF16 R116, R12.reuse, R24, R116 ;  /* 0x000000180c74723c */ /* 0x060ff00000041874 */
[C---:B------:R-:W-:Y:S04]  /*ad00*/  HMMA.16816.F32.BF16 R120, R12.reuse, R26, R120 ;  /* 0x0000001a0c78723c */ /* 0x040fe80000041878 */
[----:B------:R-:W-:Y:S04]  /*ad10*/  @P0 SHF.R.S32.HI R20, RZ, 0x1f, R29 ;  /* 0x0000001fff140819 */ /* 0x000fe8000001141d */
[C---:B-1----:R-:W-:Y:S07]  /*ad20*/  HMMA.16816.F32.BF16 R36, R12.reuse, R4, R36 ;  /* 0x000000040c24723c */ /* 0x042fee0000041824 */
[----:B------:R-:W-:Y:S01]  /*ad30*/  @P0 IMAD R4, R20, c[0x0][0x1e0], RZ ;  /* 0x0000780014040a24 */ /* 0x000fe200078e02ff */
[C---:B------:R-:W-:Y:S01]  /*ad40*/  HMMA.16816.F32.BF16 R40, R12.reuse, R6, R40 ;  /* 0x000000060c28723c */ /* 0x040fe20000041828 */
[----:B------:R-:W1:Y:S03]  /*ad50*/  LDSM.16.MT88.4 R20, [R135+0x3900] ;  /* 0x003900008714783b */ /* 0x000e660000004200 */
[C---:B------:R-:W-:Y:S03]  /*ad60*/  @P0 IMAD R4, R29.reuse, c[0x0][0x1e4], R4 ;  /* 0x000079001d040a24 */ /* 0x040fe600078e0204 */
[----:B------:R-:W-:Y:S01]  /*ad70*/  @P0 IMAD.WIDE.U32 R6, R29, c[0x0][0x1e0], RZ ;  /* 0x000078001d060a25 */ /* 0x000fe200078e00ff */
[C---:B--2---:R-:W-:Y:S04]  /*ad80*/  HMMA.16816.F32.BF16 R44, R12.reuse, R8, R44 ;  /* 0x000000080c2c723c */ /* 0x044fe8000004182c */
[----:B------:R-:W-:Y:S02]  /*ad90*/  @P0 IADD3 R29, R7, R4, RZ ;  /* 0x00000004071d0210 */ /* 0x000fe40007ffe0ff */
[C---:B------:R-:W-:Y:S02]  /*ada0*/  @P0 SHF.L.U32 R28, R6.reuse, 0x6, RZ ;  /* 0x00000006061c0819 */ /* 0x040fe400000006ff */
[C---:B------:R-:W-:Y:S04]  /*adb0*/  HMMA.16816.F32.BF16 R48, R12.reuse, R10, R48 ;  /* 0x0000000a0c30723c */ /* 0x040fe80000041830 */
[----:B------:R-:W-:Y:S02]  /*adc0*/  @P0 SHF.L.U64.HI R29, R6, 0x6, R29 ;  /* 0x00000006061d0819 */ /* 0x000fe4000001021d */
[----:B------:R-:W-:Y:S01]  /*add0*/  @P0 IADD3 R8, P1, R28, R208, RZ ;  /* 0x000000d01c080210 */ /* 0x000fe20007f3e0ff */
[----:B------:R-:W2:Y:S01]  /*ade0*/  LDSM.16.MT88.4 R4, [R185+UR4+0x5900] ;  /* 0x00590004b904783b */ /* 0x000ea20008004200 */
[C---:B---3--:R-:W-:Y:S04]  /*adf0*/  HMMA.16816.F32.BF16 R52, R12.reuse, R16, R52 ;  /* 0x000000100c34723c */ /* 0x048fe80000041834 */
[C---:B------:R-:W-:Y:S02]  /*ae00*/  @P0 IADD3.X R9, R29.reuse, R213, RZ, P1, !PT ;  /* 0x000000d51d090210 */ /* 0x040fe40000ffe4ff */
[C---:B------:R-:W-:Y:S02]  /*ae10*/  @P0 LEA R24, P1, R8.reuse, c[0x0][0x1c8], 0x1 ;  /* 0x0000720008180a11 */ /* 0x040fe400078208ff */
[C---:B------:R-:W-:Y:S04]  /*ae20*/  HMMA.16816.F32.BF16 R56, R12.reuse, R18, R56 ;  /* 0x000000120c38723c */ /* 0x040fe80000041838 */
[----:B------:R-:W-:Y:S02]  /*ae30*/  @P0 LEA.HI.X R25, R8, c[0x0][0x1cc], R9, 0x1, P1 ;  /* 0x0000730008190a11 */ /* 0x000fe400008f0c09 */
[C---:B------:R-:W-:Y:S02]  /*ae40*/  @P0 IADD3 R9, P1, R28.reuse, R179, RZ ;  /* 0x000000b31c090210 */ /* 0x040fe40007f3e0ff */
[C---:B-1----:R-:W-:Y:S04]  /*ae50*/  HMMA.16816.F32.BF16 R60, R12.reuse, R20, R60 ;  /* 0x000000140c3c723c */ /* 0x042fe8000004183c */
[----:B------:R-:W-:Y:S02]  /*ae60*/  @P0 IADD3.X R8, R29, R178, RZ, P1, !PT ;  /* 0x000000b21d080210 */ /* 0x000fe40000ffe4ff */
[C---:B------:R-:W-:Y:S02]  /*ae70*/  @P0 LEA R26, P1, R9.reuse, c[0x0][0x1c8], 0x1 ;  /* 0x00007200091a0a11 */ /* 0x040fe400078208ff */
[C---:B------:R-:W-:Y:S04]  /*ae80*/  HMMA.16816.F32.BF16 R64, R12.reuse, R22, R64 ;  /* 0x000000160c40723c */ /* 0x040fe80000041840 */
[----:B------:R-:W-:Y:S02]  /*ae90*/  @P0 LEA.HI.X R27, R9, c[0x0][0x1cc], R8, 0x1, P1 ;  /* 0x00007300091b0a11 */ /* 0x000fe400008f0c08 */
[----:B------:R1:W3:Y:S01]  /*aea0*/  LDSM.16.MT88.4 R8, [R133+0x5900] ;  /* 0x005900008508783b */ /* 0x0002e20000004200 */
[----:B------:R-:W-:Y:S05]  /*aeb0*/  @P0 IADD3 R16, P1, R28, R177, RZ ;  /* 0x000000b11c100210 */ /* 0x000fea0007f3e0ff */
        /* <DEDUP_REMOVED lines=8> */
[C---:B------:R-:W-:Y:S02]  /*af40*/  @P0 IADD3 R23, P1, R28.reuse, R208, RZ ;  /* 0x000000d01c170210 */ /* 0x040fe40007f3e0ff */
[----:B-1----:R-:W-:Y:S04]  /*af50*/  MOV R133, R2 ;  /* 0x0000000200857202 */ /* 0x002fe80000000f00 */
[----:B------:R-:W-:Y:S02]  /*af60*/  @P0 IADD3.X R4, R29, R213, RZ, P1, !PT ;  /* 0x000000d51d040210 */ /* 0x000fe40000ffe4ff */
[C---:B------:R-:W-:Y:S04]  /*af70*/  @P0 LEA R22, P1, R23.reuse, c[0x0][0x1c8], 0x1 ;  /* 0x0000720017160a11 */ /* 0x040fe800078208ff */
[----:B------:R-:W-:Y:S02]  /*af80*/  @P0 LEA.HI.X R23, R23, c[0x0][0x1cc], R4, 0x1, P1 ;  /* 0x0000730017170a11 */ /* 0x000fe400008f0c04 */
[----:B------:R-:W-:Y:S01]  /*af90*/  @P0 IADD3 R4, P1, R28, R179, RZ ;  /* 0x000000b31c040210 */ /* 0x000fe20007f3e0ff */
[C---:B---3--:R-:W-:Y:S03]  /*afa0*/  HMMA.16816.F32.BF16 R76, R12.reuse, R8, R76 ;  /* 0x000000080c4c723c */ /* 0x048fe6000004184c */
[C---:B------:R-:W-:Y:S02]  /*afb0*/  @P0 IADD3.X R5, R29.reuse, R178, RZ, P1, !PT ;  /* 0x000000b21d050210 */ /* 0x040fe40000ffe4ff */
[C---:B------:R-:W-:Y:S03]  /*afc0*/  @P0 LEA R30, P1, R4.reuse, c[0x0][0x1c8], 0x1 ;  /* 0x00007200041e0a11 */ /* 0x040fe600078208ff */
[C---:B------:R-:W-:Y:S04]  /*afd0*/  HMMA.16816.F32.BF16 R80, R12.reuse, R10, R80 ;  /* 0x0000000a0c50723c */ /* 0x040fe80000041850 */
[----:B------:R-:W-:Y:S02]  /*afe0*/  @P0 LEA.HI.X R31, R4, c[0x0][0x1cc], R5, 0x1, P1 ;  /* 0x00007300041f0a11 */ /* 0x000fe400008f0c05 */
[----:B------:R-:W1:Y:S01]  /*aff0*/  LDSM.16.MT88.4 R4, [R135+0x5900] ;  /* 0x005900008704783b */ /* 0x000e620000004200 */
[C---:B------:R-:W-:Y:S01]  /*b000*/  ISETP.GE.AND P1, PT, R216.reuse, 0x1, PT ;  /* 0x00000001d800780c */ /* 0x040fe20003f26270 */
[C---:B--2---:R-:W-:Y:S04]  /*b010*/  HMMA.16816.F32.BF16 R84, R12.reuse, R16, R84 ;  /* 0x000000100c54723c */ /* 0x044fe80000041854 */
[----:B------:R-:W-:Y:S04]  /*b020*/  IADD3 R216, R216, 0x1, RZ ;  /* 0x00000001d8d87810 */ /* 0x000fe80007ffe0ff */
[----:B------:R-:W-:Y:S01]  /*b030*/  SEL R216, R216, RZ, !P1 ;  /* 0x000000ffd8d87207 */ /* 0x000fe20004800000 */
[C---:B------:R-:W-:Y:S03]  /*b040*/  HMMA.16816.F32.BF16 R88, R12.reuse, R18, R88 ;  /* 0x000000120c58723c */ /* 0x040fe60000041858 */
[----:B------:R-:W-:Y:S01]  /*b050*/  @P0 IADD3 R28, P1, R28, R177, RZ ;  /* 0x000000b11c1c0210 */ /* 0x000fe20007f3e0ff */
[----:B------:R-:W-:Y:S03]  /*b060*/  @P0 IMAD R10, R216, 0x3000, R202 ;  /* 0x00003000d80a0824 */ /* 0x000fe600078e02ca */
[----:B------:R-:W-:Y:S02]  /*b070*/  @P0 IADD3.X R29, R29, R176, RZ, P1, !PT ;  /* 0x000000b01d1d0210 */ /* 0x000fe40000ffe4ff */
[----:B------:R-:W-:Y:S03]  /*b080*/  @P0 SHF.L.U32 R3, R10, 0x1, RZ ;  /* 0x000000010a030819 */ /* 0x000fe600000006ff */
[C---:B------:R-:W-:Y:S02]  /*b090*/  @P0 LEA R8, P1, R28.reuse, c[0x0][0x1c8], 0x1 ;  /* 0x000072001c080a11 */ /* 0x040fe400078208ff */
[----:B------:R-:W-:Y:S01]  /*b0a0*/  @!PT LDS RZ, [RZ] ;  /* 0x00000000fffff984 */ /* 0x000fe20000000800 */
[----:B------:R-:W-:Y:S01]  /*b0b0*/  @!PT LDS RZ, [RZ] ;  /* 0x00000000fffff984 */ /* 0x000fe20000000800 */
[----:B------:R-:W-:Y:S01]  /*b0c0*/  @!PT LDS RZ, [RZ] ;  /* 0x00000000fffff984 */ /* 0x000fe20000000800 */
[----:B------:R2:W-:Y:S02]  /*b0d0*/  @P0 LDGSTS.E.BYPASS.LTC128B.128 [R3+0xc100], [R24.64], !P5 ;  /* 0x0c10000018030fae */ /* 0x0005e4000e901d48 */
[----:B------:R-:W-:Y:S06]  /*b0e0*/  @P0 LEA.HI.X R9, R28, c[0x0][0x1cc], R29, 0x1, P1 ;  /* 0x000073001c090a11 */ /* 0x000fec00008f0c1d */
[----:B------:R2:W-:Y:S01]  /*b0f0*/  @P0 LDGSTS.E.BYPASS.LTC128B.128 [R3+0xe100], [R26.64], !P4 ;  /* 0x0e1000001a030fae */ /* 0x0005e2000e101d48 */
[C---:B-1----:R-:W-:Y:S07]  /*b100*/  HMMA.16816.F32.BF16 R92, R12.reuse, R4, R92 ;  /* 0x000000040c5c723c */ /* 0x042fee000004185c */
[----:B------:R2:W-:Y:S01]  /*b110*/  @P0 LDGSTS.E.BYPASS.LTC128B.128 [R3+0x10100], [R20.64], !P6 ;  /* 0x1010000014030fae */ /* 0x0005e2000f101d48 */
[----:B------:R-:W-:Y:S07]  /*b120*/  HMMA.16816.F32.BF16 R96, R12, R6, R96 ;  /* 0x000000060c60723c */ /* 0x000fee0000041860 */
[----:B------:R2:W-:Y:S08]  /*b130*/  @P0 LDGSTS.E.BYPASS.LTC128B.128 [R3+0xd100], [R22.64], !P5 ;  /* 0x0d10000016030fae */ /* 0x0005f0000e901d48 */
[----:B------:R2:W-:Y:S08]  /*b140*/  @P0 LDGSTS.E.BYPASS.LTC128B.128 [R3+0xf100], [R30.64], !P4 ;  /* 0x0f1000001e030fae */ /* 0x0005f0000e101d48 */
[----:B------:R2:W-:Y:S01]  /*b150*/  @P0 LDGSTS.E.BYPASS.LTC128B.128 [R3+0x11100], [R8.64], !P6 ;  /* 0x1110000008030fae */ /* 0x0005e2000f101d48 */
[----:B------:R-:W-:Y:S02]  /*b160*/  ISETP.GT.AND P0, PT, R221, R220, PT ;  /* 0x000000dcdd00720c */ /* 0x000fe40003f04270 */
[----:B------:R-:W-:Y:S05]  /*b170*/  MOV R221, R219 ;  /* 0x000000db00dd7202 */ /* 0x000fea0000000f00 */
[----:B------:R-:W0:Y:S01]  /*b180*/  LDGDEPBAR ;  /* 0x00000000000079af */ /* 0x000e220000000000 */
[----:B--2---:R-:W-:Y:S05]  /*b190*/  MOV R3, R0 ;  /* 0x0000000000037202 */ /* 0x004fea0000000f00 */
[----:B------:R-:W-:-:S05]  /*b1a0*/  @P0 BRA `(.L_x_2226) ;  /* 0xffffd5e000000947 */ /* 0x000fca000383ffff */
.L_x_2225:
[----:B------:R-:W-:-:S13]  /*b1b0*/  ISETP.GE.AND P0, PT, R219, R194, PT ;  /* 0x000000c2db00720c */ /* 0x000fda0003f06270 */
[----:B------:R-:W-:Y:S05]  /*b1c0*/  @!P0 BRA `(.L_x_2227) ;  /* 0x000035b000008947 */ /* 0x000fea0003800000 */
[----:B------:R-:W-:Y:S01]  /*b1d0*/  LOP3.LUT P0, RZ, R193, 0x4, RZ, 0xc0, !PT ;  /* 0x00000004c1ff7812 */ /* 0x000fe2000780c0ff */
[----:B------:R-:W-:Y:S01]  /*b1e0*/  IMAD.MOV.U32 R193, RZ, RZ, 0x40 ;  /* 0x00000040ffc17424 */ /* 0x000fe200078e00ff */
[----:B------:R-:W-:Y:S01]  /*b1f0*/  ISETP.NE.AND P2, PT, R197, 0x1, PT ;  /* 0x00000001c500780c */ /* 0x000fe20003f45270 */
        /* <DEDUP_REMOVED lines=13> */
.L_x_2236:
[----:B------:R-:W-:Y:S01]  /*b2d0*/  ISETP.GE.AND P0, PT, R194, R219, PT ;  /* 0x000000dbc200720c */ /* 0x000fe20003f06270 */
[----:B------:R-:W-:Y:S04]  /*b2e0*/  DEPBAR.LE SB0, 0x2 ;  /* 0x000080800000791a */ /* 0x000fe80000000000 */
[----:B------:R-:W-:Y:S01]  /*b2f0*/  BAR.SYNC.DEFER_BLOCKING 0x0 ;  /* 0x0000000000007b1d */ /* 0x000fe20000010000 */
[----:B------:R-:W-:Y:S01]  /*b300*/  UIMAD UR4, UR5, 0x6000, URZ ;  /* 0x00006000050478a4 */ /* 0x000fe2000f8e023f */
[----:B------:R-:W-:Y:S02]  /*b310*/  ISETP.NE.AND P2, PT, R197, 0x1, PT ;  /* 0x00000001c500780c */ /* 0x000fe40003f45270 */
[----:B------:R-:W-:Y:S04]  /*b320*/  ISETP.GE.AND P3, PT, R196, 0x1, PT ;  /* 0x00000001c400780c */ /* 0x000fe80003f66270 */
[----:B------:R-:W-:Y:S04]  /*b330*/  @!P0 IADD3 R0, R219, -0x1, RZ ;  /* 0xffffffffdb008810 */ /* 0x000fe80007ffe0ff */
[----:B------:R-:W-:Y:S01]  /*b340*/  @!P0 SHF.R.S32.HI R13, RZ, 0x1f, R0 ;  /* 0x0000001fff0d8819 */ /* 0x000fe20000011400 */
[----:B------:R-:W-:Y:S04]  /*b350*/  @!P0 IMAD.WIDE.U32 R6, R0, c[0x0][0x208], RZ ;  /* 0x0000820000068a25 */ /* 0x000fe800078e00ff */
[----:B------:R-:W-:Y:S02]  /*b360*/  @!P0 IMAD R13, R13, c[0x0][0x208], RZ ;  /* 0x000082000d0d8a24 */ /* 0x000fe400078e02ff */
[----:B------:R-:W-:Y:S02]  /*b370*/  @!P0 IMAD.SHL.U32 R5, R6, 0x40, RZ ;  /* 0x0000004006058824 */ /* 0x000fe400078e00ff */
[----:B------:R-:W-:Y:S03]  /*b380*/  @!P0 IMAD R13, R0, c[0x0][0x20c], R13 ;  /* 0x00008300000d8a24 */ /* 0x000fe600078e020d */
[----:B------:R-:W-:Y:S01]  /*b390*/  @!P0 IADD3 R9, P1, R5, R206, RZ ;  /* 0x000000ce05098210 */ /* 0x000fe20007f3e0ff */
[----:B------:R-:W-:Y:S01]  /*b3a0*/  @!P0 IMAD.IADD R13, R7, 0x1, R13 ;  /* 0x00000001070d8824 */ /* 0x000fe200078e020d */
[----:B------:R-:W-:Y:S04]  /*b3b0*/  LDSM.16.M88.4 R32, [R192] ;  /* 0x00000000c020783b */ /* 0x000fe80000000200 */
[----:B------:R-:W-:Y:S01]  /*b3c0*/  @!P0 SHF.L.U64.HI R13, R6, 0x6, R13 ;  /* 0x00000006060d8819 */ /* 0x000fe2000001020d */
[----:B------:R-:W-:Y:S04]  /*b3d0*/  LDSM.16.M88.4 R16, [R190+UR4+0xc900] ;  /* 0x00c90004be10783b */ /* 0x000fe80008000200 */
[----:B------:R-:W-:Y:S01]  /*b3e0*/  @!P0 IMAD.X R2, R13, 0x1, R211, P1 ;  /* 0x000000010d028824 */ /* 0x000fe200008e06d3 */
[----:B------:R-:W-:Y:S01]  /*b3f0*/  @!P0 IADD3 R7, P1, R5, R220, RZ ;  /* 0x000000dc05078210 */ /* 0x000fe20007f3e0ff */
[----:B------:R-:W-:Y:S04]  /*b400*/  LDSM.16.M88.4 R24, [R190+UR4+0xd100] ;  /* 0x00d10004be18783b */ /* 0x000fe80008000200 */
[----:B------:R-:W-:Y:S01]  /*b410*/  @!P0 IMAD.X R0, R13, 0x1, R228, P1 ;  /* 0x000000010d008824 */ /* 0x000fe200008e06e4 */
[C---:B------:R-:W-:Y:S01]  /*b420*/  @!P0 LEA R22, P1, R9.reuse, c[0x0][0x1f8], 0x1 ;  /* 0x00007e0009168a11 */ /* 0x040fe200078208ff */
[----:B------:R-:W-:Y:S03]  /*b430*/  LDSM.16.M88.4 R136, [R190+UR4+0xd900] ;  /* 0x00d90004be88783b */ /* 0x000fe60008000200 */
[----:B------:R-:W-:Y:S02]  /*b440*/  @!P0 LEA.HI.X R23, R9, c[0x0][0x1fc], R2, 0x1, P1 ;  /* 0x00007f0009178a11 */ /* 0x000fe400008f0c02 */
[C---:B------:R-:W-:Y:S01]  /*b450*/  @!P0 LEA R20, P1, R7.reuse, c[0x0][0x1f8], 0x1 ;  /* 0x00007e0007148a11 */ /* 0x040fe200078208ff */
[----:B------:R-:W1:Y:S03]  /*b460*/  LDSM.16.M88.4 R8, [R190+UR4+0xc100] ;  /* 0x00c10004be08783b */ /* 0x000e660008000200 */
[----:B------:R-:W-:Y:S02]  /*b470*/  @!P0 LEA.HI.X R21, R7, c[0x0][0x1fc], R0, 0x1, P1 ;  /* 0x00007f0007158a11 */ /* 0x000fe400008f0c00 */
[----:B------:R-:W-:Y:S01]  /*b480*/  @!P0 IADD3 R7, P1, R5, R227, RZ ;  /* 0x000000e305078210 */ /* 0x000fe20007f3e0ff */
[----:B------:R-:W-:Y:S04]  /*b490*/  LDSM.16.M88.4 R140, [R188] ;  /* 0x00000000bc8c783b */ /* 0x000fe80000000200 */
[----:B------:R-:W-:Y:S01]  /*b4a0*/  @!P0 IMAD.X R0, R13, 0x1, R226, P1 ;  /* 0x000000010d008824 */ /* 0x000fe200008e06e2 */
[C---:B------:R-:W-:Y:S04]  /*b4b0*/  @!P0 LEA R30, P1, R7.reuse, c[0x0][0x1f8], 0x1 ;  /* 0x00007e00071e8a11 */ /* 0x040fe800078208ff */
[----:B------:R-:W-:Y:S02]  /*b4c0*/  @!P0 LEA.HI.X R31, R7, c[0x0][0x1fc], R0, 0x1, P1 ;  /* 0x00007f00071f8a11 */ /* 0x000fe400008f0c00 */
[----:B------:R-:W-:Y:S05]  /*b4d0*/  @!P0 IADD3 R5, P1, R199, R5, RZ ;  /* 0x00000005c7058210 */ /* 0x000fea0007f3e0ff */
[----:B------:R-:W-:Y:S01]  /*b4e0*/  @!P0 IMAD.X R13, R198, 0x1, R13, P1 ;  /* 0x00000001c60d8824 */ /* 0x000fe200008e060d */
[----:B------:R-:W-:Y:S05]  /*b4f0*/  @!P0 IADD3 R7, P1, R5, R206, RZ ;  /* 0x000000ce05078210 */ /* 0x000fea0007f3e0ff */
[----:B------:R-:W-:Y:S01]  /*b500*/  @!P0 IMAD.X R0, R13, 0x1, R211, P1 ;  /* 0x000000010d008824 */ /* 0x000fe200008e06d3 */
[C---:B------:R-:W-:Y:S04]  /*b510*/  @!P0 LEA R28, P1, R7.reuse, c[0x0][0x1f8], 0x1 ;  /* 0x00007e00071c8a11 */ /* 0x040fe800078208ff */
[----:B------:R-:W-:Y:S02]  /*b520*/  @!P0 LEA.HI.X R29, R7, c[0x0][0x1fc], R0, 0x1, P1 ;  /* 0x00007f00071d8a11 */ /* 0x000fe400008f0c00 */
[----:B------:R-:W-:Y:S02]  /*b530*/  @!P0 IADD3 R7, P1, R5, R220, RZ ;  /* 0x000000dc05078210 */ /* 0x000fe40007f3e0ff */
[----:B------:R-:W-:Y:S03]  /*b540*/  IADD3 R0, R190, UR4, RZ ;  /* 0x00000004be007c10 */ /* 0x000fe6000fffe0ff */
[----:B------:R-:W-:Y:S01]  /*b550*/  @!P0 IMAD.X R2, R13, 0x1, R228, P1 ;  /* 0x000000010d028824 */ /* 0x000fe200008e06e4 */
[----:B------:R-:W-:Y:S01]  /*b560*/  @!P0 LEA R172, P1, R7, c[0x0][0x1f8], 0x1 ;  /* 0x00007e0007ac8a11 */ /* 0x000fe200078208ff */
[--C-:B------:R-:W-:Y:S02]  /*b570*/  IMAD.IADD R134, R191, 0x1, R0.reuse ;  /* 0x00000001bf867824 */ /* 0x100fe400078e0200 */
[----:B------:R-:W-:Y:S01]  /*b580*/  IMAD.IADD R0, R193, 0x1, R0 ;  /* 0x00000001c1007824 */ /* 0x000fe200078e0200 */
[----:B------:R-:W-:Y:S01]  /*b590*/  @!P0 LEA.HI.X R173, R7, c[0x0][0x1fc], R2, 0x1, P1 ;  /* 0x00007f0007ad8a11 */ /* 0x000fe200008f0c02 */
[----:B------:R-:W-:Y:S01]  /*b5a0*/  @!P0 IMAD R2, R216, 0x6000, R215 ;  /* 0x00006000d8028824 */ /* 0x000fe200078e02d7 */
[----:B------:R-:W-:Y:S01]  /*b5b0*/  @!P0 IADD3 R12, P1, R5, R227, RZ ;  /* 0x000000e3050c8210 */ /* 0x000fe20007f3e0ff */
[----:B------:R-:W2:Y:S01]  /*b5c0*/  LDSM.16.M88.4 R144, [R134+0xc100] ;  /* 0x00c100008690783b */ /* 0x000ea20000000200 */
[C---:B-1----:R-:W-:Y:S04]  /*b5d0*/  HMMA.16816.F32.BF16 R4, R32.reuse, R8, RZ ;  /* 0x000000082004723c */ /* 0x042fe800000418ff */
[----:B------:R-:W1:Y:S03]  /*b5e0*/  LDSM.16.M88.4 R148, [R134+0xc900] ;  /* 0x00c900008694783b */ /* 0x000e660000000200 */
[----:B------:R-:W-:Y:S01]  /*b5f0*/  @!P0 IMAD.X R9, R13, 0x1, R226, P1 ;  /* 0x000000010d098824 */ /* 0x000fe200008e06e2 */
[C---:B------:R-:W-:Y:S01]  /*b600*/  @!P0 LEA R174, P1, R12.reuse, c[0x0][0x1f8], 0x1 ;  /* 0x00007e000cae8a11 */ /* 0x040fe200078208ff */
[----:B------:R-:W3:Y:S03]  /*b610*/  LDSM.16.M88.4 R152, [R134+0xd100] ;  /* 0x00d100008698783b */ /* 0x000ee60000000200 */
[----:B------:R-:W-:Y:S02]  /*b620*/  @!P0 LEA.HI.X R175, R12, c[0x0][0x1fc], R9, 0x1, P1 ;  /* 0x00007f000caf8a11 */ /* 0x000fe400008f0c09 */
[C---:B------:R-:W-:Y:S01]  /*b630*/  HMMA.16816.F32.BF16 R8, R32.reuse, R10, RZ ;  /* 0x0000000a2008723c */ /* 0x040fe200000418ff */
[----:B------:R-:W4:Y:S05]  /*b640*/  LDSM.16.M88.4 R156, [R134+0xd900] ;  /* 0x00d90000869c783b */ /* 0x000f2a0000000200 */
[----:B------:R-:W-:Y:S01]  /*b650*/  @!PT LDS RZ, [RZ] ;  /* 0x00000000fffff984 */ /* 0x000fe20000000800 */
[----:B------:R-:W-:Y:S01]  /*b660*/  @!PT LDS RZ, [RZ] ;  /* 0x00000000fffff984 */ /* 0x000fe20000000800 */
[----:B------:R-:W-:Y:S01]  /*b670*/  @!PT LDS RZ, [RZ] ;  /* 0x00000000fffff984 */ /* 0x000fe20000000800 */
[----:B------:R5:W-:Y:S02]  /*b680*/  @!P0 LDGSTS.E.BYPASS.LTC128B.128 [R2], [R22.64], !P5 ;  /* 0x0000000016028fae */ /* 0x000be4000e901d48 */
[C---:B------:R-:W-:Y:S03]  /*b690*/  HMMA.16816.F32.BF16 R12, R32.reuse, R16, RZ ;  /* 0x00000010200c723c */ /* 0x040fe600000418ff */
[----:B------:R5:W-:Y:S05]  /*b6a0*/  @!P0 LDGSTS.E.BYPASS.LTC128B.128 [R2+0x2000], [R20.64], !P4 ;  /* 0x0200000014028fae */ /* 0x000bea000e101d48 */
[C---:B------:R-:W-:Y:S01]  /*b6b0*/  HMMA.16816.F32.BF16 R16, R32.reuse, R18, RZ ;  /* 0x000000122010723c */ /* 0x040fe200000418ff */
[----:B------:R1:W-:Y:S05]  /*b6c0*/  @!P0 LDGSTS.E.BYPASS.LTC128B.128 [R2+0x4000], [R30.64], !P6 ;  /* 0x040000001e028fae */ /* 0x0003ea000f101d48 */
[----:B------:R1:W-:Y:S05]  /*b6d0*/  @!P0 LDGSTS.E.BYPASS.LTC128B.128 [R2+0x1000], [R28.64], !P5 ;  /* 0x010000001c028fae */ /* 0x0003ea000e901d48 */
[----:B------:R1:W-:Y:S05]  /*b6e0*/  @!P0 LDGSTS.E.BYPASS.LTC128B.128 [R2+0x3000], [R172.64], !P4 ;  /* 0x03000000ac028fae */ /* 0x0003ea000e101d48 */
[----:B------:R2:W-:Y:S01]  /*b6f0*/  @!P0 LDGSTS.E.BYPASS.LTC128B.128 [R2+0x5000], [R174.64], !P6 ;  /* 0x05000000ae028fae */ /* 0x0005e2000f101d48 */
[C---:B------:R-:W-:Y:S02]  /*b700*/  ISETP.GE.AND P0, PT, R216.reuse, 0x1, PT ;  /* 0x00000001d800780c */ /* 0x040fe40003f06270 */
[----:B------:R-:W-:Y:S02]  /*b710*/  IADD3 R216, R216, 0x1, RZ ;  /* 0x00000001d8d87810 */ /* 0x000fe40007ffe0ff */
[----:B------:R-:W-:Y:S01]  /*b720*/  LDSM.16.M88.4 R160, [R187] ;  /* 0x00000000bba0783b */ /* 0x000fe20000000200 */
[C---:B-----5:R-:W-:Y:S01]  /*b730*/  HMMA.16816.F32.BF16 R20, R32.reuse, R24, RZ ;  /* 0x000000182014723c */ /* 0x060fe200000418ff */
[----:B------:R-:W-:Y:S03]  /*b740*/  SEL R216, R216, RZ, !P0 ;  /* 0x000000ffd8d87207 */ /* 0x000fe60004000000 */
[----:B------:R-:W5:Y:S04]  /*b750*/  LDSM.16.M88.4 R164, [R0+0xc100] ;  /* 0x00c1000000a4783b */ /* 0x000f680000000200 */
[C---:B------:R-:W-:Y:S01]  /*b760*/  HMMA.16816.F32.BF16 R24, R32.reuse, R26, RZ ;  /* 0x0000001a2018723c */ /* 0x040fe200000418ff */
[----:B------:R-:W3:Y:S05]  /*b770*/  LDSM.16.M88.4 R168, [R0+0xc900] ;  /* 0x00c9000000a8783b */ /* 0x000eea0000000200 */
[----:B------:R-:W0:Y:S02]  /*b780*/  LDGDEPBAR ;  /* 0x00000000000079af */ /* 0x000e240000000000 */
[C---:B-1----:R-:W-:Y:S03]  /*b790*/  HMMA.16816.F32.BF16 R28, R32.reuse, R136, RZ ;  /* 0x00000088201c723c */ /* 0x042fe600000418ff */
[----:B--2---:R-:W-:Y:S01]  /*b7a0*/  LDSM.16.M88.4 R172, [R186] ;  /* 0x00000000baac783b */ /* 0x004fe20000000200 */
[C---:B------:R-:W-:Y:S04]  /*b7b0*/  IMAD.IADD R2, R193.reuse, 0x1, R134 ;  /* 0x00000001c1027824 */ /* 0x040fe800078e0286 */
[----:B------:R-:W-:Y:S01]  /*b7c0*/  HMMA.16816.F32.BF16 R32, R32, R138, RZ ;  /* 0x0000008a2020723c */ /* 0x000fe200000418ff */
[----:B------:R-:W1:Y:S05]  /*b7d0*/  LDSM.16.M88.4 R136, [R0+0xd100] ;  /* 0x00d100000088783b */ /* 0x000e6a0000000200 */
[----:B------:R-:W-:Y:S02]  /*b7e0*/  LDSM.16.M88.4 R176, [R2+0xc100] ;  /* 0x00c1000002b0783b */ /* 0x000fe40000000200 */
[C---:B------:R-:W-:Y:S03]  /*b7f0*/  HMMA.16816.F32.BF16 R4, R140.reuse, R144, R4 ;  /* 0x000000908c04723c */ /* 0x040fe60000041804 */
[----:B------:R-:W-:Y:S05]  /*b800*/  LDSM.16.M88.4 R180, [R2+0xc900] ;  /* 0x00c9000002b4783b */ /* 0x000fea0000000200 */
[C---:B------:R-:W-:Y:S01]  /*b810*/  HMMA.16816.F32.BF16 R8, R140.reuse, R146, R8 ;  /* 0x000000928c08723c */ /* 0x040fe20000041808 */
[----:B------:R-:W2:Y:S07]  /*b820*/  LDSM.16.M88.4 R144, [R0+0xd900] ;  /* 0x00d900000090783b */ /* 0x000eae0000000200 */
[C---:B------:R-:W-:Y:S08]  /*b830*/  HMMA.16816.F32.BF16 R12, R140.reuse, R148, R12 ;  /* 0x000000948c0c723c */ /* 0x040ff0000004180c */
[C---:B------:R-:W-:Y:S01]  /*b840*/  HMMA.16816.F32.BF16 R16, R140.reuse, R150, R16 ;  /* 0x000000968c10723c */ /* 0x040fe20000041810 */
[----:B------:R-:W-:Y:S07]  /*b850*/  LDSM.16.M88.4 R148, [R2+0xd900] ;  /* 0x00d900000294783b */ /* 0x000fee0000000200 */
[C---:B---3--:R-:W-:Y:S08]  /*b860*/  HMMA.16816.F32.BF16 R20, R140.reuse, R152, R20 ;  /* 0x000000988c14723c */ /* 0x048ff00000041814 */
[C---:B------:R-:W-:Y:S01]  /*b870*/  HMMA.16816.F32.BF16 R24, R140.reuse, R154, R24 ;  /* 0x0000009a8c18723c */ /* 0x040fe20000041818 */
[----:B------:R-:W-:Y:S07]  /*b880*/  LDSM.16.M88.4 R152, [R190+UR4+0xe900] ;  /* 0x00e90004be98783b */ /* 0x000fee0008000200 */
[C---:B----4-:R-:W-:Y:S08]  /*b890*/  HMMA.16816.F32.BF16 R28, R140.reuse, R156, R28 ;  /* 0x0000009c8c1c723c */ /* 0x050ff0000004181c */
[----:B------:R-:W-:Y:S01]  /*b8a0*/  HMMA.16816.F32.BF16 R32, R140, R158, R32 ;  /* 0x0000009e8c20723c */ /* 0x000fe20000041820 */
[----:B------:R-:W3:Y:S05]  /*b8b0*/  LDSM.16.M88.4 R140, [R2+0xd100] ;  /* 0x00d10000028c783b */ /* 0x000eea0000000200 */
[----:B------:R-:W-:Y:S02]  /*b8c0*/  LDSM.16.M88.4 R156, [R190+UR4+0xf900] ;  /* 0x00f90004be9c783b */ /* 0x000fe40008000200 */
[C---:B-----5:R-:W-:Y:S08]  /*b8d0*/  HMMA.16816.F32.BF16 R4, R160.reuse, R164, R4 ;  /* 0x000000a4a004723c */ /* 0x060ff00000041804 */
[C---:B------:R-:W-:Y:S01]  /*b8e0*/  HMMA.16816.F32.BF16 R8, R160.reuse, R166, R8 ;  /* 0x000000a6a008723c */ /* 0x040fe20000041808 */
[----:B------:R-:W-:Y:S07]  /*b8f0*/  LDSM.16.M88.4 R164, [R134+0xe100] ;  /* 0x00e1000086a4783b */ /* 0x000fee0000000200 */
[C---:B------:R-:W-:Y:S08]  /*b900*/  HMMA.16816.F32.BF16 R12, R160.reuse, R168, R12 ;  /* 0x000000a8a00c723c */ /* 0x040ff0000004180c */
[C---:B------:R-:W-:Y:S01]  /*b910*/  HMMA.16816.F32.BF16 R16, R160.reuse, R170, R16 ;  /* 0x000000aaa010723c */ /* 0x040fe20000041810 */
[----:B------:R-:W-:Y:S07]  /*b920*/  LDSM.16.M88.4 R168, [R134+0xf900] ;  /* 0x00f9000086a8783b */ /* 0x000fee0000000200 */
[C---:B-1----:R-:W-:Y:S08]  /*b930*/  HMMA.16816.F32.BF16 R20, R160.reuse, R136, R20 ;  /* 0x00000088a014723c */ /* 0x042ff00000041814 */
[C---:B------:R-:W-:Y:S01]  /*b940*/  HMMA.16816.F32.BF16 R24, R160.reuse, R138, R24 ;  /* 0x0000008aa018723c */ /* 0x040fe20000041818 */
[----:B------:R-:W-:Y:S07]  /*b950*/  LDSM.16.M88.4 R136, [R192+0x4000] ;  /* 0x00400000c088783b */ /* 0x000fee0000000200 */
[C---:B--2---:R-:W-:Y:S08]  /*b960*/  HMMA.16816.F32.BF16 R28, R160.reuse, R144, R28 ;  /* 0x00000090a01c723c */ /* 0x044ff0000004181c */
[----:B------:R-:W-:Y:S01]  /*b970*/  HMMA.16816.F32.BF16 R32, R160, R146, R32 ;  /* 0x00000092a020723c */ /* 0x000fe20000041820 */
[----:B------:R-:W1:Y:S05]  /*b980*/  LDSM.16.M88.4 R144, [R190+UR4+0xe100] ;  /* 0x00e10004be90783b */ /* 0x000e6a0008000200 */
[----:B------:R-:W-:Y:S02]  /*b990*/  LDSM.16.M88.4 R160, [R188+0x4000] ;  /* 0x00400000bca0783b */ /* 0x000fe40000000200 */
[C---:B------:R-:W-:Y:S08]  /*b9a0*/  HMMA.16816.F32.BF16 R4, R172.reuse, R176, R4 ;  /* 0x000000b0ac04723c */ /* 0x040ff00000041804 */
[C---:B------:R-:W-:Y:S08]  /*b9b0*/  HMMA.16816.F32.BF16 R8, R172.reuse, R178, R8 ;  /* 0x000000b2ac08723c */ /* 0x040ff00000041808 */
[C---:B------:R-:W-:Y:S08]  /*b9c0*/  HMMA.16816.F32.BF16 R12, R172.reuse, R180, R12 ;  /* 0x000000b4ac0c723c */ /* 0x040ff0000004180c */
[C---:B------:R-:W-:Y:S08]  /*b9d0*/  HMMA.16816.F32.BF16 R16, R172.reuse, R182, R16 ;  /* 0x000000b6ac10723c */ /* 0x040ff00000041810 */
[C---:B---3--:R-:W-:Y:S08]  /*b9e0*/  HMMA.16816.F32.BF16 R20, R172.reuse, R140, R20 ;  /* 0x0000008cac14723c */ /* 0x048ff00000041814 */
[C---:B------:R-:W-:Y:S01]  /*b9f0*/  HMMA.16816.F32.BF16 R24, R172.reuse, R142, R24 ;  /* 0x0000008eac18723c */ /* 0x040fe20000041818 */
[----:B------:R-:W2:Y:S07]  /*ba00*/  LDSM.16.M88.4 R140, [R190+UR4+0xf100] ;  /* 0x00f10004be8c783b */ /* 0x000eae0008000200 */
[C---:B------:R-:W-:Y:S08]  /*ba10*/  HMMA.16816.F32.BF16 R28, R172.reuse, R148, R28 ;  /* 0x00000094ac1c723c */ /* 0x040ff0000004181c */
[----:B------:R-:W-:Y:S01]  /*ba20*/  HMMA.16816.F32.BF16 R32, R172, R150, R32 ;  /* 0x00000096ac20723c */ /* 0x000fe20000041820 */
[----:B------:R-:W3:Y:S07]  /*ba30*/  LDSM.16.M88.4 R148, [R134+0xe900] ;  /* 0x00e900008694783b */ /* 0x000eee0000000200 */
        /* <DEDUP_REMOVED lines=11> */
[----:B------:R-:W2:Y:S05]  /*baf0*/  LDSM.16.M88.4 R136, [R187+0x4000] ;  /* 0x00400000bb88783b */ /* 0x000eaa0000000200 */
[----:B------:R-:W4:Y:S02]  /*bb00*/  LDSM.16.M88.4 R156, [R0+0xf100] ;  /* 0x00f10000009c783b */ /* 0x000f240000000200 */
[C---:B------:R-:W-:Y:S08]  /*bb10*/  HMMA.16816.F32.BF16 R4, R160.reuse, R164, R4 ;  /* 0x000000a4a004723c */ /* 0x040ff00000041804 */
[C---:B------:R-:W-:Y:S01]  /*bb20*/  HMMA.16816.F32.BF16 R8, R160.reuse, R166, R8 ;  /* 0x000000a6a008723c */ /* 0x040fe20000041808 */
[----:B------:R-:W5:Y:S07]  /*bb30*/  LDSM.16.M88.4 R164, [R0+0xf900] ;  /* 0x00f9000000a4783b */ /* 0x000f6e0000000200 */
[C---:B---3--:R-:W-:Y:S08]  /*bb40*/  HMMA.16816.F32.BF16 R12, R160.reuse, R148, R12 ;  /* 0x00000094a00c723c */ /* 0x048ff0000004180c */
[C---:B------:R-:W-:Y:S01]  /*bb50*/  HMMA.16816.F32.BF16 R16, R160.reuse, R150, R16 ;  /* 0x00000096a010723c */ /* 0x040fe20000041810 */
[----:B------:R-:W-:Y:S07]  /*bb60*/  LDSM.16.M88.4 R148, [R2+0xe100] ;  /* 0x00e100000294783b */ /* 0x000fee0000000200 */
[C---:B-1----:R-:W-:Y:S07]  /*bb70*/  HMMA.16816.F32.BF16 R20, R160.reuse, R144, R20 ;  /* 0x00000090a014723c */ /* 0x042fee0000041814 */
[----:B------:R-:W-:Y:S01]  /*bb80*/  IADD3 R144, R193, UR4, R190 ;  /* 0x00000004c1907c10 */ /* 0x000fe2000fffe0be */
[C---:B------:R-:W-:Y:S04]  /*bb90*/  HMMA.16816.F32.BF16 R24, R160.reuse, R146, R24 ;  /* 0x00000092a018723c */ /* 0x040fe80000041818 */
[----:B------:R-:W-:Y:S02]  /*bba0*/  IMAD.IADD R133, R191, 0x1, R144 ;  /* 0x00000001bf857824 */ /* 0x000fe400078e0290 */
[----:B------:R-:W1:Y:S02]  /*bbb0*/  LDSM.16.M88.4 R144, [R186+0x4000] ;  /* 0x00400000ba90783b */ /* 0x000e640000000200 */
[C---:B------:R-:W-:Y:S03]  /*bbc0*/  HMMA.16816.F32.BF16 R28, R160.reuse, R168, R28 ;  /* 0x000000a8a01c723c */ /* 0x040fe6000004181c */
[----:B------:R-:W3:Y:S05]  /*bbd0*/  LDSM.16.M88.4 R172, [R133+0xe900] ;  /* 0x00e9000085ac783b */ /* 0x000eea0000000200 */
[----:B------:R-:W-:Y:S01]  /*bbe0*/  HMMA.16816.F32.BF16 R32, R160, R170, R32 ;  /* 0x000000aaa020723c */ /* 0x000fe20000041820 */
[----:B------:R-:W1:Y:S05]  /*bbf0*/  LDSM.16.M88.4 R176, [R133+0xf100] ;  /* 0x00f1000085b0783b */ /* 0x000e6a0000000200 */
[----:B------:R-:W1:Y:S02]  /*bc00*/  LDSM.16.M88.4 R180, [R133+0xf900] ;  /* 0x00f9000085b4783b */ /* 0x000e640000000200 */
[C---:B--2---:R-:W-:Y:S03]  /*bc10*/  HMMA.16816.F32.BF16 R4, R136.reuse, R140, R4 ;  /* 0x0000008c8804723c */ /* 0x044fe60000041804 */
[----:B------:R-:W-:Y:S05]  /*bc20*/  LDSM.16.M88.4 R160, [R190+UR4+0x11100] ;  /* 0x01110004bea0783b */ /* 0x000fea0008000200 */
[C---:B------:R-:W-:Y:S01]  /*bc30*/  HMMA.16816.F32.BF16 R8, R136.reuse, R142, R8 ;  /* 0x0000008e8808723c */ /* 0x040fe20000041808 */
[----:B------:R-:W-:Y:S05]  /*bc40*/  LDSM.16.M88.4 R140, [R192+0x8000] ;  /* 0x00800000c08c783b */ /* 0x000fea0000000200 */
[----:B------:R-:W-:Y:S02]  /*bc50*/  LDSM.16.M88.4 R168, [R190+UR4+0x11900] ;  /* 0x01190004bea8783b */ /* 0x000fe40008000200 */
[C---:B------:R-:W-:Y:S08]  /*bc60*/  HMMA.16816.F32.BF16 R12, R136.reuse, R152, R12 ;  /* 0x00000098880c723c */ /* 0x040ff0000004180c */
[C---:B------:R-:W-:Y:S01]  /*bc70*/  HMMA.16816.F32.BF16 R16, R136.reuse, R154, R16 ;  /* 0x0000009a8810723c */ /* 0x040fe20000041810 */
[----:B------:R-:W2:Y:S07]  /*bc80*/  LDSM.16.M88.4 R152, [R190+UR4+0x10100] ;  /* 0x01010004be98783b */ /* 0x000eae0008000200 */
[C---:B----4-:R-:W-:Y:S08]  /*bc90*/  HMMA.16816.F32.BF16 R20, R136.reuse, R156, R20 ;  /* 0x0000009c8814723c */ /* 0x050ff00000041814 */
[C---:B------:R-:W-:Y:S01]  /*bca0*/  HMMA.16816.F32.BF16 R24, R136.reuse, R158, R24 ;  /* 0x0000009e8818723c */ /* 0x040fe20000041818 */
[----:B------:R-:W4:Y:S07]  /*bcb0*/  LDSM.16.M88.4 R156, [R190+UR4+0x10900] ;  /* 0x01090004be9c783b */ /* 0x000f2e0008000200 */
[C---:B-----5:R-:W-:Y:S08]  /*bcc0*/  HMMA.16816.F32.BF16 R28, R136.reuse, R164, R28 ;  /* 0x000000a4881c723c */ /* 0x060ff0000004181c */
[----:B------:R-:W-:Y:S01]  /*bcd0*/  HMMA.16816.F32.BF16 R32, R136, R166, R32 ;  /* 0x000000a68820723c */ /* 0x000fe20000041820 */
[----:B------:R-:W-:Y:S05]  /*bce0*/  LDSM.16.M88.4 R136, [R188+0x8000] ;  /* 0x00800000bc88783b */ /* 0x000fea0000000200 */
[----:B------:R-:W-:Y:S02]  /*bcf0*/  LDSM.16.M88.4 R164, [R134+0x10900] ;  /* 0x0109000086a4783b */ /* 0x000fe40000000200 */
        /* <DEDUP_REMOVED lines=8> */
[----:B------:R-:W5:Y:S07]  /*bd80*/  LDSM.16.M88.4 R176, [R134+0x11900] ;  /* 0x0119000086b0783b */ /* 0x000f6e0000000200 */
[C---:B------:R-:W-:Y:S08]  /*bd90*/  HMMA.16816.F32.BF16 R28, R144.reuse, R180, R28 ;  /* 0x000000b4901c723c */ /* 0x040ff0000004181c */
[----:B------:R-:W-:Y:S01]  /*bda0*/  HMMA.16816.F32.BF16 R32, R144, R182, R32 ;  /* 0x000000b69020723c */ /* 0x000fe20000041820 */
        /* <DEDUP_REMOVED lines=9> */
[----:B------:R-:W-:Y:S07]  /*be40*/  LDSM.16.M88.4 R160, [R133+0x10900] ;  /* 0x0109000085a0783b */ /* 0x000fee0000000200 */
[C---:B------:R-:W-:Y:S08]  /*be50*/  HMMA.16816.F32.BF16 R28, R140.reuse, R168, R28 ;  /* 0x000000a88c1c723c */ /* 0x040ff0000004181c */
[----:B------:R-:W-:Y:S01]  /*be60*/  HMMA.16816.F32.BF16 R32, R140, R170, R32 ;  /* 0x000000aa8c20723c */ /* 0x000fe20000041820 */
[----:B------:R-:W2:Y:S07]  /*be70*/  LDSM.16.M88.4 R140, [R0+0x11100] ;  /* 0x01110000008c783b */ /* 0x000eae0000000200 */
[C---:B-1----:R-:W-:Y:S08]  /*be80*/  HMMA.16816.F32.BF16 R4, R136.reuse, R148, R4 ;  /* 0x000000948804723c */ /* 0x042ff00000041804 */
[C---:B------:R-:W-:Y:S01]  /*be90*/  HMMA.16816.F32.BF16 R8, R136.reuse, R150, R8 ;  /* 0x000000968808723c */ /* 0x040fe20000041808 */
[----:B------:R-:W-:Y:S07]  /*bea0*/  LDSM.16.M88.4 R148, [R186+0x8000] ;  /* 0x00800000ba94783b */ /* 0x000fee0000000200 */
[C---:B------:R-:W-:Y:S08]  /*beb0*/  HMMA.16816.F32.BF16 R12, R136.reuse, R164, R12 ;  /* 0x000000a4880c723c */ /* 0x040ff0000004180c */
[C---:B------:R-:W-:Y:S01]  /*bec0*/  HMMA.16816.F32.BF16 R16, R136.reuse, R166, R16 ;  /* 0x000000a68810723c */ /* 0x040fe20000041810 */
[----:B------:R-:W-:Y:S07]  /*bed0*/  LDSM.16.M88.4 R164, [R133+0x11100] ;  /* 0x0111000085a4783b */ /* 0x000fee0000000200 */
[C---:B---3--:R-:W-:Y:S08]  /*bee0*/  HMMA.16816.F32.BF16 R20, R136.reuse, R172, R20 ;  /* 0x000000ac8814723c */ /* 0x048ff00000041814 */
[C---:B------:R-:W-:Y:S08]  /*bef0*/  HMMA.16816.F32.BF16 R24, R136.reuse, R174, R24 ;  /* 0x000000ae8818723c */ /* 0x040ff00000041818 */
[C---:B-----5:R-:W-:Y:S08]  /*bf00*/  HMMA.16816.F32.BF16 R28, R136.reuse, R176, R28 ;  /* 0x000000b0881c723c */ /* 0x060ff0000004181c */
[----:B------:R-:W-:Y:S01]  /*bf10*/  HMMA.16816.F32.BF16 R32, R136, R178, R32 ;  /* 0x000000b28820723c */ /* 0x000fe20000041820 */
[----:B------:R1:W3:Y:S07]  /*bf20*/  LDSM.16.M88.4 R136, [R0+0x11900] ;  /* 0x011900000088783b */ /* 0x0002ee0000000200 */
[C---:B--2---:R-:W-:Y:S08]  /*bf30*/  HMMA.16816.F32.BF16 R4, R144.reuse, R152, R4 ;  /* 0x000000989004723c */ /* 0x044ff00000041804 */
[C---:B------:R-:W-:Y:S01]  /*bf40*/  HMMA.16816.F32.BF16 R8, R144.reuse, R154, R8 ;  /* 0x0000009a9008723c */ /* 0x040fe20000041808 */
[----:B------:R-:W2:Y:S07]  /*bf50*/  LDSM.16.M88.4 R152, [R2+0x10100] ;  /* 0x010100000298783b */ /* 0x000eae0000000200 */
[C---:B----4-:R-:W-:Y:S04]  /*bf60*/  HMMA.16816.F32.BF16 R12, R144.reuse, R156, R12 ;  /* 0x0000009c900c723c */ /* 0x050fe8000004180c */
[----:B-1----:R-:W-:Y:S02]  /*bf70*/  IMAD.MOV.U32 R0, RZ, RZ, R205 ;  /* 0x000000ffff007224 */ /* 0x002fe400078e00cd */
[----:B------:R-:W-:Y:S02]  /*bf80*/  @P2 IMAD.MOV.U32 R0, RZ, RZ, R221 ;  /* 0x000000ffff002224 */ /* 0x000fe400078e00dd */
[C---:B------:R-:W-:Y:S01]  /*bf90*/  HMMA.16816.F32.BF16 R16, R144.reuse, R158, R16 ;  /* 0x0000009e9010723c */ /* 0x040fe20000041810 */
[----:B------:R1:W-:Y:S05]  /*bfa0*/  LDSM.16.M88.4 R156, [R133+0x11900] ;  /* 0x01190000859c783b */ /* 0x0003ea0000000200 */
[----:B------:R-:W4:Y:S02]  /*bfb0*/  SHFL.IDX PT, R134, R0, RZ, 0x1c1f ;  /* 0x001c1fff00867589 */ /* 0x000f2400000e0000 */
[C---:B------:R-:W-:Y:S08]  /*bfc0*/  HMMA.16816.F32.BF16 R20, R144.reuse, R140, R20 ;  /* 0x0000008c9014723c */ /* 0x040ff00000041814 */
[C---:B------:R-:W-:Y:S08]  /*bfd0*/  HMMA.16816.F32.BF16 R24, R144.reuse, R142, R24 ;  /* 0x0000008e9018723c */ /* 0x040ff00000041818 */
[C---:B---3--:R-:W-:Y:S04]  /*bfe0*/  HMMA.16816.F32.BF16 R28, R144.reuse, R136, R28 ;  /* 0x00000088901c723c */ /* 0x048fe8000004181c */
[----:B-1----:R-:W-:Y:S04]  /*bff0*/  IMAD.SHL.U32 R133, R219, 0x40, RZ ;  /* 0x00000040db857824 */ /* 0x002fe800078e00ff */
[----:B------:R-:W-:Y:S04]  /*c000*/  HMMA.16816.F32.BF16 R32, R144, R138, R32 ;  /* 0x0000008a9020723c */ /* 0x000fe80000041820 */
[----:B------:R-:W-:Y:S04]  /*c010*/  IADD3 R2, -R214, 0x1, -R133 ;  /* 0x00000001d6027810 */ /* 0x000fe80007ffe985 */
[C---:B--2---:R-:W-:Y:S05]  /*c020*/  HMMA.16816.F32.BF16 R4, R148.reuse, R152, R4 ;  /* 0x000000989404723c */ /* 0x044fea0000041804 */
[----:B------:R-:W-:Y:S03]  /*c030*/  IADD3 R2, -R204, R2, R195 ;  /* 0x00000002cc027210 */ /* 0x000fe60007ffe1c3 */
[C---:B------:R-:W-:Y:S04]  /*c040*/  HMMA.16816.F32.BF16 R8, R148.reuse, R154, R8 ;  /* 0x0000009a9408723c */ /* 0x040fe80000041808 */
[C---:B------:R-:W-:Y:S02]  /*c050*/  IADD3 R135, R2.reuse, c[0x0][0x328], RZ ;  /* 0x0000ca0002877a10 */ /* 0x040fe40007ffe0ff */
[----:B------:R-:W-:Y:S02]  /*c060*/  IADD3 R2, R2, UR6, RZ ;  /* 0x0000000602027c10 */ /* 0x000fe4000fffe0ff */
[C---:B------:R-:W-:Y:S04]  /*c070*/  HMMA.16816.F32.BF16 R12, R148.reuse, R160, R12 ;  /* 0x000000a0940c723c */ /* 0x040fe8000004180c */
[--C-:B----4-:R-:W-:Y:S02]  /*c080*/  IMAD.IADD R141, R135, 0x1, R134.reuse ;  /* 0x00000001878d7824 */ /* 0x110fe400078e0286 */
[----:B------:R-:W-:Y:S02]  /*c090*/  IMAD.IADD R137, R2, 0x1, R134 ;  /* 0x0000000102897824 */ /* 0x000fe400078e0286 */
[C---:B------:R-:W-:Y:S08]  /*c0a0*/  HMMA.16816.F32.BF16 R16, R148.reuse, R162, R16 ;  /* 0x000000a29410723c */ /* 0x040ff00000041810 */
[C---:B------:R-:W-:Y:S08]  /*c0b0*/  HMMA.16816.F32.BF16 R20, R148.reuse, R164, R20 ;  /* 0x000000a49414723c */ /* 0x040ff00000041814 */
[C---:B------:R-:W-:Y:S08]  /*c0c0*/  HMMA.16816.F32.BF16 R24, R148.reuse, R166, R24 ;  /* 0x000000a69418723c */ /* 0x040ff00000041818 */
[C---:B------:R-:W-:Y:S08]  /*c0d0*/  HMMA.16816.F32.BF16 R28, R148.reuse, R156, R28 ;  /* 0x0000009c941c723c */ /* 0x040ff0000004181c */
        /* <DEDUP_REMOVED lines=15> */
.L_x_2230:
[----:B------:R-:W-:Y:S04]  /*c1d0*/  MOV R134, c[0x0][0x32c] ;  /* 0x0000cb0000867a02 */ /* 0x000fe80000000f00 */
[----:B------:R-:W-:Y:S11]  /*c1e0*/  ISETP.NE.AND P0, PT, R134, 0x1, PT ;  /* 0x000000018600780c */ /* 0x000ff60003f05270 */
[----:B------:R-:W-:Y:S02]  /*c1f0*/  @!UPT UIADD3 URZ, URZ, URZ, URZ ;  /* 0x0000003f3f3ff290 */ /* 0x000fe4000fffe03f */
[----:B------:R-:W-:Y:S05]  /*c200*/  @P0 IMAD.HI.U32 R134, R136, c[0x0][0x330], RZ ;  /* 0x0000cc0088860a27 */ /* 0x000fea00078e00ff */
[----:B------:R-:W-:Y:S02]  /*c210*/  @P0 SHF.R.U32.HI R136, RZ, c[0x0][0x334], R134 ;  /* 0x0000cd00ff880a19 */ /* 0x000fe40000011686 */
.L_x_2231:
[----:B------:R-:W-:Y:S05]  /*c220*/  BSYNC B0 ;  /* 0x0000000000007941 */ /* 0x000fea0003800000 */
.L_x_2229:
[----:B------:R-:W-:Y:S04]  /*c230*/  IMAD R139, R136, c[0x0][0x32c], -R133 ;  /* 0x0000cb00888b7a24 */ /* 0x000fe800078e0a85 */
[----:B------:R-:W-:Y:S05]  /*c240*/  IMAD.IADD R136, R139, 0x1, -R214 ;  /* 0x000000018b887824 */ /* 0x000fea00078e0ad6 */
[----:B------:R-:W-:Y:S02]  /*c250*/  IADD3 R134, R136, c[0x0][0x32c], RZ ;  /* 0x0000cb0088867a10 */ /* 0x000fe40007ffe0ff */
[----:B------:R-:W-:Y:S02]  /*c260*/  IMNMX R137, R137, R136, !PT ;  /* 0x0000008889897217 */ /* 0x000fe40007800200 */
[----:B------:R-:W-:Y:S02]  /*c270*/  IMNMX R141, R141, R134, PT ;  /* 0x000000868d8d7217 */ /* 0x000fe40003800200 */
.L_x_2228:
[----:B------:R-:W-:Y:S01]  /*c280*/  ISETP.GT.AND P2, PT, R219, -0x1, PT ;  /* 0xffffffffdb00780c */ /* 0x000fe20003f44270 */
[----:B------:R-:W1:Y:S03]  /*c290*/  SHFL.IDX PT, R0, R0, 0x1, 0x1c1f ;  /* 0x003c1f0000007f89 */ /* 0x000e6600000e0000 */
[----:B------:R-:W-:Y:S04]  /*c2a0*/  ISETP.GT.AND P0, PT, R137, RZ, P2 ;  /* 0x000000ff8900720c */ /* 0x000fe80001704270 */
[----:B------:R-:W-:Y:S04]  /*c2b0*/  ISETP.LT.OR P0, PT, R141, 0x1, P0 ;  /* 0x000000018d00780c */ /* 0x000fe80000701670 */
[----:B------:R-:W-:Y:S02]  /*c2c0*/  FSEL R139, R4, -INF , !P0 ;  /* 0xff800000048b7808 */ /* 0x000fe40004000000 */
[----:B------:R-:W-:Y:S04]  /*c2d0*/  ISETP.GT.AND P0, PT, R137, 0x1, P2 ;  /* 0x000000018900780c */ /* 0x000fe80001704270 */
[----:B------:R-:W-:Y:S04]  /*c2e0*/  ISETP.LT.OR P0, PT, R141, 0x2, P0 ;  /* 0x000000028d00780c */ /* 0x000fe80000701670 */
[----:B------:R-:W-:Y:S02]  /*c2f0*/  FSEL R140, R5, -INF , !P0 ;  /* 0xff800000058c7808 */ /* 0x000fe40004000000 */
[----:B------:R-:W-:Y:S01]  /*c300*/  ISETP.GT.AND P0, PT, R137, 0x8, P2 ;  /* 0x000000088900780c */ /* 0x000fe20001704270 */
[--C-:B-1----:R-:W-:Y:S02]  /*c310*/  IMAD.IADD R5, R135, 0x1, R0.reuse ;  /* 0x0000000187057824 */ /* 0x102fe400078e0200 */
[----:B------:R-:W-:Y:S01]  /*c320*/  IMAD.IADD R2, R2, 0x1, R0 ;  /* 0x0000000102027824 */ /* 0x000fe200078e0200 */
        /* <DEDUP_REMOVED lines=55> */
.L_x_2234:
[----:B------:R-:W-:Y:S04]  /*c6a0*/  MOV R0, c[0x0][0x32c] ;  /* 0x0000cb0000007a02 */ /* 0x000fe80000000f00 */
[----:B------:R-:W-:Y:S11]  /*c6b0*/  ISETP.NE.AND P0, PT, R0, 0x1, PT ;  /* 0x000000010000780c */ /* 0x000ff60003f05270 */
[----:B------:R-:W-:Y:S02]  /*c6c0*/  @!UPT UIADD3 URZ, URZ, URZ, URZ ;  /* 0x0000003f3f3ff290 */ /* 0x000fe4000fffe03f */
[----:B------:R-:W-:Y:S05]  /*c6d0*/  @P0 IMAD.HI.U32 R0, R12, c[0x0][0x330], RZ ;  /* 0x0000cc000c000a27 */ /* 0x000fea00078e00ff */
[----:B------:R-:W-:Y:S02]  /*c6e0*/  @P0 SHF.R.U32.HI R12, RZ, c[0x0][0x334], R0 ;  /* 0x0000cd00ff0c0a19 */ /* 0x000fe40000011600 */
.L_x_2235:
[----:B------:R-:W-:Y:S05]  /*c6f0*/  BSYNC B0 ;  /* 0x0000000000007941 */ /* 0x000fea0003800000 */
.L_x_2233:
[----:B------:R-:W-:Y:S04]  /*c700*/  IMAD R133, R12, c[0x0][0x32c], -R133 ;  /* 0x0000cb000c857a24 */ /* 0x000fe800078e0a85 */
[----:B------:R-:W-:Y:S05]  /*c710*/  IMAD.IADD R133, R133, 0x1, -R214 ;  /* 0x0000000185857824 */ /* 0x000fea00078e0ad6 */
[----:B------:R-:W-:Y:S02]  /*c720*/  IADD3 R0, R133, c[0x0][0x32c], RZ ;  /* 0x0000cb0085007a10 */ /* 0x000fe40007ffe0ff */
[----:B------:R-:W-:Y:S02]  /*c730*/  IMNMX R2, R2, R133, !PT ;  /* 0x0000008502027217 */ /* 0x000fe40007800200 */
[----:B------:R-:W-:Y:S02]  /*c740*/  IMNMX R5, R5, R0, PT ;  /* 0x0000000005057217 */ /* 0x000fe40003800200 */
.L_x_2232:
        /* <DEDUP_REMOVED lines=54> */
[----:B------:R-:W-:Y:S01]  /*cab0*/  ISETP.GT.AND P0, PT, R2, 0x28, P2 ;  /* 0x000000280200780c */ /* 0x000fe20001704270 */
[----:B------:R-:W-:Y:S01]  /*cac0*/  LDSM.16.MT88.4 R20, [R185+UR4+0x100] ;  /* 0x00010004b914783b */ /* 0x000fe20008004200 */
[----:B------:R-:W-:Y:S02]  /*cad0*/  FMNMX.FTZ R13, R152, R13, !PT ;  /* 0x0000000d980d7209 */ /* 0x000fe40007810000 */
        /* <DEDUP_REMOVED lines=19> */
[C---:B------:R-:W-:Y:S02]  /*cc10*/  ISETP.GT.AND P1, PT, R2.reuse, 0x38, P2 ;  /* 0x000000380200780c */ /* 0x040fe40001724270 */
[----:B------:R-:W-:Y:S02]  /*cc20*/  FSEL R151, R31, -INF , !P0 ;  /* 0xff8000001f977808 */ /* 0x000fe40004000000 */
[----:B------:R-:W-:Y:S01]  /*cc30*/  ISETP.LT.OR P1, PT, R5, 0x39, P1 ;  /* 0x000000390500780c */ /* 0x000fe20000f21670 */
[----:B------:R-:W-:Y:S01]  /*cc40*/  LDSM.16.MT88.4 R28, [R184+UR4+0x100] ;  /* 0x00010004b81c783b */ /* 0x000fe20008004200 */
[----:B------:R-:W-:Y:S02]  /*cc50*/  ISETP.GT.AND P0, PT, R2, 0x39, P2 ;  /* 0x000000390200780c */ /* 0x000fe40001704270 */
[----:B------:R-:W-:Y:S02]  /*cc60*/  FMNMX.FTZ R2, R153, R10, !PT ;  /* 0x0000000a99027209 */ /* 0x000fe40007810000 */
[----:B------:R-:W-:Y:S02]  /*cc70*/  FSEL R149, R34, -INF , !P1 ;  /* 0xff80000022957808 */ /* 0x000fe40004800000 */
[----:B------:R-:W-:Y:S04]  /*cc80*/  ISETP.LT.OR P0, PT, R5, 0x3a, P0 ;  /* 0x0000003a0500780c */ /* 0x000fe80000701670 */
        /* <DEDUP_REMOVED lines=9> */
[C---:B------:R-:W-:Y:S03]  /*cd20*/  FMUL.FTZ R157, R2.reuse, c[0x0][0x2d0] ;  /* 0x0000b400029d7a20 */ /* 0x040fe60000410000 */
[----:B------:R-:W-:Y:S02]  /*cd30*/  FSEL R5, R2, RZ, P0 ;  /* 0x000000ff02057208 */ /* 0x000fe40000000000 */
[----:B--2---:R-:W-:Y:S02]  /*cd40*/  FMNMX.FTZ R13, R15, R0, !PT ;  /* 0x000000000f0d7209 */ /* 0x004fe40007810000 */
[----:B------:R-:W-:Y:S03]  /*cd50*/  FSEL R157, R157, RZ, P0 ;  /* 0x000000ff9d9d7208 */ /* 0x000fe60000000000 */
[----:B------:R-:W1:Y:S02]  /*cd60*/  SHFL.BFLY PT, R0, R13, 0x1, 0x1f ;  /* 0x0c201f000d007f89 */ /* 0x000e6400000e0000 */
[--C-:B------:R-:W-:Y:S02]  /*cd70*/  FFMA.FTZ R142, R140, c[0x0][0x2d0], -R157.reuse ;  /* 0x0000b4008c8e7a23 */ /* 0x100fe4000001089d */
[--C-:B------:R-:W-:Y:S02]  /*cd80*/  FFMA.FTZ R140, R4, c[0x0][0x2d0], -R157.reuse ;  /* 0x0000b400048c7a23 */ /* 0x100fe4000001089d */
[----:B------:R-:W-:Y:S02]  /*cd90*/  FADD.FTZ R4, -R5, R132 ;  /* 0x0000008405047221 */ /* 0x000fe40000010100 */
[--C-:B------:R-:W-:Y:S01]  /*cda0*/  FFMA.FTZ R143, R139, c[0x0][0x2d0], -R157.reuse ;  /* 0x0000b4008b8f7a23 */ /* 0x100fe2000001089d */
[----:B------:R-:W-:Y:S01]  /*cdb0*/  MUFU.EX2 R142, R142 ;  /* 0x0000008e008e7308 */ /* 0x000fe20000000800 */
[----:B------:R-:W-:Y:S02]  /*cdc0*/  FMUL.FTZ R12, R4, c[0x0][0x2d0] ;  /* 0x0000b400040c7a20 */ /* 0x000fe40000410000 */
[--C-:B------:R-:W-:Y:S02]  /*cdd0*/  FFMA.FTZ R15, R8, c[0x0][0x2d0], -R157.reuse ;  /* 0x0000b400080f7a23 */ /* 0x100fe4000001089d */
        /* <DEDUP_REMOVED lines=16> */
[----:B------:R-:W-:Y:S02]  /*cee0*/  FFMA.FTZ R154, R154, c[0x0][0x2d0], -R157 ;  /* 0x0000b4009a9a7a23 */ /* 0x000fe4000001089d */
[----:B------:R-:W-:Y:S02]  /*cef0*/  FADD.FTZ R4, -R4, R3 ;  /* 0x0000000304047221 */ /* 0x000fe40000010100 */
[--C-:B------:R-:W-:Y:S01]  /*cf00*/  FFMA.FTZ R146, R6, c[0x0][0x2d0], -R148.reuse ;  /* 0x0000b40006927a23 */ /* 0x100fe20000010894 */
[----:B------:R-:W1:Y:S01]  /*cf10*/  MUFU.EX2 R143, R143 ;  /* 0x0000008f008f7308 */ /* 0x000e620000000800 */
[--C-:B------:R-:W-:Y:S02]  /*cf20*/  FFMA.FTZ R145, R9, c[0x0][0x2d0], -R148.reuse ;  /* 0x0000b40009917a23 */ /* 0x100fe40000010894 */
[--C-:B------:R-:W-:Y:S02]  /*cf30*/  FFMA.FTZ R141, R7, c[0x0][0x2d0], -R148.reuse ;  /* 0x0000b400078d7a23 */ /* 0x100fe40000010894 */
[--C-:B------:R-:W-:Y:S02]  /*cf40*/  FFMA.FTZ R144, R11, c[0x0][0x2d0], -R148.reuse ;  /* 0x0000b4000b907a23 */ /* 0x100fe40000010894 */
[----:B------:R-:W-:Y:S01]  /*cf50*/  FMUL.FTZ R3, R4, c[0x0][0x2d0] ;  /* 0x0000b40004037a20 */ /* 0x000fe20000410000 */
[----:B------:R-:W-:Y:S01]  /*cf60*/  IADD3 R4, R185, UR4, RZ ;  /* 0x00000004b9047c10 */ /* 0x000fe2000fffe0ff */
[C---:B--2---:R-:W-:Y:S01]  /*cf70*/  FMUL.FTZ R5, R12.reuse, R129 ;  /* 0x000000810c057220 */ /* 0x044fe20000410000 */
[----:B------:R-:W-:Y:S01]  /*cf80*/  MUFU.EX2 R146, R146 ;  /* 0x0000009200927308 */ /* 0x000fe20000000800 */
[C---:B------:R-:W-:Y:S01]  /*cf90*/  FMUL.FTZ R8, R12.reuse, R124 ;  /* 0x0000007c0c087220 */ /* 0x040fe20000410000 */
[----:B------:R-:W-:Y:S01]  /*cfa0*/  IADD3 R13, R189, R4, RZ ;  /* 0x00000004bd0d7210 */ /* 0x000fe20007ffe0ff */
[C---:B------:R-:W-:Y:S02]  /*cfb0*/  FMUL.FTZ R4, R12.reuse, R128 ;  /* 0x000000800c047220 */ /* 0x040fe40000410000 */
[C---:B------:R-:W-:Y:S02]  /*cfc0*/  FMUL.FTZ R9, R12.reuse, R125 ;  /* 0x0000007d0c097220 */ /* 0x040fe40000410000 */
[----:B------:R-:W2:Y:S01]  /*cfd0*/  LDSM.16.MT88.4 R24, [R13+0x100] ;  /* 0x000100000d18783b */ /* 0x000ea20000004200 */
[C---:B------:R-:W-:Y:S02]  /*cfe0*/  FMUL.FTZ R100, R12.reuse, R100 ;  /* 0x000000640c647220 */ /* 0x040fe40000410000 */
[----:B------:R-:W3:Y:S01]  /*cff0*/  MUFU.EX2 R3, R3 ;  /* 0x0000000300037308 */ /* 0x000ee20000000800 */
[C---:B------:R-:W-:Y:S02]  /*d000*/  FMUL.FTZ R101, R12.reuse, R101 ;  /* 0x000000650c657220 */ /* 0x040fe40000410000 */
[----:B------:R-:W-:Y:S01]  /*d010*/  FMUL.FTZ R104, R12, R104 ;  /* 0x000000680c687220 */ /* 0x000fe20000410000 */
        /* <DEDUP_REMOVED lines=13> */
[C---:B---3--:R-:W-:Y:S01]  /*d0f0*/  FMUL.FTZ R6, R3.reuse, R130 ;  /* 0x0000008203067220 */ /* 0x048fe20000410000 */
[----:B------:R-:W-:Y:S01]  /*d100*/  LDSM.16.MT88.4 R136, [R184+UR4+0x2900] ;  /* 0x00290004b888783b */ /* 0x000fe20008004200 */
[C---:B------:R-:W-:Y:S02]  /*d110*/  FMUL.FTZ R7, R3.reuse, R131 ;  /* 0x0000008303077220 */ /* 0x040fe40000410000 */
[C---:B------:R-:W-:Y:S01]  /*d120*/  FMUL.FTZ R10, R3.reuse, R126 ;  /* 0x0000007e030a7220 */ /* 0x040fe20000410000 */
[----:B------:R-:W-:Y:S01]  /*d130*/  MUFU.EX2 R141, R141 ;  /* 0x0000008d008d7308 */ /* 0x000fe20000000800 */
[C---:B------:R-:W-:Y:S02]  /*d140*/  FMUL.FTZ R11, R3.reuse, R127 ;  /* 0x0000007f030b7220 */ /* 0x040fe40000410000 */
[C---:B------:R-:W-:Y:S01]  /*d150*/  FMUL.FTZ R102, R3.reuse, R102 ;  /* 0x0000006603667220 */ /* 0x040fe20000410000 */
[----:B-1----:R-:W-:Y:S01]  /*d160*/  F2FP.BF16.PACK_AB R18, R140, R15 ;  /* 0x0000000f8c12723e */ /* 0x002fe200000010ff */
[C---:B------:R-:W-:Y:S01]  /*d170*/  FMUL.FTZ R103, R3.reuse, R103 ;  /* 0x0000006703677220 */ /* 0x040fe20000410000 */
[----:B------:R-:W-:Y:S01]  /*d180*/  LDSM.16.MT88.4 R124, [R184+UR4+0x900] ;  /* 0x00090004b87c783b */ /* 0x000fe20008004200 */
[C---:B------:R-:W-:Y:S02]  /*d190*/  FMUL.FTZ R106, R3.reuse, R106 ;  /* 0x0000006a036a7220 */ /* 0x040fe40000410000 */
[C---:B------:R-:W-:Y:S01]  /*d1a0*/  FMUL.FTZ R107, R3.reuse, R107 ;  /* 0x0000006b036b7220 */ /* 0x040fe20000410000 */
[----:B------:R-:W1:Y:S01]  /*d1b0*/  MUFU.EX2 R144, R144 ;  /* 0x0000009000907308 */ /* 0x000e620000000800 */
[C---:B------:R-:W-:Y:S02]  /*d1c0*/  FMUL.FTZ R110, R3.reuse, R110 ;  /* 0x0000006e036e7220 */ /* 0x040fe40000410000 */
[----:B------:R-:W-:Y:S01]  /*d1d0*/  FMUL.FTZ R111, R3, R111 ;  /* 0x0000006f036f7220 */ /* 0x000fe20000410000 */
[----:B----4-:R-:W-:Y:S01]  /*d1e0*/  F2FP.BF16.PACK_AB R17, R145, R146 ;  /* 0x000000929111723e */ /* 0x010fe200000010ff */
[C---:B------:R-:W-:Y:S01]  /*d1f0*/  FMUL.FTZ R114, R3.reuse, R114 ;  /* 0x0000007203727220 */ /* 0x040fe20000410000 */
[----:B------:R-:W-:Y:S01]  /*d200*/  LDSM.16.MT88.4 R128, [R185+UR4+0x2900] ;  /* 0x00290004b980783b */ /* 0x000fe20008004200 */
[C---:B------:R-:W-:Y:S02]  /*d210*/  FMUL.FTZ R115, R3.reuse, R115 ;  /* 0x0000007303737220 */ /* 0x040fe40000410000 */
[C---:B------:R-:W-:Y:S01]  /*d220*/  FMUL.FTZ R118, R3.reuse, R118 ;  /* 0x0000007603767220 */ /* 0x040fe20000410000 */
[----:B------:R-:W-:Y:S01]  /*d230*/  MUFU.EX2 R156, R156 ;  /* 0x0000009c009c7308 */ /* 0x000fe20000000800 */
[C---:B------:R-:W-:Y:S02]  /*d240*/  FMUL.FTZ R119, R3.reuse, R119 ;  /* 0x0000007703777220 */ /* 0x040fe40000410000 */
[C---:B------:R-:W-:Y:S02]  /*d250*/  FMUL.FTZ R122, R3.reuse, R122 ;  /* 0x0000007a037a7220 */ /* 0x040fe40000410000 */
[----:B------:R-:W-:Y:S02]  /*d260*/  FMUL.FTZ R123, R3, R123 ;  /* 0x0000007b037b7220 */ /* 0x000fe40000410000 */
[--C-:B------:R-:W-:Y:S02]  /*d270*/  FFMA.FTZ R163, R135, c[0x0][0x2d0], -R148.reuse ;  /* 0x0000b40087a37a23 */ /* 0x100fe40000010894 */
[--C-:B------:R-:W-:Y:S01]  /*d280*/  FFMA.FTZ R162, R33, c[0x0][0x2d0], -R148.reuse ;  /* 0x0000b40021a27a23 */ /* 0x100fe20000010894 */
[----:B------:R-:W3:Y:S01]  /*d290*/  MUFU.EX2 R159, R159 ;  /* 0x0000009f009f7308 */ /* 0x000ee20000000800 */
[----:B------:R-:W-:Y:S01]  /*d2a0*/  LDSM.16.MT88.4 R32, [R13+0x900] ;  /* 0x000900000d20783b */ /* 0x000fe20000004200 */
[----:B------:R-:W-:Y:S01]  /*d2b0*/  FFMA.FTZ R165, R133, c[0x0][0x2d0], -R148 ;  /* 0x0000b40085a57a23 */ /* 0x000fe20000010894 */
[----:B-1----:R-:W-:Y:S01]  /*d2c0*/  F2FP.BF16.PACK_AB R19, R144, R141 ;  /* 0x0000008d9013723e */ /* 0x002fe200000010ff */
[C---:B------:R-:W-:Y:S02]  /*d2d0*/  FMUL.FTZ R36, R12.reuse, R36 ;  /* 0x000000240c247220 */ /* 0x040fe40000410000 */
[C---:B------:R-:W-:Y:S03]  /*d2e0*/  FMUL.FTZ R38, R3.reuse, R38 ;  /* 0x0000002603267220 */ /* 0x040fe60000410000 */
[----:B------:R-:W-:Y:S01]  /*d2f0*/  LDSM.16.MT88.4 R132, [R13+0x2900] ;  /* 0x002900000d84783b */ /* 0x000fe20000004200 */
[----:B------:R-:W-:Y:S01]  /*d300*/  FMUL.FTZ R37, R12, R37 ;  /* 0x000000250c257220 */ /* 0x000fe20000410000 */
[C---:B------:R-:W-:Y:S01]  /*d310*/  HMMA.16816.F32.BF16 R4, R16.reuse, R20, R4 ;  /* 0x000000141004723c */ /* 0x040fe20000041804 */
        /* <DEDUP_REMOVED lines=8> */
[C---:B--2---:R-:W-:Y:S01]  /*d3a0*/  HMMA.16816.F32.BF16 R100, R16.reuse, R24, R100 ;  /* 0x000000181064723c */ /* 0x044fe20000041864 */
[----:B------:R-:W2:Y:S03]  /*d3b0*/  LDSM.16.MT88.4 R20, [R14+0x100] ;  /* 0x000100000e14783b */ /* 0x000ea60000004200 */
[C---:B------:R-:W-:Y:S01]  /*d3c0*/  FMUL.FTZ R41, R12.reuse, R41 ;  /* 0x000000290c297220 */ /* 0x040fe20000410000 */
[----:B------:R-:W-:Y:S01]  /*d3d0*/  MUFU.EX2 R160, R160 ;  /* 0x000000a000a07308 */ /* 0x000fe20000000800 */
[C---:B------:R-:W-:Y:S02]  /*d3e0*/  FMUL.FTZ R43, R3.reuse, R43 ;  /* 0x0000002b032b7220 */ /* 0x040fe40000410000 */
[C---:B------:R-:W-:Y:S01]  /*d3f0*/  HMMA.16816.F32.BF16 R104, R16.reuse, R26, R104 ;  /* 0x0000001a1068723c */ /* 0x040fe20000041868 */
[----:B------:R-:W4:Y:S03]  /*d400*/  LDSM.16.MT88.4 R24, [R185+UR4+0x2100] ;  /* 0x00210004b918783b */ /* 0x000f260008004200 */
[C---:B------:R-:W-:Y:S02]  /*d410*/  FMUL.FTZ R44, R12.reuse, R44 ;  /* 0x0000002c0c2c7220 */ /* 0x040fe40000410000 */
[C---:B------:R-:W-:Y:S01]  /*d420*/  FMUL.FTZ R46, R3.reuse, R46 ;  /* 0x0000002e032e7220 */ /* 0x040fe20000410000 */
[----:B------:R-:W5:Y:S01]  /*d430*/  MUFU.EX2 R163, R163 ;  /* 0x000000a300a37308 */ /* 0x000f620000000800 */
        /* <DEDUP_REMOVED lines=8> */
[C---:B------:R-:W-:Y:S04]  /*d4c0*/  FMUL.FTZ R49, R12.reuse, R49 ;  /* 0x000000310c317220 */ /* 0x040fe80000410000 */
[C---:B------:R-:W-:Y:S01]  /*d4d0*/  FMUL.FTZ R51, R3.reuse, R51 ;  /* 0x0000003303337220 */ /* 0x040fe20000410000 */
[----:B------:R-:W1:Y:S01]  /*d4e0*/  MUFU.EX2 R165, R165 ;  /* 0x000000a500a57308 */ /* 0x000e620000000800 */
[C---:B------:R-:W-:Y:S02]  /*d4f0*/  FMUL.FTZ R52, R12.reuse, R52 ;  /* 0x000000340c347220 */ /* 0x040fe40000410000 */
[C---:B------:R-:W-:Y:S01]  /*d500*/  FMUL.FTZ R54, R3.reuse, R54 ;  /* 0x0000003603367220 */ /* 0x040fe20000410000 */
[C---:B--2---:R-:W-:Y:S03]  /*d510*/  HMMA.16816.F32.BF16 R116, R16.reuse, R20, R116 ;  /* 0x000000141074723c */ /* 0x044fe60000041874 */
[C---:B------:R-:W-:Y:S02]  /*d520*/  FMUL.FTZ R53, R12.reuse, R53 ;  /* 0x000000350c357220 */ /* 0x040fe40000410000 */
[C---:B------:R-:W-:Y:S01]  /*d530*/  FMUL.FTZ R55, R3.reuse, R55 ;  /* 0x0000003703377220 */ /* 0x040fe20000410000 */
[----:B------:R-:W-:Y:S01]  /*d540*/  MUFU.EX2 R170, R170 ;  /* 0x000000aa00aa7308 */ /* 0x000fe20000000800 */
[C---:B------:R-:W-:Y:S01]  /*d550*/  FMUL.FTZ R56, R12.reuse, R56 ;  /* 0x000000380c387220 */ /* 0x040fe20000410000 */
[C---:B------:R-:W-:Y:S01]  /*d560*/  HMMA.16816.F32.BF16 R120, R16.reuse, R22, R120 ;  /* 0x000000161078723c */ /* 0x040fe20000041878 */
[----:B------:R-:W2:Y:S03]  /*d570*/  LDSM.16.MT88.4 R20, [R184+UR4+0x2100] ;  /* 0x00210004b814783b */ /* 0x000ea60008004200 */
[C---:B------:R-:W-:Y:S02]  /*d580*/  FMUL.FTZ R58, R3.reuse, R58 ;  /* 0x0000003a033a7220 */ /* 0x040fe40000410000 */
[C---:B------:R-:W-:Y:S02]  /*d590*/  FMUL.FTZ R57, R12.reuse, R57 ;  /* 0x000000390c397220 */ /* 0x040fe40000410000 */
[C---:B----4-:R-:W-:Y:S01]  /*d5a0*/  HMMA.16816.F32.BF16 R36, R16.reuse, R24, R36 ;  /* 0x000000181024723c */ /* 0x050fe20000041824 */
[----:B------:R-:W4:Y:S03]  /*d5b0*/  MUFU.EX2 R175, R175 ;  /* 0x000000af00af7308 */ /* 0x000f260000000800 */
[C---:B------:R-:W-:Y:S02]  /*d5c0*/  FMUL.FTZ R59, R3.reuse, R59 ;  /* 0x0000003b033b7220 */ /* 0x040fe40000410000 */
[C---:B------:R-:W-:Y:S02]  /*d5d0*/  FMUL.FTZ R60, R12.reuse, R60 ;  /* 0x0000003c0c3c7220 */ /* 0x040fe40000410000 */
[C---:B------:R-:W-:Y:S01]  /*d5e0*/  HMMA.16816.F32.BF16 R40, R16.reuse, R26, R40 ;  /* 0x0000001a1028723c */ /* 0x040fe20000041828 */
[----:B------:R-:W3:Y:S02]  /*d5f0*/  LDSM.16.MT88.4 R24, [R14+0x2100] ;  /* 0x002100000e18783b */ /* 0x000ee40000004200 */
[----:B------:R-:W-:Y:S01]  /*d600*/  MUFU.EX2 R166, R166 ;  /* 0x000000a600a67308 */ /* 0x000fe20000000800 */
[C---:B------:R-:W-:Y:S02]  /*d610*/  FMUL.FTZ R62, R3.reuse, R62 ;  /* 0x0000003e033e7220 */ /* 0x040fe40000410000 */
[C---:B------:R-:W-:Y:S02]  /*d620*/  FMUL.FTZ R61, R12.reuse, R61 ;  /* 0x0000003d0c3d7220 */ /* 0x040fe40000410000 */
[C---:B-1----:R-:W-:Y:S04]  /*d630*/  HMMA.16816.F32.BF16 R44, R16.reuse, R28, R44 ;  /* 0x0000001c102c723c */ /* 0x042fe8000004182c */
[C---:B------:R-:W-:Y:S01]  /*d640*/  FMUL.FTZ R63, R3.reuse, R63 ;  /* 0x0000003f033f7220 */ /* 0x040fe20000410000 */
[----:B------:R-:W1:Y:S01]  /*d650*/  MUFU.EX2 R177, R177 ;  /* 0x000000b100b17308 */ /* 0x000e620000000800 */
[C---:B------:R-:W-:Y:S02]  /*d660*/  FMUL.FTZ R64, R12.reuse, R64 ;  /* 0x000000400c407220 */ /* 0x040fe40000410000 */
[C---:B------:R-:W-:Y:S01]  /*d670*/  HMMA.16816.F32.BF16 R48, R16.reuse, R30, R48 ;  /* 0x0000001e1030723c */ /* 0x040fe20000041830 */
[----:B------:R-:W1:Y:S03]  /*d680*/  LDSM.16.MT88.4 R28, [R185+UR4+0x4100] ;  /* 0x00410004b91c783b */ /* 0x000e660008004200 */
[C---:B------:R-:W-:Y:S02]  /*d690*/  FMUL.FTZ R66, R3.reuse, R66 ;  /* 0x0000004203427220 */ /* 0x040fe40000410000 */
[C---:B------:R-:W-:Y:S01]  /*d6a0*/  FMUL.FTZ R65, R12.reuse, R65 ;  /* 0x000000410c417220 */ /* 0x040fe20000410000 */
[----:B------:R-:W-:Y:S01]  /*d6b0*/  MUFU.EX2 R155, R155 ;  /* 0x0000009b009b7308 */ /* 0x000fe20000000800 */
[C---:B------:R-:W-:Y:S01]  /*d6c0*/  FMUL.FTZ R67, R3.reuse, R67 ;  /* 0x0000004303437220 */ /* 0x040fe20000410000 */
[C---:B--2---:R-:W-:Y:S03]  /*d6d0*/  HMMA.16816.F32.BF16 R52, R16.reuse, R20, R52 ;  /* 0x000000141034723c */ /* 0x044fe60000041834 */
[C---:B------:R-:W-:Y:S02]  /*d6e0*/  FMUL.FTZ R68, R12.reuse, R68 ;  /* 0x000000440c447220 */ /* 0x040fe40000410000 */
[C---:B------:R-:W-:Y:S02]  /*d6f0*/  FMUL.FTZ R70, R3.reuse, R70 ;  /* 0x0000004603467220 */ /* 0x040fe40000410000 */
[C---:B------:R-:W-:Y:S01]  /*d700*/  FMUL.FTZ R69, R12.reuse, R69 ;  /* 0x000000450c457220 */ /* 0x040fe20000410000 */
[C---:B------:R-:W-:Y:S01]  /*d710*/  HMMA.16816.F32.BF16 R56, R16.reuse, R22, R56 ;  /* 0x000000161038723c */ /* 0x040fe20000041838 */
[----:B------:R-:W2:Y:S01]  /*d720*/  LDSM.16.MT88.4 R20, [R13+0x4100] ;  /* 0x004100000d14783b */ /* 0x000ea20000004200 */
[----:B------:R-:W-:Y:S02]  /*d730*/  MUFU.EX2 R154, R154 ;  /* 0x0000009a009a7308 */ /* 0x000fe40000000800 */
        /* <DEDUP_REMOVED lines=23> */
[----:B------:R-:W2:Y:S02]  /*d8b0*/  LDSM.16.MT88.4 R20, [R185+UR4+0x900] ;  /* 0x00090004b914783b */ /* 0x000ea40008004200 */
        /* <DEDUP_REMOVED lines=18> */
[----:B------:R-:W-:Y:S02]  /*d9e0*/  FFMA.FTZ R143, R12, R217, R143 ;  /* 0x000000d90c8f7223 */ /* 0x000fe4000001008f */
[----:B------:R-:W-:Y:S03]  /*d9f0*/  FFMA.FTZ R146, R3, R218, R146 ;  /* 0x000000da03927223 */ /* 0x000fe60000010092 */
[----:B------:R-:W-:Y:S01]  /*da00*/  HMMA.16816.F32.BF16 R96, R16, R30, R96 ;  /* 0x0000001e1060723c */ /* 0x000fe20000041860 */
[----:B------:R-:W-:Y:S02]  /*da10*/  LDSM.16.MT88.4 R28, [R13+0x4900] ;  /* 0x004900000d1c783b */ /* 0x000fe40000004200 */
[--C-:B------:R-:W-:Y:S02]  /*da20*/  FFMA.FTZ R164, R173, c[0x0][0x2d0], -R148.reuse ;  /* 0x0000b400ada47a23 */ /* 0x100fe40000010894 */
[--C-:B------:R-:W-:Y:S02]  /*da30*/  FFMA.FTZ R171, R171, c[0x0][0x2d0], -R148.reuse ;  /* 0x0000b400abab7a23 */ /* 0x100fe40000010894 */
[----:B------:R-:W-:Y:S01]  /*da40*/  F2FP.BF16.PACK_AB R16, R159, R156 ;  /* 0x0000009c9f10723e */ /* 0x000fe200000010ff */
[--C-:B------:R-:W-:Y:S01]  /*da50*/  FFMA.FTZ R168, R169, c[0x0][0x2d0], -R148.reuse ;  /* 0x0000b400a9a87a23 */ /* 0x100fe20000010894 */
[----:B------:R-:W-:Y:S01]  /*da60*/  F2FP.BF16.PACK_AB R18, R161, R158 ;  /* 0x0000009ea112723e */ /* 0x000fe200000010ff */
[----:B------:R-:W-:Y:S02]  /*da70*/  MUFU.EX2 R164, R164 ;  /* 0x000000a400a47308 */ /* 0x000fe40000000800 */
[----:B-----5:R-:W-:Y:S01]  /*da80*/  F2FP.BF16.PACK_AB R17, R163, R160 ;  /* 0x000000a0a311723e */ /* 0x020fe200000010ff */
[--C-:B------:R-:W-:Y:S01]  /*da90*/  FFMA.FTZ R167, R167, c[0x0][0x2d0], -R148.reuse ;  /* 0x0000b400a7a77a23 */ /* 0x100fe20000010894 */
[----:B------:R-:W-:Y:S01]  /*daa0*/  F2FP.BF16.PACK_AB R19, R165, R162 ;  /* 0x000000a2a513723e */ /* 0x000fe200000010ff */
[--C-:B------:R-:W-:Y:S02]  /*dab0*/  FFMA.FTZ R152, R152, c[0x0][0x2d0], -R157.reuse ;  /* 0x0000b40098987a23 */ /* 0x100fe4000001089d */
[----:B------:R-:W-:Y:S02]  /*dac0*/  FFMA.FTZ R157, R150, c[0x0][0x2d0], -R157 ;  /* 0x0000b400969d7a23 */ /* 0x000fe4000001089d */
[--C-:B------:R-:W-:Y:S01]  /*dad0*/  FFMA.FTZ R150, R153, c[0x0][0x2d0], -R148.reuse ;  /* 0x0000b40099967a23 */ /* 0x100fe20000010894 */
[----:B------:R-:W1:Y:S01]  /*dae0*/  MUFU.EX2 R171, R171 ;  /* 0x000000ab00ab7308 */ /* 0x000e620000000800 */
[C---:B--2---:R-:W-:Y:S03]  /*daf0*/  HMMA.16816.F32.BF16 R4, R16.reuse, R20, R4 ;  /* 0x000000141004723c */ /* 0x044fe60000041804 */
[--C-:B------:R-:W-:Y:S02]  /*db00*/  FFMA.FTZ R151, R151, c[0x0][0x2d0], -R148.reuse ;  /* 0x0000b40097977a23 */ /* 0x100fe40000010894 */
[--C-:B------:R-:W-:Y:S02]  /*db10*/  FFMA.FTZ R149, R149, c[0x0][0x2d0], -R148.reuse ;  /* 0x0000b40095957a23 */ /* 0x100fe40000010894 */
[----:B------:R-:W-:Y:S01]  /*db20*/  FFMA.FTZ R148, R147, c[0x0][0x2d0], -R148 ;  /* 0x0000b40093947a23 */ /* 0x000fe20000010894 */
[C---:B------:R-:W-:Y:S01]  /*db30*/  HMMA.16816.F32.BF16 R8, R16.reuse, R22, R8 ;  /* 0x000000161008723c */ /* 0x040fe20000041808 */
[----:B------:R-:W2:Y:S01]  /*db40*/  LDSM.16.MT88.4 R20, [R14+0x2900] ;  /* 0x002900000e14783b */ /* 0x000ea20000004200 */
[----:B------:R-:W-:Y:S02]  /*db50*/  MUFU.EX2 R168, R168 ;  /* 0x000000a800a87308 */ /* 0x000fe40000000800 */
[----:B------:R-:W-:Y:S02]  /*db60*/  FADD.FTZ R142, R142, R143 ;  /* 0x0000008f8e8e7221 */ /* 0x000fe40000010000 */
[----:B------:R-:W-:Y:S02]  /*db70*/  FADD.FTZ R146, R145, R146 ;  /* 0x0000009291927221 */ /* 0x000fe40000010000 */
[C---:B------:R-:W-:Y:S04]  /*db80*/  HMMA.16816.F32.BF16 R100, R16.reuse, R32, R100 ;  /* 0x000000201064723c */ /* 0x040fe80000041864 */
[----:B------:R-:W5:Y:S01]  /*db90*/  MUFU.EX2 R167, R167 ;  /* 0x000000a700a77308 */ /* 0x000f620000000800 */
[----:B------:R-:W-:Y:S02]  /*dba0*/  FADD.FTZ R15, R15, R142 ;  /* 0x0000008e0f0f7221 */ /* 0x000fe40000010000 */
[----:B------:R-:W-:Y:S01]  /*dbb0*/  FADD.FTZ R141, R141, R146 ;  /* 0x000000928d8d7221 */ /* 0x000fe20000010000 */
[C---:B------:R-:W-:Y:S01]  /*dbc0*/  HMMA.16816.F32.BF16 R104, R16.reuse, R34, R104 ;  /* 0x000000221068723c */ /* 0x040fe20000041868 */
[----:B------:R-:W-:Y:S03]  /*dbd0*/  LDSM.16.MT88.4 R32, [R184+UR4+0x4900] ;  /* 0x00490004b820783b */ /* 0x000fe60008004200 */
[----:B------:R-:W-:Y:S02]  /*dbe0*/  FADD.FTZ R15, R140, R15 ;  /* 0x0000000f8c0f7221 */ /* 0x000fe40000010000 */
[----:B------:R-:W-:Y:S01]  /*dbf0*/  MUFU.EX2 R152, R152 ;  /* 0x0000009800987308 */ /* 0x000fe20000000800 */
[----:B------:R-:W-:Y:S01]  /*dc00*/  FADD.FTZ R141, R144, R141 ;  /* 0x0000008d908d7221 */ /* 0x000fe20000010000 */
[C---:B------:R-:W-:Y:S04]  /*dc10*/  HMMA.16816.F32.BF16 R108, R16.reuse, R124, R108 ;  /* 0x0000007c106c723c */ /* 0x040fe8000004186c */
[----:B------:R-:W-:Y:S02]  /*dc20*/  FADD.FTZ R156, R156, R15 ;  /* 0x0000000f9c9c7221 */ /* 0x000fe40000010000 */
[----:B------:R-:W-:Y:S02]  /*dc30*/  FADD.FTZ R160, R160, R141 ;  /* 0x0000008da0a07221 */ /* 0x000fe40000010000 */
[C---:B------:R-:W-:Y:S01]  /*dc40*/  HMMA.16816.F32.BF16 R112, R16.reuse, R126, R112 ;  /* 0x0000007e1070723c */ /* 0x040fe20000041870 */
[----:B------:R-:W-:Y:S01]  /*dc50*/  LDSM.16.MT88.4 R124, [R184+UR4+0x1100] ;  /* 0x00110004b87c783b */ /* 0x000fe20008004200 */
[----:B------:R-:W1:Y:S02]  /*dc60*/  MUFU.EX2 R157, R157 ;  /* 0x0000009d009d7308 */ /* 0x000e640000000800 */
[----:B------:R-:W-:Y:S02]  /*dc70*/  FADD.FTZ R159, R159, R156 ;  /* 0x0000009c9f9f7221 */ /* 0x000fe40000010000 */
[----:B------:R-:W-:Y:S02]  /*dc80*/  FADD.FTZ R163, R163, R160 ;  /* 0x000000a0a3a37221 */ /* 0x000fe40000010000 */
[C---:B---3--:R-:W-:Y:S04]  /*dc90*/  HMMA.16816.F32.BF16 R116, R16.reuse, R24, R116 ;  /* 0x000000181074723c */ /* 0x048fe80000041874 */
[----:B------:R-:W-:Y:S01]  /*dca0*/  MUFU.EX2 R150, R150 ;  /* 0x0000009600967308 */ /* 0x000fe20000000800 */
[----:B------:R-:W-:Y:S02]  /*dcb0*/  FADD.FTZ R158, R158, R159 ;  /* 0x0000009f9e9e7221 */ /* 0x000fe40000010000 */
[----:B------:R-:W-:Y:S01]  /*dcc0*/  FADD.FTZ R162, R162, R163 ;  /* 0x000000a3a2a27221 */ /* 0x000fe20000010000 */
[C---:B------:R-:W-:Y:S01]  /*dcd0*/  HMMA.16816.F32.BF16 R120, R16.reuse, R26, R120 ;  /* 0x0000001a1078723c */ /* 0x040fe20000041878 */
[----:B------:R-:W3:Y:S03]  /*dce0*/  LDSM.16.MT88.4 R24, [R185+UR4+0x4900] ;  /* 0x00490004b918783b */ /* 0x000ee60008004200 */
[----:B------:R-:W-:Y:S02]  /*dcf0*/  FADD.FTZ R161, R161, R158 ;  /* 0x0000009ea1a17221 */ /* 0x000fe40000010000 */
[----:B------:R-:W1:Y:S01]  /*dd00*/  MUFU.EX2 R151, R151 ;  /* 0x0000009700977308 */ /* 0x000e620000000800 */
[----:B------:R-:W-:Y:S01]  /*dd10*/  FADD.FTZ R165, R165, R162 ;  /* 0x000000a2a5a57221 */ /* 0x000fe20000010000 */
[C---:B------:R-:W-:Y:S08]  /*dd20*/  HMMA.16816.F32.BF16 R36, R16.reuse, R128, R36 ;  /* 0x000000801024723c */ /* 0x040ff00000041824 */
[C---:B------:R-:W-:Y:S01]  /*dd30*/  HMMA.16816.F32.BF16 R40, R16.reuse, R130, R40 ;  /* 0x000000821028723c */ /* 0x040fe20000041828 */
[----:B------:R-:W-:Y:S01]  /*dd40*/  LDSM.16.MT88.4 R128, [R185+UR4+0x3100] ;  /* 0x00310004b980783b */ /* 0x000fe20008004200 */
[----:B------:R-:W-:Y:S06]  /*dd50*/  MUFU.EX2 R149, R149 ;  /* 0x0000009500957308 */ /* 0x000fec0000000800 */
[C---:B------:R-:W-:Y:S04]  /*dd60*/  HMMA.16816.F32.BF16 R44, R16.reuse, R132, R44 ;  /* 0x00000084102c723c */ /* 0x040fe8000004182c */
[----:B------:R-:W1:Y:S04]  /*dd70*/  MUFU.EX2 R148, R148 ;  /* 0x0000009400947308 */ /* 0x000e680000000800 */
        /* <DEDUP_REMOVED lines=8> */
[C---:B---3--:R-:W-:Y:S08]  /*de00*/  HMMA.16816.F32.BF16 R68, R16.reuse, R24, R68 ;  /* 0x000000181044723c */ /* 0x048ff00000041844 */
[C---:B------:R-:W-:Y:S01]  /*de10*/  HMMA.16816.F32.BF16 R72, R16.reuse, R26, R72 ;  /* 0x0000001a1048723c */ /* 0x040fe20000041848 */
[----:B------:R-:W3:Y:S07]  /*de20*/  LDSM.16.MT88.4 R24, [R185+UR4+0x1100] ;  /* 0x00110004b918783b */ /* 0x000eee0008004200 */
[C---:B------:R-:W-:Y:S08]  /*de30*/  HMMA.16816.F32.BF16 R76, R16.reuse, R28, R76 ;  /* 0x0000001c104c723c */ /* 0x040ff0000004184c */
[C---:B------:R-:W-:Y:S01]  /*de40*/  HMMA.16816.F32.BF16 R80, R16.reuse, R30, R80 ;  /* 0x0000001e1050723c */ /* 0x040fe20000041850 */
[----:B------:R-:W1:Y:S07]  /*de50*/  LDSM.16.MT88.4 R28, [R13+0x1100] ;  /* 0x001100000d1c783b */ /* 0x000e6e0000004200 */
[C---:B------:R-:W-:Y:S08]  /*de60*/  HMMA.16816.F32.BF16 R84, R16.reuse, R32, R84 ;  /* 0x000000201054723c */ /* 0x040ff00000041854 */
[C---:B------:R-:W-:Y:S01]  /*de70*/  HMMA.16816.F32.BF16 R88, R16.reuse, R34, R88 ;  /* 0x000000221058723c */ /* 0x040fe20000041858 */
[----:B------:R-:W3:Y:S07]  /*de80*/  LDSM.16.MT88.4 R32, [R14+0x1100] ;  /* 0x001100000e20783b */ /* 0x000eee0000004200 */
[C---:B--2---:R-:W-:Y:S08]  /*de90*/  HMMA.16816.F32.BF16 R92, R16.reuse, R20, R92 ;  /* 0x00000014105c723c */ /* 0x044ff0000004185c */
[----:B------:R-:W-:Y:S01]  /*dea0*/  HMMA.16816.F32.BF16 R96, R16, R22, R96 ;  /* 0x000000161060723c */ /* 0x000fe20000041860 */
[----:B------:R-:W2:Y:S06]  /*deb0*/  LDSM.16.MT88.4 R20, [R14+0x3100] ;  /* 0x003100000e14783b */ /* 0x000eac0000004200 */
[----:B----4-:R-:W-:Y:S01]  /*dec0*/  F2FP.BF16.PACK_AB R16, R175, R170 ;  /* 0x000000aaaf10723e */ /* 0x010fe200000010ff */
[----:B------:R-:W-:Y:S01]  /*ded0*/  FADD.FTZ R170, R170, R161 ;  /* 0x000000a1aaaa7221 */ /* 0x000fe20000010000 */
[----:B------:R-:W-:Y:S03]  /*dee0*/  F2FP.BF16.PACK_AB R18, R177, R166 ;  /* 0x000000a6b112723e */ /* 0x000fe600000010ff */
[----:B-1----:R-:W-:Y:S01]  /*def0*/  F2FP.BF16.PACK_AB R17, R171, R164 ;  /* 0x000000a4ab11723e */ /* 0x002fe200000010ff */
[----:B------:R-:W-:Y:S01]  /*df00*/  FADD.FTZ R164, R164, R165 ;  /* 0x000000a5a4a47221 */ /* 0x000fe20000010000 */
[----:B-----5:R-:W-:Y:S01]  /*df10*/  F2FP.BF16.PACK_AB R19, R167, R168 ;  /* 0x000000a8a713723e */ /* 0x020fe200000010ff */
        /* <DEDUP_REMOVED lines=14> */
[----:B------:R-:W-:Y:S07]  /*e000*/  LDSM.16.MT88.4 R124, [R185+UR4+0x1900] ;  /* 0x00190004b97c783b */ /* 0x000fee0008004200 */
[C---:B------:R-:W-:Y:S08]  /*e010*/  HMMA.16816.F32.BF16 R116, R16.reuse, R32, R116 ;  /* 0x000000201074723c */ /* 0x040ff00000041874 */
[C---:B------:R-:W-:Y:S01]  /*e020*/  HMMA.16816.F32.BF16 R120, R16.reuse, R34, R120 ;  /* 0x000000221078723c */ /* 0x040fe20000041878 */
[----:B------:R-:W4:Y:S07]  /*e030*/  LDSM.16.MT88.4 R32, [R184+UR4+0x5100] ;  /* 0x00510004b820783b */ /* 0x000f2e0008004200 */
[C---:B------:R-:W-:Y:S08]  /*e040*/  HMMA.16816.F32.BF16 R36, R16.reuse, R128, R36 ;  /* 0x000000801024723c */ /* 0x040ff00000041824 */
[C---:B------:R-:W-:Y:S08]  /*e050*/  HMMA.16816.F32.BF16 R40, R16.reuse, R130, R40 ;  /* 0x000000821028723c */ /* 0x040ff00000041828 */
[C---:B------:R-:W-:Y:S08]  /*e060*/  HMMA.16816.F32.BF16 R44, R16.reuse, R132, R44 ;  /* 0x00000084102c723c */ /* 0x040ff0000004182c */
[C---:B------:R-:W-:Y:S01]  /*e070*/  HMMA.16816.F32.BF16 R48, R16.reuse, R134, R48 ;  /* 0x000000861030723c */ /* 0x040fe20000041830 */
[----:B------:R-:W-:Y:S07]  /*e080*/  LDSM.16.MT88.4 R132, [R185+UR4+0x3900] ;  /* 0x00390004b984783b */ /* 0x000fee0008004200 */
        /* <DEDUP_REMOVED lines=15> */
[C---:B--2---:R-:W-:Y:S07]  /*e180*/  HMMA.16816.F32.BF16 R92, R16.reuse, R20, R92 ;  /* 0x00000014105c723c */ /* 0x044fee000004185c */
[----:B------:R-:W-:Y:S01]  /*e190*/  IADD3 R21, R219, -0x2, RZ ;  /* 0xfffffffedb157810 */ /* 0x000fe20007ffe0ff */
[----:B------:R-:W-:Y:S03]  /*e1a0*/  HMMA.16816.F32.BF16 R96, R16, R22, R96 ;  /* 0x000000161060723c */ /* 0x000fe60000041860 */
[----:B------:R-:W-:Y:S04]  /*e1b0*/  ISETP.GE.AND P0, PT, R21, R194, PT ;  /* 0x000000c21500720c */ /* 0x000fe80003f06270 */
[----:B------:R-:W-:Y:S01]  /*e1c0*/  F2FP.BF16.PACK_AB R16, R154, R155 ;  /* 0x0000009b9a10723e */ /* 0x000fe200000010ff */
[----:B------:R-:W-:Y:S01]  /*e1d0*/  FADD.FTZ R155, R155, R166 ;  /* 0x000000a69b9b7221 */ /* 0x000fe20000010000 */
[----:B------:R-:W-:Y:S03]  /*e1e0*/  F2FP.BF16.PACK_AB R18, R157, R152 ;  /* 0x000000989d12723e */ /* 0x000fe600000010ff */
[C---:B------:R-:W-:Y:S01]  /*e1f0*/  F2FP.BF16.PACK_AB R17, R151.reuse, R150 ;  /* 0x000000969711723e */ /* 0x040fe200000010ff */
[----:B------:R-:W-:Y:S01]  /*e200*/  FADD.FTZ R150, R150, R167 ;  /* 0x000000a796967221 */ /* 0x000fe20000010000 */
[----:B------:R-:W-:Y:S01]  /*e210*/  F2FP.BF16.PACK_AB R19, R148, R149 ;  /* 0x000000959413723e */ /* 0x000fe200000010ff */
[----:B------:R-:W-:Y:S02]  /*e220*/  FADD.FTZ R155, R154, R155 ;  /* 0x0000009b9a9b7221 */ /* 0x000fe40000010000 */
[----:B------:R-:W-:Y:S02]  /*e230*/  FADD.FTZ R150, R151, R150 ;  /* 0x0000009697967221 */ /* 0x000fe40000010000 */
[----:B------:R-:W-:Y:S02]  /*e240*/  FADD.FTZ R152, R152, R155 ;  /* 0x0000009b98987221 */ /* 0x000fe40000010000 */
[C---:B------:R-:W-:Y:S01]  /*e250*/  HMMA.16816.F32.BF16 R128, R16.reuse, R124, R4 ;  /* 0x0000007c1080723c */ /* 0x040fe20000041804 */
[----:B------:R-:W2:Y:S02]  /*e260*/  LDSM.16.MT88.4 R4, [R184+UR4+0x3900] ;  /* 0x00390004b804783b */ /* 0x000ea40008004200 */
[----:B------:R-:W-:Y:S02]  /*e270*/  FADD.FTZ R149, R149, R150 ;  /* 0x0000009695957221 */ /* 0x000fe40000010000 */
[----:B------:R-:W-:Y:S02]  /*e280*/  FADD.FTZ R217, R157, R152 ;  /* 0x000000989dd97221 */ /* 0x000fe40000010000 */
[----:B------:R-:W-:Y:S01]  /*e290*/  FADD.FTZ R218, R148, R149 ;  /* 0x0000009594da7221 */ /* 0x000fe20000010000 */
[C---:B------:R-:W-:Y:S01]  /*e2a0*/  HMMA.16816.F32.BF16 R124, R16.reuse, R126, R8 ;  /* 0x0000007e107c723c */ /* 0x040fe20000041808 */
[----:B------:R-:W5:Y:S07]  /*e2b0*/  LDSM.16.MT88.4 R8, [R14+0x3900] ;  /* 0x003900000e08783b */ /* 0x000f6e0000004200 */
[C---:B-1----:R-:W-:Y:S07]  /*e2c0*/  HMMA.16816.F32.BF16 R100, R16.reuse, R24, R100 ;  /* 0x000000181064723c */ /* 0x042fee0000041864 */
[----:B------:R-:W-:Y:S01]  /*e2d0*/  @P0 SHF.R.S32.HI R24, RZ, 0x1f, R21 ;  /* 0x0000001fff180819 */ /* 0x000fe20000011415 */
[C---:B------:R-:W-:Y:S04]  /*e2e0*/  HMMA.16816.F32.BF16 R104, R16.reuse, R26, R104 ;  /* 0x0000001a1068723c */ /* 0x040fe80000041868 */
[----:B------:R-:W-:Y:S03]  /*e2f0*/  @P0 IMAD R24, R24, c[0x0][0x1e0], RZ ;  /* 0x0000780018180a24 */ /* 0x000fe600078e02ff */
[C---:B------:R-:W-:Y:S01]  /*e300*/  @P0 IMAD.WIDE.U32 R26, R21.reuse, c[0x0][0x1e0], RZ ;  /* 0x00007800151a0a25 */ /* 0x040fe200078e00ff */
[C---:B---3--:R-:W-:Y:S04]  /*e310*/  HMMA.16816.F32.BF16 R108, R16.reuse, R28, R108 ;  /* 0x0000001c106c723c */ /* 0x048fe8000004186c */
[----:B------:R-:W-:Y:S02]  /*e320*/  @P0 IMAD R24, R21, c[0x0][0x1e4], R24 ;  /* 0x0000790015180a24 */ /* 0x000fe400078e0218 */
[----:B------:R-:W1:Y:S02]  /*e330*/  LDSM.16.MT88.4 R20, [R185+UR4+0x5900] ;  /* 0x00590004b914783b */ /* 0x000e640008004200 */
[C---:B------:R-:W-:Y:S08]  /*e340*/  HMMA.16816.F32.BF16 R112, R16.reuse, R30, R112 ;  /* 0x0000001e1070723c */ /* 0x040ff00000041870 */
[C---:B----4-:R-:W-:Y:S07]  /*e350*/  HMMA.16816.F32.BF16 R116, R16.reuse, R32, R116 ;  /* 0x000000201074723c */ /* 0x050fee0000041874 */
[----:B------:R-:W-:Y:S01]  /*e360*/  @P0 IADD3 R33, R27, R24, RZ ;  /* 0x000000181b210210 */ /* 0x000fe20007ffe0ff */
[C---:B------:R-:W-:Y:S04]  /*e370*/  HMMA.16816.F32.BF16 R120, R16.reuse, R34, R120 ;  /* 0x000000221078723c */ /* 0x040fe80000041878 */
[C---:B------:R-:W-:Y:S02]  /*e380*/  @P0 SHF.L.U32 R32, R26.reuse, 0x6, RZ ;  /* 0x000000061a200819 */ /* 0x040fe400000006ff */
[----:B------:R-:W-:Y:S02]  /*e390*/  @P0 SHF.L.U64.HI R33, R26, 0x6, R33 ;  /* 0x000000061a210819 */ /* 0x000fe40000010221 */
[C---:B------:R-:W-:Y:S04]  /*e3a0*/  HMMA.16816.F32.BF16 R36, R16.reuse, R132, R36 ;  /* 0x000000841024723c */ /* 0x040fe80000041824 */
[----:B------:R-:W-:Y:S03]  /*e3b0*/  @P0 IADD3 R24, P1, R32, R208, RZ ;  /* 0x000000d020180210 */ /* 0x000fe60007f3e0ff */
[----:B------:R-:W-:Y:S01]  /*e3c0*/  MOV R132, R2 ;  /* 0x0000000200847202 */ /* 0x000fe20000000f00 */
[C---:B------:R-:W-:Y:S08]  /*e3d0*/  HMMA.16816.F32.BF16 R40, R16.reuse, R134, R40 ;  /* 0x000000861028723c */ /* 0x040ff00000041828 */
[C---:B------:R-:W-:Y:S08]  /*e3e0*/  HMMA.16816.F32.BF16 R44, R16.reuse, R136, R44 ;  /* 0x00000088102c723c */ /* 0x040ff0000004182c */
[C---:B------:R-:W-:Y:S08]  /*e3f0*/  HMMA.16816.F32.BF16 R48, R16.reuse, R138, R48 ;  /* 0x0000008a1030723c */ /* 0x040ff00000041830 */
[C---:B--2---:R-:W-:Y:S07]  /*e400*/  HMMA.16816.F32.BF16 R52, R16.reuse, R4, R52 ;  /* 0x000000041034723c */ /* 0x044fee0000041834 */
[C---:B------:R-:W-:Y:S01]  /*e410*/  @P0 IADD3.X R5, R33.reuse, R213, RZ, P1, !PT ;  /* 0x000000d521050210 */ /* 0x040fe20000ffe4ff */
[C---:B------:R-:W-:Y:S04]  /*e420*/  HMMA.16816.F32.BF16 R56, R16.reuse, R6, R56 ;  /* 0x000000061038723c */ /* 0x040fe80000041838 */
[C---:B------:R-:W-:Y:S04]  /*e430*/  @P0 LEA R28, P1, R24.reuse, c[0x0][0x1c8], 0x1 ;  /* 0x00007200181c0a11 */ /* 0x040fe800078208ff */
[C---:B-----5:R-:W-:Y:S04]  /*e440*/  HMMA.16816.F32.BF16 R60, R16.reuse, R8, R60 ;  /* 0x00000008103c723c */ /* 0x060fe8000004183c */
        /* <DEDUP_REMOVED lines=16> */
[C---:B------:R-:W-:Y:S01]  /*e550*/  @P0 IADD3 R9, P1, R32.reuse, R208, RZ ;  /* 0x000000d020090210 */ /* 0x040fe20007f3e0ff */
[C---:B--2---:R-:W-:Y:S03]  /*e560*/  HMMA.16816.F32.BF16 R76, R16.reuse, R24, R76 ;  /* 0x00000018104c723c */ /* 0x044fe6000004184c */
[----:B------:R-:W-:Y:S02]  /*e570*/  @P0 IADD3.X R8, R33, R213, RZ, P1, !PT ;  /* 0x000000d521080210 */ /* 0x000fe40000ffe4ff */
[C---:B------:R-:W-:Y:S03]  /*e580*/  @P0 LEA R20, P1, R9.reuse, c[0x0][0x1c8], 0x1 ;  /* 0x0000720009140a11 */ /* 0x040fe600078208ff */
[C---:B------:R-:W-:Y:S04]  /*e590*/  HMMA.16816.F32.BF16 R80, R16.reuse, R26, R80 ;  /* 0x0000001a1050723c */ /* 0x040fe80000041850 */
[----:B------:R-:W-:Y:S02]  /*e5a0*/  @P0 LEA.HI.X R21, R9, c[0x0][0x1cc], R8, 0x1, P1 ;  /* 0x0000730009150a11 */ /* 0x000fe400008f0c08 */
[----:B------:R2:W3:Y:S01]  /*e5b0*/  LDSM.16.MT88.4 R8, [R14+0x5900] ;  /* 0x005900000e08783b */ /* 0x0004e20000004200 */
[----:B------:R-:W-:Y:S05]  /*e5c0*/  @P0 IADD3 R3, P1, R32, R225, RZ ;  /* 0x000000e120030210 */ /* 0x000fea0007f3e0ff */
[----:B------:R-:W-:Y:S02]  /*e5d0*/  @P0 IADD3.X R22, R33, R224, RZ, P1, !PT ;  /* 0x000000e021160210 */ /* 0x000fe40000ffe4ff */
[C---:B------:R-:W-:Y:S04]  /*e5e0*/  @P0 LEA R12, P1, R3.reuse, c[0x0][0x1c8], 0x1 ;  /* 0x00007200030c0a11 */ /* 0x040fe800078208ff */
[----:B------:R-:W-:Y:S01]  /*e5f0*/  @P0 LEA.HI.X R13, R3, c[0x0][0x1cc], R22, 0x1, P1 ;  /* 0x00007300030d0a11 */ /* 0x000fe200008f0c16 */
[----:B------:R-:W-:Y:S01]  /*e600*/  @P0 IMAD R22, R216, 0x3000, R202 ;  /* 0x00003000d8160824 */ /* 0x000fe200078e02ca */
[----:B------:R-:W-:Y:S04]  /*e610*/  @P0 IADD3 R32, P1, R32, R223, RZ ;  /* 0x000000df20200210 */ /* 0x000fe80007f3e0ff */
[----:B------:R-:W-:Y:S01]  /*e620*/  @P0 SHF.L.U32 R3, R22, 0x1, RZ ;  /* 0x0000000116030819 */ /* 0x000fe200000006ff */
[C---:B-1----:R-:W-:Y:S03]  /*e630*/  HMMA.16816.F32.BF16 R84, R16.reuse, R4, R84 ;  /* 0x000000041054723c */ /* 0x042fe60000041854 */
[----:B------:R-:W-:Y:S01]  /*e640*/  @P0 IADD3.X R33, R33, R222, RZ, P1, !PT ;  /* 0x000000de21210210 */ /* 0x000fe20000ffe4ff */
[----:B------:R-:W-:Y:S01]  /*e650*/  @!PT LDS RZ, [RZ] ;  /* 0x00000000fffff984 */ /* 0x000fe20000000800 */
[----:B------:R-:W-:Y:S01]  /*e660*/  @!PT LDS RZ, [RZ] ;  /* 0x00000000fffff984 */ /* 0x000fe20000000800 */
[----:B------:R-:W-:Y:S01]  /*e670*/  @!PT LDS RZ, [RZ] ;  /* 0x00000000fffff984 */ /* 0x000fe20000000800 */
[----:B------:R1:W-:Y:S01]  /*e680*/  @P0 LDGSTS.E.BYPASS.LTC128B.128 [R3+0xc100], [R28.64], !P5 ;  /* 0x0c1000001c030fae */ /* 0x0003e2000e901d48 */
[C---:B--2---:R-:W-:Y:S03]  /*e690*/  @P0 LEA R14, P1, R32.reuse, c[0x0][0x1c8], 0x1 ;  /* 0x00007200200e0a11 */ /* 0x044fe600078208ff */
[C---:B------:R-:W-:Y:S04]  /*e6a0*/  HMMA.16816.F32.BF16 R88, R16.reuse, R6, R88 ;  /* 0x000000061058723c */ /* 0x040fe80000041858 */
[----:B------:R1:W-:Y:S01]  /*e6b0*/  @P0 LDGSTS.E.BYPASS.LTC128B.128 [R3+0xe100], [R30.64], !P4 ;  /* 0x0e1000001e030fae */ /* 0x0003e2000e101d48 */
[----:B------:R-:W-:Y:S07]  /*e6c0*/  @P0 LEA.HI.X R15, R32, c[0x0][0x1cc], R33, 0x1, P1 ;  /* 0x00007300200f0a11 */ /* 0x000fee00008f0c21 */
[----:B------:R1:W-:Y:S01]  /*e6d0*/  @P0 LDGSTS.E.BYPASS.LTC128B.128 [R3+0x10100], [R34.64], !P6 ;  /* 0x1010000022030fae */ /* 0x0003e2000f101d48 */
[C---:B---3--:R-:W-:Y:S07]  /*e6e0*/  HMMA.16816.F32.BF16 R92, R16.reuse, R8, R92 ;  /* 0x00000008105c723c */ /* 0x048fee000004185c */
        /* <DEDUP_REMOVED lines=9> */
.L_x_2227:
        /* <DEDUP_REMOVED lines=122> */
.L_x_2194:
        /* <DEDUP_REMOVED lines=36> */
[----:B------:R-:W-:Y:S01]  /*f160*/  ISETP.NE.U32.AND P0, PT, R8, 0x1, PT ;  /* 0x000000010800780c */ /* 0x000fe20003f05070 */
[----:B------:R-:W-:Y:S01]  /*f170*/  IMAD.MOV.U32 R8, RZ, RZ, 0x20 ;  /* 0x00000020ff087424 */ /* 0x000fe200078e00ff */
        /* <DEDUP_REMOVED lines=29> */
[----:B------:R-:W-:Y:S01]  /*f350*/  F2FP.BF16.PACK_AB R52, R53, R52 ;  /* 0x000000343534723e */ /* 0x000fe200000010ff */
[----:B------:R-:W-:Y:S01]  /*f360*/  IMAD.MOV.U32 R6, RZ, RZ, 0x4 ;  /* 0x00000004ff067424 */ /* 0x000fe200078e00ff */
        /* <DEDUP_REMOVED lines=71> */
[----:B--2---:R-:W-:-:S03]  /*f7e0*/  @P1 IMAD.WIDE R16, R203, R6, c[0x0][0x508] ;  /* 0x00014200cb101625 */ /* 0x004fc600078e0206 */
[----:B------:R-:W2:Y:S04]  /*f7f0*/  @P0 LDG.E R7, [R12.64] ;  /* 0x000000080c070981 */ /* 0x000ea8000c1e1900 */
[----:B------:R1:W5:Y:S01]  /*f800*/  @P1 LDG.E R5, [R16.64] ;  /* 0x0000000810051981 */ /* 0x000362000c1e1900 */
[----:B---3--:R-:W-:Y:S02]  /*f810*/  CS2R R20, SRZ ;  /* 0x0000000000147805 */ /* 0x008fe4000001ff00 */
[--C-:B--2---:R-:W-:Y:S01]  /*f820*/  @P0 SHF.R.S32.HI R21, RZ, 0x1f, R7.reuse ;  /* 0x0000001fff150819 */ /* 0x104fe20000011407 */
[----:B------:R-:W-:Y:S01]  /*f830*/  @P0 IMAD.MOV.U32 R20, RZ, RZ, R7 ;  /* 0x000000ffff140224 */ /* 0x000fe200078e0007 */
[----:B------:R-:W-:Y:S05]  /*f840*/  @P1 BRA `(.L_x_2238) ;  /* 0x0000004000001947 */ /* 0x000fea0003800000 */
[----:B-1----:R-:W-:Y:S05]  /*f850*/  @!P0 BRA `(.L_x_2238) ;  /* 0x0000003000008947 */ /* 0x002fea0003800000 */
[----:B-----5:R-:W2:Y:S04]  /*f860*/  LDG.E R5, [R12.64] ;  /* 0x000000080c057981 */ /* 0x020ea8000c1e1900 */
[----:B------:R-:W2:Y:S02]  /*f870*/  LDG.E R6, [R12.64+0x4] ;  /* 0x000004080c067981 */ /* 0x000ea4000c1e1900 */
[----:B--2---:R-:W-:-:S02]  /*f880*/  IADD3 R5, -R5, R6, RZ ;  /* 0x0000000605057210 */ /* 0x004fc40007ffe1ff */
.L_x_2238:
        /* <DEDUP_REMOVED lines=45> */
[----:B------:R-:W-:Y:S02]  /*fb60*/  IMAD.IADD R23, R23, 0x1, R15 ;  /* 0x0000000117177824 */ /* 0x000fe400078e020f */
[----:B------:R-:W-:-:S02]  /*fb70*/  IMAD.MOV R12, RZ, RZ, -R20 ;  /* 0x000000ffff0c7224 */ /* 0x000fc400078e0a14 */
[C---:B------:R-:W-:Y:S02]  /*fb80*/  IMAD R17, R14.reuse, c[0x0][0x3ec], R17 ;  /* 0x0000fb000e117a24 */ /* 0x040fe400078e0211 */
[----:B------:R-:W-:Y:S01]  /*fb90*/  IMAD.WIDE.U32 R14, R14, c[0x0][0x3e8], R18 ;  /* 0x0000fa000e0e7a25 */ /* 0x000fe200078e0012 */
[----:B------:R-:W-:-:S03]  /*fba0*/  LEA R19, R57, R2, 0x7 ;  /* 0x0000000239137211 */ /* 0x000fc600078e38ff */
        /* <DEDUP_REMOVED lines=11> */
[C---:B------:R-:W-:Y:S01]  /*fc60*/  IMAD R10, R57.reuse, 0x80, R10 ;  /* 0x00000080390a7824 */ /* 0x040fe200078e020a */
[----:B------:R-:W-:Y:S01]  /*fc70*/  LOP3.LUT R13, R0, 0x1c0, RZ, 0xc0, !PT ;  /* 0x000001c0000d7812 */ /* 0x000fe200078ec0ff */
[----:B------:R-:W-:Y:S01]  /*fc80*/  IMAD.WIDE.U32 R20, R12, c[0x0][0x488], R20 ;  /* 0x000122000c147a25 */ /* 0x000fe200078e0014 */
[----:B------:R-:W-:-:S03]  /*fc90*/  LEA R57, R57, R8, 0x7 ;  /* 0x0000000839397211 */ /* 0x000fc600078e38ff */
[----:B------:R-:W-:Y:S01]  /*fca0*/  IMAD.SHL.U32 R0, R7, 0x8, RZ ;  /* 0x0000000807007824 */ /* 0x000fe200078e00ff */
[----:B------:R-:W-:Y:S01]  /*fcb0*/  LEA R7, P0, R20, c[0x0][0x450], 0x2 ;  /* 0x0001140014077a11 */ /* 0x000fe200078010ff */
[----:B------:R-:W-:Y:S01]  /*fcc0*/  @P1 IMAD.HI.U32 R18, R10, c[0x0][0x4ec], RZ ;  /* 0x00013b000a121a27 */ /* 0x000fe200078e00ff */
[----:B------:R-:W-:-:S03]  /*fcd0*/  IADD3 R17, R21, R17, RZ ;  /* 0x0000001115117210 */ /* 0x000fc60007ffe0ff */
[----:B------:R-:W-:Y:S01]  /*fce0*/  IMAD R12, R4, c[0x0][0x3f0], RZ ;  /* 0x0000fc00040c7a24 */ /* 0x000fe200078e02ff */
[----:B------:R-:W-:Y:S01]  /*fcf0*/  LEA.HI.X R17, R20, c[0x0][0x454], R17, 0x2, P0 ;  /* 0x0001150014117a11 */ /* 0x000fe200000f1411 */
[----:B------:R-:W-:Y:S01]  /*fd00*/  IMAD.MOV.U32 R6, RZ, RZ, R10 ;  /* 0x000000ffff067224 */ /* 0x000fe200078e000a */
[----:B------:R-:W-:Y:S01]  /*fd10*/  SHF.R.U32.HI R4, RZ, 0x3, R13 ;  /* 0x00000003ff047819 */ /* 0x000fe2000001160d */
[----:B------:R-:W-:Y:S01]  /*fd20*/  SHFL.IDX PT, R34, R7, RZ, 0x1c1f ;  /* 0x001c1fff07227589 */ /* 0x000fe200000e0000 */
[----:B------:R-:W-:Y:S01]  /*fd30*/  @P1 SHF.R.U32.HI R6, RZ, c[0x0][0x4f0], R18 ;  /* 0x00013c00ff061a19 */ /* 0x000fe20000011612 */
[----:B------:R-:W-:Y:S01]  /*fd40*/  IMAD R12, R203, c[0x0][0x3f4], R12 ;  /* 0x0000fd00cb0c7a24 */ /* 0x000fe200078e020c */
[----:B------:R-:W-:Y:S01]  /*fd50*/  LOP3.LUT R13, R13, 0x38, R0, 0xf8, !PT ;  /* 0x000000380d0d7812 */ /* 0x000fe200078ef800 */
[----:B------:R-:W1:Y:S01]  /*fd60*/  SHFL.IDX PT, R35, R17, RZ, 0x1c1f ;  /* 0x001c1fff11237589 */ /* 0x000e6200000e0000 */
[----:B------:R-:W-:Y:S01]  /*fd70*/  SHF.R.S32.HI R16, RZ, 0x1f, R6 ;  /* 0x0000001fff107819 */ /* 0x000fe20000011406 */
[----:B------:R-:W-:Y:S01]  /*fd80*/  IMAD.WIDE.U32 R14, R203, c[0x0][0x3f0], R14 ;  /* 0x0000fc00cb0e7a25 */ /* 0x000fe200078e000e */
[----:B------:R-:W-:Y:S01]  /*fd90*/  LOP3.LUT R4, R13, R4, RZ, 0x3c, !PT ;  /* 0x000000040d047212 */ /* 0x000fe200078e3cff */
[----:B------:R-:W-:Y:S02]  /*fda0*/  SHFL.IDX PT, R48, R7, 0x1, 0x1c1f ;  /* 0x003c1f0007307f89 */ /* 0x000fe400000e0000 */
[----:B------:R-:W-:-:S02]  /*fdb0*/  IMAD.MOV R13, RZ, RZ, -R6 ;  /* 0x000000ffff0d7224 */ /* 0x000fc400078e0a06 */
[----:B------:R-:W2:Y:S01]  /*fdc0*/  SHFL.IDX PT, R49, R17, 0x1, 0x1c1f ;  /* 0x003c1f0011317f89 */ /* 0x000ea200000e0000 */
[----:B-----5:R-:W-:Y:S01]  /*fdd0*/  IMAD R2, R5, c[0x0][0x4e8], RZ ;  /* 0x00013a0005027a24 */ /* 0x020fe200078e02ff */
[----:B------:R-:W-:Y:S01]  /*fde0*/  IADD3 R5, R19, 0x8, RZ ;  /* 0x0000000813057810 */ /* 0x000fe20007ffe0ff */
[----:B------:R-:W-:Y:S02]  /*fdf0*/  IMAD.IADD R15, R15, 0x1, R12 ;  /* 0x000000010f0f7824 */ /* 0x000fe400078e020c */
[----:B------:R-:W-:Y:S01]  /*fe00*/  IMAD R13, R13, c[0x0][0x4e8], R10 ;  /* 0x00013a000d0d7a24 */ /* 0x000fe200078e020a */
[-C--:B------:R-:W-:Y:S01]  /*fe10*/  ISETP.GE.OR P1, PT, R19, R2.reuse, P2 ;  /* 0x000000021300720c */ /* 0x080fe20001726670 */
[----:B------:R-:W-:Y:S01]  /*fe20*/  IMAD R21, R16, c[0x0][0x3e0], RZ ;  /* 0x0000f80010157a24 */ /* 0x000fe200078e02ff */
[----:B------:R-:W-:Y:S01]  /*fe30*/  ISETP.GE.OR P0, PT, R5, R2, P2 ;  /* 0x000000020500720c */ /* 0x000fe20001706670 */
[----:B------:R-:W-:Y:S02]  /*fe40*/  IMAD.SHL.U32 R11, R11, 0x8, RZ ;  /* 0x000000080b0b7824 */ /* 0x000fe400078e00ff */
[----:B------:R-:W-:-:S02]  /*fe50*/  IMAD R21, R6, c[0x0][0x3e4], R21 ;  /* 0x0000f90006157a24 */ /* 0x000fc400078e0215 */
[----:B------:R-:W-:Y:S01]  /*fe60*/  IMAD.WIDE.U32 R14, R6, c[0x0][0x3e0], R14 ;  /* 0x0000f800060e7a25 */ /* 0x000fe200078e000e */
[----:B------:R-:W-:Y:S02]  /*fe70*/  SHF.R.S32.HI R6, RZ, 0x1f, R13 ;  /* 0x0000001fff067819 */ /* 0x000fe4000001140d */
[----:B------:R-:W-:Y:S01]  /*fe80*/  LOP3.LUT R4, R4, 0x7ffffe00, R11, 0xf8, !PT ;  /* 0x7ffffe0004047812 */ /* 0x000fe200078ef80b */
[----:B------:R-:W-:Y:S02]  /*fe90*/  IMAD.IADD R15, R15, 0x1, R21 ;  /* 0x000000010f0f7824 */ /* 0x000fe400078e0215 */
        /* <DEDUP_REMOVED lines=42> */
.L_x_2240:
[----:B--2---:R-:W-:Y:S05]  /*10140*/  BSYNC B0 ;  /* 0x0000000000007941 */ /* 0x004fea0003800000 */
.L_x_2239:
        /* <DEDUP_REMOVED lines=23> */
.L_x_2242:
[----:B------:R-:W-:Y:S05]  /*102c0*/  BSYNC B0 ;  /* 0x0000000000007941 */ /* 0x000fea0003800000 */
.L_x_2241:
        /* <DEDUP_REMOVED lines=23> */
.L_x_2244:
[----:B------:R-:W-:Y:S05]  /*10440*/  BSYNC B0 ;  /* 0x0000000000007941 */ /* 0x000fea0003800000 */
.L_x_2243:
        /* <DEDUP_REMOVED lines=24> */
.L_x_2237:
        /* <DEDUP_REMOVED lines=18> */
.L_x_2245:
        /* <DEDUP_REMOVED lines=17> */
[----:B------:R-:W-:Y:S01]  /*10800*/  ISETP.NE.AND P0, PT, R3, 0x1, PT ;  /* 0x000000010300780c */ /* 0x000fe20003f05270 */
[----:B------:R-:W-:-:S04]  /*10810*/  IMAD R8, R9, c[0x0][0x498], RZ ;  /* 0x0001260009087a24 */ /* 0x000fc800078e02ff */
[----:B------:R-:W-:-:S08]  /*10820*/  IMAD R8, R203, c[0x0][0x49c], R8 ;  /* 0x00012700cb087a24 */ /* 0x000fd000078e0208 */
[----:B------:R-:W-:-:S05]  /*10830*/  @P0 IMAD.HI.U32 R5, R7, c[0x0][0x4ec], RZ ;  /* 0x00013b0007050a27 */ /* 0x000fca00078e00ff */
[----:B------:R-:W-:Y:S01]  /*10840*/  @P0 SHF.R.U32.HI R6, RZ, c[0x0][0x4f0], R5 ;  /* 0x00013c00ff060a19 */ /* 0x000fe20000011605 */
[----:B-1----:R-:W-:Y:S01]  /*10850*/  IMAD.WIDE.U32 R10, R4, c[0x0][0x490], R10 ;  /* 0x00012400040a7a25 */ /* 0x002fe200078e000a */
[----:B------:R-:W-:-:S05]  /*10860*/  SHF.R.S32.HI R3, RZ, 0x1f, R4 ;  /* 0x0000001fff037819 */ /* 0x000fca0000011404 */
[----:B------:R-:W-:-:S04]  /*10870*/  IMAD R3, R3, c[0x0][0x490], RZ ;  /* 0x0001240003037a24 */ /* 0x000fc800078e02ff */
[----:B------:R-:W-:Y:S01]  /*10880*/  IMAD R3, R4, c[0x0][0x494], R3 ;  /* 0x0001250004037a24 */ /* 0x000fe200078e0203 */
[----:B------:R-:W-:-:S03]  /*10890*/  IADD3 R4, -R6, RZ, RZ ;  /* 0x000000ff06047210 */ /* 0x000fc60007ffe1ff */
[----:B------:R-:W-:Y:S01]  /*108a0*/  IMAD.IADD R11, R3, 0x1, R11 ;  /* 0x00000001030b7824 */ /* 0x000fe200078e020b */
[----:B------:R-:W-:Y:S01]  /*108b0*/  SHF.R.S32.HI R3, RZ, 0x1f, R6 ;  /* 0x0000001fff037819 */ /* 0x000fe20000011406 */
[----:B------:R-:W-:Y:S02]  /*108c0*/  IMAD R4, R4, c[0x0][0x4e8], R7 ;  /* 0x00013a0004047a24 */ /* 0x000fe400078e0207 */
[----:B------:R-:W-:-:S03]  /*108d0*/  IMAD.WIDE.U32 R10, R203, c[0x0][0x498], R10 ;  /* 0x00012600cb0a7a25 */ /* 0x000fc600078e000a */
[----:B------:R-:W-:Y:S02]  /*108e0*/  SHF.R.S32.HI R5, RZ, 0x1f, R4 ;  /* 0x0000001fff057819 */ /* 0x000fe40000011404 */
        /* <DEDUP_REMOVED lines=10> */
.L_x_2247:
[----:B------:R-:W-:Y:S05]  /*10990*/  BSYNC B0 ;  /* 0x0000000000007941 */ /* 0x000fea0003800000 */
.L_x_2246:
        /* <DEDUP_REMOVED lines=11> */
[----:B-----5:R-:W-:Y:S01]  /*10a50*/  IMAD R2, R2, c[0x0][0x4e8], RZ ;  /* 0x00013a0002027a24 */ /* 0x020fe200078e02ff */
[----:B------:R-:W-:Y:S01]  /*10a60*/  SHF.R.S32.HI R4, RZ, 0x3, R4 ;  /* 0x00000003ff047819 */ /* 0x000fe20000011404 */
[----:B------:R-:W-:Y:S01]  /*10a70*/  IMAD.IADD R5, R0, 0x1, -R5 ;  /* 0x0000000100057824 */ /* 0x000fe200078e0a05 */
[----:B------:R-:W-:-:S04]  /*10a80*/  IADD3 R13, R13, R10, RZ ;  /* 0x0000000a0d0d7210 */ /* 0x000fc80007ffe0ff */
        /* <DEDUP_REMOVED lines=8> */
[----:B------:R-:W-:Y:S01]  /*10b10*/  @P0 IMAD.HI.U32 R0, R3, c[0x0][0x4ec], RZ ;  /* 0x00013b0003000a27 */ /* 0x000fe200078e00ff */
[----:B------:R-:W-:Y:S02]  /*10b20*/  MOV R7, R3 ;  /* 0x0000000300077202 */ /* 0x000fe40000000f00 */
[----:B------:R-:W-:Y:S01]  /*10b30*/  IADD3 R13, R6, R13, RZ ;  /* 0x0000000d060d7210 */ /* 0x000fe20007ffe0ff */
[----:B------:R-:W-:Y:S01]  /*10b40*/  IMAD R6, R9, c[0x0][0x3f0], RZ ;  /* 0x0000fc0009067a24 */ /* 0x000fe200078e02ff */
[----:B------:R-:W-:-:S03]  /*10b50*/  @P0 SHF.R.U32.HI R7, RZ, c[0x0][0x4f0], R0 ;  /* 0x00013c00ff070a19 */ /* 0x000fc60000011600 */
[C---:B------:R-:W-:Y:S01]  /*10b60*/  IMAD R6, R203.reuse, c[0x0][0x3f4], R6 ;  /* 0x0000fd00cb067a24 */ /* 0x040fe200078e0206 */
[----:B------:R-:W-:Y:S01]  /*10b70*/  SHF.R.S32.HI R9, RZ, 0x1f, R7 ;  /* 0x0000001fff097819 */ /* 0x000fe20000011407 */
[----:B------:R-:W-:-:S04]  /*10b80*/  IMAD.WIDE.U32 R12, R203, c[0x0][0x3f0], R12 ;  /* 0x0000fc00cb0c7a25 */ /* 0x000fc800078e000c */
[----:B------:R-:W-:Y:S01]  /*10b90*/  IMAD.MOV R0, RZ, RZ, -R7 ;  /* 0x000000ffff007224 */ /* 0x000fe200078e0a07 */
[----:B------:R-:W-:Y:S01]  /*10ba0*/  IADD3 R13, R13, R6, RZ ;  /* 0x000000060d0d7210 */ /* 0x000fe20007ffe0ff */
[----:B------:R-:W-:Y:S01]  /*10bb0*/  IMAD R6, R9, c[0x0][0x3e0], RZ ;  /* 0x0000f80009067a24 */ /* 0x000fe200078e02ff */
[----:B------:R-:W-:Y:S01]  /*10bc0*/  LEA R9, R8, R4, 0x7 ;  /* 0x0000000408097211 */ /* 0x000fe200078e38ff */
        /* <DEDUP_REMOVED lines=31> */
.L_x_2249:
[----:B------:R-:W-:Y:S05]  /*10dc0*/  BSYNC B0 ;  /* 0x0000000000007941 */ /* 0x000fea0003800000 */
.L_x_2248:
        /* <DEDUP_REMOVED lines=21> */
.L_x_2251:
[----:B------:R-:W-:Y:S05]  /*10f20*/  BSYNC B0 ;  /* 0x0000000000007941 */ /* 0x000fea0003800000 */
.L_x_2250:
        /* <DEDUP_REMOVED lines=21> */
.L_x_2253:
[----:B------:R-:W-:Y:S05]  /*11080*/  BSYNC B0 ;  /* 0x0000000000007941 */ /* 0x000fea0003800000 */
.L_x_2252:
        /* <DEDUP_REMOVED lines=22> */
.L_x_2254:
        /* <DEDUP_REMOVED lines=9> */
.L_x_2654:


//--------------------- .text._ZN7cutlass13device_kernelIN5flash19enable_sm80_to_sm89INS1_16FlashAttnFwdSm80INS1_25CollectiveMainloopFwdSm80ILi8ELi2ELb0EN4cute5tupleIJNS5_1CILi128EEENS7_ILi64EEENS7_ILi192EEEEEELi192ENS_10bfloat16_tEfNS_4arch4Sm80ELb0ELb1ELb0ELb1ELb0ELb1ELb1ELb0EEENS1_21CollectiveEpilogueFwdINS6_IJS8_SA_S9_EEENS6_IJNS7_ILi1EEESI_SI_EEESC_SE_Li256ELb1ELb1ELb0ELb0EEENS1_19SingleTileSchedulerILb1ELb0ELb1ELi128EEEEEEEEEvNT_6ParamsE --------------------------
	.section	.text._ZN7cutlass13device_kernelIN5flash19enable_sm80_to_sm89INS1_16FlashAttnFwdSm80INS1_25CollectiveMainloopFwdSm80ILi8ELi2ELb0EN4cute5tupleIJNS5_1CILi128EEENS7_ILi64EEENS7_ILi192EEEEEELi192ENS_10bfloat16_tEfNS_4arch4Sm80ELb0ELb1ELb0ELb1ELb0ELb1ELb1ELb0EEENS1_21CollectiveEpilogueFwdINS6_IJS8_SA_S9_EEENS6_IJNS7_ILi1EEESI_SI_EEESC_SE_Li256ELb1ELb1ELb0ELb0EEENS1_19SingleTileSchedulerILb1ELb0ELb1ELi128EEEEEEEEEvNT_6ParamsE,"ax",@progbits
	.sectioninfo	@"SHI_REGISTERS=236"
	.align	128
.text._ZN7cutlass13device_kernelIN5flash19enable_sm80_to_sm89INS1_16FlashAttnFwdSm80INS1_25CollectiveMainloopFwdSm80ILi8ELi2ELb0EN4cute5tupleIJNS5_1CILi128EEENS7_ILi64EEENS7_ILi192EEEEEELi192ENS_10bfloat16_tEfNS_4arch4Sm80ELb0ELb1ELb0ELb1ELb0ELb1ELb1ELb0EEENS1_21CollectiveEpilogueFwdINS6_IJS8_SA_S9_EEENS6_IJNS7_ILi1EEESI_SI_EEESC_SE_Li256ELb1ELb1ELb0ELb0EEENS1_19SingleTileSchedulerILb1ELb0ELb1ELi128EEEEEEEEEvNT_6ParamsE:
        .type           _ZN7cutlass13device_kernelIN5flash19enable_sm80_to_sm89INS1_16FlashAttnFwdSm80INS1_25CollectiveMainloopFwdSm80ILi8ELi2ELb0EN4cute5tupleIJNS5_1CILi128EEENS7_ILi64EEENS7_ILi192EEEEEELi192ENS_10bfloat16_tEfNS_4arch4Sm80ELb0ELb1ELb0ELb1ELb0ELb1ELb1ELb0EEENS1_21CollectiveEpilogueFwdINS6_IJS8_SA_S9_EEENS6_IJNS7_ILi1EEESI_SI_EEESC_SE_Li256ELb1ELb1ELb0ELb0EEENS1_19SingleTileSchedulerILb1ELb0ELb1ELi128EEEEEEEEEvNT_6ParamsE,@function
        .size           _ZN7cutlass13device_kernelIN5flash19enable_sm80_to_sm89INS1_16FlashAttnFwdSm80INS1_25CollectiveMainloopFwdSm80ILi8ELi2ELb0EN4cute5tupleIJNS5_1CILi128EEENS7_ILi64EEENS7_ILi192EEEEEELi192ENS_10bfloat16_tEfNS_4arch4Sm80ELb0ELb1ELb0ELb1ELb0ELb1ELb1ELb0EEENS1_21CollectiveEpilogueFwdINS6_IJS8_SA_S9_EEENS6_IJNS7_ILi1EEESI_SI_EEESC_SE_Li256ELb1ELb1ELb0ELb0EEENS1_19SingleTileSchedulerILb1ELb0ELb1ELi128EEEEEEEEEvNT_6ParamsE,(.L_x_2655 - _ZN7cutlass13device_kernelIN5flash19enable_sm80_to_sm89INS1_16FlashAttnFwdSm80INS1_25CollectiveMainloopFwdSm80ILi8ELi2ELb0EN4cute5tupleIJNS5_1CILi128EEENS7_ILi64EEENS7_ILi192EEEEEELi192ENS_10bfloat16_tEfNS_4arch4Sm80ELb0ELb1ELb0ELb1ELb0ELb1ELb1ELb0EEENS1_21CollectiveEpilogueFwdINS6_IJS8_SA_S9_EEENS6_IJNS7_ILi1EEESI_SI_EEESC_SE_Li256ELb1ELb1ELb0ELb0EEENS1_19SingleTileSchedulerILb1ELb0ELb1ELi128EEEEEEEEEvNT_6ParamsE)
        .other          _ZN7cutlass13device_kernelIN5flash19enable_sm80_to_sm89INS1_16FlashAttnFwdSm80INS1_25CollectiveMainloopFwdSm80ILi8ELi2ELb0EN4cute5tupleIJNS5_1CILi128EEENS7_ILi64EEENS7_ILi192EEEEEELi192ENS_10bfloat16_tEfNS_4arch4Sm80ELb0ELb1ELb0ELb1ELb0ELb1ELb1ELb0EEENS1_21CollectiveEpilogueFwdINS6_IJS8_SA_S9_EEENS6_IJNS7_ILi1EEESI_SI_EEESC_SE_Li256ELb1ELb1ELb0ELb0EEENS1_19SingleTileSchedulerILb1ELb0ELb1ELi128EEEEEEEEEvNT_6ParamsE,@"STO_CUDA_ENTRY STV_DEFAULT"
_ZN7cutlass13device_kernelIN5flash19enable_sm80_to_sm89INS1_16FlashAttnFwdSm80INS1_25CollectiveMainloopFwdSm80ILi8ELi2ELb0EN4cute5tupleIJNS5_1CILi128EEENS7_ILi64EEENS7_ILi192EEEEEELi192ENS_10bfloat16_tEfNS_4arch4Sm80ELb0ELb1ELb0ELb1ELb0ELb1ELb1ELb0EEENS1_21CollectiveEpilogueFwdINS6_IJS8_SA_S9_EEENS6_IJNS7_ILi1EEESI_SI_EEESC_SE_Li256ELb1ELb1ELb0ELb0EEENS1_19SingleTileSchedulerILb1ELb0ELb1ELi128EEEEEEEEEvNT_6ParamsE:
        /* <DEDUP_REMOVED lines=16> */
.L_x_2256:
        /* <DEDUP_REMOVED lines=8> */
.L_x_2258:
[----:B------:R-:W-:-:S05]  /*0180*/  MOV R0, c[0x0][0x54c] ;  /* 0x0001530000007a02 */ /* 0x000fca0000000f00 */
.L_x_2257:
[----:B-----5:R-:W-:Y:S01]  /*0190*/  IMAD R0, R0, c[0x0][0x548], RZ ;  /* 0x0001520000007a24 */ /* 0x020fe200078e02ff */
[----:B------:R-:W-:-:S04]  /*01a0*/  SHF.L.U32 R133, R219, 0x7, RZ ;  /* 0x00000007db857819 */ /* 0x000fc800000006ff */
[----:B------:R-:W-:-:S04]  /*01b0*/  ISETP.GE.AND P0, PT, R133, R0, PT ;  /* 0x000000008500720c */ /* 0x000fc80003f06270 */
[----:B------:R-:W-:Y:S01]  /*01c0*/  SEL R196, R196, 0xffffffff, !P0 ;  /* 0xffffffffc4c47807 */ /* 0x000fe20004000000 */
[----:B------:R-:W-:Y:S05]  /*01d0*/  BRA `(.L_x_2259) ;  /* 0x0000012000007947 */ /* 0x000fea0003800000 */
.L_x_2255:
[----:B---3--:R-:W-:-:S04]  /*01e0*/  ISETP.NE.U32.AND P0, PT, RZ, c[0x0][0x568], PT ;  /* 0x00015a00ff007a0c */ /* 0x008fc80003f05070 */
[----:B------:R-:W-:-:S13]  /*01f0*/  ISETP.NE.AND.EX P0, PT, RZ, c[0x0][0x56c], PT, P0 ;  /* 0x00015b00ff007a0c */ /* 0x000fda0003f05300 */
[----:B------:R-:W-:Y:S05]  /*0200*/  @!P0 BRA `(.L_x_2260) ;  /* 0x0000002000008947 */ /* 0x000fea0003800000 */
[----:B------:R1:W5:Y:S01]  /*0210*/  LDG.E R0, [R4.64] ;  /* 0x0000000604007981 */ /* 0x000362000c1e1900 */
[----:B------:R-:W-:Y:S05]  /*0220*/  BRA `(.L_x_2261) ;  /* 0x0000009000007947 */ /* 0x000fea0003800000 */
.L_x_2260:
        /* <DEDUP_REMOVED lines=8> */
.L_x_2262:
[----:B------:R-:W-:-:S05]  /*02b0*/  MOV R0, c[0x0][0x54c] ;  /* 0x0001530000007a02 */ /* 0x000fca0000000f00 */
.L_x_2261:
[----:B-----5:R-:W-:Y:S01]  /*02c0*/  IMAD R0, R0, c[0x0][0x548], RZ ;  /* 0x0001520000007a24 */ /* 0x020fe200078e02ff */
[----:B------:R-:W-:-:S04]  /*02d0*/  SHF.L.U32 R133, R219, 0x7, RZ ;  /* 0x00000007db857819 */ /* 0x000fc800000006ff */
[----:B------:R-:W-:-:S04]  /*02e0*/  ISETP.GE.AND P0, PT, R133, R0, PT ;  /* 0x000000008500720c */ /* 0x000fc80003f06270 */
[----:B------:R-:W-:-:S04]  /*02f0*/  SEL R196, R196, 0xffffffff, !P0 ;  /* 0xffffffffc4c47807 */ /* 0x000fc80004000000 */
.L_x_2259:
        /* <DEDUP_REMOVED lines=35> */
.L_x_2263:
[----:B--2---:R-:W-:-:S04]  /*0530*/  ISETP.NE.U32.AND P0, PT, RZ, c[0x0][0x368], PT ;  /* 0x0000da00ff007a0c */ /* 0x004fc80003f05070 */
[----:B------:R-:W-:-:S13]  /*0540*/  ISETP.NE.AND.EX P0, PT, RZ, c[0x0][0x36c], PT, P0 ;  /* 0x0000db00ff007a0c */ /* 0x000fda0003f05300 */
[----:B------:R-:W-:Y:S05]  /*0550*/  @!P0 BRA `(.L_x_2264) ;  /* 0x0000003000008947 */ /* 0x000fea0003800000 */
[----:B------:R-:W-:-:S06]  /*0560*/  IMAD.WIDE R4, R196, R3, c[0x0][0x368] ;  /* 0x0000da00c4047625 */ /* 0x000fcc00078e0203 */
[----:B------:R1:W5:Y:S01]  /*0570*/  LDG.E R5, [R4.64] ;  /* 0x0000000604057981 */ /* 0x000362000c1e1900 */
[----:B------:R-:W-:Y:S05]  /*0580*/  BRA `(.L_x_2265) ;  /* 0x0000004000007947 */ /* 0x000fea0003800000 */
.L_x_2264:
[----:B------:R-:W-:Y:S05]  /*0590*/  @!P5 BRA `(.L_x_2265) ;  /* 0x000000300000d947 */ /* 0x000fea0003800000 */
[----:B------:R-:W2:Y:S04]  /*05a0*/  LDG.E R5, [R6.64] ;  /* 0x0000000606057981 */ /* 0x000ea8000c1e1900 */
[----:B------:R-:W2:Y:S02]  /*05b0*/  LDG.E R0, [R6.64+0x4] ;  /* 0x0000040606007981 */ /* 0x000ea4000c1e1900 */
[----:B--2---:R-:W-:Y:S02]  /*05c0*/  IADD3 R5, -R5, R0, RZ ;  /* 0x0000000005057210 */ /* 0x004fe40007ffe1ff */
.L_x_2265:
[----:B------:R-:W2:Y:S01]  /*05d0*/  @P4 LDG.E R0, [R10.64] ;  /* 0x000000060a004981 */ /* 0x000ea2000c1e1900 */
[----:B------:R-:W-:-:S03]  /*05e0*/  ISETP.NE.U32.AND P0, PT, RZ, c[0x0][0x378], PT ;  /* 0x0000de00ff007a0c */ /* 0x000fc60003f05070 */
[----:B------:R-:W2:Y:S01]  /*05f0*/  @P4 LDG.E R7, [R10.64+0x4] ;  /* 0x000004060a074981 */ /* 0x000ea2000c1e1900 */
[----:B------:R-:W-:Y:S01]  /*0600*/  ISETP.NE.AND.EX P0, PT, RZ, c[0x0][0x37c], PT, P0 ;  /* 0x0000df00ff007a0c */ /* 0x000fe20003f05300 */
[----:B-----5:R-:W-:-:S12]  /*0610*/  IMAD.MOV.U32 R90, RZ, RZ, R5 ;  /* 0x000000ffff5a7224 */ /* 0x020fd800078e0005 */
[----:B------:R-:W-:-:S05]  /*0620*/  @P0 IMAD.WIDE R8, R196, R3, c[0x0][0x378] ;  /* 0x0000de00c4080625 */ /* 0x000fca00078e0203 */
[----:B------:R3:W5:Y:S01]  /*0630*/  @P0 LDG.E R90, [R8.64] ;  /* 0x00000006085a0981 */ /* 0x000762000c1e1900 */
[----:B------:R-:W-:Y:S01]  /*0640*/  IMAD.MOV.U32 R193, RZ, RZ, c[0x0][0x2c4] ;  /* 0x0000b100ffc17624 */ /* 0x000fe200078e00ff */
[----:B-1----:R-:W-:Y:S01]  /*0650*/  IADD3 R4, R133, 0x7f, RZ ;  /* 0x0000007f85047810 */ /* 0x002fe20007ffe0ff */
[----:B------:R-:W-:Y:S01]  /*0660*/  IMAD.MOV.U32 R195, RZ, RZ, c[0x0][0x32c] ;  /* 0x0000cb00ffc37624 */ /* 0x000fe200078e00ff */
[----:B------:R-:W-:Y:S02]  /*0670*/  LOP3.LUT R93, R93, 0xfffffffb, RZ, 0xc0, !PT ;  /* 0xfffffffb5d5d7812 */ /* 0x000fe400078ec0ff */
[----:B------:R-:W-:Y:S02]  /*0680*/  ISETP.NE.AND P1, PT, R193, 0x1, PT ;  /* 0x00000001c100780c */ /* 0x000fe40003f25270 */
[----:B------:R-:W-:-:S11]  /*0690*/  ISETP.GE.AND P2, PT, R195, 0x1, PT ;  /* 0x00000001c300780c */ /* 0x000fd60003f46270 */
[----:B------:R-:W-:Y:S02]  /*06a0*/  @P1 IADD3 R2, R133, 0x7f, RZ ;  /* 0x0000007f85021810 */ /* 0x000fe40007ffe0ff */
[----:B------:R-:W-:-:S03]  /*06b0*/  @P2 LOP3.LUT R93, R93, 0x4, RZ, 0xfc, !PT ;  /* 0x000000045d5d2812 */ /* 0x000fc600078efcff */
[----:B------:R-:W-:-:S05]  /*06c0*/  @P1 IMAD.HI.U32 R2, R2, c[0x0][0x2c8], RZ ;  /* 0x0000b20002021a27 */ /* 0x000fca00078e00ff */
[----:B------:R-:W-:Y:S01]  /*06d0*/  @P1 SHF.R.U32.HI R4, RZ, c[0x0][0x2cc], R2 ;  /* 0x0000b300ff041a19 */ /* 0x000fe20000011602 */
[----:B--2---:R-:W-:Y:S02]  /*06e0*/  @P4 IMAD.IADD R99, R7, 0x1, -R0 ;  /* 0x0000000107634824 */ /* 0x004fe400078e0a00 */
[----:B------:R-:W-:-:S04]  /*06f0*/  IMAD.IADD R0, R5, 0x1, -R97 ;  /* 0x0000000105007824 */ /* 0x000fc800078e0a61 */
[----:B------:R-:W-:-:S05]  /*0700*/  IMAD.IADD R194, R0, 0x1, R99 ;  /* 0x0000000100c27824 */ /* 0x000fca00078e0263 */
[----:B------:R-:W-:-:S05]  /*0710*/  IADD3 R95, R194, 0x1, -R199 ;  /* 0x00000001c25f7810 */ /* 0x000fca0007ffe8c7 */
[----:B------:R-:W-:-:S05]  /*0720*/  IMAD.IADD R4, R95, 0x1, R4 ;  /* 0x000000015f047824 */ /* 0x000fca00078e0204 */
[----:B------:R-:W-:Y:S01]  /*0730*/  IADD3 R7, R4, c[0x0][0x328], RZ ;  /* 0x0000ca0004077a10 */ /* 0x000fe20007ffe0ff */
[----:B------:R-:W-:Y:S05]  /*0740*/  @!P2 BRA `(.L_x_2266) ;  /* 0x000000e00000a947 */ /* 0x000fea0003800000 */
[C---:B---3--:R-:W-:Y:S02]  /*0750*/  ISETP.GT.AND P0, PT, R4.reuse, RZ, PT ;  /* 0x000000ff0400720c */ /* 0x048fe40003f04270 */
        /* <DEDUP_REMOVED lines=8> */
.L_x_2267:
[----:B------:R-:W-:-:S13]  /*07e0*/  ISETP.NE.AND P0, PT, R195, 0x1, PT ;  /* 0x00000001c300780c */ /* 0x000fda0003f05270 */
[----:B------:R-:W-:-:S05]  /*07f0*/  @P0 IMAD.HI.U32 R4, R2, c[0x0][0x330], RZ ;  /* 0x0000cc0002040a27 */ /* 0x000fca00078e00ff */
[----:B------:R-:W-:-:S05]  /*0800*/  @P0 SHF.R.U32.HI R2, RZ, c[0x0][0x334], R4 ;  /* 0x0000cd00ff020a19 */ /* 0x000fca0000011604 */
.L_x_2268:
[----:B------:R-:W-:-:S05]  /*0810*/  IMAD R2, R2, R195, c[0x0][0x32c] ;  /* 0x0000cb0002027624 */ /* 0x000fca00078e02c3 */
[----:B------:R-:W-:Y:S02]  /*0820*/  IMNMX R7, R7, R2, PT ;  /* 0x0000000207077217 */ /* 0x000fe40003800200 */
.L_x_2266:
[----:B---3--:R-:W-:Y:S01]  /*0830*/  @P1 IMAD.HI.U32 R4, R133, c[0x0][0x2c8], RZ ;  /* 0x0000b20085041a27 */ /* 0x008fe200078e00ff */
[----:B------:R-:W-:-:S03]  /*0840*/  IADD3 R9, R194, 0x3f, RZ ;  /* 0x0000003fc2097810 */ /* 0x000fc60007ffe0ff */
[----:B------:R-:W-:Y:S01]  /*0850*/  IMAD.MOV.U32 R11, RZ, RZ, R133 ;  /* 0x000000ffff0b7224 */ /* 0x000fe200078e0085 */
[----:B------:R-:W-:Y:S01]  /*0860*/  @P1 SHF.R.U32.HI R11, RZ, c[0x0][0x2cc], R4 ;  /* 0x0000b300ff0b1a19 */ /* 0x000fe20000011604 */
[----:B------:R-:W-:Y:S01]  /*0870*/  IMAD.IADD R132, R194, 0x1, -R199 ;  /* 0x00000001c2847824 */ /* 0x000fe200078e0ac7 */
[----:B------:R-:W-:-:S03]  /*0880*/  SHF.R.S32.HI R2, RZ, 0x1f, R9 ;  /* 0x0000001fff027819 */ /* 0x000fc60000011409 */
[----:B------:R-:W-:Y:S01]  /*0890*/  IMAD.IADD R4, R132, 0x1, R11 ;  /* 0x0000000184047824 */ /* 0x000fe200078e020b */
[----:B------:R-:W-:-:S04]  /*08a0*/  LEA.HI R2, R2, R9, RZ, 0x6 ;  /* 0x0000000902027211 */ /* 0x000fc800078f30ff */
[----:B------:R-:W-:Y:S02]  /*08b0*/  SHF.R.S32.HI R94, RZ, 0x6, R2 ;  /* 0x00000006ff5e7819 */ /* 0x000fe40000011402 */
        /* <DEDUP_REMOVED lines=10> */
.L_x_2270:
[----:B------:R-:W-:-:S13]  /*0960*/  ISETP.NE.AND P0, PT, R195, 0x1, PT ;  /* 0x00000001c300780c */ /* 0x000fda0003f05270 */
[----:B------:R-:W-:-:S05]  /*0970*/  @P0 IMAD.HI.U32 R2, R4, c[0x0][0x330], RZ ;  /* 0x0000cc0004020a27 */ /* 0x000fca00078e00ff */
[----:B------:R-:W-:-:S05]  /*0980*/  @P0 SHF.R.U32.HI R4, RZ, c[0x0][0x334], R2 ;  /* 0x0000cd00ff040a19 */ /* 0x000fca0000011602 */
.L_x_2271:
[----:B------:R-:W-:-:S05]  /*0990*/  IMAD R4, R4, c[0x0][0x32c], RZ ;  /* 0x0000cb0004047a24 */ /* 0x000fca00078e02ff */
[----:B------:R-:W-:Y:S02]  /*09a0*/  IMNMX R9, R9, R4, !PT ;  /* 0x0000000409097217 */ /* 0x000fe40007800200 */
.L_x_2269:
        /* <DEDUP_REMOVED lines=43> */
[----:B------:R-:W-:Y:S01]  /*0c60*/  IMAD.IADD R9, R99, 0x1, -R8 ;  /* 0x0000000163097824 */ /* 0x000fe200078e0a08 */
[----:B------:R-:W-:Y:S01]  /*0c70*/  SHF.L.U64.HI R100, R110, R137, c[0x0][0x25c] ;  /* 0x000097006e647619 */ /* 0x000fe20000010289 */
[----:B------:R-:W-:Y:S01]  /*0c80*/  IMAD.SHL.U32 R6, R6, 0x8, RZ ;  /* 0x0000000806067824 */ /* 0x000fe200078e00ff */
[----:B------:R-:W-:Y:S01]  /*0c90*/  SEL R152, R196, RZ, !P4 ;  /* 0x000000ffc4987207 */ /* 0x000fe20006000000 */
[C---:B------:R-:W-:Y:S01]  /*0ca0*/  IMAD R12, R20.reuse, c[0x0][0x238], RZ ;  /* 0x00008e00140c7a24 */ /* 0x040fe200078e02ff */
[----:B-----5:R-:W-:Y:S01]  /*0cb0*/  SHF.R.S32.HI R121, RZ, 0x1f, R90 ;  /* 0x0000001fff797819 */ /* 0x020fe2000001145a */
[----:B------:R-:W-:Y:S01]  /*0cc0*/  IMAD R20, R20, c[0x0][0x258], RZ ;  /* 0x0000960014147a24 */ /* 0x000fe200078e02ff */
[----:B------:R-:W-:Y:S01]  /*0cd0*/  SHF.R.S32.HI R7, RZ, 0x1f, R6 ;  /* 0x0000001fff077819 */ /* 0x000fe20000011406 */
[C---:B------:R-:W-:Y:S01]  /*0ce0*/  IMAD R12, R15.reuse, c[0x0][0x23c], R12 ;  /* 0x00008f000f0c7a24 */ /* 0x040fe200078e020c */
[----:B------:R-:W-:Y:S01]  /*0cf0*/  ULDC.U8 UR4, c[0x0][0x298] ;  /* 0x0000a60000047ab9 */ /* 0x000fe20000000000 */
[----:B------:R-:W-:-:S02]  /*0d00*/  IMAD R20, R15, c[0x0][0x25c], R20 ;  /* 0x000097000f147a24 */ /* 0x000fc400078e0214 */
[----:B-1----:R-:W-:-:S04]  /*0d10*/  IMAD.WIDE.U32 R16, R15, c[0x0][0x238], R6 ;  /* 0x00008e000f107a25 */ /* 0x002fc800078e0006 */
[----:B------:R-:W-:Y:S02]  /*0d20*/  IMAD.IADD R13, R17, 0x1, R12 ;  /* 0x00000001110d7824 */ /* 0x000fe400078e020c */
[----:B------:R-:W-:Y:S01]  /*0d30*/  IMAD.WIDE.U32 R14, R15, c[0x0][0x258], R6 ;  /* 0x000096000f0e7a25 */ /* 0x000fe200078e0006 */
[----:B------:R-:W-:-:S03]  /*0d40*/  SHF.R.S32.HI R7, RZ, 0x1f, R18 ;  /* 0x0000001fff077819 */ /* 0x000fc60000011412 */
        /* <DEDUP_REMOVED lines=8> */
[C---:B------:R-:W-:Y:S02]  /*0dd0*/  IMAD R13, R7.reuse, R103, R10 ;  /* 0x00000067070d7224 */ /* 0x040fe400078e020a */
[----:B------:R-:W-:Y:S02]  /*0de0*/  IMAD R7, R7, R102, R3 ;  /* 0x0000006607077224 */ /* 0x000fe400078e0203 */
[----:B------:R-:W-:-:S02]  /*0df0*/  IMAD.SHL.U32 R3, R8, 0x40, RZ ;  /* 0x0000004008037824 */ /* 0x000fc400078e00ff */
[----:B------:R-:W-:Y:S02]  /*0e00*/  IMAD R8, R18, -0x40, R9 ;  /* 0xffffffc012087824 */ /* 0x000fe400078e0209 */
[----:B------:R-:W-:Y:S01]  /*0e10*/  IMAD.MOV.U32 R154, RZ, RZ, R12 ;  /* 0x000000ffff9a7224 */ /* 0x000fe200078e000c */
[----:B------:R-:W-:Y:S01]  /*0e20*/  LOP3.LUT R3, R3, 0x1c0, RZ, 0xc0, !PT ;  /* 0x000001c003037812 */ /* 0x000fe200078ec0ff */
[----:B------:R-:W-:Y:S01]  /*0e30*/  IMAD R159, R157, c[0x0][0x248], RZ ;  /* 0x000092009d9f7a24 */ /* 0x000fe200078e02ff */
[C---:B------:R-:W-:Y:S01]  /*0e40*/  ISETP.GE.AND P1, PT, R8.reuse, 0x21, PT ;  /* 0x000000210800780c */ /* 0x040fe20003f26270 */
[----:B------:R-:W-:Y:S01]  /*0e50*/  IMAD.MOV.U32 R20, RZ, RZ, R14 ;  /* 0x000000ffff147224 */ /* 0x000fe200078e000e */
[----:B------:R-:W-:Y:S01]  /*0e60*/  ISETP.GE.AND P2, PT, R8, 0x1, PT ;  /* 0x000000010800780c */ /* 0x000fe20003f46270 */
[----:B------:R-:W-:Y:S01]  /*0e70*/  IMAD R16, R91, c[0x0][0x260], RZ ;  /* 0x000098005b107a24 */ /* 0x000fe200078e02ff */
[----:B------:R-:W-:Y:S01]  /*0e80*/  LOP3.LUT R10, R3, 0x38, R6, 0xf8, !PT ;  /* 0x00000038030a7812 */ /* 0x000fe200078ef806 */
[C---:B------:R-:W-:Y:S01]  /*0e90*/  IMAD R159, R152.reuse, c[0x0][0x24c], R159 ;  /* 0x00009300989f7a24 */ /* 0x040fe200078e029f */
[----:B------:R-:W-:Y:S01]  /*0ea0*/  SHF.R.U32.HI R3, RZ, 0x3, R3 ;  /* 0x00000003ff037819 */ /* 0x000fe20000011603 */
[----:B------:R-:W-:Y:S01]  /*0eb0*/  IMAD.WIDE.U32 R154, R152, c[0x0][0x248], R154 ;  /* 0x00009200989a7a25 */ /* 0x000fe200078e009a */
[----:B------:R-:W-:-:S02]  /*0ec0*/  LEA.HI R14, R2, R89, RZ, 0x6 ;  /* 0x00000059020e7211 */ /* 0x000fc400078f30ff */
[----:B------:R-:W-:Y:S01]  /*0ed0*/  LOP3.LUT R3, R10, R3, RZ, 0x3c, !PT ;  /* 0x000000030a037212 */ /* 0x000fe200078e3cff */
[C---:B------:R-:W-:Y:S01]  /*0ee0*/  IMAD R16, R197.reuse, c[0x0][0x264], R16 ;  /* 0x00009900c5107a24 */ /* 0x040fe200078e0210 */
[C---:B------:R-:W-:Y:S01]  /*0ef0*/  IADD3 R10, R6.reuse, 0x80, RZ ;  /* 0x00000080060a7810 */ /* 0x040fe20007ffe0ff */
[----:B------:R-:W-:Y:S01]  /*0f00*/  IMAD.WIDE.U32 R20, R197, c[0x0][0x260], R20 ;  /* 0x00009800c5147a25 */ /* 0x000fe200078e0014 */
[----:B------:R-:W-:-:S03]  /*0f10*/  IADD3 R12, R6, 0x40, RZ ;  /* 0x00000040060c7810 */ /* 0x000fc60007ffe0ff */
[----:B------:R-:W-:Y:S02]  /*0f20*/  IMAD.IADD R159, R155, 0x1, R159 ;  /* 0x000000019b9f7824 */ /* 0x000fe400078e029f */
[----:B------:R-:W-:Y:S02]  /*0f30*/  IMAD.MOV.U32 R158, RZ, RZ, R154 ;  /* 0x000000ffff9e7224 */ /* 0x000fe400078e009a */
[----:B------:R-:W-:Y:S02]  /*0f40*/  IMAD.IADD R17, R21, 0x1, R16 ;  /* 0x0000000115117824 */ /* 0x000fe400078e0210 */
[----:B------:R-:W-:Y:S02]  /*0f50*/  IMAD R157, R157, c[0x0][0x268], RZ ;  /* 0x00009a009d9d7a24 */ /* 0x000fe400078e02ff */
[----:B------:R-:W-:-:S04]  /*0f60*/  IMAD.WIDE.U32 R8, R18, R103, R158 ;  /* 0x0000006712087225 */ /* 0x000fc800078e009e */
[----:B------:R-:W-:Y:S02]  /*0f70*/  IMAD.SHL.U32 R105, R98, 0x20, RZ ;  /* 0x0000002062697824 */ /* 0x000fe400078e00ff */
[----:B------:R-:W-:Y:S02]  /*0f80*/  IMAD.MOV.U32 R109, RZ, RZ, 0x5 ;  /* 0x00000005ff6d7424 */ /* 0x000fe400078e00ff */
[----:B------:R-:W-:Y:S01]  /*0f90*/  IMAD.MOV.U32 R16, RZ, RZ, R20 ;  /* 0x000000ffff107224 */ /* 0x000fe200078e0014 */
[----:B------:R-:W-:Y:S01]  /*0fa0*/  @P2 LEA R20, P0, R8, c[0x0][0x220], 0x1 ;  /* 0x0000880008142a11 */ /* 0x000fe200078008ff */
[----:B------:R-:W-:Y:S01]  /*0fb0*/  IMAD R157, R152, c[0x0][0x26c], R157 ;  /* 0x00009b00989d7a24 */ /* 0x000fe200078e029d */
[-C--:B------:R-:W-:Y:S01]  /*0fc0*/  SHF.L.U64.HI R98, R98, R109.reuse, c[0x0][0x23c] ;  /* 0x00008f0062627619 */ /* 0x080fe2000001026d */
[----:B------:R-:W-:Y:S01]  /*0fd0*/  IMAD.IADD R9, R9, 0x1, R13 ;  /* 0x0000000109097824 */ /* 0x000fe200078e020d */
[----:B------:R-:W-:Y:S01]  /*0fe0*/  @P1 IADD3 R13, P4, R105, R8, RZ ;  /* 0x00000008690d1210 */ /* 0x000fe20007f9e0ff */
[----:B------:R-:W-:Y:S01]  /*0ff0*/  IMAD.WIDE.U32 R152, R152, c[0x0][0x268], R16 ;  /* 0x00009a0098987a25 */ /* 0x000fe200078e0010 */
[----:B------:R-:W-:-:S02]  /*1000*/  SHF.L.U64.HI R109, R110, R109, c[0x0][0x25c] ;  /* 0x000097006e6d7619 */ /* 0x000fc4000001026d */
[----:B------:R-:W-:Y:S01]  /*1010*/  @P2 LEA.HI.X R21, R8, c[0x0][0x224], R9, 0x1, P0 ;  /* 0x0000890008152a11 */ /* 0x000fe200000f0c09 */
[----:B------:R-:W-:Y:S01]  /*1020*/  IMAD.IADD R157, R153, 0x1, R157 ;  /* 0x00000001999d7824 */ /* 0x000fe200078e029d */
[----:B------:R-:W-:Y:S01]  /*1030*/  @P1 LEA R16, P0, R13, c[0x0][0x220], 0x1 ;  /* 0x000088000d101a11 */ /* 0x000fe200078008ff */
[----:B------:R-:W-:Y:S02]  /*1040*/  IMAD.MOV.U32 R156, RZ, RZ, R152 ;  /* 0x000000ffff9c7224 */ /* 0x000fe400078e0098 */
[----:B------:R-:W-:Y:S02]  /*1050*/  IMAD.IADD R162, R96, 0x1, R5 ;  /* 0x0000000160a27824 */ /* 0x000fe400078e0205 */
[----:B------:R-:W-:Y:S02]  /*1060*/  IMAD.SHL.U32 R110, R110, 0x20, RZ ;  /* 0x000000206e6e7824 */ /* 0x000fe400078e00ff */
[----:B------:R-:W-:Y:S02]  /*1070*/  IMAD.MOV.U32 R108, RZ, RZ, 0x1 ;  /* 0x00000001ff6c7424 */ /* 0x000fe400078e00ff */
        /* <DEDUP_REMOVED lines=10> */
[----:B------:R-:W-:-:S02]  /*1120*/  SEL R174, R22, RZ, !P5 ;  /* 0x000000ff16ae7207 */ /* 0x000fc40006800000 */
[----:B------:R-:W-:Y:S02]  /*1130*/  SEL R4, R23, RZ, !P5 ;  /* 0x000000ff17047207 */ /* 0x000fe40006800000 */
[----:B------:R-:W-:Y:S01]  /*1140*/  ISETP.GE.AND P5, PT, R6, c[0x0][0x1d4], PT ;  /* 0x0000750006007a0c */ /* 0x000fe20003fa6270 */
[----:B------:R-:W-:Y:S01]  /*1150*/  @P1 IMAD.X R6, R98, 0x1, R9, P4 ;  /* 0x0000000162061824 */ /* 0x000fe200020e0609 */
[----:B------:R-:W-:Y:S01]  /*1160*/  ISETP.GE.AND P4, PT, R12, c[0x0][0x1d4], PT ;  /* 0x000075000c007a0c */ /* 0x000fe20003f86270 */
[----:B------:R-:W-:Y:S01]  /*1170*/  IMAD.WIDE.U32 R8, R18, R102, R156 ;  /* 0x0000006612087225 */ /* 0x000fe200078e009c */
[----:B------:R-:W-:Y:S02]  /*1180*/  LOP3.LUT R10, R3, 0xfffffe00, R10, 0xf8, !PT ;  /* 0xfffffe00030a7812 */ /* 0x000fe400078ef80a */
[----:B------:R-:W-:Y:S01]  /*1190*/  @P1 LEA.HI.X R17, R13, c[0x0][0x224], R6, 0x1, P0 ;  /* 0x000089000d111a11 */ /* 0x000fe200000f0c06 */
[----:B------:R-:W-:Y:S01]  /*11a0*/  IMAD.IADD R6, R9, 0x1, R7 ;  /* 0x0000000109067824 */ /* 0x000fe200078e0207 */
[----:B------:R-:W-:Y:S01]  /*11b0*/  @P2 LEA R12, P0, R8, c[0x0][0x250], 0x1 ;  /* 0x00009400080c2a11 */ /* 0x000fe200078008ff */
[----:B------:R-:W-:-:S02]  /*11c0*/  @P2 IMAD.SHL.U32 R7, R10, 0x2, RZ ;  /* 0x000000020a072824 */ /* 0x000fc400078e00ff */
        /* <DEDUP_REMOVED lines=8> */
[C---:B------:R-:W-:Y:S02]  /*1250*/  IMAD R107, R4.reuse, c[0x0][0x1f0], RZ ;  /* 0x00007c00046b7a24 */ /* 0x040fe400078e02ff */
[----:B------:R1:W-:Y:S01]  /*1260*/  @P2 LDGSTS.E.BYPASS.LTC128B.128 [R7+0xe100], [R20.64+0x80], !P4 ;  /* 0x0e10008014072fae */ /* 0x0003e2000e101d46 */
[----:B------:R-:W-:Y:S02]  /*1270*/  IMAD R125, R4, c[0x0][0x218], RZ ;  /* 0x00008600047d7a24 */ /* 0x000fe400078e02ff */
[----:B------:R-:W-:Y:S01]  /*1280*/  IMAD R107, R174, c[0x0][0x1f4], R107 ;  /* 0x00007d00ae6b7a24 */ /* 0x000fe200078e026b */
[----:B------:R1:W-:Y:S01]  /*1290*/  @P2 LDGSTS.E.BYPASS.LTC128B.128 [R7+0x10100], [R20.64+0x100], !P3 ;  /* 0x1010010014072fae */ /* 0x0003e2000d901d46 */
[----:B------:R-:W-:-:S02]  /*12a0*/  IMAD.MOV.U32 R4, RZ, RZ, c[0x0][0x280] ;  /* 0x0000a000ff047624 */ /* 0x000fc400078e00ff */
[----:B------:R-:W-:Y:S01]  /*12b0*/  IMAD R125, R174, c[0x0][0x21c], R125 ;  /* 0x00008700ae7d7a24 */ /* 0x000fe200078e027d */
[----:B------:R2:W-:Y:S01]  /*12c0*/  @P1 LDGSTS.E.BYPASS.LTC128B.128 [R3+0xd100], [R16.64], !P5 ;  /* 0x0d10000010031fae */ /* 0x0005e2000e901d46 */
[----:B------:R-:W-:Y:S01]  /*12d0*/  IMAD.SHL.U32 R135, R4, 0x40, RZ ;  /* 0x0000004004877824 */ /* 0x000fe200078e00ff */
[----:B------:R-:W-:Y:S02]  /*12e0*/  @P0 IADD3 R14, R0, -0x2, RZ ;  /* 0xfffffffe000e0810 */ /* 0x000fe40007ffe0ff */
[----:B------:R2:W-:Y:S01]  /*12f0*/  @P1 LDGSTS.E.BYPASS.LTC128B.128 [R3+0xf100], [R16.64+0x80], !P4 ;  /* 0x0f10008010031fae */ /* 0x0005e2000e101d46 */
[----:B------:R-:W-:Y:S02]  /*1300*/  SHF.R.S32.HI R0, RZ, 0x1f, R162 ;  /* 0x0000001fff007819 */ /* 0x000fe400000114a2 */
[----:B------:R-:W-:Y:S01]  /*1310*/  @P0 SHF.R.S32.HI R9, RZ, 0x1f, R14 ;  /* 0x0000001fff090819 */ /* 0x000fe2000001140e */
[----:B------:R2:W-:Y:S01]  /*1320*/  @P1 LDGSTS.E.BYPASS.LTC128B.128 [R3+0x11100], [R16.64+0x100], !P3 ;  /* 0x1110010010031fae */ /* 0x0005e2000d901d46 */
[----:B------:R-:W-:-:S03]  /*1330*/  SHF.L.U64.HI R131, R4, R137, c[0x0][0x284] ;  /* 0x0000a10004837619 */ /* 0x000fc60000010289 */
[----:B------:R-:W0:Y:S04]  /*1340*/  LDGDEPBAR ;  /* 0x00000000000079af */ /* 0x000e280000000000 */
[----:B------:R-:W-:Y:S01]  /*1350*/  BAR.SYNC.DEFER_BLOCKING 0x0 ;  /* 0x0000000000007b1d */ /* 0x000fe20000010000 */
[----:B-1----:R-:W-:Y:S02]  /*1360*/  @P0 IMAD R20, R101, R14, RZ ;  /* 0x0000000e65140224 */ /* 0x002fe400078e02ff */
[----:B------:R-:W-:-:S04]  /*1370*/  @P0 IMAD.WIDE.U32 R14, R14, R103, R158 ;  /* 0x000000670e0e0225 */ /* 0x000fc800078e009e */
[----:B------:R-:W-:-:S04]  /*1380*/  @P0 IMAD R9, R9, R103, R20 ;  /* 0x0000006709090224 */ /* 0x000fc800078e0214 */
[----:B------:R-:W-:Y:S02]  /*1390*/  @P0 IMAD.IADD R9, R15, 0x1, R9 ;  /* 0x000000010f090824 */ /* 0x000fe400078e0209 */
        /* <DEDUP_REMOVED lines=10> */
[----:B------:R-:W-:Y:S01]  /*1440*/  @P1 LEA R20, P2, R8, c[0x0][0x250], 0x1 ;  /* 0x0000940008141a11 */ /* 0x000fe200078408ff */
[----:B------:R-:W-:Y:S02]  /*1450*/  IMAD R6, R162, c[0x0][0x1e4], R3 ;  /* 0x00007900a2067a24 */ /* 0x000fe400078e0203 */
[----:B------:R-:W-:Y:S01]  /*1460*/  @P1 IMAD.SHL.U32 R3, R10, 0x2, RZ ;  /* 0x000000020a031824 */ /* 0x000fe200078e00ff */
[----:B------:R-:W-:Y:S02]  /*1470*/  @P1 LEA.HI.X R21, R8, c[0x0][0x254], R7, 0x1, P2 ;  /* 0x0000950008151a11 */ /* 0x000fe400010f0c07 */
[----:B------:R-:W-:Y:S02]  /*1480*/  @P0 LEA R24, P2, R14, c[0x0][0x220], 0x1 ;  /* 0x000088000e180a11 */ /* 0x000fe400078408ff */
[----:B------:R-:W-:Y:S01]  /*1490*/  LEA.HI R8, R2, R89, RZ, 0x2 ;  /* 0x0000005902087211 */ /* 0x000fe200078f10ff */
[----:B------:R2:W-:Y:S01]  /*14a0*/  @P1 LDGSTS.E.BYPASS.LTC128B.128 [R3+0x1100], [R20.64], !P5 ;  /* 0x0110000014031fae */ /* 0x0005e2000e901d46 */
[----:B------:R-:W-:-:S02]  /*14b0*/  @P0 LEA.HI.X R25, R14, c[0x0][0x224], R9, 0x1, P2 ;  /* 0x000089000e190a11 */ /* 0x000fc400010f0c09 */
[----:B------:R-:W-:Y:S01]  /*14c0*/  LOP3.LUT R14, R8, 0xfffffffc, RZ, 0xc0, !PT ;  /* 0xfffffffc080e7812 */ /* 0x000fe200078ec0ff */
[----:B------:R2:W-:Y:S01]  /*14d0*/  @P1 LDGSTS.E.BYPASS.LTC128B.128 [R3+0x3100], [R20.64+0x80], !P4 ;  /* 0x0310008014031fae */ /* 0x0005e2000e101d46 */
[--C-:B------:R-:W-:Y:S02]  /*14e0*/  SHF.R.S32.HI R117, RZ, 0x2, R8.reuse ;  /* 0x00000002ff757819 */ /* 0x100fe40000011408 */
[----:B------:R-:W-:Y:S01]  /*14f0*/  SHF.R.S32.HI R8, RZ, 0x1f, R8 ;  /* 0x0000001fff087819 */ /* 0x000fe20000011408 */
[----:B------:R2:W-:Y:S01]  /*1500*/  @P1 LDGSTS.E.BYPASS.LTC128B.128 [R3+0x5100], [R20.64+0x100], !P3 ;  /* 0x0510010014031fae */ /* 0x0005e2000d901d46 */
[----:B------:R-:W-:Y:S01]  /*1510*/  ISETP.LE.AND P1, PT, R108, c[0x0][0x27c], PT ;  /* 0x00009f006c007a0c */ /* 0x000fe20003f23270 */
[----:B------:R-:W-:Y:S01]  /*1520*/  IMAD.WIDE.U32 R164, R117, c[0x0][0x1e0], RZ ;  /* 0x0000780075a47a25 */ /* 0x000fe200078e00ff */
[----:B------:R-:W-:Y:S01]  /*1530*/  SHF.R.S32.HI R9, RZ, 0x1f, R117 ;  /* 0x0000001fff097819 */ /* 0x000fe20000011475 */
[----:B------:R-:W0:Y:S01]  /*1540*/  LDGDEPBAR ;  /* 0x00000000000079af */ /* 0x000e220000000000 */
[----:B------:R-:W-:Y:S01]  /*1550*/  LEA.HI R8, R8, R117, RZ, 0x3 ;  /* 0x0000007508087211 */ /* 0x000fe200078f18ff */
[----:B-1----:R-:W-:Y:S01]  /*1560*/  @P0 IMAD.SHL.U32 R5, R10, 0x2, RZ ;  /* 0x000000020a050824 */ /* 0x002fe200078e00ff */
[----:B------:R-:W-:Y:S01]  /*1570*/  LEA.HI R2, R2, R89, RZ, 0x5 ;  /* 0x0000005902027211 */ /* 0x000fe200078f28ff */
[----:B------:R-:W-:Y:S01]  /*1580*/  IMAD.IADD R13, R17, 0x1, R6 ;  /* 0x00000001110d7824 */ /* 0x000fe200078e0206 */
[----:B------:R-:W-:Y:S01]  /*1590*/  LOP3.LUT R8, R8, 0xfffffff8, RZ, 0xc0, !PT ;  /* 0xfffffff808087812 */ /* 0x000fe200078ec0ff */
[----:B------:R-:W-:Y:S01]  /*15a0*/  IMAD.MOV.U32 R6, RZ, RZ, c[0x0][0x27c] ;  /* 0x00009f00ff067624 */ /* 0x000fe200078e00ff */
[----:B------:R1:W-:Y:S01]  /*15b0*/  @P0 LDGSTS.E.BYPASS.LTC128B.128 [R5+0x12100], [R24.64], !P5 ;  /* 0x1210000018050fae */ /* 0x0003e2000e901d46 */
[----:B------:R-:W-:-:S02]  /*15c0*/  IMAD.MOV.U32 R12, RZ, RZ, R16 ;  /* 0x000000ffff0c7224 */ /* 0x000fc400078e0010 */
[----:B------:R-:W-:Y:S01]  /*15d0*/  IMAD.SHL.U32 R6, R6, 0x2, RZ ;  /* 0x0000000206067824 */ /* 0x000fe200078e00ff */
[----:B------:R1:W-:Y:S01]  /*15e0*/  @P0 LDGSTS.E.BYPASS.LTC128B.128 [R5+0x14100], [R24.64+0x80], !P4 ;  /* 0x1410008018050fae */ /* 0x0003e2000e101d46 */
[C---:B------:R-:W-:Y:S02]  /*15f0*/  IMAD R168, R9.reuse, c[0x0][0x290], RZ ;  /* 0x0000a40009a87a24 */ /* 0x040fe400078e02ff */
[----:B------:R-:W-:Y:S01]  /*1600*/  IMAD R166, R9, c[0x0][0x280], RZ ;  /* 0x0000a00009a67a24 */ /* 0x000fe200078e02ff */
[----:B------:R1:W-:Y:S01]  /*1610*/  @P0 LDGSTS.E.BYPASS.LTC128B.128 [R5+0x16100], [R24.64+0x100], !P3 ;  /* 0x1610010018050fae */ /* 0x0003e2000d901d46 */
[----:B------:R-:W-:Y:S02]  /*1620*/  IMAD.SHL.U32 R2, R2, 0x10, RZ ;  /* 0x0000001002027824 */ /* 0x000fe400078e00ff */
[----:B------:R-:W-:-:S03]  /*1630*/  IMAD.WIDE.U32 R12, R197, c[0x0][0x1e8], R12 ;  /* 0x00007a00c50c7a25 */ /* 0x000fc600078e000c */
[----:B------:R-:W-:Y:S01]  /*1640*/  LOP3.LUT R2, R2, 0xfffffe00, RZ, 0xc0, !PT ;  /* 0xfffffe0002027812 */ /* 0x000fe200078ec0ff */
[----:B------:R-:W-:Y:S01]  /*1650*/  IMAD.IADD R161, R13, 0x1, R160 ;  /* 0x000000010da17824 */ /* 0x000fe200078e02a0 */
[----:B--2---:R-:W-:Y:S01]  /*1660*/  P2R R3, PR, RZ, 0x2 ;  /* 0x00000002ff037803 */ /* 0x004fe20000000000 */
[----:B------:R-:W-:Y:S01]  /*1670*/  IMAD.IADD R20, R89, 0x1, -R14 ;  /* 0x0000000159147824 */ /* 0x000fe200078e0a0e */
[C---:B------:R-:W-:Y:S01]  /*1680*/  @P0 LEA R26, P1, R105.reuse, R24, 0x1 ;  /* 0x00000018691a0211 */ /* 0x040fe200078208ff */
[----:B------:R-:W-:Y:S01]  /*1690*/  IMAD.MOV.U32 R160, RZ, RZ, R12 ;  /* 0x000000ffffa07224 */ /* 0x000fe200078e000c */
[----:B------:R-:W-:Y:S01]  /*16a0*/  IADD3 R3, -R6, c[0x0][0x1d4], RZ ;  /* 0x0000750006037a10 */ /* 0x000fe20007ffe1ff */
[C---:B------:R-:W-:Y:S01]  /*16b0*/  IMAD.SHL.U32 R22, R20.reuse, 0x8, RZ ;  /* 0x0000000814167824 */ /* 0x040fe200078e00ff */
[----:B------:R-:W-:Y:S01]  /*16c0*/  @P0 LEA.HI.X R27, R105, R25, R98, 0x1, P1 ;  /* 0x00000019691b0211 */ /* 0x000fe200008f0c62 */
[----:B------:R-:W-:Y:S02]  /*16d0*/  IMAD.SHL.U32 R20, R20, 0x4, RZ ;  /* 0x0000000414147824 */ /* 0x000fe400078e00ff */
[----:B------:R-:W-:Y:S01]  /*16e0*/  IMAD R12, R91, c[0x0][0x210], RZ ;  /* 0x000084005b0c7a24 */ /* 0x000fe200078e02ff */
[----:B------:R-:W-:Y:S01]  /*16f0*/  SHF.R.S32.HI R23, RZ, 0x1f, R22 ;  /* 0x0000001fff177819 */ /* 0x000fe20000011416 */
[----:B------:R2:W-:Y:S01]  /*1700*/  @P0 LDGSTS.E.BYPASS.LTC128B.128 [R5+0x13100], [R26.64], !P5 ;  /* 0x131000001a050fae */ /* 0x0005e2000e901d46 */
[----:B------:R-:W-:Y:S01]  /*1710*/  IADD3 R19, R20, 0x20, RZ ;  /* 0x0000002014137810 */ /* 0x000fe20007ffe0ff */
[----:B------:R-:W-:Y:S01]  /*1720*/  IMAD.WIDE.U32 R160, R174, c[0x0][0x1f0], R160 ;  /* 0x00007c00aea07a25 */ /* 0x000fe200078e00a0 */
[C---:B------:R-:W-:Y:S01]  /*1730*/  IADD3 R17, R20.reuse, 0x40, RZ ;  /* 0x0000004014117810 */ /* 0x040fe20007ffe0ff */
[----:B------:R2:W-:Y:S01]  /*1740*/  @P0 LDGSTS.E.BYPASS.LTC128B.128 [R5+0x15100], [R26.64+0x80], !P4 ;  /* 0x151000801a050fae */ /* 0x0005e2000e101d46 */
[----:B------:R-:W-:Y:S01]  /*1750*/  SHF.R.S32.HI R21, RZ, 0x1f, R20 ;  /* 0x0000001fff157819 */ /* 0x000fe20000011414 */
[----:B------:R-:W-:Y:S01]  /*1760*/  IMAD.IADD R16, R20, 0x1, R19 ;  /* 0x0000000114107824 */ /* 0x000fe200078e0213 */
[C---:B------:R-:W-:Y:S01]  /*1770*/  IADD3 R146, R22.reuse, 0x60, RZ ;  /* 0x0000006016927810 */ /* 0x040fe20007ffe0ff */
[----:B------:R2:W-:Y:S01]  /*1780*/  @P0 LDGSTS.E.BYPASS.LTC128B.128 [R5+0x17100], [R26.64+0x100], !P3 ;  /* 0x171001001a050fae */ /* 0x0005e2000d901d46 */
[----:B------:R-:W-:Y:S01]  /*1790*/  ISETP.GE.AND P0, PT, R22, c[0x0][0x27c], PT ;  /* 0x00009f0016007a0c */ /* 0x000fe20003f06270 */
[----:B------:R-:W-:Y:S01]  /*17a0*/  IMAD.IADD R15, R20, 0x1, R17 ;  /* 0x00000001140f7824 */ /* 0x000fe200078e0211 */
[----:B------:R-:W-:Y:S01]  /*17b0*/  ISETP.GE.AND P1, PT, R16, c[0x0][0x27c], PT ;  /* 0x00009f0010007a0c */ /* 0x000fe20003f26270 */
[----:B------:R-:W0:Y:S01]  /*17c0*/  LDGDEPBAR ;  /* 0x00000000000079af */ /* 0x000e220000000000 */
[CC--:B------:R-:W-:Y:S01]  /*17d0*/  SEL R7, R6.reuse, R3.reuse, !P0 ;  /* 0x0000000306077207 */ /* 0x0c0fe20004000000 */
[C---:B------:R-:W-:Y:S01]  /*17e0*/  IMAD R168, R117.reuse, c[0x0][0x294], R168 ;  /* 0x0000a50075a87a24 */ /* 0x040fe200078e02a8 */
[----:B------:R-:W-:Y:S01]  /*17f0*/  SEL R14, R6, R3, !P1 ;  /* 0x00000003060e7207 */ /* 0x000fe20004800000 */
[C---:B------:R-:W-:Y:S01]  /*1800*/  IMAD R166, R117.reuse, c[0x0][0x284], R166 ;  /* 0x0000a10075a67a24 */ /* 0x040fe200078e02a6 */
[----:B------:R-:W-:Y:S01]  /*1810*/  SHF.R.S32.HI R112, RZ, 0x1f, R7 ;  /* 0x0000001fff707819 */ /* 0x000fe20000011407 */
[----:B------:R-:W-:Y:S01]  /*1820*/  IMAD.WIDE.U32 R172, R117, c[0x0][0x290], R22 ;  /* 0x0000a40075ac7a25 */ /* 0x000fe200078e0016 */
[----:B------:R-:W-:-:S02]  /*1830*/  IADD3 R145, R22, 0x80, RZ ;  /* 0x0000008016917810 */ /* 0x000fc40007ffe0ff */
[----:B------:R-:W-:Y:S01]  /*1840*/  LEA.HI R112, R112, R7, RZ, 0x4 ;  /* 0x0000000770707211 */ /* 0x000fe200078f20ff */
[C---:B------:R-:W-:Y:S01]  /*1850*/  IMAD.WIDE.U32 R170, R117.reuse, c[0x0][0x280], R22 ;  /* 0x0000a00075aa7a25 */ /* 0x040fe200078e0016 */
[----:B------:R-:W-:Y:S02]  /*1860*/  SHF.R.S32.HI R7, RZ, 0x1f, R14 ;  /* 0x0000001fff077819 */ /* 0x000fe4000001140e */
[----:B------:R-:W-:Y:S01]  /*1870*/  SHF.R.S32.HI R112, RZ, 0x4, R112 ;  /* 0x00000004ff707819 */ /* 0x000fe20000011470 */
[----:B------:R-:W-:Y:S01]  /*1880*/  IMAD.WIDE.U32 R28, R117, c[0x0][0x290], R20 ;  /* 0x0000a400751c7a25 */ /* 0x000fe200078e0014 */
[----:B------:R-:W-:Y:S02]  /*1890*/  LEA.HI R7, R7, R14, RZ, 0x4 ;  /* 0x0000000e07077211 */ /* 0x000fe400078f20ff */
[----:B------:R-:W-:Y:S01]  /*18a0*/  IADD3 R144, R22, 0xa0, RZ ;  /* 0x000000a016907810 */ /* 0x000fe20007ffe0ff */
[C---:B------:R-:W-:Y:S01]  /*18b0*/  IMAD R12, R197.reuse, c[0x0][0x214], R12 ;  /* 0x00008500c50c7a24 */ /* 0x040fe200078e020c */
[----:B------:R-:W-:Y:S01]  /*18c0*/  SHF.R.S32.HI R7, RZ, 0x4, R7 ;  /* 0x00000004ff077819 */ /* 0x000fe20000011407 */
[----:B-1----:R-:W-:Y:S01]  /*18d0*/  IMAD.WIDE.U32 R24, R197, c[0x0][0x210], R22 ;  /* 0x00008400c5187a25 */ /* 0x002fe200078e0016 */
[----:B--2---:R-:W-:-:S03]  /*18e0*/  SEL R5, RZ, c[0x0][0x27c], !P0 ;  /* 0x00009f00ff057a07 */ /* 0x004fc60004000000 */
[----:B------:R-:W-:Y:S01]  /*18f0*/  IMAD.WIDE.U32 R26, R117, c[0x0][0x280], R20 ;  /* 0x0000a000751a7a25 */ /* 0x000fe200078e0014 */
[----:B------:R-:W-:-:S03]  /*1900*/  ISETP.GE.AND P0, PT, R15, c[0x0][0x27c], PT ;  /* 0x00009f000f007a0c */ /* 0x000fc60003f06270 */
[----:B------:R-:W-:Y:S01]  /*1910*/  IMAD.IADD R5, R22, 0x1, R5 ;  /* 0x0000000116057824 */ /* 0x000fe200078e0205 */
[----:B------:R-:W-:Y:S01]  /*1920*/  SEL R3, R6, R3, !P0 ;  /* 0x0000000306037207 */ /* 0x000fe20004000000 */
[----:B------:R-:W-:Y:S02]  /*1930*/  IMAD.IADD R107, R161, 0x1, R107 ;  /* 0x00000001a16b7824 */ /* 0x000fe400078e026b */
[----:B------:R-:W-:Y:S01]  /*1940*/  IMAD.IADD R173, R173, 0x1, R168 ;  /* 0x00000001adad7824 */ /* 0x000fe200078e02a8 */
[----:B------:R-:W-:Y:S01]  /*1950*/  SHF.R.S32.HI R6, RZ, 0x1f, R5 ;  /* 0x0000001fff067819 */ /* 0x000fe20000011405 */
[----:B------:R-:W-:Y:S01]  /*1960*/  IMAD.IADD R171, R171, 0x1, R166 ;  /* 0x00000001abab7824 */ /* 0x000fe200078e02a6 */
[----:B------:R-:W-:Y:S01]  /*1970*/  SHF.R.S32.HI R116, RZ, 0x1f, R3 ;  /* 0x0000001fff747819 */ /* 0x000fe20000011403 */
[----:B------:R-:W-:Y:S01]  /*1980*/  IMAD.IADD R169, R168, 0x1, R29 ;  /* 0x00000001a8a97824 */ /* 0x000fe200078e021d */
[-C--:B------:R-:W-:Y:S01]  /*1990*/  LEA.HI R143, R6, R5.reuse, RZ, 0x3 ;  /* 0x00000005068f7211 */ /* 0x080fe200078f18ff */
[----:B------:R-:W-:Y:S01]  /*19a0*/  IMAD.IADD R167, R166, 0x1, R27 ;  /* 0x00000001a6a77824 */ /* 0x000fe200078e021b */
[----:B------:R-:W-:Y:S01]  /*19b0*/  LEA.HI R6, R6, R5, RZ, 0x6 ;  /* 0x0000000506067211 */ /* 0x000fe200078f30ff */
[----:B------:R-:W-:Y:S01]  /*19c0*/  IMAD.IADD R13, R25, 0x1, R12 ;  /* 0x00000001190d7824 */ /* 0x000fe200078e020c */
[----:B------:R-:W-:Y:S01]  /*19d0*/  SEL R5, RZ, c[0x0][0x27c], !P1 ;  /* 0x00009f00ff057a07 */ /* 0x000fe20004800000 */
[----:B------:R-:W-:Y:S01]  /*19e0*/  IMAD.MOV.U32 R168, RZ, RZ, R28 ;  /* 0x000000ffffa87224 */ /* 0x000fe200078e001c */
[----:B------:R-:W-:Y:S01]  /*19f0*/  IADD3 R162, P1, R162, R117, RZ ;  /* 0x00000075a2a27210 */ /* 0x000fe20007f3e0ff */
[----:B------:R-:W-:Y:S01]  /*1a00*/  IMAD.SHL.U32 R6, R6, 0x40, RZ ;  /* 0x0000004006067824 */ /* 0x000fe200078e00ff */
[----:B------:R-:W-:Y:S01]  /*1a10*/  LEA.HI R116, R116, R3, RZ, 0x4 ;  /* 0x0000000374747211 */ /* 0x000fe200078f20ff */
[----:B------:R-:W-:Y:S01]  /*1a20*/  IMAD.IADD R5, R5, 0x1, R16 ;  /* 0x0000000105057824 */ /* 0x000fe200078e0210 */
[----:B------:R-:W-:Y:S01]  /*1a30*/  LEA.HI.SX32 R112, R143, R112, 0x1d ;  /* 0x000000708f707211 */ /* 0x000fe200078feaff */
[----:B------:R-:W-:Y:S01]  /*1a40*/  IMAD.X R163, R0, 0x1, R9, P1 ;  /* 0x0000000100a37824 */ /* 0x000fe200008e0609 */
[----:B------:R-:W-:Y:S01]  /*1a50*/  SHF.R.S32.HI R116, RZ, 0x4, R116 ;  /* 0x00000004ff747819 */ /* 0x000fe20000011474 */
[----:B------:R-:W-:Y:S01]  /*1a60*/  IMAD R0, R9, c[0x0][0x1e0], RZ ;  /* 0x0000780009007a24 */ /* 0x000fe200078e02ff */
[----:B------:R-:W-:Y:S01]  /*1a70*/  SHF.R.S32.HI R114, RZ, 0x1f, R5 ;  /* 0x0000001fff727819 */ /* 0x000fe20000011405 */
[C---:B------:R-:W-:Y:S01]  /*1a80*/  IMAD.IADD R9, R117.reuse, 0x1, -R8 ;  /* 0x0000000175097824 */ /* 0x040fe200078e0a08 */
[----:B------:R-:W-:Y:S01]  /*1a90*/  LOP3.LUT R6, R6, 0xfffff000, RZ, 0xc0, !PT ;  /* 0xfffff00006067812 */ /* 0x000fe200078ec0ff */
[----:B------:R-:W-:Y:S01]  /*1aa0*/  IMAD R111, R117, c[0x0][0x1e4], R0 ;  /* 0x00007900756f7a24 */ /* 0x000fe200078e0200 */
[----:B------:R-:W-:Y:S01]  /*1ab0*/  SEL R0, RZ, c[0x0][0x27c], !P0 ;  /* 0x00009f00ff007a07 */ /* 0x000fe20004000000 */
[----:B------:R-:W-:Y:S01]  /*1ac0*/  IMAD.MOV.U32 R166, RZ, RZ, R26 ;  /* 0x000000ffffa67224 */ /* 0x000fe200078e001a */
[C---:B------:R-:W-:Y:S01]  /*1ad0*/  LOP3.LUT P6, RZ, R9.reuse, 0x4, RZ, 0xc0, !PT ;  /* 0x0000000409ff7812 */ /* 0x040fe200078cc0ff */
[----:B------:R-:W-:Y:S01]  /*1ae0*/  IMAD.SHL.U32 R9, R9, 0x40, RZ ;  /* 0x0000004009097824 */ /* 0x000fe200078e00ff */
[-C--:B------:R-:W-:Y:S01]  /*1af0*/  LEA.HI R142, R114, R5.reuse, RZ, 0x3 ;  /* 0x00000005728e7211 */ /* 0x080fe200078f18ff */
[----:B------:R-:W-:Y:S01]  /*1b00*/  IMAD.IADD R3, R0, 0x1, R15 ;  /* 0x0000000100037824 */ /* 0x000fe200078e020f */
[----:B------:R-:W-:Y:S01]  /*1b10*/  LEA.HI R114, R114, R5, RZ, 0x6 ;  /* 0x0000000572727211 */ /* 0x000fe200078f30ff */
[----:B------:R-:W-:Y:S01]  /*1b20*/  IMAD.IADD R111, R165, 0x1, R111 ;  /* 0x00000001a56f7824 */ /* 0x000fe200078e026f */
[----:B------:R-:W-:Y:S01]  /*1b30*/  LOP3.LUT R9, R9, 0x1c0, RZ, 0xc0, !PT ;  /* 0x000001c009097812 */ /* 0x000fe200078ec0ff */
[----:B------:R-:W-:Y:S01]  /*1b40*/  IMAD.MOV.U32 R12, RZ, RZ, R24 ;  /* 0x000000ffff0c7224 */ /* 0x000fe200078e0018 */
[----:B------:R-:W-:Y:S01]  /*1b50*/  SHF.R.S32.HI R0, RZ, 0x1f, R3 ;  /* 0x0000001fff007819 */ /* 0x000fe20000011403 */
[----:B------:R-:W-:Y:S01]  /*1b60*/  IMAD.SHL.U32 R114, R114, 0x40, RZ ;  /* 0x0000004072727824 */ /* 0x000fe200078e00ff */
[----:B------:R-:W-:Y:S01]  /*1b70*/  LOP3.LUT R14, R9, 0x38, R142, 0xf8, !PT ;  /* 0x00000038090e7812 */ /* 0x000fe200078ef88e */
[----:B------:R-:W-:Y:S01]  /*1b80*/  IMAD.WIDE.U32 R170, R90, c[0x0][0x280], R170 ;  /* 0x0000a0005aaa7a25 */ /* 0x000fe200078e00aa */
[----:B------:R-:W-:-:S02]  /*1b90*/  LEA.HI R141, R0, R3, RZ, 0x3 ;  /* 0x00000003008d7211 */ /* 0x000fc400078f18ff */
[----:B------:R-:W-:Y:S01]  /*1ba0*/  LEA.HI R0, R0, R3, RZ, 0x6 ;  /* 0x0000000300007211 */ /* 0x000fe200078f30ff */
[----:B------:R-:W-:Y:S01]  /*1bb0*/  IMAD.WIDE.U32 R174, R174, c[0x0][0x218], R12 ;  /* 0x00008600aeae7a25 */ /* 0x000fe200078e000c */
[----:B------:R-:W-:Y:S02]  /*1bc0*/  SHF.R.U32.HI R3, RZ, 0x3, R9 ;  /* 0x00000003ff037819 */ /* 0x000fe40000011609 */
[----:B------:R-:W-:Y:S01]  /*1bd0*/  LOP3.LUT R114, R114, 0xfffff000, RZ, 0xc0, !PT ;  /* 0xfffff00072727812 */ /* 0x000fe200078ec0ff */
[----:B------:R-:W-:Y:S01]  /*1be0*/  IMAD.SHL.U32 R0, R0, 0x40, RZ ;  /* 0x0000004000007824 */ /* 0x000fe200078e00ff */
[----:B------:R-:W-:Y:S01]  /*1bf0*/  LOP3.LUT R5, R14, R3, RZ, 0x3c, !PT ;  /* 0x000000030e057212 */ /* 0x000fe200078e3cff */
[C---:B------:R-:W-:Y:S01]  /*1c00*/  IMAD.WIDE.U32 R172, R90.reuse, c[0x0][0x290], R172 ;  /* 0x0000a4005aac7a25 */ /* 0x040fe200078e00ac */
[----:B------:R-:W-:Y:S02]  /*1c10*/  LOP3.LUT R8, R9, 0x38, R143, 0xf8, !PT ;  /* 0x0000003809087812 */ /* 0x000fe400078ef88f */
[----:B------:R-:W-:Y:S01]  /*1c20*/  IADD3 R114, R5, R114, R2 ;  /* 0x0000007205727210 */ /* 0x000fe20007ffe002 */
[----:B------:R-:W-:Y:S01]  /*1c30*/  IMAD.WIDE.U32 R168, R90, c[0x0][0x290], R168 ;  /* 0x0000a4005aa87a25 */ /* 0x000fe200078e00a8 */
[----:B------:R-:W-:-:S02]  /*1c40*/  SHF.R.S32.HI R5, RZ, 0x1f, R112 ;  /* 0x0000001fff057819 */ /* 0x000fc40000011470 */
[----:B------:R-:W-:Y:S01]  /*1c50*/  LEA.HI.SX32 R118, R142, R7, 0x1d ;  /* 0x000000078e767211 */ /* 0x000fe200078feaff */
[----:B------:R-:W-:Y:S01]  /*1c60*/  IMAD.WIDE.U32 R166, R90, c[0x0][0x280], R166 ;  /* 0x0000a0005aa67a25 */ /* 0x000fe200078e00a6 */
[----:B------:R-:W-:Y:S02]  /*1c70*/  LEA.HI.SX32 R116, R141, R116, 0x1d ;  /* 0x000000748d747211 */ /* 0x000fe400078feaff */
[----:B------:R-:W-:Y:S01]  /*1c80*/  LEA.HI R120, R5, R112, RZ, 0x3 ;  /* 0x0000007005787211 */ /* 0x000fe200078f18ff */
[----:B------:R-:W-:Y:S01]  /*1c90*/  IMAD.SHL.U32 R112, R112, 0x8, RZ ;  /* 0x0000000870707824 */ /* 0x000fe200078e00ff */
[----:B------:R-:W-:Y:S01]  /*1ca0*/  LOP3.LUT R115, R8, R3, RZ, 0x3c, !PT ;  /* 0x0000000308737212 */ /* 0x000fe200078e3cff */
[----:B------:R-:W-:Y:S01]  /*1cb0*/  IMAD.IADD R125, R175, 0x1, R125 ;  /* 0x00000001af7d7824 */ /* 0x000fe200078e027d */
[----:B------:R-:W-:Y:S01]  /*1cc0*/  SHF.R.S32.HI R5, RZ, 0x1f, R118 ;  /* 0x0000001fff057819 */ /* 0x000fe20000011476 */
[----:B------:R-:W-:Y:S01]  /*1cd0*/  IMAD.SHL.U32 R120, R120, 0x200, RZ ;  /* 0x0000020078787824 */ /* 0x000fe200078e00ff */
[----:B------:R-:W-:-:S02]  /*1ce0*/  LOP3.LUT R8, R9, 0x38, R141, 0xf8, !PT ;  /* 0x0000003809087812 */ /* 0x000fc400078ef88d */
[----:B------:R-:W-:Y:S02]  /*1cf0*/  SHF.R.S32.HI R7, RZ, 0x1f, R116 ;  /* 0x0000001fff077819 */ /* 0x000fe40000011474 */
[----:B------:R-:W-:Y:S01]  /*1d00*/  LEA.HI R5, R5, R118, RZ, 0x3 ;  /* 0x0000007605057211 */ /* 0x000fe200078f18ff */
[----:B------:R-:W-:Y:S01]  /*1d10*/  IMAD.SHL.U32 R118, R118, 0x8, RZ ;  /* 0x0000000876767824 */ /* 0x000fe200078e00ff */
[----:B------:R-:W-:Y:S02]  /*1d20*/  LOP3.LUT R0, R0, 0xfffff000, RZ, 0xc0, !PT ;  /* 0xfffff00000007812 */ /* 0x000fe400078ec0ff */
[----:B------:R-:W-:Y:S01]  /*1d30*/  LOP3.LUT R113, R8, R3, RZ, 0x3c, !PT ;  /* 0x0000000308717212 */ /* 0x000fe200078e3cff */
[----:B------:R-:W-:Y:S01]  /*1d40*/  IMAD.SHL.U32 R5, R5, 0x200, RZ ;  /* 0x0000020005057824 */ /* 0x000fe200078e00ff */
[----:B------:R-:W-:Y:S02]  /*1d50*/  IADD3 R115, R115, R6, R2 ;  /* 0x0000000673737210 */ /* 0x000fe40007ffe002 */
[----:B------:R-:W-:Y:S01]  /*1d60*/  LEA.HI R140, R7, R116, RZ, 0x3 ;  /* 0x00000074078c7211 */ /* 0x000fe200078f18ff */
[----:B------:R-:W-:Y:S01]  /*1d70*/  IMAD.SHL.U32 R116, R116, 0x8, RZ ;  /* 0x0000000874747824 */ /* 0x000fe200078e00ff */
[----:B------:R-:W-:-:S02]  /*1d80*/  LOP3.LUT R6, R9, 0x38, R112, 0xf8, !PT ;  /* 0x0000003809067812 */ /* 0x000fc400078ef870 */
[----:B------:R-:W-:Y:S01]  /*1d90*/  IADD3 R113, R113, R0, R2 ;  /* 0x0000000071717210 */ /* 0x000fe20007ffe002 */
[----:B------:R-:W-:Y:S01]  /*1da0*/  IMAD.SHL.U32 R140, R140, 0x200, RZ ;  /* 0x000002008c8c7824 */ /* 0x000fe200078e00ff */
[C---:B------:R-:W-:Y:S02]  /*1db0*/  LOP3.LUT R0, R9.reuse, 0x18, R22, 0xf8, !PT ;  /* 0x0000001809007812 */ /* 0x040fe400078ef816 */
[C---:B------:R-:W-:Y:S02]  /*1dc0*/  LOP3.LUT R8, R9.reuse, 0x38, R118, 0xf8, !PT ;  /* 0x0000003809087812 */ /* 0x040fe400078ef876 */
[----:B------:R-:W-:Y:S02]  /*1dd0*/  LOP3.LUT R7, R6, R3, RZ, 0x3c, !PT ;  /* 0x0000000306077212 */ /* 0x000fe400078e3cff */
[----:B------:R-:W-:Y:S02]  /*1de0*/  LOP3.LUT R6, R9, 0x38, R116, 0xf8, !PT ;  /* 0x0000003809067812 */ /* 0x000fe400078ef874 */
[----:B------:R-:W-:-:S02]  /*1df0*/  LOP3.LUT R0, R2, R0, R3, 0xf6, !PT ;  /* 0x0000000002007212 */ /* 0x000fc400078ef603 */
        /* <DEDUP_REMOVED lines=30> */
[C---:B------:R-:W-:Y:S02]  /*1fe0*/  IADD3 R13, R20.reuse, 0x50, RZ ;  /* 0x00000050140d7810 */ /* 0x040fe40007ffe0ff */
[----:B------:R-:W-:Y:S02]  /*1ff0*/  IADD3 R12, R20, 0x10, RZ ;  /* 0x00000010140c7810 */ /* 0x000fe40007ffe0ff */
[----:B------:R-:W-:-:S02]  /*2000*/  SHF.R.S32.HI R138, RZ, 0x1f, R143 ;  /* 0x0000001fff8a7819 */ /* 0x000fc4000001148f */
[----:B------:R-:W-:Y:S02]  /*2010*/  SHF.R.S32.HI R130, RZ, 0x1f, R112 ;  /* 0x0000001fff827819 */ /* 0x000fe40000011470 */
[----:B------:R-:W-:Y:S02]  /*2020*/  SHF.R.S32.HI R136, RZ, 0x1f, R142 ;  /* 0x0000001fff887819 */ /* 0x000fe4000001148e */
[----:B------:R-:W-:Y:S02]  /*2030*/  SHF.R.S32.HI R134, RZ, 0x1f, R141 ;  /* 0x0000001fff867819 */ /* 0x000fe4000001148d */
[----:B------:R-:W-:Y:S02]  /*2040*/  SHF.R.S32.HI R128, RZ, 0x1f, R118 ;  /* 0x0000001fff807819 */ /* 0x000fe40000011476 */
[----:B------:R-:W-:Y:S02]  /*2050*/  SHF.R.S32.HI R126, RZ, 0x1f, R116 ;  /* 0x0000001fff7e7819 */ /* 0x000fe40000011474 */
.L_x_2297:
        /* <DEDUP_REMOVED lines=90> */
.L_x_2277:
[----:B------:R-:W-:Y:S05]  /*2600*/  BSYNC B0 ;  /* 0x0000000000007941 */ /* 0x000fea0003800000 */
.L_x_2276:
        /* <DEDUP_REMOVED lines=99> */
.L_x_2280:
[----:B------:R-:W-:Y:S05]  /*2c40*/  BSYNC B0 ;  /* 0x0000000000007941 */ /* 0x000fea0003800000 */
.L_x_2279:
        /* <DEDUP_REMOVED lines=56> */
.L_x_2282:
[----:B------:R-:W-:Y:S05]  /*2fd0*/  BSYNC B0 ;  /* 0x0000000000007941 */ /* 0x000fea0003800000 */
.L_x_2281:
        /* <DEDUP_REMOVED lines=56> */
.L_x_2284:
[----:B------:R-:W-:Y:S05]  /*3360*/  BSYNC B0 ;  /* 0x0000000000007941 */ /* 0x000fea0003800000 */
.L_x_2283:
        /* <DEDUP_REMOVED lines=56> */
.L_x_2286:
[----:B------:R-:W-:Y:S05]  /*36f0*/  BSYNC B0 ;  /* 0x0000000000007941 */ /* 0x000fea0003800000 */
.L_x_2285:
        /* <DEDUP_REMOVED lines=56> */
.L_x_2288:
[----:B------:R-:W-:Y:S05]  /*3a80*/  BSYNC B0 ;  /* 0x0000000000007941 */ /* 0x000fea0003800000 */
.L_x_2287:
        /* <DEDUP_REMOVED lines=56> */
.L_x_2275:
        /* <DEDUP_REMOVED lines=47> */
.L_x_2290:
[----:B------:R-:W-:Y:S05]  /*4100*/  BSYNC B0 ;  /* 0x0000000000007941 */ /* 0x000fea0003800000 */
.L_x_2289:
        /* <DEDUP_REMOVED lines=161> */
.L_x_2292:
[----:B------:R-:W-:Y:S05]  /*4b20*/  BSYNC B0 ;  /* 0x0000000000007941 */ /* 0x000fea0003800000 */
.L_x_2291:
        /* <DEDUP_REMOVED lines=118> */
.L_x_2294:
[----:B------:R-:W-:Y:S05]  /*5290*/  BSYNC B0 ;  /* 0x0000000000007941 */ /* 0x000fea0003800000 */
.L_x_2293:
        /* <DEDUP_REMOVED lines=120> */
.L_x_2274:
        /* <DEDUP_REMOVED lines=29> */
.L_x_2278:
[----:B------:R-:W-:Y:S05]  /*5bf0*/  BSYNC B1 ;  /* 0x0000000000017941 */ /* 0x000fea0003800000 */
.L_x_2273:
        /* <DEDUP_REMOVED lines=67> */
.L_x_2296:
[----:B-1----:R-:W-:Y:S05]  /*6030*/  BSYNC B0 ;  /* 0x0000000000007941 */ /* 0x002fea0003800000 */
.L_x_2295:
        /* <DEDUP_REMOVED lines=33> */
.L_x_2272:
[----:B------:R-:W-:Y:S01]  /*6250*/  ISETP.NE.AND P1, PT, R193, 0x1, PT ;  /* 0x00000001c100780c */ /* 0x000fe20003f25270 */
[----:B------:R-:W-:Y:S01]  /*6260*/  IMAD.IADD R97, R96, 0x1, R97 ;  /* 0x0000000160617824 */ /* 0x000fe200078e0261 */
[----:B------:R-:W-:-:S02]  /*6270*/  IADD3 R2, R133, 0x7f, RZ ;  /* 0x0000007f85027810 */ /* 0x000fc40007ffe0ff */
[----:B------:R-:W-:Y:S02]  /*6280*/  ISETP.GE.AND P2, PT, R195, 0x1, PT ;  /* 0x00000001c300780c */ /* 0x000fe40003f46270 */
[----:B------:R-:W-:-:S07]  /*6290*/  LOP3.LUT R93, R93, 0xfffffff7, RZ, 0xc0, !PT ;  /* 0xfffffff75d5d7812 */ /* 0x000fce00078ec0ff */
[----:B------:R-:W-:Y:S01]  /*62a0*/  @P1 IMAD.HI.U32 R0, R2, c[0x0][0x2c8], RZ ;  /* 0x0000b20002001a27 */ /* 0x000fe200078e00ff */
[----:B------:R-:W-:-:S04]  /*62b0*/  @P1 LOP3.LUT R93, R93, 0x8, RZ, 0xfc, !PT ;  /* 0x000000085d5d1812 */ /* 0x000fc800078efcff */
[----:B------:R-:W-:-:S05]  /*62c0*/  @P1 SHF.R.U32.HI R2, RZ, c[0x0][0x2cc], R0 ;  /* 0x0000b300ff021a19 */ /* 0x000fca0000011600 */
[----:B------:R-:W-:-:S05]  /*62d0*/  IMAD.IADD R2, R95, 0x1, R2 ;  /* 0x000000015f027824 */ /* 0x000fca00078e0202 */
[----:B-1----:R-:W-:Y:S01]  /*62e0*/  IADD3 R5, R2, c[0x0][0x328], RZ ;  /* 0x0000ca0002057a10 */ /* 0x002fe20007ffe0ff */
[----:B------:R-:W-:Y:S05]  /*62f0*/  @!P2 BRA `(.L_x_2298) ;  /* 0x000001100000a947 */ /* 0x000fea0003800000 */
[C---:B------:R-:W-:Y:S02]  /*6300*/  ISETP.GT.AND P0, PT, R2.reuse, RZ, PT ;  /* 0x000000ff0200720c */ /* 0x040fe40003f04270 */
[----:B------:R-:W-:-:S11]  /*6310*/  IADD3 R0, R2, -0x1, RZ ;  /* 0xffffffff02007810 */ /* 0x000fd60007ffe0ff */
[----:B------:R-:W-:Y:S05]  /*6320*/  @P0 BRA `(.L_x_2299) ;  /* 0x0000007000000947 */ /* 0x000fea0003800000 */
[----:B------:R-:W-:Y:S02]  /*6330*/  IMAD.MOV.U32 R0, RZ, RZ, 0x1 ;  /* 0x00000001ff007424 */ /* 0x000fe400078e00ff */
[----:B------:R-:W-:-:S03]  /*6340*/  IMAD.MOV R2, RZ, RZ, -R2 ;  /* 0x000000ffff027224 */ /* 0x000fc600078e0a02 */
[----:B------:R-:W-:-:S13]  /*6350*/  ISETP.NE.AND P0, PT, R0, c[0x0][0x32c], PT ;  /* 0x0000cb0000007a0c */ /* 0x000fda0003f05270 */
[----:B------:R-:W-:-:S05]  /*6360*/  @P0 IMAD.HI.U32 R0, R2, c[0x0][0x330], RZ ;  /* 0x0000cc0002000a27 */ /* 0x000fca00078e00ff */
[----:B------:R-:W-:-:S04]  /*6370*/  @P0 SHF.R.U32.HI R2, RZ, c[0x0][0x334], R0 ;  /* 0x0000cd00ff020a19 */ /* 0x000fc80000011600 */
[----:B------:R-:W-:Y:S01]  /*6380*/  LOP3.LUT R0, RZ, R2, RZ, 0x33, !PT ;  /* 0x00000002ff007212 */ /* 0x000fe200078e33ff */
[----:B------:R-:W-:Y:S05]  /*6390*/  BRA `(.L_x_2300) ;  /* 0x0000004000007947 */ /* 0x000fea0003800000 */
.L_x_2299:
[----:B------:R-:W-:-:S04]  /*63a0*/  MOV R2, 0x1 ;  /* 0x0000000100027802 */ /* 0x000fc80000000f00 */
[----:B------:R-:W-:-:S13]  /*63b0*/  ISETP.NE.AND P0, PT, R2, c[0x0][0x32c], PT ;  /* 0x0000cb0002007a0c */ /* 0x000fda0003f05270 */
[----:B------:R-:W-:-:S05]  /*63c0*/  @P0 IMAD.HI.U32 R2, R0, c[0x0][0x330], RZ ;  /* 0x0000cc0000020a27 */ /* 0x000fca00078e00ff */
[----:B------:R-:W-:Y:S02]  /*63d0*/  @P0 SHF.R.U32.HI R0, RZ, c[0x0][0x334], R2 ;  /* 0x0000cd00ff000a19 */ /* 0x000fe40000011602 */
.L_x_2300:
[----:B------:R-:W-:-:S05]  /*63e0*/  MOV R3, c[0x0][0x32c] ;  /* 0x0000cb0000037a02 */ /* 0x000fca0000000f00 */
[----:B------:R-:W-:-:S05]  /*63f0*/  IMAD R0, R0, R3, c[0x0][0x32c] ;  /* 0x0000cb0000007624 */ /* 0x000fca00078e0203 */
[----:B------:R-:W-:-:S04]  /*6400*/  IMNMX R5, R5, R0, PT ;  /* 0x0000000005057217 */ /* 0x000fc80003800200 */
.L_x_2298:
[----:B------:R-:W-:Y:S01]  /*6410*/  IADD3 R5, R5, 0x3f, RZ ;  /* 0x0000003f05057810 */ /* 0x000fe20007ffe0ff */
[----:B------:R-:W-:-:S03]  /*6420*/  @P1 IMAD.HI.U32 R0, R133, c[0x0][0x2c8], RZ ;  /* 0x0000b20085001a27 */ /* 0x000fc600078e00ff */
[----:B------:R-:W-:Y:S01]  /*6430*/  SHF.R.S32.HI R2, RZ, 0x1f, R5 ;  /* 0x0000001fff027819 */ /* 0x000fe20000011405 */
[----:B------:R-:W-:Y:S01]  /*6440*/  IMAD.MOV.U32 R3, RZ, RZ, R133 ;  /* 0x000000ffff037224 */ /* 0x000fe200078e0085 */
[----:B------:R-:W-:Y:S02]  /*6450*/  @P1 SHF.R.U32.HI R3, RZ, c[0x0][0x2cc], R0 ;  /* 0x0000b300ff031a19 */ /* 0x000fe40000011600 */
[----:B------:R-:W-:-:S03]  /*6460*/  LEA.HI R145, R2, R5, RZ, 0x6 ;  /* 0x0000000502917211 */ /* 0x000fc600078f30ff */
[----:B------:R-:W-:Y:S01]  /*6470*/  IMAD.IADD R2, R132, 0x1, R3 ;  /* 0x0000000184027824 */ /* 0x000fe200078e0203 */
[----:B------:R-:W-:-:S04]  /*6480*/  SHF.R.S32.HI R145, RZ, 0x6, R145 ;  /* 0x00000006ff917819 */ /* 0x000fc80000011491 */
[----:B------:R-:W-:Y:S02]  /*6490*/  IADD3 R198, R2, -c[0x0][0x324], RZ ;  /* 0x8000c90002c67a10 */ /* 0x000fe40007ffe0ff */
[----:B------:R-:W-:Y:S01]  /*64a0*/  IMNMX R145, R145, R94, PT ;  /* 0x0000005e91917217 */ /* 0x000fe20003800200 */
        /* <DEDUP_REMOVED lines=10> */
.L_x_2302:
[----:B------:R-:W-:-:S04]  /*6550*/  MOV R0, c[0x0][0x32c] ;  /* 0x0000cb0000007a02 */ /* 0x000fc80000000f00 */
[----:B------:R-:W-:-:S13]  /*6560*/  ISETP.NE.AND P0, PT, R0, 0x1, PT ;  /* 0x000000010000780c */ /* 0x000fda0003f05270 */
[----:B------:R-:W-:-:S05]  /*6570*/  @P0 IMAD.HI.U32 R0, R2, c[0x0][0x330], RZ ;  /* 0x0000cc0002000a27 */ /* 0x000fca00078e00ff */
[----:B------:R-:W-:-:S05]  /*6580*/  @P0 SHF.R.U32.HI R2, RZ, c[0x0][0x334], R0 ;  /* 0x0000cd00ff020a19 */ /* 0x000fca0000011600 */
.L_x_2303:
[----:B------:R-:W-:-:S05]  /*6590*/  IMAD R3, R2, c[0x0][0x32c], RZ ;  /* 0x0000cb0002037a24 */ /* 0x000fca00078e02ff */
[----:B------:R-:W-:-:S04]  /*65a0*/  IMNMX R198, R198, R3, !PT ;  /* 0x00000003c6c67217 */ /* 0x000fc80007800200 */
.L_x_2301:
        /* <DEDUP_REMOVED lines=10> */
[----:B------:R-:W-:Y:S01]  /*6650*/  IMAD.MOV.U32 R7, RZ, RZ, RZ ;  /* 0x000000ffff077224 */ /* 0x000fe200078e00ff */
[----:B------:R-:W-:Y:S01]  /*6660*/  CS2R R86, SRZ ;  /* 0x0000000000567805 */ /* 0x000fe2000001ff00 */
[----:B------:R-:W-:Y:S01]  /*6670*/  IMNMX R198, RZ, R198, !PT ;  /* 0x000000c6ffc67217 */ /* 0x000fe20007800200 */
[----:B------:R-:W-:Y:S01]  /*6680*/  IMAD.MOV.U32 R88, RZ, RZ, RZ ;  /* 0x000000ffff587224 */ /* 0x000fe200078e00ff */
[----:B------:R-:W-:Y:S01]  /*6690*/  CS2R R84, SRZ ;  /* 0x0000000000547805 */ /* 0x000fe2000001ff00 */
[----:B------:R-:W-:Y:S01]  /*66a0*/  CS2R R82, SRZ ;  /* 0x0000000000527805 */ /* 0x000fe2000001ff00 */
[----:B------:R-:W-:Y:S01]  /*66b0*/  ISETP.GT.AND P0, PT, R145, R198, PT ;  /* 0x000000c69100720c */ /* 0x000fe20003f04270 */
        /* <DEDUP_REMOVED lines=39> */
[----:B------:R-:W-:-:S02]  /*6930*/  IMAD.MOV.U32 R12, RZ, RZ, RZ ;  /* 0x000000ffff0c7224 */ /* 0x000fc400078e00ff */
[----:B------:R-:W-:Y:S01]  /*6940*/  IMAD.MOV.U32 R3, RZ, RZ, RZ ;  /* 0x000000ffff037224 */ /* 0x000fe200078e00ff */
[----:B------:R-:W-:Y:S05]  /*6950*/  @!P0 BRA `(.L_x_2304) ;  /* 0x00015a6000008947 */ /* 0x000fea0003800000 */
[----:B------:R-:W-:-:S04]  /*6960*/  ISETP.NE.U32.AND P0, PT, RZ, c[0x0][0x340], PT ;  /* 0x0000d000ff007a0c */ /* 0x000fc80003f05070 */
[----:B------:R-:W-:-:S13]  /*6970*/  ISETP.NE.AND.EX P2, PT, RZ, c[0x0][0x344], PT, P0 ;  /* 0x0000d100ff007a0c */ /* 0x000fda0003f45300 */
[----:B------:R-:W-:-:S04]  /*6980*/  @P2 IMAD.MOV.U32 R13, RZ, RZ, 0x4 ;  /* 0x00000004ff0d2424 */ /* 0x000fc800078e00ff */
[----:B------:R-:W-:-:S06]  /*6990*/  @P2 IMAD.WIDE R12, R196, R13, c[0x0][0x340] ;  /* 0x0000d000c40c2625 */ /* 0x000fcc00078e020d */
[----:B------:R-:W2:Y:S01]  /*69a0*/  @P2 LDG.E R12, [R12.64] ;  /* 0x000000060c0c2981 */ /* 0x000ea2000c1e1900 */
[----:B------:R-:W-:Y:S01]  /*69b0*/  SHF.R.S32.HI R80, RZ, 0x1f, R89 ;  /* 0x0000001fff507819 */ /* 0x000fe20000011459 */
[----:B------:R-:W-:Y:S01]  /*69c0*/  IMAD.WIDE.U32 R16, R92, c[0x0][0x178], RZ ;  /* 0x00005e005c107a25 */ /* 0x000fe200078e00ff */
[----:B------:R-:W-:Y:S01]  /*69d0*/  SHF.R.S32.HI R3, RZ, 0x1f, R92 ;  /* 0x0000001fff037819 */ /* 0x000fe2000001145c */
[----:B------:R-:W-:Y:S01]  /*69e0*/  BSSY B0, `(.L_x_2305) ;  /* 0x000009f000007945 */ /* 0x000fe20003800000 */
[----:B------:R-:W-:Y:S01]  /*69f0*/  LEA.HI R4, R80, R89, RZ, 0x3 ;  /* 0x0000005950047211 */ /* 0x000fe200078f18ff */
[----:B------:R-:W-:Y:S01]  /*6a00*/  IMAD R2, R91, c[0x0][0x1b8], RZ ;  /* 0x00006e005b027a24 */ /* 0x000fe200078e02ff */
[----:B------:R-:W-:Y:S01]  /*6a10*/  ISETP.NE.U32.AND P0, PT, RZ, c[0x0][0x348], PT ;  /* 0x0000d200ff007a0c */ /* 0x000fe20003f05070 */
[----:B------:R-:W-:Y:S01]  /*6a20*/  IMAD R3, R3, c[0x0][0x178], RZ ;  /* 0x00005e0003037a24 */ /* 0x000fe200078e02ff */
[----:B------:R-:W-:Y:S01]  /*6a30*/  LOP3.LUT R0, R4, 0xfffffff8, RZ, 0xc0, !PT ;  /* 0xfffffff804007812 */ /* 0x000fe200078ec0ff */
[----:B------:R-:W-:Y:S01]  /*6a40*/  IMAD R5, R197, c[0x0][0x1bc], R2 ;  /* 0x00006f00c5057a24 */ /* 0x000fe200078e0202 */
[----:B------:R-:W-:Y:S01]  /*6a50*/  SHF.R.S32.HI R14, RZ, 0x3, R4 ;  /* 0x00000003ff0e7819 */ /* 0x000fe20000011404 */
[----:B------:R-:W-:Y:S01]  /*6a60*/  IMAD R3, R92, c[0x0][0x17c], R3 ;  /* 0x00005f005c037a24 */ /* 0x000fe200078e0203 */
[----:B------:R-:W-:Y:S01]  /*6a70*/  SHF.R.S32.HI R11, RZ, 0x1f, R196 ;  /* 0x0000001fff0b7819 */ /* 0x000fe200000114c4 */
[----:B------:R-:W-:Y:S01]  /*6a80*/  IMAD.IADD R135, R89, 0x1, -R0 ;  /* 0x0000000159877824 */ /* 0x000fe200078e0a00 */
[----:B------:R-:W-:Y:S01]  /*6a90*/  ISETP.NE.AND.EX P0, PT, RZ, c[0x0][0x34c], PT, P0 ;  /* 0x0000d300ff007a0c */ /* 0x000fe20003f05300 */
[----:B------:R-:W-:Y:S01]  /*6aa0*/  IMAD.IADD R17, R17, 0x1, R3 ;  /* 0x0000000111117824 */ /* 0x000fe200078e0203 */
[----:B------:R-:W-:Y:S01]  /*6ab0*/  LOP3.LUT R93, R93, 0xffffffef, RZ, 0xc0, !PT ;  /* 0xffffffef5d5d7812 */ /* 0x000fe200078ec0ff */
[----:B------:R-:W-:Y:S01]  /*6ac0*/  IMAD R0, R135, 0x20, R14 ;  /* 0x0000002087007824 */ /* 0x000fe200078e020e */
[----:B------:R-:W-:Y:S01]  /*6ad0*/  SEL R7, R11, RZ, !P0 ;  /* 0x000000ff0b077207 */ /* 0x000fe20004000000 */
[----:B------:R-:W-:Y:S01]  /*6ae0*/  IMAD.WIDE.U32 R16, R197, c[0x0][0x1b8], R16 ;  /* 0x00006e00c5107a25 */ /* 0x000fe200078e0010 */
[----:B------:R-:W-:-:S02]  /*6af0*/  SEL R8, R196, RZ, !P0 ;  /* 0x000000ffc4087207 */ /* 0x000fc40004000000 */
[----:B------:R-:W-:Y:S01]  /*6b00*/  LOP3.LUT P0, RZ, R135, 0x2, RZ, 0xc0, !PT ;  /* 0x0000000287ff7812 */ /* 0x000fe2000780c0ff */
[----:B------:R-:W-:Y:S01]  /*6b10*/  IMAD.IADD R3, R133, 0x1, R0 ;  /* 0x0000000185037824 */ /* 0x000fe200078e0200 */
[CC--:B------:R-:W-:Y:S01]  /*6b20*/  LEA.HI R0, R80.reuse, R89.reuse, RZ, 0x4 ;  /* 0x0000005950007211 */ /* 0x0c0fe200078f20ff */
[----:B------:R-:W-:Y:S01]  /*6b30*/  IMAD R7, R7, c[0x0][0x1c0], RZ ;  /* 0x0000700007077a24 */ /* 0x000fe200078e02ff */
[CC--:B------:R-:W-:Y:S01]  /*6b40*/  LEA.HI R10, R80.reuse, R89.reuse, RZ, 0x6 ;  /* 0x00000059500a7211 */ /* 0x0c0fe200078f30ff */
[----:B------:R-:W-:Y:S01]  /*6b50*/  IMAD.IADD R17, R17, 0x1, R5 ;  /* 0x0000000111117824 */ /* 0x000fe200078e0205 */
[----:B------:R-:W-:Y:S01]  /*6b60*/  SHF.R.S32.HI R5, RZ, 0x4, R0 ;  /* 0x00000004ff057819 */ /* 0x000fe20000011400 */
[----:B------:R-:W-:Y:S01]  /*6b70*/  @P1 IMAD.HI.U32 R2, R3, c[0x0][0x2c8], RZ ;  /* 0x0000b20003021a27 */ /* 0x000fe200078e00ff */
[----:B------:R-:W-:-:S03]  /*6b80*/  LEA.HI R82, R80, R89, RZ, 0x5 ;  /* 0x0000005950527211 */ /* 0x000fc600078f28ff */
[C---:B------:R-:W-:Y:S01]  /*6b90*/  IMAD R7, R8.reuse, c[0x0][0x1c4], R7 ;  /* 0x0000710008077a24 */ /* 0x040fe200078e0207 */
[----:B------:R-:W-:Y:S01]  /*6ba0*/  SHF.R.S32.HI R83, RZ, 0x5, R82 ;  /* 0x00000005ff537819 */ /* 0x000fe20000011452 */
[----:B------:R-:W-:Y:S01]  /*6bb0*/  IMAD.MOV.U32 R20, RZ, RZ, R3 ;  /* 0x000000ffff147224 */ /* 0x000fe200078e0003 */
[----:B------:R-:W-:Y:S01]  /*6bc0*/  @P1 SHF.R.U32.HI R20, RZ, c[0x0][0x2cc], R2 ;  /* 0x0000b300ff141a19 */ /* 0x000fe20000011602 */
[----:B------:R-:W-:Y:S01]  /*6bd0*/  IMAD.WIDE.U32 R8, R8, c[0x0][0x1c0], R16 ;  /* 0x0000700008087a25 */ /* 0x000fe200078e0010 */
[----:B------:R-:W-:Y:S02]  /*6be0*/  LEA.HI R2, R0, R5, RZ, 0x1 ;  /* 0x0000000500027211 */ /* 0x000fe400078f08ff */
[----:B------:R-:W-:Y:S01]  /*6bf0*/  @P0 LOP3.LUT R93, R93, 0x10, RZ, 0xfc, !PT ;  /* 0x000000105d5d0812 */ /* 0x000fe200078efcff */
[----:B------:R-:W-:Y:S01]  /*6c00*/  IMAD.IADD R9, R9, 0x1, R7 ;  /* 0x0000000109097824 */ /* 0x000fe200078e0207 */
[--C-:B------:R-:W-:Y:S01]  /*6c10*/  SHF.R.S32.HI R7, RZ, 0x1f, R20.reuse ;  /* 0x0000001fff077819 */ /* 0x100fe20000011414 */
[----:B------:R-:W-:Y:S01]  /*6c20*/  IMAD.MOV R26, RZ, RZ, -R20 ;  /* 0x000000ffff1a7224 */ /* 0x000fe200078e0a14 */
[----:B------:R-:W-:Y:S01]  /*6c30*/  IADD3 R23, P0, R14, R97, RZ ;  /* 0x000000610e177210 */ /* 0x000fe20007f1e0ff */
[----:B------:R-:W-:Y:S01]  /*6c40*/  IMAD.SHL.U32 R18, R135, 0x8, RZ ;  /* 0x0000000887127824 */ /* 0x000fe200078e00ff */
[----:B------:R-:W-:Y:S01]  /*6c50*/  LOP3.LUT R2, R2, 0xfffffffe, RZ, 0xc0, !PT ;  /* 0xfffffffe02027812 */ /* 0x000fe200078ec0ff */
[----:B------:R-:W-:Y:S01]  /*6c60*/  IMAD R7, R7, c[0x0][0x1b0], RZ ;  /* 0x00006c0007077a24 */ /* 0x000fe200078e02ff */
[----:B------:R-:W-:Y:S01]  /*6c70*/  LOP3.LUT R0, R0, 0xfffffff0, RZ, 0xc0, !PT ;  /* 0xfffffff000007812 */ /* 0x000fe200078ec0ff */
[----:B------:R-:W-:Y:S01]  /*6c80*/  IMAD R26, R26, c[0x0][0x2c4], R3 ;  /* 0x0000b1001a1a7a24 */ /* 0x000fe200078e0203 */
[----:B------:R-:W-:Y:S01]  /*6c90*/  SHF.R.S32.HI R3, RZ, 0x1f, R97 ;  /* 0x0000001fff037819 */ /* 0x000fe20000011461 */
[C---:B------:R-:W-:Y:S01]  /*6ca0*/  IMAD R7, R20.reuse, c[0x0][0x1b4], R7 ;  /* 0x00006d0014077a24 */ /* 0x040fe200078e0207 */
[----:B------:R-:W-:Y:S01]  /*6cb0*/  SHF.R.S32.HI R19, RZ, 0x1f, R18 ;  /* 0x0000001fff137819 */ /* 0x000fe20000011412 */
[----:B------:R-:W-:Y:S01]  /*6cc0*/  IMAD.WIDE.U32 R20, R20, c[0x0][0x1b0], R8 ;  /* 0x00006c0014147a25 */ /* 0x000fe200078e0008 */
[----:B------:R-:W-:-:S02]  /*6cd0*/  SHF.R.S32.HI R9, RZ, 0x1f, R26 ;  /* 0x0000001fff097819 */ /* 0x000fc4000001141a */
[C---:B------:R-:W-:Y:S01]  /*6ce0*/  LEA.HI.X.SX32 R16, R14.reuse, R3, 0x1, P0 ;  /* 0x000000030e107211 */ /* 0x040fe200000f0eff */
[----:B------:R-:W-:Y:S01]  /*6cf0*/  IMAD.SHL.U32 R205, R14, 0x40, RZ ;  /* 0x000000400ecd7824 */ /* 0x000fe200078e00ff */
[----:B------:R-:W-:Y:S01]  /*6d00*/  IADD3 R3, R18, 0x80, RZ ;  /* 0x0000008012037810 */ /* 0x000fe20007ffe0ff */
[----:B------:R-:W-:Y:S01]  /*6d10*/  IMAD.IADD R2, R5, 0x1, -R2 ;  /* 0x0000000105027824 */ /* 0x000fe200078e0a02 */
[----:B------:R-:W-:Y:S01]  /*6d20*/  SHF.L.U32 R5, R135, 0x6, RZ ;  /* 0x0000000687057819 */ /* 0x000fe200000006ff */
[----:B------:R-:W-:Y:S01]  /*6d30*/  IMAD R9, R9, c[0x0][0x1a8], RZ ;  /* 0x00006a0009097a24 */ /* 0x000fe200078e02ff */
[----:B------:R-:W-:Y:S01]  /*6d40*/  LOP3.LUT R205, R205, 0x1c0, RZ, 0xc0, !PT ;  /* 0x000001c0cdcd7812 */ /* 0x000fe200078ec0ff */
[----:B------:R-:W-:Y:S01]  /*6d50*/  IMAD.IADD R21, R21, 0x1, R7 ;  /* 0x0000000115157824 */ /* 0x000fe200078e0207 */
[C---:B------:R-:W-:Y:S01]  /*6d60*/  ISETP.GE.AND P6, PT, R3.reuse, c[0x0][0x1d4], PT ;  /* 0x0000750003007a0c */ /* 0x040fe20003fc6270 */
[C---:B------:R-:W-:Y:S01]  /*6d70*/  IMAD R9, R26.reuse, c[0x0][0x1ac], R9 ;  /* 0x00006b001a097a24 */ /* 0x040fe200078e0209 */
[----:B------:R-:W-:Y:S01]  /*6d80*/  ISETP.GE.AND P0, PT, R3, c[0x0][0x198], PT ;  /* 0x0000660003007a0c */ /* 0x000fe20003f06270 */
[----:B------:R-:W-:Y:S01]  /*6d90*/  IMAD.IADD R3, R89, 0x1, -R0 ;  /* 0x0000000159037824 */ /* 0x000fe200078e0a00 */
[----:B------:R-:W-:Y:S01]  /*6da0*/  LOP3.LUT R6, R205, 0x38, R18, 0xf8, !PT ;  /* 0x00000038cd067812 */ /* 0x000fe200078ef812 */
[----:B------:R-:W-:Y:S01]  /*6db0*/  IMAD.WIDE.U32 R26, R26, c[0x0][0x1a8], R20 ;  /* 0x00006a001a1a7a25 */ /* 0x000fe200078e0014 */
[----:B------:R-:W-:-:S02]  /*6dc0*/  SHF.R.U32.HI R205, RZ, 0x3, R205 ;  /* 0x00000003ffcd7819 */ /* 0x000fc400000116cd */
[----:B------:R-:W-:Y:S01]  /*6dd0*/  LOP3.LUT R5, R5, 0x1c0, RZ, 0xc0, !PT ;  /* 0x000001c005057812 */ /* 0x000fe200078ec0ff */
[----:B------:R-:W-:Y:S01]  /*6de0*/  IMAD.IADD R0, R27, 0x1, R9 ;  /* 0x000000011b007824 */ /* 0x000fe200078e0209 */
[----:B------:R-:W-:Y:S01]  /*6df0*/  SHF.R.S32.HI R8, RZ, 0x1f, R3 ;  /* 0x0000001fff087819 */ /* 0x000fe20000011403 */
[----:B------:R-:W-:Y:S01]  /*6e00*/  IMAD R20, R16, c[0x0][0x1e0], RZ ;  /* 0x0000780010147a24 */ /* 0x000fe200078e02ff */
[----:B------:R-:W-:Y:S01]  /*6e10*/  LOP3.LUT R205, R6, R205, RZ, 0x3c, !PT ;  /* 0x000000cd06cd7212 */ /* 0x000fe200078e3cff */
[----:B------:R-:W-:Y:S01]  /*6e20*/  IMAD R16, R16, c[0x0][0x208], RZ ;  /* 0x0000820010107a24 */ /* 0x000fe200078e02ff */
[----:B------:R-:W-:Y:S01]  /*6e30*/  LOP3.LUT R4, R5, 0x8, R4, 0xf8, !PT ;  /* 0x0000000805047812 */ /* 0x000fe200078ef804 */
[C---:B------:R-:W-:Y:S01]  /*6e40*/  IMAD R20, R23.reuse, c[0x0][0x1e4], R20 ;  /* 0x0000790017147a24 */ /* 0x040fe200078e0214 */
[----:B------:R-:W-:Y:S01]  /*6e50*/  P2R R7, PR, RZ, 0x1 ;  /* 0x00000001ff077803 */ /* 0x000fe20000000000 */
[C---:B------:R-:W-:Y:S01]  /*6e60*/  IMAD R16, R23.reuse, c[0x0][0x20c], R16 ;  /* 0x0000830017107a24 */ /* 0x040fe200078e0210 */
[----:B------:R-:W-:Y:S01]  /*6e70*/  SHF.R.U32.HI R5, RZ, 0x3, R5 ;  /* 0x00000003ff057819 */ /* 0x000fe20000011605 */
[----:B------:R-:W-:Y:S01]  /*6e80*/  IMAD.WIDE.U32 R24, R23, c[0x0][0x1e0], R18 ;  /* 0x0000780017187a25 */ /* 0x000fe200078e0012 */
[----:B------:R-:W-:-:S02]  /*6e90*/  LEA R6, P0, R26, c[0x0][0x160], 0x1 ;  /* 0x000058001a067a11 */ /* 0x000fc400078008ff */
[----:B------:R-:W-:Y:S01]  /*6ea0*/  LEA.HI R8, R8, R3, RZ, 0x3 ;  /* 0x0000000308087211 */ /* 0x000fe200078f18ff */
[----:B------:R-:W-:Y:S01]  /*6eb0*/  IMAD.WIDE.U32 R22, R23, c[0x0][0x208], R18 ;  /* 0x0000820017167a25 */ /* 0x000fe200078e0012 */
[----:B------:R-:W-:Y:S02]  /*6ec0*/  LOP3.LUT R5, R4, R5, RZ, 0x3c, !PT ;  /* 0x0000000504057212 */ /* 0x000fe400078e3cff */
[----:B------:R-:W-:Y:S01]  /*6ed0*/  LEA.HI.X R0, R26, c[0x0][0x164], R0, 0x1, P0 ;  /* 0x000059001a007a11 */ /* 0x000fe200000f0c00 */
[----:B------:R-:W-:Y:S01]  /*6ee0*/  IMAD.IADD R17, R23, 0x1, R16 ;  /* 0x0000000117117824 */ /* 0x000fe200078e0210 */
[----:B------:R-:W-:Y:S01]  /*6ef0*/  ISETP.NE.U32.AND P0, PT, RZ, c[0x0][0x350], PT ;  /* 0x0000d400ff007a0c */ /* 0x000fe20003f05070 */
[----:B------:R-:W-:Y:S01]  /*6f00*/  IMAD R5, R2, 0x200, R5 ;  /* 0x0000020002057824 */ /* 0x000fe200078e0205 */
[----:B------:R-:W-:Y:S01]  /*6f10*/  LOP3.LUT R4, R8, 0xfffffff8, RZ, 0xc0, !PT ;  /* 0xfffffff808047812 */ /* 0x000fe200078ec0ff */
[----:B------:R-:W-:Y:S01]  /*6f20*/  IMAD.MOV.U32 R16, RZ, RZ, R22 ;  /* 0x000000ffff107224 */ /* 0x000fe200078e0016 */
[----:B------:R-:W-:Y:S01]  /*6f30*/  ISETP.NE.AND.EX P0, PT, RZ, c[0x0][0x354], PT, P0 ;  /* 0x0000d500ff007a0c */ /* 0x000fe20003f05300 */
[----:B------:R-:W-:Y:S01]  /*6f40*/  IMAD.SHL.U32 R2, R2, 0x8, RZ ;  /* 0x0000000802027824 */ /* 0x000fe200078e00ff */
[----:B------:R-:W-:Y:S01]  /*6f50*/  IADD3 R4, R3, -R4, RZ ;  /* 0x8000000403047210 */ /* 0x000fe20007ffe0ff */
[----:B------:R-:W-:Y:S01]  /*6f60*/  IMAD R22, R91, c[0x0][0x210], RZ ;  /* 0x000084005b167a24 */ /* 0x000fe200078e02ff */
[----:B------:R-:W-:Y:S01]  /*6f70*/  LOP3.LUT P1, RZ, R135, 0x4, RZ, 0xc0, !PT ;  /* 0x0000000487ff7812 */ /* 0x000fe2000782c0ff */
[----:B------:R-:W-:Y:S01]  /*6f80*/  IMAD.SHL.U32 R10, R10, 0x8, RZ ;  /* 0x000000080a0a7824 */ /* 0x000fe200078e00ff */
[----:B------:R-:W-:Y:S01]  /*6f90*/  ISETP.GE.AND P5, PT, R18, c[0x0][0x1d4], PT ;  /* 0x0000750012007a0c */ /* 0x000fe20003fa6270 */
[----:B------:R-:W-:-:S02]  /*6fa0*/  IMAD R9, R197, c[0x0][0x214], R22 ;  /* 0x00008500c5097a24 */ /* 0x000fc400078e0216 */
[----:B------:R-:W-:Y:S01]  /*6fb0*/  IMAD.WIDE.U32 R16, R197, c[0x0][0x210], R16 ;  /* 0x00008400c5107a25 */ /* 0x000fe200078e0010 */
[----:B------:R-:W-:-:S03]  /*6fc0*/  LOP3.LUT R205, R205, 0xfffffe00, R10, 0xf8, !PT ;  /* 0xfffffe00cdcd7812 */ /* 0x000fc600078ef80a */
[----:B------:R-:W-:Y:S02]  /*6fd0*/  IMAD.IADD R21, R25, 0x1, R20 ;  /* 0x0000000119157824 */ /* 0x000fe400078e0214 */
[----:B------:R-:W-:Y:S02]  /*6fe0*/  IMAD.MOV.U32 R20, RZ, RZ, R24 ;  /* 0x000000ffff147224 */ /* 0x000fe400078e0018 */
[----:B------:R-:W-:Y:S02]  /*6ff0*/  IMAD R10, R91, c[0x0][0x1e8], RZ ;  /* 0x00007a005b0a7a24 */ /* 0x000fe400078e02ff */
[----:B------:R-:W-:Y:S01]  /*7000*/  IMAD.IADD R17, R9, 0x1, R17 ;  /* 0x0000000109117824 */ /* 0x000fe200078e0211 */
[----:B------:R-:W-:Y:S01]  /*7010*/  SHF.L.U32 R9, R8, 0x6, RZ ;  /* 0x0000000608097819 */ /* 0x000fe200000006ff */
[C---:B------:R-:W-:Y:S02]  /*7020*/  IMAD R10, R197.reuse, c[0x0][0x1ec], R10 ;  /* 0x00007b00c50a7a24 */ /* 0x040fe400078e020a */
[----:B------:R-:W-:-:S04]  /*7030*/  IMAD.WIDE.U32 R20, R197, c[0x0][0x1e8], R20 ;  /* 0x00007a00c5147a25 */ /* 0x000fc800078e0014 */
[----:B------:R-:W-:Y:S02]  /*7040*/  IMAD R8, R199, c[0x0][0x2c4], RZ ;  /* 0x0000b100c7087a24 */ /* 0x000fe400078e02ff */
[----:B------:R-:W-:Y:S01]  /*7050*/  IMAD.IADD R21, R10, 0x1, R21 ;  /* 0x000000010a157824 */ /* 0x000fe200078e0215 */
[----:B------:R-:W-:-:S04]  /*7060*/  LEA.HI R10, R80, R89, RZ, 0x3 ;  /* 0x00000059500a7211 */ /* 0x000fc800078f18ff */
[----:B------:R-:W-:-:S05]  /*7070*/  LOP3.LUT R10, R10, 0xfffffff8, RZ, 0xc0, !PT ;  /* 0xfffffff80a0a7812 */ /* 0x000fca00078ec0ff */
[----:B------:R-:W-:-:S04]  /*7080*/  IMAD.IADD R10, R89, 0x1, -R10 ;  /* 0x00000001590a7824 */ /* 0x000fc800078e0a0a */
[----:B------:R-:W-:Y:S01]  /*7090*/  IMAD.SHL.U32 R10, R10, 0x8, RZ ;  /* 0x000000080a0a7824 */ /* 0x000fe200078e00ff */
[----:B--2---:R-:W-:Y:S01]  /*70a0*/  @P2 SHF.R.S32.HI R13, RZ, 0x1f, R12 ;  /* 0x0000001fff0d2819 */ /* 0x004fe2000001140c */
[----:B------:R-:W-:Y:S02]  /*70b0*/  @!P2 IMAD.MOV.U32 R12, RZ, RZ, R196 ;  /* 0x000000ffff0ca224 */ /* 0x000fe400078e00c4 */
[----:B------:R-:W-:Y:S01]  /*70c0*/  @!P2 IMAD.MOV.U32 R13, RZ, RZ, R11 ;  /* 0x000000ffff0da224 */ /* 0x000fe200078e000b */
[----:B------:R-:W-:Y:S01]  /*70d0*/  ISETP.GE.AND P2, PT, R10, c[0x0][0x198], PT ;  /* 0x000066000a007a0c */ /* 0x000fe20003f46270 */
[----:B------:R-:W-:Y:S01]  /*70e0*/  IMAD.MOV.U32 R11, RZ, RZ, 0x10 ;  /* 0x00000010ff0b7424 */ /* 0x000fe200078e00ff */
[----:B------:R-:W-:Y:S01]  /*70f0*/  SEL R206, R12, RZ, !P0 ;  /* 0x000000ff0cce7207 */ /* 0x000fe20004000000 */
[C---:B------:R-:W-:Y:S01]  /*7100*/  IMAD.SHL.U32 R12, R4.reuse, 0x40, RZ ;  /* 0x00000040040c7824 */ /* 0x040fe200078e00ff */
[----:B------:R-:W-:Y:S02]  /*7110*/  SEL R3, R13, RZ, !P0 ;  /* 0x000000ff0d037207 */ /* 0x000fe40004000000 */
[----:B------:R-:W-:Y:S01]  /*7120*/  LOP3.LUT P0, RZ, R4, 0x2, RZ, 0xc0, !PT ;  /* 0x0000000204ff7812 */ /* 0x000fe2000780c0ff */
[----:B------:R-:W-:Y:S01]  /*7130*/  IMAD.WIDE.U32 R208, R206, c[0x0][0x1f0], R20 ;  /* 0x00007c00ced07a25 */ /* 0x000fe200078e0014 */
[----:B------:R-:W-:Y:S01]  /*7140*/  LOP3.LUT R13, R12, 0x1c0, RZ, 0xc0, !PT ;  /* 0x000001c00c0d7812 */ /* 0x000fe200078ec0ff */
[----:B------:R1:W2:Y:S02]  /*7150*/  SHFL.IDX PT, R20, R6, RZ, 0x181f ;  /* 0x00181fff06147589 */ /* 0x0002a400000e0000 */
[----:B------:R-:W-:Y:S01]  /*7160*/  IMAD R215, R3, c[0x0][0x1f0], RZ ;  /* 0x00007c0003d77a24 */ /* 0x000fe200078e02ff */
[----:B------:R-:W-:Y:S01]  /*7170*/  LOP3.LUT R12, R13, 0x8, R2, 0xf8, !PT ;  /* 0x000000080d0c7812 */ /* 0x000fe200078ef802 */
[----:B------:R-:W-:Y:S01]  /*7180*/  IMAD R211, R3, c[0x0][0x218], RZ ;  /* 0x0000860003d37a24 */ /* 0x000fe200078e02ff */
[----:B------:R-:W-:Y:S01]  /*7190*/  SHF.R.U32.HI R13, RZ, 0x3, R13 ;  /* 0x00000003ff0d7819 */ /* 0x000fe2000001160d */
[----:B------:R-:W-:Y:S01]  /*71a0*/  IMAD.MOV.U32 R3, RZ, RZ, 0x20 ;  /* 0x00000020ff037424 */ /* 0x000fe200078e00ff */
[----:B------:R-:W-:Y:S01]  /*71b0*/  SEL R2, R11, 0xfffffff0, !P0 ;  /* 0xfffffff00b027807 */ /* 0x000fe20004000000 */
[----:B------:R-:W-:Y:S01]  /*71c0*/  IMAD R215, R206, c[0x0][0x1f4], R215 ;  /* 0x00007d00ced77a24 */ /* 0x000fe200078e02d7 */
[----:B------:R-:W-:Y:S01]  /*71d0*/  LOP3.LUT P0, RZ, R4, 0x4, RZ, 0xc0, !PT ;  /* 0x0000000404ff7812 */ /* 0x000fe2000780c0ff */
[----:B------:R-:W-:Y:S01]  /*71e0*/  IMAD R211, R206, c[0x0][0x21c], R211 ;  /* 0x00008700ced37a24 */ /* 0x000fe200078e02d3 */
[----:B------:R-:W-:Y:S01]  /*71f0*/  LOP3.LUT R4, R12, R13, RZ, 0x3c, !PT ;  /* 0x0000000d0c047212 */ /* 0x000fe200078e3cff */
[----:B------:R-:W-:Y:S01]  /*7200*/  IMAD.WIDE.U32 R206, R206, c[0x0][0x218], R16 ;  /* 0x00008600cece7a25 */ /* 0x000fe200078e0010 */
[----:B------:R-:W-:Y:S01]  /*7210*/  SEL R3, R3, 0xffffffe0, !P0 ;  /* 0xffffffe003037807 */ /* 0x000fe20004000000 */
[----:B------:R1:W3:Y:S01]  /*7220*/  SHFL.IDX PT, R21, R0, RZ, 0x181f ;  /* 0x00181fff00157589 */ /* 0x0002e200000e0000 */
[----:B------:R-:W-:Y:S01]  /*7230*/  LOP3.LUT R4, R4, 0xfffffe00, R9, 0xf8, !PT ;  /* 0xfffffe0004047812 */ /* 0x000fe200078ef809 */
[----:B------:R-:W-:Y:S01]  /*7240*/  IMAD.IADD R9, R133, 0x1, R14 ;  /* 0x0000000185097824 */ /* 0x000fe200078e020e */
[----:B------:R-:W-:Y:S01]  /*7250*/  IADD3 R12, R18, 0x40, RZ ;  /* 0x00000040120c7810 */ /* 0x000fe20007ffe0ff */
[----:B------:R-:W-:-:S02]  /*7260*/  IMAD.IADD R215, R209, 0x1, R215 ;  /* 0x00000001d1d77824 */ /* 0x000fc400078e02d7 */
[----:B------:R-:W-:Y:S01]  /*7270*/  IMAD.IADD R211, R207, 0x1, R211 ;  /* 0x00000001cfd37824 */ /* 0x000fe200078e02d3 */
[----:B------:R-:W-:Y:S02]  /*7280*/  ISETP.GE.AND P0, PT, R9, R8, PT ;  /* 0x000000080900720c */ /* 0x000fe40003f06270 */
[C---:B------:R-:W-:Y:S02]  /*7290*/  ISETP.GE.AND P4, PT, R12.reuse, c[0x0][0x1d4], PT ;  /* 0x000075000c007a0c */ /* 0x040fe40003f86270 */
[----:B------:R-:W-:-:S09]  /*72a0*/  ISETP.GE.AND P3, PT, R12, c[0x0][0x198], PT ;  /* 0x000066000c007a0c */ /* 0x000fd20003f66270 */
[----:B------:R-:W-:Y:S05]  /*72b0*/  @P0 BRA `(.L_x_2306) ;  /* 0x0000011000000947 */ /* 0x000fea0003800000 */
[C---:B--2---:R-:W-:Y:S02]  /*72c0*/  IADD3 R11, R10.reuse, 0x80, RZ ;  /* 0x000000800a0b7810 */ /* 0x044fe40007ffe0ff */
[----:B------:R-:W-:Y:S02]  /*72d0*/  SHF.R.S32.HI R13, RZ, 0x1f, R12 ;  /* 0x0000001fff0d7819 */ /* 0x000fe4000001140c */
[C---:B------:R-:W-:Y:S02]  /*72e0*/  LEA R22, P0, R10.reuse, R20, 0x1 ;  /* 0x000000140a167211 */ /* 0x040fe400078008ff */
[----:B------:R-:W-:Y:S02]  /*72f0*/  SHF.R.S32.HI R16, RZ, 0x1f, R11 ;  /* 0x0000001fff107819 */ /* 0x000fe4000001140b */
[----:B------:R-:W-:Y:S02]  /*7300*/  LEA.HI R13, R13, R12, RZ, 0x3 ;  /* 0x0000000c0d0d7211 */ /* 0x000fe400078f18ff */
[----:B---3--:R-:W-:-:S02]  /*7310*/  LEA.HI.X R23, R10, R21, R19, 0x1, P0 ;  /* 0x000000150a177211 */ /* 0x008fc400000f0c13 */
        /* <DEDUP_REMOVED lines=11> */
.L_x_2306:
[----:B--2---:R-:W-:Y:S05]  /*73d0*/  BSYNC B0 ;  /* 0x0000000000007941 */ /* 0x004fea0003800000 */
.L_x_2305:
        /* <DEDUP_REMOVED lines=9> */
[C---:B----4-:R-:W-:Y:S02]  /*7470*/  LEA R22, P0, R10.reuse, R20, 0x1 ;  /* 0x000000140a167211 */ /* 0x050fe400078008ff */
        /* <DEDUP_REMOVED lines=13> */
.L_x_2308:
[----:B------:R-:W-:Y:S05]  /*7550*/  BSYNC B0 ;  /* 0x0000000000007941 */ /* 0x000fea0003800000 */
.L_x_2307:
[----:B------:R-:W-:Y:S01]  /*7560*/  IADD3 R11, R9, 0x40, RZ ;  /* 0x00000040090b7810 */ /* 0x000fe20007ffe0ff */
[----:B---3--:R3:W1:Y:S01]  /*7570*/  SHFL.IDX PT, R21, R0, 0x2, 0x181f ;  /* 0x00581f0000157f89 */ /* 0x00866200000e0000 */
[----:B------:R-:W-:Y:S02]  /*7580*/  BSSY B0, `(.L_x_2309) ;  /* 0x0000015000007945 */ /* 0x000fe40003800000 */
[----:B------:R-:W-:Y:S01]  /*7590*/  ISETP.GE.AND P0, PT, R11, R8, PT ;  /* 0x000000080b00720c */ /* 0x000fe20003f06270 */
[----:B----4-:R3:W4:-:S12]  /*75a0*/  SHFL.IDX PT, R20, R6, 0x2, 0x181f ;  /* 0x00581f0006147f89 */ /* 0x01071800000e0000 */
[----:B------:R-:W-:Y:S05]  /*75b0*/  @P0 BRA `(.L_x_2310) ;  /* 0x0000011000000947 */ /* 0x000fea0003800000 */
[C---:B------:R-:W-:Y:S01]  /*75c0*/  IADD3 R16, R10.reuse, 0x80, RZ ;  /* 0x000000800a107810 */ /* 0x040fe20007ffe0ff */
[----:B------:R-:W-:Y:S01]  /*75d0*/  IMAD.SHL.U32 R15, R205, 0x2, RZ ;  /* 0x00000002cd0f7824 */ /* 0x000fe200078e00ff */
[----:B------:R-:W-:Y:S02]  /*75e0*/  SHF.R.S32.HI R13, RZ, 0x1f, R12 ;  /* 0x0000001fff0d7819 */ /* 0x000fe4000001140c */
[C---:B----4-:R-:W-:Y:S02]  /*75f0*/  LEA R22, P0, R10.reuse, R20, 0x1 ;  /* 0x000000140a167211 */ /* 0x050fe400078008ff */
        /* <DEDUP_REMOVED lines=13> */
.L_x_2310:
[----:B------:R-:W-:Y:S05]  /*76d0*/  BSYNC B0 ;  /* 0x0000000000007941 */ /* 0x000fea0003800000 */
.L_x_2309:
[----:B------:R-:W-:Y:S01]  /*76e0*/  IADD3 R9, R9, 0x60, RZ ;  /* 0x0000006009097810 */ /* 0x000fe20007ffe0ff */
[----:B-1----:R-:W1:Y:S01]  /*76f0*/  SHFL.IDX PT, R16, R6, 0x3, 0x181f ;  /* 0x00781f0006107f89 */ /* 0x002e6200000e0000 */
[----:B------:R-:W-:Y:S01]  /*7700*/  P2R R13, PR, RZ, 0x2 ;  /* 0x00000002ff0d7803 */ /* 0x000fe20000000000 */
[----:B------:R-:W-:Y:S01]  /*7710*/  IMAD.MOV.U32 R15, RZ, RZ, c[0x0][0x208] ;  /* 0x00008200ff0f7624 */ /* 0x000fe200078e00ff */
[----:B------:R-:W-:Y:S01]  /*7720*/  ISETP.GE.AND P0, PT, R9, R8, PT ;  /* 0x000000080900720c */ /* 0x000fe20003f06270 */
[----:B------:R5:W2:Y:S01]  /*7730*/  SHFL.IDX PT, R17, R0, 0x3, 0x181f ;  /* 0x00781f0000117f89 */ /* 0x000aa200000e0000 */
[----:B------:R-:W-:Y:S01]  /*7740*/  ISETP.NE.AND P1, PT, R7, RZ, PT ;  /* 0x000000ff0700720c */ /* 0x000fe20003f25270 */
[----:B------:R-:W-:Y:S01]  /*7750*/  IMAD.SHL.U32 R144, R205, 0x2, RZ ;  /* 0x00000002cd907824 */ /* 0x000fe200078e00ff */
[----:B------:R-:W-:Y:S01]  /*7760*/  P2R R11, PR, RZ, 0x40 ;  /* 0x00000040ff0b7803 */ /* 0x000fe20000000000 */
[----:B------:R-:W-:Y:S01]  /*7770*/  IMAD.SHL.U32 R27, R15, 0x40, RZ ;  /* 0x000000400f1b7824 */ /* 0x000fe200078e00ff */
[----:B------:R-:W-:Y:S01]  /*7780*/  IADD3 R9, R145, -0x1, RZ ;  /* 0xffffffff91097810 */ /* 0x000fe20007ffe0ff */
[----:B------:R-:W-:Y:S01]  /*7790*/  IMAD.MOV.U32 R210, RZ, RZ, R206 ;  /* 0x000000ffffd27224 */ /* 0x000fe200078e00ce */
[----:B------:R-:W-:Y:S01]  /*77a0*/  IADD3 R204, R144, 0x100, RZ ;  /* 0x0000010090cc7810 */ /* 0x000fe20007ffe0ff */
[----:B------:R-:W-:-:S02]  /*77b0*/  IMAD.MOV.U32 R203, RZ, RZ, c[0x0][0x1e0] ;  /* 0x00007800ffcb7624 */ /* 0x000fc400078e00ff */
[----:B------:R-:W-:Y:S02]  /*77c0*/  IMAD.SHL.U32 R81, R9, 0x40, RZ ;  /* 0x0000004009517824 */ /* 0x000fe400078e00ff */
[----:B------:R-:W-:Y:S01]  /*77d0*/  @!P0 SHF.R.S32.HI R7, RZ, 0x1f, R12 ;  /* 0x0000001fff078819 */ /* 0x000fe2000001140c */
[----:B------:R-:W-:Y:S02]  /*77e0*/  IMAD.MOV.U32 R214, RZ, RZ, R208 ;  /* 0x000000ffffd67224 */ /* 0x000fe400078e00d0 */
[----:B------:R-:W-:Y:S01]  /*77f0*/  IMAD.MOV.U32 R200, RZ, RZ, 0x5 ;  /* 0x00000005ffc87424 */ /* 0x000fe200078e00ff */
[----:B------:R-:W-:Y:S01]  /*7800*/  @!P0 LEA.HI R7, R7, R12, RZ, 0x3 ;  /* 0x0000000c07078211 */ /* 0x000fe200078f18ff */
[----:B------:R-:W-:-:S03]  /*7810*/  IMAD.SHL.U32 R201, R15, 0x20, RZ ;  /* 0x000000200fc97824 */ /* 0x000fc600078e00ff */
[----:B------:R-:W-:Y:S01]  /*7820*/  @!P0 LOP3.LUT R7, R7, 0xfffffff8, RZ, 0xc0, !PT ;  /* 0xfffffff807078812 */ /* 0x000fe200078ec0ff */
[----:B------:R-:W-:Y:S01]  /*7830*/  IMAD.SHL.U32 R25, R201, 0x2, RZ ;  /* 0x00000002c9197824 */ /* 0x000fe200078e00ff */
[C---:B-1----:R-:W-:Y:S02]  /*7840*/  @!P0 LEA R18, P6, R10.reuse, R16, 0x1 ;  /* 0x000000100a128211 */ /* 0x042fe400078c08ff */
[C---:B--23-5:R-:W-:Y:S01]  /*7850*/  IADD3 R0, R10.reuse, 0x80, RZ ;  /* 0x000000800a007810 */ /* 0x06cfe20007ffe0ff */
[----:B----4-:R-:W-:Y:S01]  /*7860*/  @!P0 IMAD.WIDE R20, R7, 0x2, R16 ;  /* 0x0000000207148825 */ /* 0x010fe200078e0210 */
[----:B------:R-:W-:Y:S02]  /*7870*/  @!P0 LEA.HI.X R19, R10, R17, R19, 0x1, P6 ;  /* 0x000000110a138211 */ /* 0x000fe400030f0c13 */
[----:B------:R-:W-:Y:S02]  /*7880*/  @!P0 SHF.R.S32.HI R7, RZ, 0x1f, R0 ;  /* 0x0000001fff078819 */ /* 0x000fe40000011400 */
[----:B------:R-:W-:Y:S01]  /*7890*/  ISETP.NE.AND P6, PT, R11, RZ, PT ;  /* 0x000000ff0b00720c */ /* 0x000fe20003fc5270 */
[----:B------:R-:W-:Y:S01]  /*78a0*/  @!PT LDS RZ, [RZ] ;  /* 0x00000000fffff984 */ /* 0x000fe20000000800 */
[----:B------:R1:W-:Y:S01]  /*78b0*/  @!P0 LDGSTS.E.BYPASS.LTC128B.128 [R144+0x1b100], [R18.64], !P2 ;  /* 0x1b10000012908fae */ /* 0x0003e2000d101d46 */
[----:B------:R-:W-:-:S02]  /*78c0*/  @!P0 LEA.HI R6, R7, R0, RZ, 0x3 ;  /* 0x0000000007068211 */ /* 0x000fc400078f18ff */
[----:B------:R-:W-:Y:S01]  /*78d0*/  IADD3 R11, -R81, R194, -R14 ;  /* 0x000000c2510b7210 */ /* 0x000fe20007ffe90e */
[----:B------:R2:W-:Y:S01]  /*78e0*/  @!P0 LDGSTS.E.BYPASS.LTC128B.128 [R144+0x1f100], [R20.64], !P3 ;  /* 0x1f10000014908fae */ /* 0x0005e2000d901d46 */
[----:B------:R-:W-:Y:S02]  /*78f0*/  @!P0 LOP3.LUT R6, R6, 0xfffffff8, RZ, 0xc0, !PT ;  /* 0xfffffff806068812 */ /* 0x000fe400078ec0ff */
[----:B------:R-:W-:Y:S02]  /*7900*/  ISETP.GE.AND P2, PT, R11, 0x1, PT ;  /* 0x000000010b00780c */ /* 0x000fe40003f46270 */
[-C--:B------:R-:W-:Y:S01]  /*7910*/  SHF.L.U64.HI R202, R203, R200.reuse, c[0x0][0x1e4] ;  /* 0x00007900cbca7619 */ /* 0x080fe200000102c8 */
[----:B------:R-:W-:Y:S01]  /*7920*/  @!P0 IMAD.WIDE R22, R6, 0x2, R16 ;  /* 0x0000000206168825 */ /* 0x000fe200078e0210 */
[----:B------:R-:W-:Y:S02]  /*7930*/  SHF.R.S32.HI R16, RZ, 0x1f, R9 ;  /* 0x0000001fff107819 */ /* 0x000fe40000011409 */
[----:B------:R-:W-:Y:S01]  /*7940*/  SHF.L.U64.HI R200, R15, R200, c[0x0][0x20c] ;  /* 0x000083000fc87619 */ /* 0x000fe200000102c8 */
[----:B------:R-:W-:Y:S01]  /*7950*/  IMAD.MOV.U32 R6, RZ, RZ, 0x6 ;  /* 0x00000006ff067424 */ /* 0x000fe200078e00ff */
[----:B------:R3:W-:Y:S02]  /*7960*/  @!P0 LDGSTS.E.BYPASS.LTC128B.128 [R144+0x23100], [R22.64], !P1 ;  /* 0x2310000016908fae */ /* 0x0007e4000c901d46 */
[----:B------:R-:W-:-:S02]  /*7970*/  SHF.L.U64.HI R24, R201, 0x1, R200 ;  /* 0x00000001c9187819 */ /* 0x000fc400000102c8 */
[-C--:B------:R-:W-:Y:S01]  /*7980*/  SHF.L.U64.HI R26, R15, R6.reuse, c[0x0][0x20c] ;  /* 0x000083000f1a7619 */ /* 0x080fe20000010206 */
[----:B------:R-:W0:Y:S01]  /*7990*/  LDGDEPBAR ;  /* 0x00000000000079af */ /* 0x000e220000000000 */
[----:B------:R-:W-:-:S03]  /*79a0*/  SHF.L.U64.HI R6, R203, R6, c[0x0][0x1e4] ;  /* 0x00007900cb067619 */ /* 0x000fc60000010206 */
[-C--:B------:R-:W-:Y:S02]  /*79b0*/  IMAD R7, R26, R9.reuse, RZ ;  /* 0x000000091a077224 */ /* 0x080fe400078e02ff */
[----:B------:R-:W-:Y:S02]  /*79c0*/  IMAD R17, R6, R9, RZ ;  /* 0x0000000906117224 */ /* 0x000fe400078e02ff */
[-C--:B------:R-:W-:Y:S02]  /*79d0*/  IMAD R7, R16, R27.reuse, R7 ;  /* 0x0000001b10077224 */ /* 0x080fe400078e0207 */
[----:B--2---:R-:W-:-:S04]  /*79e0*/  IMAD.WIDE.U32 R20, R9, R27, R210 ;  /* 0x0000001b09147225 */ /* 0x004fc800078e00d2 */
[----:B------:R-:W-:Y:S01]  /*79f0*/  IMAD.IADD R7, R21, 0x1, R7 ;  /* 0x0000000115077824 */ /* 0x000fe200078e0207 */
[----:B------:R-:W-:Y:S01]  /*7a00*/  BAR.SYNC.DEFER_BLOCKING 0x0 ;  /* 0x0000000000007b1d */ /* 0x000fe20000010000 */
[----:B-1----:R-:W-:-:S04]  /*7a10*/  LEA R18, P0, R20, c[0x0][0x1f8], 0x1 ;  /* 0x00007e0014127a11 */ /* 0x002fc800078008ff */
[----:B------:R-:W-:Y:S01]  /*7a20*/  LEA.HI.X R19, R20, c[0x0][0x1fc], R7, 0x1, P0 ;  /* 0x00007f0014137a11 */ /* 0x000fe200000f0c07 */
[C---:B------:R-:W-:Y:S02]  /*7a30*/  IMAD.SHL.U32 R7, R203.reuse, 0x40, RZ ;  /* 0x00000040cb077824 */ /* 0x040fe400078e00ff */
[----:B------:R-:W-:Y:S02]  /*7a40*/  IMAD.SHL.U32 R203, R203, 0x20, RZ ;  /* 0x00000020cbcb7824 */ /* 0x000fe400078e00ff */
[-C--:B------:R-:W-:Y:S02]  /*7a50*/  IMAD R17, R16, R7.reuse, R17 ;  /* 0x0000000710117224 */ /* 0x080fe400078e0211 */
[----:B---3--:R-:W-:-:S04]  /*7a60*/  IMAD.WIDE.U32 R22, R9, R7, R214 ;  /* 0x0000000709167225 */ /* 0x008fc800078e00d6 */
[----:B------:R-:W-:Y:S01]  /*7a70*/  IMAD.IADD R17, R23, 0x1, R17 ;  /* 0x0000000117117824 */ /* 0x000fe200078e0211 */
        /* <DEDUP_REMOVED lines=10> */
[----:B------:R-:W-:-:S05]  /*7b20*/  @P0 IADD3 R14, P3, R203, R22, RZ ;  /* 0x00000016cb0e0210 */ /* 0x000fca0007f7e0ff */
[----:B------:R-:W-:Y:S01]  /*7b30*/  @P0 IMAD.X R17, R202, 0x1, R17, P3 ;  /* 0x00000001ca110824 */ /* 0x000fe200018e0611 */
[----:B------:R-:W-:-:S04]  /*7b40*/  @P0 LEA R16, P3, R14, c[0x0][0x1c8], 0x1 ;  /* 0x000072000e100a11 */ /* 0x000fc800078608ff */
[----:B------:R-:W-:Y:S02]  /*7b50*/  @P0 LEA.HI.X R17, R14, c[0x0][0x1cc], R17, 0x1, P3 ;  /* 0x000073000e110a11 */ /* 0x000fe400018f0c11 */
[----:B------:R-:W-:-:S03]  /*7b60*/  IADD3 R14, P3, R25, R18, RZ ;  /* 0x00000012190e7210 */ /* 0x000fc60007f7e0ff */
[----:B------:R1:W-:Y:S02]  /*7b70*/  @P0 LDGSTS.E.BYPASS.LTC128B.128 [R144+0xd100], [R16.64], !P5 ;  /* 0x0d10000010900fae */ /* 0x0003e4000e901d46 */
[----:B------:R-:W-:Y:S01]  /*7b80*/  IMAD.X R15, R24, 0x1, R19, P3 ;  /* 0x00000001180f7824 */ /* 0x000fe200018e0613 */
[----:B------:R-:W-:Y:S01]  /*7b90*/  ISETP.GE.AND P3, PT, R10, c[0x0][0x1d4], PT ;  /* 0x000075000a007a0c */ /* 0x000fe20003f66270 */
        /* <DEDUP_REMOVED lines=11> */
[----:B------:R-:W-:-:S11]  /*7c50*/  ISETP.LT.OR P0, PT, R11, 0x21, P0 ;  /* 0x000000210b00780c */ /* 0x000fd60000701670 */
[----:B------:R1:W-:Y:S01]  /*7c60*/  LDGSTS.E.BYPASS.LTC128B.128 [R144+0x4100], [R18.64+0x100], !P1 ;  /* 0x0410010012907fae */ /* 0x0003e2000c901d46 */
[----:B------:R-:W-:-:S03]  /*7c70*/  ISETP.NE.AND P1, PT, R13, RZ, PT ;  /* 0x000000ff0d00720c */ /* 0x000fc60003f25270 */
[----:B------:R1:W-:Y:S04]  /*7c80*/  LDGSTS.E.BYPASS.LTC128B.128 [R144+0x1100], [R14.64], !P3 ;  /* 0x011000000e907fae */ /* 0x0003e8000d901d46 */
[----:B------:R1:W-:Y:S01]  /*7c90*/  LDGSTS.E.BYPASS.LTC128B.128 [R144+0x3100], [R14.64+0x80], !P2 ;  /* 0x031000800e907fae */ /* 0x0003e2000d101d46 */
[----:B------:R-:W-:-:S03]  /*7ca0*/  ISETP.GT.AND P2, PT, R9, R198, PT ;  /* 0x000000c60900720c */ /* 0x000fc60003f44270 */
        /* <DEDUP_REMOVED lines=19> */
.L_x_2311:
[----:B------:R-:W-:Y:S01]  /*7de0*/  ISETP.LT.AND P0, PT, RZ, c[0x0][0x27c], PT ;  /* 0x00009f00ff007a0c */ /* 0x000fe20003f01270 */
[----:B------:R-:W0:Y:S01]  /*7df0*/  LDGDEPBAR ;  /* 0x00000000000079af */ /* 0x000e220000000000 */
[----:B------:R-:W-:-:S11]  /*7e00*/  LEA R0, R83, R4, 0xa ;  /* 0x0000000453007211 */ /* 0x000fd600078e50ff */
[----:B------:R-:W-:Y:S05]  /*7e10*/  @P0 BRA `(.L_x_2312) ;  /* 0x0000002000000947 */ /* 0x000fea0003800000 */
[----:B------:R-:W-:-:S04]  /*7e20*/  DEPBAR.LE SB0, 0x3 ;  /* 0x000080c00000791a */ /* 0x000fc80000000000 */
[----:B------:R-:W-:Y:S05]  /*7e30*/  BRA `(.L_x_2313) ;  /* 0x0000765000007947 */ /* 0x000fea0003800000 */
.L_x_2312:
[----:B------:R-:W-:Y:S01]  /*7e40*/  ULDC.U8 UR4, c[0x0][0x298] ;  /* 0x0000a60000047ab9 */ /* 0x000fe20000000000 */
[----:B--2---:R-:W-:Y:S01]  /*7e50*/  SHF.R.S32.HI R13, RZ, 0x1f, R90 ;  /* 0x0000001fff0d7819 */ /* 0x004fe2000001145a */
        /* <DEDUP_REMOVED lines=38> */
[C---:B------:R-:W-:Y:S01]  /*80c0*/  IMAD R15, R11.reuse, c[0x0][0x280], RZ ;  /* 0x0000a0000b0f7a24 */ /* 0x040fe200078e02ff */
[----:B------:R-:W-:Y:S01]  /*80d0*/  LEA R18, P0, R16, c[0x0][0x270], 0x1 ;  /* 0x00009c0010127a11 */ /* 0x000fe200078008ff */
[----:B------:R-:W-:Y:S02]  /*80e0*/  IMAD R11, R11, c[0x0][0x290], RZ ;  /* 0x0000a4000b0b7a24 */ /* 0x000fe400078e02ff */
[C---:B------:R-:W-:Y:S02]  /*80f0*/  IMAD R15, R10.reuse, c[0x0][0x284], R15 ;  /* 0x0000a1000a0f7a24 */ /* 0x040fe400078e020f */
[C---:B------:R-:W-:Y:S01]  /*8100*/  IMAD.WIDE.U32 R12, R10.reuse, c[0x0][0x290], R12 ;  /* 0x0000a4000a0c7a25 */ /* 0x040fe200078e000c */
[----:B------:R1:W2:Y:S02]  /*8110*/  SHFL.IDX PT, R22, R18, RZ, 0x1c1f ;  /* 0x001c1fff12167589 */ /* 0x0002a400000e0000 */
[----:B------:R-:W-:Y:S01]  /*8120*/  IADD3 R21, R17, R15, RZ ;  /* 0x0000000f11157210 */ /* 0x000fe20007ffe0ff */
[----:B------:R-:W-:-:S03]  /*8130*/  IMAD R11, R10, c[0x0][0x294], R11 ;  /* 0x0000a5000a0b7a24 */ /* 0x000fc600078e020b */
[----:B------:R-:W-:Y:S02]  /*8140*/  LEA.HI.X R21, R16, c[0x0][0x274], R21, 0x1, P0 ;  /* 0x00009d0010157a11 */ /* 0x000fe400000f0c15 */
[----:B------:R-:W-:Y:S01]  /*8150*/  IADD3 R20, R13, R11, RZ ;  /* 0x0000000b0d147210 */ /* 0x000fe20007ffe0ff */
[----:B------:R-:W-:Y:S01]  /*8160*/  IMAD.SHL.U32 R13, R100, 0x4, RZ ;  /* 0x00000004640d7824 */ /* 0x000fe200078e00ff */
[C---:B------:R-:W-:Y:S01]  /*8170*/  LEA R15, P0, R12.reuse, c[0x0][0x288], 0x1 ;  /* 0x0000a2000c0f7a11 */ /* 0x040fe200078008ff */
[----:B------:R1:W3:Y:S01]  /*8180*/  SHFL.IDX PT, R23, R21, RZ, 0x1c1f ;  /* 0x001c1fff15177589 */ /* 0x0002e200000e0000 */
[----:B------:R-:W-:Y:S02]  /*8190*/  CS2R R100, SRZ ;  /* 0x0000000000647805 */ /* 0x000fe4000001ff00 */
        /* <DEDUP_REMOVED lines=67> */
.L_x_2316:
[----:B--2---:R-:W-:Y:S05]  /*85d0*/  BSYNC B0 ;  /* 0x0000000000007941 */ /* 0x004fea0003800000 */
.L_x_2315:
        /* <DEDUP_REMOVED lines=129> */
.L_x_2318:
[----:B---3--:R-:W-:Y:S05]  /*8df0*/  BSYNC B0 ;  /* 0x0000000000007941 */ /* 0x008fea0003800000 */
.L_x_2317:
        /* <DEDUP_REMOVED lines=26> */
[----:B------:R-:W-:Y:S01]  /*8fa0*/  IMAD.MOV.U32 R8, RZ, RZ, R85 ;  /* 0x000000ffff087224 */ /* 0x000fe200078e0055 */
[----:B------:R-:W-:Y:S01]  /*8fb0*/  SHF.R.U32.HI R10, RZ, 0x3, R10 ;  /* 0x00000003ff0a7819 */ /* 0x000fe2000001160a */
[----:B------:R-:W-:Y:S01]  /*8fc0*/  BSSY B1, `(.L_x_2319) ;  /* 0x0000158000017945 */ /* 0x000fe20003800000 */
[----:B------:R-:W-:Y:S01]  /*8fd0*/  PRMT R30, R9, 0x7610, R30 ;  /* 0x00007610091e7816 */ /* 0x000fe2000000001e */
[----:B------:R-:W-:Y:S01]  /*8fe0*/  IMAD.MOV.U32 R9, RZ, RZ, R78 ;  /* 0x000000ffff097224 */ /* 0x000fe200078e004e */
[----:B------:R-:W-:Y:S01]  /*8ff0*/  LOP3.LUT R10, R77, R10, RZ, 0x3c, !PT ;  /* 0x0000000a4d0a7212 */ /* 0x000fe200078e3cff */
[----:B------:R-:W-:Y:S01]  /*9000*/  IMAD.MOV.U32 R23, RZ, RZ, R57 ;  /* 0x000000ffff177224 */ /* 0x000fe200078e0039 */
[----:B------:R-:W-:-:S02]  /*9010*/  PRMT R14, R19, 0x7610, R14 ;  /* 0x00007610130e7816 */ /* 0x000fc4000000000e */
[----:B------:R-:W-:Y:S01]  /*9020*/  PRMT R37, R9, 0x7610, R37 ;  /* 0x0000761009257816 */ /* 0x000fe20000000025 */
[----:B-1----:R-:W-:Y:S01]  /*9030*/  IMAD R18, R83, 0x200, R10 ;  /* 0x0000020053127824 */ /* 0x002fe200078e020a */
[----:B------:R-:W-:Y:S01]  /*9040*/  PRMT R44, R11, 0x7610, R44 ;  /* 0x000076100b2c7816 */ /* 0x000fe2000000002c */
[----:B------:R-:W-:Y:S01]  /*9050*/  IMAD.MOV.U32 R10, RZ, RZ, R51 ;  /* 0x000000ffff0a7224 */ /* 0x000fe200078e0033 */
[----:B------:R-:W-:Y:S01]  /*9060*/  PRMT R45, R8, 0x7610, R45 ;  /* 0x00007610082d7816 */ /* 0x000fe2000000002d */
[----:B------:R-:W-:Y:S01]  /*9070*/  IMAD.MOV.U32 R9, RZ, RZ, R40 ;  /* 0x000000ffff097224 */ /* 0x000fe200078e0028 */
[----:B------:R-:W-:Y:S01]  /*9080*/  IADD3 R12, R18, 0x20, RZ ;  /* 0x00000020120c7810 */ /* 0x000fe20007ffe0ff */
[----:B------:R-:W-:Y:S01]  /*9090*/  IMAD.MOV.U32 R11, RZ, RZ, R48 ;  /* 0x000000ffff0b7224 */ /* 0x000fe200078e0030 */
[----:B------:R-:W-:Y:S01]  /*90a0*/  PRMT R21, R10, 0x7610, R21 ;  /* 0x000076100a157816 */ /* 0x000fe20000000015 */
[----:B------:R-:W-:Y:S01]  /*90b0*/  IMAD.MOV.U32 R10, RZ, RZ, R69 ;  /* 0x000000ffff0a7224 */ /* 0x000fe200078e0045 */
[----:B------:R-:W-:Y:S01]  /*90c0*/  PRMT R15, R9, 0x7610, R15 ;  /* 0x00007610090f7816 */ /* 0x000fe2000000000f */
[----:B------:R-:W-:Y:S01]  /*90d0*/  IMAD.MOV.U32 R9, RZ, RZ, R56 ;  /* 0x000000ffff097224 */ /* 0x000fe200078e0038 */
[----:B------:R-:W-:-:S02]  /*90e0*/  @P0 IADD3 R12, R18, -0x20, RZ ;  /* 0xffffffe0120c0810 */ /* 0x000fc40007ffe0ff */
[----:B------:R-:W-:Y:S01]  /*90f0*/  PRMT R33, R10, 0x7610, R33 ;  /* 0x000076100a217816 */ /* 0x000fe20000000021 */
[----:B------:R-:W-:Y:S01]  /*9100*/  IMAD.MOV.U32 R10, RZ, RZ, R87 ;  /* 0x000000ffff0a7224 */ /* 0x000fe200078e0057 */
[----:B------:R-:W-:Y:S01]  /*9110*/  BAR.SYNC.DEFER_BLOCKING 0x0 ;  /* 0x0000000000007b1d */ /* 0x000fe20000010000 */
        /* <DEDUP_REMOVED lines=14> */
[----:B------:R-:W-:Y:S01]  /*9200*/  IMAD.MOV.U32 R10, RZ, RZ, R71 ;  /* 0x000000ffff0a7224 */ /* 0x000fe200078e0047 */
[----:B------:R-:W-:Y:S02]  /*9210*/  LEA R18, R18, 0x18100, 0x1 ;  /* 0x0001810012127811 */ /* 0x000fe400078e08ff */
[----:B------:R-:W-:Y:S02]  /*9220*/  LEA R12, R12, 0x18100, 0x1 ;  /* 0x000181000c0c7811 */ /* 0x000fe400078e08ff */
[----:B------:R-:W-:Y:S01]  /*9230*/  PRMT R38, R10, 0x7610, R38 ;  /* 0x000076100a267816 */ /* 0x000fe20000000026 */
        /* <DEDUP_REMOVED lines=50> */
.L_x_2322:
[----:B------:R-:W-:Y:S05]  /*9560*/  BSYNC B0 ;  /* 0x0000000000007941 */ /* 0x000fea0003800000 */
.L_x_2321:
        /* <DEDUP_REMOVED lines=50> */
.L_x_2324:
[----:B------:R-:W-:Y:S05]  /*9890*/  BSYNC B0 ;  /* 0x0000000000007941 */ /* 0x000fea0003800000 */
.L_x_2323:
        /* <DEDUP_REMOVED lines=41> */
[----:B------:R-:W-:Y:S01]  /*9b30*/  FFMA.FTZ R91, R99, R91, -R10 ;  /* 0x0000005b635b7223 */ /* 0x000fe2000001080a */
[----:B------:R-:W-:Y:S01]  /*9b40*/  F2FP.BF16.PACK_AB R10, R77, R88 ;  /* 0x000000584d0a723e */ /* 0x000fe200000010ff */
[----:B------:R-:W-:-:S02]  /*9b50*/  FFMA.FTZ R8, R99, R8, R98 ;  /* 0x0000000863087223 */ /* 0x000fc40000010062 */
[C---:B------:R-:W-:Y:S01]  /*9b60*/  FFMA.FTZ R90, R97.reuse, R90, -R11 ;  /* 0x0000005a615a7223 */ /* 0x040fe2000001080b */
[----:B------:R-:W-:Y:S01]  /*9b70*/  F2FP.BF16.PACK_AB R11, R96, R9 ;  /* 0x00000009600b723e */ /* 0x000fe200000010ff */
[----:B------:R-:W-:Y:S01]  /*9b80*/  FFMA.FTZ R105, R97, R76, R105 ;  /* 0x0000004c61697223 */ /* 0x000fe20000010069 */
[----:B------:R-:W-:-:S04]  /*9b90*/  F2FP.BF16.PACK_AB R8, R8, R91 ;  /* 0x0000005b0808723e */ /* 0x000fc800000010ff */
[----:B------:R-:W-:-:S05]  /*9ba0*/  F2FP.BF16.PACK_AB R9, R105, R90 ;  /* 0x0000005a6909723e */ /* 0x000fca00000010ff */
[----:B------:R1:W-:Y:S02]  /*9bb0*/  STS.128 [R18+0x4000], R8 ;  /* 0x0040000812007388 */ /* 0x0003e40000000c00 */
.L_x_2326:
[----:B------:R-:W-:Y:S05]  /*9bc0*/  BSYNC B0 ;  /* 0x0000000000007941 */ /* 0x000fea0003800000 */
.L_x_2325:
        /* <DEDUP_REMOVED lines=39> */
[-C--:B------:R-:W-:Y:S02]  /*9e40*/  FMUL.FTZ R90, R90, R75.reuse ;  /* 0x0000004b5a5a7220 */ /* 0x080fe40000410000 */
[-C--:B------:R-:W-:Y:S02]  /*9e50*/  FMUL.FTZ R97, R97, R74.reuse ;  /* 0x0000004a61617220 */ /* 0x080fe40000410000 */
        /* <DEDUP_REMOVED lines=9> */
.L_x_2328:
[----:B------:R-:W-:Y:S05]  /*9ef0*/  BSYNC B0 ;  /* 0x0000000000007941 */ /* 0x000fea0003800000 */
.L_x_2327:
        /* <DEDUP_REMOVED lines=50> */
.L_x_2330:
[----:B------:R-:W-:Y:S05]  /*a220*/  BSYNC B0 ;  /* 0x0000000000007941 */ /* 0x000fea0003800000 */
.L_x_2329:
        /* <DEDUP_REMOVED lines=49> */
.L_x_2320:
[----:B------:R-:W-:Y:S05]  /*a540*/  BSYNC B1 ;  /* 0x0000000000017941 */ /* 0x000fea0003800000 */
.L_x_2319:
        /* <DEDUP_REMOVED lines=52> */
.L_x_2333:
[----:B------:R-:W-:Y:S05]  /*a890*/  BSYNC B0 ;  /* 0x0000000000007941 */ /* 0x000fea0003800000 */
.L_x_2332:
        /* <DEDUP_REMOVED lines=50> */
.L_x_2335:
[----:B------:R-:W-:Y:S05]  /*abc0*/  BSYNC B0 ;  /* 0x0000000000007941 */ /* 0x000fea0003800000 */
.L_x_2334:
        /* <DEDUP_REMOVED lines=50> */
.L_x_2337:
[----:B------:R-:W-:Y:S05]  /*aef0*/  BSYNC B0 ;  /* 0x0000000000007941 */ /* 0x000fea0003800000 */
.L_x_2336:
        /* <DEDUP_REMOVED lines=50> */
.L_x_2339:
[----:B------:R-:W-:Y:S05]  /*b220*/  BSYNC B0 ;  /* 0x0000000000007941 */ /* 0x000fea0003800000 */
.L_x_2338:
        /* <DEDUP_REMOVED lines=50> */
.L_x_2341:
[----:B------:R-:W-:Y:S05]  /*b550*/  BSYNC B0 ;  /* 0x0000000000007941 */ /* 0x000fea0003800000 */
.L_x_2340:
        /* <DEDUP_REMOVED lines=50> */
.L_x_2314:
[----:B------:R-:W-:Y:S01]  /*b880*/  ISETP.NE.AND P0, PT, R193, 0x1, PT ;  /* 0x00000001c100780c */ /* 0x000fe20003f05270 */
        /* <DEDUP_REMOVED lines=23> */
[----:B------:R-:W-:Y:S01]  /*ba00*/  IMAD R11, R10, c[0x0][0x294], R11 ;  /* 0x0000a5000a0b7a24 */ /* 0x000fe200078e020b */
[----:B------:R1:W2:Y:S02]  /*ba10*/  SHFL.IDX PT, R20, R14, RZ, 0x1c1f ;  /* 0x001c1fff0e147589 */ /* 0x0002a400000e0000 */
[----:B------:R-:W-:Y:S02]  /*ba20*/  IADD3 R19, R17, R19, RZ ;  /* 0x0000001311137210 */ /* 0x000fe40007ffe0ff */
[----:B------:R-:W-:-:S02]  /*ba30*/  MOV R17, R13 ;  /* 0x0000000d00117202 */ /* 0x000fc40000000f00 */
        /* <DEDUP_REMOVED lines=46> */
.L_x_2343:
[----:B--2---:R-:W-:Y:S05]  /*bd20*/  BSYNC B0 ;  /* 0x0000000000007941 */ /* 0x004fea0003800000 */
.L_x_2342:
        /* <DEDUP_REMOVED lines=102> */
.L_x_2345:
[----:B--2-4-:R-:W-:Y:S05]  /*c390*/  BSYNC B0 ;  /* 0x0000000000007941 */ /* 0x014fea0003800000 */
.L_x_2344:
        /* <DEDUP_REMOVED lines=168> */
.L_x_2349:
[----:B------:R-:W-:Y:S05]  /*ce20*/  BSYNC B0 ;  /* 0x0000000000007941 */ /* 0x000fea0003800000 */
.L_x_2348:
        /* <DEDUP_REMOVED lines=28> */
[--C-:B------:R-:W-:Y:S01]  /*cff0*/  SHF.R.U64 R57, R58, 0x10, R59.reuse ;  /* 0x000000103a397819 */ /* 0x100fe2000000123b */
        /* <DEDUP_REMOVED lines=93> */
.L_x_2351:
[----:B------:R-:W-:Y:S05]  /*d5d0*/  BSYNC B0 ;  /* 0x0000000000007941 */ /* 0x000fea0003800000 */
.L_x_2350:
        /* <DEDUP_REMOVED lines=121> */
.L_x_2347:
[----:B------:R-:W-:Y:S05]  /*dd70*/  BSYNC B1 ;  /* 0x0000000000017941 */ /* 0x000fea0003800000 */
.L_x_2346:
        /* <DEDUP_REMOVED lines=119> */
.L_x_2353:
[----:B------:R-:W-:Y:S05]  /*e4f0*/  BSYNC B0 ;  /* 0x0000000000007941 */ /* 0x000fea0003800000 */
.L_x_2352:
        /* <DEDUP_REMOVED lines=50> */
[----:B------:R-:W-:Y:S02]  /*e820*/  PRMT R90, R90, 0x5410, R39 ;  /* 0x000054105a5a7816 */ /* 0x000fe40000000027 */
[----:B------:R-:W-:Y:S02]  /*e830*/  LOP3.LUT R42, R87, 0xffff0000, RZ, 0xc0, !PT ;  /* 0xffff0000572a7812 */ /* 0x000fe400078ec0ff */
        /* <DEDUP_REMOVED lines=40> */
[----:B------:R-:W-:-:S02]  /*eac0*/  FFMA.FTZ R28, R13, R28, -R8 ;  /* 0x0000001c0d1c7223 */ /* 0x000fc40000010808 */
[----:B------:R-:W-:Y:S02]  /*ead0*/  IMAD.U32 R41, R90, 0x10000, RZ ;  /* 0x000100005a297824 */ /* 0x000fe400078e00ff */
[----:B------:R-:W-:Y:S02]  /*eae0*/  FFMA.FTZ R42, R13, R42, R34 ;  /* 0x0000002a0d2a7223 */ /* 0x000fe40000010022 */
[C---:B------:R-:W-:Y:S01]  /*eaf0*/  IMAD.U32 R30, R14.reuse, 0x10000, RZ ;  /* 0x000100000e1e7824 */ /* 0x040fe200078e00ff */
[----:B------:R-:W-:Y:S01]  /*eb00*/  LOP3.LUT R14, R14, 0xffff0000, RZ, 0xc0, !PT ;  /* 0xffff00000e0e7812 */ /* 0x000fe200078ec0ff */
[C---:B------:R-:W-:Y:S02]  /*eb10*/  FMUL.FTZ R13, R39.reuse, R12 ;  /* 0x0000000c270d7220 */ /* 0x040fe40000410000 */
[-C--:B------:R-:W-:Y:S02]  /*eb20*/  FMUL.FTZ R39, R39, R41.reuse ;  /* 0x0000002927277220 */ /* 0x080fe40000410000 */
[----:B------:R-:W-:Y:S01]  /*eb30*/  FFMA.FTZ R41, R30, R41, -R13 ;  /* 0x000000291e297223 */ /* 0x000fe2000001080d */
[----:B------:R-:W-:Y:S01]  /*eb40*/  LOP3.LUT R13, R90, 0xffff0000, RZ, 0xc0, !PT ;  /* 0xffff00005a0d7812 */ /* 0x000fe200078ec0ff */
[----:B------:R-:W-:-:S02]  /*eb50*/  FMUL.FTZ R8, R40, R78 ;  /* 0x0000004e28087220 */ /* 0x000fc40000410000 */
[----:B------:R-:W-:Y:S02]  /*eb60*/  FMUL.FTZ R40, R40, R86 ;  /* 0x0000005628287220 */ /* 0x000fe40000410000 */
[----:B------:R-:W-:Y:S02]  /*eb70*/  FFMA.FTZ R39, R30, R12, R39 ;  /* 0x0000000c1e277223 */ /* 0x000fe40000010027 */
[----:B------:R-:W-:Y:S02]  /*eb80*/  FFMA.FTZ R86, R31, R86, -R8 ;  /* 0x000000561f567223 */ /* 0x000fe40000010808 */
        /* <DEDUP_REMOVED lines=19> */
.L_x_2355:
[----:B------:R-:W-:Y:S05]  /*ecc0*/  BSYNC B0 ;  /* 0x0000000000007941 */ /* 0x000fea0003800000 */
.L_x_2354:
        /* <DEDUP_REMOVED lines=123> */
.L_x_2331:
[----:B------:R-:W-:Y:S05]  /*f480*/  BSYNC B2 ;  /* 0x0000000000027941 */ /* 0x000fea0003800000 */
.L_x_2313:
[----:B------:R-:W-:-:S04]  /*f490*/  DEPBAR.LE SB0, 0x2 ;  /* 0x000080800000791a */ /* 0x000fc80000000000 */
[----:B------:R-:W-:Y:S01]  /*f4a0*/  IMAD.SHL.U32 R56, R0, 0x2, RZ ;  /* 0x0000000200387824 */ /* 0x000fe200078e00ff */
[----:B------:R-:W-:Y:S01]  /*f4b0*/  BAR.SYNC.DEFER_BLOCKING 0x0 ;  /* 0x0000000000007b1d */ /* 0x000fe20000010000 */
[----:B------:R-:W-:Y:S01]  /*f4c0*/  IMAD.SHL.U32 R190, R5, 0x2, RZ ;  /* 0x0000000205be7824 */ /* 0x000fe200078e00ff */
[----:B-1----:R-:W-:Y:S01]  /*f4d0*/  @P2 IADD3 R9, R145, -0x2, RZ ;  /* 0xfffffffe91092810 */ /* 0x002fe20007ffe0ff */
[----:B------:R-:W-:Y:S01]  /*f4e0*/  IMAD.MOV.U32 R191, RZ, RZ, 0x20 ;  /* 0x00000020ffbf7424 */ /* 0x000fe200078e00ff */
[----:B------:R-:W-:Y:S01]  /*f4f0*/  LOP3.LUT P3, RZ, R135, 0x2, RZ, 0xc0, !PT ;  /* 0x0000000287ff7812 */ /* 0x000fe2000786c0ff */
[----:B------:R-:W-:Y:S01]  /*f500*/  IMAD.SHL.U32 R189, R2, 0x2, RZ ;  /* 0x0000000202bd7824 */ /* 0x000fe200078e00ff */
[----:B------:R-:W-:Y:S01]  /*f510*/  @P2 SHF.R.S32.HI R8, RZ, 0x1f, R9 ;  /* 0x0000001fff082819 */ /* 0x000fe20000011409 */
[----:B------:R-:W-:Y:S01]  /*f520*/  @P2 IMAD R26, R26, R9, RZ ;  /* 0x000000091a1a2224 */ /* 0x000fe200078e02ff */
[----:B------:R-:W-:Y:S01]  /*f530*/  LEA R192, R0, 0x18100, 0x1 ;  /* 0x0001810000c07811 */ /* 0x000fe200078e08ff */
[-C--:B--2---:R-:W-:Y:S01]  /*f540*/  @P2 IMAD.WIDE.U32 R10, R9, R27.reuse, R210 ;  /* 0x0000001b090a2225 */ /* 0x084fe200078e00d2 */
[----:B------:R-:W-:Y:S01]  /*f550*/  SEL R191, R191, 0xffffffe0, !P3 ;  /* 0xffffffe0bfbf7807 */ /* 0x000fe20005800000 */
[----:B------:R-:W-:Y:S01]  /*f560*/  ULDC UR4, c[0x0][0x324] ;  /* 0x0000c90000047ab9 */ /* 0x000fe20000000800 */
[----:B------:R-:W-:Y:S01]  /*f570*/  ISETP.GE.AND P3, PT, R195, 0x1, PT ;  /* 0x00000001c300780c */ /* 0x000fe20003f66270 */
[----:B------:R-:W-:Y:S01]  /*f580*/  @P2 IMAD R8, R8, R27, R26 ;  /* 0x0000001b08082224 */ /* 0x000fe200078e021a */
[----:B------:R-:W-:Y:S01]  /*f590*/  @P2 LEA R48, P0, R10, c[0x0][0x1f8], 0x1 ;  /* 0x00007e000a302a11 */ /* 0x000fe200078008ff */
[----:B------:R-:W-:Y:S01]  /*f5a0*/  IMAD.IADD R188, R192, 0x1, R189 ;  /* 0x00000001c0bc7824 */ /* 0x000fe200078e02bd */
[----:B------:R-:W-:Y:S01]  /*f5b0*/  ULOP3.LUT UR4, URZ, UR4, URZ, 0x33, !UPT ;  /* 0x000000043f047292 */ /* 0x000fe2000f8e333f */
[----:B------:R-:W-:-:S02]  /*f5c0*/  @P2 IMAD.IADD R8, R11, 0x1, R8 ;  /* 0x000000010b082824 */ /* 0x000fc400078e0208 */
[----:B------:R-:W-:Y:S02]  /*f5d0*/  IMAD.IADD R5, R190, 0x1, R191 ;  /* 0x00000001be057824 */ /* 0x000fe400078e02bf */
[----:B------:R-:W-:Y:S01]  /*f5e0*/  IMAD.MOV.U32 R134, RZ, RZ, 0x40 ;  /* 0x00000040ff867424 */ /* 0x000fe200078e00ff */
[----:B------:R-:W-:Y:S01]  /*f5f0*/  @P2 LEA.HI.X R49, R10, c[0x0][0x1fc], R8, 0x1, P0 ;  /* 0x00007f000a312a11 */ /* 0x000fe200000f0c08 */
[----:B------:R-:W-:Y:S01]  /*f600*/  IMAD R187, R3, 0x2, R192 ;  /* 0x0000000203bb7824 */ /* 0x000fe200078e02c0 */
[----:B------:R-:W-:Y:S01]  /*f610*/  LDSM.16.M88.4 R56, [R56+0x18100] ;  /* 0x018100003838783b */ /* 0x000fe20000000200 */
[----:B------:R-:W-:Y:S01]  /*f620*/  @P2 IADD3 R76, P0, R25, R48, RZ ;  /* 0x00000030194c2210 */ /* 0x000fe20007f1e0ff */
[----:B------:R-:W-:Y:S01]  /*f630*/  IMAD R186, R3, 0x2, R188 ;  /* 0x0000000203ba7824 */ /* 0x000fe200078e02bc */
[----:B------:R-:W-:Y:S01]  /*f640*/  SEL R134, R134, 0xffffffc0, !P1 ;  /* 0xffffffc086867807 */ /* 0x000fe20004800000 */
[----:B------:R-:W1:Y:S02]  /*f650*/  LDSM.16.M88.4 R28, [R190+0xc100] ;  /* 0x00c10000be1c783b */ /* 0x000e640000000200 */
[----:B------:R-:W-:-:S02]  /*f660*/  @P2 IMAD.X R77, R24, 0x1, R49, P0 ;  /* 0x00000001184d2824 */ /* 0x000fc400000e0631 */
[----:B------:R-:W2:Y:S01]  /*f670*/  LDSM.16.M88.4 R20, [R190+0xc900] ;  /* 0x00c90000be14783b */ /* 0x000ea20000000200 */
[----:B------:R-:W-:Y:S02]  /*f680*/  IMAD.IADD R2, R190, 0x1, R134 ;  /* 0x00000001be027824 */ /* 0x000fe400078e0286 */
[----:B------:R-:W-:Y:S01]  /*f690*/  IMAD.IADD R0, R134, 0x1, R5 ;  /* 0x0000000186007824 */ /* 0x000fe200078e0205 */
[----:B------:R-:W3:Y:S04]  /*f6a0*/  LDSM.16.M88.4 R64, [R190+0xd100] ;  /* 0x00d10000be40783b */ /* 0x000ee80000000200 */
[----:B------:R-:W4:Y:S04]  /*f6b0*/  LDSM.16.M88.4 R40, [R190+0xd900] ;  /* 0x00d90000be28783b */ /* 0x000f280000000200 */
[----:B------:R-:W-:Y:S04]  /*f6c0*/  LDSM.16.M88.4 R12, [R188] ;  /* 0x00000000bc0c783b */ /* 0x000fe80000000200 */
[----:B------:R-:W5:Y:S04]  /*f6d0*/  LDSM.16.M88.4 R8, [R5+0xc100] ;  /* 0x00c100000508783b */ /* 0x000f680000000200 */
[----:B------:R-:W3:Y:S04]  /*f6e0*/  LDSM.16.M88.4 R44, [R5+0xc900] ;  /* 0x00c90000052c783b */ /* 0x000ee80000000200 */
[----:B------:R-:W4:Y:S01]  /*f6f0*/  LDSM.16.M88.4 R36, [R5+0xd100] ;  /* 0x00d100000524783b */ /* 0x000f220000000200 */
[C---:B-1----:R-:W-:Y:S08]  /*f700*/  HMMA.16816.F32.BF16 R32, R56.reuse, R28, RZ ;  /* 0x0000001c3820723c */ /* 0x042ff000000418ff */
[C---:B------:R-:W-:Y:S08]  /*f710*/  HMMA.16816.F32.BF16 R28, R56.reuse, R30, RZ ;  /* 0x0000001e381c723c */ /* 0x040ff000000418ff */
[C---:B--2---:R-:W-:Y:S08]  /*f720*/  HMMA.16816.F32.BF16 R24, R56.reuse, R20, RZ ;  /* 0x000000143818723c */ /* 0x044ff000000418ff */
[C---:B---3--:R-:W-:Y:S08]  /*f730*/  HMMA.16816.F32.BF16 R16, R56.reuse, R64, RZ ;  /* 0x000000403810723c */ /* 0x048ff000000418ff */
[C---:B------:R-:W-:Y:S08]  /*f740*/  HMMA.16816.F32.BF16 R20, R56.reuse, R22, RZ ;  /* 0x000000163814723c */ /* 0x040ff000000418ff */
[C---:B------:R-:W-:Y:S08]  /*f750*/  HMMA.16816.F32.BF16 R64, R56.reuse, R66, RZ ;  /* 0x000000423840723c */ /* 0x040ff000000418ff */
[C---:B----4-:R-:W-:Y:S08]  /*f760*/  HMMA.16816.F32.BF16 R60, R56.reuse, R40, RZ ;  /* 0x00000028383c723c */ /* 0x050ff000000418ff */
[----:B------:R-:W-:Y:S01]  /*f770*/  HMMA.16816.F32.BF16 R56, R56, R42, RZ ;  /* 0x0000002a3838723c */ /* 0x000fe200000418ff */
[----:B------:R-:W1:Y:S04]  /*f780*/  LDSM.16.M88.4 R40, [R5+0xd900] ;  /* 0x00d900000528783b */ /* 0x000e680000000200 */
[----:B------:R-:W-:Y:S01]  /*f790*/  @!PT LDS RZ, [RZ] ;  /* 0x00000000fffff984 */ /* 0x000fe20000000800 */
[----:B------:R-:W-:Y:S01]  /*f7a0*/  @!PT LDS RZ, [RZ] ;  /* 0x00000000fffff984 */ /* 0x000fe20000000800 */
[----:B------:R-:W-:Y:S01]  /*f7b0*/  @!PT LDS RZ, [RZ] ;  /* 0x00000000fffff984 */ /* 0x000fe20000000800 */
[----:B------:R2:W-:Y:S03]  /*f7c0*/  @P2 LDGSTS.E.BYPASS.LTC128B.128 [R144+0x6100], [R48.64], !P5 ;  /* 0x0610000030902fae */ /* 0x0005e6000e901d46 */
[C---:B-----5:R-:W-:Y:S01]  /*f7d0*/  HMMA.16816.F32.BF16 R32, R12.reuse, R8, R32 ;  /* 0x000000080c20723c */ /* 0x060fe20000041820 */
[----:B------:R2:W-:Y:S04]  /*f7e0*/  @P2 LDGSTS.E.BYPASS.LTC128B.128 [R144+0x8100], [R48.64+0x80], !P4 ;  /* 0x0810008030902fae */ /* 0x0005e8000e101d46 */
[----:B------:R2:W-:Y:S03]  /*f7f0*/  @P2 LDGSTS.E.BYPASS.LTC128B.128 [R144+0xa100], [R48.64+0x100], !P6 ;  /* 0x0a10010030902fae */ /* 0x0005e6000f101d46 */
[C---:B------:R-:W-:Y:S01]  /*f800*/  HMMA.16816.F32.BF16 R28, R12.reuse, R10, R28 ;  /* 0x0000000a0c1c723c */ /* 0x040fe2000004181c */
[----:B------:R3:W-:Y:S04]  /*f810*/  @P2 LDGSTS.E.BYPASS.LTC128B.128 [R144+0x7100], [R76.64], !P5 ;  /* 0x071000004c902fae */ /* 0x0007e8000e901d46 */
[----:B------:R3:W-:Y:S03]  /*f820*/  @P2 LDGSTS.E.BYPASS.LTC128B.128 [R144+0x9100], [R76.64+0x80], !P4 ;  /* 0x091000804c902fae */ /* 0x0007e6000e101d46 */
[----:B------:R-:W-:Y:S01]  /*f830*/  HMMA.16816.F32.BF16 R24, R12, R44, R24 ;  /* 0x0000002c0c18723c */ /* 0x000fe20000041818 */
[----:B------:R3:W-:Y:S01]  /*f840*/  @P2 LDGSTS.E.BYPASS.LTC128B.128 [R144+0xb100], [R76.64+0x100], !P6 ;  /* 0x0b1001004c902fae */ /* 0x0007e2000f101d46 */
[----:B------:R-:W-:-:S03]  /*f850*/  ISETP.NE.AND P2, PT, R193, 0x1, PT ;  /* 0x00000001c100780c */ /* 0x000fc60003f45270 */
        /* <DEDUP_REMOVED lines=100> */
[C---:B-1----:R-:W-:Y:S08]  /*fea0*/  HMMA.16816.F32.BF16 R32, R72.reuse, R12, R32 ;  /* 0x0000000c4820723c */ /* 0x042ff00000041820 */
[C---:B------:R-:W-:Y:S01]  /*feb0*/  HMMA.16816.F32.BF16 R28, R72.reuse, R14, R28 ;  /* 0x0000000e481c723c */ /* 0x040fe2000004181c */
[----:B------:R-:W-:Y:S07]  /*fec0*/  LDSM.16.M88.4 R12, [R0+0x10100] ;  /* 0x01010000000c783b */ /* 0x000fee0000000200 */
[C---:B---3--:R-:W-:Y:S08]  /*fed0*/  HMMA.16816.F32.BF16 R24, R72.reuse, R8, R24 ;  /* 0x000000084818723c */ /* 0x048ff00000041818 */
[----:B------:R-:W-:Y:S01]  /*fee0*/  HMMA.16816.F32.BF16 R20, R72, R10, R20 ;  /* 0x0000000a4814723c */ /* 0x000fe20000041814 */
[----:B------:R-:W1:Y:S07]  /*fef0*/  LDSM.16.M88.4 R8, [R186+0x8000] ;  /* 0x00800000ba08783b */ /* 0x000e6e0000000200 */
[C---:B------:R-:W-:Y:S08]  /*ff00*/  HMMA.16816.F32.BF16 R60, R36.reuse, R40, R60 ;  /* 0x00000028243c723c */ /* 0x040ff0000004183c */
[C---:B------:R-:W-:Y:S01]  /*ff10*/  HMMA.16816.F32.BF16 R56, R36.reuse, R42, R56 ;  /* 0x0000002a2438723c */ /* 0x040fe20000041838 */
[----:B------:R-:W-:Y:S07]  /*ff20*/  LDSM.16.M88.4 R40, [R2+0x11100] ;  /* 0x011100000228783b */ /* 0x000fee0000000200 */
[C---:B------:R-:W-:Y:S08]  /*ff30*/  HMMA.16816.F32.BF16 R16, R36.reuse, R44, R16 ;  /* 0x0000002c2410723c */ /* 0x040ff00000041810 */
[----:B------:R-:W-:Y:S01]  /*ff40*/  HMMA.16816.F32.BF16 R64, R36, R46, R64 ;  /* 0x0000002e2440723c */ /* 0x000fe20000041840 */
[----:B------:R-:W3:Y:S04]  /*ff50*/  LDSM.16.M88.4 R44, [R2+0x10900] ;  /* 0x01090000022c783b */ /* 0x000ee80000000200 */
[----:B------:R4:W5:Y:S03]  /*ff60*/  LDSM.16.M88.4 R36, [R2+0x11900] ;  /* 0x011900000224783b */ /* 0x0009660000000200 */
[----:B--2---:R-:W-:Y:S08]  /*ff70*/  HMMA.16816.F32.BF16 R32, R52, R48, R32 ;  /* 0x000000303420723c */ /* 0x004ff00000041820 */
[C---:B------:R-:W-:Y:S08]  /*ff80*/  HMMA.16816.F32.BF16 R60, R72.reuse, R68, R60 ;  /* 0x00000044483c723c */ /* 0x040ff0000004183c */
[----:B------:R-:W-:Y:S01]  /*ff90*/  HMMA.16816.F32.BF16 R56, R72, R70, R56 ;  /* 0x000000464838723c */ /* 0x000fe20000041838 */
[----:B------:R-:W2:Y:S01]  /*ffa0*/  LDSM.16.M88.4 R68, [R0+0x10900] ;  /* 0x010900000044783b */ /* 0x000ea20000000200 */
[----:B----4-:R-:W-:-:S06]  /*ffb0*/  LOP3.LUT R2, R82, 0xffffffe0, RZ, 0xc0, !PT ;  /* 0xffffffe052027812 */ /* 0x010fcc00078ec0ff */
[----:B------:R-:W-:Y:S01]  /*ffc0*/  HMMA.16816.F32.BF16 R28, R52, R50, R28 ;  /* 0x00000032341c723c */ /* 0x000fe2000004181c */
[----:B------:R-:W-:-:S07]  /*ffd0*/  IMAD.IADD R2, R89, 0x1, -R2 ;  /* 0x0000000159027824 */ /* 0x000fce00078e0a02 */
[C---:B------:R-:W-:Y:S08]  /*ffe0*/  HMMA.16816.F32.BF16 R16, R72.reuse, R76, R16 ;  /* 0x0000004c4810723c */ /* 0x040ff00000041810 */
[----:B------:R-:W-:Y:S08]  /*fff0*/  HMMA.16816.F32.BF16 R64, R72, R78, R64 ;  /* 0x0000004e4840723c */ /* 0x000ff00000041840 */
[----:B-1----:R-:W-:Y:S07]  /*10000*/  HMMA.16816.F32.BF16 R32, R8, R12, R32 ;  /* 0x0000000c0820723c */ /* 0x002fee0000041820 */
[----:B------:R-:W-:Y:S01]  /*10010*/  LEA.HI R12, R80, R89, RZ, 0x2 ;  /* 0x00000059500c7211 */ /* 0x000fe200078f10ff */
[----:B---3--:R-:W-:Y:S01]  /*10020*/  HMMA.16816.F32.BF16 R24, R52, R44, R24 ;  /* 0x0000002c3418723c */ /* 0x008fe20000041818 */
[----:B------:R-:W-:-:S02]  /*10030*/  SHF.R.S32.HI R13, RZ, 0x1f, R2 ;  /* 0x0000001fff0d7819 */ /* 0x000fc40000011402 */
[----:B------:R-:W-:-:S04]  /*10040*/  LOP3.LUT R12, R12, 0xfffffffc, RZ, 0xc0, !PT ;  /* 0xfffffffc0c0c7812 */ /* 0x000fc800078ec0ff */
[----:B------:R-:W-:Y:S01]  /*10050*/  SHF.R.S32.HI R44, RZ, 0x1f, R83 ;  /* 0x0000001fff2c7819 */ /* 0x000fe20000011453 */
[----:B------:R-:W-:Y:S01]  /*10060*/  IMAD.IADD R89, R89, 0x1, -R12 ;  /* 0x0000000159597824 */ /* 0x000fe200078e0a0c */
[----:B-----5:R-:W-:Y:S01]  /*10070*/  HMMA.16816.F32.BF16 R60, R52, R36, R60 ;  /* 0x00000024343c723c */ /* 0x020fe2000004183c */
[----:B------:R-:W-:Y:S02]  /*10080*/  LEA.HI R12, R13, R2, RZ, 0x2 ;  /* 0x000000020d0c7211 */ /* 0x000fe400078f10ff */
[----:B------:R-:W-:Y:S02]  /*10090*/  LEA.HI R5, R44, R83, RZ, 0x3 ;  /* 0x000000532c057211 */ /* 0x000fe400078f18ff */
[----:B------:R-:W-:-:S03]  /*100a0*/  LOP3.LUT R213, R12, 0x7ffffffc, RZ, 0xc0, !PT ;  /* 0x7ffffffc0cd57812 */ /* 0x000fc600078ec0ff */
[----:B------:R-:W-:Y:S01]  /*100b0*/  HMMA.16816.F32.BF16 R56, R52, R38, R56 ;  /* 0x000000263438723c */ /* 0x000fe20000041838 */
[----:B------:R-:W1:Y:S01]  /*100c0*/  LDSM.16.M88.4 R36, [R0+0x11900] ;  /* 0x011900000024783b */ /* 0x000e620000000200 */
[----:B------:R-:W-:-:S04]  /*100d0*/  IMAD.IADD R213, R2, 0x1, -R213 ;  /* 0x0000000102d57824 */ /* 0x000fc800078e0ad5 */
[----:B------:R-:W-:Y:S02]  /*100e0*/  IMAD.SHL.U32 R213, R213, 0x2, RZ ;  /* 0x00000002d5d57824 */ /* 0x000fe400078e00ff */
[----:B------:R-:W-:Y:S03]  /*100f0*/  HMMA.16816.F32.BF16 R28, R8, R14, R28 ;  /* 0x0000000e081c723c */ /* 0x000fe6000004181c */
[----:B------:R-:W-:-:S04]  /*10100*/  IADD3 R2, -R213, R194, -R81 ;  /* 0x000000c2d5027210 */ /* 0x000fc80007ffe951 */
[----:B------:R-:W-:Y:S01]  /*10110*/  LOP3.LUT R14, R5, 0xffffff8, RZ, 0xc0, !PT ;  /* 0x0ffffff8050e7812 */ /* 0x000fe200078ec0ff */
[----:B------:R-:W-:Y:S01]  /*10120*/  HMMA.16816.F32.BF16 R16, R52, R40, R16 ;  /* 0x000000283410723c */ /* 0x000fe20000041810 */
[----:B------:R-:W-:-:S03]  /*10130*/  LEA.HI R5, R89, R89, RZ, 0x1 ;  /* 0x0000005959057211 */ /* 0x000fc600078f08ff */
[----:B------:R-:W-:Y:S01]  /*10140*/  IMAD.IADD R83, R83, 0x1, -R14 ;  /* 0x0000000153537824 */ /* 0x000fe200078e0a0e */
[----:B------:R-:W-:-:S03]  /*10150*/  LOP3.LUT R212, R5, 0x1ffffffe, RZ, 0xc0, !PT ;  /* 0x1ffffffe05d47812 */ /* 0x000fc600078ec0ff */
[----:B------:R-:W-:Y:S01]  /*10160*/  HMMA.16816.F32.BF16 R64, R52, R42, R64 ;  /* 0x0000002a3440723c */ /* 0x000fe20000041840 */
[----:B------:R3:W4:Y:S01]  /*10170*/  LDSM.16.M88.4 R40, [R0+0x11100] ;  /* 0x011100000028783b */ /* 0x0007220000000200 */
[----:B------:R-:W-:-:S06]  /*10180*/  IMAD.IADD R212, R89, 0x1, -R212 ;  /* 0x0000000159d47824 */ /* 0x000fcc00078e0ad4 */
[----:B------:R-:W-:Y:S08]  /*10190*/  HMMA.16816.F32.BF16 R20, R52, R46, R20 ;  /* 0x0000002e3414723c */ /* 0x000ff00000041814 */
[----:B--2---:R-:W-:Y:S01]  /*101a0*/  HMMA.16816.F32.BF16 R24, R8, R68, R24 ;  /* 0x000000440818723c */ /* 0x004fe20000041818 */
[----:B---3--:R-:W-:-:S07]  /*101b0*/  LEA.HI.SX32 R0, R12, R133, 0x1e ;  /* 0x000000850c007211 */ /* 0x008fce00078ff2ff */
[----:B-1----:R-:W-:Y:S01]  /*101c0*/  HMMA.16816.F32.BF16 R60, R8, R36, R60 ;  /* 0x00000024083c723c */ /* 0x002fe2000004183c */
[----:B------:R-:W-:-:S06]  /*101d0*/  IMAD R83, R83, 0x10, R0 ;  /* 0x0000001053537824 */ /* 0x000fcc00078e0200 */
[----:B------:R-:W-:Y:S01]  /*101e0*/  IADD3 R36, R194, 0x1, -R81 ;  /* 0x00000001c2247810 */ /* 0x000fe20007ffe851 */
[----:B------:R-:W-:Y:S01]  /*101f0*/  IMAD R212, R212, 0x8, R83 ;  /* 0x00000008d4d47824 */ /* 0x000fe200078e0253 */
[----:B------:R-:W-:Y:S02]  /*10200*/  HMMA.16816.F32.BF16 R56, R8, R38, R56 ;  /* 0x000000260838723c */ /* 0x000fe40000041838 */
[----:B------:R-:W-:Y:S01]  /*10210*/  IADD3 R36, -R199, R36, -R213 ;  /* 0x00000024c7247210 */ /* 0x000fe20007ffe9d5 */
[----:B------:R-:W-:-:S04]  /*10220*/  @P2 IMAD.HI.U32 R5, R212, c[0x0][0x2c8], RZ ;  /* 0x0000b200d4052a27 */ /* 0x000fc800078e00ff */
[----:B------:R-:W-:Y:S01]  /*10230*/  IMAD.MOV.U32 R0, RZ, RZ, R212 ;  /* 0x000000ffff007224 */ /* 0x000fe200078e00d4 */
[----:B------:R-:W-:Y:S01]  /*10240*/  @P2 SHF.R.U32.HI R0, RZ, c[0x0][0x2cc], R5 ;  /* 0x0000b300ff002a19 */ /* 0x000fe20000011605 */
[C---:B------:R-:W-:Y:S01]  /*10250*/  HMMA.16816.F32.BF16 R20, R8.reuse, R70, R20 ;  /* 0x000000460814723c */ /* 0x040fe20000041814 */
[C---:B------:R-:W-:Y:S02]  /*10260*/  IADD3 R38, R36.reuse, c[0x0][0x328], RZ ;  /* 0x0000ca0024267a10 */ /* 0x040fe40007ffe0ff */
[----:B------:R-:W-:Y:S01]  /*10270*/  IADD3 R36, R36, UR4, RZ ;  /* 0x0000000424247c10 */ /* 0x000fe2000fffe0ff */
[----:B------:R-:W1:Y:S04]  /*10280*/  SHFL.IDX PT, R5, R0, RZ, 0x1c1f ;  /* 0x001c1fff00057589 */ /* 0x000e6800000e0000 */
[C---:B----4-:R-:W-:Y:S08]  /*10290*/  HMMA.16816.F32.BF16 R16, R8.reuse, R40, R16 ;  /* 0x000000280810723c */ /* 0x050ff00000041810 */
[----:B------:R-:W-:Y:S07]  /*102a0*/  HMMA.16816.F32.BF16 R64, R8, R42, R64 ;  /* 0x0000002a0840723c */ /* 0x000fee0000041840 */
[----:B-1----:R-:W-:-:S02]  /*102b0*/  IMAD.IADD R11, R38, 0x1, R5 ;  /* 0x00000001260b7824 */ /* 0x002fc400078e0205 */
        /* <DEDUP_REMOVED lines=14> */
.L_x_2358:
[----:B------:R-:W-:-:S04]  /*103a0*/  MOV R5, c[0x0][0x32c] ;  /* 0x0000cb0000057a02 */ /* 0x000fc80000000f00 */
[----:B------:R-:W-:-:S13]  /*103b0*/  ISETP.NE.AND P0, PT, R5, 0x1, PT ;  /* 0x000000010500780c */ /* 0x000fda0003f05270 */
[----:B------:R-:W-:-:S05]  /*103c0*/  @P0 IMAD.HI.U32 R5, R8, c[0x0][0x330], RZ ;  /* 0x0000cc0008050a27 */ /* 0x000fca00078e00ff */
[----:B------:R-:W-:Y:S02]  /*103d0*/  @P0 SHF.R.U32.HI R8, RZ, c[0x0][0x334], R5 ;  /* 0x0000cd00ff080a19 */ /* 0x000fe40000011605 */
.L_x_2359:
[----:B------:R-:W-:Y:S05]  /*103e0*/  BSYNC B0 ;  /* 0x0000000000007941 */ /* 0x000fea0003800000 */
.L_x_2357:
[----:B------:R-:W-:-:S04]  /*103f0*/  IMAD R10, R8, c[0x0][0x32c], -R81 ;  /* 0x0000cb00080a7a24 */ /* 0x000fc800078e0a51 */
[----:B------:R-:W-:-:S05]  /*10400*/  IMAD.IADD R10, R10, 0x1, -R213 ;  /* 0x000000010a0a7824 */ /* 0x000fca00078e0ad5 */
[----:B------:R-:W-:Y:S02]  /*10410*/  IADD3 R8, R10, c[0x0][0x32c], RZ ;  /* 0x0000cb000a087a10 */ /* 0x000fe40007ffe0ff */
[----:B------:R-:W-:Y:S02]  /*10420*/  IMNMX R9, R9, R10, !PT ;  /* 0x0000000a09097217 */ /* 0x000fe40007800200 */
[----:B------:R-:W-:Y:S02]  /*10430*/  IMNMX R11, R11, R8, PT ;  /* 0x000000080b0b7217 */ /* 0x000fe40003800200 */
.L_x_2356:
[----:B------:R-:W-:Y:S01]  /*10440*/  ISETP.GT.AND P1, PT, R145, RZ, PT ;  /* 0x000000ff9100720c */ /* 0x000fe20003f24270 */
[----:B------:R-:W1:Y:S03]  /*10450*/  SHFL.IDX PT, R5, R0, 0x1, 0x1c1f ;  /* 0x003c1f0000057f89 */ /* 0x000e6600000e0000 */
[----:B------:R-:W-:-:S04]  /*10460*/  ISETP.GT.AND P0, PT, R9, RZ, P1 ;  /* 0x000000ff0900720c */ /* 0x000fc80000f04270 */
[----:B------:R-:W-:-:S04]  /*10470*/  ISETP.LT.OR P0, PT, R11, 0x1, P0 ;  /* 0x000000010b00780c */ /* 0x000fc80000701670 */
[----:B------:R-:W-:Y:S02]  /*10480*/  FSEL R32, R32, -INF , !P0 ;  /* 0xff80000020207808 */ /* 0x000fe40004000000 */
[----:B------:R-:W-:-:S04]  /*10490*/  ISETP.GT.AND P0, PT, R9, 0x1, P1 ;  /* 0x000000010900780c */ /* 0x000fc80000f04270 */
[----:B------:R-:W-:-:S04]  /*104a0*/  ISETP.LT.OR P0, PT, R11, 0x2, P0 ;  /* 0x000000020b00780c */ /* 0x000fc80000701670 */
[----:B------:R-:W-:Y:S02]  /*104b0*/  FSEL R14, R33, -INF , !P0 ;  /* 0xff800000210e7808 */ /* 0x000fe40004000000 */
[----:B------:R-:W-:Y:S01]  /*104c0*/  ISETP.GT.AND P0, PT, R9, 0x8, P1 ;  /* 0x000000080900780c */ /* 0x000fe20000f04270 */
[----:B-1----:R-:W-:-:S03]  /*104d0*/  IMAD.IADD R36, R36, 0x1, R5 ;  /* 0x0000000124247824 */ /* 0x002fc600078e0205 */
        /* <DEDUP_REMOVED lines=39> */
[----:B------:R-:W-:-:S03]  /*10750*/  IMAD.IADD R9, R38, 0x1, R5 ;  /* 0x0000000126097824 */ /* 0x000fc600078e0205 */
[----:B------:R-:W-:Y:S02]  /*10760*/  ISETP.LT.OR P0, PT, R11, 0x3a, P0 ;  /* 0x0000003a0b00780c */ /* 0x000fe40000701670 */
[----:B------:R-:W-:Y:S02]  /*10770*/  IMNMX R2, R9, R2, PT ;  /* 0x0000000209027217 */ /* 0x000fe40003800200 */
        /* <DEDUP_REMOVED lines=13> */
.L_x_2362:
[----:B------:R-:W-:-:S04]  /*10850*/  MOV R0, c[0x0][0x32c] ;  /* 0x0000cb0000007a02 */ /* 0x000fc80000000f00 */
[----:B------:R-:W-:-:S13]  /*10860*/  ISETP.NE.AND P0, PT, R0, 0x1, PT ;  /* 0x000000010000780c */ /* 0x000fda0003f05270 */
[----:B------:R-:W-:-:S05]  /*10870*/  @P0 IMAD.HI.U32 R0, R16, c[0x0][0x330], RZ ;  /* 0x0000cc0010000a27 */ /* 0x000fca00078e00ff */
[----:B------:R-:W-:Y:S02]  /*10880*/  @P0 SHF.R.U32.HI R16, RZ, c[0x0][0x334], R0 ;  /* 0x0000cd00ff100a19 */ /* 0x000fe40000011600 */
.L_x_2363:
[----:B------:R-:W-:Y:S05]  /*10890*/  BSYNC B0 ;  /* 0x0000000000007941 */ /* 0x000fea0003800000 */
.L_x_2361:
[----:B------:R-:W-:-:S04]  /*108a0*/  IMAD R16, R16, c[0x0][0x32c], -R81 ;  /* 0x0000cb0010107a24 */ /* 0x000fc800078e0a51 */
[----:B------:R-:W-:-:S05]  /*108b0*/  IMAD.IADD R9, R16, 0x1, -R213 ;  /* 0x0000000110097824 */ /* 0x000fca00078e0ad5 */
[----:B------:R-:W-:Y:S02]  /*108c0*/  IADD3 R5, R9, c[0x0][0x32c], RZ ;  /* 0x0000cb0009057a10 */ /* 0x000fe40007ffe0ff */
[----:B------:R-:W-:Y:S02]  /*108d0*/  IMNMX R36, R36, R9, !PT ;  /* 0x0000000924247217 */ /* 0x000fe40007800200 */
[----:B------:R-:W-:Y:S02]  /*108e0*/  IMNMX R2, R2, R5, PT ;  /* 0x0000000502027217 */ /* 0x000fe40003800200 */
.L_x_2360:
        /* <DEDUP_REMOVED lines=74> */
[----:B------:R-:W-:Y:S02]  /*10d90*/  FMNMX.FTZ R7, R32, R14, !PT ;  /* 0x0000000e20077209 */ /* 0x000fe40007810000 */
[----:B------:R-:W-:Y:S01]  /*10da0*/  @P0 LEA R148, P1, R16, c[0x0][0x1c8], 0x1 ;  /* 0x0000720010940a11 */ /* 0x000fe200078208ff */
[----:B------:R-:W-:Y:S01]  /*10db0*/  @P0 IMAD.IADD R0, R17, 0x1, R0 ;  /* 0x0000000111000824 */ /* 0x000fe200078e0200 */
[----:B------:R-:W-:Y:S02]  /*10dc0*/  FMNMX.FTZ R7, R28, R7, !PT ;  /* 0x000000071c077209 */ /* 0x000fe40007810000 */
[----:B------:R-:W-:Y:S02]  /*10dd0*/  FMNMX.FTZ R6, R34, R35, !PT ;  /* 0x0000002322067209 */ /* 0x000fe40007810000 */
[----:B------:R-:W-:Y:S02]  /*10de0*/  FMNMX.FTZ R7, R12, R7, !PT ;  /* 0x000000070c077209 */ /* 0x000fe40007810000 */
[----:B------:R-:W-:-:S02]  /*10df0*/  @P0 LEA.HI.X R149, R16, c[0x0][0x1cc], R0, 0x1, P1 ;  /* 0x0000730010950a11 */ /* 0x000fc400008f0c00 */
[----:B------:R-:W-:Y:S01]  /*10e00*/  FMNMX.FTZ R7, R24, R7, !PT ;  /* 0x0000000718077209 */ /* 0x000fe20007810000 */
[----:B------:R-:W-:Y:S01]  /*10e10*/  LDSM.16.MT88.4 R16, [R184+0x2900] ;  /* 0x00290000b810783b */ /* 0x000fe20000004200 */
        /* <DEDUP_REMOVED lines=23> */
[----:B------:R-:W-:Y:S01]  /*10f90*/  @P0 LEA R146, P1, R203, R148, 0x1 ;  /* 0x00000094cb920211 */ /* 0x000fe200078208ff */
[----:B------:R-:W1:Y:S01]  /*10fa0*/  SHFL.BFLY PT, R7, R0, 0x2, 0x1f ;  /* 0x0c401f0000077f89 */ /* 0x000e6200000e0000 */
[----:B------:R-:W-:Y:S02]  /*10fb0*/  FMNMX.FTZ R6, R141, R6, !PT ;  /* 0x000000068d067209 */ /* 0x000fe40007810000 */
[----:B------:R-:W-:Y:S02]  /*10fc0*/  @P0 LEA.HI.X R147, R203, R149, R202, 0x1, P1 ;  /* 0x00000095cb930211 */ /* 0x000fe400008f0cca */
[----:B------:R-:W-:Y:S02]  /*10fd0*/  FMNMX.FTZ R6, R171, R6, !PT ;  /* 0x00000006ab067209 */ /* 0x000fe40007810000 */
[----:B-1----:R-:W-:-:S05]  /*10fe0*/  FMNMX.FTZ R7, R0, R7, !PT ;  /* 0x0000000700077209 */ /* 0x002fca0007810000 */
[----:B------:R-:W1:Y:S02]  /*10ff0*/  SHFL.BFLY PT, R2, R7, 0x1, 0x1f ;  /* 0x0c201f0007027f89 */ /* 0x000e6400000e0000 */
[----:B-1----:R-:W-:Y:S02]  /*11000*/  FMNMX.FTZ R2, R7, R2, !PT ;  /* 0x0000000207027209 */ /* 0x002fe40007810000 */
[----:B------:R-:W1:Y:S02]  /*11010*/  SHFL.BFLY PT, R7, R6, 0x2, 0x1f ;  /* 0x0c401f0006077f89 */ /* 0x000e6400000e0000 */
        /* <DEDUP_REMOVED lines=11> */
[----:B------:R-:W-:-:S02]  /*110d0*/  FFMA.FTZ R159, R24, c[0x0][0x2d0], -R179 ;  /* 0x0000b400189f7a23 */ /* 0x000fc400000108b3 */
[--C-:B------:R-:W-:Y:S01]  /*110e0*/  FFMA.FTZ R153, R20, c[0x0][0x2d0], -R179.reuse ;  /* 0x0000b40014997a23 */ /* 0x100fe200000108b3 */
[----:B------:R-:W1:Y:S01]  /*110f0*/  MUFU.EX2 R160, R160 ;  /* 0x000000a000a07308 */ /* 0x000e620000000800 */
[----:B------:R-:W2:Y:S01]  /*11100*/  SHFL.BFLY PT, R0, R7, 0x1, 0x1f ;  /* 0x0c201f0007007f89 */ /* 0x000ea200000e0000 */
[--C-:B------:R-:W-:Y:S02]  /*11110*/  FFMA.FTZ R169, R176, c[0x0][0x2d0], -R179.reuse ;  /* 0x0000b400b0a97a23 */ /* 0x100fe400000108b3 */
[--C-:B------:R-:W-:Y:S01]  /*11120*/  FFMA.FTZ R167, R174, c[0x0][0x2d0], -R179.reuse ;  /* 0x0000b400aea77a23 */ /* 0x100fe200000108b3 */
[----:B------:R-:W-:Y:S01]  /*11130*/  LDSM.16.MT88.4 R20, [R185+0x900] ;  /* 0x00090000b914783b */ /* 0x000fe20000004200 */
[--C-:B------:R-:W-:Y:S02]  /*11140*/  FFMA.FTZ R166, R166, c[0x0][0x2d0], -R179.reuse ;  /* 0x0000b400a6a67a23 */ /* 0x100fe400000108b3 */
[----:B------:R-:W-:Y:S01]  /*11150*/  MUFU.EX2 R158, R158 ;  /* 0x0000009e009e7308 */ /* 0x000fe20000000800 */
[----:B------:R-:W-:-:S02]  /*11160*/  FFMA.FTZ R168, R168, c[0x0][0x2d0], -R179 ;  /* 0x0000b400a8a87a23 */ /* 0x000fc400000108b3 */
[--C-:B------:R-:W-:Y:S02]  /*11170*/  FFMA.FTZ R180, R180, c[0x0][0x2d0], -R179.reuse ;  /* 0x0000b400b4b47a23 */ /* 0x100fe400000108b3 */
[----:B------:R-:W-:-:S03]  /*11180*/  FFMA.FTZ R217, R140, c[0x0][0x2d0], -R179 ;  /* 0x0000b4008cd97a23 */ /* 0x000fc600000108b3 */
[----:B------:R-:W3:Y:S01]  /*11190*/  MUFU.EX2 R155, R155 ;  /* 0x0000009b009b7308 */ /* 0x000ee20000000800 */
[----:B-1----:R-:W-:Y:S01]  /*111a0*/  F2FP.BF16.PACK_AB R96, R160, R161 ;  /* 0x000000a1a060723e */ /* 0x002fe200000010ff */
[----:B------:R-:W-:-:S06]  /*111b0*/  FADD.FTZ R161, R161, R160 ;  /* 0x000000a0a1a17221 */ /* 0x000fcc0000010000 */
[----:B------:R-:W-:Y:S01]  /*111c0*/  MUFU.EX2 R159, R159 ;  /* 0x0000009f009f7308 */ /* 0x000fe20000000800 */
[----:B--2---:R-:W-:-:S04]  /*111d0*/  FMNMX.FTZ R0, R7, R0, !PT ;  /* 0x0000000007007209 */ /* 0x004fc80007810000 */
[C---:B------:R-:W-:Y:S01]  /*111e0*/  FSETP.NEU.FTZ.AND P1, PT, R0.reuse, -INF , PT ;  /* 0xff8000000000780b */ /* 0x040fe20003f3d000 */
[----:B------:R-:W-:Y:S01]  /*111f0*/  FMUL.FTZ R170, R0, c[0x0][0x2d0] ;  /* 0x0000b40000aa7a20 */ /* 0x000fe20000410000 */
[C---:B---3--:R-:W-:Y:S01]  /*11200*/  F2FP.BF16.PACK_AB R98, R155.reuse, R158 ;  /* 0x0000009e9b62723e */ /* 0x048fe200000010ff */
[----:B------:R-:W-:Y:S01]  /*11210*/  MUFU.EX2 R154, R154 ;  /* 0x0000009a009a7308 */ /* 0x000fe20000000800 */
[----:B------:R-:W-:Y:S02]  /*11220*/  FADD.FTZ R158, R158, R161 ;  /* 0x000000a19e9e7221 */ /* 0x000fe40000010000 */
[----:B------:R-:W-:Y:S02]  /*11230*/  FSEL R170, R170, RZ, P1 ;  /* 0x000000ffaaaa7208 */ /* 0x000fe40000800000 */
[----:B------:R-:W-:-:S03]  /*11240*/  FADD.FTZ R158, R155, R158 ;  /* 0x0000009e9b9e7221 */ /* 0x000fc60000010000 */
[--C-:B------:R-:W-:Y:S01]  /*11250*/  FFMA.FTZ R163, R34, c[0x0][0x2d0], -R170.reuse ;  /* 0x0000b40022a37a23 */ /* 0x100fe200000108aa */
        /* <DEDUP_REMOVED lines=9> */
[--C-:B------:R-:W-:Y:S01]  /*112f0*/  FFMA.FTZ R151, R27, c[0x0][0x2d0], -R170.reuse ;  /* 0x0000b4001b977a23 */ /* 0x100fe200000108aa */
[----:B------:R-:W-:Y:S01]  /*11300*/  LDSM.16.MT88.4 R12, [R165+0x2900] ;  /* 0x00290000a50c783b */ /* 0x000fe20000004200 */
[--C-:B------:R-:W-:Y:S02]  /*11310*/  FFMA.FTZ R173, R173, c[0x0][0x2d0], -R170.reuse ;  /* 0x0000b400adad7a23 */ /* 0x100fe400000108aa */
[--C-:B------:R-:W-:Y:S01]  /*11320*/  FFMA.FTZ R174, R183, c[0x0][0x2d0], -R170.reuse ;  /* 0x0000b400b7ae7a23 */ /* 0x100fe200000108aa */
[----:B------:R-:W3:Y:S01]  /*11330*/  MUFU.EX2 R162, R162 ;  /* 0x000000a200a27308 */ /* 0x000ee20000000800 */
[----:B------:R-:W-:Y:S01]  /*11340*/  LDSM.16.MT88.4 R28, [R165+0x900] ;  /* 0x00090000a51c783b */ /* 0x000fe20000004200 */
[--C-:B------:R-:W-:Y:S02]  /*11350*/  FFMA.FTZ R175, R175, c[0x0][0x2d0], -R170.reuse ;  /* 0x0000b400afaf7a23 */ /* 0x100fe400000108aa */
[----:B------:R-:W-:Y:S01]  /*11360*/  FFMA.FTZ R176, R181, c[0x0][0x2d0], -R170 ;  /* 0x0000b400b5b07a23 */ /* 0x000fe200000108aa */
[----:B------:R-:W-:Y:S01]  /*11370*/  LDSM.16.MT88.4 R24, [R172+0x2900] ;  /* 0x00290000ac18783b */ /* 0x000fe20000004200 */
[----:B------:R-:W-:-:S02]  /*11380*/  FFMA.FTZ R181, R178, c[0x0][0x2d0], -R179 ;  /* 0x0000b400b2b57a23 */ /* 0x000fc400000108b3 */
[----:B------:R-:W-:Y:S01]  /*11390*/  MUFU.EX2 R164, R164 ;  /* 0x000000a400a47308 */ /* 0x000fe20000000800 */
[----:B------:R-:W-:Y:S02]  /*113a0*/  FFMA.FTZ R178, R142, c[0x0][0x2d0], -R179 ;  /* 0x0000b4008eb27a23 */ /* 0x000fe400000108b3 */
[--C-:B------:R-:W-:Y:S02]  /*113b0*/  FFMA.FTZ R177, R177, c[0x0][0x2d0], -R170.reuse ;  /* 0x0000b400b1b17a23 */ /* 0x100fe400000108aa */
[--C-:B------:R-:W-:Y:S02]  /*113c0*/  FFMA.FTZ R182, R143, c[0x0][0x2d0], -R170.reuse ;  /* 0x0000b4008fb67a23 */ /* 0x100fe400000108aa */
[--C-:B-1----:R-:W-:Y:S01]  /*113d0*/  FFMA.FTZ R3, R9, c[0x0][0x2d0], -R170.reuse ;  /* 0x0000b40009037a23 */ /* 0x102fe200000108aa */
[----:B------:R-:W1:Y:S01]  /*113e0*/  MUFU.EX2 R157, R157 ;  /* 0x0000009d009d7308 */ /* 0x000e620000000800 */
[----:B------:R-:W4:Y:S01]  /*113f0*/  LDSM.16.MT88.4 R8, [R185+0x2900] ;  /* 0x00290000b908783b */ /* 0x000f220000004200 */
[----:B---3--:R-:W-:Y:S01]  /*11400*/  F2FP.BF16.PACK_AB R97, R162, R163 ;  /* 0x000000a3a261723e */ /* 0x008fe200000010ff */
[----:B------:R-:W-:-:S02]  /*11410*/  FFMA.FTZ R179, R141, c[0x0][0x2d0], -R170 ;  /* 0x0000b4008db37a23 */ /* 0x000fc400000108aa */
[----:B------:R-:W-:Y:S01]  /*11420*/  FFMA.FTZ R218, R171, c[0x0][0x2d0], -R170 ;  /* 0x0000b400abda7a23 */ /* 0x000fe200000108aa */
[----:B------:R-:W-:Y:S01]  /*11430*/  LDSM.16.MT88.4 R140, [R172+0x3900] ;  /* 0x00390000ac8c783b */ /* 0x000fe20000004200 */
[----:B------:R-:W-:Y:S01]  /*11440*/  FADD.FTZ R163, R163, R162 ;  /* 0x000000a2a3a37221 */ /* 0x000fe20000010000 */
[----:B------:R-:W-:Y:S01]  /*11450*/  MUFU.EX2 R150, R150 ;  /* 0x0000009600967308 */ /* 0x000fe20000000800 */
[----:B-1----:R-:W-:-:S07]  /*11460*/  F2FP.BF16.PACK_AB R99, R157, R164 ;  /* 0x000000a49d63723e */ /* 0x002fce00000010ff */
[----:B------:R-:W-:Y:S01]  /*11470*/  MUFU.EX2 R156, R156 ;  /* 0x0000009c009c7308 */ /* 0x000fe20000000800 */
[----:B------:R-:W-:-:S04]  /*11480*/  FADD.FTZ R164, R164, R163 ;  /* 0x000000a3a4a47221 */ /* 0x000fc80000010000 */
[----:B------:R-:W-:Y:S01]  /*11490*/  FADD.FTZ R157, R157, R164 ;  /* 0x000000a49d9d7221 */ /* 0x000fe20000010000 */
[C---:B------:R-:W-:Y:S02]  /*114a0*/  HMMA.16816.F32.BF16 R36, R96.reuse, R40, RZ ;  /* 0x000000286024723c */ /* 0x040fe400000418ff */
[----:B------:R-:W1:Y:S06]  /*114b0*/  MUFU.EX2 R151, R151 ;  /* 0x0000009700977308 */ /* 0x000e6c0000000800 */
        /* <DEDUP_REMOVED lines=92> */
[----:B-----5:R-:W-:Y:S01]  /*11a80*/  F2FP.BF16.PACK_AB R4, R169, R166 ;  /* 0x000000a6a904723e */ /* 0x020fe200000010ff */
        /* <DEDUP_REMOVED lines=108> */
.L_x_2365:
[----:B------:R-:W-:-:S13]  /*12150*/  ISETP.NE.AND P0, PT, R3, 0x1, PT ;  /* 0x000000010300780c */ /* 0x000fda0003f05270 */
[----:B------:R-:W-:-:S05]  /*12160*/  @P0 IMAD.HI.U32 R5, R6, c[0x0][0x330], RZ ;  /* 0x0000cc0006050a27 */ /* 0x000fca00078e00ff */
[----:B------:R-:W-:-:S05]  /*12170*/  @P0 SHF.R.U32.HI R6, RZ, c[0x0][0x334], R5 ;  /* 0x0000cd00ff060a19 */ /* 0x000fca0000011605 */
.L_x_2366:
[----:B------:R-:W-:-:S05]  /*12180*/  IMAD R3, R6, R3, c[0x0][0x32c] ;  /* 0x0000cb0006037624 */ /* 0x000fca00078e0203 */
[----:B------:R-:W-:-:S04]  /*12190*/  IMNMX R4, R4, R3, PT ;  /* 0x0000000304047217 */ /* 0x000fc80003800200 */
.L_x_2364:
        /* <DEDUP_REMOVED lines=10> */
[C---:B------:R-:W-:Y:S01]  /*12240*/  IADD3 RZ, P0, R206.reuse, 0x40, RZ ;  /* 0x00000040ceff7810 */ /* 0x040fe20007f1e0ff */
[----:B------:R-:W-:Y:S01]  /*12250*/  IMAD.MOV.U32 R3, RZ, RZ, R0 ;  /* 0x000000ffff037224 */ /* 0x000fe200078e0000 */
[----:B------:R-:W-:Y:S01]  /*12260*/  LOP3.LUT P1, RZ, R135, 0x2, RZ, 0xc0, !PT ;  /* 0x0000000287ff7812 */ /* 0x000fe2000782c0ff */
[----:B------:R-:W-:Y:S01]  /*12270*/  IMAD.MOV.U32 R132, RZ, RZ, R2 ;  /* 0x000000ffff847224 */ /* 0x000fe200078e0002 */
[----:B------:R-:W-:Y:S01]  /*12280*/  IADD3 RZ, P2, R206, 0x80, RZ ;  /* 0x00000080ceff7810 */ /* 0x000fe20007f5e0ff */
[--C-:B------:R-:W-:Y:S01]  /*12290*/  IMAD.X R229, RZ, RZ, R211.reuse, P0 ;  /* 0x000000ffffe57224 */ /* 0x100fe200000e06d3 */
[----:B------:R-:W-:Y:S01]  /*122a0*/  SEL R191, R191, 0xffffffe0, !P1 ;  /* 0xffffffe0bfbf7807 */ /* 0x000fe20004800000 */
[----:B------:R-:W-:Y:S01]  /*122b0*/  IMAD.MOV.U32 R216, RZ, RZ, RZ ;  /* 0x000000ffffd87224 */ /* 0x000fe200078e00ff */
[C---:B------:R-:W-:Y:S01]  /*122c0*/  IADD3 RZ, P1, R208.reuse, 0x40, RZ ;  /* 0x00000040d0ff7810 */ /* 0x040fe20007f3e0ff */
[----:B------:R-:W-:Y:S01]  /*122d0*/  IMAD.X R228, RZ, RZ, R211, P2 ;  /* 0x000000ffffe47224 */ /* 0x000fe200010e06d3 */
[----:B------:R-:W-:Y:S01]  /*122e0*/  IADD3 RZ, P0, R208, 0x80, RZ ;  /* 0x00000080d0ff7810 */ /* 0x000fe20007f1e0ff */
[----:B------:R-:W-:Y:S01]  /*122f0*/  @P3 IMAD.HI.U32 R225, R212, c[0x0][0x2c8], RZ ;  /* 0x0000b200d4e13a27 */ /* 0x000fe200078e00ff */
[C---:B------:R-:W-:Y:S01]  /*12300*/  IADD3 R224, R206.reuse, 0x40, RZ ;  /* 0x00000040cee07810 */ /* 0x040fe20007ffe0ff */
[----:B------:R-:W-:Y:S01]  /*12310*/  ULDC UR8, c[0x0][0x324] ;  /* 0x0000c90000087ab9 */ /* 0x000fe20000000800 */
[----:B------:R-:W-:Y:S01]  /*12320*/  IADD3 R223, R206, 0x80, RZ ;  /* 0x00000080cedf7810 */ /* 0x000fe20007ffe0ff */
[----:B------:R-:W-:Y:S01]  /*12330*/  IMAD.X R227, RZ, RZ, R215, P1 ;  /* 0x000000ffffe37224 */ /* 0x000fe200008e06d7 */
[----:B------:R-:W-:Y:S01]  /*12340*/  @P3 SHF.R.U32.HI R225, RZ, c[0x0][0x2cc], R225 ;  /* 0x0000b300ffe13a19 */ /* 0x000fe200000116e1 */
[----:B------:R-:W-:Y:S01]  /*12350*/  IMAD.X R226, RZ, RZ, R215, P0 ;  /* 0x000000ffffe27224 */ /* 0x000fe200000e06d7 */
[C---:B------:R-:W-:Y:S01]  /*12360*/  IADD3 R222, R208.reuse, 0x80, RZ ;  /* 0x00000080d0de7810 */ /* 0x040fe20007ffe0ff */
[----:B------:R-:W-:Y:S01]  /*12370*/  ULOP3.LUT UR8, URZ, UR8, URZ, 0x33, !UPT ;  /* 0x000000083f087292 */ /* 0x000fe2000f8e333f */
[----:B------:R-:W-:Y:S01]  /*12380*/  IADD3 R220, R208, 0x40, RZ ;  /* 0x00000040d0dc7810 */ /* 0x000fe20007ffe0ff */
[----:B------:R-:W-:-:S02]  /*12390*/  UMOV UR5, 0x1 ;  /* 0x0000000100057882 */ /* 0x000fc40000000000 */
.L_x_2376:
[----:B------:R-:W-:Y:S04]  /*123a0*/  DEPBAR.LE SB0, 0x2 ;  /* 0x000080800000791a */ /* 0x000fe80000000000 */
[----:B------:R-:W-:Y:S01]  /*123b0*/  BAR.SYNC.DEFER_BLOCKING 0x0 ;  /* 0x0000000000007b1d */ /* 0x000fe20000010000 */
[----:B------:R-:W-:Y:S01]  /*123c0*/  UIMAD UR4, UR5, 0x6000, URZ ;  /* 0x00006000050478a4 */ /* 0x000fe2000f8e023f */
[----:B------:R-:W-:Y:S02]  /*123d0*/  ISETP.GE.AND P0, PT, R198, R221, PT ;  /* 0x000000ddc600720c */ /* 0x000fe40003f06270 */
[----:B------:R-:W-:Y:S02]  /*123e0*/  ISETP.NE.AND P2, PT, R193, 0x1, PT ;  /* 0x00000001c100780c */ /* 0x000fe40003f45270 */
[----:B------:R-:W-:Y:S02]  /*123f0*/  ISETP.GE.AND P3, PT, R195, 0x1, PT ;  /* 0x00000001c300780c */ /* 0x000fe40003f66270 */
[----:B------:R-:W-:Y:S05]  /*12400*/  IADD3 R135, R190, UR4, RZ ;  /* 0x00000004be877c10 */ /* 0x000fea000fffe0ff */
[----:B------:R-:W-:Y:S02]  /*12410*/  IMAD.IADD R133, R191, 0x1, R135 ;  /* 0x00000001bf857824 */ /* 0x000fe400078e0287 */
[----:B------:R-:W-:Y:S01]  /*12420*/  @!P0 IADD3 R28, R221, -0x1, RZ ;  /* 0xffffffffdd1c8810 */ /* 0x000fe20007ffe0ff */
[----:B------:R-:W-:Y:S02]  /*12430*/  @!P0 IMAD R179, R216, 0x6000, R204 ;  /* 0x00006000d8b38824 */ /* 0x000fe400078e02cc */
        /* <DEDUP_REMOVED lines=8> */
[----:B------:R-:W-:Y:S02]  /*124c0*/  @!P0 IMAD.IADD R33, R29, 0x1, R33 ;  /* 0x000000011d218824 */ /* 0x000fe400078e0221 */
[C---:B------:R-:W-:Y:S01]  /*124d0*/  @!P0 IMAD.SHL.U32 R29, R28.reuse, 0x40, RZ ;  /* 0x000000401c1d8824 */ /* 0x040fe200078e00ff */
[----:B------:R-:W3:Y:S02]  /*124e0*/  LDSM.16.M88.4 R148, [R190+UR4+0xd100] ;  /* 0x00d10004be94783b */ /* 0x000ee40008000200 */
[----:B------:R-:W-:Y:S02]  /*124f0*/  @!P0 SHF.L.U64.HI R33, R28, 0x6, R33 ;  /* 0x000000061c218819 */ /* 0x000fe40000010221 */
[----:B------:R-:W-:Y:S01]  /*12500*/  @!P0 IADD3 R31, P1, R29, R206, RZ ;  /* 0x000000ce1d1f8210 */ /* 0x000fe20007f3e0ff */
[----:B------:R-:W4:Y:S04]  /*12510*/  LDSM.16.M88.4 R152, [R190+UR4+0xd900] ;  /* 0x00d90004be98783b */ /* 0x000f280008000200 */
[----:B------:R-:W-:Y:S01]  /*12520*/  @!P0 IMAD.X R0, R33, 0x1, R211, P1 ;  /* 0x0000000121008824 */ /* 0x000fe200008e06d3 */
[C---:B------:R-:W-:Y:S01]  /*12530*/  @!P0 LEA R172, P1, R31.reuse, c[0x0][0x1f8], 0x1 ;  /* 0x00007e001fac8a11 */ /* 0x040fe200078208ff */
[----:B------:R-:W-:Y:S03]  /*12540*/  LDSM.16.M88.4 R156, [R133+0xd100] ;  /* 0x00d10000859c783b */ /* 0x000fe60000000200 */
[----:B------:R-:W-:Y:S02]  /*12550*/  @!P0 LEA.HI.X R173, R31, c[0x0][0x1fc], R0, 0x1, P1 ;  /* 0x00007f001fad8a11 */ /* 0x000fe400008f0c00 */
[----:B------:R-:W-:Y:S01]  /*12560*/  @!P0 IADD3 R0, P1, R29, R224, RZ ;  /* 0x000000e01d008210 */ /* 0x000fe20007f3e0ff */
[----:B------:R-:W-:Y:S04]  /*12570*/  LDSM.16.M88.4 R160, [R133+0xd900] ;  /* 0x00d9000085a0783b */ /* 0x000fe80000000200 */
[----:B------:R-:W-:Y:S01]  /*12580*/  @!P0 IMAD.X R31, R33, 0x1, R229, P1 ;  /* 0x00000001211f8824 */ /* 0x000fe200008e06e5 */
[C---:B------:R-:W-:Y:S04]  /*12590*/  @!P0 LEA R174, P1, R0.reuse, c[0x0][0x1f8], 0x1 ;  /* 0x00007e0000ae8a11 */ /* 0x040fe800078208ff */
[----:B------:R-:W-:Y:S02]  /*125a0*/  @!P0 LEA.HI.X R175, R0, c[0x0][0x1fc], R31, 0x1, P1 ;  /* 0x00007f0000af8a11 */ /* 0x000fe400008f0c1f */
[----:B------:R-:W-:Y:S01]  /*125b0*/  @!P0 IADD3 R0, P1, R29, R223, RZ ;  /* 0x000000df1d008210 */ /* 0x000fe20007f3e0ff */
[C---:B-1----:R-:W-:Y:S04]  /*125c0*/  HMMA.16816.F32.BF16 R4, R136.reuse, R140, RZ ;  /* 0x0000008c8804723c */ /* 0x042fe800000418ff */
[--C-:B------:R-:W-:Y:S01]  /*125d0*/  @!P0 IMAD.X R31, R33, 0x1, R228.reuse, P1 ;  /* 0x00000001211f8824 */ /* 0x100fe200008e06e4 */
        /* <DEDUP_REMOVED lines=10> */
[----:B------:R-:W-:Y:S01]  /*12680*/  @!P0 IMAD.X R31, R33, 0x1, R211, P1 ;  /* 0x00000001211f8824 */ /* 0x000fe200008e06d3 */
[C---:B------:R-:W-:Y:S03]  /*12690*/  @!P0 LEA R180, P1, R0.reuse, c[0x0][0x1f8], 0x1 ;  /* 0x00007e0000b48a11 */ /* 0x040fe600078208ff */
[C---:B---3--:R-:W-:Y:S01]  /*126a0*/  HMMA.16816.F32.BF16 R20, R136.reuse, R148, RZ ;  /* 0x000000948814723c */ /* 0x048fe200000418ff */
[----:B------:R-:W-:Y:S03]  /*126b0*/  @!P0 LEA.HI.X R181, R0, c[0x0][0x1fc], R31, 0x1, P1 ;  /* 0x00007f0000b58a11 */ /* 0x000fe600008f0c1f */
[----:B------:R-:W-:Y:S04]  /*126c0*/  @!P0 IADD3 R0, P1, R29, R224, RZ ;  /* 0x000000e01d008210 */ /* 0x000fe80007f3e0ff */
[C---:B------:R-:W-:Y:S01]  /*126d0*/  HMMA.16816.F32.BF16 R24, R136.reuse, R150, RZ ;  /* 0x000000968818723c */ /* 0x040fe200000418ff */
[----:B------:R-:W-:Y:S01]  /*126e0*/  @!P0 IMAD.X R31, R33, 0x1, R229, P1 ;  /* 0x00000001211f8824 */ /* 0x000fe200008e06e5 */
[----:B------:R-:W2:Y:S02]  /*126f0*/  LDSM.16.M88.4 R148, [R133+0xc900] ;  /* 0x00c900008594783b */ /* 0x000ea40000000200 */
[C---:B------:R-:W-:Y:S03]  /*12700*/  @!P0 LEA R182, P1, R0.reuse, c[0x0][0x1f8], 0x1 ;  /* 0x00007e0000b68a11 */ /* 0x040fe600078208ff */
[----:B------:R-:W-:Y:S01]  /*12710*/  @!PT LDS RZ, [RZ] ;  /* 0x00000000fffff984 */ /* 0x000fe20000000800 */
[----:B------:R-:W-:Y:S01]  /*12720*/  @!PT LDS RZ, [RZ] ;  /* 0x00000000fffff984 */ /* 0x000fe20000000800 */
[----:B------:R-:W-:Y:S01]  /*12730*/  @!PT LDS RZ, [RZ] ;  /* 0x00000000fffff984 */ /* 0x000fe20000000800 */
[----:B------:R3:W-:Y:S01]  /*12740*/  @!P0 LDGSTS.E.BYPASS.LTC128B.128 [R179], [R172.64], !P5 ;  /* 0x00000000acb38fae */ /* 0x0007e2000e901d46 */
[----:B------:R-:W-:Y:S04]  /*12750*/  @!P0 LEA.HI.X R183, R0, c[0x0][0x1fc], R31, 0x1, P1 ;  /* 0x00007f0000b78a11 */ /* 0x000fe800008f0c1f */
[----:B------:R-:W-:Y:S01]  /*12760*/  @!P0 IADD3 R0, P1, R29, R223, RZ ;  /* 0x000000df1d008210 */ /* 0x000fe20007f3e0ff */
[----:B------:R3:W-:Y:S01]  /*12770*/  @!P0 LDGSTS.E.BYPASS.LTC128B.128 [R179+0x2000], [R174.64], !P4 ;  /* 0x02000000aeb38fae */ /* 0x0007e2000e101d46 */
[C---:B----4-:R-:W-:Y:S03]  /*12780*/  HMMA.16816.F32.BF16 R28, R136.reuse, R152, RZ ;  /* 0x00000098881c723c */ /* 0x050fe600000418ff */
[----:B------:R-:W-:Y:S01]  /*12790*/  @!P0 IMAD.X R33, R33, 0x1, R228, P1 ;  /* 0x0000000121218824 */ /* 0x000fe200008e06e4 */
[C---:B------:R-:W-:Y:S01]  /*127a0*/  @!P0 LEA R232, P1, R0.reuse, c[0x0][0x1f8], 0x1 ;  /* 0x00007e0000e88a11 */ /* 0x040fe200078208ff */
[----:B------:R4:W-:Y:S03]  /*127b0*/  @!P0 LDGSTS.E.BYPASS.LTC128B.128 [R179+0x4000], [R176.64], !P6 ;  /* 0x04000000b0b38fae */ /* 0x0009e6000f101d46 */
[----:B------:R-:W-:Y:S01]  /*127c0*/  @!P0 LEA.HI.X R233, R0, c[0x0][0x1fc], R33, 0x1, P1 ;  /* 0x00007f0000e98a11 */ /* 0x000fe200008f0c21 */
[----:B------:R-:W-:Y:S01]  /*127d0*/  IMAD.IADD R0, R134, 0x1, R135 ;  /* 0x0000000186007824 */ /* 0x000fe200078e0287 */
[----:B------:R-:W-:Y:S01]  /*127e0*/  HMMA.16816.F32.BF16 R32, R136, R154, RZ ;  /* 0x0000009a8820723c */ /* 0x000fe200000418ff */
[----:B------:R4:W-:Y:S01]  /*127f0*/  @!P0 LDGSTS.E.BYPASS.LTC128B.128 [R179+0x1000], [R180.64], !P5 ;  /* 0x01000000b4b38fae */ /* 0x0009e2000e901d46 */
[----:B------:R-:W-:Y:S04]  /*12800*/  IADD3 R135, R191, R135, R134 ;  /* 0x00000087bf877210 */ /* 0x000fe80007ffe086 */
[----:B------:R4:W-:Y:S02]  /*12810*/  @!P0 LDGSTS.E.BYPASS.LTC128B.128 [R179+0x3000], [R182.64], !P4 ;  /* 0x03000000b6b38fae */ /* 0x0009e4000e101d46 */
[C---:B-1----:R-:W-:Y:S03]  /*12820*/  HMMA.16816.F32.BF16 R4, R140.reuse, R144, R4 ;  /* 0x000000908c04723c */ /* 0x042fe60000041804 */
[----:B------:R4:W-:Y:S02]  /*12830*/  @!P0 LDGSTS.E.BYPASS.LTC128B.128 [R179+0x5000], [R232.64], !P6 ;  /* 0x05000000e8b38fae */ /* 0x0009e4000f101d46 */
[C---:B------:R-:W-:Y:S02]  /*12840*/  ISETP.GE.AND P0, PT, R216.reuse, 0x1, PT ;  /* 0x00000001d800780c */ /* 0x040fe40003f06270 */
[----:B------:R-:W-:Y:S01]  /*12850*/  IADD3 R216, R216, 0x1, RZ ;  /* 0x00000001d8d87810 */ /* 0x000fe20007ffe0ff */
[C---:B------:R-:W-:Y:S01]  /*12860*/  HMMA.16816.F32.BF16 R8, R140.reuse, R146, R8 ;  /* 0x000000928c08723c */ /* 0x040fe20000041808 */
[----:B------:R-:W-:Y:S03]  /*12870*/  LDSM.16.M88.4 R136, [R187] ;  /* 0x00000000bb88783b */ /* 0x000fe60000000200 */
[----:B------:R-:W-:Y:S02]  /*12880*/  SEL R216, R216, RZ, !P0 ;  /* 0x000000ffd8d87207 */ /* 0x000fe40004000000 */
[----:B------:R-:W1:Y:S02]  /*12890*/  LDSM.16.M88.4 R152, [R0+0xc100] ;  /* 0x00c100000098783b */ /* 0x000e640000000200 */
[C---:B--2---:R-:W-:Y:S03]  /*128a0*/  HMMA.16816.F32.BF16 R12, R140.reuse, R148, R12 ;  /* 0x000000948c0c723c */ /* 0x044fe6000004180c */
[----:B------:R-:W2:Y:S05]  /*128b0*/  LDSM.16.M88.4 R164, [R0+0xc900] ;  /* 0x00c9000000a4783b */ /* 0x000eaa0000000200 */
[C---:B------:R-:W-:Y:S01]  /*128c0*/  HMMA.16816.F32.BF16 R16, R140.reuse, R150, R16 ;  /* 0x000000968c10723c */ /* 0x040fe20000041810 */
[----:B------:R-:W5:Y:S05]  /*128d0*/  LDSM.16.M88.4 R168, [R0+0xd100] ;  /* 0x00d1000000a8783b */ /* 0x000f6a0000000200 */
[----:B---3--:R-:W3:Y:S02]  /*128e0*/  LDSM.16.M88.4 R172, [R0+0xd900] ;  /* 0x00d9000000ac783b */ /* 0x008ee40000000200 */
[C---:B------:R-:W-:Y:S03]  /*128f0*/  HMMA.16816.F32.BF16 R20, R140.reuse, R156, R20 ;  /* 0x0000009c8c14723c */ /* 0x040fe60000041814 */
[----:B------:R-:W-:Y:S05]  /*12900*/  LDSM.16.M88.4 R144, [R186] ;  /* 0x00000000ba90783b */ /* 0x000fea0000000200 */
[C---:B------:R-:W-:Y:S01]  /*12910*/  HMMA.16816.F32.BF16 R24, R140.reuse, R158, R24 ;  /* 0x0000009e8c18723c */ /* 0x040fe20000041818 */
[----:B------:R-:W3:Y:S05]  /*12920*/  LDSM.16.M88.4 R148, [R2+0xc100] ;  /* 0x00c100000294783b */ /* 0x000eea0000000200 */
[----:B------:R-:W3:Y:S02]  /*12930*/  LDSM.16.M88.4 R156, [R2+0xc900] ;  /* 0x00c90000029c783b */ /* 0x000ee40000000200 */
[C---:B------:R-:W-:Y:S03]  /*12940*/  HMMA.16816.F32.BF16 R28, R140.reuse, R160, R28 ;  /* 0x000000a08c1c723c */ /* 0x040fe6000004181c */
[----:B----4-:R-:W4:Y:S05]  /*12950*/  LDSM.16.M88.4 R176, [R2+0xd100] ;  /* 0x00d1000002b0783b */ /* 0x010f2a0000000200 */
[----:B------:R-:W-:Y:S01]  /*12960*/  HMMA.16816.F32.BF16 R32, R140, R162, R32 ;  /* 0x000000a28c20723c */ /* 0x000fe20000041820 */
[----:B------:R-:W3:Y:S05]  /*12970*/  LDSM.16.M88.4 R180, [R2+0xd900] ;  /* 0x00d9000002b4783b */ /* 0x000eea0000000200 */
[----:B------:R-:W-:Y:S02]  /*12980*/  LDSM.16.M88.4 R140, [R192+0x4000] ;  /* 0x00400000c08c783b */ /* 0x000fe40000000200 */
[C---:B-1----:R-:W-:Y:S03]  /*12990*/  HMMA.16816.F32.BF16 R4, R136.reuse, R152, R4 ;  /* 0x000000988804723c */ /* 0x042fe60000041804 */
[----:B------:R-:W-:Y:S05]  /*129a0*/  LDSM.16.M88.4 R160, [R190+UR4+0xe900] ;  /* 0x00e90004bea0783b */ /* 0x000fea0008000200 */
[C---:B------:R-:W-:Y:S01]  /*129b0*/  HMMA.16816.F32.BF16 R8, R136.reuse, R154, R8 ;  /* 0x0000009a8808723c */ /* 0x040fe20000041808 */
[----:B------:R-:W1:Y:S05]  /*129c0*/  LDSM.16.M88.4 R152, [R190+UR4+0xe100] ;  /* 0x00e10004be98783b */ /* 0x000e6a0008000200 */
[----:B------:R-:W0:Y:S02]  /*129d0*/  LDGDEPBAR ;  /* 0x00000000000079af */ /* 0x000e240000000000 */
[C---:B--2---:R-:W-:Y:S08]  /*129e0*/  HMMA.16816.F32.BF16 R12, R136.reuse, R164, R12 ;  /* 0x000000a4880c723c */ /* 0x044ff0000004180c */
[C---:B------:R-:W-:Y:S01]  /*129f0*/  HMMA.16816.F32.BF16 R16, R136.reuse, R166, R16 ;  /* 0x000000a68810723c */ /* 0x040fe20000041810 */
[----:B------:R-:W2:Y:S07]  /*12a00*/  LDSM.16.M88.4 R164, [R190+UR4+0xf100] ;  /* 0x00f10004bea4783b */ /* 0x000eae0008000200 */
[C---:B-----5:R-:W-:Y:S08]  /*12a10*/  HMMA.16816.F32.BF16 R20, R136.reuse, R168, R20 ;  /* 0x000000a88814723c */ /* 0x060ff00000041814 */
[C---:B------:R-:W-:Y:S01]  /*12a20*/  HMMA.16816.F32.BF16 R24, R136.reuse, R170, R24 ;  /* 0x000000aa8818723c */ /* 0x040fe20000041818 */
[----:B------:R-:W5:Y:S07]  /*12a30*/  LDSM.16.M88.4 R168, [R190+UR4+0xf900] ;  /* 0x00f90004bea8783b */ /* 0x000f6e0008000200 */
[C---:B---3--:R-:W-:Y:S08]  /*12a40*/  HMMA.16816.F32.BF16 R28, R136.reuse, R172, R28 ;  /* 0x000000ac881c723c */ /* 0x048ff0000004181c */
        /* <DEDUP_REMOVED lines=8> */
[----:B------:R-:W2:Y:S07]  /*12ad0*/  LDSM.16.M88.4 R156, [R133+0xe900] ;  /* 0x00e90000859c783b */ /* 0x000eae0000000200 */
[C---:B----4-:R-:W-:Y:S08]  /*12ae0*/  HMMA.16816.F32.BF16 R20, R144.reuse, R176, R20 ;  /* 0x000000b09014723c */ /* 0x050ff00000041814 */
[C---:B------:R-:W-:Y:S01]  /*12af0*/  HMMA.16816.F32.BF16 R24, R144.reuse, R178, R24 ;  /* 0x000000b29018723c */ /* 0x040fe20000041818 */
[----:B------:R-:W4:Y:S07]  /*12b00*/  LDSM.16.M88.4 R176, [R133+0xf900] ;  /* 0x00f9000085b0783b */ /* 0x000f2e0000000200 */
[C---:B------:R-:W-:Y:S08]  /*12b10*/  HMMA.16816.F32.BF16 R28, R144.reuse, R180, R28 ;  /* 0x000000b4901c723c */ /* 0x040ff0000004181c */
[----:B------:R-:W-:Y:S01]  /*12b20*/  HMMA.16816.F32.BF16 R32, R144, R182, R32 ;  /* 0x000000b69020723c */ /* 0x000fe20000041820 */
[----:B------:R-:W-:Y:S05]  /*12b30*/  LDSM.16.M88.4 R144, [R187+0x4000] ;  /* 0x00400000bb90783b */ /* 0x000fea0000000200 */
[----:B------:R-:W-:Y:S02]  /*12b40*/  LDSM.16.M88.4 R180, [R0+0xf900] ;  /* 0x00f9000000b4783b */ /* 0x000fe40000000200 */
        /* <DEDUP_REMOVED lines=9> */
[C---:B-----5:R-:W-:Y:S08]  /*12be0*/  HMMA.16816.F32.BF16 R28, R140.reuse, R168, R28 ;  /* 0x000000a88c1c723c */ /* 0x060ff0000004181c */
[----:B------:R-:W-:Y:S01]  /*12bf0*/  HMMA.16816.F32.BF16 R32, R140, R170, R32 ;  /* 0x000000aa8c20723c */ /* 0x000fe20000041820 */
[----:B------:R-:W-:Y:S05]  /*12c00*/  LDSM.16.M88.4 R140, [R186+0x4000] ;  /* 0x00400000ba8c783b */ /* 0x000fea0000000200 */
        /* <DEDUP_REMOVED lines=9> */
[----:B------:R-:W2:Y:S07]  /*12ca0*/  LDSM.16.M88.4 R172, [R135+0xf900] ;  /* 0x00f9000087ac783b */ /* 0x000eae0000000200 */
[C---:B----4-:R-:W-:Y:S08]  /*12cb0*/  HMMA.16816.F32.BF16 R28, R136.reuse, R176, R28 ;  /* 0x000000b0881c723c */ /* 0x050ff0000004181c */
[----:B------:R-:W-:Y:S01]  /*12cc0*/  HMMA.16816.F32.BF16 R32, R136, R178, R32 ;  /* 0x000000b28820723c */ /* 0x000fe20000041820 */
[----:B------:R-:W-:Y:S05]  /*12cd0*/  LDSM.16.M88.4 R136, [R192+0x8000] ;  /* 0x00800000c088783b */ /* 0x000fea0000000200 */
[----:B------:R-:W-:Y:S02]  /*12ce0*/  LDSM.16.M88.4 R176, [R190+UR4+0x11900] ;  /* 0x01190004beb0783b */ /* 0x000fe40008000200 */
[C---:B-1----:R-:W-:Y:S08]  /*12cf0*/  HMMA.16816.F32.BF16 R4, R144.reuse, R152, R4 ;  /* 0x000000989004723c */ /* 0x042ff00000041804 */
[C---:B------:R-:W-:Y:S01]  /*12d00*/  HMMA.16816.F32.BF16 R8, R144.reuse, R154, R8 ;  /* 0x0000009a9008723c */ /* 0x040fe20000041808 */
[----:B------:R-:W1:Y:S07]  /*12d10*/  LDSM.16.M88.4 R152, [R190+UR4+0x10100] ;  /* 0x01010004be98783b */ /* 0x000e6e0008000200 */
[C---:B------:R-:W-:Y:S08]  /*12d20*/  HMMA.16816.F32.BF16 R12, R144.reuse, R160, R12 ;  /* 0x000000a0900c723c */ /* 0x040ff0000004180c */
[C---:B------:R-:W-:Y:S01]  /*12d30*/  HMMA.16816.F32.BF16 R16, R144.reuse, R162, R16 ;  /* 0x000000a29010723c */ /* 0x040fe20000041810 */
[----:B------:R-:W4:Y:S07]  /*12d40*/  LDSM.16.M88.4 R160, [R190+UR4+0x10900] ;  /* 0x01090004bea0783b */ /* 0x000f2e0008000200 */
[C---:B--2---:R-:W-:Y:S08]  /*12d50*/  HMMA.16816.F32.BF16 R20, R144.reuse, R164, R20 ;  /* 0x000000a49014723c */ /* 0x044ff00000041814 */
[C---:B------:R-:W-:Y:S01]  /*12d60*/  HMMA.16816.F32.BF16 R24, R144.reuse, R166, R24 ;  /* 0x000000a69018723c */ /* 0x040fe20000041818 */
[----:B------:R-:W2:Y:S07]  /*12d70*/  LDSM.16.M88.4 R164, [R190+UR4+0x11100] ;  /* 0x01110004bea4783b */ /* 0x000eae0008000200 */
[C---:B------:R-:W-:Y:S08]  /*12d80*/  HMMA.16816.F32.BF16 R28, R144.reuse, R180, R28 ;  /* 0x000000b4901c723c */ /* 0x040ff0000004181c */
[----:B------:R-:W-:Y:S01]  /*12d90*/  HMMA.16816.F32.BF16 R32, R144, R182, R32 ;  /* 0x000000b69020723c */ /* 0x000fe20000041820 */
[----:B------:R-:W-:Y:S05]  /*12da0*/  LDSM.16.M88.4 R144, [R188+0x8000] ;  /* 0x00800000bc90783b */ /* 0x000fea0000000200 */
[----:B------:R-:W-:Y:S02]  /*12db0*/  LDSM.16.M88.4 R180, [R133+0x11900] ;  /* 0x0119000085b4783b */ /* 0x000fe40000000200 */
[C---:B---3--:R-:W-:Y:S08]  /*12dc0*/  HMMA.16816.F32.BF16 R4, R140.reuse, R148, R4 ;  /* 0x000000948c04723c */ /* 0x048ff00000041804 */
[C---:B------:R-:W-:Y:S01]  /*12dd0*/  HMMA.16816.F32.BF16 R8, R140.reuse, R150, R8 ;  /* 0x000000968c08723c */ /* 0x040fe20000041808 */
[----:B------:R-:W3:Y:S07]  /*12de0*/  LDSM.16.M88.4 R148, [R133+0x10100] ;  /* 0x010100008594783b */ /* 0x000eee0000000200 */
[C---:B-----5:R-:W-:Y:S08]  /*12df0*/  HMMA.16816.F32.BF16 R12, R140.reuse, R156, R12 ;  /* 0x0000009c8c0c723c */ /* 0x060ff0000004180c */
[C---:B------:R-:W-:Y:S01]  /*12e00*/  HMMA.16816.F32.BF16 R16, R140.reuse, R158, R16 ;  /* 0x0000009e8c10723c */ /* 0x040fe20000041810 */
[----:B------:R-:W5:Y:S07]  /*12e10*/  LDSM.16.M88.4 R156, [R133+0x10900] ;  /* 0x01090000859c783b */ /* 0x000f6e0000000200 */
[C---:B------:R-:W-:Y:S08]  /*12e20*/  HMMA.16816.F32.BF16 R20, R140.reuse, R168, R20 ;  /* 0x000000a88c14723c */ /* 0x040ff00000041814 */
[C---:B------:R-:W-:Y:S01]  /*12e30*/  HMMA.16816.F32.BF16 R24, R140.reuse, R170, R24 ;  /* 0x000000aa8c18723c */ /* 0x040fe20000041818 */
[----:B------:R-:W2:Y:S07]  /*12e40*/  LDSM.16.M88.4 R168, [R133+0x11100] ;  /* 0x0111000085a8783b */ /* 0x000eae0000000200 */
[C---:B------:R-:W-:Y:S08]  /*12e50*/  HMMA.16816.F32.BF16 R28, R140.reuse, R172, R28 ;  /* 0x000000ac8c1c723c */ /* 0x040ff0000004181c */
[----:B------:R-:W-:Y:S01]  /*12e60*/  HMMA.16816.F32.BF16 R32, R140, R174, R32 ;  /* 0x000000ae8c20723c */ /* 0x000fe20000041820 */
[----:B------:R-:W-:Y:S07]  /*12e70*/  LDSM.16.M88.4 R140, [R187+0x8000] ;  /* 0x00800000bb8c783b */ /* 0x000fee0000000200 */
        /* <DEDUP_REMOVED lines=8> */
[----:B------:R-:W-:Y:S07]  /*12f00*/  LDSM.16.M88.4 R164, [R135+0x11100] ;  /* 0x0111000087a4783b */ /* 0x000fee0000000200 */
[C---:B------:R-:W-:Y:S08]  /*12f10*/  HMMA.16816.F32.BF16 R28, R136.reuse, R176, R28 ;  /* 0x000000b0881c723c */ /* 0x040ff0000004181c */
[----:B------:R-:W-:Y:S01]  /*12f20*/  HMMA.16816.F32.BF16 R32, R136, R178, R32 ;  /* 0x000000b28820723c */ /* 0x000fe20000041820 */
[----:B------:R-:W2:Y:S07]  /*12f30*/  LDSM.16.M88.4 R136, [R0+0x11100] ;  /* 0x011100000088783b */ /* 0x000eae0000000200 */
[C---:B---3--:R-:W-:Y:S08]  /*12f40*/  HMMA.16816.F32.BF16 R4, R144.reuse, R148, R4 ;  /* 0x000000949004723c */ /* 0x048ff00000041804 */
[C---:B------:R-:W-:Y:S01]  /*12f50*/  HMMA.16816.F32.BF16 R8, R144.reuse, R150, R8 ;  /* 0x000000969008723c */ /* 0x040fe20000041808 */
[----:B------:R-:W-:Y:S07]  /*12f60*/  LDSM.16.M88.4 R148, [R186+0x8000] ;  /* 0x00800000ba94783b */ /* 0x000fee0000000200 */
[C---:B-----5:R-:W-:Y:S08]  /*12f70*/  HMMA.16816.F32.BF16 R12, R144.reuse, R156, R12 ;  /* 0x0000009c900c723c */ /* 0x060ff0000004180c */
[C---:B------:R-:W-:Y:S01]  /*12f80*/  HMMA.16816.F32.BF16 R16, R144.reuse, R158, R16 ;  /* 0x0000009e9010723c */ /* 0x040fe20000041810 */
[----:B------:R-:W-:Y:S07]  /*12f90*/  LDSM.16.M88.4 R156, [R135+0x10900] ;  /* 0x01090000879c783b */ /* 0x000fee0000000200 */
[C---:B------:R-:W-:Y:S08]  /*12fa0*/  HMMA.16816.F32.BF16 R20, R144.reuse, R168, R20 ;  /* 0x000000a89014723c */ /* 0x040ff00000041814 */
[C---:B------:R-:W-:Y:S08]  /*12fb0*/  HMMA.16816.F32.BF16 R24, R144.reuse, R170, R24 ;  /* 0x000000aa9018723c */ /* 0x040ff00000041818 */
[C---:B------:R-:W-:Y:S08]  /*12fc0*/  HMMA.16816.F32.BF16 R28, R144.reuse, R180, R28 ;  /* 0x000000b4901c723c */ /* 0x040ff0000004181c */
[----:B------:R-:W-:Y:S01]  /*12fd0*/  HMMA.16816.F32.BF16 R32, R144, R182, R32 ;  /* 0x000000b69020723c */ /* 0x000fe20000041820 */
[----:B------:R3:W5:Y:S07]  /*12fe0*/  LDSM.16.M88.4 R144, [R0+0x11900] ;  /* 0x011900000090783b */ /* 0x00076e0000000200 */
[C---:B-1----:R-:W-:Y:S08]  /*12ff0*/  HMMA.16816.F32.BF16 R4, R140.reuse, R152, R4 ;  /* 0x000000988c04723c */ /* 0x042ff00000041804 */
[C---:B------:R-:W-:Y:S01]  /*13000*/  HMMA.16816.F32.BF16 R8, R140.reuse, R154, R8 ;  /* 0x0000009a8c08723c */ /* 0x040fe20000041808 */
[----:B------:R1:W5:Y:S07]  /*13010*/  LDSM.16.M88.4 R152, [R2+0x10100] ;  /* 0x010100000298783b */ /* 0x00036e0000000200 */
[C---:B----4-:R-:W-:Y:S04]  /*13020*/  HMMA.16816.F32.BF16 R12, R140.reuse, R160, R12 ;  /* 0x000000a08c0c723c */ /* 0x050fe8000004180c */
[----:B---3--:R-:W-:Y:S02]  /*13030*/  IMAD.MOV.U32 R0, RZ, RZ, R212 ;  /* 0x000000ffff007224 */ /* 0x008fe400078e00d4 */
[----:B------:R-:W-:Y:S02]  /*13040*/  @P2 IMAD.MOV.U32 R0, RZ, RZ, R225 ;  /* 0x000000ffff002224 */ /* 0x000fe400078e00e1 */
[C---:B------:R-:W-:Y:S01]  /*13050*/  HMMA.16816.F32.BF16 R16, R140.reuse, R162, R16 ;  /* 0x000000a28c10723c */ /* 0x040fe20000041810 */
[----:B------:R-:W3:Y:S07]  /*13060*/  LDSM.16.M88.4 R160, [R135+0x11900] ;  /* 0x0119000087a0783b */ /* 0x000eee0000000200 */
[C---:B--2---:R-:W-:Y:S04]  /*13070*/  HMMA.16816.F32.BF16 R20, R140.reuse, R136, R20 ;  /* 0x000000888c14723c */ /* 0x044fe80000041814 */
[----:B-1----:R-:W-:Y:S04]  /*13080*/  IMAD.SHL.U32 R2, R221, 0x40, RZ ;  /* 0x00000040dd027824 */ /* 0x002fe800078e00ff */
[C---:B------:R-:W-:Y:S08]  /*13090*/  HMMA.16816.F32.BF16 R24, R140.reuse, R138, R24 ;  /* 0x0000008a8c18723c */ /* 0x040ff00000041818 */
[C---:B-----5:R-:W-:Y:S08]  /*130a0*/  HMMA.16816.F32.BF16 R28, R140.reuse, R144, R28 ;  /* 0x000000908c1c723c */ /* 0x060ff0000004181c */
[----:B------:R-:W-:Y:S08]  /*130b0*/  HMMA.16816.F32.BF16 R32, R140, R146, R32 ;  /* 0x000000928c20723c */ /* 0x000ff00000041820 */
[C---:B------:R-:W-:Y:S08]  /*130c0*/  HMMA.16816.F32.BF16 R4, R148.reuse, R152, R4 ;  /* 0x000000989404723c */ /* 0x040ff00000041804 */
[C---:B------:R-:W-:Y:S08]  /*130d0*/  HMMA.16816.F32.BF16 R8, R148.reuse, R154, R8 ;  /* 0x0000009a9408723c */ /* 0x040ff00000041808 */
[C---:B------:R-:W-:Y:S08]  /*130e0*/  HMMA.16816.F32.BF16 R12, R148.reuse, R156, R12 ;  /* 0x0000009c940c723c */ /* 0x040ff0000004180c */
[C---:B------:R-:W-:Y:S08]  /*130f0*/  HMMA.16816.F32.BF16 R16, R148.reuse, R158, R16 ;  /* 0x0000009e9410723c */ /* 0x040ff00000041810 */
[C---:B------:R-:W-:Y:S08]  /*13100*/  HMMA.16816.F32.BF16 R20, R148.reuse, R164, R20 ;  /* 0x000000a49414723c */ /* 0x040ff00000041814 */
[C---:B------:R-:W-:Y:S08]  /*13110*/  HMMA.16816.F32.BF16 R24, R148.reuse, R166, R24 ;  /* 0x000000a69418723c */ /* 0x040ff00000041818 */
[C---:B---3--:R-:W-:Y:S01]  /*13120*/  HMMA.16816.F32.BF16 R28, R148.reuse, R160, R28 ;  /* 0x000000a0941c723c */ /* 0x048fe2000004181c */
[----:B------:R-:W1:Y:S07]  /*13130*/  SHFL.IDX PT, R161, R0, RZ, 0x1c1f ;  /* 0x001c1fff00a17589 */ /* 0x000e6e00000e0000 */
[----:B------:R-:W-:Y:S07]  /*13140*/  HMMA.16816.F32.BF16 R32, R148, R162, R32 ;  /* 0x000000a29420723c */ /* 0x000fee0000041820 */
[----:B------:R-:W-:Y:S05]  /*13150*/  IADD3 R162, -R213, 0x1, -R2 ;  /* 0x00000001d5a27810 */ /* 0x000fea0007ffe902 */
[----:B------:R-:W-:Y:S04]  /*13160*/  IADD3 R162, -R199, R162, R194 ;  /* 0x000000a2c7a27210 */ /* 0x000fe80007ffe1c2 */
[C---:B------:R-:W-:Y:S02]  /*13170*/  IADD3 R164, R162.reuse, c[0x0][0x328], RZ ;  /* 0x0000ca00a2a47a10 */ /* 0x040fe40007ffe0ff */
[----:B------:R-:W-:Y:S03]  /*13180*/  IADD3 R162, R162, UR8, RZ ;  /* 0x00000008a2a27c10 */ /* 0x000fe6000fffe0ff */
[--C-:B-1----:R-:W-:Y:S02]  /*13190*/  IMAD.IADD R166, R164, 0x1, R161.reuse ;  /* 0x00000001a4a67824 */ /* 0x102fe400078e02a1 */
[----:B------:R-:W-:Y:S01]  /*131a0*/  IMAD.IADD R165, R162, 0x1, R161 ;  /* 0x00000001a2a57824 */ /* 0x000fe200078e02a1 */
        /* <DEDUP_REMOVED lines=14> */
.L_x_2370:
[----:B------:R-:W-:Y:S04]  /*13290*/  MOV R133, c[0x0][0x32c] ;  /* 0x0000cb0000857a02 */ /* 0x000fe80000000f00 */
[----:B------:R-:W-:Y:S11]  /*132a0*/  ISETP.NE.AND P0, PT, R133, 0x1, PT ;  /* 0x000000018500780c */ /* 0x000ff60003f05270 */
[----:B------:R-:W-:Y:S02]  /*132b0*/  @!UPT UIADD3 URZ, URZ, URZ, URZ ;  /* 0x0000003f3f3ff290 */ /* 0x000fe4000fffe03f */
[----:B------:R-:W-:Y:S05]  /*132c0*/  @P0 IMAD.HI.U32 R133, R161, c[0x0][0x330], RZ ;  /* 0x0000cc00a1850a27 */ /* 0x000fea00078e00ff */
[----:B------:R-:W-:Y:S02]  /*132d0*/  @P0 SHF.R.U32.HI R161, RZ, c[0x0][0x334], R133 ;  /* 0x0000cd00ffa10a19 */ /* 0x000fe40000011685 */
.L_x_2371:
[----:B------:R-:W-:Y:S05]  /*132e0*/  BSYNC B0 ;  /* 0x0000000000007941 */ /* 0x000fea0003800000 */
.L_x_2369:
[----:B------:R-:W-:Y:S04]  /*132f0*/  IMAD R136, R161, c[0x0][0x32c], -R2 ;  /* 0x0000cb00a1887a24 */ /* 0x000fe800078e0a02 */
[----:B------:R-:W-:Y:S05]  /*13300*/  IMAD.IADD R136, R136, 0x1, -R213 ;  /* 0x0000000188887824 */ /* 0x000fea00078e0ad5 */
[----:B------:R-:W-:Y:S02]  /*13310*/  IADD3 R133, R136, c[0x0][0x32c], RZ ;  /* 0x0000cb0088857a10 */ /* 0x000fe40007ffe0ff */
[----:B------:R-:W-:Y:S02]  /*13320*/  IMNMX R165, R165, R136, !PT ;  /* 0x00000088a5a57217 */ /* 0x000fe40007800200 */
[----:B------:R-:W-:Y:S02]  /*13330*/  IMNMX R166, R166, R133, PT ;  /* 0x00000085a6a67217 */ /* 0x000fe40003800200 */
.L_x_2368:
[----:B------:R-:W-:Y:S04]  /*13340*/  ISETP.GT.AND P2, PT, R221, -0x1, PT ;  /* 0xffffffffdd00780c */ /* 0x000fe80003f44270 */
[C---:B------:R-:W-:Y:S04]  /*13350*/  ISETP.GT.AND P0, PT, R165.reuse, RZ, P2 ;  /* 0x000000ffa500720c */ /* 0x040fe80001704270 */
        /* <DEDUP_REMOVED lines=17> */
[C---:B------:R-:W-:Y:S01]  /*13470*/  ISETP.GT.AND P0, PT, R165.reuse, 0x18, P2 ;  /* 0x00000018a500780c */ /* 0x040fe20001704270 */
[----:B------:R-:W1:Y:S03]  /*13480*/  SHFL.IDX PT, R13, R0, 0x1, 0x1c1f ;  /* 0x003c1f00000d7f89 */ /* 0x000e6600000e0000 */
[----:B------:R-:W-:Y:S04]  /*13490*/  ISETP.LT.OR P0, PT, R166, 0x19, P0 ;  /* 0x00000019a600780c */ /* 0x000fe80000701670 */
[----:B------:R-:W-:Y:S02]  /*134a0*/  FSEL R143, R16, -INF , !P0 ;  /* 0xff800000108f7808 */ /* 0x000fe40004000000 */
[----:B------:R-:W-:Y:S04]  /*134b0*/  ISETP.GT.AND P0, PT, R165, 0x19, P2 ;  /* 0x00000019a500780c */ /* 0x000fe80001704270 */
[C---:B------:R-:W-:Y:S04]  /*134c0*/  ISETP.LT.OR P0, PT, R166.reuse, 0x1a, P0 ;  /* 0x0000001aa600780c */ /* 0x040fe80000701670 */
[----:B------:R-:W-:Y:S02]  /*134d0*/  FSEL R141, R17, -INF , !P0 ;  /* 0xff800000118d7808 */ /* 0x000fe40004000000 */
[C---:B------:R-:W-:Y:S04]  /*134e0*/  ISETP.GT.AND P0, PT, R165.reuse, 0x20, P2 ;  /* 0x00000020a500780c */ /* 0x040fe80001704270 */
[----:B------:R-:W-:Y:S01]  /*134f0*/  ISETP.LT.OR P0, PT, R166, 0x21, P0 ;  /* 0x00000021a600780c */ /* 0x000fe20000701670 */
[--C-:B-1----:R-:W-:Y:S02]  /*13500*/  IMAD.IADD R164, R164, 0x1, R13.reuse ;  /* 0x00000001a4a47824 */ /* 0x102fe400078e020d */
[----:B------:R-:W-:Y:S01]  /*13510*/  IMAD.IADD R162, R162, 0x1, R13 ;  /* 0x00000001a2a27824 */ /* 0x000fe200078e020d */
        /* <DEDUP_REMOVED lines=36> */
.L_x_2374:
[----:B------:R-:W-:Y:S04]  /*13760*/  MOV R0, c[0x0][0x32c] ;  /* 0x0000cb0000007a02 */ /* 0x000fe80000000f00 */
[----:B------:R-:W-:Y:S11]  /*13770*/  ISETP.NE.AND P0, PT, R0, 0x1, PT ;  /* 0x000000010000780c */ /* 0x000ff60003f05270 */
[----:B------:R-:W-:Y:S02]  /*13780*/  @!UPT UIADD3 URZ, URZ, URZ, URZ ;  /* 0x0000003f3f3ff290 */ /* 0x000fe4000fffe03f */
[----:B------:R-:W-:Y:S05]  /*13790*/  @P0 IMAD.HI.U32 R0, R13, c[0x0][0x330], RZ ;  /* 0x0000cc000d000a27 */ /* 0x000fea00078e00ff */
[----:B------:R-:W-:Y:S02]  /*137a0*/  @P0 SHF.R.U32.HI R13, RZ, c[0x0][0x334], R0 ;  /* 0x0000cd00ff0d0a19 */ /* 0x000fe40000011600 */
.L_x_2375:
[----:B------:R-:W-:Y:S05]  /*137b0*/  BSYNC B0 ;  /* 0x0000000000007941 */ /* 0x000fea0003800000 */
.L_x_2373:
[----:B------:R-:W-:Y:S04]  /*137c0*/  IMAD R2, R13, c[0x0][0x32c], -R2 ;  /* 0x0000cb000d027a24 */ /* 0x000fe800078e0a02 */
[----:B------:R-:W-:Y:S05]  /*137d0*/  IMAD.IADD R17, R2, 0x1, -R213 ;  /* 0x0000000102117824 */ /* 0x000fea00078e0ad5 */
[----:B------:R-:W-:Y:S02]  /*137e0*/  IADD3 R13, R17, c[0x0][0x32c], RZ ;  /* 0x0000cb00110d7a10 */ /* 0x000fe40007ffe0ff */
[----:B------:R-:W-:Y:S02]  /*137f0*/  IMNMX R162, R162, R17, !PT ;  /* 0x00000011a2a27217 */ /* 0x000fe40007800200 */
[----:B------:R-:W-:Y:S02]  /*13800*/  IMNMX R164, R164, R13, PT ;  /* 0x0000000da4a47217 */ /* 0x000fe40003800200 */
.L_x_2372:
        /* <DEDUP_REMOVED lines=68> */
[----:B------:R-:W-:Y:S01]  /*13c50*/  FMNMX.FTZ R11, R176, R11, !PT ;  /* 0x0000000bb00b7209 */ /* 0x000fe20007810000 */
[----:B------:R-:W1:Y:S01]  /*13c60*/  SHFL.BFLY PT, R7, R0, 0x2, 0x1f ;  /* 0x0c401f0000077f89 */ /* 0x000e6200000e0000 */
[----:B------:R-:W-:Y:S02]  /*13c70*/  FSEL R158, R30, -INF , !P0 ;  /* 0xff8000001e9e7808 */ /* 0x000fe40004000000 */
[----:B------:R-:W-:Y:S02]  /*13c80*/  ISETP.GT.AND P0, PT, R162, 0x31, P2 ;  /* 0x00000031a200780c */ /* 0x000fe40001704270 */
[----:B------:R-:W-:Y:S02]  /*13c90*/  FMNMX.FTZ R11, R174, R11, !PT ;  /* 0x0000000bae0b7209 */ /* 0x000fe40007810000 */
[----:B------:R-:W-:Y:S02]  /*13ca0*/  ISETP.LT.OR P0, PT, R164, 0x32, P0 ;  /* 0x00000032a400780c */ /* 0x000fe40000701670 */
[----:B------:R-:W-:Y:S02]  /*13cb0*/  ISETP.GT.AND P1, PT, R162, 0x38, P2 ;  /* 0x00000038a200780c */ /* 0x000fe40001724270 */
[----:B------:R-:W-:Y:S02]  /*13cc0*/  FMNMX.FTZ R11, R172, R11, !PT ;  /* 0x0000000bac0b7209 */ /* 0x000fe40007810000 */
[----:B------:R-:W-:Y:S02]  /*13cd0*/  FSEL R156, R31, -INF , !P0 ;  /* 0xff8000001f9c7808 */ /* 0x000fe40004000000 */
[----:B------:R-:W-:Y:S01]  /*13ce0*/  ISETP.LT.OR P1, PT, R164, 0x39, P1 ;  /* 0x00000039a400780c */ /* 0x000fe20000f21670 */
[----:B------:R-:W-:Y:S01]  /*13cf0*/  LDSM.16.MT88.4 R28, [R184+UR4+0x100] ;  /* 0x00010004b81c783b */ /* 0x000fe20008004200 */
[----:B------:R-:W-:Y:S02]  /*13d00*/  ISETP.GT.AND P0, PT, R162, 0x39, P2 ;  /* 0x00000039a200780c */ /* 0x000fe40001704270 */
[----:B------:R-:W-:Y:S02]  /*13d10*/  FMNMX.FTZ R11, R158, R11, !PT ;  /* 0x0000000b9e0b7209 */ /* 0x000fe40007810000 */
[----:B------:R-:W-:Y:S02]  /*13d20*/  FSEL R146, R34, -INF , !P1 ;  /* 0xff80000022927808 */ /* 0x000fe40004800000 */
[----:B------:R-:W-:Y:S02]  /*13d30*/  ISETP.LT.OR P0, PT, R164, 0x3a, P0 ;  /* 0x0000003aa400780c */ /* 0x000fe40000701670 */
[----:B------:R-:W-:Y:S02]  /*13d40*/  FMNMX.FTZ R11, R156, R11, !PT ;  /* 0x0000000b9c0b7209 */ /* 0x000fe40007810000 */
[----:B------:R-:W-:Y:S02]  /*13d50*/  FSEL R144, R35, -INF , !P0 ;  /* 0xff80000023907808 */ /* 0x000fe40004000000 */
[----:B------:R-:W-:Y:S02]  /*13d60*/  FMNMX.FTZ R15, R146, R11, !PT ;  /* 0x0000000b920f7209 */ /* 0x000fe40007810000 */
[----:B------:R-:W-:Y:S02]  /*13d70*/  IADD3 R16, R184, UR4, RZ ;  /* 0x00000004b8107c10 */ /* 0x000fe4000fffe0ff */
        /* <DEDUP_REMOVED lines=15> */
[----:B-1----:R-:W-:Y:S01]  /*13e70*/  FMNMX.FTZ R0, R7, R0, !PT ;  /* 0x0000000007007209 */ /* 0x002fe20007810000 */
        /* <DEDUP_REMOVED lines=344> */
[----:B------:R-:W-:Y:S03]  /*15400*/  @P0 IMAD R16, R16, c[0x0][0x1e0], RZ ;  /* 0x0000780010100a24 */ /* 0x000fe600078e02ff */
[C---:B------:R-:W-:Y:S01]  /*15410*/  @P0 SHF.L.U32 R29, R18.reuse, 0x6, RZ ;  /* 0x00000006121d0819 */ /* 0x040fe200000006ff */
        /* <DEDUP_REMOVED lines=11> */
[----:B------:R-:W-:Y:S01]  /*154d0*/  @P0 IADD3.X R5, R25, R215, RZ, P1, !PT ;  /* 0x000000d719050210 */ /* 0x000fe20000ffe4ff */
[C---:B------:R-:W-:Y:S04]  /*154e0*/  HMMA.16816.F32.BF16 R56, R136.reuse, R6, R56 ;  /* 0x000000068838723c */ /* 0x040fe80000041838 */
[C---:B------:R-:W-:Y:S04]  /*154f0*/  @P0 LEA R20, P1, R16.reuse, c[0x0][0x1c8], 0x1 ;  /* 0x0000720010140a11 */ /* 0x040fe800078208ff */
[C---:B----4-:R-:W-:Y:S04]  /*15500*/  HMMA.16816.F32.BF16 R60, R136.reuse, R8, R60 ;  /* 0x00000008883c723c */ /* 0x050fe8000004183c */
[----:B------:R-:W-:Y:S02]  /*15510*/  @P0 LEA.HI.X R21, R16, c[0x0][0x1cc], R5, 0x1, P1 ;  /* 0x0000730010150a11 */ /* 0x000fe400008f0c05 */
[----:B------:R-:W2:Y:S01]  /*15520*/  LDSM.16.MT88.4 R16, [R133+0x5900] ;  /* 0x005900008510783b */ /* 0x000ea20000004200 */
[----:B------:R-:W-:Y:S01]  /*15530*/  @P0 IADD3 R4, P1, R29, R220, RZ ;  /* 0x000000dc1d040210 */ /* 0x000fe20007f3e0ff */
        /* <DEDUP_REMOVED lines=15> */
[----:B------:R-:W-:Y:S02]  /*15630*/  @P0 IADD3.X R9, R25, R215, RZ, P1, !PT ;  /* 0x000000d719090210 */ /* 0x000fe40000ffe4ff */
        /* <DEDUP_REMOVED lines=32> */
.L_x_2367:
[----:B------:R-:W-:Y:S01]  /*15840*/  IMAD.MOV.U32 R3, RZ, RZ, c[0x0][0x2c4] ;  /* 0x0000b100ff037624 */ /* 0x000fe200078e00ff */
[----:B------:R-:W-:-:S02]  /*15850*/  LEA R6, R219, 0x7f, 0x7 ;  /* 0x0000007fdb067811 */ /* 0x000fc400078e38ff */
[----:B------:R-:W-:Y:S02]  /*15860*/  ISETP.GE.AND P0, PT, R195, 0x1, PT ;  /* 0x00000001c300780c */ /* 0x000fe40003f06270 */
[----:B------:R-:W-:Y:S02]  /*15870*/  ISETP.NE.AND P3, PT, R3, 0x1, PT ;  /* 0x000000010300780c */ /* 0x000fe40003f65270 */
[----:B------:R-:W-:-:S11]  /*15880*/  IADD3 R3, R194, 0x1, -R199 ;  /* 0x00000001c2037810 */ /* 0x000fd60007ffe8c7 */
        /* <DEDUP_REMOVED lines=14> */
.L_x_2378:
[----:B------:R-:W-:-:S04]  /*15970*/  MOV R3, c[0x0][0x32c] ;  /* 0x0000cb0000037a02 */ /* 0x000fc80000000f00 */
[----:B------:R-:W-:-:S13]  /*15980*/  ISETP.NE.AND P0, PT, R3, 0x1, PT ;  /* 0x000000010300780c */ /* 0x000fda0003f05270 */
[----:B------:R-:W-:-:S05]  /*15990*/  @P0 IMAD.HI.U32 R3, R5, c[0x0][0x330], RZ ;  /* 0x0000cc0005030a27 */ /* 0x000fca00078e00ff */
[----:B------:R-:W-:-:S05]  /*159a0*/  @P0 SHF.R.U32.HI R5, RZ, c[0x0][0x334], R3 ;  /* 0x0000cd00ff050a19 */ /* 0x000fca0000011603 */
.L_x_2379:
[----:B------:R-:W-:-:S05]  /*159b0*/  IMAD R5, R5, c[0x0][0x32c], RZ ;  /* 0x0000cb0005057a24 */ /* 0x000fca00078e02ff */
[----:B------:R-:W-:-:S04]  /*159c0*/  IMNMX R4, R4, R5, !PT ;  /* 0x0000000504047217 */ /* 0x000fc80007800200 */
.L_x_2377:
[----:B------:R-:W-:-:S04]  /*159d0*/  IADD3 R4, R4, 0x3f, RZ ;  /* 0x0000003f04047810 */ /* 0x000fc80007ffe0ff */
[----:B------:R-:W-:-:S04]  /*159e0*/  SHF.R.S32.HI R3, RZ, 0x1f, R4 ;  /* 0x0000001fff037819 */ /* 0x000fc80000011404 */
[----:B------:R-:W-:-:S04]  /*159f0*/  LEA.HI R3, R3, R4, RZ, 0x6 ;  /* 0x0000000403037211 */ /* 0x000fc800078f30ff */
[----:B------:R-:W-:-:S04]  /*15a00*/  SHF.R.S32.HI R3, RZ, 0x6, R3 ;  /* 0x00000006ff037819 */ /* 0x000fc80000011403 */
[----:B------:R-:W-:-:S04]  /*15a10*/  IMNMX R220, R198, R3, !PT ;  /* 0x00000003c6dc7217 */ /* 0x000fc80007800200 */
[----:B------:R-:W-:-:S13]  /*15a20*/  ISETP.GE.AND P0, PT, R221, R220, PT ;  /* 0x000000dcdd00720c */ /* 0x000fda0003f06270 */
[----:B------:R-:W-:Y:S05]  /*15a30*/  @!P0 BRA `(.L_x_2380) ;  /* 0x00002b8000008947 */ /* 0x000fea0003800000 */
[----:B------:R-:W1:Y:S01]  /*15a40*/  S2R R4, SR_TID.X ;  /* 0x0000000000047919 */ /* 0x000e620000002100 */
[C---:B------:R-:W-:Y:S01]  /*15a50*/  IADD3 RZ, P0, R206.reuse, 0x40, RZ ;  /* 0x00000040ceff7810 */ /* 0x040fe20007f1e0ff */
[----:B------:R-:W-:Y:S01]  /*15a60*/  IMAD.MOV.U32 R191, RZ, RZ, 0x20 ;  /* 0x00000020ffbf7424 */ /* 0x000fe200078e00ff */
[C---:B------:R-:W-:Y:S01]  /*15a70*/  IADD3 RZ, P1, R206.reuse, 0x80, RZ ;  /* 0x00000080ceff7810 */ /* 0x040fe20007f3e0ff */
[----:B------:R-:W-:Y:S01]  /*15a80*/  IMAD.MOV.U32 R133, RZ, RZ, R2 ;  /* 0x000000ffff857224 */ /* 0x000fe200078e0002 */
[----:B------:R-:W-:Y:S01]  /*15a90*/  IADD3 R179, R206, 0x40, RZ ;  /* 0x00000040ceb37810 */ /* 0x000fe20007ffe0ff */
[--C-:B------:R-:W-:Y:S01]  /*15aa0*/  IMAD.X R183, RZ, RZ, R211.reuse, P0 ;  /* 0x000000ffffb77224 */ /* 0x100fe200000e06d3 */
[----:B------:R-:W-:Y:S01]  /*15ab0*/  IADD3 RZ, P0, R208, 0x40, RZ ;  /* 0x00000040d0ff7810 */ /* 0x000fe20007f1e0ff */
[----:B------:R-:W-:Y:S01]  /*15ac0*/  IMAD.X R182, RZ, RZ, R211, P1 ;  /* 0x000000ffffb67224 */ /* 0x000fe200008e06d3 */
[----:B------:R-:W-:Y:S02]  /*15ad0*/  IADD3 R178, R206, 0x80, RZ ;  /* 0x00000080ceb27810 */ /* 0x000fe40007ffe0ff */
[C---:B------:R-:W-:Y:S01]  /*15ae0*/  IADD3 R177, R208.reuse, 0x40, RZ ;  /* 0x00000040d0b17810 */ /* 0x040fe20007ffe0ff */
[----:B------:R-:W-:Y:S01]  /*15af0*/  IMAD.X R181, RZ, RZ, R215, P0 ;  /* 0x000000ffffb57224 */ /* 0x000fe200000e06d7 */
[----:B------:R-:W-:-:S02]  /*15b00*/  IADD3 RZ, P0, R208, 0x80, RZ ;  /* 0x00000080d0ff7810 */ /* 0x000fc40007f1e0ff */
[----:B------:R-:W-:-:S03]  /*15b10*/  IADD3 R176, R208, 0x80, RZ ;  /* 0x00000080d0b07810 */ /* 0x000fc60007ffe0ff */
[----:B------:R-:W-:Y:S01]  /*15b20*/  IMAD.X R180, RZ, RZ, R215, P0 ;  /* 0x000000ffffb47224 */ /* 0x000fe200000e06d7 */
[----:B-1----:R-:W-:-:S04]  /*15b30*/  SHF.R.S32.HI R3, RZ, 0x1f, R4 ;  /* 0x0000001fff037819 */ /* 0x002fc80000011404 */
[----:B------:R-:W-:-:S04]  /*15b40*/  LEA.HI R3, R3, R4, RZ, 0x3 ;  /* 0x0000000403037211 */ /* 0x000fc800078f18ff */
[----:B------:R-:W-:-:S05]  /*15b50*/  LOP3.LUT R3, R3, 0xfffffff8, RZ, 0xc0, !PT ;  /* 0xfffffff803037812 */ /* 0x000fca00078ec0ff */
[----:B------:R-:W-:-:S05]  /*15b60*/  IMAD.IADD R3, R4, 0x1, -R3 ;  /* 0x0000000104037824 */ /* 0x000fca00078e0a03 */
[----:B------:R-:W-:Y:S01]  /*15b70*/  LOP3.LUT P1, RZ, R3, 0x2, RZ, 0xc0, !PT ;  /* 0x0000000203ff7812 */ /* 0x000fe2000782c0ff */
[----:B------:R-:W-:-:S03]  /*15b80*/  IMAD.MOV.U32 R3, RZ, RZ, R0 ;  /* 0x000000ffff037224 */ /* 0x000fc600078e0000 */
[----:B------:R-:W-:Y:S02]  /*15b90*/  SEL R191, R191, 0xffffffe0, !P1 ;  /* 0xffffffe0bfbf7807 */ /* 0x000fe40004800000 */
.L_x_2381:
[----:B------:R-:W-:Y:S04]  /*15ba0*/  DEPBAR.LE SB0, 0x2 ;  /* 0x000080800000791a */ /* 0x000fe80000000000 */
[----:B------:R-:W-:Y:S01]  /*15bb0*/  BAR.SYNC.DEFER_BLOCKING 0x0 ;  /* 0x0000000000007b1d */ /* 0x000fe20000010000 */
[----:B------:R-:W-:Y:S01]  /*15bc0*/  UIMAD UR4, UR5, 0x6000, URZ ;  /* 0x00006000050478a4 */ /* 0x000fe2000f8e023f */
[----:B------:R-:W-:Y:S01]  /*15bd0*/  ISETP.GE.AND P0, PT, R198, R221, PT ;  /* 0x000000ddc600720c */ /* 0x000fe20003f06270 */
[----:B------:R-:W-:Y:S01]  /*15be0*/  UIADD3 UR8, UR5, 0x1, URZ ;  /* 0x0000000105087890 */ /* 0x000fe2000fffe03f */
[----:B------:R-:W-:Y:S01]  /*15bf0*/  IADD3 R5, R221, -0x1, RZ ;  /* 0xffffffffdd057810 */ /* 0x000fe20007ffe0ff */
[----:B------:R-:W-:Y:S02]  /*15c00*/  UISETP.GE.AND UP0, UPT, UR5, 0x1, UPT ;  /* 0x000000010500788c */ /* 0x000fe4000bf06270 */
[----:B------:R-:W-:Y:S02]  /*15c10*/  IADD3 R2, R190, UR4, RZ ;  /* 0x00000004be027c10 */ /* 0x000fe4000fffe0ff */
[----:B------:R-:W-:Y:S02]  /*15c20*/  USEL UR5, UR8, URZ, !UP0 ;  /* 0x0000003f08057287 */ /* 0x000fe4000c000000 */
[----:B------:R-:W-:Y:S04]  /*15c30*/  IADD3 R135, R191, R2, RZ ;  /* 0x00000002bf877210 */ /* 0x000fe80007ffe0ff */
[----:B------:R-:W-:Y:S01]  /*15c40*/  @!P0 SHF.R.S32.HI R0, RZ, 0x1f, R5 ;  /* 0x0000001fff008819 */ /* 0x000fe20000011405 */
[----:B------:R-:W-:Y:S01]  /*15c50*/  @!P0 IMAD R171, R216, 0x6000, R204 ;  /* 0x00006000d8ab8824 */ /* 0x000fe200078e02cc */
[----:B------:R-:W-:Y:S03]  /*15c60*/  IADD3 R172, R134, R135, RZ ;  /* 0x0000008786ac7210 */ /* 0x000fe60007ffe0ff */
[----:B------:R-:W-:Y:S01]  /*15c70*/  @!P0 IMAD R0, R0, c[0x0][0x208], RZ ;  /* 0x0000820000008a24 */ /* 0x000fe200078e02ff */
[----:B------:R-:W-:Y:S03]  /*15c80*/  LDSM.16.M88.4 R32, [R192] ;  /* 0x00000000c020783b */ /* 0x000fe60000000200 */
[C---:B------:R-:W-:Y:S02]  /*15c90*/  @!P0 IMAD R0, R5.reuse, c[0x0][0x20c], R0 ;  /* 0x0000830005008a24 */ /* 0x040fe400078e0200 */
[----:B------:R-:W-:Y:S03]  /*15ca0*/  @!P0 IMAD.WIDE.U32 R4, R5, c[0x0][0x208], RZ ;  /* 0x0000820005048a25 */ /* 0x000fe600078e00ff */
[----:B------:R-:W1:Y:S02]  /*15cb0*/  LDSM.16.M88.4 R8, [R190+UR4+0xc100] ;  /* 0x00c10004be08783b */ /* 0x000e640008000200 */
[----:B------:R-:W-:Y:S02]  /*15cc0*/  @!P0 IADD3 R0, R5, R0, RZ ;  /* 0x0000000005008210 */ /* 0x000fe40007ffe0ff */
[C---:B------:R-:W-:Y:S02]  /*15cd0*/  @!P0 SHF.L.U32 R155, R4.reuse, 0x6, RZ ;  /* 0x00000006049b8819 */ /* 0x040fe400000006ff */
[----:B------:R-:W-:Y:S02]  /*15ce0*/  @!P0 SHF.L.U64.HI R153, R4, 0x6, R0 ;  /* 0x0000000604998819 */ /* 0x000fe40000010200 */
[----:B------:R-:W-:Y:S01]  /*15cf0*/  @!P0 IADD3 R5, P1, R155, R206, RZ ;  /* 0x000000ce9b058210 */ /* 0x000fe20007f3e0ff */
[----:B------:R-:W2:Y:S03]  /*15d00*/  LDSM.16.M88.4 R16, [R190+UR4+0xc900] ;  /* 0x00c90004be10783b */ /* 0x000ea60008000200 */
[----:B------:R-:W-:Y:S02]  /*15d10*/  @!P0 IADD3.X R0, R153, R211, RZ, P1, !PT ;  /* 0x000000d399008210 */ /* 0x000fe40000ffe4ff */
[C---:B------:R-:W-:Y:S03]  /*15d20*/  @!P0 LEA R160, P1, R5.reuse, c[0x0][0x1f8], 0x1 ;  /* 0x00007e0005a08a11 */ /* 0x040fe600078208ff */
[----:B------:R-:W3:Y:S01]  /*15d30*/  LDSM.16.M88.4 R24, [R190+UR4+0xd100] ;  /* 0x00d10004be18783b */ /* 0x000ee20008000200 */
[----:B------:R-:W-:Y:S02]  /*15d40*/  @!P0 LEA.HI.X R161, R5, c[0x0][0x1fc], R0, 0x1, P1 ;  /* 0x00007f0005a18a11 */ /* 0x000fe400008f0c00 */
[----:B------:R-:W-:Y:S04]  /*15d50*/  @!P0 IADD3 R0, P1, R155, R179, RZ ;  /* 0x000000b39b008210 */ /* 0x000fe80007f3e0ff */
[----:B------:R-:W-:Y:S01]  /*15d60*/  @!P0 IADD3.X R13, R153, R183, RZ, P1, !PT ;  /* 0x000000b7990d8210 */ /* 0x000fe20000ffe4ff */
        /* <DEDUP_REMOVED lines=16> */
[----:B------:R-:W-:Y:S02]  /*15e70*/  @!P0 IADD3.X R29, R153, R211, RZ, P1, !PT ;  /* 0x000000d3991d8210 */ /* 0x000fe40000ffe4ff */
[C---:B------:R-:W-:Y:S02]  /*15e80*/  @!P0 LEA R168, P1, R0.reuse, c[0x0][0x1f8], 0x1 ;  /* 0x00007e0000a88a11 */ /* 0x040fe400078208ff */
[C---:B------:R-:W-:Y:S04]  /*15e90*/  HMMA.16816.F32.BF16 R16, R32.reuse, R18, RZ ;  /* 0x000000122010723c */ /* 0x040fe800000418ff */
[----:B------:R-:W-:Y:S02]  /*15ea0*/  @!P0 LEA.HI.X R169, R0, c[0x0][0x1fc], R29, 0x1, P1 ;  /* 0x00007f0000a98a11 */ /* 0x000fe400008f0c1d */
[----:B------:R-:W-:Y:S02]  /*15eb0*/  @!P0 IADD3 R157, P1, R155, R179, RZ ;  /* 0x000000b39b9d8210 */ /* 0x000fe40007f3e0ff */
        /* <DEDUP_REMOVED lines=246> */
[----:B------:R-:W-:Y:S02]  /*16e20*/  FMUL.FTZ R104, R132, R104 ;  /* 0x0000006884687220 */ /* 0x000fe40000410000 */
        /* <DEDUP_REMOVED lines=12> */
[----:B------:R-:W-:Y:S02]  /*16ef0*/  FMUL.FTZ R113, R132, R113 ;  /* 0x0000007184717220 */ /* 0x000fe40000410000 */
        /* <DEDUP_REMOVED lines=11> */
[----:B------:R-:W5:Y:S01]  /*16fb0*/  MUFU.EX2 R156, R156 ;  /* 0x0000009c009c7308 */ /* 0x000f620000000800 */
[C---:B------:R-:W-:Y:S02]  /*16fc0*/  FMUL.FTZ R36, R132.reuse, R36 ;  /* 0x0000002484247220 */ /* 0x040fe40000410000 */
[----:B------:R-:W-:Y:S01]  /*16fd0*/  FMUL.FTZ R38, R3, R38 ;  /* 0x0000002603267220 */ /* 0x000fe20000410000 */
[----:B--2---:R-:W-:Y:S01]  /*16fe0*/  F2FP.BF16.PACK_AB R129, R159, R158 ;  /* 0x0000009e9f81723e */ /* 0x004fe200000010ff */
[----:B------:R-:W-:Y:S02]  /*16ff0*/  FMUL.FTZ R37, R132, R37 ;  /* 0x0000002584257220 */ /* 0x000fe40000410000 */
        /* <DEDUP_REMOVED lines=8> */
[----:B------:R-:W-:Y:S01]  /*17080*/  FMUL.FTZ R40, R132, R40 ;  /* 0x0000002884287220 */ /* 0x000fe20000410000 */
[----:B------:R-:W2:Y:S01]  /*17090*/  MUFU.EX2 R164, R164 ;  /* 0x000000a400a47308 */ /* 0x000ea20000000800 */
[C---:B------:R-:W-:Y:S01]  /*170a0*/  FMUL.FTZ R42, R3.reuse, R42 ;  /* 0x0000002a032a7220 */ /* 0x040fe20000410000 */
        /* <DEDUP_REMOVED lines=90> */
[----:B------:R-:W-:Y:S02]  /*17650*/  FFMA.FTZ R162, R13, c[0x0][0x2d0], -R165 ;  /* 0x0000b4000da27a23 */ /* 0x000fe400000108a5 */
        /* <DEDUP_REMOVED lines=16> */
[C---:B------:R-:W-:Y:S01]  /*17760*/  FMUL.FTZ R98, R3.reuse, R98 ;  /* 0x0000006203627220 */ /* 0x040fe20000410000 */
[C---:B---3--:R-:W-:Y:S02]  /*17770*/  HMMA.16816.F32.BF16 R92, R128.reuse, R124, R92 ;  /* 0x0000007c805c723c */ /* 0x048fe4000004185c */
[----:B------:R-:W3:Y:S01]  /*17780*/  MUFU.EX2 R167, R167 ;  /* 0x000000a700a77308 */ /* 0x000ee20000000800 */
[C---:B------:R-:W-:Y:S02]  /*17790*/  FMUL.FTZ R97, R132.reuse, R97 ;  /* 0x0000006184617220 */ /* 0x040fe40000410000 */
[C---:B------:R-:W-:Y:S02]  /*177a0*/  FMUL.FTZ R99, R3.reuse, R99 ;  /* 0x0000006303637220 */ /* 0x040fe40000410000 */
[----:B------:R-:W-:Y:S02]  /*177b0*/  FFMA.FTZ R153, R132, R217, R153 ;  /* 0x000000d984997223 */ /* 0x000fe40000010099 */
[----:B------:R-:W-:Y:S03]  /*177c0*/  FFMA.FTZ R32, R32, c[0x0][0x2d0], -R165 ;  /* 0x0000b40020207a23 */ /* 0x000fe600000108a5 */
[----:B------:R-:W-:Y:S01]  /*177d0*/  HMMA.16816.F32.BF16 R96, R128, R126, R96 ;  /* 0x0000007e8060723c */ /* 0x000fe20000041860 */
[----:B------:R-:W5:Y:S02]  /*177e0*/  LDSM.16.MT88.4 R124, [R133+0x2900] ;  /* 0x00290000857c783b */ /* 0x000f640000004200 */
[----:B------:R-:W-:Y:S01]  /*177f0*/  MUFU.EX2 R32, R32 ;  /* 0x0000002000207308 */ /* 0x000fe20000000800 */
[----:B--2---:R-:W-:Y:S01]  /*17800*/  F2FP.BF16.PACK_AB R12, R162, R161 ;  /* 0x000000a1a20c723e */ /* 0x004fe200000010ff */
[----:B------:R-:W-:Y:S02]  /*17810*/  FFMA.FTZ R34, R34, c[0x0][0x2d0], -R160 ;  /* 0x0000b40022227a23 */ /* 0x000fe400000108a0 */
[----:B------:R-:W-:Y:S02]  /*17820*/  FFMA.FTZ R158, R3, R218, R158 ;  /* 0x000000da039e7223 */ /* 0x000fe4000001009e */
[----:B------:R-:W2:Y:S03]  /*17830*/  LDSM.16.MT88.4 R128, [R184+UR4+0x2900] ;  /* 0x00290004b880783b */ /* 0x000ea60008004200 */
[----:B------:R-:W-:Y:S01]  /*17840*/  FADD.FTZ R158, R159, R158 ;  /* 0x0000009e9f9e7221 */ /* 0x000fe20000010000 */
[----:B------:R-:W-:Y:S01]  /*17850*/  MUFU.EX2 R34, R34 ;  /* 0x0000002200227308 */ /* 0x000fe20000000800 */
        /* <DEDUP_REMOVED lines=165> */
[----:B------:R-:W1:Y:S01]  /*182b0*/  LDSM.16.MT88.4 R8, [R133+0x5900] ;  /* 0x005900008508783b */ /* 0x000e620000004200 */
        /* <DEDUP_REMOVED lines=9> */
[----:B------:R-:W-:Y:S06]  /*18350*/  @P0 IADD3 R22, P1, R23, R208, RZ ;  /* 0x000000d017160210 */ /* 0x000fec0007f3e0ff */
[----:B------:R-:W-:Y:S02]  /*18360*/  @P0 IADD3.X R5, R29, R215, RZ, P1, !PT ;  /* 0x000000d71d050210 */ /* 0x000fe40000ffe4ff */
[C---:B------:R-:W-:Y:S04]  /*18370*/  @P0 LEA R30, P1, R22.reuse, c[0x0][0x1c8], 0x1 ;  /* 0x00007200161e0a11 */ /* 0x040fe800078208ff */
[----:B------:R-:W-:Y:S02]  /*18380*/  @P0 LEA.HI.X R31, R22, c[0x0][0x1cc], R5, 0x1, P1 ;  /* 0x00007300161f0a11 */ /* 0x000fe400008f0c05 */
[----:B------:R-:W-:Y:S01]  /*18390*/  @P0 IADD3 R4, P1, R23, R177, RZ ;  /* 0x000000b117040210 */ /* 0x000fe20007f3e0ff */
[C---:B-1----:R-:W-:Y:S03]  /*183a0*/  HMMA.16816.F32.BF16 R76, R12.reuse, R8, R76 ;  /* 0x000000080c4c723c */ /* 0x042fe6000004184c */
[----:B------:R-:W-:Y:S02]  /*183b0*/  @P0 IADD3.X R5, R29, R181, RZ, P1, !PT ;  /* 0x000000b51d050210 */ /* 0x000fe40000ffe4ff */
        /* <DEDUP_REMOVED lines=26> */
[C---:B------:R-:W-:Y:S02]  /*18560*/  ISETP.GT.AND P0, PT, R221.reuse, R220, PT ;  /* 0x000000dcdd00720c */ /* 0x040fe40003f04270 */
[----:B------:R-:W-:Y:S05]  /*18570*/  IADD3 R221, R221, -0x1, RZ ;  /* 0xffffffffdddd7810 */ /* 0x000fea0007ffe0ff */
[----:B------:R-:W0:Y:S01]  /*18580*/  LDGDEPBAR ;  /* 0x00000000000079af */ /* 0x000e220000000000 */
[----:B-1----:R-:W-:Y:S02]  /*18590*/  MOV R133, R2 ;  /* 0x0000000200857202 */ /* 0x002fe40000000f00 */
[----:B--2---:R-:W-:Y:S03]  /*185a0*/  MOV R3, R0 ;  /* 0x0000000000037202 */ /* 0x004fe60000000f00 */
[----:B------:R-:W-:-:S05]  /*185b0*/  @P0 BRA `(.L_x_2381) ;  /* 0xffffd5e000000947 */ /* 0x000fca000383ffff */
.L_x_2380:
[----:B------:R-:W-:-:S13]  /*185c0*/  ISETP.GE.AND P0, PT, R221, R198, PT ;  /* 0x000000c6dd00720c */ /* 0x000fda0003f06270 */
[----:B------:R-:W-:Y:S05]  /*185d0*/  @!P0 BRA `(.L_x_2382) ;  /* 0x0000364000008947 */ /* 0x000fea0003800000 */
[----:B------:R-:W1:Y:S01]  /*185e0*/  S2R R4, SR_TID.X ;  /* 0x0000000000047919 */ /* 0x000e620000002100 */
[----:B------:R-:W-:Y:S01]  /*185f0*/  IADD3 RZ, P1, R208, 0x40, RZ ;  /* 0x00000040d0ff7810 */ /* 0x000fe20007f3e0ff */
[----:B------:R-:W-:Y:S01]  /*18600*/  @P3 IMAD.HI.U32 R219, R212, c[0x0][0x2c8], RZ ;  /* 0x0000b200d4db3a27 */ /* 0x000fe200078e00ff */
[C---:B------:R-:W-:Y:S01]  /*18610*/  IADD3 RZ, P0, R206.reuse, 0x40, RZ ;  /* 0x00000040ceff7810 */ /* 0x040fe20007f1e0ff */
[----:B------:R-:W-:Y:S01]  /*18620*/  ULDC UR8, c[0x0][0x324] ;  /* 0x0000c90000087ab9 */ /* 0x000fe20000000800 */
[----:B------:R-:W-:Y:S01]  /*18630*/  IADD3 RZ, P2, R206, 0x80, RZ ;  /* 0x00000080ceff7810 */ /* 0x000fe20007f5e0ff */
[----:B------:R-:W-:Y:S01]  /*18640*/  IMAD.X R222, RZ, RZ, R215, P1 ;  /* 0x000000ffffde7224 */ /* 0x000fe200008e06d7 */
[----:B------:R-:W-:Y:S01]  /*18650*/  IADD3 RZ, P1, R208, 0x80, RZ ;  /* 0x00000080d0ff7810 */ /* 0x000fe20007f3e0ff */
[----:B------:R-:W-:Y:S01]  /*18660*/  IMAD.X R224, RZ, RZ, R211, P0 ;  /* 0x000000ffffe07224 */ /* 0x000fe200000e06d3 */
[----:B------:R-:W-:Y:S01]  /*18670*/  @P3 SHF.R.U32.HI R219, RZ, c[0x0][0x2cc], R219 ;  /* 0x0000b300ffdb3a19 */ /* 0x000fe200000116db */
[----:B------:R-:W-:Y:S01]  /*18680*/  IMAD.MOV.U32 R193, RZ, RZ, 0x40 ;  /* 0x00000040ffc17424 */ /* 0x000fe200078e00ff */
[C---:B------:R-:W-:Y:S01]  /*18690*/  IADD3 R228, R206.reuse, 0x80, RZ ;  /* 0x00000080cee47810 */ /* 0x040fe20007ffe0ff */
[----:B------:R-:W-:Y:S01]  /*186a0*/  IMAD.X R223, RZ, RZ, R211, P2 ;  /* 0x000000ffffdf7224 */ /* 0x000fe200010e06d3 */
[----:B------:R-:W-:Y:S01]  /*186b0*/  IADD3 R227, R206, 0x40, RZ ;  /* 0x00000040cee37810 */ /* 0x000fe20007ffe0ff */
[----:B------:R-:W-:Y:S01]  /*186c0*/  IMAD.MOV.U32 R132, RZ, RZ, R2 ;  /* 0x000000ffff847224 */ /* 0x000fe200078e0002 */
[C---:B------:R-:W-:Y:S01]  /*186d0*/  IADD3 R226, R208.reuse, 0x80, RZ ;  /* 0x00000080d0e27810 */ /* 0x040fe20007ffe0ff */
[----:B------:R-:W-:Y:S01]  /*186e0*/  IMAD.X R220, RZ, RZ, R215, P1 ;  /* 0x000000ffffdc7224 */ /* 0x000fe200008e06d7 */
[----:B------:R-:W-:Y:S01]  /*186f0*/  IADD3 R225, R208, 0x40, RZ ;  /* 0x00000040d0e17810 */ /* 0x000fe20007ffe0ff */
[----:B------:R-:W-:Y:S01]  /*18700*/  ULOP3.LUT UR8, URZ, UR8, URZ, 0x33, !UPT ;  /* 0x000000083f087292 */ /* 0x000fe2000f8e333f */
[----:B-1----:R-:W-:-:S04]  /*18710*/  SHF.R.S32.HI R3, RZ, 0x1f, R4 ;  /* 0x0000001fff037819 */ /* 0x002fc80000011404 */
[----:B------:R-:W-:-:S04]  /*18720*/  LEA.HI R3, R3, R4, RZ, 0x3 ;  /* 0x0000000403037211 */ /* 0x000fc800078f18ff */
[----:B------:R-:W-:-:S05]  /*18730*/  LOP3.LUT R3, R3, 0xfffffff8, RZ, 0xc0, !PT ;  /* 0xfffffff803037812 */ /* 0x000fca00078ec0ff */
[----:B------:R-:W-:-:S05]  /*18740*/  IMAD.IADD R3, R4, 0x1, -R3 ;  /* 0x0000000104037824 */ /* 0x000fca00078e0a03 */
[----:B------:R-:W-:Y:S01]  /*18750*/  LOP3.LUT P0, RZ, R3, 0x4, RZ, 0xc0, !PT ;  /* 0x0000000403ff7812 */ /* 0x000fe2000780c0ff */
[----:B------:R-:W-:-:S03]  /*18760*/  IMAD.MOV.U32 R3, RZ, RZ, R0 ;  /* 0x000000ffff037224 */ /* 0x000fc600078e0000 */
[----:B------:R-:W-:Y:S02]  /*18770*/  SEL R193, R193, 0xffffffc0, !P0 ;  /* 0xffffffc0c1c17807 */ /* 0x000fe40004000000 */
.L_x_2391:
[----:B------:R-:W-:Y:S01]  /*18780*/  ISETP.GE.AND P0, PT, R198, R221, PT ;  /* 0x000000ddc600720c */ /* 0x000fe20003f06270 */
[----:B------:R-:W-:Y:S04]  /*18790*/  DEPBAR.LE SB0, 0x2 ;  /* 0x000080800000791a */ /* 0x000fe80000000000 */
[----:B------:R-:W-:Y:S01]  /*187a0*/  BAR.SYNC.DEFER_BLOCKING 0x0 ;  /* 0x0000000000007b1d */ /* 0x000fe20000010000 */
[----:B------:R-:W-:Y:S07]  /*187b0*/  UIMAD UR4, UR5, 0x6000, URZ ;  /* 0x00006000050478a4 */ /* 0x000fee000f8e023f */
        /* <DEDUP_REMOVED lines=49> */
[----:B------:R-:W4:Y:S01]  /*18ad0*/  LDSM.16.M88.4 R156, [R134+0xd900] ;  /* 0x00d90000869c783b */ /* 0x000f220000000200 */
[----:B------:R-:W-:Y:S04]  /*18ae0*/  ISETP.GE.AND P1, PT, R195, 0x1, PT ;  /* 0x00000001c300780c */ /* 0x000fe80003f26270 */
        /* <DEDUP_REMOVED lines=144> */
[----:B------:R2:W5:Y:S07]  /*193f0*/  LDSM.16.M88.4 R152, [R2+0x10100] ;  /* 0x010100000298783b */ /* 0x00056e0000000200 */
[C---:B----4-:R-:W-:Y:S04]  /*19400*/  HMMA.16816.F32.BF16 R12, R144.reuse, R156, R12 ;  /* 0x0000009c900c723c */ /* 0x050fe8000004180c */
[----:B-1----:R-:W-:Y:S02]  /*19410*/  IMAD.MOV.U32 R0, RZ, RZ, R212 ;  /* 0x000000ffff007224 */ /* 0x002fe400078e00d4 */
[----:B------:R-:W-:Y:S02]  /*19420*/  @P3 IMAD.MOV.U32 R0, RZ, RZ, R219 ;  /* 0x000000ffff003224 */ /* 0x000fe400078e00db */
[C---:B------:R-:W-:Y:S01]  /*19430*/  HMMA.16816.F32.BF16 R16, R144.reuse, R158, R16 ;  /* 0x0000009e9010723c */ /* 0x040fe20000041810 */
[----:B------:R1:W-:Y:S05]  /*19440*/  LDSM.16.M88.4 R156, [R133+0x11900] ;  /* 0x01190000859c783b */ /* 0x0003ea0000000200 */
[----:B------:R-:W4:Y:S02]  /*19450*/  SHFL.IDX PT, R134, R0, RZ, 0x1c1f ;  /* 0x001c1fff00867589 */ /* 0x000f2400000e0000 */
[C---:B------:R-:W-:Y:S04]  /*19460*/  HMMA.16816.F32.BF16 R20, R144.reuse, R140, R20 ;  /* 0x0000008c9014723c */ /* 0x040fe80000041814 */
[----:B--2---:R-:W-:Y:S04]  /*19470*/  IMAD.SHL.U32 R2, R221, 0x40, RZ ;  /* 0x00000040dd027824 */ /* 0x004fe800078e00ff */
[C---:B------:R-:W-:Y:S08]  /*19480*/  HMMA.16816.F32.BF16 R24, R144.reuse, R142, R24 ;  /* 0x0000008e9018723c */ /* 0x040ff00000041818 */
[C---:B---3--:R-:W-:Y:S04]  /*19490*/  HMMA.16816.F32.BF16 R28, R144.reuse, R136, R28 ;  /* 0x00000088901c723c */ /* 0x048fe8000004181c */
[----:B-1----:R-:W-:Y:S04]  /*194a0*/  IADD3 R133, -R213, 0x1, -R2 ;  /* 0x00000001d5857810 */ /* 0x002fe80007ffe902 */
[----:B------:R-:W-:Y:S04]  /*194b0*/  HMMA.16816.F32.BF16 R32, R144, R138, R32 ;  /* 0x0000008a9020723c */ /* 0x000fe80000041820 */
[----:B------:R-:W-:Y:S04]  /*194c0*/  IADD3 R133, -R199, R133, R194 ;  /* 0x00000085c7857210 */ /* 0x000fe80007ffe1c2 */
[C---:B-----5:R-:W-:Y:S05]  /*194d0*/  HMMA.16816.F32.BF16 R4, R148.reuse, R152, R4 ;  /* 0x000000989404723c */ /* 0x060fea0000041804 */
[C---:B------:R-:W-:Y:S02]  /*194e0*/  IADD3 R135, R133.reuse, c[0x0][0x328], RZ ;  /* 0x0000ca0085877a10 */ /* 0x040fe40007ffe0ff */
[----:B------:R-:W-:Y:S01]  /*194f0*/  IADD3 R133, R133, UR8, RZ ;  /* 0x0000000885857c10 */ /* 0x000fe2000fffe0ff */
[C---:B------:R-:W-:Y:S04]  /*19500*/  HMMA.16816.F32.BF16 R8, R148.reuse, R154, R8 ;  /* 0x0000009a9408723c */ /* 0x040fe80000041808 */
[--C-:B----4-:R-:W-:Y:S02]  /*19510*/  IMAD.IADD R141, R135, 0x1, R134.reuse ;  /* 0x00000001878d7824 */ /* 0x110fe400078e0286 */
[----:B------:R-:W-:Y:S02]  /*19520*/  IMAD.IADD R137, R133, 0x1, R134 ;  /* 0x0000000185897824 */ /* 0x000fe400078e0286 */
[C---:B------:R-:W-:Y:S08]  /*19530*/  HMMA.16816.F32.BF16 R12, R148.reuse, R160, R12 ;  /* 0x000000a0940c723c */ /* 0x040ff0000004180c */
        /* <DEDUP_REMOVED lines=19> */
.L_x_2385:
[----:B------:R-:W-:Y:S04]  /*19670*/  MOV R134, c[0x0][0x32c] ;  /* 0x0000cb0000867a02 */ /* 0x000fe80000000f00 */
[----:B------:R-:W-:Y:S11]  /*19680*/  ISETP.NE.AND P0, PT, R134, 0x1, PT ;  /* 0x000000018600780c */ /* 0x000ff60003f05270 */
[----:B------:R-:W-:Y:S02]  /*19690*/  @!UPT UIADD3 URZ, URZ, URZ, URZ ;  /* 0x0000003f3f3ff290 */ /* 0x000fe4000fffe03f */
[----:B------:R-:W-:Y:S05]  /*196a0*/  @P0 IMAD.HI.U32 R134, R139, c[0x0][0x330], RZ ;  /* 0x0000cc008b860a27 */ /* 0x000fea00078e00ff */
[----:B------:R-:W-:Y:S02]  /*196b0*/  @P0 SHF.R.U32.HI R139, RZ, c[0x0][0x334], R134 ;  /* 0x0000cd00ff8b0a19 */ /* 0x000fe40000011686 */
.L_x_2386:
[----:B------:R-:W-:Y:S05]  /*196c0*/  BSYNC B0 ;  /* 0x0000000000007941 */ /* 0x000fea0003800000 */
.L_x_2384:
[----:B------:R-:W-:Y:S04]  /*196d0*/  IMAD R136, R139, c[0x0][0x32c], -R2 ;  /* 0x0000cb008b887a24 */ /* 0x000fe800078e0a02 */
[----:B------:R-:W-:Y:S05]  /*196e0*/  IMAD.IADD R136, R136, 0x1, -R213 ;  /* 0x0000000188887824 */ /* 0x000fea00078e0ad5 */
[----:B------:R-:W-:Y:S02]  /*196f0*/  IADD3 R134, R136, c[0x0][0x32c], RZ ;  /* 0x0000cb0088867a10 */ /* 0x000fe40007ffe0ff */
[----:B------:R-:W-:Y:S02]  /*19700*/  IMNMX R137, R137, R136, !PT ;  /* 0x0000008889897217 */ /* 0x000fe40007800200 */
[----:B------:R-:W-:Y:S02]  /*19710*/  IMNMX R141, R141, R134, PT ;  /* 0x000000868d8d7217 */ /* 0x000fe40003800200 */
.L_x_2383:
        /* <DEDUP_REMOVED lines=9> */
[--C-:B-1----:R-:W-:Y:S03]  /*197b0*/  IMAD.IADD R5, R135, 0x1, R0.reuse ;  /* 0x0000000187057824 */ /* 0x102fe600078e0200 */
        /* <DEDUP_REMOVED lines=8> */
[----:B------:R-:W-:Y:S01]  /*19840*/  IMAD.IADD R12, R133, 0x1, R0 ;  /* 0x00000001850c7824 */ /* 0x000fe200078e0200 */
        /* <DEDUP_REMOVED lines=47> */
.L_x_2389:
[----:B------:R-:W-:Y:S04]  /*19b40*/  MOV R0, c[0x0][0x32c] ;  /* 0x0000cb0000007a02 */ /* 0x000fe80000000f00 */
[----:B------:R-:W-:Y:S11]  /*19b50*/  ISETP.NE.AND P0, PT, R0, 0x1, PT ;  /* 0x000000010000780c */ /* 0x000ff60003f05270 */
[----:B------:R-:W-:Y:S02]  /*19b60*/  @!UPT UIADD3 URZ, URZ, URZ, URZ ;  /* 0x0000003f3f3ff290 */ /* 0x000fe4000fffe03f */
[----:B------:R-:W-:Y:S05]  /*19b70*/  @P0 IMAD.HI.U32 R0, R9, c[0x0][0x330], RZ ;  /* 0x0000cc0009000a27 */ /* 0x000fea00078e00ff */
[----:B------:R-:W-:Y:S02]  /*19b80*/  @P0 SHF.R.U32.HI R9, RZ, c[0x0][0x334], R0 ;  /* 0x0000cd00ff090a19 */ /* 0x000fe40000011600 */
.L_x_2390:
[----:B------:R-:W-:Y:S05]  /*19b90*/  BSYNC B0 ;  /* 0x0000000000007941 */ /* 0x000fea0003800000 */
.L_x_2388:
[----:B------:R-:W-:Y:S04]  /*19ba0*/  IMAD R2, R9, c[0x0][0x32c], -R2 ;  /* 0x0000cb0009027a24 */ /* 0x000fe800078e0a02 */
[----:B------:R-:W-:Y:S05]  /*19bb0*/  IMAD.IADD R9, R2, 0x1, -R213 ;  /* 0x0000000102097824 */ /* 0x000fea00078e0ad5 */
[----:B------:R-:W-:Y:S02]  /*19bc0*/  IADD3 R0, R9, c[0x0][0x32c], RZ ;  /* 0x0000cb0009007a10 */ /* 0x000fe40007ffe0ff */
[----:B------:R-:W-:Y:S02]  /*19bd0*/  IMNMX R12, R12, R9, !PT ;  /* 0x000000090c0c7217 */ /* 0x000fe40007800200 */
[----:B------:R-:W-:Y:S02]  /*19be0*/  IMNMX R5, R5, R0, PT ;  /* 0x0000000005057217 */ /* 0x000fe40003800200 */
.L_x_2387:
        /* <DEDUP_REMOVED lines=74> */
[C---:B------:R-:W-:Y:S02]  /*1a090*/  ISETP.GT.AND P1, PT, R12.reuse, 0x38, P2 ;  /* 0x000000380c00780c */ /* 0x040fe40001724270 */
[----:B------:R-:W-:Y:S02]  /*1a0a0*/  ISETP.LT.OR P0, PT, R5, 0x32, P0 ;  /* 0x000000320500780c */ /* 0x000fe40000701670 */
[----:B------:R-:W-:Y:S02]  /*1a0b0*/  FMNMX.FTZ R2, R167, R2, !PT ;  /* 0x00000002a7027209 */ /* 0x000fe40007810000 */
        /* <DEDUP_REMOVED lines=39> */
[----:B------:R-:W1:Y:S01]  /*1a330*/  MUFU.EX2 R143, R143 ;  /* 0x0000008f008f7308 */ /* 0x000e620000000800 */
[--C-:B------:R-:W-:Y:S01]  /*1a340*/  FFMA.FTZ R177, R164, c[0x0][0x2d0], -R157.reuse ;  /* 0x0000b400a4b17a23 */ /* 0x100fe2000001089d */
[----:B------:R-:W-:Y:S01]  /*1a350*/  FSEL R4, R0, RZ, P0 ;  /* 0x000000ff00047208 */ /* 0x000fe20000000000 */
[--C-:B------:R-:W-:Y:S01]  /*1a360*/  FFMA.FTZ R155, R155, c[0x0][0x2d0], -R157.reuse ;  /* 0x0000b4009b9b7a23 */ /* 0x100fe2000001089d */
[----:B------:R-:W-:Y:S01]  /*1a370*/  FSEL R148, R148, RZ, P0 ;  /* 0x000000ff94947208 */ /* 0x000fe20000000000 */
[----:B------:R-:W-:Y:S02]  /*1a380*/  FFMA.FTZ R154, R154, c[0x0][0x2d0], -R157 ;  /* 0x0000b4009a9a7a23 */ /* 0x000fe4000001089d */
[----:B------:R-:W-:Y:S02]  /*1a390*/  FADD.FTZ R4, -R4, R3 ;  /* 0x0000000304047221 */ /* 0x000fe40000010100 */
[--C-:B------:R-:W-:Y:S01]  /*1a3a0*/  FFMA.FTZ R146, R6, c[0x0][0x2d0], -R148.reuse ;  /* 0x0000b40006927a23 */ /* 0x100fe20000010894 */
[----:B------:R-:W-:Y:S01]  /*1a3b0*/  MUFU.EX2 R15, R15 ;  /* 0x0000000f000f7308 */ /* 0x000fe20000000800 */
[--C-:B------:R-:W-:Y:S02]  /*1a3c0*/  FFMA.FTZ R145, R9, c[0x0][0x2d0], -R148.reuse ;  /* 0x0000b40009917a23 */ /* 0x100fe40000010894 */
[--C-:B------:R-:W-:Y:S02]  /*1a3d0*/  FFMA.FTZ R141, R7, c[0x0][0x2d0], -R148.reuse ;  /* 0x0000b400078d7a23 */ /* 0x100fe40000010894 */
[--C-:B------:R-:W-:Y:S02]  /*1a3e0*/  FFMA.FTZ R144, R11, c[0x0][0x2d0], -R148.reuse ;  /* 0x0000b4000b907a23 */ /* 0x100fe40000010894 */
[----:B------:R-:W-:Y:S01]  /*1a3f0*/  FMUL.FTZ R3, R4, c[0x0][0x2d0] ;  /* 0x0000b40004037a20 */ /* 0x000fe20000410000 */
[----:B------:R-:W-:Y:S01]  /*1a400*/  IADD3 R4, R185, UR4, RZ ;  /* 0x00000004b9047c10 */ /* 0x000fe2000fffe0ff */
[C---:B--2---:R-:W-:Y:S01]  /*1a410*/  FMUL.FTZ R5, R12.reuse, R129 ;  /* 0x000000810c057220 */ /* 0x044fe20000410000 */
[----:B------:R-:W2:Y:S01]  /*1a420*/  MUFU.EX2 R140, R140 ;  /* 0x0000008c008c7308 */ /* 0x000ea20000000800 */
[C---:B------:R-:W-:Y:S01]  /*1a430*/  FMUL.FTZ R8, R12.reuse, R124 ;  /* 0x0000007c0c087220 */ /* 0x040fe20000410000 */
[----:B------:R-:W-:Y:S01]  /*1a440*/  IADD3 R13, R189, R4, RZ ;  /* 0x00000004bd0d7210 */ /* 0x000fe20007ffe0ff */
[----:B------:R-:W-:Y:S01]  /*1a450*/  FMUL.FTZ R4, R12, R128 ;  /* 0x000000800c047220 */ /* 0x000fe20000410000 */
[----:B-1----:R-:W-:Y:S01]  /*1a460*/  F2FP.BF16.PACK_AB R16, R142, R143 ;  /* 0x0000008f8e10723e */ /* 0x002fe200000010ff */
[C---:B------:R-:W-:Y:S02]  /*1a470*/  FMUL.FTZ R9, R12.reuse, R125 ;  /* 0x0000007d0c097220 */ /* 0x040fe40000410000 */
[----:B------:R-:W1:Y:S01]  /*1a480*/  LDSM.16.MT88.4 R24, [R13+0x100] ;  /* 0x000100000d18783b */ /* 0x000e620000004200 */
        /* <DEDUP_REMOVED lines=13> */
[C---:B------:R-:W-:Y:S01]  /*1a560*/  FMUL.FTZ R120, R12.reuse, R120 ;  /* 0x000000780c787220 */ /* 0x040fe20000410000 */
[----:B------:R-:W2:Y:S01]  /*1a570*/  MUFU.EX2 R145, R145 ;  /* 0x0000009100917308 */ /* 0x000ea20000000800 */
[C---:B------:R-:W-:Y:S02]  /*1a580*/  FMUL.FTZ R121, R12.reuse, R121 ;  /* 0x000000790c797220 */ /* 0x040fe40000410000 */
[C---:B------:R-:W-:Y:S02]  /*1a590*/  FMUL.FTZ R36, R12.reuse, R36 ;  /* 0x000000240c247220 */ /* 0x040fe40000410000 */
[C---:B---3--:R-:W-:Y:S02]  /*1a5a0*/  FMUL.FTZ R6, R3.reuse, R130 ;  /* 0x0000008203067220 */ /* 0x048fe40000410000 */
        /* <DEDUP_REMOVED lines=9> */
[----:B------:R-:W3:Y:S01]  /*1a640*/  MUFU.EX2 R144, R144 ;  /* 0x0000009000907308 */ /* 0x000ee20000000800 */
[C---:B------:R-:W-:Y:S01]  /*1a650*/  FMUL.FTZ R110, R3.reuse, R110 ;  /* 0x0000006e036e7220 */ /* 0x040fe20000410000 */
[----:B------:R-:W-:Y:S01]  /*1a660*/  LDSM.16.MT88.4 R124, [R184+UR4+0x900] ;  /* 0x00090004b87c783b */ /* 0x000fe20008004200 */
        /* <DEDUP_REMOVED lines=13> */
[----:B------:R-:W-:Y:S01]  /*1a740*/  FMUL.FTZ R40, R12, R40 ;  /* 0x000000280c287220 */ /* 0x000fe20000410000 */
[----:B---3--:R-:W-:Y:S01]  /*1a750*/  F2FP.BF16.PACK_AB R19, R144, R141 ;  /* 0x0000008d9013723e */ /* 0x008fe200000010ff */
[--C-:B------:R-:W-:Y:S02]  /*1a760*/  FFMA.FTZ R160, R137, c[0x0][0x2d0], -R148.reuse ;  /* 0x0000b40089a07a23 */ /* 0x100fe40000010894 */
[----:B------:R-:W-:Y:S01]  /*1a770*/  LDSM.16.MT88.4 R136, [R184+UR4+0x2900] ;  /* 0x00290004b888783b */ /* 0x000fe20008004200 */
[--C-:B------:R-:W-:Y:S02]  /*1a780*/  FFMA.FTZ R163, R135, c[0x0][0x2d0], -R148.reuse ;  /* 0x0000b40087a37a23 */ /* 0x100fe40000010894 */
[--C-:B------:R-:W-:Y:S01]  /*1a790*/  FFMA.FTZ R162, R33, c[0x0][0x2d0], -R148.reuse ;  /* 0x0000b40021a27a23 */ /* 0x100fe20000010894 */
[C---:B------:R-:W-:Y:S01]  /*1a7a0*/  HMMA.16816.F32.BF16 R4, R16.reuse, R20, R4 ;  /* 0x000000141004723c */ /* 0x040fe20000041804 */
[----:B------:R-:W-:Y:S03]  /*1a7b0*/  MUFU.EX2 R158, R158 ;  /* 0x0000009e009e7308 */ /* 0x000fe60000000800 */
[----:B------:R-:W-:Y:S01]  /*1a7c0*/  LDSM.16.MT88.4 R32, [R13+0x900] ;  /* 0x000900000d20783b */ /* 0x000fe20000004200 */
[----:B------:R-:W-:Y:S02]  /*1a7d0*/  FFMA.FTZ R165, R133, c[0x0][0x2d0], -R148 ;  /* 0x0000b40085a57a23 */ /* 0x000fe40000010894 */
[----:B------:R-:W-:Y:S01]  /*1a7e0*/  IADD3 R20, R184, UR4, RZ ;  /* 0x00000004b8147c10 */ /* 0x000fe2000fffe0ff */
[C---:B------:R-:W-:Y:S03]  /*1a7f0*/  HMMA.16816.F32.BF16 R8, R16.reuse, R22, R8 ;  /* 0x000000161008723c */ /* 0x040fe60000041808 */
[----:B------:R-:W3:Y:S01]  /*1a800*/  MUFU.EX2 R161, R161 ;  /* 0x000000a100a17308 */ /* 0x000ee20000000800 */
[----:B------:R-:W-:Y:S01]  /*1a810*/  IADD3 R14, R189, R20, RZ ;  /* 0x00000014bd0e7210 */ /* 0x000fe20007ffe0ff */
[----:B------:R-:W-:Y:S01]  /*1a820*/  LDSM.16.MT88.4 R132, [R13+0x2900] ;  /* 0x002900000d84783b */ /* 0x000fe20000004200 */
[C---:B------:R-:W-:Y:S02]  /*1a830*/  FMUL.FTZ R41, R12.reuse, R41 ;  /* 0x000000290c297220 */ /* 0x040fe40000410000 */
[C---:B-1----:R-:W-:Y:S04]  /*1a840*/  HMMA.16816.F32.BF16 R100, R16.reuse, R24, R100 ;  /* 0x000000181064723c */ /* 0x042fe80000041864 */
[C---:B------:R-:W-:Y:S01]  /*1a850*/  FMUL.FTZ R42, R3.reuse, R42 ;  /* 0x0000002a032a7220 */ /* 0x040fe20000410000 */
[----:B------:R-:W1:Y:S01]  /*1a860*/  LDSM.16.MT88.4 R20, [R14+0x100] ;  /* 0x000100000e14783b */ /* 0x000e620000004200 */
[C---:B------:R-:W-:Y:S01]  /*1a870*/  FMUL.FTZ R43, R3.reuse, R43 ;  /* 0x0000002b032b7220 */ /* 0x040fe20000410000 */
[----:B------:R-:W-:Y:S01]  /*1a880*/  MUFU.EX2 R160, R160 ;  /* 0x000000a000a07308 */ /* 0x000fe20000000800 */
[C---:B------:R-:W-:Y:S04]  /*1a890*/  HMMA.16816.F32.BF16 R104, R16.reuse, R26, R104 ;  /* 0x0000001a1068723c */ /* 0x040fe80000041868 */
[C---:B------:R-:W-:Y:S01]  /*1a8a0*/  FMUL.FTZ R44, R12.reuse, R44 ;  /* 0x0000002c0c2c7220 */ /* 0x040fe20000410000 */
[----:B------:R-:W4:Y:S01]  /*1a8b0*/  LDSM.16.MT88.4 R24, [R185+UR4+0x2100] ;  /* 0x00210004b918783b */ /* 0x000f220008004200 */
[C---:B------:R-:W-:Y:S02]  /*1a8c0*/  FMUL.FTZ R45, R12.reuse, R45 ;  /* 0x0000002d0c2d7220 */ /* 0x040fe40000410000 */
[C---:B------:R-:W-:Y:S01]  /*1a8d0*/  HMMA.16816.F32.BF16 R108, R16.reuse, R28, R108 ;  /* 0x0000001c106c723c */ /* 0x040fe2000004186c */
[----:B------:R-:W5:Y:S03]  /*1a8e0*/  MUFU.EX2 R163, R163 ;  /* 0x000000a300a37308 */ /* 0x000f660000000800 */
[C---:B------:R-:W-:Y:S02]  /*1a8f0*/  FMUL.FTZ R46, R3.reuse, R46 ;  /* 0x0000002e032e7220 */ /* 0x040fe40000410000 */
[C---:B------:R-:W-:Y:S02]  /*1a900*/  FMUL.FTZ R47, R3.reuse, R47 ;  /* 0x0000002f032f7220 */ /* 0x040fe40000410000 */
[C---:B------:R-:W-:Y:S01]  /*1a910*/  HMMA.16816.F32.BF16 R112, R16.reuse, R30, R112 ;  /* 0x0000001e1070723c */ /* 0x040fe20000041870 */
[----:B------:R-:W2:Y:S02]  /*1a920*/  LDSM.16.MT88.4 R28, [R13+0x2100] ;  /* 0x002100000d1c783b */ /* 0x000ea40000004200 */
[----:B------:R-:W-:Y:S01]  /*1a930*/  MUFU.EX2 R162, R162 ;  /* 0x000000a200a27308 */ /* 0x000fe20000000800 */
[C---:B------:R-:W-:Y:S02]  /*1a940*/  FMUL.FTZ R48, R12.reuse, R48 ;  /* 0x000000300c307220 */ /* 0x040fe40000410000 */
[C---:B------:R-:W-:Y:S02]  /*1a950*/  FMUL.FTZ R49, R12.reuse, R49 ;  /* 0x000000310c317220 */ /* 0x040fe40000410000 */
[C---:B------:R-:W-:Y:S04]  /*1a960*/  FMUL.FTZ R50, R3.reuse, R50 ;  /* 0x0000003203327220 */ /* 0x040fe80000410000 */
[C---:B------:R-:W-:Y:S01]  /*1a970*/  FMUL.FTZ R51, R3.reuse, R51 ;  /* 0x0000003303337220 */ /* 0x040fe20000410000 */
[----:B------:R-:W2:Y:S01]  /*1a980*/  MUFU.EX2 R165, R165 ;  /* 0x000000a500a57308 */ /* 0x000ea20000000800 */
[C---:B------:R-:W-:Y:S02]  /*1a990*/  FMUL.FTZ R52, R12.reuse, R52 ;  /* 0x000000340c347220 */ /* 0x040fe40000410000 */
[C---:B------:R-:W-:Y:S02]  /*1a9a0*/  FMUL.FTZ R53, R12.reuse, R53 ;  /* 0x000000350c357220 */ /* 0x040fe40000410000 */
[C---:B------:R-:W-:Y:S02]  /*1a9b0*/  FMUL.FTZ R54, R3.reuse, R54 ;  /* 0x0000003603367220 */ /* 0x040fe40000410000 */
[C---:B------:R-:W-:Y:S01]  /*1a9c0*/  FMUL.FTZ R55, R3.reuse, R55 ;  /* 0x0000003703377220 */ /* 0x040fe20000410000 */
        /* <DEDUP_REMOVED lines=8> */
[----:B------:R-:W1:Y:S01]  /*1aa50*/  MUFU.EX2 R175, R175 ;  /* 0x000000af00af7308 */ /* 0x000e620000000800 */
[C---:B------:R-:W-:Y:S02]  /*1aa60*/  FMUL.FTZ R60, R12.reuse, R60 ;  /* 0x0000003c0c3c7220 */ /* 0x040fe40000410000 */
[C---:B----4-:R-:W-:Y:S04]  /*1aa70*/  HMMA.16816.F32.BF16 R36, R16.reuse, R24, R36 ;  /* 0x000000181024723c */ /* 0x050fe80000041824 */
[C---:B------:R-:W-:Y:S02]  /*1aa80*/  FMUL.FTZ R61, R12.reuse, R61 ;  /* 0x0000003d0c3d7220 */ /* 0x040fe40000410000 */
[C---:B------:R-:W-:Y:S01]  /*1aa90*/  FMUL.FTZ R62, R3.reuse, R62 ;  /* 0x0000003e033e7220 */ /* 0x040fe20000410000 */
[----:B------:R-:W-:Y:S01]  /*1aaa0*/  MUFU.EX2 R166, R166 ;  /* 0x000000a600a67308 */ /* 0x000fe20000000800 */
[C---:B------:R-:W-:Y:S01]  /*1aab0*/  HMMA.16816.F32.BF16 R40, R16.reuse, R26, R40 ;  /* 0x0000001a1028723c */ /* 0x040fe20000041828 */
[----:B------:R-:W4:Y:S03]  /*1aac0*/  LDSM.16.MT88.4 R24, [R14+0x2100] ;  /* 0x002100000e18783b */ /* 0x000f260000004200 */
[C---:B------:R-:W-:Y:S02]  /*1aad0*/  FMUL.FTZ R63, R3.reuse, R63 ;  /* 0x0000003f033f7220 */ /* 0x040fe40000410000 */
[C---:B------:R-:W-:Y:S02]  /*1aae0*/  FMUL.FTZ R64, R12.reuse, R64 ;  /* 0x000000400c407220 */ /* 0x040fe40000410000 */
[C---:B--2---:R-:W-:Y:S01]  /*1aaf0*/  HMMA.16816.F32.BF16 R44, R16.reuse, R28, R44 ;  /* 0x0000001c102c723c */ /* 0x044fe2000004182c */
[----:B------:R-:W2:Y:S03]  /*1ab00*/  MUFU.EX2 R177, R177 ;  /* 0x000000b100b17308 */ /* 0x000ea60000000800 */
[C---:B------:R-:W-:Y:S02]  /*1ab10*/  FMUL.FTZ R65, R12.reuse, R65 ;  /* 0x000000410c417220 */ /* 0x040fe40000410000 */
[C---:B------:R-:W-:Y:S02]  /*1ab20*/  FMUL.FTZ R66, R3.reuse, R66 ;  /* 0x0000004203427220 */ /* 0x040fe40000410000 */
[C---:B------:R-:W-:Y:S01]  /*1ab30*/  HMMA.16816.F32.BF16 R48, R16.reuse, R30, R48 ;  /* 0x0000001e1030723c */ /* 0x040fe20000041830 */
[----:B------:R-:W2:Y:S02]  /*1ab40*/  LDSM.16.MT88.4 R28, [R185+UR4+0x4100] ;  /* 0x00410004b91c783b */ /* 0x000ea40008004200 */
[----:B------:R-:W-:Y:S01]  /*1ab50*/  MUFU.EX2 R155, R155 ;  /* 0x0000009b009b7308 */ /* 0x000fe20000000800 */
        /* <DEDUP_REMOVED lines=35> */
[C---:B------:R-:W-:Y:S03]  /*1ad90*/  FMUL.FTZ R89, R12.reuse, R89 ;  /* 0x000000590c597220 */ /* 0x040fe60000410000 */
[C---:B----4-:R-:W-:Y:S03]  /*1ada0*/  HMMA.16816.F32.BF16 R84, R16.reuse, R24, R84 ;  /* 0x000000181054723c */ /* 0x050fe60000041854 */
[C---:B------:R-:W-:Y:S02]  /*1adb0*/  FMUL.FTZ R90, R3.reuse, R90 ;  /* 0x0000005a035a7220 */ /* 0x040fe40000410000 */
[C---:B------:R-:W-:Y:S02]  /*1adc0*/  FMUL.FTZ R91, R3.reuse, R91 ;  /* 0x0000005b035b7220 */ /* 0x040fe40000410000 */
[C---:B------:R-:W-:Y:S02]  /*1add0*/  FMUL.FTZ R92, R12.reuse, R92 ;  /* 0x0000005c0c5c7220 */ /* 0x040fe40000410000 */
[C---:B------:R-:W-:Y:S03]  /*1ade0*/  FMUL.FTZ R93, R12.reuse, R93 ;  /* 0x0000005d0c5d7220 */ /* 0x040fe60000410000 */
[C---:B------:R-:W-:Y:S01]  /*1adf0*/  HMMA.16816.F32.BF16 R88, R16.reuse, R26, R88 ;  /* 0x0000001a1058723c */ /* 0x040fe20000041858 */
[----:B------:R-:W4:Y:S02]  /*1ae00*/  LDSM.16.MT88.4 R24, [R14+0x900] ;  /* 0x000900000e18783b */ /* 0x000f240000004200 */
[C---:B------:R-:W-:Y:S02]  /*1ae10*/  FMUL.FTZ R94, R3.reuse, R94 ;  /* 0x0000005e035e7220 */ /* 0x040fe40000410000 */
[C---:B------:R-:W-:Y:S02]  /*1ae20*/  FMUL.FTZ R95, R3.reuse, R95 ;  /* 0x0000005f035f7220 */ /* 0x040fe40000410000 */
[C---:B------:R-:W-:Y:S02]  /*1ae30*/  FMUL.FTZ R96, R12.reuse, R96 ;  /* 0x000000600c607220 */ /* 0x040fe40000410000 */
[C---:B------:R-:W-:Y:S03]  /*1ae40*/  FMUL.FTZ R97, R12.reuse, R97 ;  /* 0x000000610c617220 */ /* 0x040fe60000410000 */
[C---:B--2---:R-:W-:Y:S03]  /*1ae50*/  HMMA.16816.F32.BF16 R92, R16.reuse, R28, R92 ;  /* 0x0000001c105c723c */ /* 0x044fe6000004185c */
        /* <DEDUP_REMOVED lines=16> */
[----:B------:R-:W-:Y:S02]  /*1af60*/  FFMA.FTZ R157, R150, c[0x0][0x2d0], -R157 ;  /* 0x0000b400969d7a23 */ /* 0x000fe4000001089d */
[--C-:B------:R-:W-:Y:S01]  /*1af70*/  FFMA.FTZ R150, R153, c[0x0][0x2d0], -R148.reuse ;  /* 0x0000b40099967a23 */ /* 0x100fe20000010894 */
[----:B------:R-:W2:Y:S01]  /*1af80*/  MUFU.EX2 R171, R171 ;  /* 0x000000ab00ab7308 */ /* 0x000ea20000000800 */
[C---:B-1----:R-:W-:Y:S03]  /*1af90*/  HMMA.16816.F32.BF16 R4, R16.reuse, R20, R4 ;  /* 0x000000141004723c */ /* 0x042fe60000041804 */
[--C-:B------:R-:W-:Y:S02]  /*1afa0*/  FFMA.FTZ R151, R151, c[0x0][0x2d0], -R148.reuse ;  /* 0x0000b40097977a23 */ /* 0x100fe40000010894 */
[--C-:B------:R-:W-:Y:S02]  /*1afb0*/  FFMA.FTZ R149, R149, c[0x0][0x2d0], -R148.reuse ;  /* 0x0000b40095957a23 */ /* 0x100fe40000010894 */
[----:B------:R-:W-:Y:S01]  /*1afc0*/  FFMA.FTZ R148, R147, c[0x0][0x2d0], -R148 ;  /* 0x0000b40093947a23 */ /* 0x000fe20000010894 */
[C---:B------:R-:W-:Y:S01]  /*1afd0*/  HMMA.16816.F32.BF16 R8, R16.reuse, R22, R8 ;  /* 0x000000161008723c */ /* 0x040fe20000041808 */
[----:B------:R-:W1:Y:S01]  /*1afe0*/  LDSM.16.MT88.4 R20, [R14+0x2900] ;  /* 0x002900000e14783b */ /* 0x000e620000004200 */
[----:B------:R-:W-:Y:S02]  /*1aff0*/  MUFU.EX2 R168, R168 ;  /* 0x000000a800a87308 */ /* 0x000fe40000000800 */
[----:B------:R-:W-:Y:S02]  /*1b000*/  FADD.FTZ R142, R142, R143 ;  /* 0x0000008f8e8e7221 */ /* 0x000fe40000010000 */
[----:B------:R-:W-:Y:S02]  /*1b010*/  FADD.FTZ R146, R145, R146 ;  /* 0x0000009291927221 */ /* 0x000fe40000010000 */
[C---:B------:R-:W-:Y:S04]  /*1b020*/  HMMA.16816.F32.BF16 R100, R16.reuse, R32, R100 ;  /* 0x000000201064723c */ /* 0x040fe80000041864 */
[----:B------:R-:W3:Y:S01]  /*1b030*/  MUFU.EX2 R167, R167 ;  /* 0x000000a700a77308 */ /* 0x000ee20000000800 */
        /* <DEDUP_REMOVED lines=15> */
[C---:B----4-:R-:W-:Y:S04]  /*1b130*/  HMMA.16816.F32.BF16 R116, R16.reuse, R24, R116 ;  /* 0x000000181074723c */ /* 0x050fe80000041874 */
[----:B------:R-:W-:Y:S01]  /*1b140*/  MUFU.EX2 R150, R150 ;  /* 0x0000009600967308 */ /* 0x000fe20000000800 */
[----:B------:R-:W-:Y:S02]  /*1b150*/  FADD.FTZ R158, R158, R159 ;  /* 0x0000009f9e9e7221 */ /* 0x000fe40000010000 */
[----:B------:R-:W-:Y:S01]  /*1b160*/  FADD.FTZ R162, R162, R163 ;  /* 0x000000a3a2a27221 */ /* 0x000fe20000010000 */
[C---:B------:R-:W-:Y:S01]  /*1b170*/  HMMA.16816.F32.BF16 R120, R16.reuse, R26, R120 ;  /* 0x0000001a1078723c */ /* 0x040fe20000041878 */
[----:B------:R-:W4:Y:S03]  /*1b180*/  LDSM.16.MT88.4 R24, [R185+UR4+0x4900] ;  /* 0x00490004b918783b */ /* 0x000f260008004200 */
        /* <DEDUP_REMOVED lines=17> */
[C---:B----4-:R-:W-:Y:S08]  /*1b2a0*/  HMMA.16816.F32.BF16 R68, R16.reuse, R24, R68 ;  /* 0x000000181044723c */ /* 0x050ff00000041844 */
[C---:B------:R-:W-:Y:S01]  /*1b2b0*/  HMMA.16816.F32.BF16 R72, R16.reuse, R26, R72 ;  /* 0x0000001a1048723c */ /* 0x040fe20000041848 */
[----:B------:R-:W4:Y:S07]  /*1b2c0*/  LDSM.16.MT88.4 R24, [R185+UR4+0x1100] ;  /* 0x00110004b918783b */ /* 0x000f2e0008004200 */
[C---:B------:R-:W-:Y:S08]  /*1b2d0*/  HMMA.16816.F32.BF16 R76, R16.reuse, R28, R76 ;  /* 0x0000001c104c723c */ /* 0x040ff0000004184c */
[C---:B------:R-:W-:Y:S01]  /*1b2e0*/  HMMA.16816.F32.BF16 R80, R16.reuse, R30, R80 ;  /* 0x0000001e1050723c */ /* 0x040fe20000041850 */
[----:B------:R-:W2:Y:S07]  /*1b2f0*/  LDSM.16.MT88.4 R28, [R13+0x1100] ;  /* 0x001100000d1c783b */ /* 0x000eae0000004200 */
[C---:B------:R-:W-:Y:S08]  /*1b300*/  HMMA.16816.F32.BF16 R84, R16.reuse, R32, R84 ;  /* 0x000000201054723c */ /* 0x040ff00000041854 */
[C---:B------:R-:W-:Y:S01]  /*1b310*/  HMMA.16816.F32.BF16 R88, R16.reuse, R34, R88 ;  /* 0x000000221058723c */ /* 0x040fe20000041858 */
[----:B------:R-:W5:Y:S07]  /*1b320*/  LDSM.16.MT88.4 R32, [R14+0x1100] ;  /* 0x001100000e20783b */ /* 0x000f6e0000004200 */
[C---:B-1----:R-:W-:Y:S08]  /*1b330*/  HMMA.16816.F32.BF16 R92, R16.reuse, R20, R92 ;  /* 0x00000014105c723c */ /* 0x042ff0000004185c */
[----:B------:R-:W-:Y:S01]  /*1b340*/  HMMA.16816.F32.BF16 R96, R16, R22, R96 ;  /* 0x000000161060723c */ /* 0x000fe20000041860 */
[----:B------:R-:W1:Y:S06]  /*1b350*/  LDSM.16.MT88.4 R20, [R14+0x3100] ;  /* 0x003100000e14783b */ /* 0x000e6c0000004200 */
[----:B------:R-:W-:Y:S01]  /*1b360*/  F2FP.BF16.PACK_AB R16, R175, R170 ;  /* 0x000000aaaf10723e */ /* 0x000fe200000010ff */
[----:B------:R-:W-:Y:S01]  /*1b370*/  FADD.FTZ R170, R170, R161 ;  /* 0x000000a1aaaa7221 */ /* 0x000fe20000010000 */
[----:B------:R-:W-:Y:S03]  /*1b380*/  F2FP.BF16.PACK_AB R18, R177, R166 ;  /* 0x000000a6b112723e */ /* 0x000fe600000010ff */
[----:B--2---:R-:W-:Y:S01]  /*1b390*/  F2FP.BF16.PACK_AB R17, R171, R164 ;  /* 0x000000a4ab11723e */ /* 0x004fe200000010ff */
[----:B------:R-:W-:Y:S01]  /*1b3a0*/  FADD.FTZ R164, R164, R165 ;  /* 0x000000a5a4a47221 */ /* 0x000fe20000010000 */
[----:B---3--:R-:W-:Y:S01]  /*1b3b0*/  F2FP.BF16.PACK_AB R19, R167, R168 ;  /* 0x000000a8a713723e */ /* 0x008fe200000010ff */
        /* <DEDUP_REMOVED lines=15> */
[C---:B-----5:R-:W-:Y:S08]  /*1b4b0*/  HMMA.16816.F32.BF16 R116, R16.reuse, R32, R116 ;  /* 0x000000201074723c */ /* 0x060ff00000041874 */
        /* <DEDUP_REMOVED lines=21> */
[----:B------:R-:W4:Y:S07]  /*1b610*/  LDSM.16.MT88.4 R32, [R14+0x1900] ;  /* 0x001900000e20783b */ /* 0x000f2e0000004200 */
[C---:B-1----:R-:W-:Y:S07]  /*1b620*/  HMMA.16816.F32.BF16 R92, R16.reuse, R20, R92 ;  /* 0x00000014105c723c */ /* 0x042fee000004185c */
        /* <DEDUP_REMOVED lines=18> */
[----:B------:R-:W5:Y:S07]  /*1b750*/  LDSM.16.MT88.4 R8, [R14+0x3900] ;  /* 0x003900000e08783b */ /* 0x000f6e0000004200 */
[C---:B--2---:R-:W-:Y:S07]  /*1b760*/  HMMA.16816.F32.BF16 R100, R16.reuse, R24, R100 ;  /* 0x000000181064723c */ /* 0x044fee0000041864 */
[----:B------:R-:W-:Y:S01]  /*1b770*/  @P0 SHF.R.S32.HI R24, RZ, 0x1f, R21 ;  /* 0x0000001fff180819 */ /* 0x000fe20000011415 */
[C---:B------:R-:W-:Y:S04]  /*1b780*/  HMMA.16816.F32.BF16 R104, R16.reuse, R26, R104 ;  /* 0x0000001a1068723c */ /* 0x040fe80000041868 */
[----:B------:R-:W-:Y:S03]  /*1b790*/  @P0 IMAD R24, R24, c[0x0][0x1e0], RZ ;  /* 0x0000780018180a24 */ /* 0x000fe600078e02ff */
[C---:B------:R-:W-:Y:S01]  /*1b7a0*/  @P0 IMAD.WIDE.U32 R26, R21.reuse, c[0x0][0x1e0], RZ ;  /* 0x00007800151a0a25 */ /* 0x040fe200078e00ff */
[C---:B---3--:R-:W-:Y:S04]  /*1b7b0*/  HMMA.16816.F32.BF16 R108, R16.reuse, R28, R108 ;  /* 0x0000001c106c723c */ /* 0x048fe8000004186c */
[----:B------:R-:W-:Y:S02]  /*1b7c0*/  @P0 IMAD R24, R21, c[0x0][0x1e4], R24 ;  /* 0x0000790015180a24 */ /* 0x000fe400078e0218 */
[----:B------:R-:W2:Y:S02]  /*1b7d0*/  LDSM.16.MT88.4 R20, [R185+UR4+0x5900] ;  /* 0x00590004b914783b */ /* 0x000ea40008004200 */
        /* <DEDUP_REMOVED lines=12> */
[C---:B-1----:R-:W-:Y:S07]  /*1b8a0*/  HMMA.16816.F32.BF16 R52, R16.reuse, R4, R52 ;  /* 0x000000041034723c */ /* 0x042fee0000041834 */
[C---:B------:R-:W-:Y:S01]  /*1b8b0*/  @P0 IADD3.X R5, R33.reuse, R215, RZ, P1, !PT ;  /* 0x000000d721050210 */ /* 0x040fe20000ffe4ff */
[C---:B------:R-:W-:Y:S04]  /*1b8c0*/  HMMA.16816.F32.BF16 R56, R16.reuse, R6, R56 ;  /* 0x000000061038723c */ /* 0x040fe80000041838 */
[C---:B------:R-:W-:Y:S04]  /*1b8d0*/  @P0 LEA R28, P1, R24.reuse, c[0x0][0x1c8], 0x1 ;  /* 0x00007200181c0a11 */ /* 0x040fe800078208ff */
[C---:B-----5:R-:W-:Y:S04]  /*1b8e0*/  HMMA.16816.F32.BF16 R60, R16.reuse, R8, R60 ;  /* 0x00000008103c723c */ /* 0x060fe8000004183c */
[----:B------:R-:W-:Y:S02]  /*1b8f0*/  @P0 LEA.HI.X R29, R24, c[0x0][0x1cc], R5, 0x1, P1 ;  /* 0x00007300181d0a11 */ /* 0x000fe400008f0c05 */
[----:B------:R1:W3:Y:S01]  /*1b900*/  LDSM.16.MT88.4 R24, [R13+0x5900] ;  /* 0x005900000d18783b */ /* 0x0002e20000004200 */
        /* <DEDUP_REMOVED lines=12> */
[----:B-1----:R-:W-:Y:S04]  /*1b9d0*/  @P0 IADD3 R13, P1, R203, R32, RZ ;  /* 0x00000020cb0d0210 */ /* 0x002fe80007f3e0ff */
[----:B------:R-:W-:Y:S02]  /*1b9e0*/  @P0 IADD3.X R33, R202, R33, RZ, P1, !PT ;  /* 0x00000021ca210210 */ /* 0x000fe40000ffe4ff */
[----:B------:R-:W-:Y:S01]  /*1b9f0*/  @P0 IADD3 R9, P1, R13, R208, RZ ;  /* 0x000000d00d090210 */ /* 0x000fe20007f3e0ff */
[C---:B---3--:R-:W-:Y:S03]  /*1ba00*/  HMMA.16816.F32.BF16 R76, R16.reuse, R24, R76 ;  /* 0x00000018104c723c */ /* 0x048fe6000004184c */
        /* <DEDUP_REMOVED lines=8> */
[----:B------:R-:W-:Y:S02]  /*1ba90*/  @P0 LEA.HI.X R23, R3, c[0x0][0x1cc], R12, 0x1, P1 ;  /* 0x0000730003170a11 */ /* 0x000fe400008f0c0c */
[----:B------:R-:W-:Y:S04]  /*1baa0*/  @P0 IADD3 R13, P1, R13, R226, RZ ;  /* 0x000000e20d0d0210 */ /* 0x000fe80007f3e0ff */
[----:B------:R-:W-:Y:S01]  /*1bab0*/  @P0 IADD3.X R24, R33, R220, RZ, P1, !PT ;  /* 0x000000dc21180210 */ /* 0x000fe20000ffe4ff */
[C---:B--2---:R-:W-:Y:S03]  /*1bac0*/  HMMA.16816.F32.BF16 R84, R16.reuse, R4, R84 ;  /* 0x000000041054723c */ /* 0x044fe60000041854 */
[C---:B------:R-:W-:Y:S01]  /*1bad0*/  @P0 LEA R12, P1, R13.reuse, c[0x0][0x1c8], 0x1 ;  /* 0x000072000d0c0a11 */ /* 0x040fe200078208ff */
[----:B-1----:R-:W-:Y:S03]  /*1bae0*/  @P0 IMAD R14, R216, 0x3000, R205 ;  /* 0x00003000d80e0824 */ /* 0x002fe600078e02cd */
[----:B------:R-:W-:Y:S01]  /*1baf0*/  @P0 LEA.HI.X R13, R13, c[0x0][0x1cc], R24, 0x1, P1 ;  /* 0x000073000d0d0a11 */ /* 0x000fe200008f0c18 */
[C---:B------:R-:W-:Y:S04]  /*1bb00*/  HMMA.16816.F32.BF16 R88, R16.reuse, R6, R88 ;  /* 0x000000061058723c */ /* 0x040fe80000041858 */
[----:B------:R-:W-:Y:S05]  /*1bb10*/  @P0 SHF.L.U32 R3, R14, 0x1, RZ ;  /* 0x000000010e030819 */ /* 0x000fea00000006ff */
[----:B------:R-:W-:Y:S01]  /*1bb20*/  @!PT LDS RZ, [RZ] ;  /* 0x00000000fffff984 */ /* 0x000fe20000000800 */
[----:B------:R-:W-:Y:S01]  /*1bb30*/  @!PT LDS RZ, [RZ] ;  /* 0x00000000fffff984 */ /* 0x000fe20000000800 */
[----:B------:R-:W-:Y:S01]  /*1bb40*/  @!PT LDS RZ, [RZ] ;  /* 0x00000000fffff984 */ /* 0x000fe20000000800 */
[----:B------:R1:W-:Y:S01]  /*1bb50*/  @P0 LDGSTS.E.BYPASS.LTC128B.128 [R3+0xc100], [R28.64], !P5 ;  /* 0x0c1000001c030fae */ /* 0x0003e2000e901d46 */
[C---:B---3--:R-:W-:Y:S07]  /*1bb60*/  HMMA.16816.F32.BF16 R92, R16.reuse, R8, R92 ;  /* 0x00000008105c723c */ /* 0x048fee000004185c */
[----:B------:R1:W-:Y:S01]  /*1bb70*/  @P0 LDGSTS.E.BYPASS.LTC128B.128 [R3+0xe100], [R30.64], !P4 ;  /* 0x0e1000001e030fae */ /* 0x0003e2000e101d46 */
[----:B------:R-:W-:Y:S07]  /*1bb80*/  HMMA.16816.F32.BF16 R96, R16, R10, R96 ;  /* 0x0000000a1060723c */ /* 0x000fee0000041860 */
[----:B------:R1:W-:Y:S08]  /*1bb90*/  @P0 LDGSTS.E.BYPASS.LTC128B.128 [R3+0x10100], [R34.64], !P6 ;  /* 0x1010000022030fae */ /* 0x0003f0000f101d46 */
        /* <DEDUP_REMOVED lines=8> */
.L_x_2382:
        /* <DEDUP_REMOVED lines=16> */
[----:B------:R-:W2:Y:S08]  /*1bd20*/  @P1 MUFU.LG2 R6, R6 ;  /* 0x0000000600061308 */ /* 0x000eb00000000c00 */
[----:B------:R-:W3:Y:S01]  /*1bd30*/  @P0 MUFU.LG2 R13, R3 ;  /* 0x00000003000d0308 */ /* 0x000ee20000000c00 */
[C---:B-1----:R-:W-:Y:S02]  /*1bd40*/  FMUL.FTZ R128, R5.reuse, R128 ;  /* 0x0000008005807220 */ /* 0x042fe40000410000 */
[----:B------:R-:W-:-:S02]  /*1bd50*/  FMUL.FTZ R129, R5, R129 ;  /* 0x0000008105817220 */ /* 0x000fc40000410000 */
[C---:B------:R-:W-:Y:S02]  /*1bd60*/  FMUL.FTZ R124, R5.reuse, R124 ;  /* 0x0000007c057c7220 */ /* 0x040fe40000410000 */
[C---:B------:R-:W-:Y:S01]  /*1bd70*/  FMUL.FTZ R125, R5.reuse, R125 ;  /* 0x0000007d057d7220 */ /* 0x040fe20000410000 */
[----:B------:R1:W4:Y:S01]  /*1bd80*/  @P0 MUFU.RCP R4, R3 ;  /* 0x0000000300040308 */ /* 0x0003220000001000 */
[----:B--2---:R-:W-:Y:S02]  /*1bd90*/  @P1 FMUL.FTZ R15, R6, 0.69314718246459960938 ;  /* 0x3f317218060f1820 */ /* 0x004fe40000410000 */
[----:B------:R-:W-:Y:S02]  /*1bda0*/  @P1 FMUL.FTZ R6, R14, c[0x0][0x2d0] ;  /* 0x0000b4000e061a20 */ /* 0x000fe40000410000 */
[C---:B------:R-:W-:Y:S02]  /*1bdb0*/  FMUL.FTZ R100, R5.reuse, R100 ;  /* 0x0000006405647220 */ /* 0x040fe40000410000 */
[----:B------:R-:W-:-:S02]  /*1bdc0*/  FMUL.FTZ R101, R5, R101 ;  /* 0x0000006505657220 */ /* 0x000fc40000410000 */
[----:B---3--:R-:W-:Y:S02]  /*1bdd0*/  @P0 FMUL.FTZ R14, R13, 0.69314718246459960938 ;  /* 0x3f3172180d0e0820 */ /* 0x008fe40000410000 */
[----:B------:R-:W-:Y:S02]  /*1bde0*/  @P0 FMUL.FTZ R13, R16, c[0x0][0x2d0] ;  /* 0x0000b400100d0a20 */ /* 0x000fe40000410000 */
[C---:B------:R-:W-:Y:S02]  /*1bdf0*/  FMUL.FTZ R104, R5.reuse, R104 ;  /* 0x0000006805687220 */ /* 0x040fe40000410000 */
[C---:B------:R-:W-:Y:S01]  /*1be00*/  FMUL.FTZ R105, R5.reuse, R105 ;  /* 0x0000006905697220 */ /* 0x040fe20000410000 */
[----:B-1----:R-:W-:Y:S01]  /*1be10*/  MOV R3, 0xff800000 ;  /* 0xff80000000037802 */ /* 0x002fe20000000f00 */
        /* <DEDUP_REMOVED lines=90> */
.L_x_2304:
        /* <DEDUP_REMOVED lines=132> */
[----:B------:R-:W-:Y:S04]  /*1cc00*/  STS [R21+0x8000], R7 ;  /* 0x0080000715007388 */ /* 0x000fe80000000800 */
        /* <DEDUP_REMOVED lines=8> */
[----:B-1----:R-:W-:-:S03]  /*1cc90*/  @P1 IMAD.WIDE R18, R196, R11, c[0x0][0x508] ;  /* 0x00014200c4121625 */ /* 0x002fc600078e020b */
[----:B------:R-:W4:Y:S04]  /*1cca0*/  @P0 LDG.E R9, [R14.64] ;  /* 0x000000060e090981 */ /* 0x000f28000c1e1900 */
[----:B------:R2:W5:Y:S01]  /*1ccb0*/  @P1 LDG.E R5, [R18.64] ;  /* 0x0000000612051981 */ /* 0x000562000c1e1900 */
[----:B---3--:R-:W-:Y:S02]  /*1ccc0*/  CS2R R10, SRZ ;  /* 0x00000000000a7805 */ /* 0x008fe4000001ff00 */
[--C-:B----4-:R-:W-:Y:S01]  /*1ccd0*/  @P0 SHF.R.S32.HI R11, RZ, 0x1f, R9.reuse ;  /* 0x0000001fff0b0819 */ /* 0x110fe20000011409 */
[----:B------:R-:W-:Y:S01]  /*1cce0*/  @P0 IMAD.MOV.U32 R10, RZ, RZ, R9 ;  /* 0x000000ffff0a0224 */ /* 0x000fe200078e0009 */
[----:B------:R-:W-:Y:S05]  /*1ccf0*/  @P1 BRA `(.L_x_2393) ;  /* 0x0000004000001947 */ /* 0x000fea0003800000 */
[----:B--2---:R-:W-:Y:S05]  /*1cd00*/  @!P0 BRA `(.L_x_2393) ;  /* 0x0000003000008947 */ /* 0x004fea0003800000 */
[----:B-----5:R-:W2:Y:S04]  /*1cd10*/  LDG.E R5, [R14.64] ;  /* 0x000000060e057981 */ /* 0x020ea8000c1e1900 */
[----:B------:R-:W2:Y:S02]  /*1cd20*/  LDG.E R8, [R14.64+0x4] ;  /* 0x000004060e087981 */ /* 0x000ea4000c1e1900 */
[----:B--2---:R-:W-:-:S02]  /*1cd30*/  IADD3 R5, -R5, R8, RZ ;  /* 0x0000000805057210 */ /* 0x004fc40007ffe1ff */
.L_x_2393:
        /* <DEDUP_REMOVED lines=13> */
[----:B------:R-:W-:Y:S01]  /*1ce10*/  LEA.HI R7, R7, R8, RZ, 0x2 ;  /* 0x0000000807077211 */ /* 0x000fe200078f10ff */
[----:B------:R-:W-:Y:S01]  /*1ce20*/  IMAD R6, R0, c[0x0][0x490], RZ ;  /* 0x0001240000067a24 */ /* 0x000fe200078e02ff */
[----:B------:R-:W-:Y:S01]  /*1ce30*/  IADD3 R4, R4, -R15, RZ ;  /* 0x8000000f04047210 */ /* 0x000fe20007ffe0ff */
[----:B------:R-:W-:Y:S01]  /*1ce40*/  IMAD R0, R0, c[0x0][0x3e8], RZ ;  /* 0x0000fa0000007a24 */ /* 0x000fe200078e02ff */
[----:B------:R-:W-:Y:S01]  /*1ce50*/  SHF.R.S32.HI R7, RZ, 0x2, R7 ;  /* 0x00000002ff077819 */ /* 0x000fe20000011407 */
[----:B------:R-:W-:Y:S01]  /*1ce60*/  IMAD R15, R197, c[0x0][0x494], R6 ;  /* 0x00012500c50f7a24 */ /* 0x000fe200078e0206 */
[----:B------:R-:W-:Y:S01]  /*1ce70*/  ISETP.NE.AND P1, PT, R9, 0x1, PT ;  /* 0x000000010900780c */ /* 0x000fe20003f25270 */
[----:B------:R-:W-:Y:S01]  /*1ce80*/  IMAD R9, R11, c[0x0][0x3a0], RZ ;  /* 0x0000e8000b097a24 */ /* 0x000fe200078e02ff */
[----:B------:R-:W-:Y:S01]  /*1ce90*/  LOP3.LUT P2, RZ, R8, 0x3, RZ, 0xc0, !PT ;  /* 0x0000000308ff7812 */ /* 0x000fe2000784c0ff */
[----:B------:R-:W-:Y:S01]  /*1cea0*/  IMAD R4, R4, 0x10, R7 ;  /* 0x0000001004047824 */ /* 0x000fe200078e0207 */
[----:B------:R-:W-:Y:S01]  /*1ceb0*/  MOV R18, R10 ;  /* 0x0000000a00127202 */ /* 0x000fe20000000f00 */
[C---:B------:R-:W-:Y:S01]  /*1cec0*/  IMAD R9, R10.reuse, c[0x0][0x3a4], R9 ;  /* 0x0000e9000a097a24 */ /* 0x040fe200078e0209 */
[-C--:B------:R-:W-:Y:S01]  /*1ced0*/  LEA.HI R14, R13, R2.reuse, RZ, 0x3 ;  /* 0x000000020d0e7211 */ /* 0x080fe200078f18ff */
[----:B------:R-:W-:Y:S01]  /*1cee0*/  IMAD R8, R17, 0x8, R4 ;  /* 0x0000000811087824 */ /* 0x000fe200078e0204 */
[----:B------:R-:W-:Y:S01]  /*1cef0*/  LEA.HI R13, R13, R2, RZ, 0x6 ;  /* 0x000000020d0d7211 */ /* 0x000fe200078f30ff */
[----:B------:R-:W-:Y:S01]  /*1cf00*/  IMAD.WIDE.U32 R10, R10, c[0x0][0x3a0], RZ ;  /* 0x0000e8000a0a7a25 */ /* 0x000fe200078e00ff */
[----:B------:R-:W-:-:S02]  /*1cf10*/  LOP3.LUT R7, R14, 0xfffffff8, RZ, 0xc0, !PT ;  /* 0xfffffff80e077812 */ /* 0x000fc400078ec0ff */
[----:B-1----:R-:W-:Y:S01]  /*1cf20*/  LEA R8, R57, R8, 0x7 ;  /* 0x0000000839087211 */ /* 0x002fe200078e38ff */
[----:B------:R-:W-:Y:S01]  /*1cf30*/  IMAD.WIDE.U32 R18, R197, c[0x0][0x490], R18 ;  /* 0x00012400c5127a25 */ /* 0x000fe200078e0012 */
[----:B------:R-:W-:Y:S02]  /*1cf40*/  IADD3 R11, R11, R9, RZ ;  /* 0x000000090b0b7210 */ /* 0x000fe40007ffe0ff */
[----:B------:R-:W-:Y:S01]  /*1cf50*/  SHF.R.S32.HI R14, RZ, 0x3, R14 ;  /* 0x00000003ff0e7819 */ /* 0x000fe2000001140e */
[----:B------:R-:W-:-:S04]  /*1cf60*/  @P1 IMAD.HI.U32 R9, R8, c[0x0][0x4ec], RZ ;  /* 0x00013b0008091a27 */ /* 0x000fc800078e00ff */
[----:B------:R-:W-:Y:S01]  /*1cf70*/  IMAD.IADD R7, R2, 0x1, -R7 ;  /* 0x0000000102077824 */ /* 0x000fe200078e0a07 */
[----:B------:R-:W-:Y:S01]  /*1cf80*/  SHF.R.S32.HI R2, RZ, 0x1f, R196 ;  /* 0x0000001fff027819 */ /* 0x000fe200000114c4 */
[----:B------:R-:W-:Y:S01]  /*1cf90*/  IMAD.MOV.U32 R6, RZ, RZ, R8 ;  /* 0x000000ffff067224 */ /* 0x000fe200078e0008 */
[----:B------:R-:W-:Y:S01]  /*1cfa0*/  @P1 SHF.R.U32.HI R6, RZ, c[0x0][0x4f0], R9 ;  /* 0x00013c00ff061a19 */ /* 0x000fe20000011609 */
[----:B------:R-:W-:Y:S01]  /*1cfb0*/  IMAD.IADD R19, R19, 0x1, R15 ;  /* 0x0000000113137824 */ /* 0x000fe200078e020f */
[----:B------:R-:W-:Y:S01]  /*1cfc0*/  SEL R196, R196, RZ, !P0 ;  /* 0x000000ffc4c47207 */ /* 0x000fe20004000000 */
[----:B------:R-:W-:Y:S01]  /*1cfd0*/  IMAD R17, R197, c[0x0][0x3ec], R0 ;  /* 0x0000fb00c5117a24 */ /* 0x000fe200078e0200 */
[----:B------:R-:W-:Y:S01]  /*1cfe0*/  SEL R2, R2, RZ, !P0 ;  /* 0x000000ff02027207 */ /* 0x000fe20004000000 */
[----:B------:R-:W-:Y:S01]  /*1cff0*/  IMAD.MOV R9, RZ, RZ, -R6 ;  /* 0x000000ffff097224 */ /* 0x000fe200078e0a06 */
[----:B------:R-:W-:Y:S01]  /*1d000*/  LEA R0, R7, R14, 0x5 ;  /* 0x0000000e07007211 */ /* 0x000fe200078e28ff */
[----:B------:R-:W-:Y:S01]  /*1d010*/  IMAD.WIDE.U32 R18, R196, c[0x0][0x498], R18 ;  /* 0x00012600c4127a25 */ /* 0x000fe200078e0012 */
[----:B------:R-:W-:-:S03]  /*1d020*/  SHF.R.S32.HI R16, RZ, 0x1f, R6 ;  /* 0x0000001fff107819 */ /* 0x000fc60000011406 */
[----:B------:R-:W-:Y:S01]  /*1d030*/  IMAD R9, R9, c[0x0][0x4e8], R8 ;  /* 0x00013a0009097a24 */ /* 0x000fe200078e0208 */
[----:B------:R-:W-:Y:S01]  /*1d040*/  IADD3 R20, P0, R6, R18, RZ ;  /* 0x0000001206147210 */ /* 0x000fe20007f1e0ff */
[----:B------:R-:W-:Y:S02]  /*1d050*/  IMAD R15, R2, c[0x0][0x498], RZ ;  /* 0x00012600020f7a24 */ /* 0x000fe400078e02ff */
[----:B------:R-:W-:Y:S01]  /*1d060*/  IMAD.WIDE.U32 R10, R197, c[0x0][0x3e8], R10 ;  /* 0x0000fa00c50a7a25 */ /* 0x000fe200078e000a */
[----:B------:R-:W-:-:S03]  /*1d070*/  SHF.R.S32.HI R18, RZ, 0x1f, R9 ;  /* 0x0000001fff127819 */ /* 0x000fc60000011409 */
[----:B------:R-:W-:Y:S01]  /*1d080*/  IMAD R15, R196, c[0x0][0x49c], R15 ;  /* 0x00012700c40f7a24 */ /* 0x000fe200078e020f */
[----:B------:R-:W-:Y:S01]  /*1d090*/  IADD3 R11, R11, R17, RZ ;  /* 0x000000110b0b7210 */ /* 0x000fe20007ffe0ff */
[----:B------:R-:W-:Y:S02]  /*1d0a0*/  IMAD R8, R57, 0x80, R0 ;  /* 0x0000008039087824 */ /* 0x000fe400078e0200 */
[----:B------:R-:W-:Y:S01]  /*1d0b0*/  IMAD R18, R18, c[0x0][0x488], RZ ;  /* 0x0001220012127a24 */ /* 0x000fe200078e02ff */
[----:B------:R-:W-:Y:S01]  /*1d0c0*/  IADD3.X R21, R16, R19, R15, P0, !PT ;  /* 0x0000001310157210 */ /* 0x000fe200007fe40f */
        /* <DEDUP_REMOVED lines=13> */
[----:B------:R-:W-:Y:S01]  /*1d1a0*/  LOP3.LUT R15, R15, 0x38, R0, 0xf8, !PT ;  /* 0x000000380f0f7812 */ /* 0x000fe200078ef800 */
[----:B------:R-:W-:Y:S01]  /*1d1b0*/  SHFL.IDX PT, R34, R9, RZ, 0x1c1f ;  /* 0x001c1fff09227589 */ /* 0x000fe200000e0000 */
[----:B------:R-:W-:Y:S01]  /*1d1c0*/  LEA.HI.X R17, R20, c[0x0][0x454], R17, 0x2, P0 ;  /* 0x0001150014117a11 */ /* 0x000fe200000f1411 */
[----:B------:R-:W-:Y:S01]  /*1d1d0*/  IMAD R7, R196, c[0x0][0x3f4], R7 ;  /* 0x0000fd00c4077a24 */ /* 0x000fe200078e0207 */
[----:B------:R-:W-:Y:S01]  /*1d1e0*/  LOP3.LUT R15, R15, R2, RZ, 0x3c, !PT ;  /* 0x000000020f0f7212 */ /* 0x000fe200078e3cff */
[----:B------:R-:W-:Y:S01]  /*1d1f0*/  SHFL.IDX PT, R48, R9, 0x1, 0x1c1f ;  /* 0x003c1f0009307f89 */ /* 0x000fe200000e0000 */
[--C-:B------:R-:W-:Y:S01]  /*1d200*/  SHF.R.S32.HI R2, RZ, 0x1f, R6.reuse ;  /* 0x0000001fff027819 */ /* 0x100fe20000011406 */
[----:B------:R-:W-:Y:S01]  /*1d210*/  IMAD.MOV R19, RZ, RZ, -R6 ;  /* 0x000000ffff137224 */ /* 0x000fe200078e0a06 */
[----:B------:R-:W-:Y:S01]  /*1d220*/  IADD3 R11, R11, R7, RZ ;  /* 0x000000070b0b7210 */ /* 0x000fe20007ffe0ff */
[----:B------:R-:W1:Y:S01]  /*1d230*/  SHFL.IDX PT, R35, R17, RZ, 0x1c1f ;  /* 0x001c1fff11237589 */ /* 0x000e6200000e0000 */
[C---:B------:R-:W-:Y:S01]  /*1d240*/  IMAD R7, R57.reuse, 0x80, R4 ;  /* 0x0000008039077824 */ /* 0x040fe200078e0204 */
[----:B------:R-:W-:Y:S01]  /*1d250*/  LEA R57, R57, R14, 0x7 ;  /* 0x0000000e39397211 */ /* 0x000fe200078e38ff */
[----:B------:R-:W-:Y:S01]  /*1d260*/  IMAD R21, R2, c[0x0][0x3e0], RZ ;  /* 0x0000f80002157a24 */ /* 0x000fe200078e02ff */
[----:B------:R-:W2:Y:S01]  /*1d270*/  SHFL.IDX PT, R49, R17, 0x1, 0x1c1f ;  /* 0x003c1f0011317f89 */ /* 0x000ea200000e0000 */
[----:B-----5:R-:W-:Y:S01]  /*1d280*/  IMAD R2, R5, c[0x0][0x4e8], RZ ;  /* 0x00013a0005027a24 */ /* 0x020fe200078e02ff */
[----:B------:R-:W-:Y:S01]  /*1d290*/  IADD3 R5, R7, 0x8, RZ ;  /* 0x0000000807057810 */ /* 0x000fe20007ffe0ff */
[----:B------:R-:W-:-:S02]  /*1d2a0*/  IMAD R19, R19, c[0x0][0x4e8], R8 ;  /* 0x00013a0013137a24 */ /* 0x000fc400078e0208 */
[C---:B------:R-:W-:Y:S01]  /*1d2b0*/  IMAD R21, R6.reuse, c[0x0][0x3e4], R21 ;  /* 0x0000f90006157a24 */ /* 0x040fe200078e0215 */
[-C--:B------:R-:W-:Y:S01]  /*1d2c0*/  ISETP.GE.OR P1, PT, R7, R2.reuse, P2 ;  /* 0x000000020700720c */ /* 0x080fe20001726670 */
[----:B------:R-:W-:Y:S01]  /*1d2d0*/  IMAD.WIDE.U32 R10, R6, c[0x0][0x3e0], R10 ;  /* 0x0000f800060a7a25 */ /* 0x000fe200078e000a */
[----:B------:R-:W-:Y:S02]  /*1d2e0*/  ISETP.GE.OR P0, PT, R5, R2, P2 ;  /* 0x000000020500720c */ /* 0x000fe40001706670 */
[----:B------:R-:W-:Y:S01]  /*1d2f0*/  SHF.L.U32 R6, R13, 0x3, RZ ;  /* 0x000000030d067819 */ /* 0x000fe200000006ff */
[----:B------:R-:W-:Y:S01]  /*1d300*/  IMAD.IADD R11, R11, 0x1, R21 ;  /* 0x000000010b0b7824 */ /* 0x000fe200078e0215 */
[----:B------:R-:W-:Y:S02]  /*1d310*/  SHF.R.S32.HI R4, RZ, 0x1f, R19 ;  /* 0x0000001fff047819 */ /* 0x000fe40000011413 */
[----:B------:R-:W-:Y:S01]  /*1d320*/  LOP3.LUT R6, R15, 0x7ffffe00, R6, 0xf8, !PT ;  /* 0x7ffffe000f067812 */ /* 0x000fe200078ef806 */
[----:B------:R-:W-:-:S03]  /*1d330*/  IMAD.WIDE.U32 R32, R19, c[0x0][0x3d8], R10 ;  /* 0x0000f60013207a25 */ /* 0x000fc600078e000a */
[----:B------:R-:W-:Y:S01]  /*1d340*/  SHF.L.U32 R58, R6, 0x1, RZ ;  /* 0x00000001063a7819 */ /* 0x000fe200000006ff */
[----:B------:R-:W-:Y:S01]  /*1d350*/  IMAD R4, R4, c[0x0][0x3d8], RZ ;  /* 0x0000f60004047a24 */ /* 0x000fe200078e02ff */
[----:B-1----:R1:W-:Y:S03]  /*1d360*/  @!P1 ST.E [R34.64], R3 ;  /* 0x0000000322009985 */ /* 0x0023e6000c101906 */
[----:B------:R-:W-:Y:S01]  /*1d370*/  IMAD R13, R19, c[0x0][0x3dc], R4 ;  /* 0x0000f700130d7a24 */ /* 0x000fe200078e0204 */
[----:B--2---:R1:W-:Y:S01]  /*1d380*/  @!P0 ST.E [R48.64], R12 ;  /* 0x0000000c30008985 */ /* 0x0043e2000c101906 */
[C---:B------:R-:W-:Y:S02]  /*1d390*/  LEA R56, P0, R32.reuse, c[0x0][0x380], 0x1 ;  /* 0x0000e00020387a11 */ /* 0x040fe400078008ff */
[----:B------:R-:W-:Y:S01]  /*1d3a0*/  IMAD.IADD R13, R33, 0x1, R13 ;  /* 0x00000001210d7824 */ /* 0x000fe200078e020d */
[----:B------:R1:W2:Y:S04]  /*1d3b0*/  LDS.128 R44, [R58+0x1080] ;  /* 0x001080003a2c7984 */ /* 0x0002a80000000c00 */
[----:B------:R1:W3:Y:S01]  /*1d3c0*/  LDS.128 R40, [R58+0x2080] ;  /* 0x002080003a287984 */ /* 0x0002e20000000c00 */
[----:B------:R-:W-:-:S02]  /*1d3d0*/  LEA.HI.X R55, R32, c[0x0][0x384], R13, 0x1, P0 ;  /* 0x0000e10020377a11 */ /* 0x000fc400000f0c0d */
[----:B------:R-:W-:Y:S01]  /*1d3e0*/  ISETP.GE.AND P0, PT, R57, R2, PT ;  /* 0x000000023900720c */ /* 0x000fe20003f06270 */
        /* <DEDUP_REMOVED lines=30> */
.L_x_2395:
[----:B--2---:R-:W-:Y:S05]  /*1d5d0*/  BSYNC B0 ;  /* 0x0000000000007941 */ /* 0x004fea0003800000 */
.L_x_2394:
        /* <DEDUP_REMOVED lines=23> */
.L_x_2397:
[----:B------:R-:W-:Y:S05]  /*1d750*/  BSYNC B0 ;  /* 0x0000000000007941 */ /* 0x000fea0003800000 */
.L_x_2396:
        /* <DEDUP_REMOVED lines=23> */
.L_x_2399:
[----:B------:R-:W-:Y:S05]  /*1d8d0*/  BSYNC B0 ;  /* 0x0000000000007941 */ /* 0x000fea0003800000 */
.L_x_2398:
        /* <DEDUP_REMOVED lines=24> */
.L_x_2392:
        /* <DEDUP_REMOVED lines=18> */
.L_x_2400:
        /* <DEDUP_REMOVED lines=41> */
.L_x_2402:
[----:B------:R-:W-:Y:S05]  /*1de10*/  BSYNC B0 ;  /* 0x0000000000007941 */ /* 0x000fea0003800000 */
.L_x_2401:
        /* <DEDUP_REMOVED lines=64> */
.L_x_2404:
[----:B------:R-:W-:Y:S05]  /*1e220*/  BSYNC B0 ;  /* 0x0000000000007941 */ /* 0x000fea0003800000 */
.L_x_2403:
        /* <DEDUP_REMOVED lines=21> */
.L_x_2406:
[----:B------:R-:W-:Y:S05]  /*1e380*/  BSYNC B0 ;  /* 0x0000000000007941 */ /* 0x000fea0003800000 */
.L_x_2405:
        /* <DEDUP_REMOVED lines=21> */
.L_x_2408:
[----:B------:R-:W-:Y:S05]  /*1e4e0*/  BSYNC B0 ;  /* 0x0000000000007941 */ /* 0x000fea0003800000 */
.L_x_2407:
        /* <DEDUP_REMOVED lines=22> */
.L_x_2409:
        /* <DEDUP_REMOVED lines=11> */
.L_x_2655:


//--------------------- .text._ZN7cutlass13device_kernelIN5flash19enable_sm80_to_sm89INS1_16FlashAttnFwdSm80INS1_25CollectiveMainloopFwdSm80ILi8ELi2ELb1EN4cute5tupleIJNS5_1CILi128EEENS7_ILi96EEENS7_ILi192EEEEEELi192ENS_10bfloat16_tEfNS_4arch4Sm80ELb1ELb0ELb0ELb0ELb0ELb0ELb1ELb0EEENS1_21CollectiveEpilogueFwdINS6_IJS8_SA_S9_EEENS6_IJNS7_ILi1EEESI_SI_EEESC_SE_Li256ELb0ELb1ELb0ELb0EEENS1_30DynamicPersistentTileSchedulerILi256ELi256ELb0ELb1ELb0EEEEEEEEEvNT_6ParamsE --------------------------
	.section	.text._ZN7cutlass13device_kernelIN5flash19enable_sm80_to_sm89INS1_16FlashAttnFwdSm80INS1_25CollectiveMainloopFwdSm80ILi8ELi2ELb1EN4cute5tupleIJNS5_1CILi128EEENS7_ILi96EEENS7_ILi192EEEEEELi192ENS_10bfloat16_tEfNS_4arch4Sm80ELb1ELb0ELb0ELb0ELb0ELb0ELb1ELb0EEENS1_21CollectiveEpilogueFwdINS6_IJS8_SA_S9_EEENS6_IJNS7_ILi1EEESI_SI_EEESC_SE_Li256ELb0ELb1ELb0ELb0EEENS1_30DynamicPersistentTileSchedulerILi256ELi256ELb0ELb1ELb0EEEEEEEEEvNT_6ParamsE,"ax",@progbits
	.sectioninfo	@"SHI_REGISTERS=255"
	.align	128
.text._ZN7cutlass13device_kernelIN5flash19enable_sm80_to_sm89INS1_16FlashAttnFwdSm80INS1_25CollectiveMainloopFwdSm80ILi8ELi2ELb1EN4cute5tupleIJNS5_1CILi128EEENS7_ILi96EEENS7_ILi192EEEEEELi192ENS_10bfloat16_tEfNS_4arch4Sm80ELb1ELb0ELb0ELb0ELb0ELb0ELb1ELb0EEENS1_21CollectiveEpilogueFwdINS6_IJS8_SA_S9_EEENS6_IJNS7_ILi1EEESI_SI_EEESC_SE_Li256ELb0ELb1ELb0ELb0EEENS1_30DynamicPersistentTileSchedulerILi256ELi256ELb0ELb1ELb0EEEEEEEEEvNT_6ParamsE:
        .type           _ZN7cutlass13device_kernelIN5flash19enable_sm80_to_sm89INS1_16FlashAttnFwdSm80INS1_25CollectiveMainloopFwdSm80ILi8ELi2ELb1EN4cute5tupleIJNS5_1CILi128EEENS7_ILi96EEENS7_ILi192EEEEEELi192ENS_10bfloat16_tEfNS_4arch4Sm80ELb1ELb0ELb0ELb0ELb0ELb0ELb1ELb0EEENS1_21CollectiveEpilogueFwdINS6_IJS8_SA_S9_EEENS6_IJNS7_ILi1EEESI_SI_EEESC_SE_Li256ELb0ELb1ELb0ELb0EEENS1_30DynamicPersistentTileSchedulerILi256ELi256ELb0ELb1ELb0EEEEEEEEEvNT_6ParamsE,@function
        .size           _ZN7cutlass13device_kernelIN5flash19enable_sm80_to_sm89INS1_16FlashAttnFwdSm80INS1_25CollectiveMainloopFwdSm80ILi8ELi2ELb1EN4cute5tupleIJNS5_1CILi128EEENS7_ILi96EEENS7_ILi192EEEEEELi192ENS_10bfloat16_tEfNS_4arch4Sm80ELb1ELb0ELb0ELb0ELb0ELb0ELb1ELb0EEENS1_21CollectiveEpilogueFwdINS6_IJS8_SA_S9_EEENS6_IJNS7_ILi1EEESI_SI_EEESC_SE_Li256ELb0ELb1ELb0ELb0EEENS1_30DynamicPersistentTileSchedulerILi256ELi256ELb0ELb1ELb0EEEEEEEEEvNT_6ParamsE,(.L_x_2656 - _ZN7cutlass13device_kernelIN5flash19enable_sm80_to_sm89INS1_16FlashAttnFwdSm80INS1_25CollectiveMainloopFwdSm80ILi8ELi2ELb1EN4cute5tupleIJNS5_1CILi128EEENS7_ILi96EEENS7_ILi192EEEEEELi192ENS_10bfloat16_tEfNS_4arch4Sm80ELb1ELb0ELb0ELb0ELb0ELb0ELb1ELb0EEENS1_21CollectiveEpilogueFwdINS6_IJS8_SA_S9_EEENS6_IJNS7_ILi1EEESI_SI_EEESC_SE_Li256ELb0ELb1ELb0ELb0EEENS1_30DynamicPersistentTileSchedulerILi256ELi256ELb0ELb1ELb0EEEEEEEEEvNT_6ParamsE)
        .other          _ZN7cutlass13device_kernelIN5flash19enable_sm80_to_sm89INS1_16FlashAttnFwdSm80INS1_25CollectiveMainloopFwdSm80ILi8ELi2ELb1EN4cute5tupleIJNS5_1CILi128EEENS7_ILi96EEENS7_ILi192EEEEEELi192ENS_10bfloat16_tEfNS_4arch4Sm80ELb1ELb0ELb0ELb0ELb0ELb0ELb1ELb0EEENS1_21CollectiveEpilogueFwdINS6_IJS8_SA_S9_EEENS6_IJNS7_ILi1EEESI_SI_EEESC_SE_Li256ELb0ELb1ELb0ELb0EEENS1_30DynamicPersistentTileSchedulerILi256ELi256ELb0ELb1ELb0EEEEEEEEEvNT_6ParamsE,@"STO_CUDA_ENTRY STV_DEFAULT"
_ZN7cutlass13device_kernelIN5flash19enable_sm80_to_sm89INS1_16FlashAttnFwdSm80INS1_25CollectiveMainloopFwdSm80ILi8ELi2ELb1EN4cute5tupleIJNS5_1CILi128EEENS7_ILi96EEENS7_ILi192EEEEEELi192ENS_10bfloat16_tEfNS_4arch4Sm80ELb1ELb0ELb0ELb0ELb0ELb0ELb1ELb0EEENS1_21CollectiveEpilogueFwdINS6_IJS8_SA_S9_EEENS6_IJNS7_ILi1EEESI_SI_EEESC_SE_Li256ELb0ELb1ELb0ELb0EEENS1_30DynamicPersistentTileSchedulerILi256ELi256ELb0ELb1ELb0EEEEEEEEEvNT_6ParamsE:
        /* <DEDUP_REMOVED lines=138> */
.L_x_2455:
        /* <DEDUP_REMOVED lines=19> */
.L_x_2411:
[----:B------:R-:W-:-:S04]  /*09d0*/  MOV R0, c[0x0][0x554] ;  /* 0x0001550000007a02 */ /* 0x000fc80000000f00 */
[----:B------:R-:W-:Y:S02]  /*09e0*/  ISETP.NE.AND P0, PT, R0, 0x1, PT ;  /* 0x000000010000780c */ /* 0x000fe40003f05270 */
[----:B------:R-:W-:-:S11]  /*09f0*/  MOV R0, R2 ;  /* 0x0000000200007202 */ /* 0x000fd60000000f00 */
[----:B------:R-:W-:-:S05]  /*0a00*/  @P0 IMAD.HI.U32 R4, R2, c[0x0][0x558], RZ ;  /* 0x0001560002040a27 */ /* 0x000fca00078e00ff */
[----:B------:R-:W-:-:S05]  /*0a10*/  @P0 SHF.R.U32.HI R0, RZ, c[0x0][0x55c], R4 ;  /* 0x00015700ff000a19 */ /* 0x000fca0000011604 */
[----:B------:R-:W-:Y:S02]  /*0a20*/  IMAD R4, R0, c[0x0][0x554], RZ ;  /* 0x0001550000047a24 */ /* 0x000fe400078e02ff */
.L_x_2412:
[----:B------:R-:W-:Y:S05]  /*0a30*/  BSYNC B0 ;  /* 0x0000000000007941 */ /* 0x000fea0003800000 */
.L_x_2410:
        /* <DEDUP_REMOVED lines=191> */
[----:B------:R-:W-:Y:S01]  /*1630*/  BAR.SYNC.DEFER_BLOCKING 0x0 ;  /* 0x0000000000007b1d */ /* 0x000fe20000010000 */
        /* <DEDUP_REMOVED lines=11> */
[----:B------:R-:W-:-:S03]  /*16f0*/  ISETP.GE.AND P0, PT, R5, R16, PT ;  /* 0x000000100500720c */ /* 0x000fc60003f06270 */
[----:B-1----:R-:W-:-:S04]  /*1700*/  @!P5 LEA R10, P1, R144, R3, 0x1 ;  /* 0x00000003900ad211 */ /* 0x002fc800078208ff */
[----:B------:R-:W-:Y:S01]  /*1710*/  @!P5 LEA.HI.X R11, R144, R4, R145, 0x1, P1 ;  /* 0x00000004900bd211 */ /* 0x000fe200008f0c91 */
[----:B------:R-:W-:Y:S01]  /*1720*/  SHFL.IDX PT, R15, R2, 0x3, 0x181f ;  /* 0x00781f00020f7f89 */ /* 0x000fe200000e0000 */
[----:B------:R-:W-:-:S04]  /*1730*/  IMAD.MOV.U32 R100, RZ, RZ, -0x60 ;  /* 0xffffffa0ff647424 */ /* 0x000fc800078e00ff */
[----:B------:R-:W-:Y:S01]  /*1740*/  IMAD R100, R226, R100, 0x60 ;  /* 0x00000060e2647424 */ /* 0x000fe200078e0264 */
[C---:B--2---:R-:W-:Y:S02]  /*1750*/  ISETP.GE.AND P3, PT, R52.reuse, c[0x0][0x198], PT ;  /* 0x0000660034007a0c */ /* 0x044fe40003f66270 */
[CC--:B------:R-:W-:Y:S02]  /*1760*/  @!P5 LEA R8, P4, R52.reuse, R3.reuse, 0x1 ;  /* 0x000000033408d211 */ /* 0x0c0fe400078808ff */
[C---:B---3--:R-:W-:Y:S01]  /*1770*/  ISETP.GE.AND P1, PT, R19.reuse, c[0x0][0x198], PT ;  /* 0x0000660013007a0c */ /* 0x048fe20003f26270 */
[----:B----4-:R1:W-:Y:S01]  /*1780*/  @!P5 LDGSTS.E.BYPASS.LTC128B.128 [R18+0x100], [R10.64], !P6 ;  /* 0x001000000a12dfae */ /* 0x0103e2000f101d46 */
[----:B-----5:R-:W-:Y:S02]  /*1790*/  @!P5 LEA.HI.X R9, R52, R4, R26, 0x1, P4 ;  /* 0x000000043409d211 */ /* 0x020fe400020f0c1a */
[----:B------:R-:W-:Y:S02]  /*17a0*/  @!P5 LEA R6, P4, R19, R3, 0x1 ;  /* 0x000000031306d211 */ /* 0x000fe400078808ff */
        /* <DEDUP_REMOVED lines=44> */
[----:B------:R-:W-:Y:S02]  /*1a70*/  IMAD.MOV.U32 R23, RZ, RZ, R22 ;  /* 0x000000ffff177224 */ /* 0x000fe400078e0016 */
[----:B------:R-:W-:Y:S02]  /*1a80*/  IMAD.IADD R0, R7, 0x1, R8 ;  /* 0x0000000107007824 */ /* 0x000fe400078e0208 */
[----:B------:R-:W-:Y:S01]  /*1a90*/  IMAD.MOV.U32 R22, RZ, RZ, R20 ;  /* 0x000000ffff167224 */ /* 0x000fe200078e0014 */
[----:B------:R2:W-:Y:S01]  /*1aa0*/  @!P0 LDGSTS.E.BYPASS.LTC128B.128 [R18+0xb100], [R2.64], !P1 ;  /* 0x0b10000002128fae */ /* 0x0005e2000c901d46 */
[----:B------:R-:W-:-:S02]  /*1ab0*/  IMAD R0, R0, 0x60, RZ ;  /* 0x0000006000007824 */ /* 0x000fc400078e02ff */
[----:B------:R-:W-:Y:S01]  /*1ac0*/  IMAD.MOV.U32 R20, RZ, RZ, c[0x0][0x1e0] ;  /* 0x00007800ff147624 */ /* 0x000fe200078e00ff */
[----:B------:R-:W-:Y:S01]  /*1ad0*/  ISETP.GE.AND P5, PT, R9, 0x41, PT ;  /* 0x000000410900780c */ /* 0x000fe20003fa6270 */
[----:B------:R-:W-:Y:S01]  /*1ae0*/  IMAD.MOV.U32 R8, RZ, RZ, c[0x0][0x1e4] ;  /* 0x00007900ff087624 */ /* 0x000fe200078e00ff */
[----:B------:R-:W-:Y:S01]  /*1af0*/  @P4 ISETP.GE.AND P3, PT, R144, c[0x0][0x1d4], PT ;  /* 0x0000750090004a0c */ /* 0x000fe20003f66270 */
[----:B------:R-:W-:Y:S01]  /*1b00*/  IMAD.WIDE.U32 R12, R20, 0x40, RZ ;  /* 0x00000040140c7825 */ /* 0x000fe200078e00ff */
[----:B------:R-:W0:Y:S03]  /*1b10*/  LDGDEPBAR ;  /* 0x00000000000079af */ /* 0x000e260000000000 */
        /* <DEDUP_REMOVED lines=131> */
.L_x_2415:
[----:B--234-:R-:W-:Y:S05]  /*2350*/  BSYNC B0 ;  /* 0x0000000000007941 */ /* 0x01cfea0003800000 */
.L_x_2414:
        /* <DEDUP_REMOVED lines=55> */
.L_x_2417:
[----:B--23--:R-:W-:Y:S05]  /*26d0*/  BSYNC B0 ;  /* 0x0000000000007941 */ /* 0x00cfea0003800000 */
.L_x_2416:
[C---:B------:R-:W-:Y:S08]  /*26e0*/  HMMA.16816.F32.BF16 R16, R152.reuse, R20, RZ ;  /* 0x000000149810723c */ /* 0x040ff000000418ff */
[C---:B------:R-:W-:Y:S08]  /*26f0*/  HMMA.16816.F32.BF16 R12, R152.reuse, R22, RZ ;  /* 0x00000016980c723c */ /* 0x040ff000000418ff */
[C---:B------:R-:W-:Y:S08]  /*2700*/  HMMA.16816.F32.BF16 R8, R152.reuse, R24, RZ ;  /* 0x000000189808723c */ /* 0x040ff000000418ff */
[----:B------:R-:W-:Y:S01]  /*2710*/  HMMA.16816.F32.BF16 R4, R152, R26, RZ ;  /* 0x0000001a9804723c */ /* 0x000fe200000418ff */
[----:B------:R-:W-:Y:S01]  /*2720*/  IMAD.MOV.U32 R0, RZ, RZ, 0x40 ;  /* 0x00000040ff007424 */ /* 0x000fe200078e00ff */
[----:B------:R-:W-:Y:S01]  /*2730*/  LOP3.LUT P0, RZ, R53, 0x4, RZ, 0xc0, !PT ;  /* 0x0000000435ff7812 */ /* 0x000fe2000780c0ff */
[----:B------:R-:W2:Y:S03]  /*2740*/  LDL R102, [R1+0x98] ;  /* 0x0000980001667983 */ /* 0x000ea60000100800 */
[----:B------:R-:W-:Y:S01]  /*2750*/  SEL R206, R0, 0xffffffc0, !P0 ;  /* 0xffffffc000ce7807 */ /* 0x000fe20004000000 */
[----:B------:R-:W3:Y:S01]  /*2760*/  LDL R101, [R1+0x58] ;  /* 0x0000580001657983 */ /* 0x000ee20000100800 */
[C---:B-1----:R-:W-:Y:S03]  /*2770*/  HMMA.16816.F32.BF16 R80, R156.reuse, R32, R16 ;  /* 0x000000209c50723c */ /* 0x042fe60000041810 */
[----:B------:R-:W0:Y:S05]  /*2780*/  LDGDEPBAR ;  /* 0x00000000000079af */ /* 0x000e2a0000000000 */
[----:B------:R-:W-:Y:S01]  /*2790*/  HMMA.16816.F32.BF16 R76, R156, R34, R12 ;  /* 0x000000229c4c723c */ /* 0x000fe2000004180c */
[----:B------:R-:W-:-:S05]  /*27a0*/  IMAD.IADD R2, R209, 0x1, R206 ;  /* 0x00000001d1027824 */ /* 0x000fca00078e02ce */
[----:B------:R-:W-:Y:S02]  /*27b0*/  LDSM.16.M88.4 R68, [R2+0x800] ;  /* 0x000800000244783b */ /* 0x000fe40000000200 */
[C---:B------:R-:W-:Y:S08]  /*27c0*/  HMMA.16816.F32.BF16 R88, R156.reuse, R28, R8 ;  /* 0x0000001c9c58723c */ /* 0x040ff00000041808 */
[----:B------:R-:W-:Y:S08]  /*27d0*/  HMMA.16816.F32.BF16 R84, R156, R30, R4 ;  /* 0x0000001e9c54723c */ /* 0x000ff00000041804 */
[C---:B----4-:R-:W-:Y:S08]  /*27e0*/  HMMA.16816.F32.BF16 R32, R152.reuse, R36, RZ ;  /* 0x000000249820723c */ /* 0x050ff000000418ff */
[C---:B------:R-:W-:Y:S08]  /*27f0*/  HMMA.16816.F32.BF16 R28, R152.reuse, R38, RZ ;  /* 0x00000026981c723c */ /* 0x040ff000000418ff */
[C---:B------:R-:W-:Y:S08]  /*2800*/  HMMA.16816.F32.BF16 R24, R152.reuse, R40, RZ ;  /* 0x000000289818723c */ /* 0x040ff000000418ff */
[C---:B------:R-:W-:Y:S08]  /*2810*/  HMMA.16816.F32.BF16 R16, R152.reuse, R44, RZ ;  /* 0x0000002c9810723c */ /* 0x040ff000000418ff */
[C---:B------:R-:W-:Y:S01]  /*2820*/  HMMA.16816.F32.BF16 R12, R152.reuse, R46, RZ ;  /* 0x0000002e980c723c */ /* 0x040fe200000418ff */
[----:B------:R-:W1:Y:S07]  /*2830*/  LDSM.16.M88.4 R44, [R2] ;  /* 0x00000000022c783b */ /* 0x000e6e0000000200 */
[C---:B------:R-:W-:Y:S01]  /*2840*/  HMMA.16816.F32.BF16 R20, R152.reuse, R42, RZ ;  /* 0x0000002a9814723c */ /* 0x040fe200000418ff */
[----:B------:R-:W4:Y:S07]  /*2850*/  LDSM.16.M88.4 R40, [R2+0x1000] ;  /* 0x001000000228783b */ /* 0x000f2e0000000200 */
[----:B------:R-:W-:Y:S08]  /*2860*/  HMMA.16816.F32.BF16 R8, R152, R48, RZ ;  /* 0x000000309808723c */ /* 0x000ff000000418ff */
[C---:B------:R-:W-:Y:S01]  /*2870*/  HMMA.16816.F32.BF16 R72, R156.reuse, R64, R32 ;  /* 0x000000409c48723c */ /* 0x040fe20000041820 */
[----:B------:R-:W5:Y:S07]  /*2880*/  LDSM.16.M88.4 R32, [R2+0x1800] ;  /* 0x001800000220783b */ /* 0x000f6e0000000200 */
[C---:B------:R-:W-:Y:S01]  /*2890*/  HMMA.16816.F32.BF16 R64, R156.reuse, R66, R28 ;  /* 0x000000429c40723c */ /* 0x040fe2000004181c */
[----:B------:R-:W1:Y:S07]  /*28a0*/  LDSM.16.M88.4 R28, [R2+0x2000] ;  /* 0x00200000021c783b */ /* 0x000e6e0000000200 */
[----:B------:R-:W-:Y:S01]  /*28b0*/  HMMA.16816.F32.BF16 R60, R156, R56, R24 ;  /* 0x000000389c3c723c */ /* 0x000fe20000041818 */
[----:B------:R-:W1:Y:S01]  /*28c0*/  LDSM.16.M88.4 R24, [R2+0x2800] ;  /* 0x002800000218783b */ /* 0x000e620000000200 */
[----:B------:R-:W-:-:S06]  /*28d0*/  IADD3 R0, R206, R209, R208 ;  /* 0x000000d1ce007210 */ /* 0x000fcc0007ffe0d0 */
[----:B------:R-:W-:Y:S08]  /*28e0*/  HMMA.16816.F32.BF16 R4, R152, R50, RZ ;  /* 0x000000329804723c */ /* 0x000ff000000418ff */
[C---:B------:R-:W-:Y:S08]  /*28f0*/  HMMA.16816.F32.BF16 R56, R156.reuse, R58, R20 ;  /* 0x0000003a9c38723c */ /* 0x040ff00000041814 */
[C---:B------:R-:W-:Y:S01]  /*2900*/  HMMA.16816.F32.BF16 R52, R156.reuse, R92, R16 ;  /* 0x0000005c9c34723c */ /* 0x040fe20000041810 */
[----:B------:R-:W5:Y:S07]  /*2910*/  LDSM.16.M88.4 R16, [R0] ;  /* 0x000000000010783b */ /* 0x000f6e0000000200 */
[C---:B------:R-:W-:Y:S08]  /*2920*/  HMMA.16816.F32.BF16 R48, R156.reuse, R94, R12 ;  /* 0x0000005e9c30723c */ /* 0x040ff0000004180c */
[----:B------:R-:W-:Y:S08]  /*2930*/  HMMA.16816.F32.BF16 R36, R156, R96, R8 ;  /* 0x000000609c24723c */ /* 0x000ff00000041808 */
[C---:B-1----:R-:W-:Y:S08]  /*2940*/  HMMA.16816.F32.BF16 R12, R160.reuse, R44, R80 ;  /* 0x0000002ca00c723c */ /* 0x042ff00000041850 */
[C---:B----4-:R-:W-:Y:S08]  /*2950*/  HMMA.16816.F32.BF16 R72, R160.reuse, R40, R72 ;  /* 0x00000028a048723c */ /* 0x050ff00000041848 */
[C---:B------:R-:W-:Y:S01]  /*2960*/  HMMA.16816.F32.BF16 R80, R160.reuse, R42, R64 ;  /* 0x0000002aa050723c */ /* 0x040fe20000041840 */
[----:B------:R-:W1:Y:S07]  /*2970*/  LDSM.16.M88.4 R40, [R0+0x800] ;  /* 0x000800000028783b */ /* 0x000e6e0000000200 */
[----:B------:R-:W-:Y:S08]  /*2980*/  HMMA.16816.F32.BF16 R8, R160, R46, R76 ;  /* 0x0000002ea008723c */ /* 0x000ff0000004184c */
[----:B------:R-:W-:Y:S08]  /*2990*/  HMMA.16816.F32.BF16 R20, R156, R98, R4 ;  /* 0x000000629c14723c */ /* 0x000ff00000041804 */
[C---:B------:R-:W-:Y:S08]  /*29a0*/  HMMA.16816.F32.BF16 R4, R160.reuse, R68, R88 ;  /* 0x00000044a004723c */ /* 0x040ff00000041858 */
[C---:B------:R-:W-:Y:S08]  /*29b0*/  HMMA.16816.F32.BF16 R84, R160.reuse, R70, R84 ;  /* 0x00000046a054723c */ /* 0x040ff00000041854 */
[C---:B-----5:R-:W-:Y:S01]  /*29c0*/  HMMA.16816.F32.BF16 R68, R160.reuse, R34, R56 ;  /* 0x00000022a044723c */ /* 0x060fe20000041838 */
[----:B------:R-:W4:Y:S07]  /*29d0*/  LDSM.16.M88.4 R56, [R0+0x1000] ;  /* 0x001000000038783b */ /* 0x000f2e0000000200 */
[C---:B------:R-:W-:Y:S01]  /*29e0*/  HMMA.16816.F32.BF16 R92, R160.reuse, R28, R52 ;  /* 0x0000001ca05c723c */ /* 0x040fe20000041834 */
[----:B------:R-:W5:Y:S07]  /*29f0*/  LDSM.16.M88.4 R52, [R0+0x1800] ;  /* 0x001800000034783b */ /* 0x000f6e0000000200 */
[C---:B------:R-:W-:Y:S01]  /*2a00*/  HMMA.16816.F32.BF16 R76, R160.reuse, R30, R48 ;  /* 0x0000001ea04c723c */ /* 0x040fe20000041830 */
[----:B------:R-:W1:Y:S04]  /*2a10*/  LDSM.16.M88.4 R48, [R0+0x2000] ;  /* 0x002000000030783b */ /* 0x000e680000000200 */
[----:B------:R-:W-:Y:S03]  /*2a20*/  LDSM.16.M88.4 R28, [R209+0x3800] ;  /* 0x00380000d11c783b */ /* 0x000fe60000000200 */
[C---:B------:R-:W-:Y:S01]  /*2a30*/  HMMA.16816.F32.BF16 R96, R160.reuse, R32, R60 ;  /* 0x00000020a060723c */ /* 0x040fe2000004183c */
[----:B------:R-:W2:Y:S07]  /*2a40*/  LDSM.16.M88.4 R32, [R209+0x3000] ;  /* 0x00300000d120783b */ /* 0x000eae0000000200 */
[----:B------:R-:W-:Y:S01]  /*2a50*/  HMMA.16816.F32.BF16 R88, R160, R24, R36 ;  /* 0x00000018a058723c */ /* 0x000fe20000041824 */
[----:B------:R-:W2:Y:S07]  /*2a60*/  LDSM.16.M88.4 R36, [R0+0x2800] ;  /* 0x002800000024783b */ /* 0x000eae0000000200 */
[----:B------:R-:W-:Y:S08]  /*2a70*/  HMMA.16816.F32.BF16 R44, R164, R18, R8 ;  /* 0x00000012a42c723c */ /* 0x000ff00000041808 */
[----:B------:R-:W-:Y:S01]  /*2a80*/  HMMA.16816.F32.BF16 R64, R160, R26, R20 ;  /* 0x0000001aa040723c */ /* 0x000fe20000041814 */
[----:B------:R-:W2:Y:S07]  /*2a90*/  LDSM.16.M88.4 R24, [R209+0x4000] ;  /* 0x00400000d118783b */ /* 0x000eae0000000200 */
[C---:B------:R-:W-:Y:S08]  /*2aa0*/  HMMA.16816.F32.BF16 R60, R164.reuse, R16, R12 ;  /* 0x00000010a43c723c */ /* 0x040ff0000004180c */
[C---:B-1----:R-:W-:Y:S08]  /*2ab0*/  HMMA.16816.F32.BF16 R20, R164.reuse, R40, R4 ;  /* 0x00000028a414723c */ /* 0x042ff00000041804 */
[C---:B------:R-:W-:Y:S01]  /*2ac0*/  HMMA.16816.F32.BF16 R16, R164.reuse, R42, R84 ;  /* 0x0000002aa410723c */ /* 0x040fe20000041854 */
[----:B------:R-:W1:Y:S07]  /*2ad0*/  LDSM.16.M88.4 R40, [R209+0x4800] ;  /* 0x00480000d128783b */ /* 0x000e6e0000000200 */
[C---:B----4-:R-:W-:Y:S08]  /*2ae0*/  HMMA.16816.F32.BF16 R8, R164.reuse, R58, R80 ;  /* 0x0000003aa408723c */ /* 0x050ff00000041850 */
[C---:B-----5:R-:W-:Y:S08]  /*2af0*/  HMMA.16816.F32.BF16 R4, R164.reuse, R52, R96 ;  /* 0x00000034a404723c */ /* 0x060ff00000041860 */
[C---:B------:R-:W-:Y:S08]  /*2b00*/  HMMA.16816.F32.BF16 R52, R164.reuse, R54, R68 ;  /* 0x00000036a434723c */ /* 0x040ff00000041844 */
[C---:B------:R-:W-:Y:S01]  /*2b10*/  HMMA.16816.F32.BF16 R12, R164.reuse, R56, R72 ;  /* 0x00000038a40c723c */ /* 0x040fe20000041848 */
[----:B------:R-:W4:Y:S07]  /*2b20*/  LDSM.16.M88.4 R56, [R209+0x5000] ;  /* 0x00500000d138783b */ /* 0x000f2e0000000200 */
[C---:B------:R-:W-:Y:S08]  /*2b30*/  HMMA.16816.F32.BF16 R68, R164.reuse, R48, R92 ;  /* 0x00000030a444723c */ /* 0x040ff0000004185c */
[----:B------:R-:W-:Y:S01]  /*2b40*/  HMMA.16816.F32.BF16 R76, R164, R50, R76 ;  /* 0x00000032a44c723c */ /* 0x000fe2000004184c */
[----:B------:R-:W5:Y:S07]  /*2b50*/  LDSM.16.M88.4 R48, [R209+0x5800] ;  /* 0x00580000d130783b */ /* 0x000f6e0000000200 */
[----:B--2---:R-:W-:Y:S01]  /*2b60*/  HMMA.16816.F32.BF16 R80, R168, R34, R44 ;  /* 0x00000022a850723c */ /* 0x004fe2000004182c */
[----:B------:R-:W2:Y:S07]  /*2b70*/  LDSM.16.M88.4 R44, [R3+0x3000] ;  /* 0x00300000032c783b */ /* 0x000eae0000000200 */
[C---:B------:R-:W-:Y:S08]  /*2b80*/  HMMA.16816.F32.BF16 R96, R164.reuse, R36, R88 ;  /* 0x00000024a460723c */ /* 0x040ff00000041858 */
[----:B------:R-:W-:Y:S01]  /*2b90*/  HMMA.16816.F32.BF16 R84, R164, R38, R64 ;  /* 0x00000026a454723c */ /* 0x000fe20000041840 */
[----:B------:R-:W1:Y:S07]  /*2ba0*/  LDSM.16.M88.4 R36, [R3+0x3800] ;  /* 0x003800000324783b */ /* 0x000e6e0000000200 */
[C---:B------:R-:W-:Y:S01]  /*2bb0*/  HMMA.16816.F32.BF16 R92, R168.reuse, R32, R60 ;  /* 0x00000020a85c723c */ /* 0x040fe2000004183c */
[----:B------:R-:W2:Y:S07]  /*2bc0*/  LDSM.16.M88.4 R32, [R3+0x4000] ;  /* 0x004000000320783b */ /* 0x000eae0000000200 */
[C---:B------:R-:W-:Y:S08]  /*2bd0*/  HMMA.16816.F32.BF16 R88, R168.reuse, R28, R20 ;  /* 0x0000001ca858723c */ /* 0x040ff00000041814 */
        /* <DEDUP_REMOVED lines=8> */
[C---:B----4-:R-:W-:Y:S08]  /*2c60*/  HMMA.16816.F32.BF16 R12, R168.reuse, R56, R68 ;  /* 0x00000038a80c723c */ /* 0x050ff00000041844 */
[C---:B------:R-:W-:Y:S01]  /*2c70*/  HMMA.16816.F32.BF16 R8, R168.reuse, R58, R76 ;  /* 0x0000003aa808723c */ /* 0x040fe2000004184c */
[----:B------:R-:W-:Y:S07]  /*2c80*/  LDSM.16.M88.4 R56, [R2+0x4000] ;  /* 0x004000000238783b */ /* 0x000fee0000000200 */
[C---:B-----5:R-:W-:Y:S08]  /*2c90*/  HMMA.16816.F32.BF16 R4, R168.reuse, R48, R96 ;  /* 0x00000030a804723c */ /* 0x060ff00000041860 */
[----:B------:R-:W-:Y:S08]  /*2ca0*/  HMMA.16816.F32.BF16 R48, R168, R50, R84 ;  /* 0x00000032a830723c */ /* 0x000ff00000041854 */
[C---:B--2---:R-:W-:Y:S08]  /*2cb0*/  HMMA.16816.F32.BF16 R52, R172.reuse, R44, R92 ;  /* 0x0000002cac34723c */ /* 0x044ff0000004185c */
[C---:B------:R-:W-:Y:S01]  /*2cc0*/  HMMA.16816.F32.BF16 R76, R172.reuse, R46, R80 ;  /* 0x0000002eac4c723c */ /* 0x040fe20000041850 */
[----:B------:R-:W2:Y:S07]  /*2cd0*/  LDSM.16.M88.4 R44, [R2+0x3000] ;  /* 0x00300000022c783b */ /* 0x000eae0000000200 */
[C---:B------:R-:W-:Y:S08]  /*2ce0*/  HMMA.16816.F32.BF16 R96, R172.reuse, R36, R88 ;  /* 0x00000024ac60723c */ /* 0x040ff00000041858 */
[C---:B------:R-:W-:Y:S01]  /*2cf0*/  HMMA.16816.F32.BF16 R84, R172.reuse, R38, R72 ;  /* 0x00000026ac54723c */ /* 0x040fe20000041848 */
[----:B------:R-:W4:Y:S07]  /*2d00*/  LDSM.16.M88.4 R36, [R2+0x4800] ;  /* 0x004800000224783b */ /* 0x000f2e0000000200 */
[C---:B------:R-:W-:Y:S01]  /*2d10*/  HMMA.16816.F32.BF16 R80, R172.reuse, R34, R60 ;  /* 0x00000022ac50723c */ /* 0x040fe2000004183c */
[----:B------:R-:W5:Y:S07]  /*2d20*/  LDSM.16.M88.4 R60, [R2+0x3800] ;  /* 0x00380000023c783b */ /* 0x000f6e0000000200 */
[C---:B------:R-:W-:Y:S01]  /*2d30*/  HMMA.16816.F32.BF16 R92, R172.reuse, R32, R64 ;  /* 0x00000020ac5c723c */ /* 0x040fe20000041840 */
[----:B------:R-:W2:Y:S07]  /*2d40*/  LDSM.16.M88.4 R32, [R2+0x5000] ;  /* 0x005000000220783b */ /* 0x000eae0000000200 */
[C---:B------:R-:W-:Y:S08]  /*2d50*/  HMMA.16816.F32.BF16 R88, R172.reuse, R28, R20 ;  /* 0x0000001cac58723c */ /* 0x040ff00000041814 */
[C---:B------:R-:W-:Y:S01]  /*2d60*/  HMMA.16816.F32.BF16 R72, R172.reuse, R30, R16 ;  /* 0x0000001eac48723c */ /* 0x040fe20000041810 */
[----:B------:R-:W3:Y:S04]  /*2d70*/  LDSM.16.M88.4 R28, [R2+0x5800] ;  /* 0x00580000021c783b */ /* 0x000ee80000000200 */
[----:B------:R-:W3:Y:S03]  /*2d80*/  LDSM.16.M88.4 R16, [R0+0x3000] ;  /* 0x003000000010783b */ /* 0x000ee60000000200 */
[C---:B------:R-:W-:Y:S08]  /*2d90*/  HMMA.16816.F32.BF16 R68, R172.reuse, R24, R12 ;  /* 0x00000018ac44723c */ /* 0x040ff0000004180c */
[C---:B------:R-:W-:Y:S08]  /*2da0*/  HMMA.16816.F32.BF16 R64, R172.reuse, R26, R8 ;  /* 0x0000001aac40723c */ /* 0x040ff00000041808 */
[C---:B-1----:R-:W-:Y:S08]  /*2db0*/  HMMA.16816.F32.BF16 R24, R172.reuse, R40, R4 ;  /* 0x00000028ac18723c */ /* 0x042ff00000041804 */
[----:B------:R-:W-:Y:S08]  /*2dc0*/  HMMA.16816.F32.BF16 R20, R172, R42, R48 ;  /* 0x0000002aac14723c */ /* 0x000ff00000041830 */
[C---:B--2---:R-:W-:Y:S08]  /*2dd0*/  HMMA.16816.F32.BF16 R12, R176.reuse, R44, R52 ;  /* 0x0000002cb00c723c */ /* 0x044ff00000041834 */
[C---:B------:R-:W-:Y:S01]  /*2de0*/  HMMA.16816.F32.BF16 R8, R176.reuse, R46, R76 ;  /* 0x0000002eb008723c */ /* 0x040fe2000004184c */
[----:B------:R-:W1:Y:S07]  /*2df0*/  LDSM.16.M88.4 R44, [R0+0x3800] ;  /* 0x00380000002c783b */ /* 0x000e6e0000000200 */
[C---:B------:R-:W-:Y:S08]  /*2e00*/  HMMA.16816.F32.BF16 R52, R176.reuse, R56, R92 ;  /* 0x00000038b034723c */ /* 0x040ff0000004185c */
[C---:B------:R-:W-:Y:S01]  /*2e10*/  HMMA.16816.F32.BF16 R76, R176.reuse, R58, R80 ;  /* 0x0000003ab04c723c */ /* 0x040fe20000041850 */
[----:B------:R-:W-:Y:S07]  /*2e20*/  LDSM.16.M88.4 R56, [R0+0x5000] ;  /* 0x005000000038783b */ /* 0x000fee0000000200 */
[C---:B----4-:R-:W-:Y:S08]  /*2e30*/  HMMA.16816.F32.BF16 R92, R176.reuse, R36, R88 ;  /* 0x00000024b05c723c */ /* 0x050ff00000041858 */
[C---:B------:R-:W-:Y:S01]  /*2e40*/  HMMA.16816.F32.BF16 R80, R176.reuse, R38, R72 ;  /* 0x00000026b050723c */ /* 0x040fe20000041848 */
[----:B------:R-:W2:Y:S07]  /*2e50*/  LDSM.16.M88.4 R36, [R0+0x4000] ;  /* 0x004000000024783b */ /* 0x000eae0000000200 */
[C---:B-----5:R-:W-:Y:S08]  /*2e60*/  HMMA.16816.F32.BF16 R4, R176.reuse, R60, R96 ;  /* 0x0000003cb004723c */ /* 0x060ff00000041860 */
[C---:B------:R-:W-:Y:S01]  /*2e70*/  HMMA.16816.F32.BF16 R48, R176.reuse, R62, R84 ;  /* 0x0000003eb030723c */ /* 0x040fe20000041854 */
[----:B------:R-:W4:Y:S07]  /*2e80*/  LDSM.16.M88.4 R60, [R0+0x4800] ;  /* 0x00480000003c783b */ /* 0x000f2e0000000200 */
[C---:B------:R-:W-:Y:S08]  /*2e90*/  HMMA.16816.F32.BF16 R88, R176.reuse, R32, R68 ;  /* 0x00000020b058723c */ /* 0x040ff00000041844 */
[C---:B------:R-:W-:Y:S01]  /*2ea0*/  HMMA.16816.F32.BF16 R72, R176.reuse, R34, R64 ;  /* 0x00000022b048723c */ /* 0x040fe20000041840 */
[----:B------:R-:W5:Y:S07]  /*2eb0*/  LDSM.16.M88.4 R32, [R0+0x5800] ;  /* 0x005800000020783b */ /* 0x000f6e0000000200 */
[C---:B---3--:R-:W-:Y:S01]  /*2ec0*/  HMMA.16816.F32.BF16 R84, R176.reuse, R28, R24 ;  /* 0x0000001cb054723c */ /* 0x048fe20000041818 */
[----:B------:R-:W-:Y:S07]  /*2ed0*/  LDSM.16.M88.4 R24, [R209+0x6800] ;  /* 0x00680000d118783b */ /* 0x000fee0000000200 */
[----:B------:R-:W-:Y:S01]  /*2ee0*/  HMMA.16816.F32.BF16 R68, R176, R30, R20 ;  /* 0x0000001eb044723c */ /* 0x000fe20000041814 */
[----:B------:R-:W3:Y:S04]  /*2ef0*/  LDSM.16.M88.4 R28, [R209+0x6000] ;  /* 0x00600000d11c783b */ /* 0x000ee80000000200 */
[----:B------:R-:W3:Y:S03]  /*2f00*/  LDSM.16.M88.4 R20, [R209+0x7000] ;  /* 0x00700000d114783b */ /* 0x000ee60000000200 */
[C---:B------:R-:W-:Y:S08]  /*2f10*/  HMMA.16816.F32.BF16 R64, R180.reuse, R16, R12 ;  /* 0x00000010b440723c */ /* 0x040ff0000004180c */
[C---:B------:R-:W-:Y:S08]  /*2f20*/  HMMA.16816.F32.BF16 R40, R180.reuse, R18, R8 ;  /* 0x00000012b428723c */ /* 0x040ff00000041808 */
        /* <DEDUP_REMOVED lines=8> */
[C---:B------:R-:W-:Y:S01]  /*2fb0*/  HMMA.16816.F32.BF16 R72, R180.reuse, R58, R72 ;  /* 0x0000003ab448723c */ /* 0x040fe20000041848 */
[----:B------:R-:W2:Y:S07]  /*2fc0*/  LDSM.16.M88.4 R56, [R209+0x8000] ;  /* 0x00800000d138783b */ /* 0x000eae0000000200 */
[C---:B-----5:R-:W-:Y:S08]  /*2fd0*/  HMMA.16816.F32.BF16 R88, R180.reuse, R32, R84 ;  /* 0x00000020b458723c */ /* 0x060ff00000041854 */
[----:B------:R-:W-:Y:S01]  /*2fe0*/  HMMA.16816.F32.BF16 R68, R180, R34, R68 ;  /* 0x00000022b444723c */ /* 0x000fe20000041844 */
[----:B------:R-:W4:Y:S07]  /*2ff0*/  LDSM.16.M88.4 R32, [R209+0x8800] ;  /* 0x00880000d120783b */ /* 0x000f2e0000000200 */
[C---:B---3--:R-:W-:Y:S08]  /*3000*/  HMMA.16816.F32.BF16 R84, R184.reuse, R28, R64 ;  /* 0x0000001cb854723c */ /* 0x048ff00000041840 */
[C---:B------:R-:W-:Y:S01]  /*3010*/  HMMA.16816.F32.BF16 R76, R184.reuse, R30, R40 ;  /* 0x0000001eb84c723c */ /* 0x040fe20000041828 */
[----:B------:R-:W3:Y:S04]  /*3020*/  LDSM.16.M88.4 R28, [R3+0x6800] ;  /* 0x00680000031c783b */ /* 0x000ee80000000200 */
[----:B------:R-:W5:Y:S03]  /*3030*/  LDSM.16.M88.4 R40, [R3+0x6000] ;  /* 0x006000000328783b */ /* 0x000f660000000200 */
[C---:B------:R-:W-:Y:S08]  /*3040*/  HMMA.16816.F32.BF16 R80, R184.reuse, R24, R16 ;  /* 0x00000018b850723c */ /* 0x040ff00000041810 */
[C---:B------:R-:W-:Y:S01]  /*3050*/  HMMA.16816.F32.BF16 R64, R184.reuse, R26, R12 ;  /* 0x0000001ab840723c */ /* 0x040fe2000004180c */
[----:B------:R-:W3:Y:S07]  /*3060*/  LDSM.16.M88.4 R24, [R3+0x7000] ;  /* 0x007000000318783b */ /* 0x000eee0000000200 */
[C---:B------:R-:W-:Y:S08]  /*3070*/  HMMA.16816.F32.BF16 R52, R184.reuse, R20, R8 ;  /* 0x00000014b834723c */ /* 0x040ff00000041808 */
[C---:B------:R-:W-:Y:S01]  /*3080*/  HMMA.16816.F32.BF16 R16, R184.reuse, R22, R4 ;  /* 0x00000016b810723c */ /* 0x040fe20000041804 */
[----:B------:R-:W3:Y:S07]  /*3090*/  LDSM.16.M88.4 R20, [R3+0x7800] ;  /* 0x007800000314783b */ /* 0x000eee0000000200 */
[C---:B-1----:R-:W-:Y:S08]  /*30a0*/  HMMA.16816.F32.BF16 R12, R184.reuse, R44, R36 ;  /* 0x0000002cb80c723c */ /* 0x042ff00000041824 */
[C---:B------:R-:W-:Y:S01]  /*30b0*/  HMMA.16816.F32.BF16 R8, R184.reuse, R46, R48 ;  /* 0x0000002eb808723c */ /* 0x040fe20000041830 */
        /* <DEDUP_REMOVED lines=8> */
[----:B------:R-:W-:Y:S08]  /*3140*/  HMMA.16816.F32.BF16 R36, R184, R58, R72 ;  /* 0x0000003ab824723c */ /* 0x000ff00000041848 */
[C---:B-----5:R-:W-:Y:S08]  /*3150*/  HMMA.16816.F32.BF16 R68, R188.reuse, R40, R84 ;  /* 0x00000028bc44723c */ /* 0x060ff00000041854 */
[C---:B------:R-:W-:Y:S01]  /*3160*/  HMMA.16816.F32.BF16 R72, R188.reuse, R42, R76 ;  /* 0x0000002abc48723c */ /* 0x040fe2000004184c */
[----:B------:R-:W3:Y:S07]  /*3170*/  LDSM.16.M88.4 R40, [R3+0x8800] ;  /* 0x008800000328783b */ /* 0x000eee0000000200 */
[C---:B------:R-:W-:Y:S08]  /*3180*/  HMMA.16816.F32.BF16 R84, R188.reuse, R24, R52 ;  /* 0x00000018bc54723c */ /* 0x040ff00000041834 */
[C---:B------:R-:W-:Y:S08]  /*3190*/  HMMA.16816.F32.BF16 R88, R188.reuse, R22, R8 ;  /* 0x00000016bc58723c */ /* 0x040ff00000041808 */
[C---:B------:R-:W-:Y:S01]  /*31a0*/  HMMA.16816.F32.BF16 R52, R188.reuse, R20, R12 ;  /* 0x00000014bc34723c */ /* 0x040fe2000004180c */
[----:B------:R-:W4:Y:S07]  /*31b0*/  LDSM.16.M88.4 R20, [R2+0x7800] ;  /* 0x007800000214783b */ /* 0x000f2e0000000200 */
[C---:B-1----:R-:W-:Y:S08]  /*31c0*/  HMMA.16816.F32.BF16 R8, R188.reuse, R34, R36 ;  /* 0x00000022bc08723c */ /* 0x042ff00000041824 */
[----:B------:R-:W-:Y:S01]  /*31d0*/  HMMA.16816.F32.BF16 R56, R188, R26, R16 ;  /* 0x0000001abc38723c */ /* 0x000fe20000041810 */
[----:B------:R-:W1:Y:S04]  /*31e0*/  LDSM.16.M88.4 R16, [R2+0x8000] ;  /* 0x008000000210783b */ /* 0x000e680000000200 */
[----:B------:R-:W-:Y:S03]  /*31f0*/  LDSM.16.M88.4 R24, [R2+0x7000] ;  /* 0x007000000218783b */ /* 0x000fe60000000200 */
[C---:B--2---:R-:W-:Y:S08]  /*3200*/  HMMA.16816.F32.BF16 R36, R192.reuse, R28, R68 ;  /* 0x0000001cc024723c */ /* 0x044ff00000041844 */
[----:B------:R-:W-:Y:S01]  /*3210*/  HMMA.16816.F32.BF16 R68, R192, R30, R72 ;  /* 0x0000001ec044723c */ /* 0x000fe20000041848 */
[----:B------:R2:W5:Y:S07]  /*3220*/  LDSM.16.M88.4 R28, [R2+0x8800] ;  /* 0x00880000021c783b */ /* 0x00056e0000000200 */
[C---:B------:R-:W-:Y:S08]  /*3230*/  HMMA.16816.F32.BF16 R12, R188.reuse, R32, R4 ;  /* 0x00000020bc0c723c */ /* 0x040ff00000041804 */
[C---:B---3--:R-:W-:Y:S08]  /*3240*/  HMMA.16816.F32.BF16 R4, R188.reuse, R40, R44 ;  /* 0x00000028bc04723c */ /* 0x048ff0000004182c */
[----:B------:R-:W-:Y:S01]  /*3250*/  HMMA.16816.F32.BF16 R32, R188, R42, R60 ;  /* 0x0000002abc20723c */ /* 0x000fe2000004183c */
[----:B------:R-:W3:Y:S07]  /*3260*/  LDSM.16.M88.4 R40, [R0+0x6000] ;  /* 0x006000000028783b */ /* 0x000eee0000000200 */
[----:B------:R-:W-:Y:S01]  /*3270*/  HMMA.16816.F32.BF16 R76, R192, R50, R64 ;  /* 0x00000032c04c723c */ /* 0x000fe20000041840 */
[----:B------:R-:W-:-:S07]  /*3280*/  IMAD.IADD R102, R102, 0x1, R103 ;  /* 0x0000000166667824 */ /* 0x000fce00078e0267 */
[C---:B----4-:R-:W-:Y:S08]  /*3290*/  HMMA.16816.F32.BF16 R64, R192.reuse, R20, R52 ;  /* 0x00000014c040723c */ /* 0x050ff00000041834 */
[C---:B-1----:R-:W-:Y:S08]  /*32a0*/  HMMA.16816.F32.BF16 R52, R192.reuse, R16, R12 ;  /* 0x00000010c034723c */ /* 0x042ff0000004180c */
[C---:B------:R-:W-:Y:S01]  /*32b0*/  HMMA.16816.F32.BF16 R44, R192.reuse, R18, R8 ;  /* 0x00000012c02c723c */ /* 0x040fe20000041808 */
[----:B--2---:R-:W-:Y:S01]  /*32c0*/  @P2 IMAD.HI.U32 R2, R102, c[0x0][0x2c8], RZ ;  /* 0x0000b20066022a27 */ /* 0x004fe200078e00ff */
[----:B------:R-:W-:Y:S06]  /*32d0*/  LDSM.16.M88.4 R8, [R0+0x8000] ;  /* 0x008000000008783b */ /* 0x000fec0000000200 */
[C---:B-----5:R-:W-:Y:S01]  /*32e0*/  HMMA.16816.F32.BF16 R16, R192.reuse, R28, R4 ;  /* 0x0000001cc010723c */ /* 0x060fe20000041804 */
[----:B------:R-:W1:Y:S07]  /*32f0*/  LDSM.16.M88.4 R4, [R0+0x7800] ;  /* 0x007800000004783b */ /* 0x000e6e0000000200 */
[C---:B------:R-:W-:Y:S01]  /*3300*/  HMMA.16816.F32.BF16 R72, R192.reuse, R48, R80 ;  /* 0x00000030c048723c */ /* 0x040fe20000041850 */
[----:B------:R-:W-:Y:S07]  /*3310*/  LDSM.16.M88.4 R48, [R0+0x6800] ;  /* 0x006800000030783b */ /* 0x000fee0000000200 */
[C---:B------:R-:W-:Y:S01]  /*3320*/  HMMA.16816.F32.BF16 R80, R192.reuse, R26, R56 ;  /* 0x0000001ac050723c */ /* 0x040fe20000041838 */
[----:B------:R-:W-:Y:S07]  /*3330*/  LDSM.16.M88.4 R56, [R0+0x7000] ;  /* 0x007000000038783b */ /* 0x000fee0000000200 */
[----:B------:R-:W-:Y:S01]  /*3340*/  HMMA.16816.F32.BF16 R60, R192, R22, R88 ;  /* 0x00000016c03c723c */ /* 0x000fe20000041858 */
[----:B------:R2:W-:Y:S01]  /*3350*/  LDSM.16.M88.4 R20, [R0+0x8800] ;  /* 0x008800000014783b */ /* 0x0005e20000000200 */
[----:B------:R-:W-:-:S04]  /*3360*/  DEPBAR.LE SB0, 0x2 ;  /* 0x000080800000791a */ /* 0x000fc80000000000 */
[----:B--2---:R-:W-:Y:S01]  /*3370*/  IMAD.MOV.U32 R0, RZ, RZ, R102 ;  /* 0x000000ffff007224 */ /* 0x004fe200078e0066 */
[----:B------:R-:W-:-:S05]  /*3380*/  @P2 SHF.R.U32.HI R0, RZ, c[0x0][0x2cc], R2 ;  /* 0x0000b300ff002a19 */ /* 0x000fca0000011602 */
[----:B------:R-:W-:Y:S04]  /*3390*/  SHFL.IDX PT, R12, R0, RZ, 0x1c1f ;  /* 0x001c1fff000c7589 */ /* 0x000fe800000e0000 */
[----:B------:R2:W4:Y:S01]  /*33a0*/  SHFL.IDX PT, R3, R0, 0x1, 0x1c1f ;  /* 0x003c1f0000037f89 */ /* 0x00052200000e0000 */
[C---:B------:R-:W-:Y:S08]  /*33b0*/  HMMA.16816.F32.BF16 R84, R192.reuse, R24, R84 ;  /* 0x00000018c054723c */ /* 0x040ff00000041854 */
[----:B------:R-:W-:Y:S08]  /*33c0*/  HMMA.16816.F32.BF16 R24, R192, R30, R32 ;  /* 0x0000001ec018723c */ /* 0x000ff00000041820 */
[----:B---3--:R-:W-:Y:S01]  /*33d0*/  HMMA.16816.F32.BF16 R28, R196, R40, R36 ;  /* 0x00000028c41c723c */ /* 0x008fe20000041824 */
[----:B--2---:R-:W-:-:S04]  /*33e0*/  IADD3 R0, R100, c[0x0][0x1d0], RZ ;  /* 0x0000740064007a10 */ /* 0x004fc80007ffe0ff */
[----:B------:R-:W-:-:S03]  /*33f0*/  IADD3 R2, -R101, 0x1, R0 ;  /* 0x0000000165027810 */ /* 0x000fc60007ffe100 */
[----:B------:R-:W-:Y:S01]  /*3400*/  HMMA.16816.F32.BF16 R32, R196, R42, R68 ;  /* 0x0000002ac420723c */ /* 0x000fe20000041844 */
[----:B------:R-:W-:Y:S01]  /*3410*/  IADD3 R2, R2, -c[0x0][0x168], RZ ;  /* 0x80005a0002027a10 */ /* 0x000fe20007ffe0ff */
[----:B------:R-:W-:-:S06]  /*3420*/  IMAD.IADD R0, R0, 0x1, -R101 ;  /* 0x0000000100007824 */ /* 0x000fcc00078e0a65 */
[----:B-1----:R-:W-:Y:S01]  /*3430*/  HMMA.16816.F32.BF16 R68, R196, R4, R64 ;  /* 0x00000004c444723c */ /* 0x002fe20000041840 */
[----:B----4-:R-:W-:-:S06]  /*3440*/  IMAD.IADD R3, R2, 0x1, R3 ;  /* 0x0000000102037824 */ /* 0x010fcc00078e0203 */
[----:B------:R-:W-:Y:S01]  /*3450*/  IMAD.IADD R4, R2, 0x1, R12 ;  /* 0x0000000102047824 */ /* 0x000fe200078e020c */
[----:B------:R-:W-:Y:S04]  /*3460*/  HMMA.16816.F32.BF16 R36, R196, R48, R72 ;  /* 0x00000030c424723c */ /* 0x000fe80000041848 */
[----:B------:R-:W-:-:S04]  /*3470*/  IMNMX R2, R0, R4, PT ;  /* 0x0000000400027217 */ /* 0x000fc80003800200 */
[C---:B------:R-:W-:Y:S01]  /*3480*/  ISETP.GT.AND P4, PT, R2.reuse, RZ, PT ;  /* 0x000000ff0200720c */ /* 0x040fe20003f84270 */
[C---:B------:R-:W-:Y:S01]  /*3490*/  HMMA.16816.F32.BF16 R40, R196.reuse, R50, R76 ;  /* 0x00000032c428723c */ /* 0x040fe2000004184c */
[----:B------:R-:W-:Y:S02]  /*34a0*/  ISETP.GT.AND P3, PT, R2, 0x1, PT ;  /* 0x000000010200780c */ /* 0x000fe40003f64270 */
[----:B------:R-:W-:Y:S02]  /*34b0*/  FSEL R5, R28, -INF , P4 ;  /* 0xff8000001c057808 */ /* 0x000fe40002000000 */
[----:B------:R-:W-:Y:S02]  /*34c0*/  IMNMX R0, R0, R3, PT ;  /* 0x0000000300007217 */ /* 0x000fe40003800200 */
[----:B------:R-:W-:Y:S01]  /*34d0*/  ISETP.GT.AND P4, PT, R2, 0x8, PT ;  /* 0x000000080200780c */ /* 0x000fe20003f84270 */
[----:B------:R-:W-:Y:S01]  /*34e0*/  HMMA.16816.F32.BF16 R64, R196, R6, R60 ;  /* 0x00000006c440723c */ /* 0x000fe2000004183c */
[----:B------:R-:W-:-:S06]  /*34f0*/  ISETP.GT.AND P0, PT, R0, 0x1, PT ;  /* 0x000000010000780c */ /* 0x000fcc0003f04270 */
[----:B------:R-:W-:Y:S01]  /*3500*/  FSEL R6, R29, -INF , P3 ;  /* 0xff8000001d067808 */ /* 0x000fe20001800000 */
[C---:B------:R-:W-:Y:S01]  /*3510*/  HMMA.16816.F32.BF16 R84, R196.reuse, R56, R84 ;  /* 0x00000038c454723c */ /* 0x040fe20000041854 */
[----:B------:R-:W-:Y:S02]  /*3520*/  ISETP.GT.AND P3, PT, R2, 0x9, PT ;  /* 0x000000090200780c */ /* 0x000fe40003f64270 */
[----:B------:R-:W-:Y:S02]  /*3530*/  FSEL R7, R32, -INF , P4 ;  /* 0xff80000020077808 */ /* 0x000fe40002000000 */
[----:B------:R-:W-:Y:S02]  /*3540*/  FMNMX.FTZ R3, R5, R6, !PT ;  /* 0x0000000605037209 */ /* 0x000fe40007810000 */
[----:B------:R-:W-:Y:S01]  /*3550*/  ISETP.GT.AND P1, PT, R0, RZ, PT ;  /* 0x000000ff0000720c */ /* 0x000fe20003f24270 */
[----:B------:R-:W-:Y:S01]  /*3560*/  HMMA.16816.F32.BF16 R60, R196, R8, R52 ;  /* 0x00000008c43c723c */ /* 0x000fe20000041834 */
[----:B------:R-:W-:-:S02]  /*3570*/  FSEL R14, R31, -INF , P0 ;  /* 0xff8000001f0e7808 */ /* 0x000fc40000000000 */
[----:B------:R-:W-:Y:S02]  /*3580*/  ISETP.GT.AND P4, PT, R2, 0x10, PT ;  /* 0x000000100200780c */ /* 0x000fe40003f84270 */
[----:B------:R-:W-:Y:S02]  /*3590*/  FMNMX.FTZ R3, R7, R3, !PT ;  /* 0x0000000307037209 */ /* 0x000fe40007810000 */
[----:B------:R-:W-:Y:S01]  /*35a0*/  FSEL R8, R33, -INF , P3 ;  /* 0xff80000021087808 */ /* 0x000fe20001800000 */
[----:B------:R-:W-:Y:S01]  /*35b0*/  HMMA.16816.F32.BF16 R80, R196, R58, R80 ;  /* 0x0000003ac450723c */ /* 0x000fe20000041850 */
[----:B------:R-:W-:Y:S02]  /*35c0*/  ISETP.GT.AND P0, PT, R0, 0x9, PT ;  /* 0x000000090000780c */ /* 0x000fe40003f04270 */
[----:B------:R-:W-:Y:S02]  /*35d0*/  FSEL R13, R30, -INF , P1 ;  /* 0xff8000001e0d7808 */ /* 0x000fe40000800000 */
[----:B------:R-:W-:-:S02]  /*35e0*/  ISETP.GT.AND P3, PT, R2, 0x11, PT ;  /* 0x000000110200780c */ /* 0x000fc40003f64270 */
[----:B------:R-:W-:Y:S01]  /*35f0*/  FSEL R9, R36, -INF , P4 ;  /* 0xff80000024097808 */ /* 0x000fe20002000000 */
[----:B------:R-:W-:Y:S01]  /*3600*/  HMMA.16816.F32.BF16 R56, R196, R10, R44 ;  /* 0x0000000ac438723c */ /* 0x000fe2000004182c */
[----:B------:R-:W-:Y:S02]  /*3610*/  FMNMX.FTZ R3, R8, R3, !PT ;  /* 0x0000000308037209 */ /* 0x000fe40007810000 */
[----:B------:R-:W-:-:S05]  /*3620*/  ISETP.GT.AND P1, PT, R0, 0x8, PT ;  /* 0x000000080000780c */ /* 0x000fca0003f24270 */
[----:B------:R-:W-:Y:S01]  /*3630*/  HMMA.16816.F32.BF16 R44, R196, R20, R16 ;  /* 0x00000014c42c723c */ /* 0x000fe20000041810 */
[----:B------:R-:W-:Y:S02]  /*3640*/  FSEL R10, R37, -INF , P3 ;  /* 0xff800000250a7808 */ /* 0x000fe40001800000 */
[----:B------:R-:W-:-:S04]  /*3650*/  ISETP.GT.AND P4, PT, R2, 0x18, PT ;  /* 0x000000180200780c */ /* 0x000fc80003f84270 */
[----:B------:R-:W-:Y:S02]  /*3660*/  FSEL R17, R35, -INF , P0 ;  /* 0xff80000023117808 */ /* 0x000fe40000000000 */
[----:B------:R-:W-:Y:S02]  /*3670*/  ISETP.GT.AND P0, PT, R0, 0x11, PT ;  /* 0x000000110000780c */ /* 0x000fe40003f04270 */
[----:B------:R-:W-:Y:S02]  /*3680*/  FMNMX.FTZ R3, R9, R3, !PT ;  /* 0x0000000309037209 */ /* 0x000fe40007810000 */
[----:B------:R-:W-:Y:S02]  /*3690*/  FSEL R16, R34, -INF , P1 ;  /* 0xff80000022107808 */ /* 0x000fe40000800000 */
[----:B------:R-:W-:Y:S02]  /*36a0*/  ISETP.GT.AND P1, PT, R0, 0x10, PT ;  /* 0x000000100000780c */ /* 0x000fe40003f24270 */
[----:B------:R-:W-:-:S02]  /*36b0*/  FSEL R19, R39, -INF , P0 ;  /* 0xff80000027137808 */ /* 0x000fc40000000000 */
[----:B------:R-:W-:Y:S02]  /*36c0*/  ISETP.GT.AND P0, PT, R0, 0x19, PT ;  /* 0x000000190000780c */ /* 0x000fe40003f04270 */
[----:B------:R-:W-:Y:S02]  /*36d0*/  ISETP.GT.AND P3, PT, R2, 0x19, PT ;  /* 0x000000190200780c */ /* 0x000fe40003f64270 */
[----:B------:R-:W-:Y:S02]  /*36e0*/  FSEL R11, R40, -INF , P4 ;  /* 0xff800000280b7808 */ /* 0x000fe40002000000 */
[----:B------:R-:W-:Y:S02]  /*36f0*/  FMNMX.FTZ R3, R10, R3, !PT ;  /* 0x000000030a037209 */ /* 0x000fe40007810000 */
[----:B------:R-:W-:Y:S02]  /*3700*/  FSEL R18, R38, -INF , P1 ;  /* 0xff80000026127808 */ /* 0x000fe40000800000 */
[----:B------:R-:W-:-:S02]  /*3710*/  ISETP.GT.AND P1, PT, R0, 0x18, PT ;  /* 0x000000180000780c */ /* 0x000fc40003f24270 */
[----:B------:R-:W-:Y:S02]  /*3720*/  FSEL R32, R43, -INF , P0 ;  /* 0xff8000002b207808 */ /* 0x000fe40000000000 */
[----:B------:R-:W-:Y:S02]  /*3730*/  FSEL R12, R41, -INF , P3 ;  /* 0xff800000290c7808 */ /* 0x000fe40001800000 */
[----:B------:R-:W-:Y:S02]  /*3740*/  ISETP.GT.AND P0, PT, R2, 0x20, PT ;  /* 0x000000200200780c */ /* 0x000fe40003f04270 */
[----:B------:R-:W-:Y:S02]  /*3750*/  FMNMX.FTZ R3, R11, R3, !PT ;  /* 0x000000030b037209 */ /* 0x000fe40007810000 */
[----:B------:R-:W-:Y:S02]  /*3760*/  FSEL R20, R42, -INF , P1 ;  /* 0xff8000002a147808 */ /* 0x000fe40000800000 */
        /* <DEDUP_REMOVED lines=23> */
[----:B------:R-:W-:Y:S02]  /*38e0*/  ISETP.GT.AND P3, PT, R2, 0x41, PT ;  /* 0x000000410200780c */ /* 0x000fe40003f64270 */
[----:B------:R-:W-:-:S02]  /*38f0*/  FMNMX.FTZ R4, R17, R4, !PT ;  /* 0x0000000411047209 */ /* 0x000fc40007810000 */
[----:B------:R-:W-:Y:S02]  /*3900*/  ISETP.GT.AND P4, PT, R2, 0x40, PT ;  /* 0x000000400200780c */ /* 0x000fe40003f84270 */
[----:B------:R-:W-:Y:S02]  /*3910*/  FSEL R78, R65, -INF , P5 ;  /* 0xff800000414e7808 */ /* 0x000fe40002800000 */
[----:B------:R-:W-:Y:S02]  /*3920*/  FMNMX.FTZ R3, R54, R3, !PT ;  /* 0x0000000336037209 */ /* 0x000fe40007810000 */
[----:B------:R-:W-:Y:S02]  /*3930*/  FSEL R79, R61, -INF , P3 ;  /* 0xff8000003d4f7808 */ /* 0x000fe40001800000 */
[----:B------:R-:W-:Y:S02]  /*3940*/  FMNMX.FTZ R4, R18, R4, !PT ;  /* 0x0000000412047209 */ /* 0x000fe40007810000 */
[----:B------:R-:W-:Y:S01]  /*3950*/  ISETP.GT.AND P3, PT, R0, 0x20, PT ;  /* 0x000000200000780c */ /* 0x000fe20003f64270 */
[----:B------:R-:W-:Y:S01]  /*3960*/  HMMA.16816.F32.BF16 R24, R196, R22, R24 ;  /* 0x00000016c418723c */ /* 0x000fe20000041818 */
[----:B------:R-:W-:-:S02]  /*3970*/  FSEL R77, R60, -INF , P4 ;  /* 0xff8000003c4d7808 */ /* 0x000fc40002000000 */
[----:B------:R-:W-:Y:S02]  /*3980*/  FMNMX.FTZ R3, R78, R3, !PT ;  /* 0x000000034e037209 */ /* 0x000fe40007810000 */
[----:B------:R-:W-:Y:S02]  /*3990*/  FMNMX.FTZ R4, R19, R4, !PT ;  /* 0x0000000413047209 */ /* 0x000fe40007810000 */
[----:B------:R-:W-:Y:S02]  /*39a0*/  FSEL R53, R86, -INF , P3 ;  /* 0xff80000056357808 */ /* 0x000fe40001800000 */
[C---:B------:R-:W-:Y:S02]  /*39b0*/  ISETP.GT.AND P0, PT, R2.reuse, 0x48, PT ;  /* 0x000000480200780c */ /* 0x040fe40003f04270 */
[C---:B------:R-:W-:Y:S02]  /*39c0*/  ISETP.GT.AND P1, PT, R2.reuse, 0x49, PT ;  /* 0x000000490200780c */ /* 0x040fe40003f24270 */
[----:B------:R-:W-:-:S02]  /*39d0*/  ISETP.GT.AND P6, PT, R2, 0x50, PT ;  /* 0x000000500200780c */ /* 0x000fc40003fc4270 */
[C---:B------:R-:W-:Y:S02]  /*39e0*/  ISETP.GT.AND P5, PT, R2.reuse, 0x51, PT ;  /* 0x000000510200780c */ /* 0x040fe40003fa4270 */
[C---:B------:R-:W-:Y:S02]  /*39f0*/  ISETP.GT.AND P4, PT, R2.reuse, 0x58, PT ;  /* 0x000000580200780c */ /* 0x040fe40003f84270 */
[----:B------:R-:W-:Y:S02]  /*3a00*/  ISETP.GT.AND P3, PT, R2, 0x59, PT ;  /* 0x000000590200780c */ /* 0x000fe40003f64270 */
[----:B------:R-:W-:Y:S02]  /*3a10*/  FMNMX.FTZ R2, R77, R3, !PT ;  /* 0x000000034d027209 */ /* 0x000fe40007810000 */
[----:B------:R-:W-:Y:S02]  /*3a20*/  FMNMX.FTZ R3, R20, R4, !PT ;  /* 0x0000000414037209 */ /* 0x000fe40007810000 */
[----:B------:R-:W-:-:S02]  /*3a30*/  FSEL R90, R56, -INF , P0 ;  /* 0xff800000385a7808 */ /* 0x000fc40000000000 */
[----:B------:R-:W-:Y:S02]  /*3a40*/  FMNMX.FTZ R2, R79, R2, !PT ;  /* 0x000000024f027209 */ /* 0x000fe40007810000 */
[----:B------:R-:W-:Y:S02]  /*3a50*/  ISETP.GT.AND P0, PT, R0, 0x21, PT ;  /* 0x000000210000780c */ /* 0x000fe40003f04270 */
[----:B------:R-:W-:Y:S02]  /*3a60*/  FMNMX.FTZ R3, R32, R3, !PT ;  /* 0x0000000320037209 */ /* 0x000fe40007810000 */
[----:B------:R-:W-:Y:S02]  /*3a70*/  FSEL R86, R57, -INF , P1 ;  /* 0xff80000039567808 */ /* 0x000fe40000800000 */
[----:B------:R-:W-:Y:S02]  /*3a80*/  FMNMX.FTZ R2, R90, R2, !PT ;  /* 0x000000025a027209 */ /* 0x000fe40007810000 */
[----:B------:R-:W-:-:S02]  /*3a90*/  FSEL R52, R87, -INF , P0 ;  /* 0xff80000057347808 */ /* 0x000fc40000000000 */
[C---:B------:R-:W-:Y:S02]  /*3aa0*/  ISETP.GT.AND P1, PT, R0.reuse, 0x28, PT ;  /* 0x000000280000780c */ /* 0x040fe40003f24270 */
[----:B------:R-:W-:Y:S02]  /*3ab0*/  FMNMX.FTZ R3, R53, R3, !PT ;  /* 0x0000000335037209 */ /* 0x000fe40007810000 */
[----:B------:R-:W-:Y:S02]  /*3ac0*/  ISETP.GT.AND P0, PT, R0, 0x29, PT ;  /* 0x000000290000780c */ /* 0x000fe40003f04270 */
[----:B------:R-:W-:Y:S02]  /*3ad0*/  FSEL R88, R44, -INF , P6 ;  /* 0xff8000002c587808 */ /* 0x000fe40003000000 */
[----:B------:R-:W-:Y:S02]  /*3ae0*/  FMNMX.FTZ R2, R86, R2, !PT ;  /* 0x0000000256027209 */ /* 0x000fe40007810000 */
[----:B------:R-:W-:-:S02]  /*3af0*/  FSEL R55, R82, -INF , P1 ;  /* 0xff80000052377808 */ /* 0x000fc40000800000 */
[----:B------:R-:W-:Y:S02]  /*3b00*/  FMNMX.FTZ R3, R52, R3, !PT ;  /* 0x0000000334037209 */ /* 0x000fe40007810000 */
[----:B------:R-:W-:Y:S02]  /*3b10*/  FSEL R64, R83, -INF , P0 ;  /* 0xff80000053407808 */ /* 0x000fe40000000000 */
[----:B------:R-:W-:Y:S02]  /*3b20*/  FSEL R94, R45, -INF , P5 ;  /* 0xff8000002d5e7808 */ /* 0x000fe40002800000 */
[----:B------:R-:W-:Y:S02]  /*3b30*/  FMNMX.FTZ R2, R88, R2, !PT ;  /* 0x0000000258027209 */ /* 0x000fe40007810000 */
[C---:B------:R-:W-:Y:S02]  /*3b40*/  ISETP.GT.AND P0, PT, R0.reuse, 0x30, PT ;  /* 0x000000300000780c */ /* 0x040fe40003f04270 */
[----:B------:R-:W-:Y:S01]  /*3b50*/  FMNMX.FTZ R3, R55, R3, !PT ;  /* 0x0000000337037209 */ /* 0x000fe20007810000 */
[----:B------:R-:W-:Y:S01]  /*3b60*/  BAR.SYNC.DEFER_BLOCKING 0x0 ;  /* 0x0000000000007b1d */ /* 0x000fe20000010000 */
[----:B------:R-:W-:-:S02]  /*3b70*/  ISETP.GT.AND P1, PT, R0, 0x31, PT ;  /* 0x000000310000780c */ /* 0x000fc40003f24270 */
[----:B------:R-:W-:Y:S02]  /*3b80*/  FMNMX.FTZ R145, R94, R2, !PT ;  /* 0x000000025e917209 */ /* 0x000fe40007810000 */
[----:B------:R-:W-:Y:S02]  /*3b90*/  FSEL R92, R24, -INF , P4 ;  /* 0xff800000185c7808 */ /* 0x000fe40002000000 */
[----:B------:R-:W-:Y:S02]  /*3ba0*/  FSEL R65, R70, -INF , P0 ;  /* 0xff80000046417808 */ /* 0x000fe40000000000 */
[----:B------:R-:W-:Y:S02]  /*3bb0*/  FMNMX.FTZ R2, R64, R3, !PT ;  /* 0x0000000340027209 */ /* 0x000fe40007810000 */
[----:B------:R-:W-:Y:S02]  /*3bc0*/  FSEL R76, R71, -INF , P1 ;  /* 0xff800000474c7808 */ /* 0x000fe40000800000 */
[----:B------:R-:W-:-:S02]  /*3bd0*/  FSEL R96, R25, -INF , P3 ;  /* 0xff80000019607808 */ /* 0x000fc40001800000 */
[----:B------:R-:W-:Y:S02]  /*3be0*/  FMNMX.FTZ R145, R92, R145, !PT ;  /* 0x000000915c917209 */ /* 0x000fe40007810000 */
[----:B------:R-:W-:Y:S02]  /*3bf0*/  ISETP.GT.AND P1, PT, R0, 0x38, PT ;  /* 0x000000380000780c */ /* 0x000fe40003f24270 */
[----:B------:R-:W-:Y:S02]  /*3c00*/  FMNMX.FTZ R2, R65, R2, !PT ;  /* 0x0000000241027209 */ /* 0x000fe40007810000 */
[----:B------:R-:W-:Y:S02]  /*3c10*/  FMNMX.FTZ R145, R96, R145, !PT ;  /* 0x0000009160917209 */ /* 0x000fe40007810000 */
[----:B------:R-:W-:Y:S02]  /*3c20*/  ISETP.GT.AND P0, PT, R0, 0x39, PT ;  /* 0x000000390000780c */ /* 0x000fe40003f04270 */
[----:B------:R-:W-:-:S02]  /*3c30*/  FSEL R66, R66, -INF , P1 ;  /* 0xff80000042427808 */ /* 0x000fc40000800000 */
[----:B------:R-:W-:Y:S01]  /*3c40*/  FMNMX.FTZ R2, R76, R2, !PT ;  /* 0x000000024c027209 */ /* 0x000fe20007810000 */
[----:B------:R-:W1:Y:S01]  /*3c50*/  SHFL.BFLY PT, R3, R145, 0x2, 0x1f ;  /* 0x0c401f0091037f89 */ /* 0x000e6200000e0000 */
[----:B------:R-:W-:Y:S02]  /*3c60*/  FSEL R67, R67, -INF , P0 ;  /* 0xff80000043437808 */ /* 0x000fe40000000000 */
[----:B------:R-:W-:Y:S02]  /*3c70*/  ISETP.GT.AND P1, PT, R0, 0x40, PT ;  /* 0x000000400000780c */ /* 0x000fe40003f24270 */
[----:B------:R-:W-:Y:S02]  /*3c80*/  FMNMX.FTZ R2, R66, R2, !PT ;  /* 0x0000000242027209 */ /* 0x000fe40007810000 */
[----:B------:R-:W-:Y:S02]  /*3c90*/  ISETP.GT.AND P0, PT, R0, 0x41, PT ;  /* 0x000000410000780c */ /* 0x000fe40003f04270 */
[----:B------:R-:W-:-:S02]  /*3ca0*/  FSEL R84, R62, -INF , P1 ;  /* 0xff8000003e547808 */ /* 0x000fc40000800000 */
[----:B------:R-:W-:Y:S02]  /*3cb0*/  FMNMX.FTZ R2, R67, R2, !PT ;  /* 0x0000000243027209 */ /* 0x000fe40007810000 */
[----:B------:R-:W-:Y:S02]  /*3cc0*/  FSEL R85, R63, -INF , P0 ;  /* 0xff8000003f557808 */ /* 0x000fe40000000000 */
[----:B------:R-:W-:Y:S02]  /*3cd0*/  ISETP.GT.AND P1, PT, R0, 0x48, PT ;  /* 0x000000480000780c */ /* 0x000fe40003f24270 */
[----:B------:R-:W-:Y:S02]  /*3ce0*/  FMNMX.FTZ R2, R84, R2, !PT ;  /* 0x0000000254027209 */ /* 0x000fe40007810000 */
[----:B------:R-:W-:Y:S02]  /*3cf0*/  ISETP.GT.AND P0, PT, R0, 0x49, PT ;  /* 0x000000490000780c */ /* 0x000fe40003f04270 */
[----:B------:R-:W-:-:S02]  /*3d00*/  FSEL R87, R58, -INF , P1 ;  /* 0xff8000003a577808 */ /* 0x000fc40000800000 */
[----:B------:R-:W-:Y:S02]  /*3d10*/  FMNMX.FTZ R2, R85, R2, !PT ;  /* 0x0000000255027209 */ /* 0x000fe40007810000 */
[----:B------:R-:W-:Y:S02]  /*3d20*/  FSEL R89, R59, -INF , P0 ;  /* 0xff8000003b597808 */ /* 0x000fe40000000000 */
[C---:B------:R-:W-:Y:S02]  /*3d30*/  ISETP.GT.AND P1, PT, R0.reuse, 0x50, PT ;  /* 0x000000500000780c */ /* 0x040fe40003f24270 */
[----:B------:R-:W-:Y:S02]  /*3d40*/  FMNMX.FTZ R2, R87, R2, !PT ;  /* 0x0000000257027209 */ /* 0x000fe40007810000 */
[----:B------:R-:W-:Y:S02]  /*3d50*/  ISETP.GT.AND P0, PT, R0, 0x51, PT ;  /* 0x000000510000780c */ /* 0x000fe40003f04270 */
[----:B------:R-:W-:-:S02]  /*3d60*/  FSEL R91, R46, -INF , P1 ;  /* 0xff8000002e5b7808 */ /* 0x000fc40000800000 */
[----:B------:R-:W-:Y:S02]  /*3d70*/  FMNMX.FTZ R2, R89, R2, !PT ;  /* 0x0000000259027209 */ /* 0x000fe40007810000 */
[C---:B------:R-:W-:Y:S02]  /*3d80*/  ISETP.GT.AND P1, PT, R0.reuse, 0x58, PT ;  /* 0x000000580000780c */ /* 0x040fe40003f24270 */
[----:B------:R-:W-:Y:S02]  /*3d90*/  FSEL R93, R47, -INF , P0 ;  /* 0xff8000002f5d7808 */ /* 0x000fe40000000000 */
[----:B------:R-:W-:Y:S01]  /*3da0*/  FMNMX.FTZ R144, R91, R2, !PT ;  /* 0x000000025b907209 */ /* 0x000fe20007810000 */
[----:B------:R-:W-:Y:S01]  /*3db0*/  STL [R1+0x30], R102 ;  /* 0x0000306601007387 */ /* 0x000fe20000100800 */
[----:B-1----:R-:W-:Y:S02]  /*3dc0*/  FMNMX.FTZ R145, R145, R3, !PT ;  /* 0x0000000391917209 */ /* 0x002fe40007810000 */
[----:B------:R-:W-:Y:S01]  /*3dd0*/  ISETP.GT.AND P0, PT, R0, 0x59, PT ;  /* 0x000000590000780c */ /* 0x000fe20003f04270 */
[----:B------:R-:W-:Y:S01]  /*3de0*/  LDSM.16.MT88.4 R44, [R210] ;  /* 0x00000000d22c783b */ /* 0x000fe20000004200 */
[----:B------:R-:W-:-:S02]  /*3df0*/  FSEL R95, R26, -INF , P1 ;  /* 0xff8000001a5f7808 */ /* 0x000fc40000800000 */
[----:B------:R-:W-:Y:S01]  /*3e00*/  FMNMX.FTZ R144, R93, R144, !PT ;  /* 0x000000905d907209 */ /* 0x000fe20007810000 */
[----:B------:R-:W1:Y:S01]  /*3e10*/  SHFL.BFLY PT, R2, R145, 0x1, 0x1f ;  /* 0x0c201f0091027f89 */ /* 0x000e6200000e0000 */
[----:B------:R-:W-:Y:S02]  /*3e20*/  FSEL R97, R27, -INF , P0 ;  /* 0xff8000001b617808 */ /* 0x000fe40000000000 */
        /* <DEDUP_REMOVED lines=12> */
[----:B------:R2:W-:Y:S02]  /*3ef0*/  MUFU.EX2 R113, R0 ;  /* 0x0000000000717308 */ /* 0x0005e40000000800 */
        /* <DEDUP_REMOVED lines=10> */
[----:B------:R1:W-:Y:S08]  /*3fa0*/  MUFU.EX2 R224, R0 ;  /* 0x0000000000e07308 */ /* 0x0003f00000000800 */
[----:B------:R3:W-:Y:S01]  /*3fb0*/  MUFU.EX2 R223, R3 ;  /* 0x0000000300df7308 */ /* 0x0007e20000000800 */
[----:B-1----:R-:W-:-:S05]  /*3fc0*/  FMUL.FTZ R0, R144, c[0x0][0x2d0] ;  /* 0x0000b40090007a20 */ /* 0x002fca0000410000 */
[----:B------:R-:W-:Y:S01]  /*3fd0*/  FSEL R0, R0, RZ, P0 ;  /* 0x000000ff00007208 */ /* 0x000fe20000000000 */
[----:B---3--:R-:W-:-:S04]  /*3fe0*/  FFMA.FTZ R3, R12, c[0x0][0x2d0], -R2 ;  /* 0x0000b4000c037a23 */ /* 0x008fc80000010802 */
[----:B------:R1:W-:Y:S01]  /*3ff0*/  MUFU.EX2 R225, R3 ;  /* 0x0000000300e17308 */ /* 0x0003e20000000800 */
[--C-:B------:R-:W-:Y:S02]  /*4000*/  FFMA.FTZ R4, R14, c[0x0][0x2d0], -R0.reuse ;  /* 0x0000b4000e047a23 */ /* 0x100fe40000010800 */
[----:B-1----:R-:W-:-:S05]  /*4010*/  FFMA.FTZ R3, R13, c[0x0][0x2d0], -R0 ;  /* 0x0000b4000d037a23 */ /* 0x002fca0000010800 */
[----:B------:R1:W-:Y:S02]  /*4020*/  MUFU.EX2 R101, R3 ;  /* 0x0000000300657308 */ /* 0x0003e40000000800 */
[----:B-1----:R-:W-:-:S05]  /*4030*/  IMAD.IADD R3, R210, 0x1, R207 ;  /* 0x00000001d2037824 */ /* 0x002fca00078e02cf */
[----:B------:R-:W1:Y:S01]  /*4040*/  LDSM.16.MT88.4 R12, [R3] ;  /* 0x00000000030c783b */ /* 0x000e620000004200 */
[----:B------:R3:W4:Y:S03]  /*4050*/  MUFU.EX2 R100, R4 ;  /* 0x0000000400647308 */ /* 0x0007260000000800 */
[----:B------:R-:W5:Y:S04]  /*4060*/  LDSM.16.MT88.4 R28, [R3+0x800] ;  /* 0x00080000031c783b */ /* 0x000f680000004200 */
[----:B------:R-:W1:Y:S01]  /*4070*/  LDSM.16.MT88.4 R24, [R3+0x3000] ;  /* 0x003000000318783b */ /* 0x000e620000004200 */
[----:B--2---:R-:W-:-:S03]  /*4080*/  F2FP.BF16.PACK_AB R22, R115, R112 ;  /* 0x000000707316723e */ /* 0x004fc600000010ff */
[----:B------:R-:W-:Y:S04]  /*4090*/  LDSM.16.MT88.4 R40, [R3+0x6000] ;  /* 0x006000000328783b */ /* 0x000fe80000004200 */
[----:B------:R-:W-:Y:S01]  /*40a0*/  LDSM.16.MT88.4 R140, [R3+0x5800] ;  /* 0x00580000038c783b */ /* 0x000fe20000004200 */
[----:B---3--:R-:W-:-:S04]  /*40b0*/  FFMA.FTZ R4, R16, c[0x0][0x2d0], -R0 ;  /* 0x0000b40010047a23 */ /* 0x008fc80000010800 */
[----:B------:R2:W-:Y:S02]  /*40c0*/  MUFU.EX2 R102, R4 ;  /* 0x0000000400667308 */ /* 0x0005e40000000800 */
[----:B--2---:R-:W-:-:S06]  /*40d0*/  FFMA.FTZ R4, R17, c[0x0][0x2d0], -R0 ;  /* 0x0000b40011047a23 */ /* 0x004fcc0000010800 */
[----:B------:R2:W3:Y:S01]  /*40e0*/  MUFU.EX2 R103, R4 ;  /* 0x0000000400677308 */ /* 0x0004e20000000800 */
[----:B----4-:R-:W-:Y:S01]  /*40f0*/  F2FP.BF16.PACK_AB R21, R100, R101 ;  /* 0x000000656415723e */ /* 0x010fe200000010ff */
[----:B--2---:R-:W-:-:S06]  /*4100*/  FFMA.FTZ R4, R18, c[0x0][0x2d0], -R0 ;  /* 0x0000b40012047a23 */ /* 0x004fcc0000010800 */
[----:B------:R2:W-:Y:S01]  /*4110*/  MUFU.EX2 R215, R4 ;  /* 0x0000000400d77308 */ /* 0x0005e20000000800 */
[----:B---3--:R-:W-:Y:S01]  /*4120*/  F2FP.BF16.PACK_AB R23, R103, R102 ;  /* 0x000000666717723e */ /* 0x008fe200000010ff */
[----:B--2---:R-:W-:-:S06]  /*4130*/  FFMA.FTZ R4, R19, c[0x0][0x2d0], -R0 ;  /* 0x0000b40013047a23 */ /* 0x004fcc0000010800 */
[----:B------:R2:W3:Y:S02]  /*4140*/  MUFU.EX2 R205, R4 ;  /* 0x0000000400cd7308 */ /* 0x0004e40000000800 */
[----:B--2---:R-:W-:Y:S01]  /*4150*/  FFMA.FTZ R4, R20, c[0x0][0x2d0], -R0 ;  /* 0x0000b40014047a23 */ /* 0x004fe20000010800 */
[----:B------:R-:W-:-:S05]  /*4160*/  F2FP.BF16.PACK_AB R20, R113, R114 ;  /* 0x000000727114723e */ /* 0x000fca00000010ff */
[----:B------:R2:W-:Y:S02]  /*4170*/  MUFU.EX2 R219, R4 ;  /* 0x0000000400db7308 */ /* 0x0005e40000000800 */
[----:B-1----:R-:W-:Y:S01]  /*4180*/  HMMA.16816.F32.BF16 R8, R20, R12, RZ ;  /* 0x0000000c1408723c */ /* 0x002fe200000418ff */
[----:B--2---:R-:W-:Y:S02]  /*4190*/  FFMA.FTZ R4, R32, c[0x0][0x2d0], -R0 ;  /* 0x0000b40020047a23 */ /* 0x004fe40000010800 */
[----:B------:R-:W1:Y:S03]  /*41a0*/  LDSM.16.MT88.4 R32, [R3+0x3800] ;  /* 0x003800000320783b */ /* 0x000e660000004200 */
[----:B------:R2:W4:Y:S01]  /*41b0*/  MUFU.EX2 R220, R4 ;  /* 0x0000000400dc7308 */ /* 0x0005220000000800 */
[----:B------:R-:W-:Y:S02]  /*41c0*/  F2FP.BF16.PACK_AB R16, R224, R217 ;  /* 0x000000d9e010723e */ /* 0x000fe400000010ff */
[----:B---3--:R-:W-:-:S02]  /*41d0*/  F2FP.BF16.PACK_AB R17, R205, R215 ;  /* 0x000000d7cd11723e */ /* 0x008fc400000010ff */
[----:B------:R-:W-:Y:S01]  /*41e0*/  F2FP.BF16.PACK_AB R18, R225, R223 ;  /* 0x000000dfe112723e */ /* 0x000fe200000010ff */
[----:B--2---:R-:W-:Y:S01]  /*41f0*/  FFMA.FTZ R4, R36, c[0x0][0x2d0], -R2 ;  /* 0x0000b40024047a23 */ /* 0x004fe20000010802 */
[----:B----4-:R-:W-:-:S03]  /*4200*/  F2FP.BF16.PACK_AB R19, R220, R219 ;  /* 0x000000dbdc13723e */ /* 0x010fc600000010ff */
[----:B------:R2:W-:Y:S01]  /*4210*/  MUFU.EX2 R216, R4 ;  /* 0x0000000400d87308 */ /* 0x0005e20000000800 */
[----:B------:R-:W-:Y:S01]  /*4220*/  HMMA.16816.F32.BF16 R12, R20, R14, RZ ;  /* 0x0000000e140c723c */ /* 0x000fe200000418ff */
[----:B--2---:R-:W-:-:S07]  /*4230*/  FFMA.FTZ R4, R37, c[0x0][0x2d0], -R2 ;  /* 0x0000b40025047a23 */ /* 0x004fce0000010802 */
[----:B-----5:R-:W-:Y:S01]  /*4240*/  HMMA.16816.F32.BF16 R80, R16, R28, R8 ;  /* 0x0000001c1050723c */ /* 0x020fe20000041808 */
[----:B------:R-:W2:Y:S01]  /*4250*/  LDSM.16.MT88.4 R36, [R3+0x6800] ;  /* 0x006800000324783b */ /* 0x000ea20000004200 */
[----:B------:R3:W4:Y:S06]  /*4260*/  MUFU.EX2 R218, R4 ;  /* 0x0000000400da7308 */ /* 0x00072c0000000800 */
[----:B------:R-:W-:Y:S01]  /*4270*/  HMMA.16816.F32.BF16 R8, R20, R24, RZ ;  /* 0x000000181408723c */ /* 0x000fe200000418ff */
[----:B---3--:R-:W-:-:S04]  /*4280*/  FFMA.FTZ R4, R48, c[0x0][0x2d0], -R2 ;  /* 0x0000b40030047a23 */ /* 0x008fc80000010802 */
[----:B------:R3:W-:Y:S02]  /*4290*/  MUFU.EX2 R221, R4 ;  /* 0x0000000400dd7308 */ /* 0x0007e40000000800 */
[----:B---3--:R-:W-:-:S06]  /*42a0*/  FFMA.FTZ R4, R49, c[0x0][0x2d0], -R2 ;  /* 0x0000b40031047a23 */ /* 0x008fcc0000010802 */
[----:B------:R3:W-:Y:S02]  /*42b0*/  MUFU.EX2 R222, R4 ;  /* 0x0000000400de7308 */ /* 0x0007e40000000800 */
[----:B---3--:R-:W-:-:S06]  /*42c0*/  FFMA.FTZ R4, R50, c[0x0][0x2d0], -R2 ;  /* 0x0000b40032047a23 */ /* 0x008fcc0000010802 */
[----:B------:R3:W-:Y:S01]  /*42d0*/  MUFU.EX2 R106, R4 ;  /* 0x00000004006a7308 */ /* 0x0007e20000000800 */
[----:B------:R-:W-:Y:S01]  /*42e0*/  HMMA.16816.F32.BF16 R72, R16, R30, R12 ;  /* 0x0000001e1048723c */ /* 0x000fe2000004180c */
[----:B------:R-:W5:Y:S01]  /*42f0*/  LDSM.16.MT88.4 R28, [R3+0x1000] ;  /* 0x00100000031c783b */ /* 0x000f620000004200 */
[----:B---3--:R-:W-:-:S06]  /*4300*/  FFMA.FTZ R4, R51, c[0x0][0x2d0], -R2 ;  /* 0x0000b40033047a23 */ /* 0x008fcc0000010802 */
[----:B------:R-:W-:Y:S01]  /*4310*/  HMMA.16816.F32.BF16 R24, R20, R26, RZ ;  /* 0x0000001a1418723c */ /* 0x000fe200000418ff */
[----:B------:R-:W-:Y:S01]  /*4320*/  LDSM.16.MT88.4 R48, [R3+0x7000] ;  /* 0x007000000330783b */ /* 0x000fe20000004200 */
[----:B------:R3:W-:Y:S06]  /*4330*/  MUFU.EX2 R107, R4 ;  /* 0x00000004006b7308 */ /* 0x0007ec0000000800 */
[----:B-1----:R-:W-:Y:S01]  /*4340*/  HMMA.16816.F32.BF16 R68, R16, R32, R8 ;  /* 0x000000201044723c */ /* 0x002fe20000041808 */
[----:B---3--:R-:W-:-:S04]  /*4350*/  FFMA.FTZ R4, R54, c[0x0][0x2d0], -R2 ;  /* 0x0000b40036047a23 */ /* 0x008fc80000010802 */
[----:B------:R1:W-:Y:S03]  /*4360*/  MUFU.EX2 R108, R4 ;  /* 0x00000004006c7308 */ /* 0x0003e60000000800 */
[----:B------:R-:W-:Y:S01]  /*4370*/  HMMA.16816.F32.BF16 R8, R20, R40, RZ ;  /* 0x000000281408723c */ /* 0x000fe200000418ff */
[----:B-1----:R-:W-:-:S04]  /*4380*/  FFMA.FTZ R4, R53, c[0x0][0x2d0], -R0 ;  /* 0x0000b40035047a23 */ /* 0x002fc80000010800 */
[----:B------:R1:W-:Y:S03]  /*4390*/  MUFU.EX2 R147, R4 ;  /* 0x0000000400937308 */ /* 0x0003e60000000800 */
[----:B------:R-:W-:Y:S01]  /*43a0*/  HMMA.16816.F32.BF16 R12, R20, R42, RZ ;  /* 0x0000002a140c723c */ /* 0x000fe200000418ff */
[----:B-1----:R-:W-:-:S04]  /*43b0*/  FFMA.FTZ R4, R52, c[0x0][0x2d0], -R0 ;  /* 0x0000b40034047a23 */ /* 0x002fc80000010800 */
[----:B------:R1:W3:Y:S02]  /*43c0*/  MUFU.EX2 R146, R4 ;  /* 0x0000000400927308 */ /* 0x0002e40000000800 */
[----:B-1----:R-:W-:-:S06]  /*43d0*/  FFMA.FTZ R4, R55, c[0x0][0x2d0], -R0 ;  /* 0x0000b40037047a23 */ /* 0x002fcc0000010800 */
[----:B------:R1:W-:Y:S01]  /*43e0*/  MUFU.EX2 R204, R4 ;  /* 0x0000000400cc7308 */ /* 0x0003e20000000800 */
[----:B------:R-:W-:Y:S01]  /*43f0*/  HMMA.16816.F32.BF16 R60, R16, R34, R24 ;  /* 0x00000022103c723c */ /* 0x000fe20000041818 */
[----:B------:R-:W3:Y:S01]  /*4400*/  LDSM.16.MT88.4 R32, [R210+0x800] ;  /* 0x00080000d220783b */ /* 0x000ee20000004200 */
[----:B-1----:R-:W-:-:S05]  /*4410*/  FFMA.FTZ R4, R64, c[0x0][0x2d0], -R0 ;  /* 0x0000b40040047a23 */ /* 0x002fca0000010800 */
[----:B------:R1:W1:Y:S01]  /*4420*/  MUFU.EX2 R105, R4 ;  /* 0x0000000400697308 */ /* 0x0002620000000800 */
[----:B--2---:R-:W-:Y:S08]  /*4430*/  HMMA.16816.F32.BF16 R56, R16, R36, R8 ;  /* 0x000000241038723c */ /* 0x004ff00000041808 */
[----:B------:R-:W-:Y:S01]  /*4440*/  HMMA.16816.F32.BF16 R24, R20, R44, RZ ;  /* 0x0000002c1418723c */ /* 0x000fe200000418ff */
[----:B-1----:R-:W-:-:S07]  /*4450*/  FFMA.FTZ R4, R78, c[0x0][0x2d0], -R2 ;  /* 0x0000b4004e047a23 */ /* 0x002fce0000010802 */
[----:B------:R-:W-:Y:S01]  /*4460*/  HMMA.16816.F32.BF16 R8, R20, R46, RZ ;  /* 0x0000002e1408723c */ /* 0x000fe200000418ff */
[----:B------:R-:W1:Y:S01]  /*4470*/  LDSM.16.MT88.4 R44, [R3+0x4000] ;  /* 0x00400000032c783b */ /* 0x000e620000004200 */
[----:B------:R2:W-:Y:S06]  /*4480*/  MUFU.EX2 R104, R4 ;  /* 0x0000000400687308 */ /* 0x0005ec0000000800 */
[----:B------:R-:W-:Y:S07]  /*4490*/  HMMA.16816.F32.BF16 R52, R16, R38, R12 ;  /* 0x000000261034723c */ /* 0x000fee000004180c */
[----:B----4-:R-:W-:Y:S01]  /*44a0*/  F2FP.BF16.PACK_AB R12, R218, R216 ;  /* 0x000000d8da0c723e */ /* 0x010fe200000010ff */
[----:B--2---:R-:W-:Y:S01]  /*44b0*/  FFMA.FTZ R4, R77, c[0x0][0x2d0], -R2 ;  /* 0x0000b4004d047a23 */ /* 0x004fe20000010802 */
[----:B---3--:R-:W-:-:S02]  /*44c0*/  F2FP.BF16.PACK_AB R13, R146, R147 ;  /* 0x00000093920d723e */ /* 0x008fc400000010ff */
[----:B------:R-:W-:Y:S01]  /*44d0*/  F2FP.BF16.PACK_AB R14, R222, R221 ;  /* 0x000000ddde0e723e */ /* 0x000fe200000010ff */
[----:B------:R2:W-:Y:S01]  /*44e0*/  MUFU.EX2 R99, R4 ;  /* 0x0000000400637308 */ /* 0x0005e20000000800 */
[----:B------:R-:W-:-:S07]  /*44f0*/  F2FP.BF16.PACK_AB R15, R105, R204 ;  /* 0x000000cc690f723e */ /* 0x000fce00000010ff */
[----:B-----5:R-:W-:Y:S01]  /*4500*/  HMMA.16816.F32.BF16 R40, R12, R28, R80 ;  /* 0x0000001c0c28723c */ /* 0x020fe20000041850 */
[----:B------:R-:W-:Y:S01]  /*4510*/  LDSM.16.MT88.4 R80, [R3+0x8800] ;  /* 0x008800000350783b */ /* 0x000fe20000004200 */
[----:B--2---:R-:W-:-:S06]  /*4520*/  FFMA.FTZ R4, R79, c[0x0][0x2d0], -R2 ;  /* 0x0000b4004f047a23 */ /* 0x004fcc0000010802 */
[----:B------:R-:W-:Y:S01]  /*4530*/  HMMA.16816.F32.BF16 R36, R12, R30, R72 ;  /* 0x0000001e0c24723c */ /* 0x000fe20000041848 */
[----:B------:R-:W2:Y:S01]  /*4540*/  LDSM.16.MT88.4 R28, [R3+0x1800] ;  /* 0x00180000031c783b */ /* 0x000ea20000004200 */
[----:B------:R3:W-:Y:S02]  /*4550*/  MUFU.EX2 R98, R4 ;  /* 0x0000000400627308 */ /* 0x0007e40000000800 */
[----:B---3--:R-:W-:-:S06]  /*4560*/  FFMA.FTZ R4, R65, c[0x0][0x2d0], -R0 ;  /* 0x0000b40041047a23 */ /* 0x008fcc0000010800 */
[----:B------:R3:W-:Y:S02]  /*4570*/  MUFU.EX2 R252, R4 ;  /* 0x0000000400fc7308 */ /* 0x0007e40000000800 */
[----:B---3--:R-:W-:-:S06]  /*4580*/  FFMA.FTZ R4, R76, c[0x0][0x2d0], -R0 ;  /* 0x0000b4004c047a23 */ /* 0x008fcc0000010800 */
[----:B------:R3:W4:Y:S02]  /*4590*/  MUFU.EX2 R251, R4 ;  /* 0x0000000400fb7308 */ /* 0x0007240000000800 */
[----:B---3--:R-:W-:-:S06]  /*45a0*/  FFMA.FTZ R4, R66, c[0x0][0x2d0], -R0 ;  /* 0x0000b40042047a23 */ /* 0x008fcc0000010800 */
[----:B------:R3:W-:Y:S01]  /*45b0*/  MUFU.EX2 R250, R4 ;  /* 0x0000000400fa7308 */ /* 0x0007e20000000800 */
[----:B------:R-:W-:Y:S01]  /*45c0*/  HMMA.16816.F32.BF16 R232, R16, R32, R24 ;  /* 0x0000002010e8723c */ /* 0x000fe20000041818 */
[----:B------:R-:W5:Y:S01]  /*45d0*/  LDSM.16.MT88.4 R24, [R3+0x4800] ;  /* 0x004800000318783b */ /* 0x000f620000004200 */
[----:B---3--:R-:W-:-:S06]  /*45e0*/  FFMA.FTZ R4, R67, c[0x0][0x2d0], -R0 ;  /* 0x0000b40043047a23 */ /* 0x008fcc0000010800 */
[----:B------:R-:W-:Y:S01]  /*45f0*/  HMMA.16816.F32.BF16 R228, R16, R34, R8 ;  /* 0x0000002210e4723c */ /* 0x000fe20000041808 */
[----:B------:R-:W-:Y:S01]  /*4600*/  IMAD.MOV.U32 R72, RZ, RZ, R108 ;  /* 0x000000ffff487224 */ /* 0x000fe200078e006c */
[----:B------:R-:W-:Y:S01]  /*4610*/  LDSM.16.MT88.4 R64, [R210+0x3000] ;  /* 0x00300000d240783b */ /* 0x000fe20000004200 */
[----:B------:R3:W2:Y:S01]  /*4620*/  MUFU.EX2 R248, R4 ;  /* 0x0000000400f87308 */ /* 0x0006a20000000800 */
[----:B------:R-:W-:Y:S02]  /*4630*/  IMAD.MOV.U32 R73, RZ, RZ, R107 ;  /* 0x000000ffff497224 */ /* 0x000fe400078e006b */
[----:B------:R-:W-:Y:S02]  /*4640*/  IMAD.MOV.U32 R74, RZ, RZ, R106 ;  /* 0x000000ffff4a7224 */ /* 0x000fe400078e006a */
[----:B-1----:R-:W-:Y:S01]  /*4650*/  HMMA.16816.F32.BF16 R32, R12, R44, R68 ;  /* 0x0000002c0c20723c */ /* 0x002fe20000041844 */
[----:B----4-:R-:W-:Y:S01]  /*4660*/  F2FP.BF16.PACK_AB R9, R251, R252 ;  /* 0x000000fcfb09723e */ /* 0x010fe200000010ff */
[----:B------:R-:W-:Y:S05]  /*4670*/  LDSM.16.MT88.4 R108, [R3+0x2800] ;  /* 0x00280000036c783b */ /* 0x000fea0000004200 */
[----:B------:R-:W-:-:S02]  /*4680*/  IMAD.MOV.U32 R71, RZ, RZ, R104 ;  /* 0x000000ffff477224 */ /* 0x000fc400078e0068 */
[----:B---3--:R-:W-:-:S04]  /*4690*/  FFMA.FTZ R4, R90, c[0x0][0x2d0], -R2 ;  /* 0x0000b4005a047a23 */ /* 0x008fc80000010802 */
[----:B------:R1:W-:Y:S01]  /*46a0*/  MUFU.EX2 R249, R4 ;  /* 0x0000000400f97308 */ /* 0x0003e20000000800 */
[----:B------:R-:W-:Y:S02]  /*46b0*/  F2FP.BF16.PACK_AB R8, R73, R74 ;  /* 0x0000004a4908723e */ /* 0x000fe400000010ff */
[----:B------:R-:W-:Y:S02]  /*46c0*/  F2FP.BF16.PACK_AB R10, R71, R72 ;  /* 0x00000048470a723e */ /* 0x000fe400000010ff */
[----:B--2---:R-:W-:Y:S01]  /*46d0*/  F2FP.BF16.PACK_AB R11, R248, R250 ;  /* 0x000000faf80b723e */ /* 0x004fe200000010ff */
[----:B------:R-:W-:Y:S01]  /*46e0*/  HMMA.16816.F32.BF16 R56, R12, R48, R56 ;  /* 0x000000300c38723c */ /* 0x000fe20000041838 */
[----:B-1----:R-:W-:-:S04]  /*46f0*/  FFMA.FTZ R4, R86, c[0x0][0x2d0], -R2 ;  /* 0x0000b40056047a23 */ /* 0x002fc80000010802 */
[----:B------:R1:W-:Y:S03]  /*4700*/  MUFU.EX2 R247, R4 ;  /* 0x0000000400f77308 */ /* 0x0003e60000000800 */
[----:B------:R-:W-:Y:S08]  /*4710*/  HMMA.16816.F32.BF16 R52, R12, R50, R52 ;  /* 0x000000320c34723c */ /* 0x000ff00000041834 */
[----:B------:R-:W-:Y:S01]  /*4720*/  HMMA.16816.F32.BF16 R48, R8, R28, R40 ;  /* 0x0000001c0830723c */ /* 0x000fe20000041828 */
[----:B-1----:R-:W-:-:S07]  /*4730*/  FFMA.FTZ R4, R88, c[0x0][0x2d0], -R2 ;  /* 0x0000b40058047a23 */ /* 0x002fce0000010802 */
[----:B------:R-:W-:Y:S01]  /*4740*/  HMMA.16816.F32.BF16 R44, R12, R46, R60 ;  /* 0x0000002e0c2c723c */ /* 0x000fe2000004183c */
[----:B------:R-:W1:Y:S01]  /*4750*/  LDSM.16.MT88.4 R60, [R3+0x7800] ;  /* 0x00780000033c783b */ /* 0x000e620000004200 */
[----:B------:R2:W-:Y:S06]  /*4760*/  MUFU.EX2 R246, R4 ;  /* 0x0000000400f67308 */ /* 0x0005ec0000000800 */
[----:B------:R-:W-:Y:S01]  /*4770*/  HMMA.16816.F32.BF16 R40, R8, R30, R36 ;  /* 0x0000001e0828723c */ /* 0x000fe20000041824 */
[----:B------:R-:W3:Y:S01]  /*4780*/  LDSM.16.MT88.4 R36, [R3+0x2000] ;  /* 0x002000000324783b */ /* 0x000ee20000004200 */
[----:B--2---:R-:W-:-:S04]  /*4790*/  FFMA.FTZ R4, R84, c[0x0][0x2d0], -R0 ;  /* 0x0000b40054047a23 */ /* 0x004fc80000010800 */
[----:B------:R2:W-:Y:S02]  /*47a0*/  MUFU.EX2 R245, R4 ;  /* 0x0000000400f57308 */ /* 0x0005e40000000800 */
[----:B--2---:R-:W-:-:S06]  /*47b0*/  FFMA.FTZ R4, R85, c[0x0][0x2d0], -R0 ;  /* 0x0000b40055047a23 */ /* 0x004fcc0000010800 */
[----:B------:R2:W4:Y:S01]  /*47c0*/  MUFU.EX2 R244, R4 ;  /* 0x0000000400f47308 */ /* 0x0005220000000800 */
[----:B-----5:R-:W-:Y:S01]  /*47d0*/  HMMA.16816.F32.BF16 R32, R8, R24, R32 ;  /* 0x000000180820723c */ /* 0x020fe20000041820 */
[----:B--2---:R-:W-:-:S06]  /*47e0*/  FFMA.FTZ R4, R87, c[0x0][0x2d0], -R0 ;  /* 0x0000b40057047a23 */ /* 0x004fcc0000010800 */
[----:B------:R2:W-:Y:S01]  /*47f0*/  MUFU.EX2 R243, R4 ;  /* 0x0000000400f37308 */ /* 0x0005e20000000800 */
[----:B------:R-:W-:Y:S01]  /*4800*/  HMMA.16816.F32.BF16 R28, R8, R26, R44 ;  /* 0x0000001a081c723c */ /* 0x000fe2000004182c */
[----:B------:R-:W5:Y:S01]  /*4810*/  LDSM.16.MT88.4 R24, [R3+0x5000] ;  /* 0x005000000318783b */ /* 0x000f620000004200 */
[----:B------:R-:W-:-:S03]  /*4820*/  IMAD.MOV.U32 R70, RZ, RZ, R99 ;  /* 0x000000ffff467224 */ /* 0x000fc600078e0063 */
[----:B------:R-:W3:Y:S01]  /*4830*/  LDSM.16.MT88.4 R44, [R3+0x8000] ;  /* 0x00800000032c783b */ /* 0x000ee20000004200 */
[----:B--2---:R-:W-:-:S04]  /*4840*/  FFMA.FTZ R4, R89, c[0x0][0x2d0], -R0 ;  /* 0x0000b40059047a23 */ /* 0x004fc80000010800 */
[----:B------:R2:W1:Y:S01]  /*4850*/  MUFU.EX2 R242, R4 ;  /* 0x0000000400f27308 */ /* 0x0004620000000800 */
[----:B------:R-:W-:Y:S01]  /*4860*/  IMAD.MOV.U32 R69, RZ, RZ, R98 ;  /* 0x000000ffff457224 */ /* 0x000fe200078e0062 */
[----:B----4-:R-:W-:Y:S02]  /*4870*/  F2FP.BF16.PACK_AB R5, R244, R245 ;  /* 0x000000f5f405723e */ /* 0x010fe400000010ff */
[----:B------:R-:W-:Y:S01]  /*4880*/  F2FP.BF16.PACK_AB R6, R247, R249 ;  /* 0x000000f9f706723e */ /* 0x000fe200000010ff */
[----:B--2---:R-:W-:-:S04]  /*4890*/  FFMA.FTZ R4, R94, c[0x0][0x2d0], -R2 ;  /* 0x0000b4005e047a23 */ /* 0x004fc80000010802 */
[----:B------:R2:W4:Y:S01]  /*48a0*/  MUFU.EX2 R241, R4 ;  /* 0x0000000400f17308 */ /* 0x0005220000000800 */
[----:B-1----:R-:W-:Y:S01]  /*48b0*/  F2FP.BF16.PACK_AB R7, R242, R243 ;  /* 0x000000f3f207723e */ /* 0x002fe200000010ff */
[----:B------:R-:W-:Y:S01]  /*48c0*/  HMMA.16816.F32.BF16 R52, R8, R62, R52 ;  /* 0x0000003e0834723c */ /* 0x000fe20000041834 */
[--C-:B--2---:R-:W-:Y:S02]  /*48d0*/  FFMA.FTZ R4, R92, c[0x0][0x2d0], -R2.reuse ;  /* 0x0000b4005c047a23 */ /* 0x104fe40000010802 */
[----:B------:R-:W-:-:S03]  /*48e0*/  FFMA.FTZ R2, R96, c[0x0][0x2d0], -R2 ;  /* 0x0000b40060027a23 */ /* 0x000fc60000010802 */
[----:B------:R1:W-:Y:S08]  /*48f0*/  MUFU.EX2 R240, R4 ;  /* 0x0000000400f07308 */ /* 0x0003f00000000800 */
[----:B------:R2:W-:Y:S01]  /*4900*/  MUFU.EX2 R239, R2 ;  /* 0x0000000200ef7308 */ /* 0x0005e20000000800 */
[----:B-1----:R-:W-:Y:S01]  /*4910*/  F2FP.BF16.PACK_AB R4, R69, R70 ;  /* 0x000000464504723e */ /* 0x002fe200000010ff */
[----:B--2---:R-:W-:-:S06]  /*4920*/  FFMA.FTZ R2, R91, c[0x0][0x2d0], -R0 ;  /* 0x0000b4005b027a23 */ /* 0x004fcc0000010800 */
[C---:B---3--:R-:W-:Y:S01]  /*4930*/  HMMA.16816.F32.BF16 R48, R4.reuse, R36, R48 ;  /* 0x000000240430723c */ /* 0x048fe20000041830 */
[----:B------:R1:W-:Y:S07]  /*4940*/  MUFU.EX2 R238, R2 ;  /* 0x0000000200ee7308 */ /* 0x0003ee0000000800 */
[----:B------:R-:W-:Y:S01]  /*4950*/  HMMA.16816.F32.BF16 R40, R4, R38, R40 ;  /* 0x000000260428723c */ /* 0x000fe20000041828 */
[----:B------:R-:W2:Y:S01]  /*4960*/  LDSM.16.MT88.4 R36, [R211] ;  /* 0x00000000d324783b */ /* 0x000ea20000004200 */
[----:B-1----:R-:W-:-:S04]  /*4970*/  FFMA.FTZ R2, R93, c[0x0][0x2d0], -R0 ;  /* 0x0000b4005d027a23 */ /* 0x002fc80000010800 */
[----:B------:R1:W3:Y:S02]  /*4980*/  MUFU.EX2 R237, R2 ;  /* 0x0000000200ed7308 */ /* 0x0002e40000000800 */
[----:B------:R-:W-:Y:S01]  /*4990*/  HMMA.16816.F32.BF16 R56, R8, R60, R56 ;  /* 0x0000003c0838723c */ /* 0x000fe20000041838 */
[----:B-1----:R-:W-:-:S05]  /*49a0*/  FFMA.FTZ R2, R95, c[0x0][0x2d0], -R0 ;  /* 0x0000b4005f027a23 */ /* 0x002fca0000010800 */
[----:B------:R1:W-:Y:S02]  /*49b0*/  MUFU.EX2 R236, R2 ;  /* 0x0000000200ec7308 */ /* 0x0003e40000000800 */
[----:B-----5:R-:W-:Y:S01]  /*49c0*/  HMMA.16816.F32.BF16 R32, R4, R24, R32 ;  /* 0x000000180420723c */ /* 0x020fe20000041820 */
[----:B-1----:R-:W-:Y:S02]  /*49d0*/  FFMA.FTZ R2, R97, c[0x0][0x2d0], -R0 ;  /* 0x0000b40061027a23 */ /* 0x002fe40000010800 */
[----:B------:R-:W-:-:S03]  /*49e0*/  IMAD.IADD R0, R207, 0x1, R211 ;  /* 0x00000001cf007824 */ /* 0x000fc600078e02d3 */
[----:B------:R-:W1:Y:S02]  /*49f0*/  MUFU.EX2 R227, R2 ;  /* 0x0000000200e37308 */ /* 0x000e640000000800 */
[----:B------:R-:W5:Y:S01]  /*4a00*/  LDSM.16.MT88.4 R60, [R0] ;  /* 0x00000000003c783b */ /* 0x000f620000004200 */
[----:B------:R-:W-:Y:S01]  /*4a10*/  HMMA.16816.F32.BF16 R28, R4, R26, R28 ;  /* 0x0000001a041c723c */ /* 0x000fe2000004181c */
[----:B----4-:R-:W-:-:S07]  /*4a20*/  F2FP.BF16.PACK_AB R96, R241, R246 ;  /* 0x000000f6f160723e */ /* 0x010fce00000010ff */
[C---:B------:R-:W-:Y:S01]  /*4a30*/  HMMA.16816.F32.BF16 R24, R4.reuse, R46, R52 ;  /* 0x0000002e0418723c */ /* 0x040fe20000041834 */
[----:B------:R-:W4:Y:S01]  /*4a40*/  LDSM.16.MT88.4 R52, [R211+0x800] ;  /* 0x00080000d334783b */ /* 0x000f220000004200 */
[----:B---3--:R-:W-:Y:S02]  /*4a50*/  F2FP.BF16.PACK_AB R97, R237, R238 ;  /* 0x000000eeed61723e */ /* 0x008fe400000010ff */
[----:B------:R-:W-:Y:S02]  /*4a60*/  F2FP.BF16.PACK_AB R98, R239, R240 ;  /* 0x000000f0ef62723e */ /* 0x000fe400000010ff */
[----:B-1----:R-:W-:Y:S01]  /*4a70*/  F2FP.BF16.PACK_AB R99, R227, R236 ;  /* 0x000000ece363723e */ /* 0x002fe200000010ff */
[----:B------:R-:W-:Y:S01]  /*4a80*/  IMAD.MOV.U32 R75, RZ, RZ, R105 ;  /* 0x000000ffff4b7224 */ /* 0x000fe200078e0069 */
        /* <DEDUP_REMOVED lines=10> */
[----:B-----5:R-:W-:Y:S08]  /*4b30*/  HMMA.16816.F32.BF16 R28, R20, R62, RZ ;  /* 0x0000003e141c723c */ /* 0x020ff000000418ff */
[----:B----4-:R-:W-:Y:S01]  /*4b40*/  HMMA.16816.F32.BF16 R132, R16, R54, R36 ;  /* 0x000000361084723c */ /* 0x010fe20000041824 */
        /* <DEDUP_REMOVED lines=16> */
[----:B------:R-:W-:Y:S11]  /*4c50*/  HMMA.16816.F32.BF16 R32, R20, R66, RZ ;  /* 0x000000421420723c */ /* 0x000ff600000418ff */
[----:B------:R-:W-:Y:S05]  /*4c60*/  @!UPT UIADD3 URZ, URZ, URZ, URZ ;  /* 0x0000003f3f3ff290 */ /* 0x000fea000fffe03f */
[C---:B--2---:R-:W-:Y:S08]  /*4c70*/  HMMA.16816.F32.BF16 R120, R16.reuse, R28, R24 ;  /* 0x0000001c1078723c */ /* 0x044ff00000041818 */
[----:B------:R-:W-:Y:S01]  /*4c80*/  HMMA.16816.F32.BF16 R56, R16, R58, R32 ;  /* 0x0000003a1038723c */ /* 0x000fe20000041820 */
[----:B------:R-:W1:Y:S07]  /*4c90*/  LDSM.16.MT88.4 R32, [R210+0x6000] ;  /* 0x00600000d220783b */ /* 0x000e6e0000004200 */
[----:B------:R-:W-:Y:S11]  /*4ca0*/  HMMA.16816.F32.BF16 R24, R20, R42, RZ ;  /* 0x0000002a1418723c */ /* 0x000ff600000418ff */
[----:B------:R-:W-:Y:S11]  /*4cb0*/  @!UPT UIADD3 URZ, URZ, URZ, URZ ;  /* 0x0000003f3f3ff290 */ /* 0x000ff6000fffe03f */
[----:B------:R-:W-:Y:S02]  /*4cc0*/  @!UPT UIADD3 URZ, URZ, URZ, URZ ;  /* 0x0000003f3f3ff290 */ /* 0x000fe4000fffe03f */
[----:B------:R-:W-:Y:S01]  /*4cd0*/  HMMA.16816.F32.BF16 R84, R16, R30, R24 ;  /* 0x0000001e1054723c */ /* 0x000fe20000041818 */
[----:B------:R-:W2:Y:S07]  /*4ce0*/  LDSM.16.MT88.4 R28, [R210+0x6800] ;  /* 0x00680000d21c783b */ /* 0x000eae0000004200 */
[----:B-1----:R-:W-:Y:S01]  /*4cf0*/  HMMA.16816.F32.BF16 R24, R20, R32, RZ ;  /* 0x000000201418723c */ /* 0x002fe200000418ff */
[----:B------:R-:W-:-:S04]  /*4d00*/  FADD.FTZ R2, R114, R113 ;  /* 0x0000007172027221 */ /* 0x000fc80000010000 */
[----:B------:R-:W-:-:S04]  /*4d10*/  FADD.FTZ R2, R112, R2 ;  /* 0x0000000270027221 */ /* 0x000fc80000010000 */
[----:B------:R-:W-:Y:S02]  /*4d20*/  FADD.FTZ R2, R115, R2 ;  /* 0x0000000273027221 */ /* 0x000fe40000010000 */
[----:B------:R-:W-:Y:S11]  /*4d30*/  FADD.FTZ R3, R101, R100 ;  /* 0x0000006465037221 */ /* 0x000ff60000010000 */
[----:B------:R-:W-:Y:S02]  /*4d40*/  @!UPT UIADD3 URZ, URZ, URZ, URZ ;  /* 0x0000003f3f3ff290 */ /* 0x000fe4000fffe03f */
        /* <DEDUP_REMOVED lines=18> */
[----:B------:R-:W-:Y:S02]  /*4e70*/  FADD.FTZ R3, R215, R3 ;  /* 0x00000003d7037221 */ /* 0x000fe40000010000 */
[----:B------:R-:W-:Y:S02]  /*4e80*/  FADD.FTZ R2, R224, R2 ;  /* 0x00000002e0027221 */ /* 0x000fe40000010000 */
        /* <DEDUP_REMOVED lines=16> */
[----:B------:R-:W2:Y:S01]  /*4f90*/  LDSM.16.MT88.4 R20, [R211+0x1000] ;  /* 0x00100000d314783b */ /* 0x000ea20000004200 */
[----:B------:R-:W-:Y:S02]  /*4fa0*/  IMAD.MOV.U32 R224, RZ, RZ, R71 ;  /* 0x000000ffffe07224 */ /* 0x000fe400078e0047 */
        /* <DEDUP_REMOVED lines=49> */
[C---:B-1----:R-:W-:Y:S01]  /*52c0*/  HMMA.16816.F32.BF16 R28, R8.reuse, R16, R124 ;  /* 0x00000010081c723c */ /* 0x042fe2000004187c */
[----:B------:R-:W-:Y:S01]  /*52d0*/  FADD.FTZ R3, R220, R3 ;  /* 0x00000003dc037221 */ /* 0x000fe20000010000 */
[----:B------:R-:W-:Y:S06]  /*52e0*/  LDSM.16.MT88.4 R124, [R0+0x2800] ;  /* 0x00280000007c783b */ /* 0x000fec0000004200 */
[C---:B------:R-:W-:Y:S01]  /*52f0*/  HMMA.16816.F32.BF16 R24, R8.reuse, R18, R116 ;  /* 0x000000120818723c */ /* 0x040fe20000041874 */
[----:B------:R-:W1:Y:S07]  /*5300*/  LDSM.16.MT88.4 R16, [R211+0x2000] ;  /* 0x00200000d310783b */ /* 0x000e6e0000004200 */
[C---:B---3--:R-:W-:Y:S08]  /*5310*/  HMMA.16816.F32.BF16 R132, R8.reuse, R12, R100 ;  /* 0x0000000c0884723c */ /* 0x048ff00000041864 */
[----:B------:R-:W-:Y:S01]  /*5320*/  HMMA.16816.F32.BF16 R88, R8, R14, R88 ;  /* 0x0000000e0858723c */ /* 0x000fe20000041858 */
[----:B------:R-:W3:Y:S04]  /*5330*/  LDSM.16.MT88.4 R8, [R210+0x5000] ;  /* 0x00500000d208783b */ /* 0x000ee80000004200 */
[----:B------:R-:W4:Y:S03]  /*5340*/  LDSM.16.MT88.4 R12, [R0+0x2000] ;  /* 0x00200000000c783b */ /* 0x000f260000004200 */
        /* <DEDUP_REMOVED lines=8> */
[C---:B---3--:R-:W-:Y:S08]  /*53d0*/  HMMA.16816.F32.BF16 R128, R4.reuse, R8, R64 ;  /* 0x000000080480723c */ /* 0x048ff00000041840 */
[C---:B------:R-:W-:Y:S01]  /*53e0*/  HMMA.16816.F32.BF16 R84, R4.reuse, R10, R56 ;  /* 0x0000000a0454723c */ /* 0x040fe20000041838 */
[----:B------:R-:W1:Y:S07]  /*53f0*/  LDSM.16.MT88.4 R8, [R211+0x8000] ;  /* 0x00800000d308783b */ /* 0x000e6e0000004200 */
[C---:B------:R-:W-:Y:S01]  /*5400*/  HMMA.16816.F32.BF16 R52, R4.reuse, R18, R52 ;  /* 0x000000120434723c */ /* 0x040fe20000041834 */
[----:B------:R-:W3:Y:S07]  /*5410*/  LDSM.16.MT88.4 R16, [R0+0x5000] ;  /* 0x005000000010783b */ /* 0x000eee0000004200 */
[C---:B----4-:R-:W-:Y:S08]  /*5420*/  HMMA.16816.F32.BF16 R120, R4.reuse, R12, R120 ;  /* 0x0000000c0478723c */ /* 0x050ff00000041878 */
[----:B------:R-:W-:Y:S01]  /*5430*/  HMMA.16816.F32.BF16 R72, R4, R14, R72 ;  /* 0x0000000e0448723c */ /* 0x000fe20000041848 */
[----:B------:R-:W4:Y:S01]  /*5440*/  LDSM.16.MT88.4 R12, [R210+0x8000] ;  /* 0x00800000d20c783b */ /* 0x000f220000004200 */
[----:B------:R-:W-:-:S02]  /*5450*/  FADD.FTZ R2, R218, R2 ;  /* 0x00000002da027221 */ /* 0x000fc40000010000 */
[----:B------:R-:W-:Y:S01]  /*5460*/  FADD.FTZ R3, R146, R3 ;  /* 0x0000000392037221 */ /* 0x000fe20000010000 */
[----:B------:R-:W-:Y:S03]  /*5470*/  LDSM.16.MT88.4 R64, [R0+0x5800] ;  /* 0x005800000040783b */ /* 0x000fe60000004200 */
[C---:B--2---:R-:W-:Y:S01]  /*5480*/  HMMA.16816.F32.BF16 R68, R4.reuse, R20, R68 ;  /* 0x000000140444723c */ /* 0x044fe20000041844 */
[----:B------:R-:W-:Y:S07]  /*5490*/  LDSM.16.MT88.4 R56, [R211+0x5800] ;  /* 0x00580000d338783b */ /* 0x000fee0000004200 */
[C---:B-1----:R-:W-:Y:S08]  /*54a0*/  HMMA.16816.F32.BF16 R28, R4.reuse, R8, R28 ;  /* 0x00000008041c723c */ /* 0x042ff0000004181c */
[----:B------:R-:W-:Y:S01]  /*54b0*/  HMMA.16816.F32.BF16 R24, R4, R10, R24 ;  /* 0x0000000a0418723c */ /* 0x000fe20000041818 */
[----:B------:R-:W1:Y:S01]  /*54c0*/  LDSM.16.MT88.4 R8, [R0+0x8000] ;  /* 0x008000000008783b */ /* 0x000e620000004200 */
[----:B------:R-:W-:-:S02]  /*54d0*/  FADD.FTZ R2, R221, R2 ;  /* 0x00000002dd027221 */ /* 0x000fc40000010000 */
[----:B------:R-:W-:Y:S02]  /*54e0*/  FADD.FTZ R3, R204, R3 ;  /* 0x00000003cc037221 */ /* 0x000fe40000010000 */
[----:B------:R-:W-:Y:S02]  /*54f0*/  FADD.FTZ R2, R222, R2 ;  /* 0x00000002de027221 */ /* 0x000fe40000010000 */
[----:B------:R-:W-:Y:S02]  /*5500*/  HMMA.16816.F32.BF16 R60, R4, R22, R60 ;  /* 0x00000016043c723c */ /* 0x000fe4000004183c */
[----:B------:R-:W-:-:S06]  /*5510*/  FADD.FTZ R2, R219, R2 ;  /* 0x00000002db027221 */ /* 0x000fcc0000010000 */
[C---:B---3--:R-:W-:Y:S08]  /*5520*/  HMMA.16816.F32.BF16 R48, R4.reuse, R16, R48 ;  /* 0x000000100430723c */ /* 0x048ff00000041830 */
[C---:B------:R-:W-:Y:S08]  /*5530*/  HMMA.16816.F32.BF16 R44, R4.reuse, R18, R44 ;  /* 0x00000012042c723c */ /* 0x040ff0000004182c */
[C---:B----4-:R-:W-:Y:S08]  /*5540*/  HMMA.16816.F32.BF16 R36, R4.reuse, R12, R36 ;  /* 0x0000000c0424723c */ /* 0x050ff00000041824 */
[C---:B------:R-:W-:Y:S08]  /*5550*/  HMMA.16816.F32.BF16 R32, R4.reuse, R14, R32 ;  /* 0x0000000e0420723c */ /* 0x040ff00000041820 */
[C---:B-1----:R-:W-:Y:S01]  /*5560*/  HMMA.16816.F32.BF16 R92, R4.reuse, R8, R132 ;  /* 0x00000008045c723c */ /* 0x042fe20000041884 */
        /* <DEDUP_REMOVED lines=96> */
.L_x_2419:
[----:B---3--:R-:W-:Y:S05]  /*5b70*/  BSYNC B0 ;  /* 0x0000000000007941 */ /* 0x008fea0003800000 */
.L_x_2418:
        /* <DEDUP_REMOVED lines=25> */
.L_x_2421:
[----:B------:R-:W-:Y:S04]  /*5d10*/  DEPBAR.LE SB0, 0x2 ;  /* 0x000080800000791a */ /* 0x000fe80000000000 */
[----:B------:R-:W-:Y:S01]  /*5d20*/  WARPSYNC 0xffffffff ;  /* 0xffffffff00007948 */ /* 0x000fe20003800000 */
[----:B------:R-:W-:Y:S01]  /*5d30*/  BAR.SYNC.DEFER_BLOCKING 0x0 ;  /* 0x0000000000007b1d */ /* 0x000fe20000010000 */
[----:B------:R-:W-:Y:S01]  /*5d40*/  IMAD R205, R204, 0x9000, RZ ;  /* 0x00009000cccd7824 */ /* 0x000fe200078e02ff */
[C---:B------:R-:W-:Y:S02]  /*5d50*/  ISETP.GE.AND P5, PT, R238.reuse, 0x1, PT ;  /* 0x00000001ee00780c */ /* 0x040fe40003fa6270 */
[----:B------:R-:W-:Y:S01]  /*5d60*/  IADD3 R216, R238, -0x1, RZ ;  /* 0xffffffffeed87810 */ /* 0x000fe20007ffe0ff */
[----:B-1----:R-:W-:Y:S04]  /*5d70*/  IMAD.IADD R0, R209, 0x1, R205 ;  /* 0x00000001d1007824 */ /* 0x002fe800078e02cd */
[----:B------:R-:W-:Y:S06]  /*5d80*/  IMAD.IADD R200, R208, 0x1, R0 ;  /* 0x00000001d0c87824 */ /* 0x000fec00078e0200 */
[----:B------:R-:W-:Y:S01]  /*5d90*/  @P5 IMAD.WIDE.U32 R202, R216, c[0x0][0x208], RZ ;  /* 0x00008200d8ca5a25 */ /* 0x000fe200078e00ff */
[----:B------:R-:W1:Y:S08]  /*5da0*/  LDSM.16.M88.4 R8, [R0] ;  /* 0x000000000008783b */ /* 0x000e700000000200 */
[----:B------:R-:W2:Y:S08]  /*5db0*/  LDSM.16.M88.4 R16, [R0+0x800] ;  /* 0x000800000010783b */ /* 0x000eb00000000200 */
[----:B------:R-:W3:Y:S08]  /*5dc0*/  LDSM.16.M88.4 R24, [R0+0x1000] ;  /* 0x001000000018783b */ /* 0x000ef00000000200 */
[----:B------:R-:W4:Y:S06]  /*5dd0*/  LDL.64 R218, [R1+0x38] ;  /* 0x0000380001da7983 */ /* 0x000f2c0000100a00 */
[----:B------:R-:W5:Y:S08]  /*5de0*/  LDSM.16.M88.4 R32, [R0+0x1800] ;  /* 0x001800000020783b */ /* 0x000f700000000200 */
[----:B------:R-:W4:Y:S01]  /*5df0*/  LDL R215, [R1+0x48] ;  /* 0x0000480001d77983 */ /* 0x000f220000100800 */
[C---:B-1----:R-:W-:Y:S03]  /*5e00*/  HMMA.16816.F32.BF16 R4, R152.reuse, R8, RZ ;  /* 0x000000089804723c */ /* 0x042fe600000418ff */
[----:B------:R-:W1:Y:S05]  /*5e10*/  LDSM.16.M88.4 R40, [R0+0x2000] ;  /* 0x002000000028783b */ /* 0x000e6a0000000200 */
[C---:B------:R-:W-:Y:S03]  /*5e20*/  HMMA.16816.F32.BF16 R8, R152.reuse, R10, RZ ;  /* 0x0000000a9808723c */ /* 0x040fe600000418ff */
[----:B------:R-:W4:Y:S04]  /*5e30*/  LDL R201, [R1+0x2c] ;  /* 0x00002c0001c97983 */ /* 0x000f280000100800 */
[----:B------:R-:W1:Y:S01]  /*5e40*/  LDSM.16.M88.4 R48, [R0+0x2800] ;  /* 0x002800000030783b */ /* 0x000e620000000200 */
[C---:B--2---:R-:W-:Y:S07]  /*5e50*/  HMMA.16816.F32.BF16 R12, R152.reuse, R16, RZ ;  /* 0x00000010980c723c */ /* 0x044fee00000418ff */
        /* <DEDUP_REMOVED lines=33> */
[----:B------:R-:W-:Y:S01]  /*6070*/  @P5 SHF.R.S32.HI R144, RZ, 0x1f, R216 ;  /* 0x0000001fff905819 */ /* 0x000fe200000114d8 */
[----:B------:R-:W-:Y:S04]  /*6080*/  HMMA.16816.F32.BF16 R48, R156, R146, R48 ;  /* 0x000000929c30723c */ /* 0x000fe80000041830 */
[----:B------:R-:W-:Y:S03]  /*6090*/  @P5 IMAD R144, R144, c[0x0][0x208], RZ ;  /* 0x0000820090905a24 */ /* 0x000fe600078e02ff */
[----:B------:R-:W-:Y:S01]  /*60a0*/  @P5 MOV R147, R215 ;  /* 0x000000d700935202 */ /* 0x000fe20000000f00 */
[----:B------:R-:W-:Y:S02]  /*60b0*/  @P5 IMAD R144, R216, c[0x0][0x20c], R144 ;  /* 0x00008300d8905a24 */ /* 0x000fe400078e0290 */
[----:B------:R-:W2:Y:S02]  /*60c0*/  LDL R216, [R1+0x58] ;  /* 0x0000580001d87983 */ /* 0x000ea40000100800 */
[----:B------:R-:W-:Y:S01]  /*60d0*/  @P5 IMAD.MOV.U32 R146, RZ, RZ, R218 ;  /* 0x000000ffff925224 */ /* 0x000fe200078e00da */
[----:B------:R-:W-:Y:S01]  /*60e0*/  @P5 IADD3 R144, R203, R144, RZ ;  /* 0x00000090cb905210 */ /* 0x000fe20007ffe0ff */
[----:B------:R-:W-:Y:S01]  /*60f0*/  @P5 IMAD R215, R221, 0x9000, R201 ;  /* 0x00009000ddd75824 */ /* 0x000fe200078e02c9 */
[----:B------:R-:W3:Y:S01]  /*6100*/  LDL R218, [R1+0x24] ;  /* 0x0000240001da7983 */ /* 0x000ee20000100800 */
[----:B------:R-:W-:Y:S01]  /*6110*/  @P5 IMAD.WIDE.U32 R146, R202, 0x60, R146 ;  /* 0x00000060ca925825 */ /* 0x000fe200078e0092 */
[----:B------:R-:W-:Y:S03]  /*6120*/  @P5 MOV R202, c[0x0][0x208] ;  /* 0x0000820000ca5a02 */ /* 0x000fe60000000f00 */
[----:B------:R-:W-:Y:S01]  /*6130*/  @P5 IMAD R145, R144, 0x60, RZ ;  /* 0x0000006090915824 */ /* 0x000fe200078e02ff */
[----:B------:R-:W-:Y:S01]  /*6140*/  @P5 LEA R144, P4, R146, c[0x0][0x1f8], 0x1 ;  /* 0x00007e0092905a11 */ /* 0x000fe200078808ff */
[----:B------:R-:W-:Y:S02]  /*6150*/  IMAD.IADD R201, R206, 0x1, R0 ;  /* 0x00000001cec97824 */ /* 0x000fe400078e0200 */
[----:B------:R-:W-:Y:S05]  /*6160*/  @P5 IMAD.IADD R145, R147, 0x1, R145 ;  /* 0x0000000193915824 */ /* 0x000fea00078e0291 */
        /* <DEDUP_REMOVED lines=10> */
[----:B-1----:R-:W-:Y:S05]  /*6210*/  @P5 IADD3 R144, P4, R202, R144, RZ ;  /* 0x00000090ca905210 */ /* 0x002fea0007f9e0ff */
        /* <DEDUP_REMOVED lines=11> */
[----:B----4-:R-:W-:Y:S02]  /*62d0*/  IADD3 R203, R206, R200, RZ ;  /* 0x000000c8cecb7210 */ /* 0x010fe40007ffe0ff */
        /* <DEDUP_REMOVED lines=123> */
[----:B------:R1:W4:Y:S08]  /*6a90*/  LDSM.16.M88.4 R144, [R0+0x8800] ;  /* 0x008800000090783b */ /* 0x0003300000000200 */
[----:B-1----:R1:W3:Y:S01]  /*6aa0*/  LDL R0, [R1+0x30] ;  /* 0x0000300001007983 */ /* 0x0022e20000100800 */
[C---:B----4-:R-:W-:Y:S08]  /*6ab0*/  HMMA.16816.F32.BF16 R44, R184.reuse, R144, R44 ;  /* 0x00000090b82c723c */ /* 0x050ff0000004182c */
[----:B------:R-:W-:Y:S01]  /*6ac0*/  HMMA.16816.F32.BF16 R48, R184, R146, R48 ;  /* 0x00000092b830723c */ /* 0x000fe20000041830 */
[----:B------:R-:W4:Y:S07]  /*6ad0*/  LDSM.16.M88.4 R144, [R200+0x6000] ;  /* 0x00600000c890783b */ /* 0x000f2e0000000200 */
[C---:B----4-:R-:W-:Y:S08]  /*6ae0*/  HMMA.16816.F32.BF16 R4, R188.reuse, R144, R4 ;  /* 0x00000090bc04723c */ /* 0x050ff00000041804 */
[C---:B------:R-:W-:Y:S01]  /*6af0*/  HMMA.16816.F32.BF16 R8, R188.reuse, R146, R8 ;  /* 0x00000092bc08723c */ /* 0x040fe20000041808 */
        /* <DEDUP_REMOVED lines=12> */
[----:B------:R-:W4:Y:S03]  /*6bc0*/  LDSM.16.M88.4 R144, [R200+0x8800] ;  /* 0x00880000c890783b */ /* 0x000f260000000200 */
[----:B---3--:R-:W-:Y:S04]  /*6bd0*/  @P2 IMAD.MOV.U32 R0, RZ, RZ, R218 ;  /* 0x000000ffff002224 */ /* 0x008fe800078e00da */
[C---:B----4-:R-:W-:Y:S08]  /*6be0*/  HMMA.16816.F32.BF16 R44, R188.reuse, R144, R44 ;  /* 0x00000090bc2c723c */ /* 0x050ff0000004182c */
[----:B------:R-:W-:Y:S01]  /*6bf0*/  HMMA.16816.F32.BF16 R48, R188, R146, R48 ;  /* 0x00000092bc30723c */ /* 0x000fe20000041830 */
[----:B------:R-:W3:Y:S07]  /*6c00*/  LDSM.16.M88.4 R144, [R201+0x6000] ;  /* 0x00600000c990783b */ /* 0x000eee0000000200 */
        /* <DEDUP_REMOVED lines=29> */
[----:B------:R-:W3:Y:S08]  /*6de0*/  LDSM.16.M88.4 R144, [R202+0x8000] ;  /* 0x00800000ca90783b */ /* 0x000ef00000000200 */
[----:B------:R-:W4:Y:S01]  /*6df0*/  LDSM.16.M88.4 R200, [R202+0x8800] ;  /* 0x00880000cac8783b */ /* 0x000f220000000200 */
[----:B------:R-:W-:Y:S07]  /*6e00*/  DEPBAR.LE SB0, 0x2 ;  /* 0x000080800000791a */ /* 0x000fee0000000000 */
[----:B------:R-:W-:Y:S01]  /*6e10*/  BAR.SYNC.DEFER_BLOCKING 0x0 ;  /* 0x0000000000007b1d */ /* 0x000fe20000010000 */
[C---:B---3--:R-:W-:Y:S07]  /*6e20*/  HMMA.16816.F32.BF16 R36, R196.reuse, R144, R36 ;  /* 0x00000090c424723c */ /* 0x048fee0000041824 */
[----:B------:R-:W-:Y:S01]  /*6e30*/  SHFL.IDX PT, R145, R0, 0x1, 0x1c1f ;  /* 0x003c1f0000917f89 */ /* 0x000fe200000e0000 */
[----:B------:R-:W-:Y:S01]  /*6e40*/  IMAD R144, R238, -0x60, RZ ;  /* 0xffffffa0ee907824 */ /* 0x000fe200078e02ff */
[C---:B------:R-:W-:Y:S06]  /*6e50*/  HMMA.16816.F32.BF16 R40, R196.reuse, R146, R40 ;  /* 0x00000092c428723c */ /* 0x040fec0000041828 */
[----:B------:R-:W3:Y:S01]  /*6e60*/  SHFL.IDX PT, R146, R0, RZ, 0x1c1f ;  /* 0x001c1fff00927589 */ /* 0x000ee200000e0000 */
[----:B--2---:R-:W-:Y:S01]  /*6e70*/  IADD3 R144, -R216, 0x1, R144 ;  /* 0x00000001d8907810 */ /* 0x004fe20007ffe190 */
[C---:B----4-:R-:W-:Y:S04]  /*6e80*/  HMMA.16816.F32.BF16 R44, R196.reuse, R200, R44 ;  /* 0x000000c8c42c723c */ /* 0x050fe8000004182c */
[----:B------:R-:W-:Y:S04]  /*6e90*/  IADD3 R144, R144, c[0x0][0x1d0], RZ ;  /* 0x0000740090907a10 */ /* 0x000fe80007ffe0ff */
[----:B------:R-:W-:Y:S04]  /*6ea0*/  HMMA.16816.F32.BF16 R48, R196, R202, R48 ;  /* 0x000000cac430723c */ /* 0x000fe80000041830 */
[----:B------:R-:W-:Y:S04]  /*6eb0*/  IADD3 R144, R144, -c[0x0][0x168], RZ ;  /* 0x80005a0090907a10 */ /* 0x000fe80007ffe0ff */
[C---:B---3--:R-:W-:Y:S01]  /*6ec0*/  IADD3 R0, R144.reuse, R146, RZ ;  /* 0x0000009290007210 */ /* 0x048fe20007ffe0ff */
[----:B------:R-:W-:Y:S03]  /*6ed0*/  IMAD.IADD R144, R144, 0x1, R145 ;  /* 0x0000000190907824 */ /* 0x000fe600078e0291 */
[C---:B------:R-:W-:Y:S02]  /*6ee0*/  ISETP.GT.AND P4, PT, R0.reuse, RZ, PT ;  /* 0x000000ff0000720c */ /* 0x040fe40003f84270 */
[----:B------:R-:W-:Y:S02]  /*6ef0*/  ISETP.GT.AND P3, PT, R0, 0x1, PT ;  /* 0x000000010000780c */ /* 0x000fe40003f64270 */
[----:B------:R-:W-:Y:S02]  /*6f00*/  ISETP.GT.AND P1, PT, R144, RZ, PT ;  /* 0x000000ff9000720c */ /* 0x000fe40003f24270 */
[----:B------:R-:W-:Y:S02]  /*6f10*/  FSEL R4, R4, -INF , P4 ;  /* 0xff80000004047808 */ /* 0x000fe40002000000 */
[----:B------:R-:W-:Y:S02]  /*6f20*/  FSEL R6, R6, -INF , P1 ;  /* 0xff80000006067808 */ /* 0x000fe40000800000 */
[----:B------:R-:W-:Y:S02]  /*6f30*/  ISETP.GT.AND P1, PT, R144, 0x8, PT ;  /* 0x000000089000780c */ /* 0x000fe40003f24270 */
[----:B------:R-:W-:Y:S02]  /*6f40*/  FSEL R5, R5, -INF , P3 ;  /* 0xff80000005057808 */ /* 0x000fe40001800000 */
[----:B------:R-:W-:Y:S02]  /*6f50*/  FSEL R215, R10, -INF , P1 ;  /* 0xff8000000ad77808 */ /* 0x000fe40000800000 */
[----:B------:R-:W-:Y:S02]  /*6f60*/  FMNMX.FTZ R10, R4, R2, !PT ;  /* 0x00000002040a7209 */ /* 0x000fe40007810000 */
[----:B------:R-:W-:Y:S02]  /*6f70*/  ISETP.GT.AND P4, PT, R0, 0x8, PT ;  /* 0x000000080000780c */ /* 0x000fe40003f84270 */
[----:B------:R-:W-:Y:S02]  /*6f80*/  ISETP.GT.AND P0, PT, R144, 0x1, PT ;  /* 0x000000019000780c */ /* 0x000fe40003f04270 */
[----:B------:R-:W-:Y:S02]  /*6f90*/  ISETP.GT.AND P3, PT, R0, 0x9, PT ;  /* 0x000000090000780c */ /* 0x000fe40003f64270 */
[----:B------:R-:W-:Y:S02]  /*6fa0*/  FSEL R7, R7, -INF , P0 ;  /* 0xff80000007077808 */ /* 0x000fe40000000000 */
[----:B------:R-:W-:Y:S02]  /*6fb0*/  ISETP.GT.AND P0, PT, R144, 0x9, PT ;  /* 0x000000099000780c */ /* 0x000fe40003f04270 */
[----:B------:R-:W-:Y:S02]  /*6fc0*/  FSEL R8, R8, -INF , P4 ;  /* 0xff80000008087808 */ /* 0x000fe40002000000 */
        /* <DEDUP_REMOVED lines=12> */
[----:B------:R-:W-:Y:S02]  /*7090*/  FMNMX.FTZ R10, R218, R10, !PT ;  /* 0x0000000ada0a7209 */ /* 0x000fe40007810000 */
[----:B------:R-:W-:Y:S02]  /*70a0*/  ISETP.GT.AND P1, PT, R144, 0x10, PT ;  /* 0x000000109000780c */ /* 0x000fe40003f24270 */
[----:B------:R-:W-:Y:S02]  /*70b0*/  ISETP.GT.AND P4, PT, R0, 0x18, PT ;  /* 0x000000180000780c */ /* 0x000fe40003f84270 */
[----:B------:R-:W-:Y:S02]  /*70c0*/  FSEL R220, R14, -INF , P1 ;  /* 0xff8000000edc7808 */ /* 0x000fe40000800000 */
[----:B------:R-:W-:Y:S02]  /*70d0*/  ISETP.GT.AND P3, PT, R0, 0x19, PT ;  /* 0x000000190000780c */ /* 0x000fe40003f64270 */
[----:B------:R-:W-:Y:S02]  /*70e0*/  FSEL R224, R16, -INF , P4 ;  /* 0xff80000010e07808 */ /* 0x000fe40002000000 */
[----:B------:R-:W-:Y:S02]  /*70f0*/  ISETP.GT.AND P0, PT, R144, 0x11, PT ;  /* 0x000000119000780c */ /* 0x000fe40003f04270 */
[----:B------:R-:W-:Y:S02]  /*7100*/  FMNMX.FTZ R11, R216, R11, !PT ;  /* 0x0000000bd80b7209 */ /* 0x000fe40007810000 */
[----:B------:R-:W-:Y:S02]  /*7110*/  FMNMX.FTZ R10, R219, R10, !PT ;  /* 0x0000000adb0a7209 */ /* 0x000fe40007810000 */
[----:B------:R-:W-:Y:S02]  /*7120*/  MOV R14, R221 ;  /* 0x000000dd000e7202 */ /* 0x000fe40000000f00 */
[----:B------:R-:W-:Y:S02]  /*7130*/  FSEL R223, R17, -INF , P3 ;  /* 0xff80000011df7808 */ /* 0x000fe40001800000 */
[----:B------:R-:W-:Y:S01]  /*7140*/  FSEL R221, R15, -INF , P0 ;  /* 0xff8000000fdd7808 */ /* 0x000fe20000000000 */
[----:B------:R-:W-:Y:S01]  /*7150*/  IMAD.MOV.U32 R15, RZ, RZ, R226 ;  /* 0x000000ffff0f7224 */ /* 0x000fe200078e00e2 */
[----:B------:R-:W-:Y:S02]  /*7160*/  ISETP.GT.AND P1, PT, R144, 0x18, PT ;  /* 0x000000189000780c */ /* 0x000fe40003f24270 */
[----:B------:R-:W-:Y:S02]  /*7170*/  FMNMX.FTZ R10, R224, R10, !PT ;  /* 0x0000000ae00a7209 */ /* 0x000fe40007810000 */
[----:B------:R-:W-:Y:S02]  /*7180*/  ISETP.GT.AND P4, PT, R0, 0x20, PT ;  /* 0x000000200000780c */ /* 0x000fe40003f84270 */
[----:B------:R-:W-:Y:S02]  /*7190*/  FMNMX.FTZ R11, R220, R11, !PT ;  /* 0x0000000bdc0b7209 */ /* 0x000fe40007810000 */
[----:B------:R-:W-:Y:S02]  /*71a0*/  FMNMX.FTZ R10, R223, R10, !PT ;  /* 0x0000000adf0a7209 */ /* 0x000fe40007810000 */
[----:B------:R-:W-:Y:S01]  /*71b0*/  FSEL R222, R18, -INF , P1 ;  /* 0xff80000012de7808 */ /* 0x000fe20000800000 */
[----:B------:R-:W-:Y:S01]  /*71c0*/  IMAD.MOV.U32 R18, RZ, RZ, R228 ;  /* 0x000000ffff127224 */ /* 0x000fe200078e00e4 */
[----:B------:R-:W-:Y:S02]  /*71d0*/  ISETP.GT.AND P0, PT, R144, 0x19, PT ;  /* 0x000000199000780c */ /* 0x000fe40003f04270 */
[----:B------:R-:W-:Y:S02]  /*71e0*/  ISETP.GT.AND P3, PT, R0, 0x21, PT ;  /* 0x000000210000780c */ /* 0x000fe40003f64270 */
[----:B------:R-:W-:Y:S02]  /*71f0*/  FMNMX.FTZ R11, R221, R11, !PT ;  /* 0x0000000bdd0b7209 */ /* 0x000fe40007810000 */
[----:B------:R-:W-:Y:S02]  /*7200*/  FSEL R232, R20, -INF , P4 ;  /* 0xff80000014e87808 */ /* 0x000fe40002000000 */
[----:B------:R-:W-:Y:S02]  /*7210*/  FSEL R225, R19, -INF , P0 ;  /* 0xff80000013e17808 */ /* 0x000fe40000000000 */
[----:B------:R-:W-:Y:S02]  /*7220*/  ISETP.GT.AND P1, PT, R144, 0x20, PT ;  /* 0x000000209000780c */ /* 0x000fe40003f24270 */
[----:B------:R-:W-:Y:S02]  /*7230*/  FSEL R233, R21, -INF , P3 ;  /* 0xff80000015e97808 */ /* 0x000fe40001800000 */
[----:B------:R-:W-:Y:S02]  /*7240*/  FMNMX.FTZ R11, R222, R11, !PT ;  /* 0x0000000bde0b7209 */ /* 0x000fe40007810000 */
[----:B------:R-:W-:Y:S02]  /*7250*/  ISETP.GT.AND P4, PT, R0, 0x28, PT ;  /* 0x000000280000780c */ /* 0x000fe40003f84270 */
[----:B------:R-:W-:Y:S02]  /*7260*/  FMNMX.FTZ R10, R232, R10, !PT ;  /* 0x0000000ae80a7209 */ /* 0x000fe40007810000 */
[----:B------:R-:W-:Y:S02]  /*7270*/  FSEL R234, R22, -INF , P1 ;  /* 0xff80000016ea7808 */ /* 0x000fe40000800000 */
[----:B------:R-:W-:Y:S01]  /*7280*/  FSEL R237, R24, -INF , P4 ;  /* 0xff80000018ed7808 */ /* 0x000fe20002000000 */
[----:B------:R-:W2:Y:S01]  /*7290*/  LDL.LU R22, [R1+0x4] ;  /* 0x0000040001167983 */ /* 0x000ea20000300800 */
[----:B------:R-:W-:Y:S02]  /*72a0*/  FMNMX.FTZ R11, R225, R11, !PT ;  /* 0x0000000be10b7209 */ /* 0x000fe40007810000 */
[----:B------:R-:W-:Y:S02]  /*72b0*/  FMNMX.FTZ R10, R233, R10, !PT ;  /* 0x0000000ae90a7209 */ /* 0x000fe40007810000 */
[----:B------:R-:W-:Y:S02]  /*72c0*/  ISETP.GT.AND P0, PT, R144, 0x21, PT ;  /* 0x000000219000780c */ /* 0x000fe40003f04270 */
[----:B------:R-:W-:Y:S02]  /*72d0*/  ISETP.GT.AND P3, PT, R0, 0x29, PT ;  /* 0x000000290000780c */ /* 0x000fe40003f64270 */
[----:B------:R-:W-:Y:S02]  /*72e0*/  FSEL R235, R23, -INF , P0 ;  /* 0xff80000017eb7808 */ /* 0x000fe40000000000 */
[----:B------:R-:W-:Y:S02]  /*72f0*/  FSEL R240, R25, -INF , P3 ;  /* 0xff80000019f07808 */ /* 0x000fe40001800000 */
[----:B------:R-:W-:Y:S02]  /*7300*/  FMNMX.FTZ R10, R237, R10, !PT ;  /* 0x0000000aed0a7209 */ /* 0x000fe40007810000 */
[----:B------:R-:W-:Y:S02]  /*7310*/  ISETP.GT.AND P1, PT, R144, 0x28, PT ;  /* 0x000000289000780c */ /* 0x000fe40003f24270 */
[----:B------:R-:W-:Y:S02]  /*7320*/  ISETP.GT.AND P4, PT, R0, 0x30, PT ;  /* 0x000000300000780c */ /* 0x000fe40003f84270 */
[----:B------:R-:W-:Y:S02]  /*7330*/  FMNMX.FTZ R11, R234, R11, !PT ;  /* 0x0000000bea0b7209 */ /* 0x000fe40007810000 */
[----:B------:R-:W-:Y:S02]  /*7340*/  ISETP.GT.AND P0, PT, R144, 0x29, PT ;  /* 0x000000299000780c */ /* 0x000fe40003f04270 */
[----:B------:R-:W-:Y:S02]  /*7350*/  FSEL R241, R26, -INF , P1 ;  /* 0xff8000001af17808 */ /* 0x000fe40000800000 */
[----:B------:R-:W-:Y:S02]  /*7360*/  FSEL R245, R28, -INF , P4 ;  /* 0xff8000001cf57808 */ /* 0x000fe40002000000 */
[----:B------:R-:W-:Y:S02]  /*7370*/  FMNMX.FTZ R11, R235, R11, !PT ;  /* 0x0000000beb0b7209 */ /* 0x000fe40007810000 */
[----:B------:R-:W-:Y:S02]  /*7380*/  FMNMX.FTZ R10, R240, R10, !PT ;  /* 0x0000000af00a7209 */ /* 0x000fe40007810000 */
[----:B------:R-:W-:Y:S02]  /*7390*/  FSEL R246, R27, -INF , P0 ;  /* 0xff8000001bf67808 */ /* 0x000fe40000000000 */
[----:B------:R-:W-:Y:S02]  /*73a0*/  ISETP.GT.AND P3, PT, R0, 0x31, PT ;  /* 0x000000310000780c */ /* 0x000fe40003f64270 */
[C---:B------:R-:W-:Y:S02]  /*73b0*/  ISETP.GT.AND P1, PT, R144.reuse, 0x30, PT ;  /* 0x000000309000780c */ /* 0x040fe40003f24270 */
[----:B------:R-:W-:Y:S02]  /*73c0*/  ISETP.GT.AND P0, PT, R144, 0x31, PT ;  /* 0x000000319000780c */ /* 0x000fe40003f04270 */
[----:B------:R-:W-:Y:S02]  /*73d0*/  FSEL R244, R29, -INF , P3 ;  /* 0xff8000001df47808 */ /* 0x000fe40001800000 */
[C---:B------:R-:W-:Y:S02]  /*73e0*/  ISETP.GT.AND P3, PT, R0.reuse, 0x39, PT ;  /* 0x000000390000780c */ /* 0x040fe40003f64270 */
[----:B------:R-:W-:Y:S02]  /*73f0*/  ISETP.GT.AND P4, PT, R0, 0x38, PT ;  /* 0x000000380000780c */ /* 0x000fe40003f84270 */
[----:B------:R-:W-:Y:S02]  /*7400*/  FMNMX.FTZ R10, R245, R10, !PT ;  /* 0x0000000af50a7209 */ /* 0x000fe40007810000 */
[----:B------:R-:W-:Y:S02]  /*7410*/  FMNMX.FTZ R11, R241, R11, !PT ;  /* 0x0000000bf10b7209 */ /* 0x000fe40007810000 */
[----:B------:R-:W-:Y:S02]  /*7420*/  FSEL R30, R30, -INF , P1 ;  /* 0xff8000001e1e7808 */ /* 0x000fe40000800000 */
[----:B------:R-:W-:Y:S02]  /*7430*/  FSEL R12, R31, -INF , P0 ;  /* 0xff8000001f0c7808 */ /* 0x000fe40000000000 */
[C---:B------:R-:W-:Y:S02]  /*7440*/  ISETP.GT.AND P1, PT, R144.reuse, 0x38, PT ;  /* 0x000000389000780c */ /* 0x040fe40003f24270 */
[----:B------:R-:W-:Y:S02]  /*7450*/  ISETP.GT.AND P0, PT, R144, 0x39, PT ;  /* 0x000000399000780c */ /* 0x000fe40003f04270 */
[----:B------:R-:W-:Y:S02]  /*7460*/  FSEL R243, R32, -INF , P4 ;  /* 0xff80000020f37808 */ /* 0x000fe40002000000 */
[----:B------:R-:W-:Y:S02]  /*7470*/  FSEL R242, R33, -INF , P3 ;  /* 0xff80000021f27808 */ /* 0x000fe40001800000 */
[----:B------:R-:W-:Y:S02]  /*7480*/  ISETP.GT.AND P4, PT, R0, 0x40, PT ;  /* 0x000000400000780c */ /* 0x000fe40003f84270 */
[----:B------:R-:W-:Y:S02]  /*7490*/  FSEL R13, R34, -INF , P1 ;  /* 0xff800000220d7808 */ /* 0x000fe40000800000 */
[----:B------:R-:W-:Y:S02]  /*74a0*/  FSEL R16, R35, -INF , P0 ;  /* 0xff80000023107808 */ /* 0x000fe40000000000 */
[----:B------:R-:W-:Y:S02]  /*74b0*/  FMNMX.FTZ R10, R244, R10, !PT ;  /* 0x0000000af40a7209 */ /* 0x000fe40007810000 */
[----:B------:R-:W-:Y:S02]  /*74c0*/  ISETP.GT.AND P3, PT, R0, 0x41, PT ;  /* 0x000000410000780c */ /* 0x000fe40003f64270 */
[----:B------:R-:W-:Y:S02]  /*74d0*/  FMNMX.FTZ R11, R246, R11, !PT ;  /* 0x0000000bf60b7209 */ /* 0x000fe40007810000 */
[C---:B------:R-:W-:Y:S02]  /*74e0*/  ISETP.GT.AND P1, PT, R144.reuse, 0x40, PT ;  /* 0x000000409000780c */ /* 0x040fe40003f24270 */
[----:B------:R-:W-:Y:S02]  /*74f0*/  ISETP.GT.AND P0, PT, R144, 0x41, PT ;  /* 0x000000419000780c */ /* 0x000fe40003f04270 */
[----:B------:R-:W-:Y:S02]  /*7500*/  FSEL R239, R36, -INF , P4 ;  /* 0xff80000024ef7808 */ /* 0x000fe40002000000 */
[----:B------:R-:W-:Y:S02]  /*7510*/  FMNMX.FTZ R10, R243, R10, !PT ;  /* 0x0000000af30a7209 */ /* 0x000fe40007810000 */
[----:B------:R-:W-:Y:S02]  /*7520*/  FSEL R236, R37, -INF , P3 ;  /* 0xff80000025ec7808 */ /* 0x000fe40001800000 */
[C---:B------:R-:W-:Y:S02]  /*7530*/  ISETP.GT.AND P6, PT, R0.reuse, 0x50, PT ;  /* 0x000000500000780c */ /* 0x040fe40003fc4270 */
[C---:B------:R-:W-:Y:S02]  /*7540*/  ISETP.GT.AND P5, PT, R0.reuse, 0x51, PT ;  /* 0x000000510000780c */ /* 0x040fe40003fa4270 */
[----:B------:R-:W-:Y:S02]  /*7550*/  ISETP.GT.AND P3, PT, R0, 0x59, PT ;  /* 0x000000590000780c */ /* 0x000fe40003f64270 */
[----:B------:R-:W-:Y:S02]  /*7560*/  FSEL R17, R38, -INF , P1 ;  /* 0xff80000026117808 */ /* 0x000fe40000800000 */
[C---:B------:R-:W-:Y:S02]  /*7570*/  ISETP.GT.AND P4, PT, R0.reuse, 0x58, PT ;  /* 0x000000580000780c */ /* 0x040fe40003f84270 */
[----:B------:R-:W-:Y:S02]  /*7580*/  FSEL R20, R39, -INF , P0 ;  /* 0xff80000027147808 */ /* 0x000fe40000000000 */
[C---:B------:R-:W-:Y:S02]  /*7590*/  ISETP.GT.AND P1, PT, R0.reuse, 0x48, PT ;  /* 0x000000480000780c */ /* 0x040fe40003f24270 */
[----:B------:R-:W-:Y:S02]  /*75a0*/  ISETP.GT.AND P0, PT, R0, 0x49, PT ;  /* 0x000000490000780c */ /* 0x000fe40003f04270 */
[----:B------:R-:W-:Y:S02]  /*75b0*/  FMNMX.FTZ R0, R30, R11, !PT ;  /* 0x0000000b1e007209 */ /* 0x000fe40007810000 */
[----:B------:R-:W-:Y:S02]  /*75c0*/  FMNMX.FTZ R145, R242, R10, !PT ;  /* 0x0000000af2917209 */ /* 0x000fe40007810000 */
[----:B------:R-:W-:Y:S02]  /*75d0*/  FMNMX.FTZ R0, R12, R0, !PT ;  /* 0x000000000c007209 */ /* 0x000fe40007810000 */
[----:B------:R-:W-:Y:S02]  /*75e0*/  FMNMX.FTZ R145, R239, R145, !PT ;  /* 0x00000091ef917209 */ /* 0x000fe40007810000 */
[----:B------:R-:W-:Y:S02]  /*75f0*/  FMNMX.FTZ R0, R13, R0, !PT ;  /* 0x000000000d007209 */ /* 0x000fe40007810000 */
[----:B------:R-:W-:Y:S02]  /*7600*/  FSEL R231, R40, -INF , P1 ;  /* 0xff80000028e77808 */ /* 0x000fe40000800000 */
[----:B------:R-:W-:Y:S02]  /*7610*/  FMNMX.FTZ R0, R16, R0, !PT ;  /* 0x0000000010007209 */ /* 0x000fe40007810000 */
[----:B------:R-:W-:Y:S02]  /*7620*/  FMNMX.FTZ R145, R236, R145, !PT ;  /* 0x00000091ec917209 */ /* 0x000fe40007810000 */
[----:B------:R-:W-:Y:S02]  /*7630*/  ISETP.GT.AND P1, PT, R144, 0x48, PT ;  /* 0x000000489000780c */ /* 0x000fe40003f24270 */
[----:B------:R-:W-:Y:S02]  /*7640*/  FSEL R230, R41, -INF , P0 ;  /* 0xff80000029e67808 */ /* 0x000fe40000000000 */
[----:B------:R-:W-:Y:S02]  /*7650*/  FMNMX.FTZ R0, R17, R0, !PT ;  /* 0x0000000011007209 */ /* 0x000fe40007810000 */
[----:B------:R-:W-:Y:S02]  /*7660*/  FMNMX.FTZ R145, R231, R145, !PT ;  /* 0x00000091e7917209 */ /* 0x000fe40007810000 */
[----:B------:R-:W-:Y:S02]  /*7670*/  FSEL R252, R42, -INF , P1 ;  /* 0xff8000002afc7808 */ /* 0x000fe40000800000 */
[----:B------:R-:W-:Y:S02]  /*7680*/  FMNMX.FTZ R0, R20, R0, !PT ;  /* 0x0000000014007209 */ /* 0x000fe40007810000 */
[----:B------:R-:W-:Y:S02]  /*7690*/  FMNMX.FTZ R145, R230, R145, !PT ;  /* 0x00000091e6917209 */ /* 0x000fe40007810000 */
[----:B------:R-:W-:Y:S02]  /*76a0*/  MOV R19, R229 ;  /* 0x000000e500137202 */ /* 0x000fe40000000f00 */
[----:B------:R-:W-:Y:S02]  /*76b0*/  FSEL R229, R44, -INF , P6 ;  /* 0xff8000002ce57808 */ /* 0x000fe40003000000 */
        /* <DEDUP_REMOVED lines=8> */
[----:B------:R-:W-:Y:S02]  /*7740*/  FSEL R250, R46, -INF , P1 ;  /* 0xff8000002efa7808 */ /* 0x000fe40000800000 */
[C---:B------:R-:W-:Y:S02]  /*7750*/  ISETP.GT.AND P0, PT, R144.reuse, 0x51, PT ;  /* 0x000000519000780c */ /* 0x040fe40003f04270 */
[----:B------:R-:W-:Y:S02]  /*7760*/  FMNMX.FTZ R0, R251, R0, !PT ;  /* 0x00000000fb007209 */ /* 0x000fe40007810000 */
[----:B------:R-:W-:Y:S02]  /*7770*/  FSEL R226, R49, -INF , P3 ;  /* 0xff80000031e27808 */ /* 0x000fe40001800000 */
[----:B------:R-:W-:Y:S02]  /*7780*/  FSEL R249, R47, -INF , P0 ;  /* 0xff8000002ff97808 */ /* 0x000fe40000000000 */
[----:B------:R-:W-:Y:S02]  /*7790*/  ISETP.GT.AND P0, PT, R144, 0x58, PT ;  /* 0x000000589000780c */ /* 0x000fe40003f04270 */
[----:B------:R-:W-:Y:S02]  /*77a0*/  FMNMX.FTZ R145, R227, R145, !PT ;  /* 0x00000091e3917209 */ /* 0x000fe40007810000 */
[----:B------:R-:W-:Y:S02]  /*77b0*/  FMNMX.FTZ R0, R250, R0, !PT ;  /* 0x00000000fa007209 */ /* 0x000fe40007810000 */
[----:B------:R-:W-:Y:S02]  /*77c0*/  FMNMX.FTZ R145, R226, R145, !PT ;  /* 0x00000091e2917209 */ /* 0x000fe40007810000 */
[----:B------:R-:W-:Y:S02]  /*77d0*/  ISETP.GT.AND P1, PT, R144, 0x59, PT ;  /* 0x000000599000780c */ /* 0x000fe40003f24270 */
[----:B------:R-:W-:Y:S01]  /*77e0*/  FSEL R248, R50, -INF , P0 ;  /* 0xff80000032f87808 */ /* 0x000fe20000000000 */
[----:B------:R-:W3:Y:S01]  /*77f0*/  SHFL.BFLY PT, R11, R145, 0x2, 0x1f ;  /* 0x0c401f00910b7f89 */ /* 0x000ee200000e0000 */
[----:B------:R-:W-:Y:S02]  /*7800*/  FMNMX.FTZ R0, R249, R0, !PT ;  /* 0x00000000f9007209 */ /* 0x000fe40007810000 */
[----:B------:R-:W-:Y:S02]  /*7810*/  FSEL R247, R51, -INF , P1 ;  /* 0xff80000033f77808 */ /* 0x000fe40000800000 */
[----:B------:R-:W-:Y:S02]  /*7820*/  FMNMX.FTZ R0, R248, R0, !PT ;  /* 0x00000000f8007209 */ /* 0x000fe40007810000 */
[----:B------:R-:W-:Y:S02]  /*7830*/  MOV R21, R217 ;  /* 0x000000d900157202 */ /* 0x000fe40000000f00 */
[----:B------:R-:W-:Y:S02]  /*7840*/  FMNMX.FTZ R0, R247, R0, !PT ;  /* 0x00000000f7007209 */ /* 0x000fe40007810000 */
[----:B------:R-:W-:Y:S03]  /*7850*/  ISETP.GE.AND P6, PT, R238, 0x2, PT ;  /* 0x00000002ee00780c */ /* 0x000fe60003fc6270 */
[----:B------:R-:W4:Y:S01]  /*7860*/  SHFL.BFLY PT, R10, R0, 0x2, 0x1f ;  /* 0x0c401f00000a7f89 */ /* 0x000f2200000e0000 */
[----:B---3--:R-:W-:Y:S07]  /*7870*/  FMNMX.FTZ R145, R145, R11, !PT ;  /* 0x0000000b91917209 */ /* 0x008fee0007810000 */
[----:B------:R-:W3:Y:S01]  /*7880*/  SHFL.BFLY PT, R11, R145, 0x1, 0x1f ;  /* 0x0c201f00910b7f89 */ /* 0x000ee200000e0000 */
[----:B----4-:R-:W-:Y:S07]  /*7890*/  FMNMX.FTZ R0, R0, R10, !PT ;  /* 0x0000000a00007209 */ /* 0x010fee0007810000 */
[----:B------:R-:W4:Y:S01]  /*78a0*/  SHFL.BFLY PT, R144, R0, 0x1, 0x1f ;  /* 0x0c201f0000907f89 */ /* 0x000f2200000e0000 */
[----:B---3--:R-:W-:Y:S04]  /*78b0*/  FMNMX.FTZ R145, R145, R11, !PT ;  /* 0x0000000b91917209 */ /* 0x008fe80007810000 */
[C---:B------:R-:W-:Y:S01]  /*78c0*/  FSETP.NEU.FTZ.AND P1, PT, R145.reuse, -INF , PT ;  /* 0xff8000009100780b */ /* 0x040fe20003f3d000 */
[----:B------:R-:W-:Y:S05]  /*78d0*/  FMUL.FTZ R147, R145, c[0x0][0x2d0] ;  /* 0x0000b40091937a20 */ /* 0x000fea0000410000 */
[----:B------:R-:W-:Y:S02]  /*78e0*/  FSEL R147, R147, RZ, P1 ;  /* 0x000000ff93937208 */ /* 0x000fe40000800000 */
[----:B----4-:R-:W-:Y:S03]  /*78f0*/  FMNMX.FTZ R144, R0, R144, !PT ;  /* 0x0000009000907209 */ /* 0x010fe60007810000 */
[--C-:B------:R-:W-:Y:S01]  /*7900*/  FFMA.FTZ R4, R4, c[0x0][0x2d0], -R147.reuse ;  /* 0x0000b40004047a23 */ /* 0x100fe20000010893 */
[----:B------:R-:W-:Y:S01]  /*7910*/  FSEL R0, R145, RZ, P1 ;  /* 0x000000ff91007208 */ /* 0x000fe20000800000 */
[--C-:B------:R-:W-:Y:S01]  /*7920*/  FFMA.FTZ R5, R5, c[0x0][0x2d0], -R147.reuse ;  /* 0x0000b40005057a23 */ /* 0x100fe20000010893 */
[----:B------:R-:W-:Y:S01]  /*7930*/  FSETP.NEU.FTZ.AND P0, PT, R144, -INF , PT ;  /* 0xff8000009000780b */ /* 0x000fe20003f1d000 */
[----:B------:R-:W-:Y:S01]  /*7940*/  FFMA.FTZ R8, R8, c[0x0][0x2d0], -R147 ;  /* 0x0000b40008087a23 */ /* 0x000fe20000010893 */
[----:B------:R-:W-:Y:S01]  /*7950*/  MUFU.EX2 R201, R4 ;  /* 0x0000000400c97308 */ /* 0x000fe20000000800 */
[----:B------:R-:W-:Y:S02]  /*7960*/  FADD.FTZ R0, -R0, R2 ;  /* 0x0000000200007221 */ /* 0x000fe40000010100 */
[----:B------:R-:W-:Y:S02]  /*7970*/  FMUL.FTZ R200, R144, c[0x0][0x2d0] ;  /* 0x0000b40090c87a20 */ /* 0x000fe40000410000 */
[----:B------:R-:W-:Y:S03]  /*7980*/  FMUL.FTZ R0, R0, c[0x0][0x2d0] ;  /* 0x0000b40000007a20 */ /* 0x000fe60000410000 */
[----:B------:R-:W-:Y:S02]  /*7990*/  FSEL R200, R200, RZ, P0 ;  /* 0x000000ffc8c87208 */ /* 0x000fe40000000000 */
[----:B------:R-:W3:Y:S03]  /*79a0*/  MUFU.EX2 R2, R0 ;  /* 0x0000000000027308 */ /* 0x000ee60000000800 */
[--C-:B------:R-:W-:Y:S02]  /*79b0*/  FFMA.FTZ R6, R6, c[0x0][0x2d0], -R200.reuse ;  /* 0x0000b40006067a23 */ /* 0x100fe400000108c8 */
[--C-:B------:R-:W-:Y:S05]  /*79c0*/  FFMA.FTZ R7, R7, c[0x0][0x2d0], -R200.reuse ;  /* 0x0000b40007077a23 */ /* 0x100fea00000108c8 */
[----:B------:R4:W-:Y:S10]  /*79d0*/  MUFU.EX2 R202, R5 ;  /* 0x0000000500ca7308 */ /* 0x0009f40000000800 */
[----:B------:R5:W-:Y:S01]  /*79e0*/  MUFU.EX2 R203, R8 ;  /* 0x0000000800cb7308 */ /* 0x000be20000000800 */
[----:B---3--:R-:W-:Y:S01]  /*79f0*/  FMUL.FTZ R25, R2, R117 ;  /* 0x0000007502197220 */ /* 0x008fe20000410000 */
[----:B------:R-:W-:Y:S01]  /*7a00*/  FSEL R0, R144, RZ, P0 ;  /* 0x000000ff90007208 */ /* 0x000fe20000000000 */
[----:B------:R-:W3:Y:S01]  /*7a10*/  LDL.LU R117, [R1+0x8] ;  /* 0x0000080001757983 */ /* 0x000ee20000300800 */
[C---:B------:R-:W-:Y:S02]  /*7a20*/  FMUL.FTZ R4, R2.reuse, R148 ;  /* 0x0000009402047220 */ /* 0x040fe40000410000 */
[----:B------:R-:W-:Y:S04]  /*7a30*/  FMUL.FTZ R24, R2, R116 ;  /* 0x0000007402187220 */ /* 0x000fe80000410000 */
[----:B------:R-:W-:Y:S01]  /*7a40*/  MUFU.EX2 R146, R6 ;  /* 0x0000000600927308 */ /* 0x000fe20000000800 */
[----:B------:R-:W-:Y:S01]  /*7a50*/  FADD.FTZ R0, -R0, R3 ;  /* 0x0000000300007221 */ /* 0x000fe20000010100 */
[----:B------:R-:W-:Y:S01]  /*7a60*/  MOV R116, R15 ;  /* 0x0000000f00747202 */ /* 0x000fe20000000f00 */
[----:B------:R-:W-:Y:S02]  /*7a70*/  FFMA.FTZ R3, R9, c[0x0][0x2d0], -R147 ;  /* 0x0000b40009037a23 */ /* 0x000fe40000010893 */
[----:B------:R-:W-:Y:S02]  /*7a80*/  FMUL.FTZ R0, R0, c[0x0][0x2d0] ;  /* 0x0000b40000007a20 */ /* 0x000fe40000410000 */
[C---:B----4-:R-:W-:Y:S02]  /*7a90*/  FMUL.FTZ R5, R2.reuse, R149 ;  /* 0x0000009502057220 */ /* 0x050fe40000410000 */
[C---:B------:R-:W-:Y:S01]  /*7aa0*/  FMUL.FTZ R9, R2.reuse, R101 ;  /* 0x0000006502097220 */ /* 0x040fe20000410000 */
[----:B------:R-:W-:Y:S01]  /*7ab0*/  MUFU.EX2 R217, R7 ;  /* 0x0000000700d97308 */ /* 0x000fe20000000800 */
[----:B------:R-:W-:Y:S01]  /*7ac0*/  MOV R101, R12 ;  /* 0x0000000c00657202 */ /* 0x000fe20000000f00 */
[C---:B------:R-:W-:Y:S02]  /*7ad0*/  FMUL.FTZ R12, R2.reuse, R104 ;  /* 0x00000068020c7220 */ /* 0x040fe40000410000 */
[----:B------:R-:W-:Y:S02]  /*7ae0*/  IMAD.MOV.U32 R104, RZ, RZ, R13 ;  /* 0x000000ffff687224 */ /* 0x000fe400078e000d */
[C---:B-----5:R-:W-:Y:S02]  /*7af0*/  FMUL.FTZ R8, R2.reuse, R100 ;  /* 0x0000006402087220 */ /* 0x060fe40000410000 */
[C---:B------:R-:W-:Y:S01]  /*7b00*/  FMUL.FTZ R13, R2.reuse, R105 ;  /* 0x00000069020d7220 */ /* 0x040fe20000410000 */
[----:B------:R-:W-:Y:S01]  /*7b10*/  MOV R105, R16 ;  /* 0x0000001000697202 */ /* 0x000fe20000000f00 */
[----:B------:R-:W4:Y:S01]  /*7b20*/  MUFU.EX2 R0, R0 ;  /* 0x0000000000007308 */ /* 0x000f220000000800 */
        /* <DEDUP_REMOVED lines=38> */
[C---:B--2---:R-:W-:Y:S02]  /*7d90*/  FFMA.FTZ R148, R2.reuse, R22, R201 ;  /* 0x0000001602947223 */ /* 0x044fe400000100c9 */
[----:B------:R-:W-:Y:S02]  /*7da0*/  IMAD.MOV.U32 R108, RZ, RZ, R17 ;  /* 0x000000ffff6c7224 */ /* 0x000fe400078e0011 */
[C---:B------:R-:W-:Y:S01]  /*7db0*/  FMUL.FTZ R17, R2.reuse, R109 ;  /* 0x0000006d02117220 */ /* 0x040fe20000410000 */
[----:B------:R-:W-:Y:S01]  /*7dc0*/  MOV R109, R20 ;  /* 0x00000014006d7202 */ /* 0x000fe20000000f00 */
[C---:B------:R-:W-:Y:S02]  /*7dd0*/  FMUL.FTZ R20, R2.reuse, R112 ;  /* 0x0000007002147220 */ /* 0x040fe40000410000 */
[----:B------:R-:W-:Y:S02]  /*7de0*/  IMAD.MOV.U32 R112, RZ, RZ, R21 ;  /* 0x000000ffff707224 */ /* 0x000fe400078e0015 */
[----:B------:R-:W-:Y:S02]  /*7df0*/  FMUL.FTZ R21, R2, R113 ;  /* 0x0000007102157220 */ /* 0x000fe40000410000 */
[----:B------:R-:W-:Y:S01]  /*7e00*/  FFMA.FTZ R2, R215, c[0x0][0x2d0], -R200 ;  /* 0x0000b400d7027a23 */ /* 0x000fe200000108c8 */
[----:B------:R-:W2:Y:S01]  /*7e10*/  MUFU.EX2 R113, R3 ;  /* 0x0000000300717308 */ /* 0x000ea20000000800 */
[----:B------:R-:W-:Y:S02]  /*7e20*/  IMAD.MOV.U32 R120, RZ, RZ, R18 ;  /* 0x000000ffff787224 */ /* 0x000fe400078e0012 */
[C---:B----4-:R-:W-:Y:S02]  /*7e30*/  FMUL.FTZ R18, R0.reuse, R110 ;  /* 0x0000006e00127220 */ /* 0x050fe40000410000 */
[C---:B------:R-:W-:Y:S01]  /*7e40*/  FMUL.FTZ R15, R0.reuse, R107 ;  /* 0x0000006b000f7220 */ /* 0x040fe20000410000 */
[----:B------:R-:W-:Y:S01]  /*7e50*/  MOV R140, R120 ;  /* 0x00000078008c7202 */ /* 0x000fe20000000f00 */
[----:B------:R-:W-:Y:S02]  /*7e60*/  IMAD.MOV.U32 R100, RZ, RZ, R30 ;  /* 0x000000ffff647224 */ /* 0x000fe400078e001e */
[----:B------:R-:W-:Y:S01]  /*7e70*/  IMAD.MOV.U32 R149, RZ, RZ, R14 ;  /* 0x000000ffff957224 */ /* 0x000fe200078e000e */
[----:B------:R4:W-:Y:S01]  /*7e80*/  MUFU.EX2 R110, R2 ;  /* 0x00000002006e7308 */ /* 0x0009e20000000800 */
[C---:B------:R-:W-:Y:S02]  /*7e90*/  FMUL.FTZ R14, R0.reuse, R106 ;  /* 0x0000006a000e7220 */ /* 0x040fe40000410000 */
[C---:B------:R-:W-:Y:S01]  /*7ea0*/  FMUL.FTZ R6, R0.reuse, R150 ;  /* 0x0000009600067220 */ /* 0x040fe20000410000 */
[----:B------:R-:W-:Y:S01]  /*7eb0*/  MOV R150, R109 ;  /* 0x0000006d00967202 */ /* 0x000fe20000000f00 */
[C---:B------:R-:W-:Y:S02]  /*7ec0*/  FMUL.FTZ R7, R0.reuse, R151 ;  /* 0x0000009700077220 */ /* 0x040fe40000410000 */
[C---:B------:R-:W-:Y:S02]  /*7ed0*/  FMUL.FTZ R10, R0.reuse, R102 ;  /* 0x00000066000a7220 */ /* 0x040fe40000410000 */
[C---:B------:R-:W-:Y:S02]  /*7ee0*/  FMUL.FTZ R11, R0.reuse, R103 ;  /* 0x00000067000b7220 */ /* 0x040fe40000410000 */
[C---:B------:R-:W-:Y:S02]  /*7ef0*/  FMUL.FTZ R19, R0.reuse, R111 ;  /* 0x0000006f00137220 */ /* 0x040fe40000410000 */
[C---:B------:R-:W-:Y:S01]  /*7f00*/  FMUL.FTZ R22, R0.reuse, R114 ;  /* 0x0000007200167220 */ /* 0x040fe20000410000 */
        /* <DEDUP_REMOVED lines=44> */
[----:B----4-:R-:W-:Y:S02]  /*81d0*/  FFMA.FTZ R2, R216, c[0x0][0x2d0], -R200 ;  /* 0x0000b400d8027a23 */ /* 0x010fe400000108c8 */
[----:B------:R-:W-:Y:S01]  /*81e0*/  IMAD.MOV.U32 R143, RZ, RZ, R100 ;  /* 0x000000ffff8f7224 */ /* 0x000fe200078e0064 */
[----:B------:R-:W-:Y:S01]  /*81f0*/  F2FP.BF16.PACK_AB R100, R202, R201 ;  /* 0x000000c9ca64723e */ /* 0x000fe200000010ff */
[--C-:B------:R-:W-:Y:S02]  /*8200*/  FFMA.FTZ R109, R218, c[0x0][0x2d0], -R147.reuse ;  /* 0x0000b400da6d7a23 */ /* 0x100fe40000010893 */
[----:B------:R-:W-:Y:S02]  /*8210*/  IMAD.MOV.U32 R151, RZ, RZ, R108 ;  /* 0x000000ffff977224 */ /* 0x000fe400078e006c */
[--C-:B------:R-:W-:Y:S02]  /*8220*/  FFMA.FTZ R108, R219, c[0x0][0x2d0], -R147.reuse ;  /* 0x0000b400db6c7a23 */ /* 0x100fe40000010893 */
[----:B------:R-:W-:Y:S02]  /*8230*/  IMAD.MOV.U32 R137, RZ, RZ, R112 ;  /* 0x000000ffff897224 */ /* 0x000fe400078e0070 */
[----:B------:R-:W-:Y:S01]  /*8240*/  MUFU.EX2 R112, R109 ;  /* 0x0000006d00707308 */ /* 0x000fe20000000800 */
[----:B------:R-:W-:Y:S02]  /*8250*/  FADD.FTZ R148, R202, R148 ;  /* 0x00000094ca947221 */ /* 0x000fe40000010000 */
[--C-:B------:R-:W-:Y:S02]  /*8260*/  FFMA.FTZ R135, R231, c[0x0][0x2d0], -R147.reuse ;  /* 0x0000b400e7877a23 */ /* 0x100fe40000010893 */
[----:B------:R-:W-:Y:S02]  /*8270*/  FADD.FTZ R148, R203, R148 ;  /* 0x00000094cb947221 */ /* 0x000fe40000010000 */
[--C-:B------:R-:W-:Y:S02]  /*8280*/  FFMA.FTZ R114, R245, c[0x0][0x2d0], -R147.reuse ;  /* 0x0000b400f5727a23 */ /* 0x100fe40000010893 */
[----:B------:R-:W-:Y:S01]  /*8290*/  FFMA.FTZ R115, R243, c[0x0][0x2d0], -R147 ;  /* 0x0000b400f3737a23 */ /* 0x000fe20000010893 */
[----:B------:R2:W-:Y:S01]  /*82a0*/  MUFU.EX2 R122, R108 ;  /* 0x0000006c007a7308 */ /* 0x0005e20000000800 */
[----:B------:R-:W-:Y:S01]  /*82b0*/  IMAD.MOV.U32 R141, RZ, RZ, R121 ;  /* 0x000000ffff8d7224 */ /* 0x000fe200078e0079 */
[----:B------:R-:W-:Y:S01]  /*82c0*/  MOV R121, R116 ;  /* 0x0000007400797202 */ /* 0x000fe20000000f00 */
[--C-:B------:R-:W-:Y:S02]  /*82d0*/  FFMA.FTZ R116, R242, c[0x0][0x2d0], -R147.reuse ;  /* 0x0000b400f2747a23 */ /* 0x100fe40000010893 */
[----:B------:R-:W4:Y:S01]  /*82e0*/  LDL.64 R242, [R1+0x40] ;  /* 0x0000400001f27983 */ /* 0x000f220000100a00 */
[----:B------:R-:W-:Y:S02]  /*82f0*/  FFMA.FTZ R134, R236, c[0x0][0x2d0], -R147 ;  /* 0x0000b400ec867a23 */ /* 0x000fe40000010893 */
[----:B------:R-:W-:Y:S02]  /*8300*/  IMAD.MOV.U32 R245, RZ, RZ, R141 ;  /* 0x000000fffff57224 */ /* 0x000fe400078e008d */
[--C-:B------:R-:W-:Y:S01]  /*8310*/  FFMA.FTZ R136, R230, c[0x0][0x2d0], -R147.reuse ;  /* 0x0000b400e6887a23 */ /* 0x100fe20000010893 */
[----:B------:R5:W-:Y:S01]  /*8320*/  MUFU.EX2 R236, R116 ;  /* 0x0000007400ec7308 */ /* 0x000be20000000800 */
[--C-:B------:R-:W-:Y:S02]  /*8330*/  FFMA.FTZ R218, R228, c[0x0][0x2d0], -R147.reuse ;  /* 0x0000b400e4da7a23 */ /* 0x100fe40000010893 */
[--C-:B------:R-:W-:Y:S02]  /*8340*/  FFMA.FTZ R216, R229, c[0x0][0x2d0], -R147.reuse ;  /* 0x0000b400e5d87a23 */ /* 0x100fe40000010893 */
[--C-:B------:R-:W-:Y:S05]  /*8350*/  FFMA.FTZ R219, R249, c[0x0][0x2d0], -R200.reuse ;  /* 0x0000b400f9db7a23 */ /* 0x100fea00000108c8 */
[----:B------:R-:W-:Y:S01]  /*8360*/  MUFU.EX2 R228, R134 ;  /* 0x0000008600e47308 */ /* 0x000fe20000000800 */
[--C-:B--2---:R-:W-:Y:S09]  /*8370*/  FFMA.FTZ R108, R232, c[0x0][0x2d0], -R147.reuse ;  /* 0x0000b400e86c7a23 */ /* 0x104ff20000010893 */
[----:B------:R2:W-:Y:S01]  /*8380*/  MUFU.EX2 R123, R108 ;  /* 0x0000006c007b7308 */ /* 0x0005e20000000800 */
[----:B-----5:R-:W-:Y:S09]  /*8390*/  FFMA.FTZ R116, R150, c[0x0][0x2d0], -R200 ;  /* 0x0000b40096747a23 */ /* 0x020ff200000108c8 */
[----:B------:R-:W-:Y:S10]  /*83a0*/  MUFU.EX2 R230, R135 ;  /* 0x0000008700e67308 */ /* 0x000ff40000000800 */
[----:B------:R-:W-:Y:S01]  /*83b0*/  MUFU.EX2 R229, R136 ;  /* 0x0000008800e57308 */ /* 0x000fe20000000800 */
[--C-:B--2---:R-:W-:Y:S02]  /*83c0*/  FFMA.FTZ R108, R233, c[0x0][0x2d0], -R147.reuse ;  /* 0x0000b400e96c7a23 */ /* 0x104fe40000010893 */
[----:B---3--:R-:W-:Y:S01]  /*83d0*/  FFMA.FTZ R111, R0, R117, R146 ;  /* 0x00000075006f7223 */ /* 0x008fe20000010092 */
[-C--:B------:R-:W-:Y:S06]  /*83e0*/  IADD3 R0, R210, R205.reuse, RZ ;  /* 0x000000cdd2007210 */ /* 0x080fec0007ffe0ff */
[----:B------:R-:W2:Y:S01]  /*83f0*/  MUFU.EX2 R117, R2 ;  /* 0x0000000200757308 */ /* 0x000ea20000000800 */
[----:B------:R-:W3:Y:S01]  /*8400*/  LDSM.16.MT88.4 R104, [R0] ;  /* 0x000000000068783b */ /* 0x000ee20000004200 */
[----:B------:R-:W-:Y:S08]  /*8410*/  IMAD.IADD R3, R207, 0x1, R0 ;  /* 0x00000001cf037824 */ /* 0x000ff000078e0200 */
[----:B------:R5:W-:Y:S10]  /*8420*/  MUFU.EX2 R130, R108 ;  /* 0x0000006c00827308 */ /* 0x000bf40000000800 */
[----:B------:R-:W-:Y:S01]  /*8430*/  MUFU.EX2 R216, R216 ;  /* 0x000000d800d87308 */ /* 0x000fe20000000800 */
[----:B--2---:R-:W-:Y:S02]  /*8440*/  F2FP.BF16.PACK_AB R103, R117, R110 ;  /* 0x0000006e7567723e */ /* 0x004fe400000010ff */
[----:B------:R-:W-:Y:S01]  /*8450*/  IADD3 R2, R211, R205, RZ ;  /* 0x000000cdd3027210 */ /* 0x000fe20007ffe0ff */
[----:B------:R-:W-:Y:S06]  /*8460*/  FFMA.FTZ R205, R248, c[0x0][0x2d0], -R200 ;  /* 0x0000b400f8cd7a23 */ /* 0x000fec00000108c8 */
[----:B------:R-:W-:Y:S01]  /*8470*/  MUFU.EX2 R218, R218 ;  /* 0x000000da00da7308 */ /* 0x000fe20000000800 */
[----:B------:R-:W-:Y:S02]  /*8480*/  IMAD.IADD R146, R207, 0x1, R2 ;  /* 0x00000001cf927824 */ /* 0x000fe400078e0202 */
[--C-:B-----5:R-:W-:Y:S07]  /*8490*/  FFMA.FTZ R108, R234, c[0x0][0x2d0], -R200.reuse ;  /* 0x0000b400ea6c7a23 */ /* 0x120fee00000108c8 */
[----:B------:R2:W-:Y:S01]  /*84a0*/  MUFU.EX2 R129, R108 ;  /* 0x0000006c00817308 */ /* 0x0005e20000000800 */
[C---:B---3--:R-:W-:Y:S09]  /*84b0*/  HMMA.16816.F32.BF16 R4, R100.reuse, R104, R4 ;  /* 0x000000686404723c */ /* 0x048ff20000041804 */
[----:B------:R-:W-:Y:S01]  /*84c0*/  MUFU.EX2 R219, R219 ;  /* 0x000000db00db7308 */ /* 0x000fe20000000800 */
[C---:B------:R-:W-:Y:S01]  /*84d0*/  HMMA.16816.F32.BF16 R8, R100.reuse, R106, R8 ;  /* 0x0000006a6408723c */ /* 0x040fe20000041808 */
[----:B------:R-:W3:Y:S08]  /*84e0*/  LDSM.16.MT88.4 R104, [R3] ;  /* 0x000000000368783b */ /* 0x000ef00000004200 */
[----:B------:R-:W-:Y:S03]  /*84f0*/  MUFU.EX2 R205, R205 ;  /* 0x000000cd00cd7308 */ /* 0x000fe60000000800 */
[--C-:B--2---:R-:W-:Y:S07]  /*8500*/  FFMA.FTZ R108, R235, c[0x0][0x2d0], -R200.reuse ;  /* 0x0000b400eb6c7a23 */ /* 0x104fee00000108c8 */
[----:B------:R2:W-:Y:S01]  /*8510*/  MUFU.EX2 R131, R108 ;  /* 0x0000006c00837308 */ /* 0x0005e20000000800 */
[C---:B---3--:R-:W-:Y:S03]  /*8520*/  HMMA.16816.F32.BF16 R12, R100.reuse, R104, R12 ;  /* 0x00000068640c723c */ /* 0x048fe6000004180c */
[--C-:B--2---:R-:W-:Y:S06]  /*8530*/  FFMA.FTZ R108, R237, c[0x0][0x2d0], -R147.reuse ;  /* 0x0000b400ed6c7a23 */ /* 0x104fec0000010893 */
[----:B------:R-:W-:Y:S01]  /*8540*/  MUFU.EX2 R237, R115 ;  /* 0x0000007300ed7308 */ /* 0x000fe20000000800 */
[C---:B------:R-:W-:Y:S01]  /*8550*/  HMMA.16816.F32.BF16 R16, R100.reuse, R106, R16 ;  /* 0x0000006a6410723c */ /* 0x040fe20000041810 */
[----:B------:R-:W2:Y:S08]  /*8560*/  LDSM.16.MT88.4 R104, [R2] ;  /* 0x000000000268783b */ /* 0x000eb00000004200 */
[----:B------:R3:W-:Y:S03]  /*8570*/  MUFU.EX2 R132, R108 ;  /* 0x0000006c00847308 */ /* 0x0007e60000000800 */
[--C-:B---3--:R-:W-:Y:S01]  /*8580*/  FFMA.FTZ R108, R240, c[0x0][0x2d0], -R147.reuse ;  /* 0x0000b400f06c7a23 */ /* 0x108fe20000010893 */
[----:B------:R-:W-:Y:S06]  /*8590*/  MOV R240, R137 ;  /* 0x0000008900f07202 */ /* 0x000fec0000000f00 */
[----:B------:R-:W-:Y:S01]  /*85a0*/  MUFU.EX2 R133, R108 ;  /* 0x0000006c00857308 */ /* 0x000fe20000000800 */
[C---:B--2---:R-:W-:Y:S08]  /*85b0*/  HMMA.16816.F32.BF16 R20, R100.reuse, R104, R20 ;  /* 0x000000686414723c */ /* 0x044ff00000041814 */
[C---:B------:R-:W-:Y:S01]  /*85c0*/  HMMA.16816.F32.BF16 R24, R100.reuse, R106, R24 ;  /* 0x0000006a6418723c */ /* 0x040fe20000041818 */
[----:B------:R-:W2:Y:S07]  /*85d0*/  LDSM.16.MT88.4 R104, [R146] ;  /* 0x000000009268783b */ /* 0x000eae0000004200 */
[C---:B--2---:R-:W-:Y:S08]  /*85e0*/  HMMA.16816.F32.BF16 R28, R100.reuse, R104, R28 ;  /* 0x00000068641c723c */ /* 0x044ff0000004181c */
[C---:B------:R-:W-:Y:S01]  /*85f0*/  HMMA.16816.F32.BF16 R32, R100.reuse, R106, R32 ;  /* 0x0000006a6420723c */ /* 0x040fe20000041820 */
[----:B------:R-:W2:Y:S07]  /*8600*/  LDSM.16.MT88.4 R104, [R0+0x3000] ;  /* 0x003000000068783b */ /* 0x000eae0000004200 */
        /* <DEDUP_REMOVED lines=21> */
[C---:B--2---:R-:W-:Y:S07]  /*8760*/  HMMA.16816.F32.BF16 R92, R100.reuse, R104, R92 ;  /* 0x00000068645c723c */ /* 0x044fee000004185c */
[--C-:B------:R-:W-:Y:S01]  /*8770*/  FFMA.FTZ R104, R220, c[0x0][0x2d0], -R200.reuse ;  /* 0x0000b400dc687a23 */ /* 0x100fe200000108c8 */
[----:B------:R-:W-:Y:S03]  /*8780*/  HMMA.16816.F32.BF16 R96, R100, R106, R96 ;  /* 0x0000006a6460723c */ /* 0x000fe60000041860 */
[----:B------:R2:W-:Y:S01]  /*8790*/  MUFU.EX2 R119, R104 ;  /* 0x0000006800777308 */ /* 0x0005e20000000800 */
[----:B------:R-:W-:Y:S03]  /*87a0*/  FFMA.FTZ R220, R227, c[0x0][0x2d0], -R147 ;  /* 0x0000b400e3dc7a23 */ /* 0x000fe60000010893 */
[--C-:B------:R-:W-:Y:S06]  /*87b0*/  FFMA.FTZ R100, R225, c[0x0][0x2d0], -R200.reuse ;  /* 0x0000b400e1647a23 */ /* 0x100fec00000108c8 */
[----:B------:R3:W-:Y:S10]  /*87c0*/  MUFU.EX2 R126, R100 ;  /* 0x00000064007e7308 */ /* 0x0007f40000000800 */
[----:B------:R-:W-:Y:S01]  /*87d0*/  MUFU.EX2 R227, R116 ;  /* 0x0000007400e37308 */ /* 0x000fe20000000800 */
[--C-:B--2---:R-:W-:Y:S09]  /*87e0*/  FFMA.FTZ R104, R221, c[0x0][0x2d0], -R200.reuse ;  /* 0x0000b400dd687a23 */ /* 0x104ff200000108c8 */
[----:B------:R2:W5:Y:S01]  /*87f0*/  MUFU.EX2 R120, R104 ;  /* 0x0000006800787308 */ /* 0x0005620000000800 */
[----:B---3--:R-:W-:Y:S02]  /*8800*/  FADD.FTZ R100, R217, R111 ;  /* 0x0000006fd9647221 */ /* 0x008fe40000010000 */
[----:B------:R-:W-:Y:S02]  /*8810*/  FFMA.FTZ R217, R250, c[0x0][0x2d0], -R200 ;  /* 0x0000b400fad97a23 */ /* 0x000fe400000108c8 */
[----:B------:R-:W-:Y:S01]  /*8820*/  FADD.FTZ R118, R110, R100 ;  /* 0x000000646e767221 */ /* 0x000fe20000010000 */
[----:B------:R-:W-:Y:S01]  /*8830*/  F2FP.BF16.PACK_AB R100, R122, R112 ;  /* 0x000000707a64723e */ /* 0x000fe200000010ff */
[----:B------:R-:W-:Y:S03]  /*8840*/  LDSM.16.MT88.4 R108, [R3+0x1000] ;  /* 0x00100000036c783b */ /* 0x000fe60000004200 */
[----:B------:R-:W-:Y:S01]  /*8850*/  MUFU.EX2 R220, R220 ;  /* 0x000000dc00dc7308 */ /* 0x000fe20000000800 */
[----:B------:R-:W-:Y:S09]  /*8860*/  FADD.FTZ R117, R117, R118 ;  /* 0x0000007675757221 */ /* 0x000ff20000010000 */
[----:B------:R-:W3:Y:S01]  /*8870*/  MUFU.EX2 R217, R217 ;  /* 0x000000d900d97308 */ /* 0x000ee20000000800 */
[--C-:B--2---:R-:W-:Y:S01]  /*8880*/  FFMA.FTZ R104, R224, c[0x0][0x2d0], -R147.reuse ;  /* 0x0000b400e0687a23 */ /* 0x104fe20000010893 */
[----:B-----5:R-:W-:Y:S08]  /*8890*/  F2FP.BF16.PACK_AB R101, R120, R119 ;  /* 0x000000777865723e */ /* 0x020ff000000010ff */
[----:B------:R2:W-:Y:S01]  /*88a0*/  MUFU.EX2 R124, R104 ;  /* 0x00000068007c7308 */ /* 0x0005e20000000800 */
[----:B---3--:R-:W-:Y:S01]  /*88b0*/  F2FP.BF16.PACK_AB R201, R219, R217 ;  /* 0x000000d9dbc9723e */ /* 0x008fe200000010ff */
[--C-:B--2---:R-:W-:Y:S02]  /*88c0*/  FFMA.FTZ R104, R223, c[0x0][0x2d0], -R147.reuse ;  /* 0x0000b400df687a23 */ /* 0x104fe40000010893 */
[----:B------:R-:W-:Y:S06]  /*88d0*/  FFMA.FTZ R223, R239, c[0x0][0x2d0], -R147 ;  /* 0x0000b400efdf7a23 */ /* 0x000fec0000010893 */
[----:B------:R2:W3:Y:S01]  /*88e0*/  MUFU.EX2 R128, R104 ;  /* 0x0000006800807308 */ /* 0x0004e20000000800 */
[----:B------:R-:W5:Y:S09]  /*88f0*/  LDL R239, [R1+0x28] ;  /* 0x0000280001ef7983 */ /* 0x000f720000100800 */
[----:B------:R-:W-:Y:S01]  /*8900*/  MUFU.EX2 R223, R223 ;  /* 0x000000df00df7308 */ /* 0x000fe20000000800 */
[--C-:B--2---:R-:W-:Y:S01]  /*8910*/  FFMA.FTZ R104, R222, c[0x0][0x2d0], -R200.reuse ;  /* 0x0000b400de687a23 */ /* 0x104fe200000108c8 */
[----:B---3--:R-:W-:Y:S08]  /*8920*/  F2FP.BF16.PACK_AB R102, R128, R124 ;  /* 0x0000007c8066723e */ /* 0x008ff000000010ff */
[----:B------:R-:W-:Y:S10]  /*8930*/  MUFU.EX2 R222, R114 ;  /* 0x0000007200de7308 */ /* 0x000ff40000000800 */
[----:B------:R2:W3:Y:S02]  /*8940*/  MUFU.EX2 R125, R104 ;  /* 0x00000068007d7308 */ /* 0x0004e40000000800 */
[----:B--2---:R-:W2:Y:S01]  /*8950*/  LDSM.16.MT88.4 R104, [R0+0x800] ;  /* 0x000800000068783b */ /* 0x004ea20000004200 */
[----:B---3--:R-:W-:Y:S07]  /*8960*/  F2FP.BF16.PACK_AB R103, R126, R125 ;  /* 0x0000007d7e67723e */ /* 0x008fee00000010ff */
        /* <DEDUP_REMOVED lines=37> */
[----:B------:R-:W-:Y:S02]  /*8bc0*/  IMAD.MOV.U32 R241, RZ, RZ, R121 ;  /* 0x000000fffff17224 */ /* 0x000fe400078e0079 */
[--C-:B------:R-:W-:Y:S01]  /*8bd0*/  FFMA.FTZ R121, R251, c[0x0][0x2d0], -R200.reuse ;  /* 0x0000b400fb797a23 */ /* 0x100fe200000108c8 */
[----:B------:R-:W-:Y:S01]  /*8be0*/  F2FP.BF16.PACK_AB R102, R133, R132 ;  /* 0x000000848566723e */ /* 0x000fe200000010ff */
[----:B------:R-:W-:Y:S01]  /*8bf0*/  FFMA.FTZ R101, R246, c[0x0][0x2d0], -R200 ;  /* 0x0000b400f6657a23 */ /* 0x000fe200000108c8 */
[----:B------:R-:W-:Y:S03]  /*8c00*/  @P6 ISETP.GE.AND P1, PT, R241, c[0x0][0x1d4], PT ;  /* 0x00007500f1006a0c */ /* 0x000fe60003f26270 */
[----:B------:R-:W-:Y:S01]  /*8c10*/  FADD.FTZ R100, R113, R148 ;  /* 0x0000009471647221 */ /* 0x000fe20000010000 */
[----:B------:R-:W3:Y:S01]  /*8c20*/  MUFU.EX2 R221, R101 ;  /* 0x0000006500dd7308 */ /* 0x000ee20000000800 */
[--C-:B------:R-:W-:Y:S01]  /*8c30*/  FFMA.FTZ R113, R244, c[0x0][0x2d0], -R147.reuse ;  /* 0x0000b400f4717a23 */ /* 0x100fe20000010893 */
[----:B------:R-:W-:Y:S01]  /*8c40*/  MOV R244, R140 ;  /* 0x0000008c00f47202 */ /* 0x000fe20000000f00 */
[----:B------:R-:W-:Y:S01]  /*8c50*/  FADD.FTZ R118, R112, R100 ;  /* 0x0000006470767221 */ /* 0x000fe20000010000 */
[----:B------:R-:W-:Y:S01]  /*8c60*/  F2FP.BF16.PACK_AB R100, R130, R123 ;  /* 0x0000007b8264723e */ /* 0x000fe200000010ff */
[----:B------:R-:W-:Y:S01]  /*8c70*/  FFMA.FTZ R147, R226, c[0x0][0x2d0], -R147 ;  /* 0x0000b400e2937a23 */ /* 0x000fe20000010893 */
[----:B------:R-:W-:Y:S01]  /*8c80*/  @P6 ISETP.GE.AND P3, PT, R244, c[0x0][0x1d4], PT ;  /* 0x00007500f4006a0c */ /* 0x000fe20003f66270 */
[----:B------:R-:W-:Y:S01]  /*8c90*/  FADD.FTZ R118, R122, R118 ;  /* 0x000000767a767221 */ /* 0x000fe20000010000 */
[----:B------:R-:W-:Y:S02]  /*8ca0*/  MOV R246, R149 ;  /* 0x0000009500f67202 */ /* 0x000fe40000000f00 */
[----:B------:R1:W-:Y:S01]  /*8cb0*/  MUFU.EX2 R235, R113 ;  /* 0x0000007100eb7308 */ /* 0x0003e20000000800 */
[----:B------:R-:W-:Y:S01]  /*8cc0*/  FADD.FTZ R116, R124, R118 ;  /* 0x000000767c747221 */ /* 0x000fe20000010000 */
[----:B------:R-:W-:Y:S01]  /*8cd0*/  ISETP.GE.AND P4, PT, R246, 0x1, PT ;  /* 0x00000001f600780c */ /* 0x000fe20003f86270 */
[----:B--2---:R-:W2:Y:S07]  /*8ce0*/  LDSM.16.MT88.4 R104, [R0+0x1000] ;  /* 0x001000000068783b */ /* 0x004eae0000004200 */
[----:B------:R4:W-:Y:S01]  /*8cf0*/  MUFU.EX2 R224, R121 ;  /* 0x0000007900e07308 */ /* 0x0009e20000000800 */
[----:B---3--:R-:W-:Y:S02]  /*8d00*/  F2FP.BF16.PACK_AB R103, R221, R127 ;  /* 0x0000007fdd67723e */ /* 0x008fe400000010ff */
[----:B------:R-:W-:Y:S07]  /*8d10*/  F2FP.BF16.PACK_AB R101, R131, R129 ;  /* 0x000000818365723e */ /* 0x000fee00000010ff */
[----:B------:R-:W3:Y:S01]  /*8d20*/  MUFU.EX2 R215, R147 ;  /* 0x0000009300d77308 */ /* 0x000ee20000000800 */
[----:B-1----:R-:W-:Y:S01]  /*8d30*/  LDSM.16.MT88.4 R112, [R2+0x1800] ;  /* 0x001800000270783b */ /* 0x002fe20000004200 */
[----:B----4-:R-:W-:Y:S01]  /*8d40*/  FADD.FTZ R121, R128, R116 ;  /* 0x0000007480797221 */ /* 0x010fe20000010000 */
[C---:B--2---:R-:W-:Y:S03]  /*8d50*/  HMMA.16816.F32.BF16 R4, R100.reuse, R104, R4 ;  /* 0x000000686404723c */ /* 0x044fe60000041804 */
[----:B---3--:R-:W-:Y:S05]  /*8d60*/  F2FP.BF16.PACK_AB R202, R215, R220 ;  /* 0x000000dcd7ca723e */ /* 0x008fea00000010ff */
        /* <DEDUP_REMOVED lines=51> */
[----:B------:R-:W-:Y:S02]  /*90a0*/  FFMA.FTZ R104, R139, c[0x0][0x2d0], -R200 ;  /* 0x0000b4008b687a23 */ /* 0x000fe400000108c8 */
[----:B------:R-:W-:Y:S02]  /*90b0*/  FADD.FTZ R122, R126, R120 ;  /* 0x000000787e7a7221 */ /* 0x000fe40000010000 */
[----:B------:R-:W-:Y:S02]  /*90c0*/  FFMA.FTZ R200, R247, c[0x0][0x2d0], -R200 ;  /* 0x0000b400f7c87a23 */ /* 0x000fe400000108c8 */
[----:B------:R1:W3:Y:S01]  /*90d0*/  MUFU.EX2 R233, R104 ;  /* 0x0000006800e97308 */ /* 0x0002e20000000800 */
[----:B------:R-:W-:Y:S02]  /*90e0*/  FADD.FTZ R120, R123, R121 ;  /* 0x000000797b787221 */ /* 0x000fe40000010000 */
[----:B------:R-:W-:Y:S02]  /*90f0*/  FADD.FTZ R121, R129, R122 ;  /* 0x0000007a81797221 */ /* 0x000fe40000010000 */
[----:B------:R-:W-:Y:S02]  /*9100*/  FADD.FTZ R120, R130, R120 ;  /* 0x0000007882787221 */ /* 0x000fe40000010000 */
[----:B------:R-:W-:Y:S02]  /*9110*/  FADD.FTZ R121, R131, R121 ;  /* 0x0000007983797221 */ /* 0x000fe40000010000 */
[----:B------:R-:W-:Y:S01]  /*9120*/  FADD.FTZ R120, R132, R120 ;  /* 0x0000007884787221 */ /* 0x000fe20000010000 */
        /* <DEDUP_REMOVED lines=80> */
[C---:B----4-:R-:W-:Y:S07]  /*9630*/  HMMA.16816.F32.BF16 R92, R100.reuse, R112, R92 ;  /* 0x00000070645c723c */ /* 0x050fee000004185c */
[----:B------:R-:W-:Y:S01]  /*9640*/  FADD.FTZ R113, R127, R121 ;  /* 0x000000797f717221 */ /* 0x000fe20000010000 */
[----:B------:R-:W-:Y:S01]  /*9650*/  HMMA.16816.F32.BF16 R96, R100, R114, R96 ;  /* 0x000000726460723c */ /* 0x000fe20000041860 */
[----:B------:R-:W4:Y:S03]  /*9660*/  LDSM.16.MT88.4 R124, [R146+0x2800] ;  /* 0x00280000927c783b */ /* 0x000f260000004200 */
[----:B------:R-:W-:Y:S02]  /*9670*/  FADD.FTZ R112, R133, R120 ;  /* 0x0000007885707221 */ /* 0x000fe40000010000 */
[----:B------:R-:W-:Y:S02]  /*9680*/  FADD.FTZ R221, R221, R113 ;  /* 0x00000071dddd7221 */ /* 0x000fe40000010000 */
[C---:B-1----:R-:W-:Y:S01]  /*9690*/  HMMA.16816.F32.BF16 R148, R200.reuse, R104, R4 ;  /* 0x00000068c894723c */ /* 0x042fe20000041804 */
[----:B------:R-:W1:Y:S04]  /*96a0*/  LDSM.16.MT88.4 R132, [R0+0x5800] ;  /* 0x005800000084783b */ /* 0x000e680000004200 */
[----:B------:R-:W-:Y:S03]  /*96b0*/  FADD.FTZ R222, R222, R112 ;  /* 0x00000070dede7221 */ /* 0x000fe60000010000 */
[C---:B------:R-:W-:Y:S01]  /*96c0*/  HMMA.16816.F32.BF16 R100, R200.reuse, R106, R8 ;  /* 0x0000006ac864723c */ /* 0x040fe20000041808 */
[----:B------:R-:W1:Y:S07]  /*96d0*/  LDSM.16.MT88.4 R4, [R2+0x5800] ;  /* 0x005800000204783b */ /* 0x000e6e0000004200 */
[C---:B---3--:R-:W-:Y:S01]  /*96e0*/  HMMA.16816.F32.BF16 R104, R200.reuse, R108, R12 ;  /* 0x0000006cc868723c */ /* 0x048fe2000004180c */
[----:B------:R-:W3:Y:S07]  /*96f0*/  LDSM.16.MT88.4 R8, [R146+0x5800] ;  /* 0x005800009208783b */ /* 0x000eee0000004200 */
[C---:B------:R-:W-:Y:S01]  /*9700*/  HMMA.16816.F32.BF16 R108, R200.reuse, R110, R16 ;  /* 0x0000006ec86c723c */ /* 0x040fe20000041810 */
[----:B------:R1:W2:Y:S07]  /*9710*/  LDSM.16.MT88.4 R12, [R0+0x8800] ;  /* 0x00880000000c783b */ /* 0x0002ae0000004200 */
[C---:B-----5:R-:W-:Y:S01]  /*9720*/  HMMA.16816.F32.BF16 R112, R200.reuse, R116, R20 ;  /* 0x00000074c870723c */ /* 0x060fe20000041814 */
[----:B------:R5:W2:Y:S07]  /*9730*/  LDSM.16.MT88.4 R16, [R3+0x8800] ;  /* 0x008800000310783b */ /* 0x000aae0000004200 */
[C---:B------:R-:W-:Y:S08]  /*9740*/  HMMA.16816.F32.BF16 R116, R200.reuse, R118, R24 ;  /* 0x00000076c874723c */ /* 0x040ff00000041818 */
[C---:B----4-:R-:W-:Y:S04]  /*9750*/  HMMA.16816.F32.BF16 R120, R200.reuse, R124, R28 ;  /* 0x0000007cc878723c */ /* 0x050fe8000004181c */
[----:B-1----:R-:W-:Y:S04]  /*9760*/  @P6 IADD3 R0, R238, -0x2, RZ ;  /* 0xfffffffeee006810 */ /* 0x002fe80007ffe0ff */
[C---:B------:R-:W-:Y:S04]  /*9770*/  HMMA.16816.F32.BF16 R124, R200.reuse, R126, R32 ;  /* 0x0000007ec87c723c */ /* 0x040fe80000041820 */
[----:B-----5:R-:W-:Y:S04]  /*9780*/  @P6 SHF.R.S32.HI R3, RZ, 0x1f, R0 ;  /* 0x0000001fff036819 */ /* 0x020fe80000011400 */
[C---:B------:R-:W-:Y:S04]  /*9790*/  HMMA.16816.F32.BF16 R128, R200.reuse, R132, R36 ;  /* 0x00000084c880723c */ /* 0x040fe80000041824 */
[----:B------:R-:W-:Y:S04]  /*97a0*/  @P6 IMAD R3, R3, c[0x0][0x1e0], RZ ;  /* 0x0000780003036a24 */ /* 0x000fe800078e02ff */
[C---:B------:R-:W-:Y:S08]  /*97b0*/  HMMA.16816.F32.BF16 R132, R200.reuse, R134, R40 ;  /* 0x00000086c884723c */ /* 0x040ff00000041828 */
[C---:B------:R-:W-:Y:S08]  /*97c0*/  HMMA.16816.F32.BF16 R136, R200.reuse, R140, R44 ;  /* 0x0000008cc888723c */ /* 0x040ff0000004182c */
[C---:B------:R-:W-:Y:S08]  /*97d0*/  HMMA.16816.F32.BF16 R140, R200.reuse, R142, R48 ;  /* 0x0000008ec88c723c */ /* 0x040ff00000041830 */
[C---:B------:R-:W-:Y:S08]  /*97e0*/  HMMA.16816.F32.BF16 R52, R200.reuse, R4, R52 ;  /* 0x00000004c834723c */ /* 0x040ff00000041834 */
[C---:B------:R-:W-:Y:S01]  /*97f0*/  HMMA.16816.F32.BF16 R56, R200.reuse, R6, R56 ;  /* 0x00000006c838723c */ /* 0x040fe20000041838 */
[----:B------:R1:W4:Y:S07]  /*9800*/  LDSM.16.MT88.4 R4, [R2+0x8800] ;  /* 0x008800000204783b */ /* 0x00032e0000004200 */
[C---:B---3--:R-:W-:Y:S07]  /*9810*/  HMMA.16816.F32.BF16 R60, R200.reuse, R8, R60 ;  /* 0x00000008c83c723c */ /* 0x048fee000004183c */
[C---:B------:R-:W-:Y:S01]  /*9820*/  @P6 IMAD.WIDE.U32 R8, R0.reuse, c[0x0][0x1e0], RZ ;  /* 0x0000780000086a25 */ /* 0x040fe200078e00ff */
[C---:B------:R-:W-:Y:S04]  /*9830*/  HMMA.16816.F32.BF16 R64, R200.reuse, R10, R64 ;  /* 0x0000000ac840723c */ /* 0x040fe80000041840 */
[----:B-1----:R-:W-:Y:S04]  /*9840*/  @P6 IMAD R2, R0, c[0x0][0x1e4], R3 ;  /* 0x0000790000026a24 */ /* 0x002fe800078e0203 */
[C---:B--2---:R-:W-:Y:S04]  /*9850*/  HMMA.16816.F32.BF16 R68, R200.reuse, R12, R68 ;  /* 0x0000000cc844723c */ /* 0x044fe80000041844 */
[----:B------:R-:W-:Y:S01]  /*9860*/  @P6 IMAD.IADD R0, R9, 0x1, R2 ;  /* 0x0000000109006824 */ /* 0x000fe200078e0202 */
[----:B------:R-:W-:Y:S01]  /*9870*/  @P6 MOV R2, R242 ;  /* 0x000000f200026202 */ /* 0x000fe20000000f00 */
[----:B------:R-:W-:Y:S02]  /*9880*/  @P6 IMAD.MOV.U32 R3, RZ, RZ, R252 ;  /* 0x000000ffff036224 */ /* 0x000fe400078e00fc */
[----:B------:R-:W-:Y:S01]  /*9890*/  @P6 IMAD R0, R0, 0x60, RZ ;  /* 0x0000006000006824 */ /* 0x000fe200078e02ff */
[C---:B------:R-:W-:Y:S03]  /*98a0*/  HMMA.16816.F32.BF16 R72, R200.reuse, R14, R72 ;  /* 0x0000000ec848723c */ /* 0x040fe60000041848 */
[----:B------:R-:W-:Y:S04]  /*98b0*/  @P6 IMAD.WIDE.U32 R2, R8, 0x60, R2 ;  /* 0x0000006008026825 */ /* 0x000fe800078e0002 */
[----:B------:R-:W-:Y:S01]  /*98c0*/  FADD.FTZ R13, R235, R222 ;  /* 0x000000deeb0d7221 */ /* 0x000fe20000010000 */
[C---:B------:R-:W-:Y:S01]  /*98d0*/  @P6 LEA R12, P0, R2.reuse, c[0x0][0x1c8], 0x1 ;  /* 0x00007200020c6a11 */ /* 0x040fe200078008ff */
[C---:B------:R-:W-:Y:S03]  /*98e0*/  HMMA.16816.F32.BF16 R76, R200.reuse, R16, R76 ;  /* 0x00000010c84c723c */ /* 0x040fe6000004184c */
[----:B------:R-:W-:Y:S01]  /*98f0*/  @P6 IADD3 R3, R3, R0, RZ ;  /* 0x0000000003036210 */ /* 0x000fe20007ffe0ff */
[----:B------:R-:W-:Y:S02]  /*9900*/  FADD.FTZ R0, R237, R13 ;  /* 0x0000000ded007221 */ /* 0x000fe40000010000 */
[----:B------:R-:W-:Y:S01]  /*9910*/  FADD.FTZ R9, R231, R221 ;  /* 0x000000dde7097221 */ /* 0x000fe20000010000 */
[----:B------:R-:W-:Y:S01]  /*9920*/  @P6 LEA.HI.X R13, R2, c[0x0][0x1cc], R3, 0x1, P0 ;  /* 0x00007300020d6a11 */ /* 0x000fe200000f0c03 */
[----:B------:R-:W-:Y:S01]  /*9930*/  FADD.FTZ R3, R236, R0 ;  /* 0x00000000ec037221 */ /* 0x000fe20000010000 */
[----:B------:R-:W-:Y:S01]  /*9940*/  IADD3 R0, R246, 0x1, RZ ;  /* 0x00000001f6007810 */ /* 0x000fe20007ffe0ff */
[C---:B------:R-:W-:Y:S02]  /*9950*/  HMMA.16816.F32.BF16 R80, R200.reuse, R18, R80 ;  /* 0x00000012c850723c */ /* 0x040fe40000041850 */
[----:B------:R-:W-:Y:S01]  /*9960*/  @P6 IMAD.MOV.U32 R16, RZ, RZ, c[0x0][0x1e0] ;  /* 0x00007800ff106624 */ /* 0x000fe200078e00ff */
[----:B------:R-:W-:Y:S01]  /*9970*/  SEL R0, R0, RZ, !P4 ;  /* 0x000000ff00007207 */ /* 0x000fe20006000000 */
[----:B------:R-:W-:Y:S01]  /*9980*/  FADD.FTZ R14, R234, R9 ;  /* 0x00000009ea0e7221 */ /* 0x000fe20000010000 */
[----:B------:R-:W-:Y:S01]  /*9990*/  @P6 ISETP.GE.AND P0, PT, R240, c[0x0][0x1d4], PT ;  /* 0x00007500f0006a0c */ /* 0x000fe20003f06270 */
[----:B------:R-:W1:Y:S01]  /*99a0*/  LDSM.16.MT88.4 R8, [R146+0x8800] ;  /* 0x008800009208783b */ /* 0x000e620000004200 */
[----:B------:R-:W-:Y:S01]  /*99b0*/  FADD.FTZ R15, R223, R3 ;  /* 0x00000003df0f7221 */ /* 0x000fe20000010000 */
[C---:B----4-:R-:W-:Y:S04]  /*99c0*/  HMMA.16816.F32.BF16 R84, R200.reuse, R4, R84 ;  /* 0x00000004c854723c */ /* 0x050fe80000041854 */
[----:B------:R-:W-:Y:S01]  /*99d0*/  FADD.FTZ R2, R233, R14 ;  /* 0x0000000ee9027221 */ /* 0x000fe20000010000 */
[----:B------:R-:W-:Y:S01]  /*99e0*/  @P6 MOV R14, 0x6 ;  /* 0x00000006000e6802 */ /* 0x000fe20000000f00 */
[----:B------:R2:W-:Y:S01]  /*99f0*/  STL [R1], R0 ;  /* 0x0000000001007387 */ /* 0x0005e20000100800 */
[----:B------:R-:W-:Y:S01]  /*9a00*/  FADD.FTZ R5, R228, R15 ;  /* 0x0000000fe4057221 */ /* 0x000fe20000010000 */
[C---:B------:R-:W-:Y:S02]  /*9a10*/  HMMA.16816.F32.BF16 R88, R200.reuse, R6, R88 ;  /* 0x00000006c858723c */ /* 0x040fe40000041858 */
[----:B------:R-:W3:Y:S02]  /*9a20*/  LDL R17, [R1+0x20] ;  /* 0x0000200001117983 */ /* 0x000ee40000100800 */
[C---:B------:R-:W-:Y:S01]  /*9a30*/  @P6 SHF.L.U64.HI R14, R16.reuse, R14, c[0x0][0x1e4] ;  /* 0x00007900100e6619 */ /* 0x040fe2000001020e */
[----:B------:R-:W-:Y:S01]  /*9a40*/  @P6 IMAD.SHL.U32 R16, R16, 0x40, RZ ;  /* 0x0000004010106824 */ /* 0x000fe200078e00ff */
[----:B------:R-:W-:Y:S01]  /*9a50*/  IADD3 R240, R238, -0x1, RZ ;  /* 0xffffffffeef07810 */ /* 0x000fe20007ffe0ff */
[----:B------:R-:W-:Y:S05]  /*9a60*/  FADD.FTZ R2, R232, R2 ;  /* 0x00000002e8027221 */ /* 0x000fea0000010000 */
[----:B------:R-:W-:Y:S01]  /*9a70*/  FADD.FTZ R3, R225, R2 ;  /* 0x00000002e1037221 */ /* 0x000fe20000010000 */
[----:B------:R-:W-:Y:S03]  /*9a80*/  @P6 IADD3 R2, P5, R16, R12, RZ ;  /* 0x0000000c10026210 */ /* 0x000fe60007fbe0ff */
[----:B------:R-:W-:Y:S01]  /*9a90*/  FADD.FTZ R15, R227, R3 ;  /* 0x00000003e30f7221 */ /* 0x000fe20000010000 */
[----:B------:R-:W-:Y:S02]  /*9aa0*/  @P6 IADD3.X R3, R14, R13, RZ, P5, !PT ;  /* 0x0000000d0e036210 */ /* 0x000fe40002ffe4ff */
[----:B------:R-:W-:Y:S01]  /*9ab0*/  @P6 IADD3 R4, P4, R16, R2, RZ ;  /* 0x0000000210046210 */ /* 0x000fe20007f9e0ff */
[----:B------:R-:W-:Y:S02]  /*9ac0*/  FADD.FTZ R6, R226, R15 ;  /* 0x0000000fe2067221 */ /* 0x000fe40000010000 */
[----:B--2---:R-:W-:Y:S05]  /*9ad0*/  @P6 IMAD R0, R0, 0x9000, R239 ;  /* 0x0000900000006824 */ /* 0x004fea00078e02ef */
[----:B------:R-:W-:Y:S01]  /*9ae0*/  @!PT LDS RZ, [RZ] ;  /* 0x00000000fffff984 */ /* 0x000fe20000000800 */
[----:B------:R-:W-:Y:S01]  /*9af0*/  @!PT LDS RZ, [RZ] ;  /* 0x00000000fffff984 */ /* 0x000fe20000000800 */
[----:B------:R-:W-:Y:S01]  /*9b00*/  @!PT LDS RZ, [RZ] ;  /* 0x00000000fffff984 */ /* 0x000fe20000000800 */
[----:B------:R2:W-:Y:S01]  /*9b10*/  @P6 LDGSTS.E.BYPASS.LTC128B.128 [R0], [R12.64], !P3 ;  /* 0x000000000c006fae */ /* 0x0005e2000d901d46 */
[C---:B-1----:R-:W-:Y:S07]  /*9b20*/  HMMA.16816.F32.BF16 R92, R200.reuse, R8, R92 ;  /* 0x00000008c85c723c */ /* 0x042fee000004185c */
[----:B------:R2:W-:Y:S01]  /*9b30*/  @P6 LDGSTS.E.BYPASS.LTC128B.128 [R0+0x3000], [R12.64+0x80], !P1 ;  /* 0x030000800c006fae */ /* 0x0005e2000c901d46 */
[----:B------:R-:W-:Y:S07]  /*9b40*/  HMMA.16816.F32.BF16 R96, R200, R10, R96 ;  /* 0x0000000ac860723c */ /* 0x000fee0000041860 */
[----:B------:R2:W-:Y:S08]  /*9b50*/  @P6 LDGSTS.E.BYPASS.LTC128B.128 [R0+0x6000], [R12.64+0x100], !P0 ;  /* 0x060001000c006fae */ /* 0x0005f0000c101d46 */
[----:B------:R1:W-:Y:S08]  /*9b60*/  @P6 LDGSTS.E.BYPASS.LTC128B.128 [R0+0x1000], [R2.64], !P3 ;  /* 0x0100000002006fae */ /* 0x0003f0000d901d46 */
[----:B------:R1:W-:Y:S08]  /*9b70*/  @P6 LDGSTS.E.BYPASS.LTC128B.128 [R0+0x4000], [R2.64+0x80], !P1 ;  /* 0x0400008002006fae */ /* 0x0003f0000c901d46 */
[----:B------:R1:W-:Y:S01]  /*9b80*/  @P6 LDGSTS.E.BYPASS.LTC128B.128 [R0+0x7000], [R2.64+0x100], !P0 ;  /* 0x0700010002006fae */ /* 0x0003e2000c101d46 */
[----:B--2---:R-:W-:Y:S02]  /*9b90*/  FADD.FTZ R12, R230, R5 ;  /* 0x00000005e60c7221 */ /* 0x004fe40000010000 */
[----:B------:R-:W-:Y:S05]  /*9ba0*/  @P6 IMAD.X R5, R14, 0x1, R3, P4 ;  /* 0x000000010e056824 */ /* 0x000fea00020e0603 */
[----:B------:R2:W-:Y:S08]  /*9bb0*/  @P6 LDGSTS.E.BYPASS.LTC128B.128 [R0+0x2000], [R4.64], !P3 ;  /* 0x0200000004006fae */ /* 0x0005f0000d901d46 */
[----:B------:R2:W-:Y:S01]  /*9bc0*/  @P6 LDGSTS.E.BYPASS.LTC128B.128 [R0+0x5000], [R4.64+0x80], !P1 ;  /* 0x0500008004006fae */ /* 0x0005e2000c901d46 */
[C---:B------:R-:W-:Y:S02]  /*9bd0*/  ISETP.GE.AND P1, PT, R204.reuse, 0x1, PT ;  /* 0x00000001cc00780c */ /* 0x040fe40003f26270 */
[----:B------:R-:W-:Y:S04]  /*9be0*/  IADD3 R204, R204, 0x1, RZ ;  /* 0x00000001cccc7810 */ /* 0x000fe80007ffe0ff */
[----:B------:R-:W-:Y:S01]  /*9bf0*/  SEL R204, R204, RZ, !P1 ;  /* 0x000000ffcccc7207 */ /* 0x000fe20004800000 */
[----:B------:R2:W-:Y:S01]  /*9c00*/  @P6 LDGSTS.E.BYPASS.LTC128B.128 [R0+0x8000], [R4.64+0x100], !P0 ;  /* 0x0800010004006fae */ /* 0x0005e2000c101d46 */
[----:B-1----:R-:W-:Y:S02]  /*9c10*/  FADD.FTZ R3, R229, R12 ;  /* 0x0000000ce5037221 */ /* 0x002fe40000010000 */
[----:B------:R-:W-:Y:S02]  /*9c20*/  FADD.FTZ R2, R224, R6 ;  /* 0x00000006e0027221 */ /* 0x000fe40000010000 */
[----:B------:R-:W-:Y:S01]  /*9c30*/  FADD.FTZ R3, R216, R3 ;  /* 0x00000003d8037221 */ /* 0x000fe20000010000 */
[----:B------:R-:W-:Y:S02]  /*9c40*/  MOV R216, R240 ;  /* 0x000000f000d87202 */ /* 0x000fe40000000f00 */
[----:B------:R-:W0:Y:S01]  /*9c50*/  LDGDEPBAR ;  /* 0x00000000000079af */ /* 0x000e220000000000 */
[----:B--2---:R-:W-:Y:S02]  /*9c60*/  FADD.FTZ R0, R217, R2 ;  /* 0x00000002d9007221 */ /* 0x004fe40000010000 */
        /* <DEDUP_REMOVED lines=10> */
[----:B---3--:R-:W-:Y:S01]  /*9d10*/  ISETP.GT.AND P0, PT, R238, R17, PT ;  /* 0x00000011ee00720c */ /* 0x008fe20003f04270 */
[----:B------:R-:W-:Y:S11]  /*9d20*/  IMAD.MOV.U32 R238, RZ, RZ, R240 ;  /* 0x000000ffffee7224 */ /* 0x000ff600078e00f0 */
[----:B------:R-:W-:Y:S01]  /*9d30*/  @!UPT UIADD3 URZ, URZ, URZ, URZ ;  /* 0x0000003f3f3ff290 */ /* 0x000fe2000fffe03f */
[----:B--2---:R-:W-:-:S05]  /*9d40*/  @P0 BRA `(.L_x_2421) ;  /* 0xffffbfc000000947 */ /* 0x004fca000383ffff */
.L_x_2420:
[----:B------:R-:W-:-:S13]  /*9d50*/  ISETP.GE.AND P0, PT, R216, RZ, PT ;  /* 0x000000ffd800720c */ /* 0x000fda0003f06270 */
[----:B------:R-:W-:Y:S05]  /*9d60*/  @!P0 BRA `(.L_x_2422) ;  /* 0x0000375000008947 */ /* 0x000fea0003800000 */
[----:B-1----:R-:W-:Y:S02]  /*9d70*/  MOV R3, R144 ;  /* 0x0000009000037202 */ /* 0x002fe40000000f00 */
[----:B------:R-:W-:Y:S02]  /*9d80*/  MOV R0, R145 ;  /* 0x0000009100007202 */ /* 0x000fe40000000f00 */
.L_x_2423:
[----:B------:R-:W-:Y:S04]  /*9d90*/  DEPBAR.LE SB0, 0x2 ;  /* 0x000080800000791a */ /* 0x000fe80000000000 */
[----:B------:R-:W-:Y:S01]  /*9da0*/  WARPSYNC 0xffffffff ;  /* 0xffffffff00007948 */ /* 0x000fe20003800000 */
[----:B------:R-:W-:Y:S01]  /*9db0*/  BAR.SYNC.DEFER_BLOCKING 0x0 ;  /* 0x0000000000007b1d */ /* 0x000fe20000010000 */
[----:B------:R-:W-:Y:S01]  /*9dc0*/  IMAD R205, R204, 0x9000, RZ ;  /* 0x00009000cccd7824 */ /* 0x000fe200078e02ff */
[C---:B------:R-:W-:Y:S02]  /*9dd0*/  ISETP.NE.AND P4, PT, R216.reuse, RZ, PT ;  /* 0x000000ffd800720c */ /* 0x040fe40003f85270 */
[C---:B------:R-:W-:Y:S02]  /*9de0*/  IADD3 R233, R216.reuse, -0x1, RZ ;  /* 0xffffffffd8e97810 */ /* 0x040fe40007ffe0ff */
        /* <DEDUP_REMOVED lines=23> */
[----:B------:R-:W3:Y:S04]  /*9f60*/  LDL R236, [R1+0xc] ;  /* 0x00000c0001ec7983 */ /* 0x000ee80000100800 */
[----:B------:R-:W3:Y:S03]  /*9f70*/  LDL R235, [R1+0x18] ;  /* 0x0000180001eb7983 */ /* 0x000ee60000100800 */
        /* <DEDUP_REMOVED lines=17> */
[----:B------:R-:W1:Y:S08]  /*a090*/  LDSM.16.M88.4 R144, [R200+0x2000] ;  /* 0x00200000c890783b */ /* 0x000e700000000200 */
[----:B----4-:R-:W2:Y:S01]  /*a0a0*/  LDL.LU R219, [R1+0x4] ;  /* 0x0000040001db7983 */ /* 0x010ea20000300800 */
[C---:B-1----:R-:W-:Y:S08]  /*a0b0*/  HMMA.16816.F32.BF16 R36, R156.reuse, R144, R36 ;  /* 0x000000909c24723c */ /* 0x042ff00000041824 */
[C---:B------:R-:W-:Y:S01]  /*a0c0*/  HMMA.16816.F32.BF16 R40, R156.reuse, R146, R40 ;  /* 0x000000929c28723c */ /* 0x040fe20000041828 */
[----:B------:R-:W1:Y:S03]  /*a0d0*/  LDSM.16.M88.4 R144, [R200+0x2800] ;  /* 0x00280000c890783b */ /* 0x000e660000000200 */
[----:B--2---:R-:W-:Y:S01]  /*a0e0*/  @P4 IMAD R215, R237, 0x9000, R202 ;  /* 0x00009000edd74824 */ /* 0x004fe200078e02ca */
[----:B------:R-:W-:Y:S02]  /*a0f0*/  @P4 MOV R202, c[0x0][0x208] ;  /* 0x0000820000ca4a02 */ /* 0x000fe40000000f00 */
[----:B---3--:R-:W-:Y:S01]  /*a100*/  @P4 ISETP.GE.AND P2, PT, R238, c[0x0][0x1d4], PT ;  /* 0x00007500ee004a0c */ /* 0x008fe20003f46270 */
[C---:B-1----:R-:W-:Y:S03]  /*a110*/  HMMA.16816.F32.BF16 R44, R156.reuse, R144, R44 ;  /* 0x000000909c2c723c */ /* 0x042fe6000004182c */
[----:B------:R-:W-:Y:S02]  /*a120*/  @P4 ISETP.GE.AND P1, PT, R236, c[0x0][0x1d4], PT ;  /* 0x00007500ec004a0c */ /* 0x000fe40003f26270 */
[----:B------:R-:W-:Y:S02]  /*a130*/  @P4 ISETP.GE.AND P0, PT, R235, c[0x0][0x1d4], PT ;  /* 0x00007500eb004a0c */ /* 0x000fe40003f06270 */
[C---:B------:R-:W-:Y:S01]  /*a140*/  @P4 IMAD.WIDE.U32 R144, R233.reuse, c[0x0][0x208], RZ ;  /* 0x00008200e9904a25 */ /* 0x040fe200078e00ff */
[----:B------:R-:W-:Y:S07]  /*a150*/  HMMA.16816.F32.BF16 R48, R156, R146, R48 ;  /* 0x000000929c30723c */ /* 0x000fee0000041830 */
[----:B------:R-:W-:Y:S01]  /*a160*/  @P4 IMAD R146, R233, c[0x0][0x20c], R201 ;  /* 0x00008300e9924a24 */ /* 0x000fe200078e02c9 */
[----:B------:R-:W-:Y:S04]  /*a170*/  @P4 MOV R147, R203 ;  /* 0x000000cb00934202 */ /* 0x000fe80000000f00 */
[----:B------:R-:W-:Y:S02]  /*a180*/  @P4 IADD3 R145, R145, R146, RZ ;  /* 0x0000009291914210 */ /* 0x000fe40007ffe0ff */
[----:B------:R-:W-:Y:S02]  /*a190*/  @P4 MOV R146, R218 ;  /* 0x000000da00924202 */ /* 0x000fe40000000f00 */
[----:B------:R-:W-:Y:S01]  /*a1a0*/  IADD3 R201, R206, R2, RZ ;  /* 0x00000002cec97210 */ /* 0x000fe20007ffe0ff */
[----:B------:R-:W-:Y:S02]  /*a1b0*/  @P4 IMAD R145, R145, 0x60, RZ ;  /* 0x0000006091914824 */ /* 0x000fe400078e02ff */
        /* <DEDUP_REMOVED lines=17> */
[----:B------:R-:W-:Y:S02]  /*a2d0*/  @P4 IADD3.X R203, R146, R145, RZ, P3, !PT ;  /* 0x0000009192cb4210 */ /* 0x000fe40001ffe4ff */
[----:B------:R-:W-:Y:S05]  /*a2e0*/  ISETP.GE.AND P3, PT, R237, 0x1, PT ;  /* 0x00000001ed00780c */ /* 0x000fea0003f66270 */
[----:B------:R1:W-:Y:S08]  /*a2f0*/  @P4 LDGSTS.E.BYPASS.LTC128B.128 [R215+0x4000], [R144.64+0x80], !P1 ;  /* 0x0400008090d74fae */ /* 0x0003f0000c901d46 */
[----:B------:R1:W-:Y:S08]  /*a300*/  @P4 LDGSTS.E.BYPASS.LTC128B.128 [R215+0x7000], [R144.64+0x100], !P0 ;  /* 0x0700010090d74fae */ /* 0x0003f0000c101d46 */
[----:B------:R2:W-:Y:S01]  /*a310*/  @P4 LDGSTS.E.BYPASS.LTC128B.128 [R215+0x2000], [R202.64], !P2 ;  /* 0x02000000cad74fae */ /* 0x0005e2000d101d46 */
[----:B------:R-:W-:Y:S07]  /*a320*/  @P5 ISETP.GE.AND P2, PT, R238, c[0x0][0x1d4], PT ;  /* 0x00007500ee005a0c */ /* 0x000fee0003f46270 */
[----:B------:R2:W-:Y:S01]  /*a330*/  @P4 LDGSTS.E.BYPASS.LTC128B.128 [R215+0x5000], [R202.64+0x80], !P1 ;  /* 0x05000080cad74fae */ /* 0x0005e2000c901d46 */
[----:B------:R-:W-:Y:S07]  /*a340*/  @P5 ISETP.GE.AND P1, PT, R236, c[0x0][0x1d4], PT ;  /* 0x00007500ec005a0c */ /* 0x000fee0003f26270 */
        /* <DEDUP_REMOVED lines=171> */
[----:B------:R-:W-:Y:S02]  /*ae00*/  FMNMX.FTZ R2, R4, R0, !PT ;  /* 0x0000000004027209 */ /* 0x000fe40007810000 */
[----:B------:R-:W-:Y:S02]  /*ae10*/  FMNMX.FTZ R200, R6, R3, !PT ;  /* 0x0000000306c87209 */ /* 0x000fe40007810000 */
[----:B------:R-:W-:Y:S02]  /*ae20*/  FMNMX.FTZ R2, R5, R2, !PT ;  /* 0x0000000205027209 */ /* 0x000fe40007810000 */
[----:B------:R-:W-:Y:S02]  /*ae30*/  FMNMX.FTZ R200, R7, R200, !PT ;  /* 0x000000c807c87209 */ /* 0x000fe40007810000 */
[----:B------:R-:W-:Y:S02]  /*ae40*/  FMNMX.FTZ R2, R8, R2, !PT ;  /* 0x0000000208027209 */ /* 0x000fe40007810000 */
[----:B------:R-:W-:Y:S02]  /*ae50*/  FMNMX.FTZ R200, R10, R200, !PT ;  /* 0x000000c80ac87209 */ /* 0x000fe40007810000 */
[----:B------:R-:W-:Y:S02]  /*ae60*/  FMNMX.FTZ R2, R9, R2, !PT ;  /* 0x0000000209027209 */ /* 0x000fe40007810000 */
[----:B------:R-:W-:Y:S01]  /*ae70*/  FMNMX.FTZ R200, R11, R200, !PT ;  /* 0x000000c80bc87209 */ /* 0x000fe20007810000 */
        /* <DEDUP_REMOVED lines=19> */
[----:B------:R-:W-:Y:S04]  /*afb0*/  FMNMX.FTZ R2, R21, R2, !PT ;  /* 0x0000000215027209 */ /* 0x000fe80007810000 */
[----:B------:R-:W-:Y:S04]  /*afc0*/  FMNMX.FTZ R2, R24, R2, !PT ;  /* 0x0000000218027209 */ /* 0x000fe80007810000 */
[----:B------:R-:W-:Y:S01]  /*afd0*/  FMNMX.FTZ R2, R25, R2, !PT ;  /* 0x0000000219027209 */ /* 0x000fe20007810000 */
[C---:B-1----:R-:W-:Y:S08]  /*afe0*/  HMMA.16816.F32.BF16 R28, R196.reuse, R144, R28 ;  /* 0x00000090c41c723c */ /* 0x042ff0000004181c */
[C---:B------:R-:W-:Y:S01]  /*aff0*/  HMMA.16816.F32.BF16 R32, R196.reuse, R146, R32 ;  /* 0x00000092c420723c */ /* 0x040fe20000041820 */
[----:B------:R-:W1:Y:S11]  /*b000*/  LDSM.16.M88.4 R144, [R202+0x8000] ;  /* 0x00800000ca90783b */ /* 0x000e760000000200 */
[----:B------:R-:W-:Y:S04]  /*b010*/  @!UPT UIADD3 URZ, URZ, URZ, URZ ;  /* 0x0000003f3f3ff290 */ /* 0x000fe8000fffe03f */
[----:B------:R-:W-:Y:S04]  /*b020*/  FMNMX.FTZ R2, R28, R2, !PT ;  /* 0x000000021c027209 */ /* 0x000fe80007810000 */
[----:B------:R-:W-:Y:S04]  /*b030*/  FMNMX.FTZ R2, R29, R2, !PT ;  /* 0x000000021d027209 */ /* 0x000fe80007810000 */
[----:B------:R-:W-:Y:S01]  /*b040*/  FMNMX.FTZ R2, R32, R2, !PT ;  /* 0x0000000220027209 */ /* 0x000fe20007810000 */
[C---:B-1----:R-:W-:Y:S08]  /*b050*/  HMMA.16816.F32.BF16 R36, R196.reuse, R144, R36 ;  /* 0x00000090c424723c */ /* 0x042ff00000041824 */
[C---:B------:R-:W-:Y:S01]  /*b060*/  HMMA.16816.F32.BF16 R40, R196.reuse, R146, R40 ;  /* 0x00000092c428723c */ /* 0x040fe20000041828 */
[----:B------:R-:W1:Y:S01]  /*b070*/  LDSM.16.M88.4 R144, [R202+0x8800] ;  /* 0x00880000ca90783b */ /* 0x000e620000000200 */
[----:B------:R-:W-:Y:S07]  /*b080*/  DEPBAR.LE SB0, 0x2 ;  /* 0x000080800000791a */ /* 0x000fee0000000000 */
[----:B------:R-:W-:Y:S01]  /*b090*/  BAR.SYNC.DEFER_BLOCKING 0x0 ;  /* 0x0000000000007b1d */ /* 0x000fe20000010000 */
[C---:B-1----:R-:W-:Y:S07]  /*b0a0*/  HMMA.16816.F32.BF16 R44, R196.reuse, R144, R44 ;  /* 0x00000090c42c723c */ /* 0x042fee000004182c */
        /* <DEDUP_REMOVED lines=21> */
[----:B------:R-:W-:Y:S04]  /*b200*/  FMNMX.FTZ R2, R46, R2, !PT ;  /* 0x000000022e027209 */ /* 0x000fe80007810000 */
[----:B------:R-:W-:Y:S04]  /*b210*/  FMNMX.FTZ R2, R47, R2, !PT ;  /* 0x000000022f027209 */ /* 0x000fe80007810000 */
[----:B------:R-:W-:Y:S02]  /*b220*/  FMNMX.FTZ R2, R50, R2, !PT ;  /* 0x0000000232027209 */ /* 0x000fe40007810000 */
[----:B-1----:R-:W-:Y:S02]  /*b230*/  FMNMX.FTZ R145, R145, R146, !PT ;  /* 0x0000009291917209 */ /* 0x002fe40007810000 */
[----:B------:R-:W-:Y:S03]  /*b240*/  FMNMX.FTZ R2, R51, R2, !PT ;  /* 0x0000000233027209 */ /* 0x000fe60007810000 */
[----:B------:R-:W1:Y:S08]  /*b250*/  SHFL.BFLY PT, R146, R145, 0x1, 0x1f ;  /* 0x0c201f0091927f89 */ /* 0x000e7000000e0000 */
[----:B------:R-:W2:Y:S01]  /*b260*/  SHFL.BFLY PT, R144, R2, 0x2, 0x1f ;  /* 0x0c401f0002907f89 */ /* 0x000ea200000e0000 */
[----:B-1----:R-:W-:Y:S05]  /*b270*/  FMNMX.FTZ R145, R145, R146, !PT ;  /* 0x0000009291917209 */ /* 0x002fea0007810000 */
[C---:B------:R-:W-:Y:S02]  /*b280*/  FMUL.FTZ R200, R145.reuse, c[0x0][0x2d0] ;  /* 0x0000b40091c87a20 */ /* 0x040fe40000410000 */
[----:B------:R-:W-:Y:S01]  /*b290*/  FADD.FTZ R0, -R145, R0 ;  /* 0x0000000091007221 */ /* 0x000fe20000010100 */
[----:B--2---:R-:W-:Y:S01]  /*b2a0*/  FMNMX.FTZ R144, R2, R144, !PT ;  /* 0x0000009002907209 */ /* 0x004fe20007810000 */
[--C-:B------:R-:W-:Y:S02]  /*b2b0*/  FFMA.FTZ R8, R8, c[0x0][0x2d0], -R200.reuse ;  /* 0x0000b40008087a23 */ /* 0x100fe400000108c8 */
[----:B------:R-:W-:Y:S02]  /*b2c0*/  FMUL.FTZ R0, R0, c[0x0][0x2d0] ;  /* 0x0000b40000007a20 */ /* 0x000fe40000410000 */
[----:B------:R1:W-:Y:S01]  /*b2d0*/  MUFU.EX2 R217, R8 ;  /* 0x0000000800d97308 */ /* 0x0003e20000000800 */
[----:B------:R-:W2:Y:S01]  /*b2e0*/  SHFL.BFLY PT, R147, R144, 0x1, 0x1f ;  /* 0x0c201f0090937f89 */ /* 0x000ea200000e0000 */
[--C-:B------:R-:W-:Y:S02]  /*b2f0*/  FFMA.FTZ R4, R4, c[0x0][0x2d0], -R200.reuse ;  /* 0x0000b40004047a23 */ /* 0x100fe400000108c8 */
[--C-:B------:R-:W-:Y:S02]  /*b300*/  FFMA.FTZ R5, R5, c[0x0][0x2d0], -R200.reuse ;  /* 0x0000b40005057a23 */ /* 0x100fe400000108c8 */
[--C-:B------:R-:W-:Y:S02]  /*b310*/  FFMA.FTZ R9, R9, c[0x0][0x2d0], -R200.reuse ;  /* 0x0000b40009097a23 */ /* 0x100fe400000108c8 */
[--C-:B------:R-:W-:Y:S02]  /*b320*/  FFMA.FTZ R12, R12, c[0x0][0x2d0], -R200.reuse ;  /* 0x0000b4000c0c7a23 */ /* 0x100fe400000108c8 */
[----:B------:R3:W5:Y:S01]  /*b330*/  MUFU.EX2 R2, R0 ;  /* 0x0000000000027308 */ /* 0x0007620000000800 */
[--C-:B------:R-:W-:Y:S02]  /*b340*/  FFMA.FTZ R13, R13, c[0x0][0x2d0], -R200.reuse ;  /* 0x0000b4000d0d7a23 */ /* 0x100fe400000108c8 */
[--C-:B------:R-:W-:Y:S02]  /*b350*/  FFMA.FTZ R17, R17, c[0x0][0x2d0], -R200.reuse ;  /* 0x0000b40011117a23 */ /* 0x100fe400000108c8 */
[--C-:B------:R-:W-:Y:S02]  /*b360*/  FFMA.FTZ R16, R16, c[0x0][0x2d0], -R200.reuse ;  /* 0x0000b40010107a23 */ /* 0x100fe400000108c8 */
[--C-:B------:R-:W-:Y:S02]  /*b370*/  FFMA.FTZ R20, R20, c[0x0][0x2d0], -R200.reuse ;  /* 0x0000b40014147a23 */ /* 0x100fe400000108c8 */
[--C-:B------:R-:W-:Y:S01]  /*b380*/  FFMA.FTZ R24, R24, c[0x0][0x2d0], -R200.reuse ;  /* 0x0000b40018187a23 */ /* 0x100fe200000108c8 */
[----:B------:R5:W-:Y:S01]  /*b390*/  MUFU.EX2 R201, R5 ;  /* 0x0000000500c97308 */ /* 0x000be20000000800 */
[--C-:B------:R-:W-:Y:S02]  /*b3a0*/  FFMA.FTZ R25, R25, c[0x0][0x2d0], -R200.reuse ;  /* 0x0000b40019197a23 */ /* 0x100fe400000108c8 */
[--C-:B------:R-:W-:Y:S01]  /*b3b0*/  FFMA.FTZ R21, R21, c[0x0][0x2d0], -R200.reuse ;  /* 0x0000b40015157a23 */ /* 0x100fe200000108c8 */
[----:B-1----:R-:W4:Y:S01]  /*b3c0*/  LDL.LU R8, [R1+0x8] ;  /* 0x0000080001087983 */ /* 0x002f220000300800 */
[----:B--2---:R-:W-:Y:S01]  /*b3d0*/  FMNMX.FTZ R144, R144, R147, !PT ;  /* 0x0000009390907209 */ /* 0x004fe20007810000 */
[--C-:B------:R-:W-:Y:S02]  /*b3e0*/  FFMA.FTZ R28, R28, c[0x0][0x2d0], -R200.reuse ;  /* 0x0000b4001c1c7a23 */ /* 0x100fe400000108c8 */
[----:B------:R-:W2:Y:S01]  /*b3f0*/  LDL R242, [R1+0x4c] ;  /* 0x00004c0001f27983 */ /* 0x000ea20000100800 */
[--C-:B------:R-:W-:Y:S01]  /*b400*/  FFMA.FTZ R29, R29, c[0x0][0x2d0], -R200.reuse ;  /* 0x0000b4001d1d7a23 */ /* 0x100fe200000108c8 */
[----:B------:R1:W1:Y:S01]  /*b410*/  MUFU.EX2 R147, R4 ;  /* 0x0000000400937308 */ /* 0x0002620000000800 */
[C---:B------:R-:W-:Y:S01]  /*b420*/  FMUL.FTZ R202, R144.reuse, c[0x0][0x2d0] ;  /* 0x0000b40090ca7a20 */ /* 0x040fe20000410000 */
[----:B------:R-:W2:Y:S01]  /*b430*/  LDL.64 R240, [R1+0x40] ;  /* 0x0000400001f07983 */ /* 0x000ea20000100a00 */
[----:B------:R-:W-:Y:S02]  /*b440*/  FFMA.FTZ R33, R33, c[0x0][0x2d0], -R200 ;  /* 0x0000b40021217a23 */ /* 0x000fe400000108c8 */
[----:B---3--:R-:W-:Y:S02]  /*b450*/  FADD.FTZ R0, -R144, R3 ;  /* 0x0000000390007221 */ /* 0x008fe40000010100 */
[--C-:B------:R-:W-:Y:S01]  /*b460*/  FFMA.FTZ R6, R6, c[0x0][0x2d0], -R202.reuse ;  /* 0x0000b40006067a23 */ /* 0x100fe200000108ca */
[----:B------:R-:W3:Y:S01]  /*b470*/  LDL R234, [R1+0x28] ;  /* 0x0000280001ea7983 */ /* 0x000ee20000100800 */
[----:B------:R-:W-:Y:S01]  /*b480*/  FMUL.FTZ R0, R0, c[0x0][0x2d0] ;  /* 0x0000b40000007a20 */ /* 0x000fe20000410000 */
[----:B------:R-:W-:Y:S01]  /*b490*/  MUFU.EX2 R226, R9 ;  /* 0x0000000900e27308 */ /* 0x000fe20000000800 */
[--C-:B------:R-:W-:Y:S02]  /*b4a0*/  FFMA.FTZ R7, R7, c[0x0][0x2d0], -R202.reuse ;  /* 0x0000b40007077a23 */ /* 0x100fe400000108ca */
[--C-:B------:R-:W-:Y:S02]  /*b4b0*/  FFMA.FTZ R10, R10, c[0x0][0x2d0], -R202.reuse ;  /* 0x0000b4000a0a7a23 */ /* 0x100fe400000108ca */
[C---:B-----5:R-:W-:Y:S02]  /*b4c0*/  FMUL.FTZ R5, R2.reuse, R149 ;  /* 0x0000009502057220 */ /* 0x060fe40000410000 */
[--C-:B------:R-:W-:Y:S02]  /*b4d0*/  FFMA.FTZ R11, R11, c[0x0][0x2d0], -R202.reuse ;  /* 0x0000b4000b0b7a23 */ /* 0x100fe400000108ca */
[C---:B------:R-:W-:Y:S01]  /*b4e0*/  FMUL.FTZ R100, R2.reuse, R100 ;  /* 0x0000006402647220 */ /* 0x040fe20000410000 */
[----:B------:R-:W5:Y:S01]  /*b4f0*/  MUFU.EX2 R0, R0 ;  /* 0x0000000000007308 */ /* 0x000f620000000800 */
[C---:B------:R-:W-:Y:S02]  /*b500*/  FMUL.FTZ R101, R2.reuse, R101 ;  /* 0x0000006502657220 */ /* 0x040fe40000410000 */
[C---:B------:R-:W-:Y:S02]  /*b510*/  FMUL.FTZ R104, R2.reuse, R104 ;  /* 0x0000006802687220 */ /* 0x040fe40000410000 */
[C---:B-1----:R-:W-:Y:S02]  /*b520*/  FMUL.FTZ R4, R2.reuse, R148 ;  /* 0x0000009402047220 */ /* 0x042fe40000410000 */
[C---:B------:R-:W-:Y:S02]  /*b530*/  FFMA.FTZ R146, R2.reuse, R219, R147 ;  /* 0x000000db02927223 */ /* 0x040fe40000010093 */
[C---:B------:R-:W-:Y:S01]  /*b540*/  FMUL.FTZ R105, R2.reuse, R105 ;  /* 0x0000006902697220 */ /* 0x040fe20000410000 */
[----:B------:R1:W-:Y:S01]  /*b550*/  MUFU.EX2 R3, R6 ;  /* 0x0000000600037308 */ /* 0x0003e20000000800 */
[C---:B------:R-:W-:Y:S02]  /*b560*/  FMUL.FTZ R108, R2.reuse, R108 ;  /* 0x0000006c026c7220 */ /* 0x040fe40000410000 */
[C---:B------:R-:W-:Y:S02]  /*b570*/  FMUL.FTZ R109, R2.reuse, R109 ;  /* 0x0000006d026d7220 */ /* 0x040fe40000410000 */
[C---:B------:R-:W-:Y:S02]  /*b580*/  FMUL.FTZ R112, R2.reuse, R112 ;  /* 0x0000007002707220 */ /* 0x040fe40000410000 */
[C---:B------:R-:W-:Y:S02]  /*b590*/  FMUL.FTZ R113, R2.reuse, R113 ;  /* 0x0000007102717220 */ /* 0x040fe40000410000 */
[C---:B------:R-:W-:Y:S01]  /*b5a0*/  FMUL.FTZ R116, R2.reuse, R116 ;  /* 0x0000007402747220 */ /* 0x040fe20000410000 */
[----:B------:R-:W1:Y:S01]  /*b5b0*/  MUFU.EX2 R218, R7 ;  /* 0x0000000700da7308 */ /* 0x000e620000000800 */
[C---:B------:R-:W-:Y:S02]  /*b5c0*/  FMUL.FTZ R117, R2.reuse, R117 ;  /* 0x0000007502757220 */ /* 0x040fe40000410000 */
[----:B------:R-:W-:Y:S02]  /*b5d0*/  FMUL.FTZ R120, R2, R120 ;  /* 0x0000007802787220 */ /* 0x000fe40000410000 */
[C---:B-----5:R-:W-:Y:S02]  /*b5e0*/  FMUL.FTZ R102, R0.reuse, R102 ;  /* 0x0000006600667220 */ /* 0x060fe40000410000 */
[C---:B------:R-:W-:Y:S02]  /*b5f0*/  FMUL.FTZ R103, R0.reuse, R103 ;  /* 0x0000006700677220 */ /* 0x040fe40000410000 */
[C---:B------:R-:W-:Y:S01]  /*b600*/  FMUL.FTZ R106, R0.reuse, R106 ;  /* 0x0000006a006a7220 */ /* 0x040fe20000410000 */
[----:B------:R5:W-:Y:S01]  /*b610*/  MUFU.EX2 R215, R10 ;  /* 0x0000000a00d77308 */ /* 0x000be20000000800 */
[C---:B------:R-:W-:Y:S02]  /*b620*/  FMUL.FTZ R107, R0.reuse, R107 ;  /* 0x0000006b006b7220 */ /* 0x040fe40000410000 */
[C---:B------:R-:W-:Y:S02]  /*b630*/  FMUL.FTZ R110, R0.reuse, R110 ;  /* 0x0000006e006e7220 */ /* 0x040fe40000410000 */
[C---:B-1----:R-:W-:Y:S02]  /*b640*/  FMUL.FTZ R6, R0.reuse, R150 ;  /* 0x0000009600067220 */ /* 0x042fe40000410000 */
[C---:B------:R-:W-:Y:S02]  /*b650*/  FMUL.FTZ R111, R0.reuse, R111 ;  /* 0x0000006f006f7220 */ /* 0x040fe40000410000 */
[C---:B------:R-:W-:Y:S01]  /*b660*/  FMUL.FTZ R114, R0.reuse, R114 ;  /* 0x0000007200727220 */ /* 0x040fe20000410000 */
[----:B------:R-:W1:Y:S01]  /*b670*/  MUFU.EX2 R219, R11 ;  /* 0x0000000b00db7308 */ /* 0x000e620000000800 */
[C---:B------:R-:W-:Y:S02]  /*b680*/  FMUL.FTZ R115, R0.reuse, R115 ;  /* 0x0000007300737220 */ /* 0x040fe40000410000 */
[----:B------:R-:W-:Y:S01]  /*b690*/  FMUL.FTZ R118, R0, R118 ;  /* 0x0000007600767220 */ /* 0x000fe20000410000 */
[----:B------:R-:W-:Y:S01]  /*b6a0*/  F2FP.BF16.PACK_AB R9, R218, R3 ;  /* 0x00000003da09723e */ /* 0x000fe200000010ff */
[C---:B------:R-:W-:Y:S02]  /*b6b0*/  FMUL.FTZ R7, R0.reuse, R151 ;  /* 0x0000009700077220 */ /* 0x040fe40000410000 */
[C---:B------:R-:W-:Y:S02]  /*b6c0*/  FMUL.FTZ R119, R0.reuse, R119 ;  /* 0x0000007700777220 */ /* 0x040fe40000410000 */
[C---:B------:R-:W-:Y:S01]  /*b6d0*/  FMUL.FTZ R122, R0.reuse, R122 ;  /* 0x0000007a007a7220 */ /* 0x040fe20000410000 */
[----:B------:R-:W-:Y:S01]  /*b6e0*/  MUFU.EX2 R230, R17 ;  /* 0x0000001100e67308 */ /* 0x000fe20000000800 */
[C---:B------:R-:W-:Y:S02]  /*b6f0*/  FMUL.FTZ R123, R0.reuse, R123 ;  /* 0x0000007b007b7220 */ /* 0x040fe40000410000 */
[----:B------:R-:W-:Y:S01]  /*b700*/  FMUL.FTZ R126, R0, R126 ;  /* 0x0000007e007e7220 */ /* 0x000fe20000410000 */
[----:B-----5:R-:W-:Y:S01]  /*b710*/  F2FP.BF16.PACK_AB R10, R226, R217 ;  /* 0x000000d9e20a723e */ /* 0x020fe200000010ff */
[C---:B------:R-:W-:Y:S02]  /*b720*/  FMUL.FTZ R127, R0.reuse, R127 ;  /* 0x0000007f007f7220 */ /* 0x040fe40000410000 */
[C---:B------:R-:W-:Y:S02]  /*b730*/  FMUL.FTZ R130, R0.reuse, R130 ;  /* 0x0000008200827220 */ /* 0x040fe40000410000 */
[C---:B------:R-:W-:Y:S01]  /*b740*/  FMUL.FTZ R131, R0.reuse, R131 ;  /* 0x0000008300837220 */ /* 0x040fe20000410000 */
[----:B------:R5:W2:Y:S01]  /*b750*/  MUFU.EX2 R222, R16 ;  /* 0x0000001000de7308 */ /* 0x000aa20000000800 */
        /* <DEDUP_REMOVED lines=69> */
[-C--:B------:R-:W-:Y:S01]  /*bbb0*/  IADD3 R2, R211, R205.reuse, RZ ;  /* 0x000000cdd3027210 */ /* 0x080fe20007ffe0ff */
[--C-:B------:R-:W-:Y:S02]  /*bbc0*/  FFMA.FTZ R14, R14, c[0x0][0x2d0], -R202.reuse ;  /* 0x0000b4000e0e7a23 */ /* 0x100fe400000108ca */
[--C-:B------:R-:W-:Y:S02]  /*bbd0*/  FFMA.FTZ R15, R15, c[0x0][0x2d0], -R202.reuse ;  /* 0x0000b4000f0f7a23 */ /* 0x100fe400000108ca */
[--C-:B------:R-:W-:Y:S02]  /*bbe0*/  FFMA.FTZ R18, R18, c[0x0][0x2d0], -R202.reuse ;  /* 0x0000b40012127a23 */ /* 0x100fe400000108ca */
[----:B------:R-:W-:Y:S01]  /*bbf0*/  MUFU.EX2 R220, R15 ;  /* 0x0000000f00dc7308 */ /* 0x000fe20000000800 */
[--C-:B------:R-:W-:Y:S02]  /*bc00*/  FFMA.FTZ R19, R19, c[0x0][0x2d0], -R202.reuse ;  /* 0x0000b40013137a23 */ /* 0x100fe400000108ca */
[--C-:B------:R-:W-:Y:S02]  /*bc10*/  FFMA.FTZ R22, R22, c[0x0][0x2d0], -R202.reuse ;  /* 0x0000b40016167a23 */ /* 0x100fe400000108ca */
[--C-:B------:R-:W-:Y:S02]  /*bc20*/  FFMA.FTZ R23, R23, c[0x0][0x2d0], -R202.reuse ;  /* 0x0000b40017177a23 */ /* 0x100fe400000108ca */
[--C-:B------:R-:W-:Y:S02]  /*bc30*/  FFMA.FTZ R26, R26, c[0x0][0x2d0], -R202.reuse ;  /* 0x0000b4001a1a7a23 */ /* 0x100fe400000108ca */
[--C-:B------:R-:W-:Y:S01]  /*bc40*/  FFMA.FTZ R27, R27, c[0x0][0x2d0], -R202.reuse ;  /* 0x0000b4001b1b7a23 */ /* 0x100fe200000108ca */
[----:B------:R-:W-:Y:S01]  /*bc50*/  MUFU.EX2 R221, R18 ;  /* 0x0000001200dd7308 */ /* 0x000fe20000000800 */
[--C-:B------:R-:W-:Y:S02]  /*bc60*/  FFMA.FTZ R30, R30, c[0x0][0x2d0], -R202.reuse ;  /* 0x0000b4001e1e7a23 */ /* 0x100fe400000108ca */
[--C-:B------:R-:W-:Y:S02]  /*bc70*/  FFMA.FTZ R31, R31, c[0x0][0x2d0], -R202.reuse ;  /* 0x0000b4001f1f7a23 */ /* 0x100fe400000108ca */
[----:B------:R-:W-:Y:S02]  /*bc80*/  FFMA.FTZ R38, R38, c[0x0][0x2d0], -R202 ;  /* 0x0000b40026267a23 */ /* 0x000fe400000108ca */
[--C-:B------:R-:W-:Y:S02]  /*bc90*/  FFMA.FTZ R32, R32, c[0x0][0x2d0], -R200.reuse ;  /* 0x0000b40020207a23 */ /* 0x100fe400000108c8 */
[--C-:B------:R-:W-:Y:S01]  /*bca0*/  FFMA.FTZ R40, R40, c[0x0][0x2d0], -R200.reuse ;  /* 0x0000b40028287a23 */ /* 0x100fe200000108c8 */
[----:B------:R-:W1:Y:S01]  /*bcb0*/  MUFU.EX2 R225, R19 ;  /* 0x0000001300e17308 */ /* 0x000e620000000800 */
[----:B------:R-:W-:Y:S02]  /*bcc0*/  FFMA.FTZ R37, R37, c[0x0][0x2d0], -R200 ;  /* 0x0000b40025257a23 */ /* 0x000fe400000108c8 */
[--C-:B------:R-:W-:Y:S02]  /*bcd0*/  FFMA.FTZ R35, R35, c[0x0][0x2d0], -R202.reuse ;  /* 0x0000b40023237a23 */ /* 0x100fe400000108ca */
[--C-:B------:R-:W-:Y:S02]  /*bce0*/  FFMA.FTZ R34, R34, c[0x0][0x2d0], -R202.reuse ;  /* 0x0000b40022227a23 */ /* 0x100fe400000108ca */
[----:B------:R-:W-:Y:S02]  /*bcf0*/  FFMA.FTZ R39, R39, c[0x0][0x2d0], -R202 ;  /* 0x0000b40027277a23 */ /* 0x000fe400000108ca */
[----:B------:R-:W-:Y:S01]  /*bd00*/  FFMA.FTZ R41, R41, c[0x0][0x2d0], -R200 ;  /* 0x0000b40029297a23 */ /* 0x000fe200000108c8 */
[----:B------:R-:W-:Y:S01]  /*bd10*/  MUFU.EX2 R227, R22 ;  /* 0x0000001600e37308 */ /* 0x000fe20000000800 */
[--C-:B------:R-:W-:Y:S02]  /*bd20*/  FFMA.FTZ R42, R42, c[0x0][0x2d0], -R202.reuse ;  /* 0x0000b4002a2a7a23 */ /* 0x100fe400000108ca */
[----:B------:R-:W-:Y:S02]  /*bd30*/  FFMA.FTZ R43, R43, c[0x0][0x2d0], -R202 ;  /* 0x0000b4002b2b7a23 */ /* 0x000fe400000108ca */
[----:B------:R-:W-:Y:S02]  /*bd40*/  FFMA.FTZ R36, R36, c[0x0][0x2d0], -R200 ;  /* 0x0000b40024247a23 */ /* 0x000fe400000108c8 */
[----:B------:R-:W-:Y:S03]  /*bd50*/  FFMA.FTZ R47, R47, c[0x0][0x2d0], -R202 ;  /* 0x0000b4002f2f7a23 */ /* 0x000fe600000108ca */
[----:B------:R-:W-:Y:S10]  /*bd60*/  MUFU.EX2 R228, R23 ;  /* 0x0000001700e47308 */ /* 0x000ff40000000800 */
[----:B------:R-:W-:Y:S10]  /*bd70*/  MUFU.EX2 R224, R26 ;  /* 0x0000001a00e07308 */ /* 0x000ff40000000800 */
[----:B------:R-:W-:Y:S10]  /*bd80*/  MUFU.EX2 R223, R27 ;  /* 0x0000001b00df7308 */ /* 0x000ff40000000800 */
[----:B------:R-:W-:Y:S01]  /*bd90*/  MUFU.EX2 R39, R39 ;  /* 0x0000002700277308 */ /* 0x000fe20000000800 */
[----:B----4-:R-:W-:Y:S01]  /*bda0*/  FFMA.FTZ R203, R0, R8, R3 ;  /* 0x0000000800cb7223 */ /* 0x010fe20000010003 */
[----:B------:R-:W-:Y:S02]  /*bdb0*/  IADD3 R0, R210, R205, RZ ;  /* 0x000000cdd2007210 */ /* 0x000fe40007ffe0ff */
[C---:B------:R-:W-:Y:S01]  /*bdc0*/  F2FP.BF16.PACK_AB R8, R201.reuse, R147 ;  /* 0x00000093c908723e */ /* 0x040fe200000010ff */
[----:B------:R-:W-:Y:S01]  /*bdd0*/  FADD.FTZ R201, R201, R146 ;  /* 0x00000092c9c97221 */ /* 0x000fe20000010000 */
[C---:B------:R-:W-:Y:S01]  /*bde0*/  IADD3 R3, R207.reuse, R0, RZ ;  /* 0x00000000cf037210 */ /* 0x040fe20007ffe0ff */
[----:B------:R-:W4:Y:S03]  /*bdf0*/  LDSM.16.MT88.4 R148, [R0] ;  /* 0x000000000094783b */ /* 0x000f260000004200 */
[----:B------:R-:W-:Y:S01]  /*be00*/  MUFU.EX2 R147, R12 ;  /* 0x0000000c00937308 */ /* 0x000fe20000000800 */
[----:B------:R-:W-:Y:S01]  /*be10*/  IADD3 R146, R207, R2, RZ ;  /* 0x00000002cf927210 */ /* 0x000fe20007ffe0ff */
[----:B-----5:R-:W-:Y:S04]  /*be20*/  FADD.FTZ R16, R217, R201 ;  /* 0x000000c9d9107221 */ /* 0x020fe80000010000 */
[----:B------:R-:W-:Y:S04]  /*be30*/  FADD.FTZ R16, R226, R16 ;  /* 0x00000010e2107221 */ /* 0x000fe80000010000 */
[----:B------:R-:W-:Y:S10]  /*be40*/  MUFU.EX2 R205, R29 ;  /* 0x0000001d00cd7308 */ /* 0x000ff40000000800 */
[----:B------:R-:W-:Y:S10]  /*be50*/  MUFU.EX2 R217, R33 ;  /* 0x0000002100d97308 */ /* 0x000ff40000000800 */
[----:B------:R-:W-:Y:S01]  /*be60*/  MUFU.EX2 R201, R30 ;  /* 0x0000001e00c97308 */ /* 0x000fe20000000800 */
[C---:B----4-:R-:W-:Y:S09]  /*be70*/  HMMA.16816.F32.BF16 R4, R8.reuse, R148, R4 ;  /* 0x000000940804723c */ /* 0x050ff20000041804 */
[----:B------:R-:W-:Y:S01]  /*be80*/  MUFU.EX2 R41, R41 ;  /* 0x0000002900297308 */ /* 0x000fe20000000800 */
[C---:B------:R-:W-:Y:S01]  /*be90*/  HMMA.16816.F32.BF16 R100, R8.reuse, R150, R100 ;  /* 0x000000960864723c */ /* 0x040fe20000041864 */
[----:B------:R-:W4:Y:S08]  /*bea0*/  LDSM.16.MT88.4 R148, [R3] ;  /* 0x000000000394783b */ /* 0x000f300000004200 */
[----:B------:R-:W-:Y:S10]  /*beb0*/  MUFU.EX2 R42, R42 ;  /* 0x0000002a002a7308 */ /* 0x000ff40000000800 */
[----:B------:R-:W-:Y:S10]  /*bec0*/  MUFU.EX2 R43, R43 ;  /* 0x0000002b002b7308 */ /* 0x000ff40000000800 */
[----:B------:R-:W-:Y:S01]  /*bed0*/  MUFU.EX2 R47, R47 ;  /* 0x0000002f002f7308 */ /* 0x000fe20000000800 */
[C---:B----4-:R-:W-:Y:S08]  /*bee0*/  HMMA.16816.F32.BF16 R104, R8.reuse, R148, R104 ;  /* 0x000000940868723c */ /* 0x050ff00000041868 */
[C---:B------:R-:W-:Y:S01]  /*bef0*/  HMMA.16816.F32.BF16 R108, R8.reuse, R150, R108 ;  /* 0x00000096086c723c */ /* 0x040fe2000004186c */
[----:B------:R-:W4:Y:S07]  /*bf00*/  LDSM.16.MT88.4 R148, [R2] ;  /* 0x000000000294783b */ /* 0x000f2e0000004200 */
[C---:B----4-:R-:W-:Y:S08]  /*bf10*/  HMMA.16816.F32.BF16 R112, R8.reuse, R148, R112 ;  /* 0x000000940870723c */ /* 0x050ff00000041870 */
[C---:B------:R-:W-:Y:S01]  /*bf20*/  HMMA.16816.F32.BF16 R116, R8.reuse, R150, R116 ;  /* 0x000000960874723c */ /* 0x040fe20000041874 */
[----:B------:R-:W4:Y:S07]  /*bf30*/  LDSM.16.MT88.4 R148, [R146] ;  /* 0x000000009294783b */ /* 0x000f2e0000004200 */
[C---:B----4-:R-:W-:Y:S08]  /*bf40*/  HMMA.16816.F32.BF16 R120, R8.reuse, R148, R120 ;  /* 0x000000940878723c */ /* 0x050ff00000041878 */
[C---:B------:R-:W-:Y:S01]  /*bf50*/  HMMA.16816.F32.BF16 R124, R8.reuse, R150, R124 ;  /* 0x00000096087c723c */ /* 0x040fe2000004187c */
[----:B------:R-:W4:Y:S07]  /*bf60*/  LDSM.16.MT88.4 R148, [R0+0x3000] ;  /* 0x003000000094783b */ /* 0x000f2e0000004200 */
        /* <DEDUP_REMOVED lines=21> */
[C---:B----4-:R-:W-:Y:S01]  /*c0c0*/  HMMA.16816.F32.BF16 R92, R8.reuse, R148, R92 ;  /* 0x00000094085c723c */ /* 0x050fe2000004185c */
[----:B------:R-:W4:Y:S07]  /*c0d0*/  MUFU.EX2 R149, R13 ;  /* 0x0000000d00957308 */ /* 0x000f2e0000000800 */
[----:B------:R-:W-:Y:S03]  /*c0e0*/  HMMA.16816.F32.BF16 R96, R8, R150, R96 ;  /* 0x000000960860723c */ /* 0x000fe60000041860 */
[----:B------:R5:W3:Y:S04]  /*c0f0*/  MUFU.EX2 R148, R14 ;  /* 0x0000000e00947308 */ /* 0x000ae80000000800 */
[----:B--2---:R-:W-:Y:S02]  /*c100*/  F2FP.BF16.PACK_AB R10, R230, R222 ;  /* 0x000000dee60a723e */ /* 0x004fe400000010ff */
[----:B-1----:R-:W-:Y:S04]  /*c110*/  F2FP.BF16.PACK_AB R11, R225, R221 ;  /* 0x000000dde10b723e */ /* 0x002fe800000010ff */
[----:B------:R1:W2:Y:S01]  /*c120*/  MUFU.EX2 R151, R20 ;  /* 0x0000001400977308 */ /* 0x0002a20000000800 */
[----:B----4-:R-:W-:Y:S09]  /*c130*/  F2FP.BF16.PACK_AB R8, R149, R147 ;  /* 0x000000939508723e */ /* 0x010ff200000010ff */
[----:B------:R-:W4:Y:S01]  /*c140*/  MUFU.EX2 R150, R28 ;  /* 0x0000001c00967308 */ /* 0x000f220000000800 */
[----:B-----5:R-:W5:Y:S01]  /*c150*/  LDSM.16.MT88.4 R12, [R0+0x800] ;  /* 0x00080000000c783b */ /* 0x020f620000004200 */
[----:B---3--:R-:W-:Y:S01]  /*c160*/  F2FP.BF16.PACK_AB R9, R220, R148 ;  /* 0x00000094dc09723e */ /* 0x008fe200000010ff */
[----:B-1----:R-:W-:Y:S06]  /*c170*/  FADD.FTZ R20, R147, R16 ;  /* 0x0000001093147221 */ /* 0x002fec0000010000 */
[----:B------:R-:W-:Y:S01]  /*c180*/  LDSM.16.MT88.4 R16, [R0+0x1800] ;  /* 0x001800000010783b */ /* 0x000fe20000004200 */
[----:B------:R1:W-:Y:S01]  /*c190*/  MUFU.EX2 R147, R34 ;  /* 0x0000002200937308 */ /* 0x0003e20000000800 */
[----:B------:R-:W-:Y:S04]  /*c1a0*/  FADD.FTZ R20, R149, R20 ;  /* 0x0000001495147221 */ /* 0x000fe80000010000 */
[----:B------:R-:W-:Y:S04]  /*c1b0*/  FADD.FTZ R24, R222, R20 ;  /* 0x00000014de187221 */ /* 0x000fe80000010000 */
[----:B------:R-:W-:Y:S02]  /*c1c0*/  FADD.FTZ R29, R230, R24 ;  /* 0x00000018e61d7221 */ /* 0x000fe40000010000 */
[----:B-1----:R-:W-:Y:S01]  /*c1d0*/  FFMA.FTZ R34, R50, c[0x0][0x2d0], -R202 ;  /* 0x0000b40032227a23 */ /* 0x002fe200000108ca */
[C---:B-----5:R-:W-:Y:S05]  /*c1e0*/  HMMA.16816.F32.BF16 R4, R8.reuse, R12, R4 ;  /* 0x0000000c0804723c */ /* 0x060fea0000041804 */
[----:B------:R-:W-:Y:S03]  /*c1f0*/  MUFU.EX2 R34, R34 ;  /* 0x0000002200227308 */ /* 0x000fe60000000800 */
        /* <DEDUP_REMOVED lines=36> */
[----:B------:R-:W-:Y:S01]  /*c440*/  F2FP.BF16.PACK_AB R10, R232, R231 ;  /* 0x000000e7e80a723e */ /* 0x000fe200000010ff */
[----:B------:R3:W-:Y:S03]  /*c450*/  MUFU.EX2 R203, R31 ;  /* 0x0000001f00cb7308 */ /* 0x0007e60000000800 */
[----:B------:R-:W-:Y:S01]  /*c460*/  F2FP.BF16.PACK_AB R9, R228, R227 ;  /* 0x000000e3e409723e */ /* 0x000fe200000010ff */
[----:B------:R-:W-:Y:S01]  /*c470*/  FADD.FTZ R21, R215, R8 ;  /* 0x00000008d7157221 */ /* 0x000fe20000010000 */
[----:B--2---:R-:W-:Y:S02]  /*c480*/  F2FP.BF16.PACK_AB R8, R229, R151 ;  /* 0x00000097e508723e */ /* 0x004fe400000010ff */
[----:B------:R-:W-:Y:S01]  /*c490*/  F2FP.BF16.PACK_AB R11, R223, R224 ;  /* 0x000000e0df0b723e */ /* 0x000fe200000010ff */
[----:B------:R-:W-:Y:S02]  /*c4a0*/  FADD.FTZ R21, R219, R21 ;  /* 0x00000015db157221 */ /* 0x000fe40000010000 */
[----:B------:R2:W-:Y:S02]  /*c4b0*/  MUFU.EX2 R215, R35 ;  /* 0x0000002300d77308 */ /* 0x0005e40000000800 */
[----:B------:R-:W-:Y:S04]  /*c4c0*/  FADD.FTZ R21, R148, R21 ;  /* 0x0000001594157221 */ /* 0x000fe80000010000 */
[----:B------:R-:W-:Y:S02]  /*c4d0*/  FADD.FTZ R25, R220, R21 ;  /* 0x00000015dc197221 */ /* 0x000fe40000010000 */
[----:B------:R-:W-:Y:S02]  /*c4e0*/  LDSM.16.MT88.4 R20, [R0+0x2000] ;  /* 0x002000000014783b */ /* 0x000fe40000004200 */
[----:B------:R-:W-:Y:S01]  /*c4f0*/  FADD.FTZ R28, R221, R25 ;  /* 0x00000019dd1c7221 */ /* 0x000fe20000010000 */
[----:B------:R5:W4:Y:S01]  /*c500*/  MUFU.EX2 R218, R32 ;  /* 0x0000002000da7308 */ /* 0x000b220000000800 */
[----:B---3--:R-:W-:Y:S04]  /*c510*/  FFMA.FTZ R31, R45, c[0x0][0x2d0], -R200 ;  /* 0x0000b4002d1f7a23 */ /* 0x008fe800000108c8 */
[----:B------:R-:W-:Y:S01]  /*c520*/  LDSM.16.MT88.4 R24, [R2+0x2000] ;  /* 0x002000000218783b */ /* 0x000fe20000004200 */
[----:B------:R-:W-:Y:S02]  /*c530*/  FADD.FTZ R30, R225, R28 ;  /* 0x0000001ce11e7221 */ /* 0x000fe40000010000 */
[----:B------:R-:W-:Y:S02]  /*c540*/  FADD.FTZ R28, R151, R29 ;  /* 0x0000001d971c7221 */ /* 0x000fe40000010000 */
[----:B------:R-:W-:Y:S01]  /*c550*/  FADD.FTZ R29, R227, R30 ;  /* 0x0000001ee31d7221 */ /* 0x000fe20000010000 */
[C---:B-1----:R-:W-:Y:S01]  /*c560*/  HMMA.16816.F32.BF16 R4, R8.reuse, R12, R4 ;  /* 0x0000000c0804723c */ /* 0x042fe20000041804 */
[----:B------:R-:W-:Y:S02]  /*c570*/  MUFU.EX2 R45, R37 ;  /* 0x00000025002d7308 */ /* 0x000fe40000000800 */
[----:B------:R-:W-:Y:S02]  /*c580*/  FADD.FTZ R29, R228, R29 ;  /* 0x0000001de41d7221 */ /* 0x000fe40000010000 */
[----:B------:R-:W-:Y:S02]  /*c590*/  FADD.FTZ R28, R229, R28 ;  /* 0x0000001ce51c7221 */ /* 0x000fe40000010000 */
[----:B--2---:R-:W-:Y:S01]  /*c5a0*/  FFMA.FTZ R35, R44, c[0x0][0x2d0], -R200 ;  /* 0x0000b4002c237a23 */ /* 0x004fe200000108c8 */
[C---:B------:R-:W-:Y:S01]  /*c5b0*/  HMMA.16816.F32.BF16 R100, R8.reuse, R14, R100 ;  /* 0x0000000e0864723c */ /* 0x040fe20000041864 */
[----:B------:R-:W1:Y:S02]  /*c5c0*/  LDSM.16.MT88.4 R12, [R3+0x1000] ;  /* 0x00100000030c783b */ /* 0x000e640000004200 */
[----:B------:R2:W3:Y:S01]  /*c5d0*/  MUFU.EX2 R44, R36 ;  /* 0x00000024002c7308 */ /* 0x0004e20000000800 */
[----:B------:R-:W-:Y:S02]  /*c5e0*/  FADD.FTZ R28, R231, R28 ;  /* 0x0000001ce71c7221 */ /* 0x000fe40000010000 */
[--C-:B-----5:R-:W-:Y:S02]  /*c5f0*/  FFMA.FTZ R32, R48, c[0x0][0x2d0], -R200.reuse ;  /* 0x0000b40030207a23 */ /* 0x120fe400000108c8 */
[----:B------:R-:W-:Y:S05]  /*c600*/  FFMA.FTZ R200, R49, c[0x0][0x2d0], -R200 ;  /* 0x0000b40031c87a23 */ /* 0x000fea00000108c8 */
[----:B------:R-:W-:Y:S10]  /*c610*/  MUFU.EX2 R37, R32 ;  /* 0x0000002000257308 */ /* 0x000ff40000000800 */
[----:B------:R-:W-:Y:S01]  /*c620*/  MUFU.EX2 R200, R200 ;  /* 0x000000c800c87308 */ /* 0x000fe20000000800 */
[--C-:B--2---:R-:W-:Y:S02]  /*c630*/  FFMA.FTZ R36, R46, c[0x0][0x2d0], -R202.reuse ;  /* 0x0000b4002e247a23 */ /* 0x104fe400000108ca */
[----:B------:R-:W-:Y:S07]  /*c640*/  FFMA.FTZ R202, R51, c[0x0][0x2d0], -R202 ;  /* 0x0000b40033ca7a23 */ /* 0x000fee00000108ca */
[----:B------:R-:W2:Y:S01]  /*c650*/  MUFU.EX2 R48, R40 ;  /* 0x0000002800307308 */ /* 0x000ea20000000800 */
[C---:B-1----:R-:W-:Y:S09]  /*c660*/  HMMA.16816.F32.BF16 R104, R8.reuse, R12, R104 ;  /* 0x0000000c0868723c */ /* 0x042ff20000041868 */
[----:B------:R-:W1:Y:S01]  /*c670*/  MUFU.EX2 R40, R38 ;  /* 0x0000002600287308 */ /* 0x000e620000000800 */
[C---:B------:R-:W-:Y:S01]  /*c680*/  HMMA.16816.F32.BF16 R108, R8.reuse, R14, R108 ;  /* 0x0000000e086c723c */ /* 0x040fe2000004186c */
[----:B------:R-:W5:Y:S08]  /*c690*/  LDSM.16.MT88.4 R12, [R2+0x1000] ;  /* 0x00100000020c783b */ /* 0x000f700000004200 */
[----:B------:R-:W-:Y:S10]  /*c6a0*/  MUFU.EX2 R38, R31 ;  /* 0x0000001f00267308 */ /* 0x000ff40000000800 */
[----:B------:R-:W-:Y:S10]  /*c6b0*/  MUFU.EX2 R202, R202 ;  /* 0x000000ca00ca7308 */ /* 0x000ff40000000800 */
[----:B------:R-:W1:Y:S10]  /*c6c0*/  MUFU.EX2 R35, R35 ;  /* 0x0000002300237308 */ /* 0x000e740000000800 */
[----:B------:R-:W1:Y:S01]  /*c6d0*/  MUFU.EX2 R36, R36 ;  /* 0x0000002400247308 */ /* 0x000e620000000800 */
[C---:B-----5:R-:W-:Y:S08]  /*c6e0*/  HMMA.16816.F32.BF16 R112, R8.reuse, R12, R112 ;  /* 0x0000000c0870723c */ /* 0x060ff00000041870 */
[C---:B------:R-:W-:Y:S01]  /*c6f0*/  HMMA.16816.F32.BF16 R116, R8.reuse, R14, R116 ;  /* 0x0000000e0874723c */ /* 0x040fe20000041874 */
[----:B------:R-:W5:Y:S07]  /*c700*/  LDSM.16.MT88.4 R12, [R146+0x1000] ;  /* 0x00100000920c783b */ /* 0x000f6e0000004200 */
        /* <DEDUP_REMOVED lines=25> */
[----:B------:R-:W-:Y:S01]  /*c8a0*/  HMMA.16816.F32.BF16 R96, R8, R14, R96 ;  /* 0x0000000e0860723c */ /* 0x000fe20000041860 */
[----:B------:R-:W5:Y:S06]  /*c8b0*/  LDSM.16.MT88.4 R12, [R3+0x1800] ;  /* 0x00180000030c783b */ /* 0x000f6c0000004200 */
[----:B----4-:R-:W-:Y:S02]  /*c8c0*/  F2FP.BF16.PACK_AB R8, R205, R150 ;  /* 0x00000096cd08723e */ /* 0x010fe400000010ff */
[----:B------:R-:W-:Y:S03]  /*c8d0*/  F2FP.BF16.PACK_AB R10, R217, R218 ;  /* 0x000000dad90a723e */ /* 0x000fe600000010ff */
[----:B------:R-:W-:Y:S02]  /*c8e0*/  F2FP.BF16.PACK_AB R9, R203, R201 ;  /* 0x000000c9cb09723e */ /* 0x000fe400000010ff */
[----:B------:R-:W-:Y:S07]  /*c8f0*/  F2FP.BF16.PACK_AB R11, R215, R147 ;  /* 0x00000093d70b723e */ /* 0x000fee00000010ff */
[C---:B------:R-:W-:Y:S08]  /*c900*/  HMMA.16816.F32.BF16 R4, R8.reuse, R16, R4 ;  /* 0x000000100804723c */ /* 0x040ff00000041804 */
[C---:B------:R-:W-:Y:S01]  /*c910*/  HMMA.16816.F32.BF16 R100, R8.reuse, R18, R100 ;  /* 0x000000120864723c */ /* 0x040fe20000041864 */
[----:B------:R-:W4:Y:S07]  /*c920*/  LDSM.16.MT88.4 R16, [R2+0x1800] ;  /* 0x001800000210783b */ /* 0x000f2e0000004200 */
[C---:B-----5:R-:W-:Y:S08]  /*c930*/  HMMA.16816.F32.BF16 R104, R8.reuse, R12, R104 ;  /* 0x0000000c0868723c */ /* 0x060ff00000041868 */
[C---:B------:R-:W-:Y:S01]  /*c940*/  HMMA.16816.F32.BF16 R108, R8.reuse, R14, R108 ;  /* 0x0000000e086c723c */ /* 0x040fe2000004186c */
[----:B------:R-:W5:Y:S07]  /*c950*/  LDSM.16.MT88.4 R12, [R146+0x1800] ;  /* 0x00180000920c783b */ /* 0x000f6e0000004200 */
[C---:B----4-:R-:W-:Y:S08]  /*c960*/  HMMA.16816.F32.BF16 R112, R8.reuse, R16, R112 ;  /* 0x000000100870723c */ /* 0x050ff00000041870 */
        /* <DEDUP_REMOVED lines=27> */
[----:B------:R-:W-:Y:S01]  /*cb20*/  HMMA.16816.F32.BF16 R96, R8, R14, R96 ;  /* 0x0000000e0860723c */ /* 0x000fe20000041860 */
[----:B------:R-:W5:Y:S06]  /*cb30*/  LDSM.16.MT88.4 R12, [R146+0x2000] ;  /* 0x00200000920c783b */ /* 0x000f6c0000004200 */
[----:B---3--:R-:W-:Y:S02]  /*cb40*/  F2FP.BF16.PACK_AB R8, R45, R44 ;  /* 0x0000002c2d08723e */ /* 0x008fe400000010ff */
[----:B--2---:R-:W-:Y:S03]  /*cb50*/  F2FP.BF16.PACK_AB R10, R41, R48 ;  /* 0x00000030290a723e */ /* 0x004fe600000010ff */
[----:B-1----:R-:W-:Y:S02]  /*cb60*/  F2FP.BF16.PACK_AB R9, R39, R40 ;  /* 0x000000282709723e */ /* 0x002fe400000010ff */
[----:B------:R-:W-:Y:S07]  /*cb70*/  F2FP.BF16.PACK_AB R11, R43, R42 ;  /* 0x0000002a2b0b723e */ /* 0x000fee00000010ff */
[C---:B------:R-:W-:Y:S08]  /*cb80*/  HMMA.16816.F32.BF16 R4, R8.reuse, R20, R4 ;  /* 0x000000140804723c */ /* 0x040ff00000041804 */
        /* <DEDUP_REMOVED lines=29> */
[C---:B---3--:R-:W-:Y:S08]  /*cd60*/  HMMA.16816.F32.BF16 R84, R8.reuse, R24, R84 ;  /* 0x000000180854723c */ /* 0x048ff00000041854 */
[C---:B------:R-:W-:Y:S01]  /*cd70*/  HMMA.16816.F32.BF16 R88, R8.reuse, R26, R88 ;  /* 0x0000001a0858723c */ /* 0x040fe20000041858 */
[----:B------:R-:W2:Y:S07]  /*cd80*/  LDSM.16.MT88.4 R24, [R2+0x2800] ;  /* 0x002800000218783b */ /* 0x000eae0000004200 */
[C---:B----4-:R-:W-:Y:S07]  /*cd90*/  HMMA.16816.F32.BF16 R92, R8.reuse, R12, R92 ;  /* 0x0000000c085c723c */ /* 0x050fee000004185c */
[----:B------:R-:W-:Y:S01]  /*cda0*/  FADD.FTZ R12, R232, R28 ;  /* 0x0000001ce80c7221 */ /* 0x000fe20000010000 */
[----:B------:R-:W-:Y:S04]  /*cdb0*/  HMMA.16816.F32.BF16 R96, R8, R14, R96 ;  /* 0x0000000e0860723c */ /* 0x000fe80000041860 */
[----:B------:R-:W-:Y:S02]  /*cdc0*/  FADD.FTZ R33, R150, R12 ;  /* 0x0000000c96217221 */ /* 0x000fe40000010000 */
[----:B------:R-:W-:Y:S01]  /*cdd0*/  FADD.FTZ R13, R224, R29 ;  /* 0x0000001de00d7221 */ /* 0x000fe20000010000 */
[----:B------:R-:W-:Y:S01]  /*cde0*/  F2FP.BF16.PACK_AB R8, R38, R35 ;  /* 0x000000232608723e */ /* 0x000fe200000010ff */
[----:B------:R-:W-:Y:S01]  /*cdf0*/  LDSM.16.MT88.4 R28, [R0+0x5800] ;  /* 0x00580000001c783b */ /* 0x000fe20000004200 */
[----:B------:R-:W-:Y:S03]  /*ce00*/  F2FP.BF16.PACK_AB R9, R47, R36 ;  /* 0x000000242f09723e */ /* 0x000fe600000010ff */
[----:B------:R-:W-:Y:S01]  /*ce10*/  F2FP.BF16.PACK_AB R10, R200, R37 ;  /* 0x00000025c80a723e */ /* 0x000fe200000010ff */
[----:B------:R-:W-:Y:S01]  /*ce20*/  FADD.FTZ R32, R223, R13 ;  /* 0x0000000ddf207221 */ /* 0x000fe20000010000 */
[----:B------:R-:W-:Y:S02]  /*ce30*/  F2FP.BF16.PACK_AB R11, R202, R34 ;  /* 0x00000022ca0b723e */ /* 0x000fe400000010ff */
[----:B------:R-:W3:Y:S05]  /*ce40*/  LDSM.16.MT88.4 R12, [R146+0x2800] ;  /* 0x00280000920c783b */ /* 0x000eea0000004200 */
[C---:B-1----:R-:W-:Y:S03]  /*ce50*/  HMMA.16816.F32.BF16 R148, R8.reuse, R16, R4 ;  /* 0x000000100894723c */ /* 0x042fe60000041804 */
[----:B------:R-:W1:Y:S05]  /*ce60*/  LDSM.16.MT88.4 R4, [R3+0x5800] ;  /* 0x005800000304783b */ /* 0x000e6a0000004200 */
[C---:B------:R-:W-:Y:S03]  /*ce70*/  HMMA.16816.F32.BF16 R100, R8.reuse, R18, R100 ;  /* 0x000000120864723c */ /* 0x040fe60000041864 */
[----:B------:R-:W4:Y:S05]  /*ce80*/  LDSM.16.MT88.4 R16, [R2+0x5800] ;  /* 0x005800000210783b */ /* 0x000f2a0000004200 */
[C---:B------:R-:W-:Y:S08]  /*ce90*/  HMMA.16816.F32.BF16 R104, R8.reuse, R20, R104 ;  /* 0x000000140868723c */ /* 0x040ff00000041868 */
[C---:B------:R-:W-:Y:S01]  /*cea0*/  HMMA.16816.F32.BF16 R108, R8.reuse, R22, R108 ;  /* 0x00000016086c723c */ /* 0x040fe2000004186c */
[----:B------:R-:W5:Y:S07]  /*ceb0*/  LDSM.16.MT88.4 R20, [R146+0x5800] ;  /* 0x005800009214783b */ /* 0x000f6e0000004200 */
[C---:B--2---:R-:W-:Y:S08]  /*cec0*/  HMMA.16816.F32.BF16 R112, R8.reuse, R24, R112 ;  /* 0x000000180870723c */ /* 0x044ff00000041870 */
[C---:B------:R-:W-:Y:S01]  /*ced0*/  HMMA.16816.F32.BF16 R116, R8.reuse, R26, R116 ;  /* 0x0000001a0874723c */ /* 0x040fe20000041874 */
[----:B------:R2:W4:Y:S07]  /*cee0*/  LDSM.16.MT88.4 R24, [R0+0x8800] ;  /* 0x008800000018783b */ /* 0x00052e0000004200 */
[C---:B---3--:R-:W-:Y:S08]  /*cef0*/  HMMA.16816.F32.BF16 R120, R8.reuse, R12, R120 ;  /* 0x0000000c0878723c */ /* 0x048ff00000041878 */
[C---:B------:R-:W-:Y:S01]  /*cf00*/  HMMA.16816.F32.BF16 R124, R8.reuse, R14, R124 ;  /* 0x0000000e087c723c */ /* 0x040fe2000004187c */
[----:B------:R3:W5:Y:S07]  /*cf10*/  LDSM.16.MT88.4 R12, [R3+0x8800] ;  /* 0x00880000030c783b */ /* 0x00076e0000004200 */
[C---:B------:R-:W-:Y:S04]  /*cf20*/  HMMA.16816.F32.BF16 R128, R8.reuse, R28, R128 ;  /* 0x0000001c0880723c */ /* 0x040fe80000041880 */
[----:B--2---:R-:W-:Y:S04]  /*cf30*/  @P5 IADD3 R0, R216, -0x2, RZ ;  /* 0xfffffffed8005810 */ /* 0x004fe80007ffe0ff */
[C---:B------:R-:W-:Y:S08]  /*cf40*/  HMMA.16816.F32.BF16 R132, R8.reuse, R30, R132 ;  /* 0x0000001e0884723c */ /* 0x040ff00000041884 */
[C---:B-1----:R-:W-:Y:S04]  /*cf50*/  HMMA.16816.F32.BF16 R136, R8.reuse, R4, R136 ;  /* 0x000000040888723c */ /* 0x042fe80000041888 */
[----:B---3--:R-:W-:Y:S04]  /*cf60*/  @P5 SHF.R.S32.HI R3, RZ, 0x1f, R0 ;  /* 0x0000001fff035819 */ /* 0x008fe80000011400 */
[C---:B------:R-:W-:Y:S01]  /*cf70*/  HMMA.16816.F32.BF16 R140, R8.reuse, R6, R140 ;  /* 0x00000006088c723c */ /* 0x040fe2000004188c */
[----:B------:R1:W2:Y:S03]  /*cf80*/  LDSM.16.MT88.4 R4, [R2+0x8800] ;  /* 0x008800000204783b */ /* 0x0002a60000004200 */
[----:B------:R-:W-:Y:S04]  /*cf90*/  @P5 IMAD R3, R3, c[0x0][0x1e0], RZ ;  /* 0x0000780003035a24 */ /* 0x000fe800078e02ff */
[C---:B----4-:R-:W-:Y:S07]  /*cfa0*/  HMMA.16816.F32.BF16 R52, R8.reuse, R16, R52 ;  /* 0x000000100834723c */ /* 0x050fee0000041834 */
[C---:B------:R-:W-:Y:S01]  /*cfb0*/  @P5 IMAD.WIDE.U32 R16, R0.reuse, c[0x0][0x1e0], RZ ;  /* 0x0000780000105a25 */ /* 0x040fe200078e00ff */
[C---:B------:R-:W-:Y:S08]  /*cfc0*/  HMMA.16816.F32.BF16 R56, R8.reuse, R18, R56 ;  /* 0x000000120838723c */ /* 0x040ff00000041838 */
[C---:B-----5:R-:W-:Y:S04]  /*cfd0*/  HMMA.16816.F32.BF16 R60, R8.reuse, R20, R60 ;  /* 0x00000014083c723c */ /* 0x060fe8000004183c */
[----:B-1----:R-:W-:Y:S01]  /*cfe0*/  @P5 IMAD R2, R0, c[0x0][0x1e4], R3 ;  /* 0x0000790000025a24 */ /* 0x002fe200078e0203 */
[----:B------:R-:W-:Y:S02]  /*cff0*/  @P5 MOV R3, R242 ;  /* 0x000000f200035202 */ /* 0x000fe40000000f00 */
[----:B------:R-:W-:Y:S01]  /*d000*/  FADD.FTZ R21, R205, R33 ;  /* 0x00000021cd157221 */ /* 0x000fe20000010000 */
[C---:B------:R-:W-:Y:S04]  /*d010*/  HMMA.16816.F32.BF16 R64, R8.reuse, R22, R64 ;  /* 0x000000160840723c */ /* 0x040fe80000041840 */
[----:B------:R-:W-:Y:S01]  /*d020*/  @P5 IADD3 R0, R17, R2, RZ ;  /* 0x0000000211005210 */ /* 0x000fe20007ffe0ff */
[----:B------:R-:W-:Y:S01]  /*d030*/  FADD.FTZ R17, R201, R32 ;  /* 0x00000020c9117221 */ /* 0x000fe20000010000 */
[----:B------:R-:W-:Y:S02]  /*d040*/  @P5 MOV R2, R240 ;  /* 0x000000f000025202 */ /* 0x000fe40000000f00 */
[C---:B------:R-:W-:Y:S04]  /*d050*/  HMMA.16816.F32.BF16 R68, R8.reuse, R24, R68 ;  /* 0x000000180844723c */ /* 0x040fe80000041844 */
[----:B------:R-:W-:Y:S04]  /*d060*/  @P5 IMAD.WIDE.U32 R2, R16, 0x60, R2 ;  /* 0x0000006010025825 */ /* 0x000fe800078e0002 */
[C---:B------:R-:W-:Y:S04]  /*d070*/  HMMA.16816.F32.BF16 R72, R8.reuse, R26, R72 ;  /* 0x0000001a0848723c */ /* 0x040fe80000041848 */
[----:B------:R-:W-:Y:S02]  /*d080*/  @P5 IMAD R0, R0, 0x60, RZ ;  /* 0x0000006000005824 */ /* 0x000fe400078e02ff */
[----:B------:R-:W-:Y:S02]  /*d090*/  FADD.FTZ R20, R203, R17 ;  /* 0x00000011cb147221 */ /* 0x000fe40000010000 */
[----:B------:R-:W1:Y:S01]  /*d0a0*/  LDSM.16.MT88.4 R16, [R146+0x8800] ;  /* 0x008800009210783b */ /* 0x000e620000004200 */
[C---:B------:R-:W-:Y:S03]  /*d0b0*/  HMMA.16816.F32.BF16 R76, R8.reuse, R12, R76 ;  /* 0x0000000c084c723c */ /* 0x040fe6000004184c */
[----:B------:R-:W-:Y:S01]  /*d0c0*/  @P5 IADD3 R3, R3, R0, RZ ;  /* 0x0000000003035210 */ /* 0x000fe20007ffe0ff */
[----:B------:R-:W-:Y:S03]  /*d0d0*/  FADD.FTZ R0, R218, R21 ;  /* 0x00000015da007221 */ /* 0x000fe60000010000 */
[C---:B------:R-:W-:Y:S01]  /*d0e0*/  @P5 LEA R12, P0, R2.reuse, c[0x0][0x1c8], 0x1 ;  /* 0x00007200020c5a11 */ /* 0x040fe200078008ff */
[C---:B------:R-:W-:Y:S04]  /*d0f0*/  HMMA.16816.F32.BF16 R80, R8.reuse, R14, R80 ;  /* 0x0000000e0850723c */ /* 0x040fe80000041850 */
[----:B------:R-:W-:Y:S01]  /*d100*/  @P5 LEA.HI.X R13, R2, c[0x0][0x1cc], R3, 0x1, P0 ;  /* 0x00007300020d5a11 */ /* 0x000fe200000f0c03 */
[----:B------:R-:W-:Y:S01]  /*d110*/  FADD.FTZ R3, R217, R0 ;  /* 0x00000000d9037221 */ /* 0x000fe20000010000 */
[----:B------:R-:W-:Y:S01]  /*d120*/  IADD3 R0, R237, 0x1, RZ ;  /* 0x00000001ed007810 */ /* 0x000fe20007ffe0ff */
[----:B------:R-:W-:Y:S01]  /*d130*/  FADD.FTZ R2, R147, R20 ;  /* 0x0000001493027221 */ /* 0x000fe20000010000 */
[----:B------:R-:W-:Y:S01]  /*d140*/  @P5 ISETP.GE.AND P0, PT, R235, c[0x0][0x1d4], PT ;  /* 0x00007500eb005a0c */ /* 0x000fe20003f06270 */
[C---:B--2---:R-:W-:Y:S03]  /*d150*/  HMMA.16816.F32.BF16 R84, R8.reuse, R4, R84 ;  /* 0x000000040854723c */ /* 0x044fe60000041854 */
[----:B------:R-:W-:Y:S01]  /*d160*/  SEL R0, R0, RZ, !P3 ;  /* 0x000000ff00007207 */ /* 0x000fe20005800000 */
[----:B------:R-:W-:Y:S01]  /*d170*/  FADD.FTZ R2, R215, R2 ;  /* 0x00000002d7027221 */ /* 0x000fe20000010000 */
[----:B------:R-:W-:Y:S01]  /*d180*/  @P5 MOV R20, c[0x0][0x1e0] ;  /* 0x0000780000145a02 */ /* 0x000fe20000000f00 */
[----:B------:R-:W-:Y:S01]  /*d190*/  FADD.FTZ R15, R44, R3 ;  /* 0x000000032c0f7221 */ /* 0x000fe20000010000 */
[----:B------:R-:W-:Y:S01]  /*d1a0*/  @P5 MOV R14, 0x6 ;  /* 0x00000006000e5802 */ /* 0x000fe20000000f00 */
[----:B------:R2:W-:Y:S01]  /*d1b0*/  STL [R1], R0 ;  /* 0x0000000001007387 */ /* 0x0005e20000100800 */
[----:B------:R-:W-:Y:S01]  /*d1c0*/  FADD.FTZ R3, R40, R2 ;  /* 0x0000000228037221 */ /* 0x000fe20000010000 */
[C---:B------:R-:W-:Y:S03]  /*d1d0*/  HMMA.16816.F32.BF16 R88, R8.reuse, R6, R88 ;  /* 0x000000060858723c */ /* 0x040fe60000041858 */
[C---:B------:R-:W-:Y:S01]  /*d1e0*/  @P5 SHF.L.U64.HI R14, R20.reuse, R14, c[0x0][0x1e4] ;  /* 0x00007900140e5619 */ /* 0x040fe2000001020e */
[----:B------:R-:W-:Y:S01]  /*d1f0*/  FADD.FTZ R5, R45, R15 ;  /* 0x0000000f2d057221 */ /* 0x000fe20000010000 */
[----:B------:R-:W-:Y:S01]  /*d200*/  @P5 SHF.L.U32 R20, R20, 0x6, RZ ;  /* 0x0000000614145819 */ /* 0x000fe200000006ff */
[----:B------:R-:W-:Y:S03]  /*d210*/  FADD.FTZ R15, R39, R3 ;  /* 0x00000003270f7221 */ /* 0x000fe60000010000 */
[----:B------:R-:W-:Y:S03]  /*d220*/  @P5 IADD3 R2, P4, R20, R12, RZ ;  /* 0x0000000c14025210 */ /* 0x000fe60007f9e0ff */
[----:B------:R-:W-:Y:S01]  /*d230*/  FADD.FTZ R6, R42, R15 ;  /* 0x0000000f2a067221 */ /* 0x000fe20000010000 */
[----:B------:R-:W-:Y:S01]  /*d240*/  @P5 IADD3.X R3, R14, R13, RZ, P4, !PT ;  /* 0x0000000d0e035210 */ /* 0x000fe200027fe4ff */
[C---:B-1----:R-:W-:Y:S03]  /*d250*/  HMMA.16816.F32.BF16 R92, R8.reuse, R16, R92 ;  /* 0x00000010085c723c */ /* 0x042fe6000004185c */
[----:B------:R-:W-:Y:S05]  /*d260*/  @P5 IADD3 R4, P3, R20, R2, RZ ;  /* 0x0000000214045210 */ /* 0x000fea0007f7e0ff */
[----:B------:R-:W-:Y:S04]  /*d270*/  HMMA.16816.F32.BF16 R96, R8, R18, R96 ;  /* 0x000000120860723c */ /* 0x000fe80000041860 */
[----:B--2---:R-:W-:Y:S05]  /*d280*/  @P5 IMAD R0, R0, 0x9000, R234 ;  /* 0x0000900000005824 */ /* 0x004fea00078e02ea */
[----:B------:R-:W-:Y:S01]  /*d290*/  @!PT LDS RZ, [RZ] ;  /* 0x00000000fffff984 */ /* 0x000fe20000000800 */
[----:B------:R-:W-:Y:S01]  /*d2a0*/  @!PT LDS RZ, [RZ] ;  /* 0x00000000fffff984 */ /* 0x000fe20000000800 */
[----:B------:R-:W-:Y:S01]  /*d2b0*/  @!PT LDS RZ, [RZ] ;  /* 0x00000000fffff984 */ /* 0x000fe20000000800 */
[----:B------:R1:W-:Y:S08]  /*d2c0*/  @P5 LDGSTS.E.BYPASS.LTC128B.128 [R0], [R12.64], !P2 ;  /* 0x000000000c005fae */ /* 0x0003f0000d101d46 */
        /* <DEDUP_REMOVED lines=31> */
.L_x_2422:
[----:B------:R-:W-:Y:S02]  /*d4c0*/  MOV R7, 0x1f ;  /* 0x0000001f00077802 */ /* 0x000fe40000000f00 */
[----:B------:R-:W-:Y:S01]  /*d4d0*/  MOV R6, 0xffffffff ;  /* 0xffffffff00067802 */ /* 0x000fe20000000f00 */
[----:B------:R-:W-:Y:S05]  /*d4e0*/  BRA.DIV ~URZ, `(.L_x_2424) ;  /* 0x000028c27f007947 */ /* 0x000fea000b800000 */
[----:B------:R-:W2:Y:S04]  /*d4f0*/  LDL R0, [R1+0x4] ;  /* 0x0000040001007983 */ /* 0x000ea80000100800 */
[----:B--2---:R2:W3:Y:S02]  /*d500*/  SHFL.BFLY PT, R4, R0, 0x2, 0x1f ;  /* 0x0c401f0000047f89 */ /* 0x0044e400000e0000 */
.L_x_2456:
        /* <DEDUP_REMOVED lines=9> */
.L_x_2457:
        /* <DEDUP_REMOVED lines=117> */
.L_x_2413:
        /* <DEDUP_REMOVED lines=19> */
.L_x_2427:
[----:B-1----:R-:W-:Y:S05]  /*de20*/  BSYNC B0 ;  /* 0x0000000000007941 */ /* 0x002fea0003800000 */
.L_x_2426:
        /* <DEDUP_REMOVED lines=120> */
[----:B------:R-:W-:Y:S05]  /*e5b0*/  CALL.REL.NOINC `($__internal_9_$__cuda_sm70_shflsync_idx_p) ;  /* 0x00001d1000007944 */ /* 0x000fea0003c00000 */
.L_x_2430:
        /* <DEDUP_REMOVED lines=123> */
.L_x_2432:
[----:B---34-:R-:W-:Y:S05]  /*ed70*/  BSYNC B0 ;  /* 0x0000000000007941 */ /* 0x018fea0003800000 */
.L_x_2431:
        /* <DEDUP_REMOVED lines=18> */
.L_x_2434:
[----:B------:R-:W-:Y:S05]  /*eea0*/  BSYNC B0 ;  /* 0x0000000000007941 */ /* 0x000fea0003800000 */
.L_x_2433:
        /* <DEDUP_REMOVED lines=18> */
.L_x_2436:
[----:B------:R-:W-:Y:S05]  /*efd0*/  BSYNC B0 ;  /* 0x0000000000007941 */ /* 0x000fea0003800000 */
.L_x_2435:
        /* <DEDUP_REMOVED lines=19> */
.L_x_2429:
        /* <DEDUP_REMOVED lines=42> */
.L_x_2439:
[----:B------:R-:W-:Y:S05]  /*f3b0*/  BSYNC B0 ;  /* 0x0000000000007941 */ /* 0x000fea0003800000 */
.L_x_2438:
        /* <DEDUP_REMOVED lines=39> */
.L_x_2458:
[----:B------:R-:W-:Y:S05]  /*f630*/  BRA.DIV ~URZ, `(.L_x_2441) ;  /* 0x000009427f007947 */ /* 0x000fea000b800000 */
[----:B------:R3:W4:Y:S02]  /*f640*/  SHFL.IDX PT, R0, R12, RZ, 0x181f ;  /* 0x00181fff0c007589 */ /* 0x00072400000e0000 */
.L_x_2459:
        /* <DEDUP_REMOVED lines=22> */
.L_x_2443:
[----:B------:R-:W-:Y:S05]  /*f7b0*/  BSYNC B0 ;  /* 0x0000000000007941 */ /* 0x000fea0003800000 */
.L_x_2442:
[----:B------:R-:W-:Y:S05]  /*f7c0*/  BRA.DIV ~URZ, `(.L_x_2444) ;  /* 0x000008127f007947 */ /* 0x000fea000b800000 */
[----:B--2---:R2:W1:Y:S04]  /*f7d0*/  SHFL.IDX PT, R2, R10, 0x1, 0x181f ;  /* 0x00381f000a027f89 */ /* 0x00446800000e0000 */
[----:B----4-:R2:W4:Y:S02]  /*f7e0*/  SHFL.IDX PT, R0, R12, 0x1, 0x181f ;  /* 0x00381f000c007f89 */ /* 0x01052400000e0000 */
.L_x_2460:
        /* <DEDUP_REMOVED lines=21> */
.L_x_2446:
[----:B------:R-:W-:Y:S05]  /*f940*/  BSYNC B0 ;  /* 0x0000000000007941 */ /* 0x000fea0003800000 */
.L_x_2445:
[----:B------:R-:W-:Y:S05]  /*f950*/  BRA.DIV ~URZ, `(.L_x_2447) ;  /* 0x000007427f007947 */ /* 0x000fea000b800000 */
[----:B-1----:R1:W2:Y:S02]  /*f960*/  SHFL.IDX PT, R2, R10, 0x2, 0x181f ;  /* 0x00581f000a027f89 */ /* 0x0022a400000e0000 */
.L_x_2461:
[----:B------:R-:W-:Y:S05]  /*f970*/  BRA.DIV ~URZ, `(.L_x_2448) ;  /* 0x000007927f007947 */ /* 0x000fea000b800000 */
[----:B----4-:R4:W1:Y:S02]  /*f980*/  SHFL.IDX PT, R0, R12, 0x2, 0x181f ;  /* 0x00581f000c007f89 */ /* 0x01086400000e0000 */
.L_x_2462:
        /* <DEDUP_REMOVED lines=21> */
.L_x_2450:
[----:B------:R-:W-:Y:S05]  /*fae0*/  BSYNC B0 ;  /* 0x0000000000007941 */ /* 0x000fea0003800000 */
.L_x_2449:
[----:B------:R-:W-:Y:S05]  /*faf0*/  BRA.DIV ~URZ, `(.L_x_2451) ;  /* 0x000006727f007947 */ /* 0x000fea000b800000 */
[----:B--2---:R2:W3:Y:S04]  /*fb00*/  SHFL.IDX PT, R2, R10, 0x3, 0x181f ;  /* 0x00781f000a027f89 */ /* 0x0044e800000e0000 */
[----:B-1----:R2:W1:Y:S02]  /*fb10*/  SHFL.IDX PT, R0, R12, 0x3, 0x181f ;  /* 0x00781f000c007f89 */ /* 0x00246400000e0000 */
.L_x_2463:
        /* <DEDUP_REMOVED lines=20> */
.L_x_2437:
[----:B------:R-:W-:Y:S05]  /*fc60*/  BSYNC B1 ;  /* 0x0000000000017941 */ /* 0x000fea0003800000 */
.L_x_2428:
        /* <DEDUP_REMOVED lines=10> */
.L_x_2464:
[----:B------:R-:W-:Y:S01]  /*fd10*/  WARPSYNC 0xffffffff ;  /* 0xffffffff00007948 */ /* 0x000fe20003800000 */
[----:B------:R-:W-:Y:S06]  /*fd20*/  BAR.SYNC.DEFER_BLOCKING 0x4, 0x100 ;  /* 0x0104000000007b1d */ /* 0x000fec0000010000 */
[----:B--2---:R2:W-:Y:S04]  /*fd30*/  STL [R1+0x74], R0 ;  /* 0x0000740001007387 */ /* 0x0045e80000100800 */
[----:B------:R2:W-:Y:S04]  /*fd40*/  @!P6 STS [0x24100], R65 ;  /* 0x02410041ff00e388 */ /* 0x0005e80000000800 */
[----:B------:R-:W-:Y:S06]  /*fd50*/  BAR.ARV 0x5, 0x100 ;  /* 0x0144000000007b1d */ /* 0x000fec0000002000 */
.L_x_2452:
[----:B-12---:R-:W2:Y:S02]  /*fd60*/  LDL R0, [R1+0x74] ;  /* 0x0000740001007983 */ /* 0x006ea40000100800 */
[----:B--2---:R-:W-:-:S13]  /*fd70*/  ISETP.GE.AND P0, PT, R0, c[0x0][0x538], PT ;  /* 0x00014e0000007a0c */ /* 0x004fda0003f06270 */
[----:B---345:R-:W-:Y:S01]  /*fd80*/  @P0 CALL.REL.NOINC `(.L_x_2454) ;  /* 0x0000001000000944 */ /* 0x038fe20003c00000 */
[----:B------:R-:W-:Y:S05]  /*fd90*/  BRA `(.L_x_2455) ;  /* 0xffff0b0000007947 */ /* 0x000fea000383ffff */
.L_x_2454:
[----:B------:R-:W-:Y:S05]  /*fda0*/  EXIT ;  /* 0x000000000000794d */ /* 0x000fea0003800000 */
.L_x_2424:
[----:B------:R2:W5:Y:S01]  /*fdb0*/  LDL R0, [R1+0x4] ;  /* 0x0000040001007983 */ /* 0x0005620000100800 */
[----:B-1----:R-:W-:Y:S02]  /*fdc0*/  MOV R3, 0x2 ;  /* 0x0000000200037802 */ /* 0x002fe40000000f00 */
[----:B------:R-:W-:Y:S02]  /*fdd0*/  MOV R2, 0xfdf0 ;  /* 0x0000fdf000027802 */ /* 0x000fe40000000f00 */
[----:B--2--5:R-:W-:Y:S05]  /*fde0*/  CALL.REL.NOINC `($__internal_8_$__cuda_sm70_shflsync_bfly_p) ;  /* 0x000004a000007944 */ /* 0x024fea0003c00000 */
[----:B------:R-:W-:Y:S01]  /*fdf0*/  MOV R4, R5 ;  /* 0x0000000500047202 */ /* 0x000fe20000000f00 */
[----:B------:R-:W-:Y:S05]  /*fe00*/  BRA `(.L_x_2456) ;  /* 0xffffd70000007947 */ /* 0x000fea000383ffff */
.L_x_2425:
[----:B------:R-:W-:Y:S01]  /*fe10*/  IMAD.MOV.U32 R0, RZ, RZ, R4 ;  /* 0x000000ffff007224 */ /* 0x000fe200078e0004 */
[----:B-1----:R-:W-:Y:S02]  /*fe20*/  MOV R3, 0x1 ;  /* 0x0000000100037802 */ /* 0x002fe40000000f00 */
[----:B------:R-:W-:Y:S02]  /*fe30*/  MOV R2, 0xfe50 ;  /* 0x0000fe5000027802 */ /* 0x000fe40000000f00 */
[----:B------:R-:W-:Y:S05]  /*fe40*/  CALL.REL.NOINC `($__internal_8_$__cuda_sm70_shflsync_bfly_p) ;  /* 0x0000044000007944 */ /* 0x000fea0003c00000 */
[----:B------:R1:W5:Y:S01]  /*fe50*/  LDL R0, [R1+0x8] ;  /* 0x0000080001007983 */ /* 0x0003620000100800 */
[----:B------:R-:W-:Y:S01]  /*fe60*/  FADD.FTZ R4, R4, R5 ;  /* 0x0000000504047221 */ /* 0x000fe20000010000 */
[----:B------:R-:W-:Y:S02]  /*fe70*/  MOV R3, 0x2 ;  /* 0x0000000200037802 */ /* 0x000fe40000000f00 */
[----:B------:R-:W-:-:S02]  /*fe80*/  MOV R2, 0xfea0 ;  /* 0x0000fea000027802 */ /* 0x000fc40000000f00 */
[----:B-1---5:R-:W-:Y:S05]  /*fe90*/  CALL.REL.NOINC `($__internal_8_$__cuda_sm70_shflsync_bfly_p) ;  /* 0x000003f000007944 */ /* 0x022fea0003c00000 */
[----:B------:R-:W2:Y:S01]  /*fea0*/  LDL.LU R0, [R1+0x8] ;  /* 0x0000080001007983 */ /* 0x000ea20000300800 */
[----:B------:R-:W-:-:S02]  /*feb0*/  MOV R3, 0x1 ;  /* 0x0000000100037802 */ /* 0x000fc40000000f00 */
[----:B------:R-:W-:Y:S01]  /*fec0*/  MOV R2, 0xfef0 ;  /* 0x0000fef000027802 */ /* 0x000fe20000000f00 */
[----:B--2---:R-:W-:Y:S02]  /*fed0*/  FADD.FTZ R0, R0, R5 ;  /* 0x0000000500007221 */ /* 0x004fe40000010000 */
[----:B------:R-:W-:Y:S05]  /*fee0*/  CALL.REL.NOINC `($__internal_8_$__cuda_sm70_shflsync_bfly_p) ;  /* 0x000003a000007944 */ /* 0x000fea0003c00000 */
[----:B------:R-:W-:Y:S01]  /*fef0*/  MOV R3, R5 ;  /* 0x0000000500037202 */ /* 0x000fe20000000f00 */
[----:B------:R-:W-:Y:S05]  /*ff00*/  BRA `(.L_x_2457) ;  /* 0xffffd69000007947 */ /* 0x000fea000383ffff */
.L_x_2440:
[----:B------:R-:W-:Y:S01]  /*ff10*/  IMAD.MOV.U32 R4, RZ, RZ, R10 ;  /* 0x000000ffff047224 */ /* 0x000fe200078e000a */
[----:B------:R-:W-:Y:S01]  /*ff20*/  MOV R3, RZ ;  /* 0x000000ff00037202 */ /* 0x000fe20000000f00 */
[----:B------:R-:W-:Y:S01]  /*ff30*/  IMAD.MOV.U32 R0, RZ, RZ, 0x181f ;  /* 0x0000181fff007424 */ /* 0x000fe200078e00ff */
[----:B------:R-:W-:Y:S02]  /*ff40*/  MOV R5, 0xff60 ;  /* 0x0000ff6000057802 */ /* 0x000fe40000000f00 */
[----:B------:R-:W-:Y:S05]  /*ff50*/  CALL.REL.NOINC `($__internal_9_$__cuda_sm70_shflsync_idx_p) ;  /* 0x0000037000007944 */ /* 0x000fea0003c00000 */
[----:B------:R-:W-:Y:S01]  /*ff60*/  MOV R2, R0 ;  /* 0x0000000000027202 */ /* 0x000fe20000000f00 */
[----:B------:R-:W-:Y:S05]  /*ff70*/  BRA `(.L_x_2458) ;  /* 0xfffff6b000007947 */ /* 0x000fea000383ffff */
.L_x_2441:
[----:B------:R-:W-:Y:S01]  /*ff80*/  IMAD.MOV.U32 R4, RZ, RZ, R12 ;  /* 0x000000ffff047224 */ /* 0x000fe200078e000c */
[----:B------:R-:W-:Y:S01]  /*ff90*/  MOV R3, RZ ;  /* 0x000000ff00037202 */ /* 0x000fe20000000f00 */
[----:B------:R-:W-:Y:S01]  /*ffa0*/  IMAD.MOV.U32 R0, RZ, RZ, 0x181f ;  /* 0x0000181fff007424 */ /* 0x000fe200078e00ff */
[----:B------:R-:W-:Y:S02]  /*ffb0*/  MOV R5, 0xffd0 ;  /* 0x0000ffd000057802 */ /* 0x000fe40000000f00 */
[----:B-12---:R-:W-:Y:S05]  /*ffc0*/  CALL.REL.NOINC `($__internal_9_$__cuda_sm70_shflsync_idx_p) ;  /* 0x0000030000007944 */ /* 0x006fea0003c00000 */
[----:B------:R-:W-:Y:S05]  /*ffd0*/  BRA `(.L_x_2459) ;  /* 0xfffff67000007947 */ /* 0x000fea000383ffff */
.L_x_2444:
[----:B--2---:R-:W-:Y:S01]  /*ffe0*/  IMAD.MOV.U32 R4, RZ, RZ, R10 ;  /* 0x000000ffff047224 */ /* 0x004fe200078e000a */
[----:B------:R-:W-:Y:S01]  /*fff0*/  MOV R3, 0x1 ;  /* 0x0000000100037802 */ /* 0x000fe20000000f00 */
[----:B----4-:R-:W-:Y:S01]  /*10000*/  IMAD.MOV.U32 R0, RZ, RZ, 0x181f ;  /* 0x0000181fff007424 */ /* 0x010fe200078e00ff */
[----:B------:R-:W-:-:S02]  /*10010*/  MOV R5, 0x10030 ;  /* 0x0001003000057802 */ /* 0x000fc40000000f00 */
[----:B-1-3--:R-:W-:Y:S05]  /*10020*/  CALL.REL.NOINC `($__internal_9_$__cuda_sm70_shflsync_idx_p) ;  /* 0x000002a000007944 */ /* 0x00afea0003c00000 */
[----:B------:R-:W-:Y:S01]  /*10030*/  IMAD.MOV.U32 R2, RZ, RZ, R0 ;  /* 0x000000ffff027224 */ /* 0x000fe200078e0000 */
[----:B------:R-:W-:Y:S01]  /*10040*/  MOV R3, 0x1 ;  /* 0x0000000100037802 */ /* 0x000fe20000000f00 */
[----:B------:R-:W-:Y:S01]  /*10050*/  IMAD.MOV.U32 R4, RZ, RZ, R12 ;  /* 0x000000ffff047224 */ /* 0x000fe200078e000c */
[----:B------:R-:W-:-:S02]  /*10060*/  MOV R0, 0x181f ;  /* 0x0000181f00007802 */ /* 0x000fc40000000f00 */
[----:B------:R-:W-:Y:S02]  /*10070*/  MOV R5, 0x10090 ;  /* 0x0001009000057802 */ /* 0x000fe40000000f00 */
[----:B------:R-:W-:Y:S05]  /*10080*/  CALL.REL.NOINC `($__internal_9_$__cuda_sm70_shflsync_idx_p) ;  /* 0x0000024000007944 */ /* 0x000fea0003c00000 */
[----:B------:R-:W-:Y:S05]  /*10090*/  BRA `(.L_x_2460) ;  /* 0xfffff75000007947 */ /* 0x000fea000383ffff */
.L_x_2447:
[----:B-1----:R-:W-:Y:S01]  /*100a0*/  IMAD.MOV.U32 R4, RZ, RZ, R10 ;  /* 0x000000ffff047224 */ /* 0x002fe200078e000a */
[----:B------:R-:W-:Y:S01]  /*100b0*/  MOV R3, 0x2 ;  /* 0x0000000200037802 */ /* 0x000fe20000000f00 */
[----:B----4-:R-:W-:Y:S01]  /*100c0*/  IMAD.MOV.U32 R0, RZ, RZ, 0x181f ;  /* 0x0000181fff007424 */ /* 0x010fe200078e00ff */
[----:B------:R-:W-:Y:S02]  /*100d0*/  MOV R5, 0x100f0 ;  /* 0x000100f000057802 */ /* 0x000fe40000000f00 */
[----:B--23--:R-:W-:Y:S05]  /*100e0*/  CALL.REL.NOINC `($__internal_9_$__cuda_sm70_shflsync_idx_p) ;  /* 0x000001e000007944 */ /* 0x00cfea0003c00000 */
[----:B------:R-:W-:Y:S01]  /*100f0*/  MOV R2, R0 ;  /* 0x0000000000027202 */ /* 0x000fe20000000f00 */
[----:B------:R-:W-:Y:S05]  /*10100*/  BRA `(.L_x_2461) ;  /* 0xfffff86000007947 */ /* 0x000fea000383ffff */
.L_x_2448:
[----:B------:R-:W-:Y:S01]  /*10110*/  IMAD.MOV.U32 R4, RZ, RZ, R12 ;  /* 0x000000ffff047224 */ /* 0x000fe200078e000c */
[----:B------:R-:W-:Y:S01]  /*10120*/  MOV R3, 0x2 ;  /* 0x0000000200037802 */ /* 0x000fe20000000f00 */
[----:B----4-:R-:W-:Y:S01]  /*10130*/  IMAD.MOV.U32 R0, RZ, RZ, 0x181f ;  /* 0x0000181fff007424 */ /* 0x010fe200078e00ff */
[----:B------:R-:W-:Y:S02]  /*10140*/  MOV R5, 0x10160 ;  /* 0x0001016000057802 */ /* 0x000fe40000000f00 */
[----:B-123--:R-:W-:Y:S05]  /*10150*/  CALL.REL.NOINC `($__internal_9_$__cuda_sm70_shflsync_idx_p) ;  /* 0x0000017000007944 */ /* 0x00efea0003c00000 */
[----:B------:R-:W-:Y:S05]  /*10160*/  BRA `(.L_x_2462) ;  /* 0xfffff82000007947 */ /* 0x000fea000383ffff */
.L_x_2451:
[----:B-1----:R-:W-:Y:S01]  /*10170*/  IMAD.MOV.U32 R4, RZ, RZ, R10 ;  /* 0x000000ffff047224 */ /* 0x002fe200078e000a */
[----:B------:R-:W-:Y:S01]  /*10180*/  MOV R3, 0x3 ;  /* 0x0000000300037802 */ /* 0x000fe20000000f00 */
[----:B------:R-:W-:Y:S01]  /*10190*/  IMAD.MOV.U32 R0, RZ, RZ, 0x181f ;  /* 0x0000181fff007424 */ /* 0x000fe200078e00ff */
[----:B------:R-:W-:-:S02]  /*101a0*/  MOV R5, 0x101c0 ;  /* 0x000101c000057802 */ /* 0x000fc40000000f00 */
[----:B--234-:R-:W-:Y:S05]  /*101b0*/  CALL.REL.NOINC `($__internal_9_$__cuda_sm70_shflsync_idx_p) ;  /* 0x0000011000007944 */ /* 0x01cfea0003c00000 */
[----:B------:R-:W-:Y:S01]  /*101c0*/  IMAD.MOV.U32 R2, RZ, RZ, R0 ;  /* 0x000000ffff027224 */ /* 0x000fe200078e0000 */
[----:B------:R-:W-:Y:S01]  /*101d0*/  MOV R3, 0x3 ;  /* 0x0000000300037802 */ /* 0x000fe20000000f00 */
[----:B------:R-:W-:Y:S01]  /*101e0*/  IMAD.MOV.U32 R4, RZ, RZ, R12 ;  /* 0x000000ffff047224 */ /* 0x000fe200078e000c */
[----:B------:R-:W-:-:S02]  /*101f0*/  MOV R0, 0x181f ;  /* 0x0000181f00007802 */ /* 0x000fc40000000f00 */
[----:B------:R-:W-:Y:S02]  /*10200*/  MOV R5, 0x10220 ;  /* 0x0001022000057802 */ /* 0x000fe40000000f00 */
[----:B------:R-:W-:Y:S05]  /*10210*/  CALL.REL.NOINC `($__internal_9_$__cuda_sm70_shflsync_idx_p) ;  /* 0x000000b000007944 */ /* 0x000fea0003c00000 */
[----:B------:R-:W-:Y:S05]  /*10220*/  BRA `(.L_x_2463) ;  /* 0xfffff8f000007947 */ /* 0x000fea000383ffff */
.L_x_2453:
[----:B------:R-:W-:Y:S01]  /*10230*/  IMAD.MOV.U32 R4, RZ, RZ, R65 ;  /* 0x000000ffff047224 */ /* 0x000fe200078e0041 */
[----:B------:R-:W-:Y:S01]  /*10240*/  MOV R3, RZ ;  /* 0x000000ff00037202 */ /* 0x000fe20000000f00 */
[----:B-1----:R-:W-:Y:S01]  /*10250*/  IMAD.MOV.U32 R0, RZ, RZ, 0x1f ;  /* 0x0000001fff007424 */ /* 0x002fe200078e00ff */
[----:B------:R-:W-:Y:S02]  /*10260*/  MOV R5, 0x10280 ;  /* 0x0001028000057802 */ /* 0x000fe40000000f00 */
[----:B---345:R-:W-:Y:S05]  /*10270*/  CALL.REL.NOINC `($__internal_9_$__cuda_sm70_shflsync_idx_p) ;  /* 0x0000005000007944 */ /* 0x038fea0003c00000 */
[----:B------:R-:W-:Y:S05]  /*10280*/  BRA `(.L_x_2464) ;  /* 0xfffffa8000007947 */ /* 0x000fea000383ffff */
        .weak           $__internal_8_$__cuda_sm70_shflsync_bfly_p
        .type           $__internal_8_$__cuda_sm70_shflsync_bfly_p,@function
        .size           $__internal_8_$__cuda_sm70_shflsync_bfly_p,($__internal_9_$__cuda_sm70_shflsync_idx_p - $__internal_8_$__cuda_sm70_shflsync_bfly_p)
$__internal_8_$__cuda_sm70_shflsync_bfly_p:
[----:B------:R-:W-:Y:S04]  /*10290*/  WARPSYNC R6 ;  /* 0x0000000600007348 */ /* 0x000fe80003800000 */
[----:B------:R1:W2:Y:S02]  /*102a0*/  SHFL.BFLY PT, R5, R0, R3, R7 ;  /* 0x0c00000300057389 */ /* 0x0002a400000e0007 */
[----:B-1----:R-:W-:-:S04]  /*102b0*/  MOV R3, 0x0 ;  /* 0x0000000000037802 */ /* 0x002fc80000000f00 */
[----:B--2---:R-:W-:Y:S05]  /*102c0*/  RET.REL.NODEC R2 `(_ZN7cutlass13device_kernelIN5flash19enable_sm80_to_sm89INS1_16FlashAttnFwdSm80INS1_25CollectiveMainloopFwdSm80ILi8ELi2ELb1EN4cute5tupleIJNS5_1CILi128EEENS7_ILi96EEENS7_ILi192EEEEEELi192ENS_10bfloat16_tEfNS_4arch4Sm80ELb1ELb0ELb0ELb0ELb0ELb0ELb1ELb0EEENS1_21CollectiveEpilogueFwdINS6_IJS8_SA_S9_EEENS6_IJNS7_ILi1EEESI_SI_EEESC_SE_Li256ELb0ELb1ELb0ELb0EEENS1_30DynamicPersistentTileSchedulerILi256ELi256ELb0ELb1ELb0EEEEEEEEEvNT_6ParamsE) ;  /* 0xfffefd3002007950 */ /* 0x004fea0003c3ffff */
        .weak           $__internal_9_$__cuda_sm70_shflsync_idx_p
        .type           $__internal_9_$__cuda_sm70_shflsync_idx_p,@function
        .size           $__internal_9_$__cuda_sm70_shflsync_idx_p,(.L_x_2656 - $__internal_9_$__cuda_sm70_shflsync_idx_p)
$__internal_9_$__cuda_sm70_shflsync_idx_p:
[----:B------:R-:W-:Y:S04]  /*102d0*/  WARPSYNC R67 ;  /* 0x0000004300007348 */ /* 0x000fe80003800000 */
[----:B------:R1:W2:Y:S02]  /*102e0*/  SHFL.IDX PT, R0, R4, R3, R0 ;  /* 0x0000000304007389 */ /* 0x0002a400000e0000 */
[----:B-1----:R-:W-:Y:S02]  /*102f0*/  MOV R4, R5 ;  /* 0x0000000500047202 */ /* 0x002fe40000000f00 */
[----:B------:R-:W-:-:S04]  /*10300*/  MOV R5, 0x0 ;  /* 0x0000000000057802 */ /* 0x000fc80000000f00 */
[----:B--2---:R-:W-:Y:S05]  /*10310*/  RET.REL.NODEC R4 `(_ZN7cutlass13device_kernelIN5flash19enable_sm80_to_sm89INS1_16FlashAttnFwdSm80INS1_25CollectiveMainloopFwdSm80ILi8ELi2ELb1EN4cute5tupleIJNS5_1CILi128EEENS7_ILi96EEENS7_ILi192EEEEEELi192ENS_10bfloat16_tEfNS_4arch4Sm80ELb1ELb0ELb0ELb0ELb0ELb0ELb1ELb0EEENS1_21CollectiveEpilogueFwdINS6_IJS8_SA_S9_EEENS6_IJNS7_ILi1EEESI_SI_EEESC_SE_Li256ELb0ELb1ELb0ELb0EEENS1_30DynamicPersistentTileSchedulerILi256ELi256ELb0ELb1ELb0EEEEEEEEEvNT_6ParamsE) ;  /* 0xfffefce004007950 */ /* 0x004fea0003c3ffff */
.L_x_2465:
        /* <DEDUP_REMOVED lines=14> */
.L_x_2656:


//--------------------- .text._ZN7cutlass13device_kernelIN5flash19enable_sm80_to_sm89INS1_16FlashAttnFwdSm80INS1_25CollectiveMainloopFwdSm80ILi8ELi2ELb1EN4cute5tupleIJNS5_1CILi128EEENS7_ILi96EEENS7_ILi192EEEEEELi192ENS_10bfloat16_tEfNS_4arch4Sm80ELb1ELb0ELb0ELb1ELb0ELb0ELb1ELb0EEENS1_21CollectiveEpilogueFwdINS6_IJS8_SA_S9_EEENS6_IJNS7_ILi1EEESI_SI_EEESC_SE_Li256ELb1ELb1ELb0ELb0EEENS1_19SingleTileSchedulerILb1ELb0ELb1ELi128EEEEEEEEEvNT_6ParamsE --------------------------
	.section	.text._ZN7cutlass13device_kernelIN5flash19enable_sm80_to_sm89INS1_16FlashAttnFwdSm80INS1_25CollectiveMainloopFwdSm80ILi8ELi2ELb1EN4cute5tupleIJNS5_1CILi128EEENS7_ILi96EEENS7_ILi192EEEEEELi192ENS_10bfloat16_tEfNS_4arch4Sm80ELb1ELb0ELb0ELb1ELb0ELb0ELb1ELb0EEENS1_21CollectiveEpilogueFwdINS6_IJS8_SA_S9_EEENS6_IJNS7_ILi1EEESI_SI_EEESC_SE_Li256ELb1ELb1ELb0ELb0EEENS1_19SingleTileSchedulerILb1ELb0ELb1ELi128EEEEEEEEEvNT_6ParamsE,"ax",@progbits
	.sectioninfo	@"SHI_REGISTERS=255"
	.align	128
.text._ZN7cutlass13device_kernelIN5flash19enable_sm80_to_sm89INS1_16FlashAttnFwdSm80INS1_25CollectiveMainloopFwdSm80ILi8ELi2ELb1EN4cute5tupleIJNS5_1CILi128EEENS7_ILi96EEENS7_ILi192EEEEEELi192ENS_10bfloat16_tEfNS_4arch4Sm80ELb1ELb0ELb0ELb1ELb0ELb0ELb1ELb0EEENS1_21CollectiveEpilogueFwdINS6_IJS8_SA_S9_EEENS6_IJNS7_ILi1EEESI_SI_EEESC_SE_Li256ELb1ELb1ELb0ELb0EEENS1_19SingleTileSchedulerILb1ELb0ELb1ELi128EEEEEEEEEvNT_6ParamsE:
        .type           _ZN7cutlass13device_kernelIN5flash19enable_sm80_to_sm89INS1_16FlashAttnFwdSm80INS1_25CollectiveMainloopFwdSm80ILi8ELi2ELb1EN4cute5tupleIJNS5_1CILi128EEENS7_ILi96EEENS7_ILi192EEEEEELi192ENS_10bfloat16_tEfNS_4arch4Sm80ELb1ELb0ELb0ELb1ELb0ELb0ELb1ELb0EEENS1_21CollectiveEpilogueFwdINS6_IJS8_SA_S9_EEENS6_IJNS7_ILi1EEESI_SI_EEESC_SE_Li256ELb1ELb1ELb0ELb0EEENS1_19SingleTileSchedulerILb1ELb0ELb1ELi128EEEEEEEEEvNT_6ParamsE,@function
        .size           _ZN7cutlass13device_kernelIN5flash19enable_sm80_to_sm89INS1_16FlashAttnFwdSm80INS1_25CollectiveMainloopFwdSm80ILi8ELi2ELb1EN4cute5tupleIJNS5_1CILi128EEENS7_ILi96EEENS7_ILi192EEEEEELi192ENS_10bfloat16_tEfNS_4arch4Sm80ELb1ELb0ELb0ELb1ELb0ELb0ELb1ELb0EEENS1_21CollectiveEpilogueFwdINS6_IJS8_SA_S9_EEENS6_IJNS7_ILi1EEESI_SI_EEESC_SE_Li256ELb1ELb1ELb0ELb0EEENS1_19SingleTileSchedulerILb1ELb0ELb1ELi128EEEEEEEEEvNT_6ParamsE,(.L_x_2659 - _ZN7cutlass13device_kernelIN5flash19enable_sm80_to_sm89INS1_16FlashAttnFwdSm80INS1_25CollectiveMainloopFwdSm80ILi8ELi2ELb1EN4cute5tupleIJNS5_1CILi128EEENS7_ILi96EEENS7_ILi192EEEEEELi192ENS_10bfloat16_tEfNS_4arch4Sm80ELb1ELb0ELb0ELb1ELb0ELb0ELb1ELb0EEENS1_21CollectiveEpilogueFwdINS6_IJS8_SA_S9_EEENS6_IJNS7_ILi1EEESI_SI_EEESC_SE_Li256ELb1ELb1ELb0ELb0EEENS1_19SingleTileSchedulerILb1ELb0ELb1ELi128EEEEEEEEEvNT_6ParamsE)
        .other          _ZN7cutlass13device_kernelIN5flash19enable_sm80_to_sm89INS1_16FlashAttnFwdSm80INS1_25CollectiveMainloopFwdSm80ILi8ELi2ELb1EN4cute5tupleIJNS5_1CILi128EEENS7_ILi96EEENS7_ILi192EEEEEELi192ENS_10bfloat16_tEfNS_4arch4Sm80ELb1ELb0ELb0ELb1ELb0ELb0ELb1ELb0EEENS1_21CollectiveEpilogueFwdINS6_IJS8_SA_S9_EEENS6_IJNS7_ILi1EEESI_SI_EEESC_SE_Li256ELb1ELb1ELb0ELb0EEENS1_19SingleTileSchedulerILb1ELb0ELb1ELi128EEEEEEEEEvNT_6ParamsE,@"STO_CUDA_ENTRY STV_DEFAULT"
_ZN7cutlass13device_kernelIN5flash19enable_sm80_to_sm89INS1_16FlashAttnFwdSm80INS1_25CollectiveMainloopFwdSm80ILi8ELi2ELb1EN4cute5tupleIJNS5_1CILi128EEENS7_ILi96EEENS7_ILi192EEEEEELi192ENS_10bfloat16_tEfNS_4arch4Sm80ELb1ELb0ELb0ELb1ELb0ELb0ELb1ELb0EEENS1_21CollectiveEpilogueFwdINS6_IJS8_SA_S9_EEENS6_IJNS7_ILi1EEESI_SI_EEESC_SE_Li256ELb1ELb1ELb0ELb0EEENS1_19SingleTileSchedulerILb1ELb0ELb1ELi128EEEEEEEEEvNT_6ParamsE:
        /* <DEDUP_REMOVED lines=17> */
.L_x_2467:
        /* <DEDUP_REMOVED lines=8> */
.L_x_2469:
[----:B------:R-:W-:-:S04]  /*0190*/  MOV R0, c[0x0][0x54c] ;  /* 0x0001530000007a02 */ /* 0x000fc80000000f00 */
.L_x_2468:
[----:B------:R-:W-:Y:S01]  /*01a0*/  USHF.L.U32 UR8, UR8, 0x7, URZ ;  /* 0x0000000708087899 */ /* 0x000fe2000800063f */
[----:B-----5:R-:W-:-:S05]  /*01b0*/  IMAD R0, R0, c[0x0][0x548], RZ ;  /* 0x0001520000007a24 */ /* 0x020fca00078e02ff */
[----:B------:R-:W-:-:S04]  /*01c0*/  ISETP.LE.AND P0, PT, R0, UR8, PT ;  /* 0x0000000800007c0c */ /* 0x000fc8000bf03270 */
[----:B------:R-:W-:-:S05]  /*01d0*/  SEL R0, R5, 0xffffffff, !P0 ;  /* 0xffffffff05007807 */ /* 0x000fca0004000000 */
[----:B------:R2:W-:Y:S01]  /*01e0*/  STL [R1+0x40], R0 ;  /* 0x0000400001007387 */ /* 0x0005e20000100800 */
[----:B------:R-:W-:Y:S05]  /*01f0*/  BRA `(.L_x_2470) ;  /* 0x0000013000007947 */ /* 0x000fea0003800000 */
.L_x_2466:
[----:B------:R-:W-:-:S04]  /*0200*/  ISETP.NE.U32.AND P0, PT, RZ, c[0x0][0x568], PT ;  /* 0x00015a00ff007a0c */ /* 0x000fc80003f05070 */
[----:B------:R-:W-:-:S13]  /*0210*/  ISETP.NE.AND.EX P0, PT, RZ, c[0x0][0x56c], PT, P0 ;  /* 0x00015b00ff007a0c */ /* 0x000fda0003f05300 */
[----:B------:R-:W-:Y:S05]  /*0220*/  @!P0 BRA `(.L_x_2471) ;  /* 0x0000002000008947 */ /* 0x000fea0003800000 */
[----:B------:R1:W5:Y:S01]  /*0230*/  LDG.E R0, [R2.64] ;  /* 0x0000001802007981 */ /* 0x000362000c1e1900 */
[----:B------:R-:W-:Y:S05]  /*0240*/  BRA `(.L_x_2472) ;  /* 0x0000009000007947 */ /* 0x000fea0003800000 */
.L_x_2471:
        /* <DEDUP_REMOVED lines=8> */
.L_x_2473:
[----:B------:R-:W-:-:S04]  /*02d0*/  MOV R0, c[0x0][0x54c] ;  /* 0x0001530000007a02 */ /* 0x000fc80000000f00 */
.L_x_2472:
[----:B------:R-:W-:Y:S01]  /*02e0*/  USHF.L.U32 UR8, UR8, 0x7, URZ ;  /* 0x0000000708087899 */ /* 0x000fe2000800063f */
[----:B-----5:R-:W-:-:S05]  /*02f0*/  IMAD R0, R0, c[0x0][0x548], RZ ;  /* 0x0001520000007a24 */ /* 0x020fca00078e02ff */
[----:B------:R-:W-:-:S04]  /*0300*/  ISETP.LE.AND P0, PT, R0, UR8, PT ;  /* 0x0000000800007c0c */ /* 0x000fc8000bf03270 */
[----:B------:R-:W-:-:S05]  /*0310*/  SEL R0, R5, 0xffffffff, !P0 ;  /* 0xffffffff05007807 */ /* 0x000fca0004000000 */
[----:B------:R2:W-:Y:S04]  /*0320*/  STL [R1+0x40], R0 ;  /* 0x0000400001007387 */ /* 0x0005e80000100800 */
.L_x_2470:
        /* <DEDUP_REMOVED lines=32> */
.L_x_2474:
[----:B------:R-:W-:-:S04]  /*0530*/  ISETP.NE.U32.AND P0, PT, RZ, c[0x0][0x368], PT ;  /* 0x0000da00ff007a0c */ /* 0x000fc80003f05070 */
[----:B------:R-:W-:-:S13]  /*0540*/  ISETP.NE.AND.EX P0, PT, RZ, c[0x0][0x36c], PT, P0 ;  /* 0x0000db00ff007a0c */ /* 0x000fda0003f05300 */
[----:B------:R-:W-:Y:S05]  /*0550*/  @!P0 BRA `(.L_x_2475) ;  /* 0x0000004000008947 */ /* 0x000fea0003800000 */
[----:B------:R-:W-:-:S05]  /*0560*/  IMAD.WIDE R2, R39, R26, c[0x0][0x368] ;  /* 0x0000da0027027625 */ /* 0x000fca00078e021a */
[----:B------:R-:W2:Y:S02]  /*0570*/  LDG.E R0, [R2.64] ;  /* 0x0000001802007981 */ /* 0x000ea4000c1e1900 */
[----:B--2---:R1:W2:Y:S02]  /*0580*/  R2UR UR14, R0 ;  /* 0x00000000000e73c2 */ /* 0x0042a400000e0000 */
[----:B-12---:R-:W-:Y:S05]  /*0590*/  BRA `(.L_x_2476) ;  /* 0x0000006000007947 */ /* 0x006fea0003800000 */
.L_x_2475:
[----:B------:R-:W-:Y:S05]  /*05a0*/  @!P6 BRA `(.L_x_2476) ;  /* 0x000000500000e947 */ /* 0x000fea0003800000 */
[----:B------:R1:W2:Y:S04]  /*05b0*/  LDG.E R0, [R2.64] ;  /* 0x0000001802007981 */ /* 0x0002a8000c1e1900 */
[----:B-1----:R-:W3:Y:S01]  /*05c0*/  LDG.E R2, [R2.64+0x4] ;  /* 0x0000041802027981 */ /* 0x002ee2000c1e1900 */
[----:B--2---:R-:W1:Y:S08]  /*05d0*/  R2UR UR14, R0 ;  /* 0x00000000000e73c2 */ /* 0x004e7000000e0000 */
[----:B---3--:R-:W1:Y:S02]  /*05e0*/  R2UR UR4, R2 ;  /* 0x00000000020473c2 */ /* 0x008e6400000e0000 */
[----:B-1----:R-:W-:-:S06]  /*05f0*/  UIADD3 UR14, -UR14, UR4, URZ ;  /* 0x000000040e0e7290 */ /* 0x002fcc000fffe13f */
.L_x_2476:
        /* <DEDUP_REMOVED lines=121> */
[----:B------:R-:W-:Y:S01]  /*0d90*/  ISETP.GE.AND P5, PT, R9, UR6, PT ;  /* 0x0000000609007c0c */ /* 0x000fe2000bfa6270 */
[----:B------:R-:W-:Y:S01]  /*0da0*/  IMAD.MOV.U32 R34, RZ, RZ, c[0x0][0x1e0] ;  /* 0x00007800ff227624 */ /* 0x000fe200078e00ff */
[----:B--2---:R-:W-:Y:S01]  /*0db0*/  LOP3.LUT R2, R33, 0xfffffff8, RZ, 0xc0, !PT ;  /* 0xfffffff821027812 */ /* 0x004fe200078ec0ff */
[----:B------:R-:W-:Y:S01]  /*0dc0*/  USHF.R.S32.HI UR11, URZ, 0x1f, UR15 ;  /* 0x0000001f3f0b7899 */ /* 0x000fe2000801140f */
[----:B------:R-:W-:Y:S01]  /*0dd0*/  IADD3 R9, R11, 0x60, RZ ;  /* 0x000000600b097810 */ /* 0x000fe20007ffe0ff */
[----:B------:R-:W-:Y:S01]  /*0de0*/  IMAD.MOV.U32 R35, RZ, RZ, c[0x0][0x1e4] ;  /* 0x00007900ff237624 */ /* 0x000fe200078e00ff */
[----:B------:R-:W-:Y:S01]  /*0df0*/  LEA.HI R117, R118, R121, RZ, 0x5 ;  /* 0x0000007976757211 */ /* 0x000fe200078f28ff */
[----:B------:R-:W-:Y:S01]  /*0e00*/  IMAD.IADD R38, R121, 0x1, -R2 ;  /* 0x0000000179267824 */ /* 0x000fe200078e0a02 */
[----:B------:R-:W-:Y:S01]  /*0e10*/  BAR.SYNC.DEFER_BLOCKING 0x0 ;  /* 0x0000000000007b1d */ /* 0x000fe20000010000 */
[----:B------:R-:W-:Y:S01]  /*0e20*/  IMAD.WIDE.U32 R2, R6, c[0x0][0x178], RZ ;  /* 0x00005e0006027a25 */ /* 0x000fe200078e00ff */
[----:B------:R-:W-:Y:S01]  /*0e30*/  ISETP.GE.AND P3, PT, R9, UR6, PT ;  /* 0x0000000609007c0c */ /* 0x000fe2000bf66270 */
[----:B------:R-:W-:Y:S01]  /*0e40*/  UISETP.GE.AND UP0, UPT, UR28, 0x2, UPT ;  /* 0x000000021c00788c */ /* 0x000fe2000bf06270 */
[----:B------:R-:W-:Y:S01]  /*0e50*/  SHF.R.S32.HI R116, RZ, 0x5, R117 ;  /* 0x00000005ff747819 */ /* 0x000fe20000011475 */
[----:B------:R-:W-:Y:S01]  /*0e60*/  IMAD R4, R38, 0x20, R12 ;  /* 0x0000002026047824 */ /* 0x000fe200078e020c */
[----:B------:R-:W-:Y:S01]  /*0e70*/  STL [R1+0x44], R38 ;  /* 0x0000442601007387 */ /* 0x000fe20000100800 */
        /* <DEDUP_REMOVED lines=88> */
[----:B------:R-:W-:Y:S04]  /*1400*/  STL [R1], R57 ;  /* 0x0000003901007387 */ /* 0x000fe80000100800 */
[----:B-1----:R-:W-:Y:S01]  /*1410*/  @!P5 IMAD.WIDE R24, R0, 0x2, R8 ;  /* 0x000000020018d825 */ /* 0x002fe200078e0208 */
[----:B------:R-:W-:-:S03]  /*1420*/  @!P2 SHF.R.S32.HI R0, RZ, 0x1f, R32 ;  /* 0x0000001fff00a819 */ /* 0x000fc60000011420 */
[--C-:B---3--:R-:W-:Y:S01]  /*1430*/  @P4 IMAD.MOV.U32 R6, RZ, RZ, R19.reuse ;  /* 0x000000ffff064224 */ /* 0x108fe200078e0013 */
[----:B------:R-:W-:Y:S01]  /*1440*/  @P4 SHF.R.S32.HI R7, RZ, 0x1f, R19 ;  /* 0x0000001fff074819 */ /* 0x000fe20000011413 */
[----:B------:R-:W-:Y:S02]  /*1450*/  @!P4 IMAD.MOV.U32 R6, RZ, RZ, R39 ;  /* 0x000000ffff06c224 */ /* 0x000fe400078e0027 */
[----:B------:R-:W-:Y:S01]  /*1460*/  @!P4 IMAD.MOV.U32 R7, RZ, RZ, R18 ;  /* 0x000000ffff07c224 */ /* 0x000fe200078e0012 */
[----:B------:R-:W-:Y:S02]  /*1470*/  @!P1 LEA R10, P4, R2, R4, 0x1 ;  /* 0x00000004020a9211 */ /* 0x000fe400078808ff */
        /* <DEDUP_REMOVED lines=223> */
.L_x_2478:
        /* <DEDUP_REMOVED lines=51> */
.L_x_2479:
[C---:B--23--:R-:W-:Y:S01]  /*25a0*/  HMMA.16816.F32.BF16 R16, R152.reuse, R20, RZ ;  /* 0x000000149810723c */ /* 0x04cfe200000418ff */
[----:B------:R-:W-:Y:S01]  /*25b0*/  IMAD.MOV.U32 R3, RZ, RZ, 0x40 ;  /* 0x00000040ff037424 */ /* 0x000fe200078e00ff */
[----:B------:R-:W-:Y:S01]  /*25c0*/  SHF.R.S32.HI R7, RZ, 0x1f, R116 ;  /* 0x0000001fff077819 */ /* 0x000fe20000011474 */
[----:B------:R-:W-:Y:S01]  /*25d0*/  UIADD3 UR9, UR14, UR9, URZ ;  /* 0x000000090e097290 */ /* 0x000fe2000fffe03f */
[----:B------:R-:W-:Y:S01]  /*25e0*/  PLOP3.LUT P5, PT, PT, PT, UP2, 0x80, 0x0 ;  /* 0x000000000000781c */ /* 0x000fe20003faf028 */
[----:B------:R-:W0:Y:S01]  /*25f0*/  LDGDEPBAR ;  /* 0x00000000000079af */ /* 0x000e220000000000 */
[----:B------:R-:W-:Y:S01]  /*2600*/  SEL R232, R3, 0xffffffc0, !P0 ;  /* 0xffffffc003e87807 */ /* 0x000fe20004000000 */
[----:B------:R-:W-:Y:S01]  /*2610*/  IMAD.SHL.U32 R143, R2, 0x2, RZ ;  /* 0x00000002028f7824 */ /* 0x000fe200078e00ff */
[C---:B------:R-:W-:Y:S01]  /*2620*/  HMMA.16816.F32.BF16 R12, R152.reuse, R22, RZ ;  /* 0x00000016980c723c */ /* 0x040fe200000418ff */
[----:B------:R-:W-:Y:S01]  /*2630*/  LEA.HI R7, R7, R116, RZ, 0x3 ;  /* 0x0000007407077211 */ /* 0x000fe200078f18ff */
[----:B------:R-:W-:Y:S01]  /*2640*/  UISETP.GE.AND UP0, UPT, UR28, 0x3, UPT ;  /* 0x000000031c00788c */ /* 0x000fe2000bf06270 */
[----:B------:R-:W-:Y:S01]  /*2650*/  IMAD.IADD R3, R237, 0x1, R232 ;  /* 0x00000001ed037824 */ /* 0x000fe200078e02e8 */
[----:B------:R-:W-:Y:S01]  /*2660*/  PLOP3.LUT P0, PT, PT, PT, UP2, 0x80, 0x0 ;  /* 0x000000000000781c */ /* 0x000fe20003f0f028 */
[----:B------:R-:W-:Y:S01]  /*2670*/  IMAD.IADD R5, R232, 0x1, R4 ;  /* 0x00000001e8057824 */ /* 0x000fe200078e0204 */
[----:B------:R-:W-:Y:S01]  /*2680*/  LOP3.LUT R7, R7, 0xffffff8, RZ, 0xc0, !PT ;  /* 0x0ffffff807077812 */ /* 0x000fe200078ec0ff */
[----:B------:R-:W-:Y:S01]  /*2690*/  IMAD.IADD R2, R240, 0x1, R143 ;  /* 0x00000001f0027824 */ /* 0x000fe200078e028f */
[----:B------:R-:W-:Y:S01]  /*26a0*/  HMMA.16816.F32.BF16 R8, R152, R32, RZ ;  /* 0x000000209808723c */ /* 0x000fe200000418ff */
[----:B------:R-:W2:Y:S01]  /*26b0*/  LDSM.16.M88.4 R72, [R3+0x12100] ;  /* 0x012100000348783b */ /* 0x000ea20000000200 */
[----:B------:R-:W-:-:S03]  /*26c0*/  LEA R236, R0, R143, 0x1 ;  /* 0x0000008f00ec7211 */ /* 0x000fc600078e08ff */
[----:B------:R-:W3:Y:S02]  /*26d0*/  LDSM.16.M88.4 R80, [R3+0x12900] ;  /* 0x012900000350783b */ /* 0x000ee40000000200 */
[----:B------:R-:W-:Y:S01]  /*26e0*/  IMAD.IADD R0, R240, 0x1, R236 ;  /* 0x00000001f0007824 */ /* 0x000fe200078e02ec */
[----:B----4-:R-:W-:Y:S01]  /*26f0*/  HMMA.16816.F32.BF16 R28, R152, R36, RZ ;  /* 0x00000024981c723c */ /* 0x010fe200000418ff */
[----:B------:R-:W4:Y:S04]  /*2700*/  LDSM.16.M88.4 R88, [R3+0x13100] ;  /* 0x013100000358783b */ /* 0x000f280000000200 */
[----:B------:R-:W-:Y:S03]  /*2710*/  LDSM.16.M88.4 R108, [R3+0x15900] ;  /* 0x01590000036c783b */ /* 0x000fe60000000200 */
[C---:B-1----:R-:W-:Y:S01]  /*2720*/  HMMA.16816.F32.BF16 R76, R156.reuse, R24, R16 ;  /* 0x000000189c4c723c */ /* 0x042fe20000041810 */
[----:B------:R-:W-:Y:S07]  /*2730*/  LDSM.16.M88.4 R112, [R5+0x15100] ;  /* 0x015100000570783b */ /* 0x000fee0000000200 */
[----:B------:R-:W-:Y:S08]  /*2740*/  HMMA.16816.F32.BF16 R92, R156, R26, R12 ;  /* 0x0000001a9c5c723c */ /* 0x000ff0000004180c */
[C---:B------:R-:W-:Y:S08]  /*2750*/  HMMA.16816.F32.BF16 R24, R152.reuse, R38, RZ ;  /* 0x000000269818723c */ /* 0x040ff000000418ff */
[----:B------:R-:W-:Y:S08]  /*2760*/  HMMA.16816.F32.BF16 R32, R152, R34, RZ ;  /* 0x000000229820723c */ /* 0x000ff000000418ff */
[----:B------:R-:W-:Y:S08]  /*2770*/  HMMA.16816.F32.BF16 R96, R156, R44, R8 ;  /* 0x0000002c9c60723c */ /* 0x000ff00000041808 */
[C---:B------:R-:W-:Y:S08]  /*2780*/  HMMA.16816.F32.BF16 R20, R152.reuse, R40, RZ ;  /* 0x000000289814723c */ /* 0x040ff000000418ff */
[C---:B------:R-:W-:Y:S08]  /*2790*/  HMMA.16816.F32.BF16 R16, R152.reuse, R42, RZ ;  /* 0x0000002a9810723c */ /* 0x040ff000000418ff */
[C---:B------:R-:W-:Y:S08]  /*27a0*/  HMMA.16816.F32.BF16 R8, R152.reuse, R50, RZ ;  /* 0x000000329808723c */ /* 0x040ff000000418ff */
[C---:B------:R-:W-:Y:S08]  /*27b0*/  HMMA.16816.F32.BF16 R12, R152.reuse, R48, RZ ;  /* 0x00000030980c723c */ /* 0x040ff000000418ff */
[----:B------:R-:W-:Y:S08]  /*27c0*/  HMMA.16816.F32.BF16 R40, R152, R54, RZ ;  /* 0x000000369828723c */ /* 0x000ff000000418ff */
[C---:B------:R-:W-:Y:S01]  /*27d0*/  HMMA.16816.F32.BF16 R64, R156.reuse, R60, R28 ;  /* 0x0000003c9c40723c */ /* 0x040fe2000004181c */
[----:B------:R-:W1:Y:S07]  /*27e0*/  LDSM.16.M88.4 R28, [R3+0x13900] ;  /* 0x01390000031c783b */ /* 0x000e6e0000000200 */
[----:B------:R-:W-:Y:S01]  /*27f0*/  HMMA.16816.F32.BF16 R60, R156, R62, R24 ;  /* 0x0000003e9c3c723c */ /* 0x000fe20000041818 */
[----:B------:R-:W5:Y:S07]  /*2800*/  LDSM.16.M88.4 R24, [R3+0x14100] ;  /* 0x014100000318783b */ /* 0x000f6e0000000200 */
[----:B------:R-:W-:Y:S08]  /*2810*/  HMMA.16816.F32.BF16 R36, R152, R52, RZ ;  /* 0x000000349824723c */ /* 0x000ff000000418ff */
[C---:B------:R-:W-:Y:S08]  /*2820*/  HMMA.16816.F32.BF16 R68, R156.reuse, R46, R32 ;  /* 0x0000002e9c44723c */ /* 0x040ff00000041820 */
[C---:B------:R-:W-:Y:S01]  /*2830*/  HMMA.16816.F32.BF16 R56, R156.reuse, R84, R20 ;  /* 0x000000549c38723c */ /* 0x040fe20000041814 */
[----:B------:R-:W1:Y:S07]  /*2840*/  LDSM.16.M88.4 R20, [R3+0x14900] ;  /* 0x014900000314783b */ /* 0x000e6e0000000200 */
[C---:B------:R-:W-:Y:S01]  /*2850*/  HMMA.16816.F32.BF16 R52, R156.reuse, R86, R16 ;  /* 0x000000569c34723c */ /* 0x040fe20000041810 */
[----:B------:R-:W-:Y:S07]  /*2860*/  LDSM.16.M88.4 R84, [R5+0x12900] ;  /* 0x012900000554783b */ /* 0x000fee0000000200 */
[C---:B------:R-:W-:Y:S08]  /*2870*/  HMMA.16816.F32.BF16 R16, R156.reuse, R102, R8 ;  /* 0x000000669c10723c */ /* 0x040ff00000041808 */
[C---:B------:R-:W-:Y:S01]  /*2880*/  HMMA.16816.F32.BF16 R44, R156.reuse, R100, R12 ;  /* 0x000000649c2c723c */ /* 0x040fe2000004180c */
[----:B------:R-:W-:Y:S07]  /*2890*/  LDSM.16.M88.4 R100, [R5+0x14900] ;  /* 0x014900000564783b */ /* 0x000fee0000000200 */
[----:B------:R-:W-:Y:S01]  /*28a0*/  HMMA.16816.F32.BF16 R8, R156, R106, R40 ;  /* 0x0000006a9c08723c */ /* 0x000fe20000041828 */
[----:B------:R-:W1:Y:S07]  /*28b0*/  LDSM.16.M88.4 R40, [R5+0x12100] ;  /* 0x012100000528783b */ /* 0x000e6e0000000200 */
[C---:B--2---:R-:W-:Y:S08]  /*28c0*/  HMMA.16816.F32.BF16 R32, R184.reuse, R72, R76 ;  /* 0x00000048b820723c */ /* 0x044ff0000004184c */
[----:B------:R-:W-:Y:S01]  /*28d0*/  HMMA.16816.F32.BF16 R48, R184, R74, R92 ;  /* 0x0000004ab830723c */ /* 0x000fe2000004185c */
[----:B------:R-:W-:Y:S07]  /*28e0*/  LDSM.16.M88.4 R92, [R5+0x13900] ;  /* 0x01390000055c783b */ /* 0x000fee0000000200 */
[----:B------:R-:W-:Y:S01]  /*28f0*/  HMMA.16816.F32.BF16 R12, R156, R104, R36 ;  /* 0x000000689c0c723c */ /* 0x000fe20000041824 */
[----:B------:R-:W-:Y:S07]  /*2900*/  LDSM.16.M88.4 R104, [R237+0x15100] ;  /* 0x01510000ed68783b */ /* 0x000fee0000000200 */
[C---:B---3--:R-:W-:Y:S01]  /*2910*/  HMMA.16816.F32.BF16 R76, R184.reuse, R80, R96 ;  /* 0x00000050b84c723c */ /* 0x048fe20000041860 */
[----:B------:R-:W-:Y:S07]  /*2920*/  LDSM.16.M88.4 R96, [R5+0x14100] ;  /* 0x014100000560783b */ /* 0x000fee0000000200 */
[C---:B------:R-:W-:Y:S01]  /*2930*/  HMMA.16816.F32.BF16 R72, R184.reuse, R82, R68 ;  /* 0x00000052b848723c */ /* 0x040fe20000041844 */
[----:B------:R-:W2:Y:S07]  /*2940*/  LDSM.16.M88.4 R80, [R5+0x13100] ;  /* 0x013100000550783b */ /* 0x000eae0000000200 */
[C---:B----4-:R-:W-:Y:S08]  /*2950*/  HMMA.16816.F32.BF16 R68, R184.reuse, R88, R64 ;  /* 0x00000058b844723c */ /* 0x050ff00000041840 */
[C---:B------:R-:W-:Y:S01]  /*2960*/  HMMA.16816.F32.BF16 R64, R184.reuse, R90, R60 ;  /* 0x0000005ab840723c */ /* 0x040fe2000004183c */
[----:B------:R-:W-:Y:S07]  /*2970*/  LDSM.16.M88.4 R88, [R237+0x16100] ;  /* 0x01610000ed58783b */ /* 0x000fee0000000200 */
[C---:B-1----:R-:W-:Y:S08]  /*2980*/  HMMA.16816.F32.BF16 R60, R184.reuse, R28, R56 ;  /* 0x0000001cb83c723c */ /* 0x042ff00000041838 */
[C---:B------:R-:W-:Y:S08]  /*2990*/  HMMA.16816.F32.BF16 R56, R184.reuse, R30, R52 ;  /* 0x0000001eb838723c */ /* 0x040ff00000041834 */
[C---:B-----5:R-:W-:Y:S08]  /*29a0*/  HMMA.16816.F32.BF16 R52, R184.reuse, R24, R44 ;  /* 0x00000018b834723c */ /* 0x060ff0000004182c */
[C---:B------:R-:W-:Y:S01]  /*29b0*/  HMMA.16816.F32.BF16 R44, R184.reuse, R26, R16 ;  /* 0x0000001ab82c723c */ /* 0x040fe20000041810 */
[----:B------:R-:W1:Y:S07]  /*29c0*/  LDSM.16.M88.4 R24, [R237+0x15900] ;  /* 0x01590000ed18783b */ /* 0x000e6e0000000200 */
[C---:B------:R-:W-:Y:S08]  /*29d0*/  HMMA.16816.F32.BF16 R36, R184.reuse, R20, R12 ;  /* 0x00000014b824723c */ /* 0x040ff0000004180c */
[----:B------:R-:W-:Y:S08]  /*29e0*/  HMMA.16816.F32.BF16 R28, R184, R22, R8 ;  /* 0x00000016b81c723c */ /* 0x000ff00000041808 */
[C---:B------:R-:W-:Y:S08]  /*29f0*/  HMMA.16816.F32.BF16 R16, R188.reuse, R42, R48 ;  /* 0x0000002abc10723c */ /* 0x040ff00000041830 */
[C---:B------:R-:W-:Y:S08]  /*2a00*/  HMMA.16816.F32.BF16 R12, R188.reuse, R84, R76 ;  /* 0x00000054bc0c723c */ /* 0x040ff0000004184c */
[C---:B------:R-:W-:Y:S08]  /*2a10*/  HMMA.16816.F32.BF16 R8, R188.reuse, R86, R72 ;  /* 0x00000056bc08723c */ /* 0x040ff00000041848 */
[C---:B------:R-:W-:Y:S01]  /*2a20*/  HMMA.16816.F32.BF16 R20, R188.reuse, R40, R32 ;  /* 0x00000028bc14723c */ /* 0x040fe20000041820 */
[----:B------:R-:W-:Y:S07]  /*2a30*/  LDSM.16.M88.4 R32, [R237+0x17900] ;  /* 0x01790000ed20783b */ /* 0x000fee0000000200 */
[C---:B--2---:R-:W-:Y:S08]  /*2a40*/  HMMA.16816.F32.BF16 R76, R188.reuse, R80, R68 ;  /* 0x00000050bc4c723c */ /* 0x044ff00000041844 */
[C---:B------:R-:W-:Y:S08]  /*2a50*/  HMMA.16816.F32.BF16 R84, R188.reuse, R82, R64 ;  /* 0x00000052bc54723c */ /* 0x040ff00000041840 */
[C---:B------:R-:W-:Y:S01]  /*2a60*/  HMMA.16816.F32.BF16 R68, R188.reuse, R96, R52 ;  /* 0x00000060bc44723c */ /* 0x040fe20000041834 */
[----:B------:R-:W2:Y:S07]  /*2a70*/  LDSM.16.M88.4 R52, [R237+0x16900] ;  /* 0x01690000ed34783b */ /* 0x000eae0000000200 */
[C---:B------:R-:W-:Y:S01]  /*2a80*/  HMMA.16816.F32.BF16 R64, R188.reuse, R98, R44 ;  /* 0x00000062bc40723c */ /* 0x040fe2000004182c */
[----:B------:R-:W3:Y:S04]  /*2a90*/  LDSM.16.M88.4 R44, [R237+0x17100] ;  /* 0x01710000ed2c783b */ /* 0x000ee80000000200 */
[----:B------:R-:W-:Y:S03]  /*2aa0*/  LDSM.16.M88.4 R96, [R3+0x15100] ;  /* 0x015100000360783b */ /* 0x000fe60000000200 */
[C---:B------:R-:W-:Y:S08]  /*2ab0*/  HMMA.16816.F32.BF16 R80, R188.reuse, R92, R60 ;  /* 0x0000005cbc50723c */ /* 0x040ff0000004183c */
[C---:B------:R-:W-:Y:S01]  /*2ac0*/  HMMA.16816.F32.BF16 R72, R188.reuse, R94, R56 ;  /* 0x0000005ebc48723c */ /* 0x040fe20000041838 */
[----:B------:R-:W-:Y:S07]  /*2ad0*/  LDSM.16.M88.4 R92, [R4+0x17900] ;  /* 0x01790000045c783b */ /* 0x000fee0000000200 */
[C---:B------:R-:W-:Y:S08]  /*2ae0*/  HMMA.16816.F32.BF16 R60, R188.reuse, R100, R36 ;  /* 0x00000064bc3c723c */ /* 0x040ff00000041824 */
[----:B------:R-:W-:Y:S01]  /*2af0*/  HMMA.16816.F32.BF16 R56, R188, R102, R28 ;  /* 0x00000066bc38723c */ /* 0x000fe2000004181c */
[----:B------:R-:W4:Y:S04]  /*2b00*/  LDSM.16.M88.4 R28, [R4+0x15100] ;  /* 0x01510000041c783b */ /* 0x000f280000000200 */
[----:B------:R-:W-:Y:S03]  /*2b10*/  LDSM.16.M88.4 R100, [R5+0x17100] ;  /* 0x017100000564783b */ /* 0x000fe60000000200 */
[C---:B------:R-:W-:Y:S08]  /*2b20*/  HMMA.16816.F32.BF16 R40, R192.reuse, R106, R16 ;  /* 0x0000006ac028723c */ /* 0x040ff00000041810 */
[C---:B-1----:R-:W-:Y:S08]  /*2b30*/  HMMA.16816.F32.BF16 R36, R192.reuse, R24, R12 ;  /* 0x00000018c024723c */ /* 0x042ff0000004180c */
[C---:B------:R-:W-:Y:S01]  /*2b40*/  HMMA.16816.F32.BF16 R16, R192.reuse, R26, R8 ;  /* 0x0000001ac010723c */ /* 0x040fe20000041808 */
[----:B------:R-:W1:Y:S07]  /*2b50*/  LDSM.16.M88.4 R24, [R4+0x15900] ;  /* 0x015900000418783b */ /* 0x000e6e0000000200 */
[C---:B------:R-:W-:Y:S01]  /*2b60*/  HMMA.16816.F32.BF16 R48, R192.reuse, R104, R20 ;  /* 0x00000068c030723c */ /* 0x040fe20000041814 */
[----:B------:R-:W5:Y:S04]  /*2b70*/  LDSM.16.M88.4 R20, [R4+0x16100] ;  /* 0x016100000414783b */ /* 0x000f680000000200 */
[----:B------:R-:W-:Y:S03]  /*2b80*/  LDSM.16.M88.4 R104, [R3+0x17900] ;  /* 0x017900000368783b */ /* 0x000fe60000000200 */
        /* <DEDUP_REMOVED lines=8> */
[C---:B------:R-:W-:Y:S08]  /*2c10*/  HMMA.16816.F32.BF16 R72, R192.reuse, R44, R68 ;  /* 0x0000002cc048723c */ /* 0x040ff00000041844 */
[----:B------:R-:W-:Y:S01]  /*2c20*/  HMMA.16816.F32.BF16 R68, R192, R34, R56 ;  /* 0x00000022c044723c */ /* 0x000fe20000041838 */
[----:B------:R-:W-:Y:S07]  /*2c30*/  LDSM.16.M88.4 R32, [R3+0x17100] ;  /* 0x017100000320783b */ /* 0x000fee0000000200 */
[C---:B----4-:R-:W-:Y:S08]  /*2c40*/  HMMA.16816.F32.BF16 R60, R196.reuse, R28, R48 ;  /* 0x0000001cc43c723c */ /* 0x050ff00000041830 */
[C---:B------:R-:W-:Y:S01]  /*2c50*/  HMMA.16816.F32.BF16 R56, R196.reuse, R30, R40 ;  /* 0x0000001ec438723c */ /* 0x040fe20000041828 */
[----:B------:R-:W2:Y:S07]  /*2c60*/  LDSM.16.M88.4 R28, [R3+0x16100] ;  /* 0x01610000031c783b */ /* 0x000eae0000000200 */
[C---:B-1----:R-:W-:Y:S08]  /*2c70*/  HMMA.16816.F32.BF16 R48, R196.reuse, R24, R36 ;  /* 0x00000018c430723c */ /* 0x042ff00000041824 */
[C---:B------:R-:W-:Y:S01]  /*2c80*/  HMMA.16816.F32.BF16 R44, R196.reuse, R26, R16 ;  /* 0x0000001ac42c723c */ /* 0x040fe20000041810 */
[----:B------:R-:W1:Y:S07]  /*2c90*/  LDSM.16.M88.4 R24, [R3+0x16900] ;  /* 0x016900000318783b */ /* 0x000e6e0000000200 */
[C---:B-----5:R-:W-:Y:S08]  /*2ca0*/  HMMA.16816.F32.BF16 R36, R196.reuse, R20, R12 ;  /* 0x00000014c424723c */ /* 0x060ff0000004180c */
[C---:B------:R-:W-:Y:S08]  /*2cb0*/  HMMA.16816.F32.BF16 R20, R196.reuse, R22, R8 ;  /* 0x00000016c414723c */ /* 0x040ff00000041808 */
[C---:B------:R-:W-:Y:S01]  /*2cc0*/  HMMA.16816.F32.BF16 R16, R196.reuse, R88, R80 ;  /* 0x00000058c410723c */ /* 0x040fe20000041850 */
[----:B------:R-:W3:Y:S07]  /*2cd0*/  LDSM.16.M88.4 R80, [R5+0x15900] ;  /* 0x015900000550783b */ /* 0x000eee0000000200 */
[C---:B------:R-:W-:Y:S08]  /*2ce0*/  HMMA.16816.F32.BF16 R40, R196.reuse, R86, R64 ;  /* 0x00000056c428723c */ /* 0x040ff00000041840 */
[C---:B------:R-:W-:Y:S08]  /*2cf0*/  HMMA.16816.F32.BF16 R52, R196.reuse, R92, R52 ;  /* 0x0000005cc434723c */ /* 0x040ff00000041834 */
[C---:B------:R-:W-:Y:S01]  /*2d00*/  HMMA.16816.F32.BF16 R12, R196.reuse, R90, R76 ;  /* 0x0000005ac40c723c */ /* 0x040fe2000004184c */
[----:B------:R-:W4:Y:S07]  /*2d10*/  LDSM.16.M88.4 R88, [R5+0x16100] ;  /* 0x016100000558783b */ /* 0x000f2e0000000200 */
[----:B------:R-:W-:Y:S08]  /*2d20*/  HMMA.16816.F32.BF16 R8, R196, R84, R72 ;  /* 0x00000054c408723c */ /* 0x000ff00000041848 */
[C---:B------:R-:W-:Y:S08]  /*2d30*/  HMMA.16816.F32.BF16 R64, R200.reuse, R96, R60 ;  /* 0x00000060c840723c */ /* 0x040ff0000004183c */
[C---:B------:R-:W-:Y:S08]  /*2d40*/  HMMA.16816.F32.BF16 R72, R200.reuse, R108, R48 ;  /* 0x0000006cc848723c */ /* 0x040ff00000041830 */
[C---:B------:R-:W-:Y:S01]  /*2d50*/  HMMA.16816.F32.BF16 R60, R200.reuse, R110, R44 ;  /* 0x0000006ec83c723c */ /* 0x040fe2000004182c */
[----:B------:R-:W5:Y:S07]  /*2d60*/  LDSM.16.M88.4 R108, [R5+0x17900] ;  /* 0x01790000056c783b */ /* 0x000f6e0000000200 */
[----:B------:R-:W-:Y:S01]  /*2d70*/  HMMA.16816.F32.BF16 R76, R200, R98, R56 ;  /* 0x00000062c84c723c */ /* 0x000fe20000041838 */
[----:B------:R-:W3:Y:S07]  /*2d80*/  LDSM.16.M88.4 R96, [R5+0x16900] ;  /* 0x016900000560783b */ /* 0x000eee0000000200 */
[----:B------:R-:W-:Y:S01]  /*2d90*/  HMMA.16816.F32.BF16 R68, R196, R94, R68 ;  /* 0x0000005ec444723c */ /* 0x000fe20000041844 */
[----:B------:R-:W-:Y:S07]  /*2da0*/  LDSM.16.M88.4 R92, [R237+0x18900] ;  /* 0x01890000ed5c783b */ /* 0x000fee0000000200 */
[C---:B--2---:R-:W-:Y:S08]  /*2db0*/  HMMA.16816.F32.BF16 R56, R200.reuse, R28, R36 ;  /* 0x0000001cc838723c */ /* 0x044ff00000041824 */
[C---:B------:R-:W-:Y:S01]  /*2dc0*/  HMMA.16816.F32.BF16 R48, R200.reuse, R30, R20 ;  /* 0x0000001ec830723c */ /* 0x040fe20000041814 */
[----:B------:R-:W2:Y:S07]  /*2dd0*/  LDSM.16.M88.4 R28, [R237+0x18100] ;  /* 0x01810000ed1c783b */ /* 0x000eae0000000200 */
[C---:B-1----:R-:W-:Y:S08]  /*2de0*/  HMMA.16816.F32.BF16 R44, R200.reuse, R24, R16 ;  /* 0x00000018c82c723c */ /* 0x042ff00000041810 */
[C---:B------:R-:W-:Y:S08]  /*2df0*/  HMMA.16816.F32.BF16 R20, R200.reuse, R34, R40 ;  /* 0x00000022c814723c */ /* 0x040ff00000041828 */
[C---:B------:R-:W-:Y:S01]  /*2e00*/  HMMA.16816.F32.BF16 R16, R200.reuse, R104, R52 ;  /* 0x00000068c810723c */ /* 0x040fe20000041834 */
[----:B------:R-:W1:Y:S07]  /*2e10*/  LDSM.16.M88.4 R52, [R237+0x19100] ;  /* 0x01910000ed34783b */ /* 0x000e6e0000000200 */
[C---:B------:R-:W-:Y:S08]  /*2e20*/  HMMA.16816.F32.BF16 R36, R200.reuse, R26, R12 ;  /* 0x0000001ac824723c */ /* 0x040ff0000004180c */
[C---:B------:R-:W-:Y:S08]  /*2e30*/  HMMA.16816.F32.BF16 R24, R200.reuse, R32, R8 ;  /* 0x00000020c818723c */ /* 0x040ff00000041808 */
[----:B------:R-:W-:Y:S08]  /*2e40*/  HMMA.16816.F32.BF16 R12, R200, R106, R68 ;  /* 0x0000006ac80c723c */ /* 0x000ff00000041844 */
[C---:B------:R-:W-:Y:S08]  /*2e50*/  HMMA.16816.F32.BF16 R8, R204.reuse, R112, R64 ;  /* 0x00000070cc08723c */ /* 0x040ff00000041840 */
[C---:B------:R-:W-:Y:S08]  /*2e60*/  HMMA.16816.F32.BF16 R32, R204.reuse, R114, R76 ;  /* 0x00000072cc20723c */ /* 0x040ff0000004184c */
[C---:B---3--:R-:W-:Y:S08]  /*2e70*/  HMMA.16816.F32.BF16 R64, R204.reuse, R80, R72 ;  /* 0x00000050cc40723c */ /* 0x048ff00000041848 */
[C---:B------:R-:W-:Y:S08]  /*2e80*/  HMMA.16816.F32.BF16 R84, R204.reuse, R82, R60 ;  /* 0x00000052cc54723c */ /* 0x040ff0000004183c */
[C---:B----4-:R-:W-:Y:S08]  /*2e90*/  HMMA.16816.F32.BF16 R80, R204.reuse, R88, R56 ;  /* 0x00000058cc50723c */ /* 0x050ff00000041838 */
[C---:B------:R-:W-:Y:S01]  /*2ea0*/  HMMA.16816.F32.BF16 R76, R204.reuse, R90, R48 ;  /* 0x0000005acc4c723c */ /* 0x040fe20000041830 */
[----:B------:R-:W-:Y:S07]  /*2eb0*/  LDSM.16.M88.4 R88, [R4+0x19100] ;  /* 0x019100000458783b */ /* 0x000fee0000000200 */
[C---:B------:R-:W-:Y:S01]  /*2ec0*/  HMMA.16816.F32.BF16 R56, R204.reuse, R102, R20 ;  /* 0x00000066cc38723c */ /* 0x040fe20000041814 */
[----:B------:R-:W3:Y:S07]  /*2ed0*/  LDSM.16.M88.4 R20, [R237+0x1a900] ;  /* 0x01a90000ed14783b */ /* 0x000eee0000000200 */
[C---:B-----5:R-:W-:Y:S01]  /*2ee0*/  HMMA.16816.F32.BF16 R48, R204.reuse, R108, R16 ;  /* 0x0000006ccc30723c */ /* 0x060fe20000041810 */
[----:B------:R-:W4:Y:S07]  /*2ef0*/  LDSM.16.M88.4 R16, [R4+0x18100] ;  /* 0x018100000410783b */ /* 0x000f2e0000000200 */
[C---:B------:R-:W-:Y:S01]  /*2f00*/  HMMA.16816.F32.BF16 R72, R204.reuse, R96, R44 ;  /* 0x00000060cc48723c */ /* 0x040fe2000004182c */
[----:B------:R-:W5:Y:S07]  /*2f10*/  LDSM.16.M88.4 R44, [R237+0x19900] ;  /* 0x01990000ed2c783b */ /* 0x000f6e0000000200 */
[C---:B------:R-:W-:Y:S01]  /*2f20*/  HMMA.16816.F32.BF16 R60, R204.reuse, R100, R24 ;  /* 0x00000064cc3c723c */ /* 0x040fe20000041818 */
[----:B------:R-:W1:Y:S04]  /*2f30*/  LDSM.16.M88.4 R24, [R237+0x1a100] ;  /* 0x01a10000ed18783b */ /* 0x000e680000000200 */
[----:B------:R-:W-:Y:S03]  /*2f40*/  LDSM.16.M88.4 R100, [R4+0x1a100] ;  /* 0x01a100000464783b */ /* 0x000fe60000000200 */
[----:B------:R-:W-:Y:S08]  /*2f50*/  HMMA.16816.F32.BF16 R40, R204, R110, R12 ;  /* 0x0000006ecc28723c */ /* 0x000ff0000004180c */
[----:B--2---:R-:W-:Y:S08]  /*2f60*/  HMMA.16816.F32.BF16 R12, R208, R28, R8 ;  /* 0x0000001cd00c723c */ /* 0x004ff00000041808 */
[----:B------:R-:W-:Y:S08]  /*2f70*/  HMMA.16816.F32.BF16 R68, R204, R98, R36 ;  /* 0x00000062cc44723c */ /* 0x000ff00000041824 */
[C---:B------:R-:W-:Y:S01]  /*2f80*/  HMMA.16816.F32.BF16 R8, R208.reuse, R30, R32 ;  /* 0x0000001ed008723c */ /* 0x040fe20000041820 */
[----:B------:R-:W2:Y:S07]  /*2f90*/  LDSM.16.M88.4 R32, [R4+0x18900] ;  /* 0x018900000420783b */ /* 0x000eae0000000200 */
[C---:B------:R-:W-:Y:S01]  /*2fa0*/  HMMA.16816.F32.BF16 R36, R208.reuse, R94, R84 ;  /* 0x0000005ed024723c */ /* 0x040fe20000041854 */
[----:B------:R-:W2:Y:S07]  /*2fb0*/  LDSM.16.M88.4 R84, [R4+0x19900] ;  /* 0x019900000454783b */ /* 0x000eae0000000200 */
[C---:B------:R-:W-:Y:S08]  /*2fc0*/  HMMA.16816.F32.BF16 R28, R208.reuse, R92, R64 ;  /* 0x0000005cd01c723c */ /* 0x040ff00000041840 */
[C---:B-1----:R-:W-:Y:S08]  /*2fd0*/  HMMA.16816.F32.BF16 R64, R208.reuse, R52, R80 ;  /* 0x00000034d040723c */ /* 0x042ff00000041850 */
[C---:B------:R-:W-:Y:S08]  /*2fe0*/  HMMA.16816.F32.BF16 R76, R208.reuse, R54, R76 ;  /* 0x00000036d04c723c */ /* 0x040ff0000004184c */
[----:B---3--:R-:W-:Y:S08]  /*2ff0*/  HMMA.16816.F32.BF16 R52, R208, R22, R40 ;  /* 0x00000016d034723c */ /* 0x008ff00000041828 */
[----:B----4-:R-:W-:Y:S01]  /*3000*/  HMMA.16816.F32.BF16 R40, R216, R16, R12 ;  /* 0x00000010d828723c */ /* 0x010fe2000004180c */
[----:B------:R1:W3:Y:S07]  /*3010*/  LDSM.16.M88.4 R12, [R4+0x1a900] ;  /* 0x01a90000040c783b */ /* 0x0002ee0000000200 */
[C---:B-----5:R-:W-:Y:S08]  /*3020*/  HMMA.16816.F32.BF16 R72, R208.reuse, R44, R72 ;  /* 0x0000002cd048723c */ /* 0x060ff00000041848 */
[----:B------:R-:W-:Y:S08]  /*3030*/  HMMA.16816.F32.BF16 R68, R208, R46, R68 ;  /* 0x0000002ed044723c */ /* 0x000ff00000041844 */
[----:B------:R-:W-:Y:S01]  /*3040*/  HMMA.16816.F32.BF16 R16, R216, R18, R8 ;  /* 0x00000012d810723c */ /* 0x000fe20000041808 */
[----:B------:R-:W4:Y:S01]  /*3050*/  LDSM.16.M88.4 R8, [R3+0x18100] ;  /* 0x018100000308783b */ /* 0x000f220000000200 */
[----:B-1----:R-:W-:-:S04]  /*3060*/  LEA.HI R4, R118, R121, RZ, 0x2 ;  /* 0x0000007976047211 */ /* 0x002fc800078f10ff */
[----:B------:R-:W-:Y:S02]  /*3070*/  LOP3.LUT R4, R4, 0xfffffffc, RZ, 0xc0, !PT ;  /* 0xfffffffc04047812 */ /* 0x000fe400078ec0ff */
[----:B------:R-:W-:Y:S03]  /*3080*/  HMMA.16816.F32.BF16 R80, R208, R24, R60 ;  /* 0x00000018d050723c */ /* 0x000fe6000004183c */
[----:B------:R-:W-:-:S05]  /*3090*/  IMAD.IADD R4, R121, 0x1, -R4 ;  /* 0x0000000179047824 */ /* 0x000fca00078e0a04 */
[C---:B------:R-:W-:Y:S01]  /*30a0*/  HMMA.16816.F32.BF16 R96, R208.reuse, R26, R56 ;  /* 0x0000001ad060723c */ /* 0x040fe20000041838 */
[----:B------:R-:W1:Y:S04]  /*30b0*/  LDSM.16.M88.4 R24, [R3+0x18900] ;  /* 0x018900000318783b */ /* 0x000e680000000200 */
[----:B------:R-:W-:Y:S03]  /*30c0*/  LDSM.16.M88.4 R56, [R3+0x19900] ;  /* 0x019900000338783b */ /* 0x000fe60000000200 */
[----:B------:R-:W-:Y:S08]  /*30d0*/  HMMA.16816.F32.BF16 R92, R208, R20, R48 ;  /* 0x00000014d05c723c */ /* 0x000ff00000041830 */
[C---:B--2---:R-:W-:Y:S08]  /*30e0*/  HMMA.16816.F32.BF16 R20, R216.reuse, R32, R28 ;  /* 0x00000020d814723c */ /* 0x044ff0000004181c */
[C---:B------:R-:W-:Y:S01]  /*30f0*/  HMMA.16816.F32.BF16 R28, R216.reuse, R34, R36 ;  /* 0x00000022d81c723c */ /* 0x040fe20000041824 */
[----:B------:R-:W2:Y:S07]  /*3100*/  LDSM.16.M88.4 R36, [R3+0x19100] ;  /* 0x019100000324783b */ /* 0x000eae0000000200 */
[C---:B------:R-:W-:Y:S08]  /*3110*/  HMMA.16816.F32.BF16 R48, R216.reuse, R84, R72 ;  /* 0x00000054d830723c */ /* 0x040ff00000041848 */
[C---:B------:R-:W-:Y:S01]  /*3120*/  HMMA.16816.F32.BF16 R60, R216.reuse, R86, R68 ;  /* 0x00000056d83c723c */ /* 0x040fe20000041844 */
[----:B------:R-:W5:Y:S04]  /*3130*/  LDSM.16.M88.4 R68, [R3+0x1a100] ;  /* 0x01a100000344783b */ /* 0x000f680000000200 */
[----:B------:R-:W-:Y:S03]  /*3140*/  LDSM.16.M88.4 R84, [R5+0x18100] ;  /* 0x018100000554783b */ /* 0x000fe60000000200 */
[C---:B------:R-:W-:Y:S01]  /*3150*/  HMMA.16816.F32.BF16 R72, R216.reuse, R102, R96 ;  /* 0x00000066d848723c */ /* 0x040fe20000041860 */
[----:B------:R-:W1:Y:S07]  /*3160*/  LDSM.16.M88.4 R96, [R5+0x18900] ;  /* 0x018900000560783b */ /* 0x000e6e0000000200 */
[C---:B------:R-:W-:Y:S08]  /*3170*/  HMMA.16816.F32.BF16 R32, R216.reuse, R88, R64 ;  /* 0x00000058d820723c */ /* 0x040ff00000041840 */
[C---:B------:R-:W-:Y:S01]  /*3180*/  HMMA.16816.F32.BF16 R44, R216.reuse, R90, R76 ;  /* 0x0000005ad82c723c */ /* 0x040fe2000004184c */
[----:B------:R-:W-:Y:S07]  /*3190*/  LDSM.16.M88.4 R88, [R5+0x19100] ;  /* 0x019100000558783b */ /* 0x000fee0000000200 */
[C---:B---3--:R-:W-:Y:S08]  /*31a0*/  HMMA.16816.F32.BF16 R76, R216.reuse, R12, R92 ;  /* 0x0000000cd84c723c */ /* 0x048ff0000004185c */
[C---:B------:R-:W-:Y:S08]  /*31b0*/  HMMA.16816.F32.BF16 R52, R216.reuse, R14, R52 ;  /* 0x0000000ed834723c */ /* 0x040ff00000041834 */
[----:B------:R-:W-:Y:S01]  /*31c0*/  HMMA.16816.F32.BF16 R64, R216, R100, R80 ;  /* 0x00000064d840723c */ /* 0x000fe20000041850 */
[----:B------:R3:W5:Y:S07]  /*31d0*/  LDSM.16.M88.4 R80, [R3+0x1a900] ;  /* 0x01a900000350783b */ /* 0x00076e0000000200 */
[C---:B----4-:R-:W-:Y:S08]  /*31e0*/  HMMA.16816.F32.BF16 R40, R220.reuse, R8, R40 ;  /* 0x00000008dc28723c */ /* 0x050ff00000041828 */
[C---:B------:R-:W-:Y:S08]  /*31f0*/  HMMA.16816.F32.BF16 R12, R220.reuse, R10, R16 ;  /* 0x0000000adc0c723c */ /* 0x040ff00000041810 */
[----:B-1----:R-:W-:Y:S01]  /*3200*/  HMMA.16816.F32.BF16 R8, R220, R24, R20 ;  /* 0x00000018dc08723c */ /* 0x002fe20000041814 */
[----:B---3--:R-:W-:-:S05]  /*3210*/  LOP3.LUT R3, R117, 0xffffffe0, RZ, 0xc0, !PT ;  /* 0xffffffe075037812 */ /* 0x008fca00078ec0ff */
[----:B------:R-:W-:Y:S02]  /*3220*/  IMAD.IADD R3, R121, 0x1, -R3 ;  /* 0x0000000179037824 */ /* 0x000fe400078e0a03 */
[----:B------:R-:W-:Y:S01]  /*3230*/  HMMA.16816.F32.BF16 R16, R220, R26, R28 ;  /* 0x0000001adc10723c */ /* 0x000fe2000004181c */
[----:B------:R-:W1:Y:S02]  /*3240*/  LDSM.16.M88.4 R28, [R5+0x19900] ;  /* 0x01990000051c783b */ /* 0x000e640000000200 */
[----:B------:R-:W-:-:S04]  /*3250*/  SHF.R.S32.HI R6, RZ, 0x1f, R3 ;  /* 0x0000001fff067819 */ /* 0x000fc80000011403 */
[----:B------:R-:W-:Y:S01]  /*3260*/  LEA.HI R6, R6, R3, RZ, 0x2 ;  /* 0x0000000306067211 */ /* 0x000fe200078f10ff */
[C---:B--2---:R-:W-:Y:S08]  /*3270*/  HMMA.16816.F32.BF16 R20, R220.reuse, R36, R32 ;  /* 0x00000024dc14723c */ /* 0x044ff00000041820 */
[C---:B------:R-:W-:Y:S08]  /*3280*/  HMMA.16816.F32.BF16 R24, R220.reuse, R38, R44 ;  /* 0x00000026dc18723c */ /* 0x040ff0000004182c */
[C---:B------:R-:W-:Y:S08]  /*3290*/  HMMA.16816.F32.BF16 R32, R220.reuse, R56, R48 ;  /* 0x00000038dc20723c */ /* 0x040ff00000041830 */
[C---:B-----5:R-:W-:Y:S08]  /*32a0*/  HMMA.16816.F32.BF16 R44, R220.reuse, R68, R64 ;  /* 0x00000044dc2c723c */ /* 0x060ff00000041840 */
[----:B------:R-:W-:Y:S08]  /*32b0*/  HMMA.16816.F32.BF16 R48, R220, R70, R72 ;  /* 0x00000046dc30723c */ /* 0x000ff00000041848 */
[C---:B------:R-:W-:Y:S07]  /*32c0*/  HMMA.16816.F32.BF16 R68, R228.reuse, R96, R8 ;  /* 0x00000060e444723c */ /* 0x040fee0000041808 */
[----:B------:R-:W-:Y:S01]  /*32d0*/  LEA.HI R8, R4, R4, RZ, 0x1 ;  /* 0x0000000404087211 */ /* 0x000fe200078f08ff */
[----:B------:R-:W-:Y:S01]  /*32e0*/  HMMA.16816.F32.BF16 R72, R228, R86, R12 ;  /* 0x00000056e448723c */ /* 0x000fe2000004180c */
[----:B------:R-:W-:Y:S01]  /*32f0*/  IADD3 R9, R116, -R7, RZ ;  /* 0x8000000774097210 */ /* 0x000fe20007ffe0ff */
[----:B------:R-:W2:Y:S01]  /*3300*/  LDSM.16.M88.4 R12, [R5+0x1a900] ;  /* 0x01a90000050c783b */ /* 0x000ea20000000200 */
[----:B------:R-:W-:-:S02]  /*3310*/  LEA.HI.SX32 R7, R6, UR8, 0x1e ;  /* 0x0000000806077c11 */ /* 0x000fc4000f8ff2ff */
[----:B------:R-:W-:-:S03]  /*3320*/  LOP3.LUT R8, R8, 0x1ffffffe, RZ, 0xc0, !PT ;  /* 0x1ffffffe08087812 */ /* 0x000fc600078ec0ff */
[----:B------:R-:W-:Y:S01]  /*3330*/  IMAD R7, R9, 0x10, R7 ;  /* 0x0000001009077824 */ /* 0x000fe200078e0207 */
[----:B------:R-:W-:Y:S01]  /*3340*/  HMMA.16816.F32.BF16 R64, R228, R98, R16 ;  /* 0x00000062e440723c */ /* 0x000fe20000041810 */
[----:B------:R-:W-:Y:S01]  /*3350*/  IMAD.IADD R4, R4, 0x1, -R8 ;  /* 0x0000000104047824 */ /* 0x000fe200078e0a08 */
[----:B------:R3:W4:Y:S01]  /*3360*/  LDSM.16.M88.4 R16, [R5+0x1a100] ;  /* 0x01a100000510783b */ /* 0x0007220000000200 */
[----:B------:R-:W-:-:S04]  /*3370*/  DEPBAR.LE SB0, 0x2 ;  /* 0x000080800000791a */ /* 0x000fc80000000000 */
[----:B------:R-:W-:Y:S01]  /*3380*/  IMAD R119, R4, 0x8, R7 ;  /* 0x0000000804777824 */ /* 0x000fe200078e0207 */
[C---:B------:R-:W-:Y:S03]  /*3390*/  HMMA.16816.F32.BF16 R36, R220.reuse, R58, R60 ;  /* 0x0000003adc24723c */ /* 0x040fe6000004183c */
[----:B------:R-:W-:Y:S01]  /*33a0*/  IMAD.MOV.U32 R4, RZ, RZ, R119 ;  /* 0x000000ffff047224 */ /* 0x000fe200078e0077 */
[----:B------:R-:W-:Y:S04]  /*33b0*/  STL [R1+0x10], R119 ;  /* 0x0000107701007387 */ /* 0x000fe80000100800 */
[----:B------:R-:W-:Y:S08]  /*33c0*/  HMMA.16816.F32.BF16 R56, R220, R80, R76 ;  /* 0x00000050dc38723c */ /* 0x000ff0000004184c */
[----:B------:R-:W-:Y:S01]  /*33d0*/  HMMA.16816.F32.BF16 R76, R228, R84, R40 ;  /* 0x00000054e44c723c */ /* 0x000fe20000041828 */
[----:B---3--:R-:W-:-:S05]  /*33e0*/  @P5 IMAD.HI.U32 R5, R119, c[0x0][0x2c8], RZ ;  /* 0x0000b20077055a27 */ /* 0x008fca00078e00ff */
[----:B------:R-:W-:Y:S02]  /*33f0*/  @P0 SHF.R.U32.HI R4, RZ, c[0x0][0x2cc], R5 ;  /* 0x0000b300ff040a19 */ /* 0x000fe40000011605 */
[----:B------:R-:W-:Y:S03]  /*3400*/  HMMA.16816.F32.BF16 R60, R220, R82, R52 ;  /* 0x00000052dc3c723c */ /* 0x000fe60000041834 */
[----:B------:R-:W3:Y:S04]  /*3410*/  SHFL.IDX PT, R8, R4, RZ, 0x1c1f ;  /* 0x001c1fff04087589 */ /* 0x000ee800000e0000 */
[----:B------:R5:W3:Y:S01]  /*3420*/  SHFL.IDX PT, R7, R4, 0x1, 0x1c1f ;  /* 0x003c1f0004077f89 */ /* 0x000ae200000e0000 */
[C---:B------:R-:W-:Y:S08]  /*3430*/  HMMA.16816.F32.BF16 R52, R228.reuse, R88, R20 ;  /* 0x00000058e434723c */ /* 0x040ff00000041814 */
[C---:B-1----:R-:W-:Y:S08]  /*3440*/  HMMA.16816.F32.BF16 R20, R228.reuse, R28, R32 ;  /* 0x0000001ce414723c */ /* 0x042ff00000041820 */
[----:B--2---:R-:W-:Y:S01]  /*3450*/  HMMA.16816.F32.BF16 R32, R228, R12, R56 ;  /* 0x0000000ce420723c */ /* 0x004fe20000041838 */
[----:B-----5:R-:W-:-:S07]  /*3460*/  LOP3.LUT R4, R6, 0x7ffffffc, RZ, 0xc0, !PT ;  /* 0x7ffffffc06047812 */ /* 0x020fce00078ec0ff */
[----:B------:R-:W-:Y:S01]  /*3470*/  HMMA.16816.F32.BF16 R40, R228, R90, R24 ;  /* 0x0000005ae428723c */ /* 0x000fe20000041818 */
[----:B------:R-:W-:Y:S01]  /*3480*/  IMAD.IADD R4, R3, 0x1, -R4 ;  /* 0x0000000103047824 */ /* 0x000fe200078e0a04 */
[----:B------:R-:W-:-:S03]  /*3490*/  MOV R3, UR9 ;  /* 0x0000000900037c02 */ /* 0x000fc60008000f00 */
[----:B------:R-:W-:-:S03]  /*34a0*/  IMAD.SHL.U32 R9, R4, 0x2, RZ ;  /* 0x0000000204097824 */ /* 0x000fc600078e00ff */
[C---:B------:R-:W-:Y:S02]  /*34b0*/  HMMA.16816.F32.BF16 R28, R228.reuse, R30, R36 ;  /* 0x0000001ee41c723c */ /* 0x040fe40000041824 */
[C---:B------:R-:W-:Y:S01]  /*34c0*/  IADD3 R3, -R9.reuse, 0x1, R3 ;  /* 0x0000000109037810 */ /* 0x040fe20007ffe103 */
[----:B------:R-:W-:Y:S01]  /*34d0*/  STL [R1+0x38], R9 ;  /* 0x0000380901007387 */ /* 0x000fe20000100800 */
[----:B------:R-:W-:Y:S02]  /*34e0*/  IADD3 R5, -R9, UR9, RZ ;  /* 0x0000000909057c10 */ /* 0x000fe4000fffe1ff */
[----:B------:R-:W-:Y:S02]  /*34f0*/  IADD3 R3, R3, -UR16, RZ ;  /* 0x8000001003037c10 */ /* 0x000fe4000fffe0ff */
[----:B----4-:R-:W-:Y:S03]  /*3500*/  HMMA.16816.F32.BF16 R24, R228, R16, R44 ;  /* 0x00000010e418723c */ /* 0x010fe6000004182c */
[----:B---3--:R-:W-:-:S02]  /*3510*/  IMAD.IADD R4, R3, 0x1, R8 ;  /* 0x0000000103047824 */ /* 0x008fc400078e0208 */
[----:B------:R-:W-:-:S03]  /*3520*/  IMAD.IADD R3, R3, 0x1, R7 ;  /* 0x0000000103037824 */ /* 0x000fc600078e0207 */
[C---:B------:R-:W-:Y:S01]  /*3530*/  HMMA.16816.F32.BF16 R36, R228.reuse, R18, R48 ;  /* 0x00000012e424723c */ /* 0x040fe20000041830 */
[C---:B------:R-:W-:Y:S02]  /*3540*/  IMNMX R4, R5.reuse, R4, PT ;  /* 0x0000000405047217 */ /* 0x040fe40003800200 */
[----:B------:R-:W-:Y:S01]  /*3550*/  IMNMX R3, R5, R3, PT ;  /* 0x0000000305037217 */ /* 0x000fe20003800200 */
[----:B------:R-:W-:Y:S01]  /*3560*/  BAR.SYNC.DEFER_BLOCKING 0x0 ;  /* 0x0000000000007b1d */ /* 0x000fe20000010000 */
[C---:B------:R-:W-:Y:S02]  /*3570*/  ISETP.GT.AND P0, PT, R4.reuse, RZ, PT ;  /* 0x000000ff0400720c */ /* 0x040fe40003f04270 */
[----:B------:R-:W-:Y:S01]  /*3580*/  ISETP.GT.AND P6, PT, R4, 0x1, PT ;  /* 0x000000010400780c */ /* 0x000fe20003fc4270 */
[----:B------:R-:W-:Y:S01]  /*3590*/  HMMA.16816.F32.BF16 R16, R228, R14, R60 ;  /* 0x0000000ee410723c */ /* 0x000fe2000004183c */
[----:B------:R-:W-:Y:S02]  /*35a0*/  FSEL R7, R76, -INF , P0 ;  /* 0xff8000004c077808 */ /* 0x000fe40000000000 */
[----:B------:R-:W-:-:S02]  /*35b0*/  ISETP.GT.AND P0, PT, R3, 0x1, PT ;  /* 0x000000010300780c */ /* 0x000fc40003f04270 */
[----:B------:R-:W-:Y:S02]  /*35c0*/  ISETP.GT.AND P5, PT, R3, RZ, PT ;  /* 0x000000ff0300720c */ /* 0x000fe40003fa4270 */
[----:B------:R-:W-:Y:S02]  /*35d0*/  FSEL R8, R77, -INF , P6 ;  /* 0xff8000004d087808 */ /* 0x000fe40003000000 */
[----:B------:R-:W-:Y:S02]  /*35e0*/  FSEL R13, R79, -INF , P0 ;  /* 0xff8000004f0d7808 */ /* 0x000fe40000000000 */
[----:B------:R-:W-:Y:S02]  /*35f0*/  ISETP.GT.AND P6, PT, R4, 0x8, PT ;  /* 0x000000080400780c */ /* 0x000fe40003fc4270 */
[----:B------:R-:W-:Y:S02]  /*3600*/  ISETP.GT.AND P0, PT, R3, 0x8, PT ;  /* 0x000000080300780c */ /* 0x000fe40003f04270 */
[----:B------:R-:W-:-:S02]  /*3610*/  FSEL R12, R78, -INF , P5 ;  /* 0xff8000004e0c7808 */ /* 0x000fc40002800000 */
[----:B------:R-:W-:Y:S02]  /*3620*/  ISETP.GT.AND P5, PT, R4, 0x9, PT ;  /* 0x000000090400780c */ /* 0x000fe40003fa4270 */
[----:B------:R-:W-:Y:S02]  /*3630*/  FSEL R10, R72, -INF , P6 ;  /* 0xff800000480a7808 */ /* 0x000fe40003000000 */
[----:B------:R-:W-:Y:S02]  /*3640*/  FSEL R14, R74, -INF , P0 ;  /* 0xff8000004a0e7808 */ /* 0x000fe40000000000 */
[----:B------:R-:W-:Y:S02]  /*3650*/  FMNMX.FTZ R5, R7, R8, !PT ;  /* 0x0000000807057209 */ /* 0x000fe40007810000 */
[----:B------:R-:W-:Y:S02]  /*3660*/  ISETP.GT.AND P0, PT, R4, 0x11, PT ;  /* 0x000000110400780c */ /* 0x000fe40003f04270 */
[----:B------:R-:W-:-:S02]  /*3670*/  FSEL R11, R73, -INF , P5 ;  /* 0xff800000490b7808 */ /* 0x000fc40002800000 */
[----:B------:R-:W-:Y:S02]  /*3680*/  ISETP.GT.AND P6, PT, R4, 0x10, PT ;  /* 0x000000100400780c */ /* 0x000fe40003fc4270 */
[----:B------:R-:W-:Y:S02]  /*3690*/  FMNMX.FTZ R5, R10, R5, !PT ;  /* 0x000000050a057209 */ /* 0x000fe40007810000 */
[----:B------:R-:W-:Y:S02]  /*36a0*/  FSEL R45, R69, -INF , P0 ;  /* 0xff800000452d7808 */ /* 0x000fe40000000000 */
[C---:B------:R-:W-:Y:S02]  /*36b0*/  ISETP.GT.AND P5, PT, R3.reuse, 0x9, PT ;  /* 0x000000090300780c */ /* 0x040fe40003fa4270 */
[----:B------:R-:W-:Y:S02]  /*36c0*/  ISETP.GT.AND P0, PT, R3, 0x11, PT ;  /* 0x000000110300780c */ /* 0x000fe40003f04270 */
[----:B------:R-:W-:-:S02]  /*36d0*/  FSEL R44, R68, -INF , P6 ;  /* 0xff800000442c7808 */ /* 0x000fc40003000000 */
[----:B------:R-:W-:Y:S02]  /*36e0*/  FMNMX.FTZ R5, R11, R5, !PT ;  /* 0x000000050b057209 */ /* 0x000fe40007810000 */
[----:B------:R-:W-:Y:S02]  /*36f0*/  FSEL R15, R75, -INF , P5 ;  /* 0xff8000004b0f7808 */ /* 0x000fe40002800000 */
[----:B------:R-:W-:Y:S02]  /*3700*/  FSEL R76, R71, -INF , P0 ;  /* 0xff800000474c7808 */ /* 0x000fe40000000000 */
[C---:B------:R-:W-:Y:S02]  /*3710*/  ISETP.GT.AND P5, PT, R3.reuse, 0x10, PT ;  /* 0x000000100300780c */ /* 0x040fe40003fa4270 */
[----:B------:R-:W-:Y:S02]  /*3720*/  ISETP.GT.AND P0, PT, R3, 0x18, PT ;  /* 0x000000180300780c */ /* 0x000fe40003f04270 */
[----:B------:R-:W-:-:S02]  /*3730*/  ISETP.GT.AND P6, PT, R4, 0x18, PT ;  /* 0x000000180400780c */ /* 0x000fc40003fc4270 */
[----:B------:R-:W-:Y:S02]  /*3740*/  FMNMX.FTZ R5, R44, R5, !PT ;  /* 0x000000052c057209 */ /* 0x000fe40007810000 */
[----:B------:R-:W-:Y:S02]  /*3750*/  FSEL R48, R70, -INF , P5 ;  /* 0xff80000046307808 */ /* 0x000fe40002800000 */
[----:B------:R-:W-:Y:S02]  /*3760*/  FSEL R77, R66, -INF , P0 ;  /* 0xff800000424d7808 */ /* 0x000fe40000000000 */
        /* <DEDUP_REMOVED lines=9> */
[----:B------:R-:W-:Y:S02]  /*3800*/  ISETP.GT.AND P5, PT, R3, 0x19, PT ;  /* 0x000000190300780c */ /* 0x000fe40003fa4270 */
[----:B------:R-:W-:Y:S02]  /*3810*/  FSEL R127, R52, -INF , P6 ;  /* 0xff800000347f7808 */ /* 0x000fe40003000000 */
[----:B------:R-:W-:Y:S02]  /*3820*/  FMNMX.FTZ R5, R47, R5, !PT ;  /* 0x000000052f057209 */ /* 0x000fe40007810000 */
[----:B------:R-:W-:Y:S02]  /*3830*/  FSEL R134, R55, -INF , P0 ;  /* 0xff80000037867808 */ /* 0x000fe40000000000 */
[----:B------:R-:W-:Y:S02]  /*3840*/  FMNMX.FTZ R6, R12, R13, !PT ;  /* 0x0000000d0c067209 */ /* 0x000fe40007810000 */
[----:B------:R-:W-:-:S02]  /*3850*/  FSEL R78, R67, -INF , P5 ;  /* 0xff800000434e7808 */ /* 0x000fc40002800000 */
[C---:B------:R-:W-:Y:S02]  /*3860*/  ISETP.GT.AND P0, PT, R4.reuse, 0x29, PT ;  /* 0x000000290400780c */ /* 0x040fe40003f04270 */
[----:B------:R-:W-:Y:S02]  /*3870*/  ISETP.GT.AND P5, PT, R3, 0x20, PT ;  /* 0x000000200300780c */ /* 0x000fe40003fa4270 */
[----:B------:R-:W-:Y:S02]  /*3880*/  ISETP.GT.AND P6, PT, R4, 0x28, PT ;  /* 0x000000280400780c */ /* 0x000fe40003fc4270 */
[----:B------:R-:W-:Y:S02]  /*3890*/  FMNMX.FTZ R5, R127, R5, !PT ;  /* 0x000000057f057209 */ /* 0x000fe40007810000 */
[----:B------:R-:W-:Y:S02]  /*38a0*/  FMNMX.FTZ R6, R14, R6, !PT ;  /* 0x000000060e067209 */ /* 0x000fe40007810000 */
[----:B------:R-:W-:-:S02]  /*38b0*/  FSEL R125, R41, -INF , P0 ;  /* 0xff800000297d7808 */ /* 0x000fc40000000000 */
[----:B------:R-:W-:Y:S02]  /*38c0*/  FSEL R132, R54, -INF , P5 ;  /* 0xff80000036847808 */ /* 0x000fe40002800000 */
[C---:B------:R-:W-:Y:S02]  /*38d0*/  ISETP.GT.AND P0, PT, R3.reuse, 0x29, PT ;  /* 0x000000290300780c */ /* 0x040fe40003f04270 */
[----:B------:R-:W-:Y:S02]  /*38e0*/  FSEL R124, R40, -INF , P6 ;  /* 0xff800000287c7808 */ /* 0x000fe40003000000 */
[----:B------:R-:W-:Y:S02]  /*38f0*/  ISETP.GT.AND P5, PT, R3, 0x28, PT ;  /* 0x000000280300780c */ /* 0x000fe40003fa4270 */
[----:B------:R-:W-:Y:S02]  /*3900*/  FMNMX.FTZ R5, R126, R5, !PT ;  /* 0x000000057e057209 */ /* 0x000fe40007810000 */
[----:B------:R-:W-:-:S02]  /*3910*/  FMNMX.FTZ R6, R15, R6, !PT ;  /* 0x000000060f067209 */ /* 0x000fc40007810000 */
[----:B------:R-:W-:Y:S02]  /*3920*/  FSEL R135, R43, -INF , P0 ;  /* 0xff8000002b877808 */ /* 0x000fe40000000000 */
[----:B------:R-:W-:Y:S02]  /*3930*/  ISETP.GT.AND P6, PT, R4, 0x30, PT ;  /* 0x000000300400780c */ /* 0x000fe40003fc4270 */
[----:B------:R-:W-:Y:S02]  /*3940*/  FSEL R133, R42, -INF , P5 ;  /* 0xff8000002a857808 */ /* 0x000fe40002800000 */
[----:B------:R-:W-:Y:S01]  /*3950*/  ISETP.GT.AND P0, PT, R4, 0x31, PT ;  /* 0x000000310400780c */ /* 0x000fe20003f04270 */
[----:B------:R-:W-:Y:S01]  /*3960*/  LDSM.16.MT88.4 R40, [R143+0x3100] ;  /* 0x003100008f28783b */ /* 0x000fe20000004200 */
[----:B------:R-:W-:Y:S02]  /*3970*/  FMNMX.FTZ R5, R124, R5, !PT ;  /* 0x000000057c057209 */ /* 0x000fe40007810000 */
[----:B------:R-:W-:-:S02]  /*3980*/  ISETP.GT.AND P5, PT, R3, 0x30, PT ;  /* 0x000000300300780c */ /* 0x000fc40003fa4270 */
[----:B------:R-:W-:Y:S02]  /*3990*/  FMNMX.FTZ R6, R48, R6, !PT ;  /* 0x0000000630067209 */ /* 0x000fe40007810000 */
[----:B------:R-:W-:Y:S02]  /*39a0*/  FSEL R181, R20, -INF , P6 ;  /* 0xff80000014b57808 */ /* 0x000fe40003000000 */
[----:B------:R-:W-:Y:S02]  /*39b0*/  FSEL R180, R21, -INF , P0 ;  /* 0xff80000015b47808 */ /* 0x000fe40000000000 */
[----:B------:R-:W-:Y:S02]  /*39c0*/  FMNMX.FTZ R5, R125, R5, !PT ;  /* 0x000000057d057209 */ /* 0x000fe40007810000 */
[----:B------:R-:W-:Y:S02]  /*39d0*/  ISETP.GT.AND P0, PT, R3, 0x31, PT ;  /* 0x000000310300780c */ /* 0x000fe40003f04270 */
[----:B------:R-:W-:-:S02]  /*39e0*/  FSEL R183, R22, -INF , P5 ;  /* 0xff80000016b77808 */ /* 0x000fc40002800000 */
[----:B------:R-:W-:Y:S02]  /*39f0*/  FMNMX.FTZ R6, R76, R6, !PT ;  /* 0x000000064c067209 */ /* 0x000fe40007810000 */
[C---:B------:R-:W-:Y:S02]  /*3a00*/  ISETP.GT.AND P5, PT, R4.reuse, 0x38, PT ;  /* 0x000000380400780c */ /* 0x040fe40003fa4270 */
[----:B------:R-:W-:Y:S02]  /*3a10*/  FMNMX.FTZ R5, R181, R5, !PT ;  /* 0x00000005b5057209 */ /* 0x000fe40007810000 */
[----:B------:R-:W-:Y:S02]  /*3a20*/  FSEL R212, R23, -INF , P0 ;  /* 0xff80000017d47808 */ /* 0x000fe40000000000 */
[----:B------:R-:W-:Y:S01]  /*3a30*/  FMNMX.FTZ R6, R77, R6, !PT ;  /* 0x000000064d067209 */ /* 0x000fe20007810000 */
[----:B------:R-:W-:Y:S01]  /*3a40*/  LDSM.16.MT88.4 R20, [R0+0x100] ;  /* 0x000100000014783b */ /* 0x000fe20000004200 */
[----:B------:R-:W-:-:S02]  /*3a50*/  ISETP.GT.AND P0, PT, R4, 0x39, PT ;  /* 0x000000390400780c */ /* 0x000fc40003f04270 */
[----:B------:R-:W-:Y:S02]  /*3a60*/  FSEL R141, R28, -INF , P5 ;  /* 0xff8000001c8d7808 */ /* 0x000fe40002800000 */
[----:B------:R-:W-:Y:S02]  /*3a70*/  ISETP.GT.AND P5, PT, R3, 0x38, PT ;  /* 0x000000380300780c */ /* 0x000fe40003fa4270 */
[----:B------:R-:W-:Y:S02]  /*3a80*/  FMNMX.FTZ R5, R180, R5, !PT ;  /* 0x00000005b4057209 */ /* 0x000fe40007810000 */
[----:B------:R-:W-:Y:S02]  /*3a90*/  FMNMX.FTZ R6, R78, R6, !PT ;  /* 0x000000064e067209 */ /* 0x000fe40007810000 */
[----:B------:R-:W-:Y:S02]  /*3aa0*/  FSEL R142, R29, -INF , P0 ;  /* 0xff8000001d8e7808 */ /* 0x000fe40000000000 */
[----:B------:R-:W-:-:S02]  /*3ab0*/  ISETP.GT.AND P0, PT, R3, 0x39, PT ;  /* 0x000000390300780c */ /* 0x000fc40003f04270 */
        /* <DEDUP_REMOVED lines=17> */
[----:B------:R-:W-:Y:S02]  /*3bd0*/  ISETP.GT.AND P5, PT, R4, 0x50, PT ;  /* 0x000000500400780c */ /* 0x000fe40003fa4270 */
[----:B------:R-:W-:Y:S02]  /*3be0*/  FMNMX.FTZ R6, R135, R6, !PT ;  /* 0x0000000687067209 */ /* 0x000fe40007810000 */
[----:B------:R-:W-:-:S02]  /*3bf0*/  FSEL R243, R37, -INF , P0 ;  /* 0xff80000025f37808 */ /* 0x000fc40000000000 */
[----:B------:R-:W-:Y:S02]  /*3c00*/  FMNMX.FTZ R5, R242, R5, !PT ;  /* 0x00000005f2057209 */ /* 0x000fe40007810000 */
[----:B------:R-:W-:Y:S02]  /*3c10*/  FSEL R252, R32, -INF , P5 ;  /* 0xff80000020fc7808 */ /* 0x000fe40002800000 */
[----:B------:R-:W-:Y:S02]  /*3c20*/  FMNMX.FTZ R6, R183, R6, !PT ;  /* 0x00000006b7067209 */ /* 0x000fe40007810000 */
[----:B------:R-:W-:Y:S02]  /*3c30*/  ISETP.GT.AND P5, PT, R3, 0x40, PT ;  /* 0x000000400300780c */ /* 0x000fe40003fa4270 */
[----:B------:R-:W-:Y:S02]  /*3c40*/  ISETP.GT.AND P0, PT, R4, 0x51, PT ;  /* 0x000000510400780c */ /* 0x000fe40003f04270 */
[----:B------:R-:W-:-:S02]  /*3c50*/  FMNMX.FTZ R5, R243, R5, !PT ;  /* 0x00000005f3057209 */ /* 0x000fc40007810000 */
[----:B------:R-:W-:Y:S02]  /*3c60*/  FMNMX.FTZ R6, R212, R6, !PT ;  /* 0x00000006d4067209 */ /* 0x000fe40007810000 */
[----:B------:R-:W-:Y:S02]  /*3c70*/  FSEL R238, R26, -INF , P5 ;  /* 0xff8000001aee7808 */ /* 0x000fe40002800000 */
[C---:B------:R-:W-:Y:S02]  /*3c80*/  ISETP.GT.AND P6, PT, R4.reuse, 0x58, PT ;  /* 0x000000580400780c */ /* 0x040fe40003fc4270 */
        /* <DEDUP_REMOVED lines=8> */
[----:B------:R-:W-:-:S02]  /*3d10*/  FSEL R234, R27, -INF , P0 ;  /* 0xff8000001bea7808 */ /* 0x000fc40000000000 */
[----:B------:R-:W-:Y:S01]  /*3d20*/  FSEL R215, R17, -INF , P5 ;  /* 0xff80000011d77808 */ /* 0x000fe20002800000 */
[----:B------:R-:W-:Y:S01]  /*3d30*/  LDSM.16.MT88.4 R24, [R2+0x6100] ;  /* 0x006100000218783b */ /* 0x000fe20000004200 */
[----:B------:R-:W-:Y:S02]  /*3d40*/  FMNMX.FTZ R140, R250, R140, !PT ;  /* 0x0000008cfa8c7209 */ /* 0x000fe40007810000 */
[C---:B------:R-:W-:Y:S02]  /*3d50*/  ISETP.GT.AND P0, PT, R3.reuse, 0x48, PT ;  /* 0x000000480300780c */ /* 0x040fe40003f04270 */
[----:B------:R-:W-:Y:S02]  /*3d60*/  FMNMX.FTZ R4, R238, R5, !PT ;  /* 0x00000005ee047209 */ /* 0x000fe40007810000 */
[----:B------:R-:W-:Y:S02]  /*3d70*/  ISETP.GT.AND P5, PT, R3, 0x49, PT ;  /* 0x000000490300780c */ /* 0x000fe40003fa4270 */
[----:B------:R-:W-:-:S02]  /*3d80*/  FMNMX.FTZ R140, R215, R140, !PT ;  /* 0x0000008cd78c7209 */ /* 0x000fc40007810000 */
[----:B------:R-:W-:Y:S02]  /*3d90*/  FSEL R245, R38, -INF , P0 ;  /* 0xff80000026f57808 */ /* 0x000fe40000000000 */
[----:B------:R-:W-:Y:S01]  /*3da0*/  FMNMX.FTZ R4, R234, R4, !PT ;  /* 0x00000004ea047209 */ /* 0x000fe20007810000 */
[----:B------:R-:W1:Y:S01]  /*3db0*/  SHFL.BFLY PT, R5, R140, 0x2, 0x1f ;  /* 0x0c401f008c057f89 */ /* 0x000e6200000e0000 */
[----:B------:R-:W-:Y:S02]  /*3dc0*/  FSEL R244, R39, -INF , P5 ;  /* 0xff80000027f47808 */ /* 0x000fe40002800000 */
[----:B------:R-:W-:Y:S01]  /*3dd0*/  ISETP.GT.AND P5, PT, R3, 0x50, PT ;  /* 0x000000500300780c */ /* 0x000fe20003fa4270 */
[----:B------:R-:W-:Y:S01]  /*3de0*/  LDSM.16.MT88.4 R36, [R0+0x3100] ;  /* 0x003100000024783b */ /* 0x000fe20000004200 */
[----:B------:R-:W-:Y:S02]  /*3df0*/  FMNMX.FTZ R4, R245, R4, !PT ;  /* 0x00000004f5047209 */ /* 0x000fe40007810000 */
[----:B------:R-:W-:-:S02]  /*3e00*/  ISETP.GT.AND P0, PT, R3, 0x51, PT ;  /* 0x000000510300780c */ /* 0x000fc40003f04270 */
[----:B------:R-:W-:Y:S02]  /*3e10*/  FSEL R173, R34, -INF , P5 ;  /* 0xff80000022ad7808 */ /* 0x000fe40002800000 */
[----:B------:R-:W-:Y:S02]  /*3e20*/  FMNMX.FTZ R4, R244, R4, !PT ;  /* 0x00000004f4047209 */ /* 0x000fe40007810000 */
        /* <DEDUP_REMOVED lines=24> */
[C---:B------:R-:W-:Y:S01]  /*3fb0*/  FSETP.NEU.FTZ.AND P0, PT, R3.reuse, -INF , PT ;  /* 0xff8000000300780b */ /* 0x040fe20003f1d000 */
[----:B------:R-:W-:Y:S02]  /*3fc0*/  FMUL.FTZ R8, R3, c[0x0][0x2d0] ;  /* 0x0000b40003087a20 */ /* 0x000fe40000410000 */
[----:B------:R1:W-:Y:S03]  /*3fd0*/  MUFU.EX2 R225, R4 ;  /* 0x0000000400e17308 */ /* 0x0003e60000000800 */
[----:B------:R-:W-:Y:S02]  /*3fe0*/  FSEL R8, R8, RZ, P0 ;  /* 0x000000ff08087208 */ /* 0x000fe40000000000 */
[----:B------:R-:W-:Y:S01]  /*3ff0*/  PLOP3.LUT P0, PT, PT, PT, UP0, 0x80, 0x0 ;  /* 0x000000000000781c */ /* 0x000fe20003f0f008 */
[--C-:B-1----:R-:W-:Y:S02]  /*4000*/  FFMA.FTZ R4, R10, c[0x0][0x2d0], -R9.reuse ;  /* 0x0000b4000a047a23 */ /* 0x102fe40000010809 */
[----:B------:R-:W-:-:S02]  /*4010*/  FFMA.FTZ R10, R44, c[0x0][0x2d0], -R9 ;  /* 0x0000b4002c0a7a23 */ /* 0x000fc40000010809 */
        /* <DEDUP_REMOVED lines=23> */
[----:B--2---:R-:W-:-:S07]  /*4190*/  FFMA.FTZ R10, R76, c[0x0][0x2d0], -R8 ;  /* 0x0000b4004c0a7a23 */ /* 0x004fce0000010808 */
[----:B------:R2:W5:Y:S01]  /*41a0*/  MUFU.EX2 R170, R10 ;  /* 0x0000000a00aa7308 */ /* 0x0005620000000800 */
        /* <DEDUP_REMOVED lines=15> */
[----:B------:R-:W-:Y:S07]  /*42a0*/  LDSM.16.MT88.4 R12, [R0+0x6100] ;  /* 0x00610000000c783b */ /* 0x000fee0000004200 */
[C---:B------:R-:W-:Y:S08]  /*42b0*/  HMMA.16816.F32.BF16 R92, R4.reuse, R20, RZ ;  /* 0x00000014045c723c */ /* 0x040ff000000418ff */
[C---:B------:R-:W-:Y:S01]  /*42c0*/  HMMA.16816.F32.BF16 R84, R4.reuse, R22, RZ ;  /* 0x000000160454723c */ /* 0x040fe200000418ff */
[----:B------:R-:W1:Y:S07]  /*42d0*/  LDSM.16.MT88.4 R20, [R143+0x6100] ;  /* 0x006100008f14783b */ /* 0x000e6e0000004200 */
[C---:B------:R-:W-:Y:S08]  /*42e0*/  HMMA.16816.F32.BF16 R72, R4.reuse, R28, RZ ;  /* 0x0000001c0448723c */ /* 0x040ff000000418ff */
[C---:B------:R-:W-:Y:S01]  /*42f0*/  HMMA.16816.F32.BF16 R64, R4.reuse, R30, RZ ;  /* 0x0000001e0440723c */ /* 0x040fe200000418ff */
[----:B------:R-:W2:Y:S07]  /*4300*/  LDSM.16.MT88.4 R28, [R2+0x900] ;  /* 0x00090000021c783b */ /* 0x000eae0000004200 */
        /* <DEDUP_REMOVED lines=10> */
[C---:B-1----:R-:W-:Y:S08]  /*43b0*/  HMMA.16816.F32.BF16 R76, R4.reuse, R20, RZ ;  /* 0x00000014044c723c */ /* 0x042ff000000418ff */
[C---:B------:R-:W-:Y:S01]  /*43c0*/  HMMA.16816.F32.BF16 R96, R4.reuse, R22, RZ ;  /* 0x000000160460723c */ /* 0x040fe200000418ff */
[----:B------:R-:W-:Y:S07]  /*43d0*/  LDSM.16.MT88.4 R20, [R0+0x900] ;  /* 0x000900000014783b */ /* 0x000fee0000004200 */
[C---:B------:R-:W-:Y:S08]  /*43e0*/  HMMA.16816.F32.BF16 R116, R4.reuse, R16, RZ ;  /* 0x000000100474723c */ /* 0x040ff000000418ff */
[C---:B------:R-:W-:Y:S01]  /*43f0*/  HMMA.16816.F32.BF16 R120, R4.reuse, R18, RZ ;  /* 0x000000120478723c */ /* 0x040fe200000418ff */
[----:B------:R-:W1:Y:S07]  /*4400*/  LDSM.16.MT88.4 R16, [R143+0x3900] ;  /* 0x003900008f10783b */ /* 0x000e6e0000004200 */
[C---:B------:R-:W-:Y:S08]  /*4410*/  HMMA.16816.F32.BF16 R164, R4.reuse, R12, RZ ;  /* 0x0000000c04a4723c */ /* 0x040ff000000418ff */
[----:B------:R-:W-:Y:S01]  /*4420*/  HMMA.16816.F32.BF16 R148, R4, R14, RZ ;  /* 0x0000000e0494723c */ /* 0x000fe200000418ff */
[----:B------:R-:W-:Y:S06]  /*4430*/  LDSM.16.MT88.4 R12, [R236+0x3900] ;  /* 0x00390000ec0c783b */ /* 0x000fec0000004200 */
[----:B------:R-:W-:-:S02]  /*4440*/  F2FP.BF16.PACK_AB R4, R172, R168 ;  /* 0x000000a8ac04723e */ /* 0x000fc400000010ff */
[----:B-----5:R-:W-:Y:S02]  /*4450*/  F2FP.BF16.PACK_AB R5, R170, R227 ;  /* 0x000000e3aa05723e */ /* 0x020fe400000010ff */
[----:B------:R-:W-:Y:S02]  /*4460*/  F2FP.BF16.PACK_AB R6, R175, R169 ;  /* 0x000000a9af06723e */ /* 0x000fe400000010ff */
[----:B----4-:R-:W-:-:S07]  /*4470*/  F2FP.BF16.PACK_AB R7, R177, R226 ;  /* 0x000000e2b107723e */ /* 0x010fce00000010ff */
[C---:B--2---:R-:W-:Y:S08]  /*4480*/  HMMA.16816.F32.BF16 R160, R4.reuse, R28, R88 ;  /* 0x0000001c04a0723c */ /* 0x044ff00000041858 */
[C---:B------:R-:W-:Y:S01]  /*4490*/  HMMA.16816.F32.BF16 R80, R4.reuse, R30, R80 ;  /* 0x0000001e0450723c */ /* 0x040fe20000041850 */
[----:B------:R-:W2:Y:S07]  /*44a0*/  LDSM.16.MT88.4 R28, [R143+0x900] ;  /* 0x000900008f1c783b */ /* 0x000eae0000004200 */
[C---:B------:R-:W-:Y:S08]  /*44b0*/  HMMA.16816.F32.BF16 R144, R4.reuse, R24, R72 ;  /* 0x000000180490723c */ /* 0x040ff00000041848 */
[C---:B------:R-:W-:Y:S01]  /*44c0*/  HMMA.16816.F32.BF16 R136, R4.reuse, R26, R64 ;  /* 0x0000001a0488723c */ /* 0x040fe20000041840 */
[----:B------:R-:W4:Y:S07]  /*44d0*/  LDSM.16.MT88.4 R24, [R236+0x900] ;  /* 0x00090000ec18783b */ /* 0x000f2e0000004200 */
[C---:B---3--:R-:W-:Y:S07]  /*44e0*/  HMMA.16816.F32.BF16 R88, R4.reuse, R32, R56 ;  /* 0x000000200458723c */ /* 0x048fee0000041838 */
[----:B------:R-:W-:Y:S01]  /*44f0*/  IMAD.MOV.U32 R59, RZ, RZ, R174 ;  /* 0x000000ffff3b7224 */ /* 0x000fe200078e00ae */
[----:B------:R-:W-:Y:S01]  /*4500*/  HMMA.16816.F32.BF16 R128, R4, R34, R60 ;  /* 0x000000220480723c */ /* 0x000fe2000004183c */
[----:B------:R-:W-:Y:S01]  /*4510*/  MOV R58, R173 ;  /* 0x000000ad003a7202 */ /* 0x000fe20000000f00 */
[----:B------:R-:W3:Y:S01]  /*4520*/  LDSM.16.MT88.4 R32, [R0+0x3900] ;  /* 0x003900000020783b */ /* 0x000ee20000004200 */
[----:B------:R-:W-:-:S02]  /*4530*/  IMAD.MOV.U32 R57, RZ, RZ, R171 ;  /* 0x000000ffff397224 */ /* 0x000fc400078e00ab */
[----:B------:R-:W-:Y:S02]  /*4540*/  IMAD.MOV.U32 R56, RZ, RZ, R170 ;  /* 0x000000ffff387224 */ /* 0x000fe400078e00aa */
[----:B------:R-:W-:Y:S01]  /*4550*/  IMAD.MOV.U32 R60, RZ, RZ, R175 ;  /* 0x000000ffff3c7224 */ /* 0x000fe200078e00af */
[----:B-1----:R-:W-:Y:S01]  /*4560*/  HMMA.16816.F32.BF16 R72, R4, R18, R52 ;  /* 0x000000120448723c */ /* 0x002fe20000041834 */
[----:B------:R-:W-:Y:S02]  /*4570*/  IMAD.MOV.U32 R61, RZ, RZ, R172 ;  /* 0x000000ffff3d7224 */ /* 0x000fe400078e00ac */
[----:B------:R-:W-:Y:S02]  /*4580*/  IMAD.MOV.U32 R63, RZ, RZ, R177 ;  /* 0x000000ffff3f7224 */ /* 0x000fe400078e00b1 */
[----:B------:R-:W-:-:S03]  /*4590*/  IMAD.MOV.U32 R62, RZ, RZ, R176 ;  /* 0x000000ffff3e7224 */ /* 0x000fc600078e00b0 */
[C---:B--2---:R-:W-:Y:S07]  /*45a0*/  HMMA.16816.F32.BF16 R172, R4.reuse, R30, R108 ;  /* 0x0000001e04ac723c */ /* 0x044fee000004186c */
[----:B------:R-:W-:Y:S01]  /*45b0*/  IMAD.MOV.U32 R31, RZ, RZ, R251 ;  /* 0x000000ffff1f7224 */ /* 0x000fe200078e00fb */
[----:B------:R-:W-:Y:S01]  /*45c0*/  HMMA.16816.F32.BF16 R108, R4, R20, R92 ;  /* 0x00000014046c723c */ /* 0x000fe2000004185c */
[----:B------:R-:W-:-:S07]  /*45d0*/  IMAD.MOV.U32 R30, RZ, RZ, R59 ;  /* 0x000000ffff1e7224 */ /* 0x000fce00078e003b */
[C---:B------:R-:W-:Y:S01]  /*45e0*/  HMMA.16816.F32.BF16 R92, R4.reuse, R16, R68 ;  /* 0x00000010045c723c */ /* 0x040fe20000041844 */
[----:B------:R-:W-:Y:S07]  /*45f0*/  LDSM.16.MT88.4 R16, [R236+0x6900] ;  /* 0x00690000ec10783b */ /* 0x000fee0000004200 */
[C---:B------:R-:W-:Y:S08]  /*4600*/  HMMA.16816.F32.BF16 R64, R4.reuse, R12, R48 ;  /* 0x0000000c0440723c */ /* 0x040ff00000041830 */
[C---:B------:R-:W-:Y:S01]  /*4610*/  HMMA.16816.F32.BF16 R52, R4.reuse, R14, R40 ;  /* 0x0000000e0434723c */ /* 0x040fe20000041828 */
[----:B------:R-:W1:Y:S07]  /*4620*/  LDSM.16.MT88.4 R12, [R143+0x6900] ;  /* 0x006900008f0c783b */ /* 0x000e6e0000004200 */
[C---:B------:R-:W-:Y:S07]  /*4630*/  HMMA.16816.F32.BF16 R176, R4.reuse, R28, R112 ;  /* 0x0000001c04b0723c */ /* 0x040fee0000041870 */
[----:B------:R-:W-:Y:S01]  /*4640*/  IMAD.MOV.U32 R28, RZ, RZ, R169 ;  /* 0x000000ffff1c7224 */ /* 0x000fe200078e00a9 */
[----:B----4-:R-:W-:Y:S01]  /*4650*/  HMMA.16816.F32.BF16 R112, R4, R26, R100 ;  /* 0x0000001a0470723c */ /* 0x010fe20000041864 */
[----:B------:R-:W-:-:S03]  /*4660*/  IMAD.MOV.U32 R29, RZ, RZ, R168 ;  /* 0x000000ffff1d7224 */ /* 0x000fc600078e00a8 */
[----:B------:R-:W-:Y:S01]  /*4670*/  MOV R127, R28 ;  /* 0x0000001c007f7202 */ /* 0x000fe20000000f00 */
[----:B------:R-:W-:Y:S02]  /*4680*/  IMAD.MOV.U32 R28, RZ, RZ, R249 ;  /* 0x000000ffff1c7224 */ /* 0x000fe400078e00f9 */
[----:B------:R-:W-:Y:S01]  /*4690*/  IMAD.MOV.U32 R100, RZ, RZ, R250 ;  /* 0x000000ffff647224 */ /* 0x000fe200078e00fa */
[----:B------:R-:W-:Y:S01]  /*46a0*/  HMMA.16816.F32.BF16 R168, R4, R24, R104 ;  /* 0x0000001804a8723c */ /* 0x000fe20000041868 */
[----:B------:R2:W-:Y:S01]  /*46b0*/  MUFU.EX2 R250, R10 ;  /* 0x0000000a00fa7308 */ /* 0x0005e20000000800 */
[----:B------:R-:W-:Y:S01]  /*46c0*/  IMAD.MOV.U32 R102, RZ, RZ, R252 ;  /* 0x000000ffff667224 */ /* 0x000fe200078e00fc */
[----:B------:R-:W4:Y:S01]  /*46d0*/  LDSM.16.MT88.4 R24, [R0+0x6900] ;  /* 0x006900000018783b */ /* 0x000f220000004200 */
[----:B------:R-:W-:Y:S02]  /*46e0*/  IMAD.MOV.U32 R101, RZ, RZ, R29 ;  /* 0x000000ffff657224 */ /* 0x000fe400078e001d */
[----:B------:R-:W-:-:S02]  /*46f0*/  IMAD.MOV.U32 R103, RZ, RZ, R57 ;  /* 0x000000ffff677224 */ /* 0x000fc400078e0039 */
[----:B------:R-:W-:Y:S01]  /*4700*/  IMAD.MOV.U32 R29, RZ, RZ, R58 ;  /* 0x000000ffff1d7224 */ /* 0x000fe200078e003a */
[----:B---3--:R-:W-:Y:S01]  /*4710*/  HMMA.16816.F32.BF16 R48, R4, R34, R36 ;  /* 0x000000220430723c */ /* 0x008fe20000041824 */
[----:B--2---:R-:W-:-:S07]  /*4720*/  FFMA.FTZ R10, R126, c[0x0][0x2d0], -R9 ;  /* 0x0000b4007e0a7a23 */ /* 0x004fce0000010809 */
[C---:B------:R-:W-:Y:S01]  /*4730*/  HMMA.16816.F32.BF16 R104, R4.reuse, R22, R84 ;  /* 0x000000160468723c */ /* 0x040fe20000041854 */
[----:B------:R-:W-:Y:S01]  /*4740*/  IMAD.MOV.U32 R126, RZ, RZ, R60 ;  /* 0x000000ffff7e7224 */ /* 0x000fe200078e003c */
[----:B------:R2:W3:Y:S06]  /*4750*/  MUFU.EX2 R20, R10 ;  /* 0x0000000a00147308 */ /* 0x0004ec0000000800 */
[C---:B-1----:R-:W-:Y:S08]  /*4760*/  HMMA.16816.F32.BF16 R40, R4.reuse, R12, R76 ;  /* 0x0000000c0428723c */ /* 0x042ff0000004184c */
[----:B------:R-:W-:Y:S01]  /*4770*/  HMMA.16816.F32.BF16 R36, R4, R14, R96 ;  /* 0x0000000e0424723c */ /* 0x000fe20000041860 */
[----:B------:R-:W-:Y:S01]  /*4780*/  LDSM.16.MT88.4 R12, [R2+0x7100] ;  /* 0x00710000020c783b */ /* 0x000fe20000004200 */
[----:B--2---:R-:W-:-:S02]  /*4790*/  FFMA.FTZ R10, R124, c[0x0][0x2d0], -R9 ;  /* 0x0000b4007c0a7a23 */ /* 0x004fc40000010809 */
[----:B------:R-:W-:Y:S02]  /*47a0*/  IMAD.MOV.U32 R124, RZ, RZ, R61 ;  /* 0x000000ffff7c7224 */ /* 0x000fe400078e003d */
[----:B------:R1:W-:Y:S02]  /*47b0*/  MUFU.EX2 R252, R10 ;  /* 0x0000000a00fc7308 */ /* 0x0003e40000000800 */
[C---:B------:R-:W-:Y:S01]  /*47c0*/  HMMA.16816.F32.BF16 R44, R4.reuse, R32, R44 ;  /* 0x00000020042c723c */ /* 0x040fe2000004182c */
[----:B------:R-:W-:Y:S07]  /*47d0*/  LDSM.16.MT88.4 R32, [R0+0x4100] ;  /* 0x004100000020783b */ /* 0x000fee0000004200 */
[----:B----4-:R-:W-:Y:S01]  /*47e0*/  HMMA.16816.F32.BF16 R76, R4, R24, R164 ;  /* 0x00000018044c723c */ /* 0x010fe200000418a4 */
[----:B-1----:R-:W-:Y:S01]  /*47f0*/  FFMA.FTZ R10, R125, c[0x0][0x2d0], -R9 ;  /* 0x0000b4007d0a7a23 */ /* 0x002fe20000010809 */
[----:B------:R-:W-:-:S06]  /*4800*/  MOV R125, R56 ;  /* 0x00000038007d7202 */ /* 0x000fcc0000000f00 */
[C---:B------:R-:W-:Y:S01]  /*4810*/  HMMA.16816.F32.BF16 R68, R4.reuse, R26, R148 ;  /* 0x0000001a0444723c */ /* 0x040fe20000041894 */
[----:B------:R-:W-:Y:S01]  /*4820*/  IMAD.MOV.U32 R167, RZ, RZ, R103 ;  /* 0x000000ffffa77224 */ /* 0x000fe200078e0067 */
[----:B------:R1:W2:Y:S01]  /*4830*/  MUFU.EX2 R251, R10 ;  /* 0x0000000a00fb7308 */ /* 0x0002a20000000800 */
[----:B------:R-:W-:Y:S04]  /*4840*/  LDSM.16.MT88.4 R24, [R236+0x1100] ;  /* 0x00110000ec18783b */ /* 0x000fe80000004200 */
[----:B------:R-:W-:Y:S01]  /*4850*/  IMAD.MOV.U32 R148, RZ, RZ, R30 ;  /* 0x000000ffff947224 */ /* 0x000fe200078e001e */
[----:B------:R-:W-:Y:S01]  /*4860*/  HMMA.16816.F32.BF16 R56, R4, R16, R116 ;  /* 0x000000100438723c */ /* 0x000fe20000041874 */
[----:B------:R-:W-:Y:S01]  /*4870*/  IMAD.MOV.U32 R149, RZ, RZ, R31 ;  /* 0x000000ffff957224 */ /* 0x000fe200078e001f */
[----:B------:R-:W-:Y:S01]  /*4880*/  MOV R150, R28 ;  /* 0x0000001c00967202 */ /* 0x000fe20000000f00 */
[----:B------:R-:W-:-:S02]  /*4890*/  IMAD.MOV.U32 R151, RZ, RZ, R29 ;  /* 0x000000ffff977224 */ /* 0x000fc400078e001d */
[----:B------:R-:W-:Y:S02]  /*48a0*/  LDSM.16.MT88.4 R28, [R143+0x1100] ;  /* 0x001100008f1c783b */ /* 0x000fe40000004200 */
[----:B---3--:R-:W-:Y:S01]  /*48b0*/  MOV R117, R20 ;  /* 0x0000001400757202 */ /* 0x008fe20000000f00 */
[----:B------:R-:W-:Y:S01]  /*48c0*/  IMAD.MOV.U32 R119, RZ, RZ, R62 ;  /* 0x000000ffff777224 */ /* 0x000fe200078e003e */
[----:B------:R-:W3:Y:S01]  /*48d0*/  LDSM.16.MT88.4 R20, [R2+0x1100] ;  /* 0x001100000214783b */ /* 0x000ee20000004200 */
[----:B-1----:R-:W-:Y:S02]  /*48e0*/  FFMA.FTZ R10, R132, c[0x0][0x2d0], -R8 ;  /* 0x0000b400840a7a23 */ /* 0x002fe40000010808 */
[----:B------:R-:W-:Y:S02]  /*48f0*/  IMAD.MOV.U32 R118, RZ, RZ, R63 ;  /* 0x000000ffff767224 */ /* 0x000fe400078e003f */
[----:B------:R-:W-:Y:S01]  /*4900*/  HMMA.16816.F32.BF16 R60, R4, R18, R120 ;  /* 0x00000012043c723c */ /* 0x000fe20000041878 */
[----:B------:R1:W-:Y:S01]  /*4910*/  MUFU.EX2 R249, R10 ;  /* 0x0000000a00f97308 */ /* 0x0003e20000000800 */
[----:B------:R-:W4:Y:S01]  /*4920*/  LDSM.16.MT88.4 R16, [R2+0x4100] ;  /* 0x004100000210783b */ /* 0x000f220000004200 */
[----:B------:R-:W-:-:S04]  /*4930*/  IMAD.MOV.U32 R116, RZ, RZ, R248 ;  /* 0x000000ffff747224 */ /* 0x000fc800078e00f8 */
[----:B------:R-:W-:Y:S01]  /*4940*/  IMAD.MOV.U32 R120, RZ, RZ, R246 ;  /* 0x000000ffff787224 */ /* 0x000fe200078e00f6 */
[----:B------:R-:W-:Y:S01]  /*4950*/  MOV R121, R247 ;  /* 0x000000f700797202 */ /* 0x000fe20000000f00 */
[----:B------:R-:W-:Y:S01]  /*4960*/  IMAD.MOV.U32 R123, RZ, RZ, R100 ;  /* 0x000000ffff7b7224 */ /* 0x000fe200078e0064 */
[----:B------:R-:W-:Y:S01]  /*4970*/  F2FP.BF16.PACK_AB R4, R117, R250 ;  /* 0x000000fa7504723e */ /* 0x000fe200000010ff */
[----:B------:R-:W-:Y:S01]  /*4980*/  IMAD.MOV.U32 R122, RZ, RZ, R101 ;  /* 0x000000ffff7a7224 */ /* 0x000fe200078e0065 */
[----:B--2---:R-:W-:Y:S01]  /*4990*/  F2FP.BF16.PACK_AB R6, R251, R252 ;  /* 0x000000fcfb06723e */ /* 0x004fe200000010ff */
[----:B-1----:R-:W-:-:S04]  /*49a0*/  FFMA.FTZ R10, R134, c[0x0][0x2d0], -R8 ;  /* 0x0000b400860a7a23 */ /* 0x002fc80000010808 */
[----:B------:R1:W2:Y:S02]  /*49b0*/  MUFU.EX2 R248, R10 ;  /* 0x0000000a00f87308 */ /* 0x0002a40000000800 */
[----:B-1----:R-:W-:Y:S01]  /*49c0*/  FFMA.FTZ R10, R133, c[0x0][0x2d0], -R8 ;  /* 0x0000b400850a7a23 */ /* 0x002fe20000010808 */
[----:B--2---:R-:W-:-:S05]  /*49d0*/  F2FP.BF16.PACK_AB R5, R248, R249 ;  /* 0x000000f9f805723e */ /* 0x004fca00000010ff */
[----:B------:R1:W-:Y:S02]  /*49e0*/  MUFU.EX2 R246, R10 ;  /* 0x0000000a00f67308 */ /* 0x0003e40000000800 */
[----:B-1----:R-:W-:-:S06]  /*49f0*/  FFMA.FTZ R10, R135, c[0x0][0x2d0], -R8 ;  /* 0x0000b400870a7a23 */ /* 0x002fcc0000010808 */
[----:B------:R-:W1:Y:S02]  /*4a00*/  MUFU.EX2 R247, R10 ;  /* 0x0000000a00f77308 */ /* 0x000e640000000800 */
[----:B-1----:R-:W-:Y:S01]  /*4a10*/  F2FP.BF16.PACK_AB R7, R247, R246 ;  /* 0x000000f6f707723e */ /* 0x002fe200000010ff */
[----:B------:R-:W-:-:S06]  /*4a20*/  IMAD.MOV.U32 R10, RZ, RZ, R102 ;  /* 0x000000ffff0a7224 */ /* 0x000fcc00078e0066 */
[C---:B---3--:R-:W-:Y:S08]  /*4a30*/  HMMA.16816.F32.BF16 R100, R4.reuse, R20, R160 ;  /* 0x000000140464723c */ /* 0x048ff000000418a0 */
[C---:B------:R-:W-:Y:S01]  /*4a40*/  HMMA.16816.F32.BF16 R80, R4.reuse, R22, R80 ;  /* 0x000000160450723c */ /* 0x040fe20000041850 */
[----:B------:R-:W-:Y:S07]  /*4a50*/  LDSM.16.MT88.4 R20, [R0+0x1100] ;  /* 0x001100000014783b */ /* 0x000fee0000004200 */
[C---:B------:R-:W-:Y:S08]  /*4a60*/  HMMA.16816.F32.BF16 R88, R4.reuse, R12, R88 ;  /* 0x0000000c0458723c */ /* 0x040ff00000041858 */
[C---:B------:R-:W-:Y:S01]  /*4a70*/  HMMA.16816.F32.BF16 R96, R4.reuse, R14, R128 ;  /* 0x0000000e0460723c */ /* 0x040fe20000041880 */
[----:B------:R-:W1:Y:S07]  /*4a80*/  LDSM.16.MT88.4 R12, [R236+0x4100] ;  /* 0x00410000ec0c783b */ /* 0x000e6e0000004200 */
[C---:B----4-:R-:W-:Y:S08]  /*4a90*/  HMMA.16816.F32.BF16 R132, R4.reuse, R16, R144 ;  /* 0x000000100484723c */ /* 0x050ff00000041890 */
[C---:B------:R-:W-:Y:S01]  /*4aa0*/  HMMA.16816.F32.BF16 R84, R4.reuse, R18, R136 ;  /* 0x000000120454723c */ /* 0x040fe20000041888 */
[----:B------:R-:W2:Y:S07]  /*4ab0*/  LDSM.16.MT88.4 R16, [R143+0x4100] ;  /* 0x004100008f10783b */ /* 0x000eae0000004200 */
[C---:B------:R-:W-:Y:S07]  /*4ac0*/  HMMA.16816.F32.BF16 R144, R4.reuse, R28, R176 ;  /* 0x0000001c0490723c */ /* 0x040fee00000418b0 */
        /* <DEDUP_REMOVED lines=8> */
[C---:B------:R-:W-:Y:S01]  /*4b50*/  HMMA.16816.F32.BF16 R160, R4.reuse, R26, R112 ;  /* 0x0000001a04a0723c */ /* 0x040fe20000041870 */
[----:B------:R-:W-:Y:S02]  /*4b60*/  IMAD.MOV.U32 R170, RZ, RZ, R116 ;  /* 0x000000ffffaa7224 */ /* 0x000fe400078e0074 */
[----:B------:R-:W-:Y:S02]  /*4b70*/  IMAD.MOV.U32 R169, RZ, RZ, R117 ;  /* 0x000000ffffa97224 */ /* 0x000fe400078e0075 */
[----:B------:R-:W-:Y:S02]  /*4b80*/  IMAD.MOV.U32 R168, RZ, RZ, R118 ;  /* 0x000000ffffa87224 */ /* 0x000fe400078e0076 */
[----:B------:R-:W-:Y:S01]  /*4b90*/  IMAD.MOV.U32 R25, RZ, RZ, R119 ;  /* 0x000000ffff197224 */ /* 0x000fe200078e0077 */
[----:B-1----:R-:W-:Y:S01]  /*4ba0*/  HMMA.16816.F32.BF16 R128, R4, R12, R64 ;  /* 0x0000000c0480723c */ /* 0x002fe20000041840 */
[----:B------:R-:W-:Y:S01]  /*4bb0*/  MOV R26, R125 ;  /* 0x0000007d001a7202 */ /* 0x000fe20000000f00 */
[----:B------:R-:W-:-:S02]  /*4bc0*/  IMAD.MOV.U32 R27, RZ, RZ, R124 ;  /* 0x000000ffff1b7224 */ /* 0x000fc400078e007c */
[----:B------:R-:W-:Y:S02]  /*4bd0*/  FFMA.FTZ R10, R181, c[0x0][0x2d0], -R9 ;  /* 0x0000b400b50a7a23 */ /* 0x000fe40000010809 */
[----:B------:R-:W-:Y:S02]  /*4be0*/  IMAD.MOV.U32 R171, RZ, RZ, R148 ;  /* 0x000000ffffab7224 */ /* 0x000fe400078e0094 */
[C---:B------:R-:W-:Y:S07]  /*4bf0*/  HMMA.16816.F32.BF16 R116, R4.reuse, R20, R108 ;  /* 0x000000140474723c */ /* 0x040fee000004186c */
[----:B------:R-:W-:Y:S01]  /*4c00*/  IMAD.MOV.U32 R109, RZ, RZ, R126 ;  /* 0x000000ffff6d7224 */ /* 0x000fe200078e007e */
[----:B------:R-:W-:Y:S01]  /*4c10*/  HMMA.16816.F32.BF16 R120, R4, R14, R52 ;  /* 0x0000000e0478723c */ /* 0x000fe20000041834 */
[----:B------:R-:W-:Y:S01]  /*4c20*/  IMAD.MOV.U32 R110, RZ, RZ, R127 ;  /* 0x000000ffff6e7224 */ /* 0x000fe200078e007f */
[----:B------:R-:W1:Y:S01]  /*4c30*/  LDSM.16.MT88.4 R12, [R143+0x7100] ;  /* 0x007100008f0c783b */ /* 0x000e620000004200 */
[----:B------:R-:W-:Y:S01]  /*4c40*/  IMAD.MOV.U32 R111, RZ, RZ, R224 ;  /* 0x000000ffff6f7224 */ /* 0x000fe200078e00e0 */
[----:B------:R-:W-:Y:S01]  /*4c50*/  MOV R21, R24 ;  /* 0x0000001800157202 */ /* 0x000fe20000000f00 */
[----:B------:R3:W-:Y:S01]  /*4c60*/  MUFU.EX2 R224, R10 ;  /* 0x0000000a00e07308 */ /* 0x0007e20000000800 */
[----:B------:R-:W-:-:S02]  /*4c70*/  IMAD.MOV.U32 R108, RZ, RZ, R227 ;  /* 0x000000ffff6c7224 */ /* 0x000fc400078e00e3 */
[----:B--2---:R-:W-:Y:S01]  /*4c80*/  HMMA.16816.F32.BF16 R124, R4, R16, R92 ;  /* 0x00000010047c723c */ /* 0x004fe2000004185c */
[----:B------:R-:W-:Y:S01]  /*4c90*/  IMAD.MOV.U32 R20, RZ, RZ, R111 ;  /* 0x000000ffff147224 */ /* 0x000fe200078e006f */
[----:B------:R-:W-:-:S06]  /*4ca0*/  MOV R111, R215 ;  /* 0x000000d7006f7202 */ /* 0x000fcc0000000f00 */
[----:B------:R-:W-:Y:S01]  /*4cb0*/  HMMA.16816.F32.BF16 R136, R4, R18, R72 ;  /* 0x000000120488723c */ /* 0x000fe20000041848 */
[----:B------:R-:W2:Y:S01]  /*4cc0*/  LDSM.16.MT88.4 R16, [R236+0x7100] ;  /* 0x00710000ec10783b */ /* 0x000ea20000004200 */
[----:B---3--:R-:W-:Y:S01]  /*4cd0*/  FFMA.FTZ R10, R180, c[0x0][0x2d0], -R9 ;  /* 0x0000b400b40a7a23 */ /* 0x008fe20000010809 */
[----:B------:R-:W-:Y:S01]  /*4ce0*/  MOV R180, R109 ;  /* 0x0000006d00b47202 */ /* 0x000fe20000000f00 */
[----:B------:R-:W-:-:S04]  /*4cf0*/  IMAD.MOV.U32 R109, RZ, RZ, R27 ;  /* 0x000000ffff6d7224 */ /* 0x000fc800078e001b */
[C---:B------:R-:W-:Y:S01]  /*4d00*/  HMMA.16816.F32.BF16 R172, R4.reuse, R30, R172 ;  /* 0x0000001e04ac723c */ /* 0x040fe200000418ac */
[----:B------:R3:W4:Y:S01]  /*4d10*/  MUFU.EX2 R227, R10 ;  /* 0x0000000a00e37308 */ /* 0x0007220000000800 */
[----:B------:R-:W-:Y:S02]  /*4d20*/  IMAD.MOV.U32 R73, RZ, RZ, R225 ;  /* 0x000000ffff497224 */ /* 0x000fe400078e00e1 */
[----:B------:R-:W-:Y:S02]  /*4d30*/  IMAD.MOV.U32 R74, RZ, RZ, R20 ;  /* 0x000000ffff4a7224 */ /* 0x000fe400078e0014 */
[----:B------:R-:W-:Y:S02]  /*4d40*/  IMAD.MOV.U32 R75, RZ, RZ, R21 ;  /* 0x000000ffff4b7224 */ /* 0x000fe400078e0015 */
[----:B------:R-:W-:Y:S01]  /*4d50*/  IMAD.MOV.U32 R30, RZ, RZ, R149 ;  /* 0x000000ffff1e7224 */ /* 0x000fe200078e0095 */
[----:B------:R-:W-:Y:S01]  /*4d60*/  HMMA.16816.F32.BF16 R112, R4, R32, R44 ;  /* 0x000000200470723c */ /* 0x000fe2000004182c */
[----:B------:R-:W-:-:S04]  /*4d70*/  IMAD.MOV.U32 R31, RZ, RZ, R150 ;  /* 0x000000ffff1f7224 */ /* 0x000fc800078e0096 */
[----:B------:R-:W-:Y:S02]  /*4d80*/  IMAD.MOV.U32 R181, RZ, RZ, R31 ;  /* 0x000000ffffb57224 */ /* 0x000fe400078e001f */
[----:B---3--:R-:W-:Y:S01]  /*4d90*/  FFMA.FTZ R10, R141, c[0x0][0x2d0], -R9 ;  /* 0x0000b4008d0a7a23 */ /* 0x008fe20000010809 */
[C---:B------:R-:W-:Y:S01]  /*4da0*/  HMMA.16816.F32.BF16 R148, R4.reuse, R22, R104 ;  /* 0x000000160494723c */ /* 0x040fe20000041868 */
[----:B------:R-:W-:Y:S02]  /*4db0*/  IMAD.MOV.U32 R141, RZ, RZ, R226 ;  /* 0x000000ffff8d7224 */ /* 0x000fe400078e00e2 */
[----:B------:R3:W-:Y:S04]  /*4dc0*/  MUFU.EX2 R226, R10 ;  /* 0x0000000a00e27308 */ /* 0x0007e80000000800 */
[----:B------:R-:W-:Y:S01]  /*4dd0*/  IMAD.MOV.U32 R23, RZ, RZ, R110 ;  /* 0x000000ffff177224 */ /* 0x000fe200078e006e */
[----:B-1----:R-:W-:Y:S01]  /*4de0*/  HMMA.16816.F32.BF16 R92, R4, R12, R40 ;  /* 0x0000000c045c723c */ /* 0x002fe20000041828 */
[----:B------:R-:W-:-:S07]  /*4df0*/  IMAD.MOV.U32 R110, RZ, RZ, R26 ;  /* 0x000000ffff6e7224 */ /* 0x000fce00078e001a */
[C---:B------:R-:W-:Y:S01]  /*4e00*/  HMMA.16816.F32.BF16 R52, R4.reuse, R14, R36 ;  /* 0x0000000e0434723c */ /* 0x040fe20000041824 */
[----:B------:R-:W-:Y:S01]  /*4e10*/  LDSM.16.MT88.4 R12, [R2+0x7900] ;  /* 0x00790000020c783b */ /* 0x000fe20000004200 */
[----:B---3--:R-:W-:Y:S02]  /*4e20*/  FFMA.FTZ R10, R142, c[0x0][0x2d0], -R9 ;  /* 0x0000b4008e0a7a23 */ /* 0x008fe40000010809 */
[----:B------:R-:W-:Y:S02]  /*4e30*/  IMAD.MOV.U32 R142, RZ, RZ, R25 ;  /* 0x000000ffff8e7224 */ /* 0x000fe400078e0019 */
[----:B------:R-:W1:Y:S01]  /*4e40*/  LDSM.16.MT88.4 R24, [R0+0x7100] ;  /* 0x007100000018783b */ /* 0x000e620000004200 */
[----:B------:R3:W-:Y:S01]  /*4e50*/  MUFU.EX2 R225, R10 ;  /* 0x0000000a00e17308 */ /* 0x0007e20000000800 */
[C---:B------:R-:W-:Y:S02]  /*4e60*/  HMMA.16816.F32.BF16 R104, R4.reuse, R34, R48 ;  /* 0x000000220468723c */ /* 0x040fe40000041830 */
[----:B------:R-:W-:Y:S06]  /*4e70*/  LDSM.16.MT88.4 R32, [R0+0x4900] ;  /* 0x004900000020783b */ /* 0x000fec0000004200 */
[----:B--2---:R-:W-:Y:S01]  /*4e80*/  HMMA.16816.F32.BF16 R48, R4, R16, R56 ;  /* 0x000000100430723c */ /* 0x004fe20000041838 */
[----:B---3--:R-:W-:-:S07]  /*4e90*/  FFMA.FTZ R10, R183, c[0x0][0x2d0], -R8 ;  /* 0x0000b400b70a7a23 */ /* 0x008fce0000010808 */
[----:B------:R-:W-:Y:S01]  /*4ea0*/  HMMA.16816.F32.BF16 R44, R4, R18, R60 ;  /* 0x00000012042c723c */ /* 0x000fe2000004183c */
[----:B------:R-:W2:Y:S01]  /*4eb0*/  LDSM.16.MT88.4 R16, [R2+0x4900] ;  /* 0x004900000210783b */ /* 0x000ea20000004200 */
[----:B------:R-:W-:Y:S01]  /*4ec0*/  IMAD.MOV.U32 R183, RZ, RZ, R214 ;  /* 0x000000ffffb77224 */ /* 0x000fe200078e00d6 */
[----:B------:R3:W-:Y:S02]  /*4ed0*/  MUFU.EX2 R215, R10 ;  /* 0x0000000a00d77308 */ /* 0x0007e40000000800 */
[----:B---3--:R-:W-:-:S03]  /*4ee0*/  FFMA.FTZ R10, R212, c[0x0][0x2d0], -R8 ;  /* 0x0000b400d40a7a23 */ /* 0x008fc60000010808 */
[C---:B-1----:R-:W-:Y:S03]  /*4ef0*/  HMMA.16816.F32.BF16 R40, R4.reuse, R24, R76 ;  /* 0x000000180428723c */ /* 0x042fe6000004184c */
[----:B------:R1:W3:Y:S05]  /*4f00*/  MUFU.EX2 R214, R10 ;  /* 0x0000000a00d67308 */ /* 0x0002ea0000000800 */
[----:B------:R-:W-:Y:S01]  /*4f10*/  HMMA.16816.F32.BF16 R36, R4, R26, R68 ;  /* 0x0000001a0424723c */ /* 0x000fe20000041844 */
[----:B------:R-:W-:Y:S06]  /*4f20*/  LDSM.16.MT88.4 R24, [R236+0x1900] ;  /* 0x00190000ec18783b */ /* 0x000fec0000004200 */
[----:B----4-:R-:W-:Y:S01]  /*4f30*/  F2FP.BF16.PACK_AB R4, R227, R224 ;  /* 0x000000e0e304723e */ /* 0x010fe200000010ff */
[--C-:B-1----:R-:W-:Y:S01]  /*4f40*/  FFMA.FTZ R10, R182, c[0x0][0x2d0], -R8.reuse ;  /* 0x0000b400b60a7a23 */ /* 0x102fe20000010808 */
[----:B---3--:R-:W-:Y:S01]  /*4f50*/  F2FP.BF16.PACK_AB R5, R214, R215 ;  /* 0x000000d7d605723e */ /* 0x008fe200000010ff */
[----:B------:R-:W-:Y:S01]  /*4f60*/  IMAD.MOV.U32 R182, RZ, RZ, R23 ;  /* 0x000000ffffb67224 */ /* 0x000fe200078e0017 */
[----:B------:R-:W-:Y:S01]  /*4f70*/  F2FP.BF16.PACK_AB R6, R225, R226 ;  /* 0x000000e2e106723e */ /* 0x000fe200000010ff */
[----:B------:R-:W1:Y:S01]  /*4f80*/  LDSM.16.MT88.4 R20, [R2+0x1900] ;  /* 0x001900000214783b */ /* 0x000e620000004200 */
[----:B------:R3:W-:Y:S02]  /*4f90*/  MUFU.EX2 R212, R10 ;  /* 0x0000000a00d47308 */ /* 0x0007e40000000800 */
[----:B---3--:R-:W-:-:S06]  /*4fa0*/  FFMA.FTZ R10, R213, c[0x0][0x2d0], -R8 ;  /* 0x0000b400d50a7a23 */ /* 0x008fcc0000010808 */
[----:B------:R-:W3:Y:S02]  /*4fb0*/  MUFU.EX2 R213, R10 ;  /* 0x0000000a00d57308 */ /* 0x000ee40000000800 */
[----:B---3--:R-:W-:Y:S02]  /*4fc0*/  F2FP.BF16.PACK_AB R7, R213, R212 ;  /* 0x000000d4d507723e */ /* 0x008fe400000010ff */
[----:B------:R-:W-:-:S05]  /*4fd0*/  MOV R10, R73 ;  /* 0x00000049000a7202 */ /* 0x000fca0000000f00 */
[C---:B------:R-:W-:Y:S07]  /*4fe0*/  HMMA.16816.F32.BF16 R76, R4.reuse, R12, R88 ;  /* 0x0000000c044c723c */ /* 0x040fee0000041858 */
[----:B------:R-:W-:Y:S01]  /*4ff0*/  IMAD.MOV.U32 R90, RZ, RZ, R30 ;  /* 0x000000ffff5a7224 */ /* 0x000fe200078e001e */
[C---:B------:R-:W-:Y:S01]  /*5000*/  HMMA.16816.F32.BF16 R64, R4.reuse, R14, R96 ;  /* 0x0000000e0440723c */ /* 0x040fe20000041860 */
[----:B------:R-:W3:Y:S01]  /*5010*/  LDSM.16.MT88.4 R12, [R236+0x4900] ;  /* 0x00490000ec0c783b */ /* 0x000ee20000004200 */
[----:B------:R-:W-:Y:S01]  /*5020*/  IMAD.MOV.U32 R88, RZ, RZ, R28 ;  /* 0x000000ffff587224 */ /* 0x000fe200078e001c */
[----:B------:R-:W-:Y:S01]  /*5030*/  MOV R89, R29 ;  /* 0x0000001d00597202 */ /* 0x000fe20000000f00 */
[----:B------:R-:W-:Y:S01]  /*5040*/  IMAD.MOV.U32 R91, RZ, RZ, R74 ;  /* 0x000000ffff5b7224 */ /* 0x000fe200078e004a */
[----:B------:R-:W-:Y:S02]  /*5050*/  LDSM.16.MT88.4 R28, [R143+0x1900] ;  /* 0x001900008f1c783b */ /* 0x000fe40000004200 */
[----:B------:R-:W-:Y:S01]  /*5060*/  IMAD.MOV.U32 R98, RZ, RZ, R108 ;  /* 0x000000ffff627224 */ /* 0x000fe200078e006c */
[----:B--2---:R-:W-:Y:S01]  /*5070*/  HMMA.16816.F32.BF16 R132, R4, R16, R132 ;  /* 0x000000100484723c */ /* 0x004fe20000041884 */
[----:B------:R-:W-:-:S02]  /*5080*/  IMAD.MOV.U32 R97, RZ, RZ, R109 ;  /* 0x000000ffff617224 */ /* 0x000fc400078e006d */
[----:B------:R-:W-:Y:S02]  /*5090*/  IMAD.MOV.U32 R96, RZ, RZ, R110 ;  /* 0x000000ffff607224 */ /* 0x000fe400078e006e */
[----:B------:R-:W-:-:S03]  /*50a0*/  IMAD.MOV.U32 R99, RZ, RZ, R75 ;  /* 0x000000ffff637224 */ /* 0x000fc600078e004b */
[C---:B------:R-:W-:Y:S01]  /*50b0*/  HMMA.16816.F32.BF16 R60, R4.reuse, R18, R84 ;  /* 0x00000012043c723c */ /* 0x040fe20000041854 */
[----:B------:R-:W2:Y:S07]  /*50c0*/  LDSM.16.MT88.4 R16, [R143+0x4900] ;  /* 0x004900008f10783b */ /* 0x000eae0000004200 */
[C---:B-1----:R-:W-:Y:S08]  /*50d0*/  HMMA.16816.F32.BF16 R100, R4.reuse, R20, R100 ;  /* 0x000000140464723c */ /* 0x042ff00000041864 */
[C---:B------:R-:W-:Y:S01]  /*50e0*/  HMMA.16816.F32.BF16 R56, R4.reuse, R22, R80 ;  /* 0x000000160438723c */ /* 0x040fe20000041850 */
[----:B------:R-:W1:Y:S07]  /*50f0*/  LDSM.16.MT88.4 R20, [R0+0x1900] ;  /* 0x001900000014783b */ /* 0x000e6e0000004200 */
[C---:B------:R-:W-:Y:S07]  /*5100*/  HMMA.16816.F32.BF16 R72, R4.reuse, R26, R160 ;  /* 0x0000001a0448723c */ /* 0x040fee00000418a0 */
[----:B------:R-:W-:Y:S01]  /*5110*/  IMAD.MOV.U32 R163, RZ, RZ, R88 ;  /* 0x000000ffffa37224 */ /* 0x000fe200078e0058 */
[----:B---3--:R-:W-:Y:S01]  /*5120*/  HMMA.16816.F32.BF16 R128, R4, R12, R128 ;  /* 0x0000000c0480723c */ /* 0x008fe20000041880 */
[----:B------:R-:W-:Y:S01]  /*5130*/  IMAD.MOV.U32 R162, RZ, RZ, R89 ;  /* 0x000000ffffa27224 */ /* 0x000fe200078e0059 */
[----:B------:R-:W-:Y:S01]  /*5140*/  MOV R160, R91 ;  /* 0x0000005b00a07202 */ /* 0x000fe20000000f00 */
[----:B------:R-:W-:-:S05]  /*5150*/  IMAD.MOV.U32 R161, RZ, RZ, R90 ;  /* 0x000000ffffa17224 */ /* 0x000fca00078e005a */
        /* <DEDUP_REMOVED lines=9> */
[----:B------:R-:W-:Y:S01]  /*51f0*/  MOV R29, R111 ;  /* 0x0000006f001d7202 */ /* 0x000fe20000000f00 */
[C---:B------:R-:W-:Y:S08]  /*5200*/  HMMA.16816.F32.BF16 R68, R4.reuse, R30, R172 ;  /* 0x0000001e0444723c */ /* 0x040ff000000418ac */
[C---:B------:R-:W-:Y:S01]  /*5210*/  HMMA.16816.F32.BF16 R108, R4.reuse, R24, R164 ;  /* 0x00000018046c723c */ /* 0x040fe200000418a4 */
[----:B------:R-:W-:Y:S07]  /*5220*/  LDSM.16.MT88.4 R24, [R2+0x2100] ;  /* 0x002100000218783b */ /* 0x000fee0000004200 */
[C---:B------:R-:W-:Y:S07]  /*5230*/  HMMA.16816.F32.BF16 R164, R4.reuse, R34, R104 ;  /* 0x0000002204a4723c */ /* 0x040fee0000041868 */
[----:B------:R-:W-:Y:S01]  /*5240*/  IMAD.MOV.U32 R104, RZ, RZ, R10 ;  /* 0x000000ffff687224 */ /* 0x000fe200078e000a */
[----:B---3--:R-:W-:Y:S01]  /*5250*/  HMMA.16816.F32.BF16 R148, R4, R14, R52 ;  /* 0x0000000e0494723c */ /* 0x008fe20000041834 */
[----:B------:R-:W-:Y:S01]  /*5260*/  FFMA.FTZ R10, R241, c[0x0][0x2d0], -R9 ;  /* 0x0000b400f10a7a23 */ /* 0x000fe20000010809 */
[----:B------:R-:W-:Y:S01]  /*5270*/  MOV R241, R178 ;  /* 0x000000b200f17202 */ /* 0x000fe20000000f00 */
[----:B------:R-:W-:-:S02]  /*5280*/  IMAD.MOV.U32 R107, RZ, RZ, R179 ;  /* 0x000000ffff6b7224 */ /* 0x000fc400078e00b3 */
[----:B------:R3:W-:Y:S01]  /*5290*/  MUFU.EX2 R178, R10 ;  /* 0x0000000a00b27308 */ /* 0x0007e20000000800 */
[----:B------:R-:W-:Y:S02]  /*52a0*/  IMAD.MOV.U32 R106, RZ, RZ, R176 ;  /* 0x000000ffff6a7224 */ /* 0x000fe400078e00b0 */
[C---:B------:R-:W-:Y:S01]  /*52b0*/  HMMA.16816.F32.BF16 R172, R4.reuse, R12, R92 ;  /* 0x0000000c04ac723c */ /* 0x040fe2000004185c */
[----:B------:R-:W-:Y:S01]  /*52c0*/  IMAD.MOV.U32 R54, RZ, RZ, R168 ;  /* 0x000000ffff367224 */ /* 0x000fe200078e00a8 */
[----:B------:R-:W4:Y:S01]  /*52d0*/  LDSM.16.MT88.4 R12, [R2+0x8100] ;  /* 0x00810000020c783b */ /* 0x000f220000004200 */
[----:B------:R-:W-:Y:S02]  /*52e0*/  IMAD.MOV.U32 R53, RZ, RZ, R169 ;  /* 0x000000ffff357224 */ /* 0x000fe400078e00a9 */
[----:B------:R-:W-:Y:S02]  /*52f0*/  IMAD.MOV.U32 R52, RZ, RZ, R170 ;  /* 0x000000ffff347224 */ /* 0x000fe400078e00aa */
[----:B------:R-:W-:Y:S01]  /*5300*/  IMAD.MOV.U32 R95, RZ, RZ, R182 ;  /* 0x000000ffff5f7224 */ /* 0x000fe200078e00b6 */
[----:B--2---:R-:W-:Y:S01]  /*5310*/  HMMA.16816.F32.BF16 R88, R4, R18, R44 ;  /* 0x000000120458723c */ /* 0x004fe2000004182c */
[----:B------:R-:W-:Y:S01]  /*5320*/  IMAD.MOV.U32 R94, RZ, RZ, R183 ;  /* 0x000000ffff5e7224 */ /* 0x000fe200078e00b7 */
[----:B------:R-:W-:Y:S01]  /*5330*/  MOV R92, R141 ;  /* 0x0000008d005c7202 */ /* 0x000fe20000000f00 */
[----:B------:R-:W-:-:S02]  /*5340*/  IMAD.MOV.U32 R55, RZ, RZ, R180 ;  /* 0x000000ffff377224 */ /* 0x000fc400078e00b4 */
[----:B---3--:R-:W-:Y:S02]  /*5350*/  FFMA.FTZ R10, R235, c[0x0][0x2d0], -R9 ;  /* 0x0000b400eb0a7a23 */ /* 0x008fe40000010809 */
[----:B------:R-:W-:Y:S01]  /*5360*/  IMAD.MOV.U32 R235, RZ, RZ, R171 ;  /* 0x000000ffffeb7224 */ /* 0x000fe200078e00ab */
[----:B------:R-:W-:Y:S01]  /*5370*/  HMMA.16816.F32.BF16 R112, R4, R32, R112 ;  /* 0x000000200470723c */ /* 0x000fe20000041870 */
[----:B------:R2:W-:Y:S01]  /*5380*/  MUFU.EX2 R179, R10 ;  /* 0x0000000a00b37308 */ /* 0x0005e20000000800 */
[----:B------:R-:W-:Y:S02]  /*5390*/  IMAD.MOV.U32 R93, RZ, RZ, R142 ;  /* 0x000000ffff5d7224 */ /* 0x000fe400078e008e */
[----:B------:R-:W-:-:S04]  /*53a0*/  IMAD.MOV.U32 R105, RZ, RZ, R29 ;  /* 0x000000ffff697224 */ /* 0x000fc800078e001d */
[C---:B------:R-:W-:Y:S01]  /*53b0*/  HMMA.16816.F32.BF16 R168, R4.reuse, R16, R48 ;  /* 0x0000001004a8723c */ /* 0x040fe20000041830 */
[----:B------:R-:W3:Y:S06]  /*53c0*/  LDSM.16.MT88.4 R16, [R2+0x5100] ;  /* 0x005100000210783b */ /* 0x000eec0000004200 */
[----:B------:R-:W-:Y:S01]  /*53d0*/  MOV R48, R177 ;  /* 0x000000b100307202 */ /* 0x000fe20000000f00 */
[----:B------:R-:W-:Y:S01]  /*53e0*/  IMAD.MOV.U32 R49, RZ, RZ, R181 ;  /* 0x000000ffff317224 */ /* 0x000fe200078e00b5 */
[----:B-1----:R-:W-:Y:S01]  /*53f0*/  HMMA.16816.F32.BF16 R120, R4, R22, R36 ;  /* 0x000000160478723c */ /* 0x002fe20000041824 */
[----:B--2---:R-:W-:-:S04]  /*5400*/  FFMA.FTZ R10, R242, c[0x0][0x2d0], -R9 ;  /* 0x0000b400f20a7a23 */ /* 0x004fc80000010809 */
[----:B------:R1:W-:Y:S03]  /*5410*/  MUFU.EX2 R177, R10 ;  /* 0x0000000a00b17308 */ /* 0x0003e60000000800 */
[----:B------:R-:W-:Y:S01]  /*5420*/  HMMA.16816.F32.BF16 R180, R4, R20, R40 ;  /* 0x0000001404b4723c */ /* 0x000fe20000041828 */
[----:B------:R-:W2:Y:S06]  /*5430*/  LDSM.16.MT88.4 R20, [R143+0x2100] ;  /* 0x002100008f14783b */ /* 0x000eac0000004200 */
[----:B------:R-:W-:-:S02]  /*5440*/  FFMA.FTZ R4, R245, c[0x0][0x2d0], -R8 ;  /* 0x0000b400f5047a23 */ /* 0x000fc40000010808 */
[----:B------:R-:W-:Y:S02]  /*5450*/  IMAD.MOV.U32 R245, RZ, RZ, R97 ;  /* 0x000000fffff57224 */ /* 0x000fe400078e0061 */
[----:B------:R5:W-:Y:S01]  /*5460*/  MUFU.EX2 R51, R4 ;  /* 0x0000000400337308 */ /* 0x000be20000000800 */
[----:B-1----:R-:W-:-:S07]  /*5470*/  FFMA.FTZ R10, R243, c[0x0][0x2d0], -R9 ;  /* 0x0000b400f30a7a23 */ /* 0x002fce0000010809 */
[----:B------:R1:W1:Y:S01]  /*5480*/  MUFU.EX2 R176, R10 ;  /* 0x0000000a00b07308 */ /* 0x0002620000000800 */
[----:B-----5:R-:W-:Y:S02]  /*5490*/  FFMA.FTZ R4, R244, c[0x0][0x2d0], -R8 ;  /* 0x0000b400f4047a23 */ /* 0x020fe40000010808 */
[----:B------:R-:W-:-:S05]  /*54a0*/  IMAD.MOV.U32 R244, RZ, RZ, R98 ;  /* 0x000000fffff47224 */ /* 0x000fca00078e0062 */
[----:B------:R5:W2:Y:S01]  /*54b0*/  MUFU.EX2 R142, R4 ;  /* 0x00000004008e7308 */ /* 0x000aa20000000800 */
[----:B-1----:R-:W-:Y:S01]  /*54c0*/  FFMA.FTZ R10, R238, c[0x0][0x2d0], -R8 ;  /* 0x0000b400ee0a7a23 */ /* 0x002fe20000010808 */
[----:B------:R-:W-:-:S06]  /*54d0*/  F2FP.BF16.PACK_AB R6, R176, R177 ;  /* 0x000000b1b006723e */ /* 0x000fcc00000010ff */
[----:B------:R1:W-:Y:S01]  /*54e0*/  MUFU.EX2 R141, R10 ;  /* 0x0000000a008d7308 */ /* 0x0003e20000000800 */
[----:B-----5:R-:W-:Y:S02]  /*54f0*/  F2FP.BF16.PACK_AB R4, R179, R178 ;  /* 0x000000b2b304723e */ /* 0x020fe400000010ff */
[----:B--2---:R-:W-:Y:S01]  /*5500*/  F2FP.BF16.PACK_AB R7, R142, R51 ;  /* 0x000000338e07723e */ /* 0x004fe200000010ff */
[----:B-1----:R-:W-:Y:S02]  /*5510*/  FFMA.FTZ R10, R234, c[0x0][0x2d0], -R8 ;  /* 0x0000b400ea0a7a23 */ /* 0x002fe40000010808 */
[----:B------:R-:W-:Y:S02]  /*5520*/  IMAD.MOV.U32 R234, RZ, RZ, R96 ;  /* 0x000000ffffea7224 */ /* 0x000fe400078e0060 */
[----:B------:R-:W1:Y:S02]  /*5530*/  MUFU.EX2 R50, R10 ;  /* 0x0000000a00327308 */ /* 0x000e640000000800 */
[----:B-1----:R-:W-:Y:S01]  /*5540*/  F2FP.BF16.PACK_AB R5, R50, R141 ;  /* 0x0000008d3205723e */ /* 0x002fe200000010ff */
[----:B------:R-:W-:-:S05]  /*5550*/  FFMA.FTZ R10, R48, c[0x0][0x2d0], -R9 ;  /* 0x0000b400300a7a23 */ /* 0x000fca0000010809 */
[----:B------:R1:W-:Y:S01]  /*5560*/  MUFU.EX2 R48, R10 ;  /* 0x0000000a00307308 */ /* 0x0003e20000000800 */
[C---:B----4-:R-:W-:Y:S08]  /*5570*/  HMMA.16816.F32.BF16 R76, R4.reuse, R12, R76 ;  /* 0x0000000c044c723c */ /* 0x050ff0000004184c */
[----:B------:R-:W-:Y:S01]  /*5580*/  HMMA.16816.F32.BF16 R32, R4, R14, R64 ;  /* 0x0000000e0420723c */ /* 0x000fe20000041840 */
[----:B------:R-:W2:Y:S01]  /*5590*/  LDSM.16.MT88.4 R12, [R236+0x2100] ;  /* 0x00210000ec0c783b */ /* 0x000ea20000004200 */
[----:B-1----:R-:W-:-:S06]  /*55a0*/  FFMA.FTZ R10, R49, c[0x0][0x2d0], -R9 ;  /* 0x0000b400310a7a23 */ /* 0x002fcc0000010809 */
[C---:B---3--:R-:W-:Y:S01]  /*55b0*/  HMMA.16816.F32.BF16 R132, R4.reuse, R16, R132 ;  /* 0x000000100484723c */ /* 0x048fe20000041884 */
[----:B------:R1:W3:Y:S07]  /*55c0*/  MUFU.EX2 R49, R10 ;  /* 0x0000000a00317308 */ /* 0x0002ee0000000800 */
[C---:B------:R-:W-:Y:S01]  /*55d0*/  HMMA.16816.F32.BF16 R28, R4.reuse, R18, R60 ;  /* 0x00000012041c723c */ /* 0x040fe2000004183c */
[----:B------:R-:W4:Y:S07]  /*55e0*/  LDSM.16.MT88.4 R16, [R0+0x2100] ;  /* 0x002100000010783b */ /* 0x000f2e0000004200 */
[----:B------:R-:W-:Y:S01]  /*55f0*/  HMMA.16816.F32.BF16 R144, R4, R20, R144 ;  /* 0x000000140490723c */ /* 0x000fe20000041890 */
[--C-:B-1----:R-:W-:Y:S01]  /*5600*/  FFMA.FTZ R10, R241, c[0x0][0x2d0], -R9.reuse ;  /* 0x0000b400f10a7a23 */ /* 0x102fe20000010809 */
[----:B---3--:R-:W-:Y:S01]  /*5610*/  F2FP.BF16.PACK_AB R96, R49, R48 ;  /* 0x000000303160723e */ /* 0x008fe200000010ff */
[----:B------:R-:W-:-:S02]  /*5620*/  FFMA.FTZ R9, R105, c[0x0][0x2d0], -R9 ;  /* 0x0000b40069097a23 */ /* 0x000fc40000010809 */
[----:B------:R-:W-:Y:S01]  /*5630*/  IMAD.MOV.U32 R241, RZ, RZ, R52 ;  /* 0x000000fffff17224 */ /* 0x000fe200078e0034 */
[----:B------:R-:W-:Y:S02]  /*5640*/  MUFU.EX2 R43, R10 ;  /* 0x0000000a002b7308 */ /* 0x000fe40000000800 */
[C---:B------:R-:W-:Y:S01]  /*5650*/  HMMA.16816.F32.BF16 R36, R4.reuse, R22, R68 ;  /* 0x000000160424723c */ /* 0x040fe20000041844 */
[----:B------:R-:W1:Y:S01]  /*5660*/  LDSM.16.MT88.4 R20, [R143+0x5100] ;  /* 0x005100008f14783b */ /* 0x000e620000004200 */
[----:B------:R-:W-:Y:S02]  /*5670*/  IMAD.MOV.U32 R52, RZ, RZ, R53 ;  /* 0x000000ffff347224 */ /* 0x000fe400078e0035 */
[----:B------:R-:W-:Y:S02]  /*5680*/  IMAD.MOV.U32 R53, RZ, RZ, R54 ;  /* 0x000000ffff357224 */ /* 0x000fe400078e0036 */
[----:B------:R-:W-:Y:S01]  /*5690*/  IMAD.MOV.U32 R54, RZ, RZ, R55 ;  /* 0x000000ffff367224 */ /* 0x000fe200078e0037 */
[----:B------:R3:W5:Y:S01]  /*56a0*/  MUFU.EX2 R42, R9 ;  /* 0x00000009002a7308 */ /* 0x0007620000000800 */
[----:B------:R-:W-:Y:S01]  /*56b0*/  MOV R55, R92 ;  /* 0x0000005c00377202 */ /* 0x000fe20000000f00 */
[----:B--2---:R-:W-:Y:S01]  /*56c0*/  HMMA.16816.F32.BF16 R108, R4, R12, R108 ;  /* 0x0000000c046c723c */ /* 0x004fe2000004186c */
[----:B------:R-:W-:-:S02]  /*56d0*/  IMAD.MOV.U32 R92, RZ, RZ, R93 ;  /* 0x000000ffff5c7224 */ /* 0x000fc400078e005d */
[----:B------:R-:W-:Y:S02]  /*56e0*/  IMAD.MOV.U32 R93, RZ, RZ, R94 ;  /* 0x000000ffff5d7224 */ /* 0x000fe400078e005e */
[----:B------:R-:W-:Y:S02]  /*56f0*/  IMAD.MOV.U32 R94, RZ, RZ, R95 ;  /* 0x000000ffff5e7224 */ /* 0x000fe400078e005f */
[----:B------:R-:W-:Y:S01]  /*5700*/  IMAD.MOV.U32 R242, RZ, RZ, R54 ;  /* 0x000000fffff27224 */ /* 0x000fe200078e0036 */
[C---:B------:R-:W-:Y:S01]  /*5710*/  HMMA.16816.F32.BF16 R44, R4.reuse, R14, R72 ;  /* 0x0000000e042c723c */ /* 0x040fe20000041848 */
[----:B------:R-:W2:Y:S01]  /*5720*/  LDSM.16.MT88.4 R12, [R236+0x5100] ;  /* 0x00510000ec0c783b */ /* 0x000ea20000004200 */
[----:B------:R-:W-:Y:S01]  /*5730*/  IMAD.MOV.U32 R243, RZ, RZ, R55 ;  /* 0x000000fffff37224 */ /* 0x000fe200078e0037 */
[----:B------:R-:W-:Y:S01]  /*5740*/  MOV R66, R93 ;  /* 0x0000005d00427202 */ /* 0x000fe20000000f00 */
[----:B------:R-:W-:Y:S01]  /*5750*/  IMAD.MOV.U32 R95, RZ, RZ, R104 ;  /* 0x000000ffff5f7224 */ /* 0x000fe200078e0068 */
[----:B------:R-:W-:Y:S01]  /*5760*/  LDSM.16.MT88.4 R72, [R143+0x8900] ;  /* 0x008900008f48783b */ /* 0x000fe20000004200 */
[----:B---3--:R-:W-:Y:S01]  /*5770*/  FFMA.FTZ R9, R106, c[0x0][0x2d0], -R8 ;  /* 0x0000b4006a097a23 */ /* 0x008fe20000010808 */
[----:B-----5:R-:W-:Y:S01]  /*5780*/  F2FP.BF16.PACK_AB R98, R42, R43 ;  /* 0x0000002b2a62723e */ /* 0x020fe200000010ff */
[----:B----4-:R-:W-:Y:S01]  /*5790*/  HMMA.16816.F32.BF16 R116, R4, R16, R116 ;  /* 0x000000100474723c */ /* 0x010fe20000041874 */
[----:B------:R-:W-:-:S02]  /*57a0*/  IMAD.MOV.U32 R65, RZ, RZ, R92 ;  /* 0x000000ffff417224 */ /* 0x000fc400078e005c */
[----:B------:R-:W-:Y:S02]  /*57b0*/  IMAD.MOV.U32 R238, RZ, RZ, R94 ;  /* 0x000000ffffee7224 */ /* 0x000fe400078e005e */
[----:B------:R-:W-:-:S03]  /*57c0*/  IMAD.MOV.U32 R67, RZ, RZ, R95 ;  /* 0x000000ffff437224 */ /* 0x000fc600078e005f */
[C---:B------:R-:W-:Y:S01]  /*57d0*/  HMMA.16816.F32.BF16 R60, R4.reuse, R18, R80 ;  /* 0x00000012043c723c */ /* 0x040fe20000041850 */
[----:B------:R-:W3:Y:S04]  /*57e0*/  LDSM.16.MT88.4 R16, [R0+0x5100] ;  /* 0x005100000010783b */ /* 0x000ee80000004200 */
[----:B------:R-:W-:Y:S03]  /*57f0*/  LDSM.16.MT88.4 R80, [R2+0x8900] ;  /* 0x008900000250783b */ /* 0x000fe60000004200 */
[C---:B-1----:R-:W-:Y:S01]  /*5800*/  HMMA.16816.F32.BF16 R124, R4.reuse, R20, R124 ;  /* 0x00000014047c723c */ /* 0x042fe2000004187c */
[----:B------:R1:W-:Y:S07]  /*5810*/  MUFU.EX2 R21, R9 ;  /* 0x0000000900157308 */ /* 0x0003ee0000000800 */
[C---:B------:R-:W-:Y:S08]  /*5820*/  HMMA.16816.F32.BF16 R100, R4.reuse, R24, R100 ;  /* 0x000000180464723c */ /* 0x040ff00000041864 */
[----:B------:R-:W-:Y:S01]  /*5830*/  HMMA.16816.F32.BF16 R24, R4, R26, R56 ;  /* 0x0000001a0418723c */ /* 0x000fe20000041838 */
[----:B-1----:R-:W-:-:S02]  /*5840*/  FFMA.FTZ R9, R107, c[0x0][0x2d0], -R8 ;  /* 0x0000b4006b097a23 */ /* 0x002fc40000010808 */
[----:B------:R-:W-:Y:S02]  /*5850*/  LDSM.16.MT88.4 R104, [R2+0x2900] ;  /* 0x002900000268783b */ /* 0x000fe40000004200 */
[----:B------:R1:W4:Y:S02]  /*5860*/  MUFU.EX2 R40, R9 ;  /* 0x0000000900287308 */ /* 0x0003240000000800 */
[----:B------:R-:W-:Y:S01]  /*5870*/  IMAD.MOV.U32 R56, RZ, RZ, R160 ;  /* 0x000000ffff387224 */ /* 0x000fe200078e00a0 */
[C---:B--2---:R-:W-:Y:S01]  /*5880*/  HMMA.16816.F32.BF16 R68, R4.reuse, R12, R128 ;  /* 0x0000000c0444723c */ /* 0x044fe20000041880 */
[----:B------:R-:W-:Y:S01]  /*5890*/  IMAD.MOV.U32 R57, RZ, RZ, R161 ;  /* 0x000000ffff397224 */ /* 0x000fe200078e00a1 */
[----:B------:R-:W-:Y:S01]  /*58a0*/  MOV R58, R162 ;  /* 0x000000a2003a7202 */ /* 0x000fe20000000f00 */
[----:B------:R-:W-:Y:S01]  /*58b0*/  IMAD.MOV.U32 R59, RZ, RZ, R163 ;  /* 0x000000ffff3b7224 */ /* 0x000fe200078e00a3 */
[----:B------:R-:W-:Y:S04]  /*58c0*/  LDSM.16.MT88.4 R128, [R143+0x5900] ;  /* 0x005900008f80783b */ /* 0x000fe80000004200 */
[C---:B------:R-:W-:Y:S01]  /*58d0*/  HMMA.16816.F32.BF16 R84, R4.reuse, R14, R84 ;  /* 0x0000000e0454723c */ /* 0x040fe20000041854 */
[----:B------:R-:W2:Y:S01]  /*58e0*/  LDSM.16.MT88.4 R12, [R143+0x8100] ;  /* 0x008100008f0c783b */ /* 0x000ea20000004200 */
[--C-:B-1----:R-:W-:Y:S01]  /*58f0*/  FFMA.FTZ R9, R235, c[0x0][0x2d0], -R8.reuse ;  /* 0x0000b400eb097a23 */ /* 0x102fe20000010808 */
[----:B----4-:R-:W-:Y:S01]  /*5900*/  F2FP.BF16.PACK_AB R97, R40, R21 ;  /* 0x000000152861723e */ /* 0x010fe200000010ff */
[----:B------:R-:W-:Y:S01]  /*5910*/  FFMA.FTZ R8, R241, c[0x0][0x2d0], -R8 ;  /* 0x0000b400f1087a23 */ /* 0x000fe20000010808 */
[----:B------:R-:W-:Y:S01]  /*5920*/  MOV R241, R52 ;  /* 0x0000003400f17202 */ /* 0x000fe20000000f00 */
[----:B------:R-:W-:Y:S01]  /*5930*/  IMAD.MOV.U32 R235, RZ, RZ, R53 ;  /* 0x000000ffffeb7224 */ /* 0x000fe200078e0035 */
[----:B------:R-:W-:Y:S01]  /*5940*/  MUFU.EX2 R41, R9 ;  /* 0x0000000900297308 */ /* 0x000fe20000000800 */
[C---:B------:R-:W-:Y:S01]  /*5950*/  HMMA.16816.F32.BF16 R52, R4.reuse, R22, R136 ;  /* 0x000000160434723c */ /* 0x040fe20000041888 */
[----:B------:R-:W-:Y:S06]  /*5960*/  LDSM.16.MT88.4 R136, [R2+0x5900] ;  /* 0x005900000288783b */ /* 0x000fec0000004200 */
[----:B------:R-:W-:Y:S01]  /*5970*/  IMAD.MOV.U32 R22, RZ, RZ, R11 ;  /* 0x000000ffff167224 */ /* 0x000fe200078e000b */
[----:B------:R1:W4:Y:S01]  /*5980*/  MUFU.EX2 R20, R8 ;  /* 0x0000000800147308 */ /* 0x0003220000000800 */
[C---:B---3--:R-:W-:Y:S01]  /*5990*/  HMMA.16816.F32.BF16 R160, R4.reuse, R16, R112 ;  /* 0x0000001004a0723c */ /* 0x048fe20000041870 */
[----:B------:R-:W-:Y:S01]  /*59a0*/  MOV R23, R99 ;  /* 0x0000006300177202 */ /* 0x000fe20000000f00 */
[----:B------:R-:W-:Y:S06]  /*59b0*/  LDSM.16.MT88.4 R112, [R236+0x2900] ;  /* 0x00290000ec70783b */ /* 0x000fec0000004200 */
[----:B------:R-:W-:Y:S01]  /*59c0*/  HMMA.16816.F32.BF16 R92, R4, R18, R164 ;  /* 0x00000012045c723c */ /* 0x000fe200000418a4 */
[----:B------:R-:W3:Y:S04]  /*59d0*/  LDSM.16.MT88.4 R16, [R0+0x8100] ;  /* 0x008100000010783b */ /* 0x000ee80000004200 */
[----:B-1----:R-:W1:Y:S01]  /*59e0*/  LDSM.16.MT88.4 R8, [R236+0x8100] ;  /* 0x00810000ec08783b */ /* 0x002e620000004200 */
[----:B----4-:R-:W-:-:S02]  /*59f0*/  F2FP.BF16.PACK_AB R99, R20, R41 ;  /* 0x000000291463723e */ /* 0x010fc400000010ff */
[----:B--2---:R-:W-:Y:S08]  /*5a00*/  HMMA.16816.F32.BF16 R164, R4, R12, R172 ;  /* 0x0000000c04a4723c */ /* 0x004ff000000418ac */
[C---:B------:R-:W-:Y:S08]  /*5a10*/  HMMA.16816.F32.BF16 R100, R96.reuse, R104, R100 ;  /* 0x000000686064723c */ /* 0x040ff00000041864 */
[----:B------:R-:W-:Y:S08]  /*5a20*/  HMMA.16816.F32.BF16 R104, R96, R106, R24 ;  /* 0x0000006a6068723c */ /* 0x000ff00000041818 */
[C---:B------:R-:W-:Y:S01]  /*5a30*/  HMMA.16816.F32.BF16 R12, R4.reuse, R14, R148 ;  /* 0x0000000e040c723c */ /* 0x040fe20000041894 */
[----:B------:R-:W2:Y:S07]  /*5a40*/  LDSM.16.MT88.4 R148, [R143+0x2900] ;  /* 0x002900008f94783b */ /* 0x000eae0000004200 */
[C---:B---3--:R-:W-:Y:S08]  /*5a50*/  HMMA.16816.F32.BF16 R24, R4.reuse, R16, R180 ;  /* 0x000000100418723c */ /* 0x048ff000000418b4 */
[C---:B-1----:R-:W-:Y:S07]  /*5a60*/  HMMA.16816.F32.BF16 R172, R4.reuse, R10, R88 ;  /* 0x0000000a04ac723c */ /* 0x042fee0000041858 */
[----:B------:R-:W-:Y:S01]  /*5a70*/  MOV R88, R56 ;  /* 0x0000003800587202 */ /* 0x000fe20000000f00 */
[----:B------:R-:W-:Y:S01]  /*5a80*/  IMAD.MOV.U32 R11, RZ, RZ, R67 ;  /* 0x000000ffff0b7224 */ /* 0x000fe200078e0043 */
[----:B------:R-:W-:Y:S01]  /*5a90*/  HMMA.16816.F32.BF16 R168, R4, R8, R168 ;  /* 0x0000000804a8723c */ /* 0x000fe200000418a8 */
[----:B------:R-:W-:-:S02]  /*5aa0*/  IMAD.MOV.U32 R89, RZ, RZ, R57 ;  /* 0x000000ffff597224 */ /* 0x000fc400078e0039 */
[----:B------:R-:W-:Y:S02]  /*5ab0*/  IMAD.MOV.U32 R90, RZ, RZ, R58 ;  /* 0x000000ffff5a7224 */ /* 0x000fe400078e003a */
[----:B------:R-:W-:Y:S02]  /*5ac0*/  IMAD.MOV.U32 R91, RZ, RZ, R59 ;  /* 0x000000ffff5b7224 */ /* 0x000fe400078e003b */
[----:B------:R-:W-:Y:S01]  /*5ad0*/  IMAD.MOV.U32 R8, RZ, RZ, R65 ;  /* 0x000000ffff087224 */ /* 0x000fe200078e0041 */
[----:B------:R-:W-:Y:S01]  /*5ae0*/  HMMA.16816.F32.BF16 R16, R4, R18, R120 ;  /* 0x000000120410723c */ /* 0x000fe20000041878 */
[----:B------:R-:W-:Y:S01]  /*5af0*/  FADD.FTZ R2, R90, R89 ;  /* 0x000000595a027221 */ /* 0x000fe20000010000 */
[----:B------:R-:W1:Y:S01]  /*5b00*/  LDSM.16.MT88.4 R120, [R0+0x2900] ;  /* 0x002900000078783b */ /* 0x000e620000004200 */
[----:B------:R-:W-:Y:S02]  /*5b10*/  IMAD.MOV.U32 R9, RZ, RZ, R66 ;  /* 0x000000ffff097224 */ /* 0x000fe400078e0042 */
        /* <DEDUP_REMOVED lines=8> */
[----:B------:R-:W4:Y:S01]  /*5ba0*/  LDSM.16.MT88.4 R88, [R236+0x8900] ;  /* 0x00890000ec58783b */ /* 0x000f220000004200 */
[----:B------:R-:W-:Y:S01]  /*5bb0*/  FADD.FTZ R4, R9, R4 ;  /* 0x0000000409047221 */ /* 0x000fe20000010000 */
[----:B------:R-:W-:Y:S01]  /*5bc0*/  HMMA.16816.F32.BF16 R128, R96, R130, R52 ;  /* 0x000000826080723c */ /* 0x000fe20000041834 */
[----:B------:R-:W-:Y:S01]  /*5bd0*/  FADD.FTZ R2, R234, R2 ;  /* 0x00000002ea027221 */ /* 0x000fe20000010000 */
[----:B------:R5:W3:Y:S01]  /*5be0*/  LDSM.16.MT88.4 R8, [R0+0x8900] ;  /* 0x008900000008783b */ /* 0x000ae20000004200 */
        /* <DEDUP_REMOVED lines=9> */
[C---:B--2---:R-:W-:Y:S01]  /*5c80*/  HMMA.16816.F32.BF16 R144, R96.reuse, R148, R144 ;  /* 0x000000946090723c */ /* 0x044fe20000041890 */
[----:B-----5:R-:W-:Y:S02]  /*5c90*/  FADD.FTZ R0, R235, R4 ;  /* 0x00000004eb007221 */ /* 0x020fe40000010000 */
        /* <DEDUP_REMOVED lines=39> */
[C---:B----4-:R-:W-:Y:S02]  /*5f10*/  HMMA.16816.F32.BF16 R84, R96.reuse, R88, R168 ;  /* 0x000000586054723c */ /* 0x050fe400000418a8 */
[----:B------:R1:W-:Y:S06]  /*5f20*/  STL [R1+0x4], R4 ;  /* 0x0000040401007387 */ /* 0x0003ec0000100800 */
        /* <DEDUP_REMOVED lines=9> */
[----:B-1----:R-:W2:Y:S04]  /*5fc0*/  LDL.64 R242, [R1+0x18] ;  /* 0x0000180001f27983 */ /* 0x002ea80000100a00 */
[----:B------:R-:W3:Y:S01]  /*5fd0*/  LDL R241, [R1] ;  /* 0x0000000001f17983 */ /* 0x000ee20000100800 */
[----:B------:R-:W-:Y:S01]  /*5fe0*/  UIADD3 UR5, UR28, -0x3, URZ ;  /* 0xfffffffd1c057890 */ /* 0x000fe2000fffe03f */
[----:B------:R-:W-:-:S03]  /*5ff0*/  IMAD.MOV.U32 R235, RZ, RZ, c[0x0][0x1e0] ;  /* 0x00007800ffeb7624 */ /* 0x000fc600078e00ff */
[----:B------:R-:W-:Y:S01]  /*6000*/  USHF.R.S32.HI UR4, URZ, 0x1f, UR5 ;  /* 0x0000001f3f047899 */ /* 0x000fe20008011405 */
[----:B------:R-:W-:Y:S01]  /*6010*/  IMAD.SHL.U32 R8, R235, 0x40, RZ ;  /* 0x00000040eb087824 */ /* 0x000fe200078e00ff */
[----:B------:R-:W-:Y:S01]  /*6020*/  UIMAD UR6, UR6, UR5, URZ ;  /* 0x00000005060672a4 */ /* 0x000fe2000f8e023f */
[----:B------:R-:W-:-:S03]  /*6030*/  IMAD.U32 R6, RZ, RZ, UR5 ;  /* 0x00000005ff067e24 */ /* 0x000fc6000f8e00ff */
[----:B------:R-:W-:Y:S01]  /*6040*/  UIMAD UR4, UR4, UR18, UR6 ;  /* 0x00000012040472a4 */ /* 0x000fe2000f8e0206 */
[----:B--2---:R-:W-:-:S04]  /*6050*/  IMAD.WIDE.U32 R6, R6, UR18, R242 ;  /* 0x0000001206067c25 */ /* 0x004fc8000f8e00f2 */
[----:B------:R-:W-:Y:S01]  /*6060*/  IMAD.MOV.U32 R242, RZ, RZ, c[0x0][0x1e4] ;  /* 0x00007900fff27624 */ /* 0x000fe200078e00ff */
[----:B------:R-:W-:Y:S02]  /*6070*/  IADD3 R0, R7, UR4, RZ ;  /* 0x0000000407007c10 */ /* 0x000fe4000fffe0ff */
[C---:B------:R-:W-:Y:S02]  /*6080*/  LEA R4, P0, R6.reuse, c[0x0][0x1c8], 0x1 ;  /* 0x0000720006047a11 */ /* 0x040fe400078008ff */
[----:B------:R-:W-:Y:S02]  /*6090*/  SHF.L.U64.HI R2, R235, 0x6, R242 ;  /* 0x00000006eb027819 */ /* 0x000fe400000102f2 */
[----:B------:R-:W-:Y:S02]  /*60a0*/  LEA.HI.X R5, R6, c[0x0][0x1cc], R0, 0x1, P0 ;  /* 0x0000730006057a11 */ /* 0x000fe400000f0c00 */
[----:B------:R-:W-:Y:S02]  /*60b0*/  IADD3 R12, P6, P5, R8, 0x80, R4 ;  /* 0x00000080080c7810 */ /* 0x000fe40007dde004 */
[----:B------:R-:W-:Y:S01]  /*60c0*/  IADD3 R6, P0, R4, R8, RZ ;  /* 0x0000000804067210 */ /* 0x000fe20007f1e0ff */
[----:B------:R-:W-:Y:S01]  /*60d0*/  @!PT LDS RZ, [RZ] ;  /* 0x00000000fffff984 */ /* 0x000fe20000000800 */
[----:B------:R-:W-:Y:S01]  /*60e0*/  @!PT LDS RZ, [RZ] ;  /* 0x00000000fffff984 */ /* 0x000fe20000000800 */
[----:B------:R-:W-:Y:S01]  /*60f0*/  @!PT LDS RZ, [RZ] ;  /* 0x00000000fffff984 */ /* 0x000fe20000000800 */
[----:B---3--:R1:W-:Y:S01]  /*6100*/  LDGSTS.E.BYPASS.LTC128B.128 [R241+0x12100], [R4.64], !P4 ;  /* 0x1210000004f17fae */ /* 0x0083e2000e101d58 */
[----:B------:R-:W-:-:S02]  /*6110*/  IADD3.X R13, R2, RZ, R5, P6, P5 ;  /* 0x000000ff020d7210 */ /* 0x000fc400037ea405 */
        /* <DEDUP_REMOVED lines=13> */
.L_x_2480:
        /* <DEDUP_REMOVED lines=30> */
[----:B------:R1:W-:Y:S02]  /*63d0*/  @P0 STL [R1+0xc], R0 ;  /* 0x00000c0001000387 */ /* 0x0003e40000100800 */
.L_x_2482:
[----:B------:R-:W2:Y:S01]  /*63e0*/  LDL.64 R38, [R1+0x20] ;  /* 0x0000200001267983 */ /* 0x000ea20000100a00 */
[----:B------:R-:W-:Y:S04]  /*63f0*/  DEPBAR.LE SB0, 0x2 ;  /* 0x000080800000791a */ /* 0x000fe80000000000 */
[----:B-1----:R-:W-:Y:S01]  /*6400*/  IMAD.U32 R2, RZ, RZ, UR5 ;  /* 0x00000005ff027e24 */ /* 0x002fe2000f8e00ff */
[----:B------:R-:W3:Y:S01]  /*6410*/  LDL.64 R36, [R1+0x28] ;  /* 0x0000280001247983 */ /* 0x000ee20000100a00 */
[----:B------:R-:W-:Y:S02]  /*6420*/  UISETP.GE.AND UP0, UPT, UR15, 0x1, UPT ;  /* 0x000000010f00788c */ /* 0x000fe4000bf06270 */
[C---:B------:R-:W-:Y:S01]  /*6430*/  IMAD R48, R2.reuse, 0x9000, R237 ;  /* 0x0000900002307824 */ /* 0x040fe200078e02ed */
[----:B------:R-:W-:Y:S01]  /*6440*/  UIADD3 UR28, UR15, -0x1, URZ ;  /* 0xffffffff0f1c7890 */ /* 0x000fe2000fffe03f */
[----:B------:R-:W-:Y:S01]  /*6450*/  IMAD R2, R2, 0x9000, R233 ;  /* 0x0000900002027824 */ /* 0x000fe200078e02e9 */
[----:B------:R-:W4:Y:S01]  /*6460*/  LDL R46, [R1] ;  /* 0x00000000012e7983 */ /* 0x000f220000100800 */
[----:B------:R-:W-:Y:S01]  /*6470*/  PLOP3.LUT P0, PT, PT, PT, UP0, 0x80, 0x0 ;  /* 0x000000000000781c */ /* 0x000fe20003f0f008 */
[----:B------:R-:W-:Y:S01]  /*6480*/  UIMAD UR4, UR5, 0x9000, URZ ;  /* 0x00009000050478a4 */ /* 0x000fe2000f8e023f */
[----:B-1----:R-:W-:Y:S01]  /*6490*/  IMAD.IADD R0, R239, 0x1, R2 ;  /* 0x00000001ef007824 */ /* 0x002fe200078e0202 */
[----:B------:R-:W-:Y:S01]  /*64a0*/  BAR.SYNC.DEFER_BLOCKING 0x0 ;  /* 0x0000000000007b1d */ /* 0x000fe20000010000 */
[----:B------:R-:W-:Y:S02]  /*64b0*/  UISETP.GE.AND UP1, UPT, UR12, 0x1, UPT ;  /* 0x000000010c00788c */ /* 0x000fe4000bf26270 */
[----:B------:R-:W-:Y:S02]  /*64c0*/  @UP0 USHF.R.S32.HI UR17, URZ, 0x1f, UR28 ;  /* 0x0000001f3f110899 */ /* 0x000fe4000801141c */
[----:B------:R-:W-:Y:S02]  /*64d0*/  @UP0 UIMAD.WIDE.U32 UR18, UR28, UR8, URZ ;  /* 0x000000081c1202a5 */ /* 0x000fe4000f8e003f */
[----:B------:R-:W-:Y:S04]  /*64e0*/  @UP0 UIMAD UR17, UR17, UR8, URZ ;  /* 0x00000008111102a4 */ /* 0x000fe8000f8e023f */
[----:B------:R-:W-:Y:S01]  /*64f0*/  @UP0 UIMAD UR17, UR28, UR9, UR17 ;  /* 0x000000091c1102a4 */ /* 0x000fe2000f8e0211 */
[----:B------:R-:W-:Y:S03]  /*6500*/  MOV R3, UR18 ;  /* 0x0000001200037c02 */ /* 0x000fe60008000f00 */
        /* <DEDUP_REMOVED lines=25> */
[----:B------:R-:W5:Y:S04]  /*66a0*/  LDL R235, [R1+0xc] ;  /* 0x00000c0001eb7983 */ /* 0x000f680000100800 */
[----:B------:R-:W5:Y:S01]  /*66b0*/  LDL R234, [R1+0x38] ;  /* 0x0000380001ea7983 */ /* 0x000f620000100800 */
[----:B--2---:R-:W-:Y:S02]  /*66c0*/  @P0 IMAD.MOV.U32 R45, RZ, RZ, R39 ;  /* 0x000000ffff2d0224 */ /* 0x004fe400078e0027 */
[----:B---3--:R-:W-:Y:S02]  /*66d0*/  @P0 IMAD.MOV.U32 R44, RZ, RZ, R36 ;  /* 0x000000ffff2c0224 */ /* 0x008fe400078e0024 */
[C---:B------:R-:W-:Y:S02]  /*66e0*/  HMMA.16816.F32.BF16 R36, R152.reuse, R40, RZ ;  /* 0x000000289824723c */ /* 0x040fe400000418ff */
[----:B------:R-:W-:Y:S01]  /*66f0*/  @P0 IMAD.WIDE.U32 R44, R3, 0x60, R44 ;  /* 0x00000060032c0825 */ /* 0x000fe200078e002c */
[----:B------:R-:W-:Y:S03]  /*6700*/  MOV R3, UR12 ;  /* 0x0000000c00037c02 */ /* 0x000fe60008000f00 */
[----:B------:R-:W-:Y:S01]  /*6710*/  @P0 IMAD.SHL.U32 R140, R44, 0x2, RZ ;  /* 0x000000022c8c0824 */ /* 0x000fe200078e00ff */
[----:B------:R-:W-:Y:S01]  /*6720*/  @P0 IADD3 R214, R45, UR17, RZ ;  /* 0x000000112dd60c10 */ /* 0x000fe2000fffe0ff */
[C---:B------:R-:W-:Y:S01]  /*6730*/  HMMA.16816.F32.BF16 R40, R152.reuse, R42, RZ ;  /* 0x0000002a9828723c */ /* 0x040fe200000418ff */
[----:B----4-:R-:W-:Y:S01]  /*6740*/  @P0 IMAD R3, R3, 0x9000, R46 ;  /* 0x0000900003030824 */ /* 0x010fe200078e022e */
        /* <DEDUP_REMOVED lines=23> */
[----:B--2---:R-:W-:Y:S02]  /*68c0*/  @P0 IADD3 R224, P5, R140, c[0x0][0x1f8], RZ ;  /* 0x00007e008ce00a10 */ /* 0x004fe40007fbe0ff */
[C---:B------:R-:W-:Y:S02]  /*68d0*/  IADD3 R140, R232.reuse, R0, RZ ;  /* 0x00000000e88c7210 */ /* 0x040fe40007ffe0ff */
        /* <DEDUP_REMOVED lines=10> */
[----:B--2---:R-:W-:Y:S04]  /*6980*/  IMAD.IADD R224, R232, 0x1, R2 ;  /* 0x00000001e8e07824 */ /* 0x004fe800078e0202 */
        /* <DEDUP_REMOVED lines=87> */
[----:B------:R-:W-:Y:S07]  /*6f00*/  LDSM.16.M88.4 R172, [R140+0x3000] ;  /* 0x003000008cac783b */ /* 0x000fee0000000200 */
[C---:B--2---:R-:W-:Y:S08]  /*6f10*/  HMMA.16816.F32.BF16 R4, R200.reuse, R176, R4 ;  /* 0x000000b0c804723c */ /* 0x044ff00000041804 */
        /* <DEDUP_REMOVED lines=31> */
[----:B------:R-:W-:Y:S07]  /*7110*/  LDSM.16.M88.4 R168, [R2+0x8000] ;  /* 0x0080000002a8783b */ /* 0x000fee0000000200 */
[C---:B-1----:R-:W-:Y:S08]  /*7120*/  HMMA.16816.F32.BF16 R44, R204.reuse, R160, R44 ;  /* 0x000000a0cc2c723c */ /* 0x042ff0000004182c */
[----:B------:R-:W-:Y:S01]  /*7130*/  HMMA.16816.F32.BF16 R48, R204, R162, R48 ;  /* 0x000000a2cc30723c */ /* 0x000fe20000041830 */
[----:B------:R1:W3:Y:S07]  /*7140*/  LDSM.16.M88.4 R160, [R2+0x7800] ;  /* 0x0078000002a0783b */ /* 0x0002ee0000000200 */
[C---:B------:R-:W-:Y:S08]  /*7150*/  HMMA.16816.F32.BF16 R4, R208.reuse, R212, R4 ;  /* 0x000000d4d004723c */ /* 0x040ff00000041804 */
[C---:B------:R-:W-:Y:S01]  /*7160*/  HMMA.16816.F32.BF16 R8, R208.reuse, R214, R8 ;  /* 0x000000d6d008723c */ /* 0x040fe20000041808 */
[----:B------:R-:W5:Y:S07]  /*7170*/  LDSM.16.M88.4 R212, [R0+0x6800] ;  /* 0x0068000000d4783b */ /* 0x000f6e0000000200 */
[C---:B----4-:R-:W-:Y:S01]  /*7180*/  HMMA.16816.F32.BF16 R12, R208.reuse, R172, R12 ;  /* 0x000000acd00c723c */ /* 0x050fe2000004180c */
[----:B-1----:R-:W-:Y:S07]  /*7190*/  MOV R2, UR16 ;  /* 0x0000001000027c02 */ /* 0x002fee0008000f00 */
        /* <DEDUP_REMOVED lines=10> */
[----:B------:R4:W1:Y:S07]  /*7240*/  LDSM.16.M88.4 R168, [R0+0x8800] ;  /* 0x0088000000a8783b */ /* 0x00086e0000000200 */
[C---:B------:R-:W-:Y:S08]  /*7250*/  HMMA.16816.F32.BF16 R44, R208.reuse, R176, R44 ;  /* 0x000000b0d02c723c */ /* 0x040ff0000004182c */
[----:B------:R-:W-:Y:S01]  /*7260*/  HMMA.16816.F32.BF16 R48, R208, R178, R48 ;  /* 0x000000b2d030723c */ /* 0x000fe20000041830 */
[----:B------:R-:W2:Y:S07]  /*7270*/  LDSM.16.M88.4 R176, [R224+0x6000] ;  /* 0x00600000e0b0783b */ /* 0x000eae0000000200 */
[C---:B------:R-:W-:Y:S01]  /*7280*/  HMMA.16816.F32.BF16 R4, R216.reuse, R180, R4 ;  /* 0x000000b4d804723c */ /* 0x040fe20000041804 */
[----:B----4-:R4:W4:Y:S07]  /*7290*/  LDL R0, [R1+0x10] ;  /* 0x0000100001007983 */ /* 0x01092e0000100800 */
[C---:B------:R-:W-:Y:S01]  /*72a0*/  HMMA.16816.F32.BF16 R8, R216.reuse, R182, R8 ;  /* 0x000000b6d808723c */ /* 0x040fe20000041808 */
[----:B------:R-:W3:Y:S07]  /*72b0*/  LDSM.16.M88.4 R180, [R224+0x6800] ;  /* 0x00680000e0b4783b */ /* 0x000eee0000000200 */
[C---:B-----5:R-:W-:Y:S08]  /*72c0*/  HMMA.16816.F32.BF16 R12, R216.reuse, R212, R12 ;  /* 0x000000d4d80c723c */ /* 0x060ff0000004180c */
        /* <DEDUP_REMOVED lines=8> */
[C---:B---3--:R-:W-:Y:S01]  /*7350*/  HMMA.16816.F32.BF16 R36, R216.reuse, R160, R36 ;  /* 0x000000a0d824723c */ /* 0x048fe20000041824 */
[----:B------:R-:W3:Y:S07]  /*7360*/  LDSM.16.M88.4 R224, [R224+0x8800] ;  /* 0x00880000e0e0783b */ /* 0x000eee0000000200 */
[C---:B------:R-:W-:Y:S01]  /*7370*/  HMMA.16816.F32.BF16 R40, R216.reuse, R162, R40 ;  /* 0x000000a2d828723c */ /* 0x040fe20000041828 */
[----:B------:R-:W5:Y:S07]  /*7380*/  LDSM.16.M88.4 R160, [R140+0x6000] ;  /* 0x006000008ca0783b */ /* 0x000f6e0000000200 */
[C---:B------:R-:W-:Y:S08]  /*7390*/  HMMA.16816.F32.BF16 R44, R216.reuse, R168, R44 ;  /* 0x000000a8d82c723c */ /* 0x040ff0000004182c */
[----:B------:R-:W-:Y:S01]  /*73a0*/  HMMA.16816.F32.BF16 R48, R216, R170, R48 ;  /* 0x000000aad830723c */ /* 0x000fe20000041830 */
[----:B------:R-:W2:Y:S07]  /*73b0*/  LDSM.16.M88.4 R168, [R3+0x6800] ;  /* 0x0068000003a8783b */ /* 0x000eae0000000200 */
        /* <DEDUP_REMOVED lines=8> */
[C---:B--2---:R-:W-:Y:S08]  /*7440*/  HMMA.16816.F32.BF16 R36, R220.reuse, R164, R36 ;  /* 0x000000a4dc24723c */ /* 0x044ff00000041824 */
[C---:B------:R-:W-:Y:S01]  /*7450*/  HMMA.16816.F32.BF16 R40, R220.reuse, R166, R40 ;  /* 0x000000a6dc28723c */ /* 0x040fe20000041828 */
[----:B------:R-:W1:Y:S07]  /*7460*/  LDSM.16.M88.4 R164, [R3+0x7000] ;  /* 0x0070000003a4783b */ /* 0x000e6e0000000200 */
[C---:B---3--:R-:W-:Y:S08]  /*7470*/  HMMA.16816.F32.BF16 R44, R220.reuse, R224, R44 ;  /* 0x000000e0dc2c723c */ /* 0x048ff0000004182c */
[----:B------:R-:W-:Y:S08]  /*7480*/  HMMA.16816.F32.BF16 R48, R220, R226, R48 ;  /* 0x000000e2dc30723c */ /* 0x000ff00000041830 */
[C---:B-----5:R-:W-:Y:S08]  /*7490*/  HMMA.16816.F32.BF16 R4, R228.reuse, R160, R4 ;  /* 0x000000a0e404723c */ /* 0x060ff00000041804 */
[C---:B------:R-:W-:Y:S01]  /*74a0*/  HMMA.16816.F32.BF16 R8, R228.reuse, R162, R8 ;  /* 0x000000a2e408723c */ /* 0x040fe20000041808 */
[----:B------:R-:W2:Y:S07]  /*74b0*/  LDSM.16.M88.4 R160, [R3+0x7800] ;  /* 0x0078000003a0783b */ /* 0x000eae0000000200 */
[C---:B------:R-:W-:Y:S08]  /*74c0*/  HMMA.16816.F32.BF16 R12, R228.reuse, R168, R12 ;  /* 0x000000a8e40c723c */ /* 0x040ff0000004180c */
[C---:B------:R-:W-:Y:S01]  /*74d0*/  HMMA.16816.F32.BF16 R16, R228.reuse, R170, R16 ;  /* 0x000000aae410723c */ /* 0x040fe20000041810 */
[----:B------:R-:W3:Y:S07]  /*74e0*/  LDSM.16.M88.4 R168, [R3+0x8000] ;  /* 0x0080000003a8783b */ /* 0x000eee0000000200 */
[C---:B-1----:R-:W-:Y:S08]  /*74f0*/  HMMA.16816.F32.BF16 R20, R228.reuse, R164, R20 ;  /* 0x000000a4e414723c */ /* 0x042ff00000041814 */
[C---:B------:R-:W-:Y:S08]  /*7500*/  HMMA.16816.F32.BF16 R24, R228.reuse, R166, R24 ;  /* 0x000000a6e418723c */ /* 0x040ff00000041818 */
[C---:B--2---:R-:W-:Y:S08]  /*7510*/  HMMA.16816.F32.BF16 R28, R228.reuse, R160, R28 ;  /* 0x000000a0e41c723c */ /* 0x044ff0000004181c */
[C---:B------:R-:W-:Y:S08]  /*7520*/  HMMA.16816.F32.BF16 R32, R228.reuse, R162, R32 ;  /* 0x000000a2e420723c */ /* 0x040ff00000041820 */
[C---:B---3--:R-:W-:Y:S08]  /*7530*/  HMMA.16816.F32.BF16 R36, R228.reuse, R168, R36 ;  /* 0x000000a8e424723c */ /* 0x048ff00000041824 */
[C---:B------:R-:W-:Y:S04]  /*7540*/  HMMA.16816.F32.BF16 R40, R228.reuse, R170, R40 ;  /* 0x000000aae428723c */ /* 0x040fe80000041828 */
[----:B----4-:R-:W-:Y:S05]  /*7550*/  @P0 IMAD.MOV.U32 R0, RZ, RZ, R235 ;  /* 0x000000ffff000224 */ /* 0x010fea00078e00eb */
[----:B------:R-:W1:Y:S08]  /*7560*/  SHFL.IDX PT, R172, R0, RZ, 0x1c1f ;  /* 0x001c1fff00ac7589 */ /* 0x000e7000000e0000 */
[----:B------:R2:W3:Y:S02]  /*7570*/  SHFL.IDX PT, R140, R0, 0x1, 0x1c1f ;  /* 0x003c1f00008c7f89 */ /* 0x0004e400000e0000 */
[----:B--2---:R-:W-:Y:S01]  /*7580*/  IMAD.U32 R0, RZ, RZ, UR17 ;  /* 0x00000011ff007e24 */ /* 0x004fe2000f8e00ff */
[----:B------:R-:W-:Y:S04]  /*7590*/  @UP0 USHF.R.S32.HI UR17, URZ, 0x1f, UR18 ;  /* 0x0000001f3f110899 */ /* 0x000fe80008011412 */
[----:B------:R-:W-:Y:S01]  /*75a0*/  IADD3 R0, -R234, 0x1, R0 ;  /* 0x00000001ea007810 */ /* 0x000fe20007ffe100 */
[----:B------:R-:W-:Y:S03]  /*75b0*/  @UP0 UIMAD UR17, UR17, UR6, URZ ;  /* 0x00000006111102a4 */ /* 0x000fe6000f8e023f */
[----:B------:R-:W-:Y:S01]  /*75c0*/  IADD3 R0, -R2, UR14, R0 ;  /* 0x0000000e02007c10 */ /* 0x000fe2000fffe100 */
[----:B------:R-:W-:Y:S02]  /*75d0*/  @UP0 UIMAD UR17, UR18, UR7, UR17 ;  /* 0x00000007121102a4 */ /* 0x000fe4000f8e0211 */
[----:B------:R-:W-:Y:S02]  /*75e0*/  UIADD3 UR18, UR12, 0x1, URZ ;  /* 0x000000010c127890 */ /* 0x000fe4000fffe03f */
[C---:B-1----:R-:W-:Y:S01]  /*75f0*/  IMAD.IADD R2, R0.reuse, 0x1, R172 ;  /* 0x0000000100027824 */ /* 0x042fe200078e02ac */
[----:B------:R-:W-:Y:S01]  /*7600*/  @UP0 UIADD3 UR17, UR21, UR17, URZ ;  /* 0x0000001115110290 */ /* 0x000fe2000fffe03f */
[----:B---3--:R-:W-:Y:S01]  /*7610*/  IMAD.IADD R0, R0, 0x1, R140 ;  /* 0x0000000100007824 */ /* 0x008fe200078e028c */
[----:B------:R-:W-:Y:S02]  /*7620*/  USEL UR12, UR18, URZ, !UP1 ;  /* 0x0000003f120c7287 */ /* 0x000fe4000c800000 */
[C---:B------:R-:W-:Y:S01]  /*7630*/  ISETP.GT.AND P6, PT, R2.reuse, RZ, PT ;  /* 0x000000ff0200720c */ /* 0x040fe20003fc4270 */
[----:B------:R-:W-:Y:S01]  /*7640*/  @UP0 USHF.L.U64.HI UR18, UR6, 0x6, UR7 ;  /* 0x0000000606120899 */ /* 0x000fe20008010207 */
[----:B------:R-:W-:Y:S01]  /*7650*/  ISETP.GT.AND P5, PT, R2, 0x1, PT ;  /* 0x000000010200780c */ /* 0x000fe20003fa4270 */
[----:B------:R-:W-:Y:S01]  /*7660*/  @UP0 UIMAD UR17, UR17, 0x60, URZ ;  /* 0x00000060111108a4 */ /* 0x000fe2000f8e023f */
[C---:B------:R-:W-:Y:S01]  /*7670*/  ISETP.GT.AND P1, PT, R0.reuse, RZ, PT ;  /* 0x000000ff0000720c */ /* 0x040fe20003f24270 */
[----:B------:R-:W-:Y:S01]  /*7680*/  UISETP.GE.AND UP1, UPT, UR5, 0x1, UPT ;  /* 0x000000010500788c */ /* 0x000fe2000bf26270 */
[----:B------:R-:W-:Y:S02]  /*7690*/  ISETP.GT.AND P0, PT, R0, 0x1, PT ;  /* 0x000000010000780c */ /* 0x000fe40003f04270 */
[----:B------:R-:W-:Y:S02]  /*76a0*/  FSEL R173, R4, -INF , P6 ;  /* 0xff80000004ad7808 */ /* 0x000fe40003000000 */
[----:B------:R-:W-:Y:S02]  /*76b0*/  FSEL R172, R5, -INF , P5 ;  /* 0xff80000005ac7808 */ /* 0x000fe40002800000 */
[----:B------:R-:W-:Y:S02]  /*76c0*/  FSEL R175, R6, -INF , P1 ;  /* 0xff80000006af7808 */ /* 0x000fe40000800000 */
[----:B------:R-:W-:Y:S02]  /*76d0*/  FSEL R174, R7, -INF , P0 ;  /* 0xff80000007ae7808 */ /* 0x000fe40000000000 */
[----:B------:R1:W2:Y:S01]  /*76e0*/  LDSM.16.M88.4 R4, [R3+0x8800] ;  /* 0x008800000304783b */ /* 0x0002a20000000200 */
[C---:B------:R-:W-:Y:S01]  /*76f0*/  ISETP.GT.AND P6, PT, R2.reuse, 0x8, PT ;  /* 0x000000080200780c */ /* 0x040fe20003fc4270 */
[----:B------:R-:W-:Y:S06]  /*7700*/  DEPBAR.LE SB0, 0x2 ;  /* 0x000080800000791a */ /* 0x000fec0000000000 */
[----:B------:R-:W-:Y:S01]  /*7710*/  BAR.SYNC.DEFER_BLOCKING 0x0 ;  /* 0x0000000000007b1d */ /* 0x000fe20000010000 */
[----:B------:R-:W-:Y:S02]  /*7720*/  ISETP.GT.AND P5, PT, R2, 0x9, PT ;  /* 0x000000090200780c */ /* 0x000fe40003fa4270 */
[----:B------:R-:W-:Y:S02]  /*7730*/  FSEL R165, R8, -INF , P6 ;  /* 0xff80000008a57808 */ /* 0x000fe40003000000 */
[----:B------:R-:W-:Y:S02]  /*7740*/  FSEL R9, R9, -INF , P5 ;  /* 0xff80000009097808 */ /* 0x000fe40002800000 */
[C---:B------:R-:W-:Y:S02]  /*7750*/  ISETP.GT.AND P6, PT, R2.reuse, 0x10, PT ;  /* 0x000000100200780c */ /* 0x040fe40003fc4270 */
[----:B------:R-:W-:Y:S02]  /*7760*/  ISETP.GT.AND P5, PT, R2, 0x11, PT ;  /* 0x000000110200780c */ /* 0x000fe40003fa4270 */
[----:B------:R-:W-:Y:S02]  /*7770*/  FSEL R166, R12, -INF , P6 ;  /* 0xff8000000ca67808 */ /* 0x000fe40003000000 */
[----:B------:R-:W-:Y:S02]  /*7780*/  FSEL R167, R13, -INF , P5 ;  /* 0xff8000000da77808 */ /* 0x000fe40002800000 */
[----:B-1----:R-:W-:Y:S02]  /*7790*/  FMNMX.FTZ R3, R173, R141, !PT ;  /* 0x0000008dad037209 */ /* 0x002fe40007810000 */
[----:B------:R-:W-:Y:S02]  /*77a0*/  ISETP.GT.AND P6, PT, R2, 0x18, PT ;  /* 0x000000180200780c */ /* 0x000fe40003fc4270 */
[----:B------:R-:W-:Y:S02]  /*77b0*/  FMNMX.FTZ R3, R172, R3, !PT ;  /* 0x00000003ac037209 */ /* 0x000fe40007810000 */
[----:B------:R-:W-:Y:S02]  /*77c0*/  FSEL R178, R16, -INF , P6 ;  /* 0xff80000010b27808 */ /* 0x000fe40003000000 */
[----:B------:R-:W-:Y:S02]  /*77d0*/  FMNMX.FTZ R3, R165, R3, !PT ;  /* 0x00000003a5037209 */ /* 0x000fe40007810000 */
[----:B------:R-:W-:Y:S02]  /*77e0*/  ISETP.GT.AND P5, PT, R2, 0x19, PT ;  /* 0x000000190200780c */ /* 0x000fe40003fa4270 */
[----:B------:R-:W-:Y:S02]  /*77f0*/  FMNMX.FTZ R3, R9, R3, !PT ;  /* 0x0000000309037209 */ /* 0x000fe40007810000 */
[----:B------:R-:W-:Y:S02]  /*7800*/  FSEL R179, R17, -INF , P5 ;  /* 0xff80000011b37808 */ /* 0x000fe40002800000 */
[----:B------:R-:W-:Y:S01]  /*7810*/  FMNMX.FTZ R3, R166, R3, !PT ;  /* 0x00000003a6037209 */ /* 0x000fe20007810000 */
[C---:B--2---:R-:W-:Y:S05]  /*7820*/  HMMA.16816.F32.BF16 R44, R228.reuse, R4, R44 ;  /* 0x00000004e42c723c */ /* 0x044fea000004182c */
[----:B------:R-:W-:Y:S02]  /*7830*/  FMNMX.FTZ R3, R167, R3, !PT ;  /* 0x00000003a7037209 */ /* 0x000fe40007810000 */
[----:B------:R-:W-:Y:S01]  /*7840*/  ISETP.GT.AND P6, PT, R2, 0x20, PT ;  /* 0x000000200200780c */ /* 0x000fe20003fc4270 */
[----:B------:R-:W-:Y:S03]  /*7850*/  HMMA.16816.F32.BF16 R48, R228, R6, R48 ;  /* 0x00000006e430723c */ /* 0x000fe60000041830 */
[----:B------:R-:W-:Y:S02]  /*7860*/  ISETP.GT.AND P1, PT, R0, 0x8, PT ;  /* 0x000000080000780c */ /* 0x000fe40003f24270 */
[----:B------:R-:W-:Y:S02]  /*7870*/  FMNMX.FTZ R3, R178, R3, !PT ;  /* 0x00000003b2037209 */ /* 0x000fe40007810000 */
[----:B------:R-:W-:Y:S02]  /*7880*/  FMNMX.FTZ R8, R175, R142, !PT ;  /* 0x0000008eaf087209 */ /* 0x000fe40007810000 */
[----:B------:R-:W-:Y:S02]  /*7890*/  FSEL R182, R20, -INF , P6 ;  /* 0xff80000014b67808 */ /* 0x000fe40003000000 */
[----:B------:R-:W-:Y:S02]  /*78a0*/  ISETP.GT.AND P5, PT, R2, 0x21, PT ;  /* 0x000000210200780c */ /* 0x000fe40003fa4270 */
[----:B------:R-:W-:Y:S02]  /*78b0*/  FMNMX.FTZ R3, R179, R3, !PT ;  /* 0x00000003b3037209 */ /* 0x000fe40007810000 */
[----:B------:R-:W-:Y:S02]  /*78c0*/  ISETP.GT.AND P0, PT, R0, 0x9, PT ;  /* 0x000000090000780c */ /* 0x000fe40003f04270 */
[----:B------:R-:W-:Y:S02]  /*78d0*/  FSEL R10, R10, -INF , P1 ;  /* 0xff8000000a0a7808 */ /* 0x000fe40000800000 */
[----:B------:R-:W-:Y:S02]  /*78e0*/  FMNMX.FTZ R8, R174, R8, !PT ;  /* 0x00000008ae087209 */ /* 0x000fe40007810000 */
[----:B------:R-:W-:Y:S02]  /*78f0*/  FSEL R183, R21, -INF , P5 ;  /* 0xff80000015b77808 */ /* 0x000fe40002800000 */
[----:B------:R-:W-:Y:S02]  /*7900*/  ISETP.GT.AND P1, PT, R0, 0x10, PT ;  /* 0x000000100000780c */ /* 0x000fe40003f24270 */
[----:B------:R-:W-:Y:S02]  /*7910*/  ISETP.GT.AND P6, PT, R2, 0x28, PT ;  /* 0x000000280200780c */ /* 0x000fe40003fc4270 */
[----:B------:R-:W-:Y:S02]  /*7920*/  FMNMX.FTZ R3, R182, R3, !PT ;  /* 0x00000003b6037209 */ /* 0x000fe40007810000 */
[----:B------:R-:W-:Y:S02]  /*7930*/  FSEL R11, R11, -INF , P0 ;  /* 0xff8000000b0b7808 */ /* 0x000fe40000000000 */
[----:B------:R-:W-:Y:S02]  /*7940*/  FMNMX.FTZ R4, R10, R8, !PT ;  /* 0x000000080a047209 */ /* 0x000fe40007810000 */
[----:B------:R-:W-:Y:S02]  /*7950*/  FSEL R176, R14, -INF , P1 ;  /* 0xff8000000eb07808 */ /* 0x000fe40000800000 */
[----:B------:R-:W-:Y:S02]  /*7960*/  ISETP.GT.AND P0, PT, R0, 0x11, PT ;  /* 0x000000110000780c */ /* 0x000fe40003f04270 */
[----:B------:R-:W-:Y:S02]  /*7970*/  FSEL R168, R24, -INF , P6 ;  /* 0xff80000018a87808 */ /* 0x000fe40003000000 */
[----:B------:R-:W-:Y:S02]  /*7980*/  ISETP.GT.AND P1, PT, R0, 0x18, PT ;  /* 0x000000180000780c */ /* 0x000fe40003f24270 */
[----:B------:R-:W-:Y:S02]  /*7990*/  ISETP.GT.AND P5, PT, R2, 0x29, PT ;  /* 0x000000290200780c */ /* 0x000fe40003fa4270 */
[----:B------:R-:W-:Y:S02]  /*79a0*/  FMNMX.FTZ R3, R183, R3, !PT ;  /* 0x00000003b7037209 */ /* 0x000fe40007810000 */
        /* <DEDUP_REMOVED lines=11> */
[----:B------:R-:W-:Y:S02]  /*7a60*/  FSEL R181, R19, -INF , P0 ;  /* 0xff80000013b57808 */ /* 0x000fe40000000000 */
[----:B------:R-:W-:Y:S02]  /*7a70*/  ISETP.GT.AND P0, PT, R0, 0x21, PT ;  /* 0x000000210000780c */ /* 0x000fe40003f04270 */
[----:B------:R-:W-:Y:S02]  /*7a80*/  ISETP.GT.AND P5, PT, R2, 0x31, PT ;  /* 0x000000310200780c */ /* 0x000fe40003fa4270 */
[----:B------:R-:W-:Y:S02]  /*7a90*/  FMNMX.FTZ R140, R169, R3, !PT ;  /* 0x00000003a98c7209 */ /* 0x000fe40007810000 */
[----:B------:R-:W-:Y:S02]  /*7aa0*/  ISETP.GT.AND P1, PT, R0, 0x28, PT ;  /* 0x000000280000780c */ /* 0x000fe40003f24270 */
[----:B------:R-:W-:Y:S02]  /*7ab0*/  FMNMX.FTZ R4, R177, R4, !PT ;  /* 0x00000004b1047209 */ /* 0x000fe40007810000 */
[----:B------:R-:W-:Y:S02]  /*7ac0*/  FSEL R213, R23, -INF , P0 ;  /* 0xff80000017d57808 */ /* 0x000fe40000000000 */
[----:B------:R-:W-:Y:S02]  /*7ad0*/  FSEL R171, R29, -INF , P5 ;  /* 0xff8000001dab7808 */ /* 0x000fe40002800000 */
[----:B------:R-:W-:Y:S02]  /*7ae0*/  FSEL R214, R26, -INF , P1 ;  /* 0xff8000001ad67808 */ /* 0x000fe40000800000 */
[C---:B------:R-:W-:Y:S02]  /*7af0*/  ISETP.GT.AND P1, PT, R0.reuse, 0x30, PT ;  /* 0x000000300000780c */ /* 0x040fe40003f24270 */
        /* <DEDUP_REMOVED lines=8> */
[----:B------:R-:W-:Y:S02]  /*7b80*/  FMNMX.FTZ R140, R171, R140, !PT ;  /* 0x0000008cab8c7209 */ /* 0x000fe40007810000 */
[----:B------:R-:W-:Y:S02]  /*7b90*/  ISETP.GT.AND P5, PT, R2, 0x39, PT ;  /* 0x000000390200780c */ /* 0x000fe40003fa4270 */
[----:B------:R-:W-:Y:S02]  /*7ba0*/  ISETP.GT.AND P1, PT, R0, 0x38, PT ;  /* 0x000000380000780c */ /* 0x000fe40003f24270 */
[----:B------:R-:W-:Y:S02]  /*7bb0*/  FMNMX.FTZ R3, R181, R3, !PT ;  /* 0x00000003b5037209 */ /* 0x000fe40007810000 */
[----:B------:R-:W-:Y:S02]  /*7bc0*/  FSEL R227, R31, -INF , P0 ;  /* 0xff8000001fe37808 */ /* 0x000fe40000000000 */
[----:B------:R-:W-:Y:S01]  /*7bd0*/  FSEL R226, R33, -INF , P5 ;  /* 0xff80000021e27808 */ /* 0x000fe20002800000 */
[----:B------:R-:W-:Y:S01]  /*7be0*/  LDSM.16.MT88.4 R28, [R236+UR4+0x100] ;  /* 0x00010004ec1c783b */ /* 0x000fe20008004200 */
[----:B------:R-:W-:Y:S02]  /*7bf0*/  FSEL R234, R34, -INF , P1 ;  /* 0xff80000022ea7808 */ /* 0x000fe40000800000 */
[----:B------:R-:W-:Y:S02]  /*7c00*/  ISETP.GT.AND P1, PT, R2, 0x40, PT ;  /* 0x000000400200780c */ /* 0x000fe40003f24270 */
        /* <DEDUP_REMOVED lines=12> */
[----:B------:R-:W-:Y:S02]  /*7cd0*/  FMNMX.FTZ R140, R249, R140, !PT ;  /* 0x0000008cf98c7209 */ /* 0x000fe40007810000 */
[----:B------:R-:W-:Y:S02]  /*7ce0*/  FSEL R235, R40, -INF , P5 ;  /* 0xff80000028eb7808 */ /* 0x000fe40002800000 */
[----:B------:R-:W-:Y:S02]  /*7cf0*/  ISETP.GT.AND P1, PT, R2, 0x49, PT ;  /* 0x000000490200780c */ /* 0x000fe40003f24270 */
[----:B------:R-:W-:Y:S02]  /*7d00*/  FMNMX.FTZ R3, R215, R3, !PT ;  /* 0x00000003d7037209 */ /* 0x000fe40007810000 */
[----:B------:R-:W-:Y:S02]  /*7d10*/  ISETP.GT.AND P6, PT, R0, 0x40, PT ;  /* 0x000000400000780c */ /* 0x000fe40003fc4270 */
[----:B------:R-:W-:Y:S02]  /*7d20*/  ISETP.GT.AND P0, PT, R2, 0x50, PT ;  /* 0x000000500200780c */ /* 0x000fe40003f04270 */
[----:B------:R-:W-:Y:S02]  /*7d30*/  FSEL R238, R41, -INF , P1 ;  /* 0xff80000029ee7808 */ /* 0x000fe40000800000 */
[----:B------:R-:W-:Y:S02]  /*7d40*/  FMNMX.FTZ R140, R235, R140, !PT ;  /* 0x0000008ceb8c7209 */ /* 0x000fe40007810000 */
[----:B------:R-:W-:Y:S02]  /*7d50*/  FMNMX.FTZ R3, R224, R3, !PT ;  /* 0x00000003e0037209 */ /* 0x000fe40007810000 */
[----:B------:R-:W-:Y:S02]  /*7d60*/  FSEL R251, R38, -INF , P6 ;  /* 0xff80000026fb7808 */ /* 0x000fe40003000000 */
[----:B------:R-:W-:Y:S02]  /*7d70*/  FSEL R12, R44, -INF , P0 ;  /* 0xff8000002c0c7808 */ /* 0x000fe40000000000 */
[----:B------:R-:W-:Y:S02]  /*7d80*/  ISETP.GT.AND P6, PT, R2, 0x51, PT ;  /* 0x000000510200780c */ /* 0x000fe40003fc4270 */
[----:B------:R-:W-:Y:S02]  /*7d90*/  FMNMX.FTZ R140, R238, R140, !PT ;  /* 0x0000008cee8c7209 */ /* 0x000fe40007810000 */
[C---:B------:R-:W-:Y:S02]  /*7da0*/  ISETP.GT.AND P5, PT, R2.reuse, 0x58, PT ;  /* 0x000000580200780c */ /* 0x040fe40003fa4270 */
[----:B------:R-:W-:Y:S02]  /*7db0*/  ISETP.GT.AND P1, PT, R2, 0x59, PT ;  /* 0x000000590200780c */ /* 0x000fe40003f24270 */
        /* <DEDUP_REMOVED lines=9> */
[----:B------:R-:W-:Y:S02]  /*7e50*/  FMNMX.FTZ R140, R245, R140, !PT ;  /* 0x0000008cf58c7209 */ /* 0x000fe40007810000 */
[----:B------:R-:W-:Y:S02]  /*7e60*/  FSEL R250, R39, -INF , P0 ;  /* 0xff80000027fa7808 */ /* 0x000fe40000000000 */
[----:B------:R-:W-:Y:S02]  /*7e70*/  FMNMX.FTZ R2, R251, R2, !PT ;  /* 0x00000002fb027209 */ /* 0x000fe40007810000 */
[----:B------:R-:W-:Y:S02]  /*7e80*/  ISETP.GT.AND P0, PT, R0, 0x48, PT ;  /* 0x000000480000780c */ /* 0x000fe40003f04270 */
[----:B------:R-:W-:Y:S02]  /*7e90*/  FMNMX.FTZ R140, R244, R140, !PT ;  /* 0x0000008cf48c7209 */ /* 0x000fe40007810000 */
[----:B------:R-:W-:Y:S02]  /*7ea0*/  FMNMX.FTZ R2, R250, R2, !PT ;  /* 0x00000002fa027209 */ /* 0x000fe40007810000 */
[----:B------:R-:W-:Y:S01]  /*7eb0*/  FSEL R252, R42, -INF , P0 ;  /* 0xff8000002afc7808 */ /* 0x000fe20000000000 */
[----:B------:R-:W1:Y:S01]  /*7ec0*/  SHFL.BFLY PT, R3, R140, 0x2, 0x1f ;  /* 0x0c401f008c037f89 */ /* 0x000e6200000e0000 */
[----:B------:R-:W-:Y:S02]  /*7ed0*/  ISETP.GT.AND P1, PT, R0, 0x49, PT ;  /* 0x000000490000780c */ /* 0x000fe40003f24270 */
[----:B------:R-:W-:Y:S02]  /*7ee0*/  FMNMX.FTZ R2, R252, R2, !PT ;  /* 0x00000002fc027209 */ /* 0x000fe40007810000 */
[----:B------:R-:W-:Y:S02]  /*7ef0*/  FSEL R242, R43, -INF , P1 ;  /* 0xff8000002bf27808 */ /* 0x000fe40000800000 */
[C---:B------:R-:W-:Y:S02]  /*7f00*/  ISETP.GT.AND P1, PT, R0.reuse, 0x50, PT ;  /* 0x000000500000780c */ /* 0x040fe40003f24270 */
[----:B------:R-:W-:Y:S02]  /*7f10*/  ISETP.GT.AND P0, PT, R0, 0x51, PT ;  /* 0x000000510000780c */ /* 0x000fe40003f04270 */
[----:B------:R-:W-:Y:S02]  /*7f20*/  FSEL R19, R46, -INF , P1 ;  /* 0xff8000002e137808 */ /* 0x000fe40000800000 */
[----:B------:R-:W-:Y:S02]  /*7f30*/  FMNMX.FTZ R2, R242, R2, !PT ;  /* 0x00000002f2027209 */ /* 0x000fe40007810000 */
[----:B------:R-:W-:Y:S02]  /*7f40*/  FSEL R246, R47, -INF , P0 ;  /* 0xff8000002ff67808 */ /* 0x000fe40000000000 */
[----:B------:R-:W-:Y:S01]  /*7f50*/  FMNMX.FTZ R2, R19, R2, !PT ;  /* 0x0000000213027209 */ /* 0x000fe20007810000 */
[----:B------:R-:W-:Y:S01]  /*7f60*/  LDSM.16.MT88.4 R44, [R143+UR4+0x3100] ;  /* 0x003100048f2c783b */ /* 0x000fe20008004200 */
[C---:B------:R-:W-:Y:S02]  /*7f70*/  ISETP.GT.AND P1, PT, R0.reuse, 0x58, PT ;  /* 0x000000580000780c */ /* 0x040fe40003f24270 */
[----:B------:R-:W-:Y:S02]  /*7f80*/  ISETP.GT.AND P0, PT, R0, 0x59, PT ;  /* 0x000000590000780c */ /* 0x000fe40003f04270 */
[----:B------:R-:W-:Y:S02]  /*7f90*/  FSEL R243, R50, -INF , P1 ;  /* 0xff80000032f37808 */ /* 0x000fe40000800000 */
[----:B------:R-:W-:Y:S02]  /*7fa0*/  FMNMX.FTZ R0, R246, R2, !PT ;  /* 0x00000002f6007209 */ /* 0x000fe40007810000 */
[----:B------:R-:W-:Y:S02]  /*7fb0*/  FSEL R16, R51, -INF , P0 ;  /* 0xff80000033107808 */ /* 0x000fe40000000000 */
[----:B------:R-:W-:Y:S02]  /*7fc0*/  FMNMX.FTZ R0, R243, R0, !PT ;  /* 0x00000000f3007209 */ /* 0x000fe40007810000 */
[----:B-1----:R-:W-:Y:S02]  /*7fd0*/  FMNMX.FTZ R140, R140, R3, !PT ;  /* 0x000000038c8c7209 */ /* 0x002fe40007810000 */
[----:B------:R-:W-:Y:S03]  /*7fe0*/  FMNMX.FTZ R0, R16, R0, !PT ;  /* 0x0000000010007209 */ /* 0x000fe60007810000 */
[----:B------:R-:W1:Y:S08]  /*7ff0*/  SHFL.BFLY PT, R3, R140, 0x1, 0x1f ;  /* 0x0c201f008c037f89 */ /* 0x000e7000000e0000 */
[----:B------:R-:W2:Y:S01]  /*8000*/  SHFL.BFLY PT, R2, R0, 0x2, 0x1f ;  /* 0x0c401f0000027f89 */ /* 0x000ea200000e0000 */
[----:B-1----:R-:W-:Y:S04]  /*8010*/  FMNMX.FTZ R140, R140, R3, !PT ;  /* 0x000000038c8c7209 */ /* 0x002fe80007810000 */
[C---:B------:R-:W-:Y:S01]  /*8020*/  FSETP.NEU.FTZ.AND P1, PT, R140.reuse, -INF , PT ;  /* 0xff8000008c00780b */ /* 0x040fe20003f3d000 */
[----:B------:R-:W-:Y:S01]  /*8030*/  FMUL.FTZ R164, R140, c[0x0][0x2d0] ;  /* 0x0000b4008ca47a20 */ /* 0x000fe20000410000 */
[----:B--2---:R-:W-:Y:S04]  /*8040*/  FMNMX.FTZ R0, R0, R2, !PT ;  /* 0x0000000200007209 */ /* 0x004fe80007810000 */
[----:B------:R-:W-:Y:S01]  /*8050*/  FSEL R164, R164, RZ, P1 ;  /* 0x000000ffa4a47208 */ /* 0x000fe20000800000 */
[----:B------:R-:W1:Y:S04]  /*8060*/  SHFL.BFLY PT, R3, R0, 0x1, 0x1f ;  /* 0x0c201f0000037f89 */ /* 0x000e6800000e0000 */
[--C-:B------:R-:W-:Y:S04]  /*8070*/  FFMA.FTZ R2, R173, c[0x0][0x2d0], -R164.reuse ;  /* 0x0000b400ad027a23 */ /* 0x100fe800000108a4 */
[----:B------:R2:W-:Y:S01]  /*8080*/  MUFU.EX2 R247, R2 ;  /* 0x0000000200f77308 */ /* 0x0005e20000000800 */
[----:B-1----:R-:W-:Y:S01]  /*8090*/  FMNMX.FTZ R3, R0, R3, !PT ;  /* 0x0000000300037209 */ /* 0x002fe20007810000 */
[--C-:B------:R-:W-:Y:S03]  /*80a0*/  FFMA.FTZ R0, R165, c[0x0][0x2d0], -R164.reuse ;  /* 0x0000b400a5007a23 */ /* 0x100fe600000108a4 */
[C---:B------:R-:W-:Y:S05]  /*80b0*/  FSETP.NEU.FTZ.AND P0, PT, R3.reuse, -INF , PT ;  /* 0xff8000000300780b */ /* 0x040fea0003f1d000 */
[----:B------:R1:W-:Y:S01]  /*80c0*/  MUFU.EX2 R8, R0 ;  /* 0x0000000000087308 */ /* 0x0003e20000000800 */
[----:B------:R-:W-:Y:S02]  /*80d0*/  FMUL.FTZ R165, R3, c[0x0][0x2d0] ;  /* 0x0000b40003a57a20 */ /* 0x000fe40000410000 */
[--C-:B--2---:R-:W-:Y:S01]  /*80e0*/  FFMA.FTZ R2, R172, c[0x0][0x2d0], -R164.reuse ;  /* 0x0000b400ac027a23 */ /* 0x104fe200000108a4 */
[----:B------:R-:W-:Y:S02]  /*80f0*/  MOV R172, R12 ;  /* 0x0000000c00ac7202 */ /* 0x000fe40000000f00 */
[----:B------:R-:W-:Y:S01]  /*8100*/  FSEL R165, R165, RZ, P0 ;  /* 0x000000ffa5a57208 */ /* 0x000fe20000000000 */
[----:B------:R-:W2:Y:S03]  /*8110*/  LDSM.16.MT88.4 R12, [R143+UR4+0x100] ;  /* 0x000100048f0c783b */ /* 0x000ea60008004200 */
[----:B------:R-:W-:Y:S01]  /*8120*/  MUFU.EX2 R2, R2 ;  /* 0x0000000200027308 */ /* 0x000fe20000000800 */
[--C-:B------:R-:W-:Y:S02]  /*8130*/  FFMA.FTZ R4, R11, c[0x0][0x2d0], -R165.reuse ;  /* 0x0000b4000b047a23 */ /* 0x100fe400000108a5 */
[----:B-1----:R-:W-:Y:S07]  /*8140*/  FFMA.FTZ R0, R9, c[0x0][0x2d0], -R164 ;  /* 0x0000b40009007a23 */ /* 0x002fee00000108a4 */
[----:B------:R1:W3:Y:S02]  /*8150*/  MUFU.EX2 R18, R0 ;  /* 0x0000000000127308 */ /* 0x0002e40000000800 */
[--C-:B-1----:R-:W-:Y:S01]  /*8160*/  FFMA.FTZ R0, R175, c[0x0][0x2d0], -R165.reuse ;  /* 0x0000b400af007a23 */ /* 0x102fe200000108a5 */
[----:B---3--:R-:W-:Y:S07]  /*8170*/  F2FP.BF16.PACK_AB R162, R18, R8 ;  /* 0x0000000812a2723e */ /* 0x008fee00000010ff */
[----:B------:R-:W-:Y:S10]  /*8180*/  MUFU.EX2 R175, R4 ;  /* 0x0000000400af7308 */ /* 0x000ff40000000800 */
[----:B------:R1:W-:Y:S02]  /*8190*/  MUFU.EX2 R173, R0 ;  /* 0x0000000000ad7308 */ /* 0x0003e40000000800 */
[----:B-1----:R-:W-:Y:S02]  /*81a0*/  FFMA.FTZ R0, R174, c[0x0][0x2d0], -R165 ;  /* 0x0000b400ae007a23 */ /* 0x002fe400000108a5 */
[----:B------:R-:W-:Y:S01]  /*81b0*/  IMAD.MOV.U32 R174, RZ, RZ, R2 ;  /* 0x000000ffffae7224 */ /* 0x000fe200078e0002 */
[----:B------:R-:W-:Y:S05]  /*81c0*/  FSEL R2, R140, RZ, P1 ;  /* 0x000000ff8c027208 */ /* 0x000fea0000800000 */
[----:B------:R1:W3:Y:S01]  /*81d0*/  MUFU.EX2 R9, R0 ;  /* 0x0000000000097308 */ /* 0x0002e20000000800 */
[----:B------:R-:W-:Y:S01]  /*81e0*/  F2FP.BF16.PACK_AB R160, R174, R247 ;  /* 0x000000f7aea0723e */ /* 0x000fe200000010ff */
[----:B------:R-:W-:Y:S01]  /*81f0*/  FADD.FTZ R2, -R2, R141 ;  /* 0x0000008d02027221 */ /* 0x000fe20000010100 */
[----:B------:R-:W-:Y:S03]  /*8200*/  IADD3 R141, R236, UR4, RZ ;  /* 0x00000004ec8d7c10 */ /* 0x000fe6000fffe0ff */
[----:B------:R-:W-:Y:S02]  /*8210*/  FMUL.FTZ R2, R2, c[0x0][0x2d0] ;  /* 0x0000b40002027a20 */ /* 0x000fe40000410000 */
[----:B------:R-:W-:Y:S04]  /*8220*/  IMAD.IADD R141, R240, 0x1, R141 ;  /* 0x00000001f08d7824 */ /* 0x000fe800078e028d */
[----:B------:R-:W4:Y:S01]  /*8230*/  MUFU.EX2 R2, R2 ;  /* 0x0000000200027308 */ /* 0x000f220000000800 */
[----:B------:R-:W-:Y:S01]  /*8240*/  LDSM.16.MT88.4 R36, [R141+0x100] ;  /* 0x000100008d24783b */ /* 0x000fe20000004200 */
[----:B-1----:R-:W-:Y:S01]  /*8250*/  FFMA.FTZ R0, R10, c[0x0][0x2d0], -R165 ;  /* 0x0000b4000a007a23 */ /* 0x002fe200000108a5 */
[----:B---3--:R-:W-:Y:S07]  /*8260*/  F2FP.BF16.PACK_AB R161, R9, R173 ;  /* 0x000000ad09a1723e */ /* 0x008fee00000010ff */
[----:B------:R-:W1:Y:S01]  /*8270*/  MUFU.EX2 R6, R0 ;  /* 0x0000000000067308 */ /* 0x000e620000000800 */
[C---:B----4-:R-:W-:Y:S01]  /*8280*/  FMUL.FTZ R4, R2.reuse, R144 ;  /* 0x0000009002047220 */ /* 0x050fe20000410000 */
[----:B------:R-:W-:Y:S01]  /*8290*/  MOV R144, R19 ;  /* 0x0000001300907202 */ /* 0x000fe20000000f00 */
[C---:B------:R-:W-:Y:S02]  /*82a0*/  FMUL.FTZ R5, R2.reuse, R145 ;  /* 0x0000009102057220 */ /* 0x040fe40000410000 */
[C---:B------:R-:W-:Y:S02]  /*82b0*/  FMUL.FTZ R24, R2.reuse, R112 ;  /* 0x0000007002187220 */ /* 0x040fe40000410000 */
[C---:B------:R-:W-:Y:S02]  /*82c0*/  FMUL.FTZ R25, R2.reuse, R113 ;  /* 0x0000007102197220 */ /* 0x040fe40000410000 */
[C---:B------:R-:W-:Y:S02]  /*82d0*/  FMUL.FTZ R32, R2.reuse, R120 ;  /* 0x0000007802207220 */ /* 0x040fe40000410000 */
[C---:B------:R-:W-:Y:S02]  /*82e0*/  FMUL.FTZ R33, R2.reuse, R121 ;  /* 0x0000007902217220 */ /* 0x040fe40000410000 */
[C---:B------:R-:W-:Y:S01]  /*82f0*/  FMUL.FTZ R40, R2.reuse, R128 ;  /* 0x0000008002287220 */ /* 0x040fe20000410000 */
[----:B------:R-:W-:Y:S01]  /*8300*/  MOV R128, R174 ;  /* 0x000000ae00807202 */ /* 0x000fe20000000f00 */
[----:B-1----:R-:W-:Y:S01]  /*8310*/  IMAD.MOV.U32 R145, RZ, RZ, R6 ;  /* 0x000000ffff917224 */ /* 0x002fe200078e0006 */
[----:B------:R-:W-:Y:S01]  /*8320*/  FSEL R0, R3, RZ, P0 ;  /* 0x000000ff03007208 */ /* 0x000fe20000000000 */
[C---:B------:R-:W-:Y:S01]  /*8330*/  FMUL.FTZ R41, R2.reuse, R129 ;  /* 0x0000008102297220 */ /* 0x040fe20000410000 */
[----:B------:R-:W-:Y:S01]  /*8340*/  F2FP.BF16.PACK_AB R163, R175, R6 ;  /* 0x00000006afa3723e */ /* 0x000fe200000010ff */
[----:B------:R-:W-:Y:S01]  /*8350*/  FMUL.FTZ R48, R2, R136 ;  /* 0x0000008802307220 */ /* 0x000fe20000410000 */
[----:B------:R-:W-:Y:S01]  /*8360*/  PLOP3.LUT P0, PT, PT, PT, UP0, 0x80, 0x0 ;  /* 0x000000000000781c */ /* 0x000fe20003f0f008 */
[----:B------:R-:W-:Y:S01]  /*8370*/  FADD.FTZ R0, -R0, R142 ;  /* 0x0000008e00007221 */ /* 0x000fe20000010100 */
[----:B------:R-:W-:Y:S01]  /*8380*/  IADD3 R142, R143, UR4, RZ ;  /* 0x000000048f8e7c10 */ /* 0x000fe2000fffe0ff */
[----:B------:R-:W-:Y:S02]  /*8390*/  FMUL.FTZ R49, R2, R137 ;  /* 0x0000008902317220 */ /* 0x000fe40000410000 */
[----:B------:R-:W-:Y:S02]  /*83a0*/  FMUL.FTZ R0, R0, c[0x0][0x2d0] ;  /* 0x0000b40000007a20 */ /* 0x000fe40000410000 */
[----:B------:R-:W-:Y:S02]  /*83b0*/  IMAD.IADD R142, R240, 0x1, R142 ;  /* 0x00000001f08e7824 */ /* 0x000fe400078e028e */
[C---:B------:R-:W-:Y:S02]  /*83c0*/  FMUL.FTZ R52, R2.reuse, R52 ;  /* 0x0000003402347220 */ /* 0x040fe40000410000 */
[----:B------:R-:W1:Y:S01]  /*83d0*/  MUFU.EX2 R0, R0 ;  /* 0x0000000000007308 */ /* 0x000e620000000800 */
[----:B------:R-:W3:Y:S01]  /*83e0*/  LDSM.16.MT88.4 R20, [R142+0x100] ;  /* 0x000100008e14783b */ /* 0x000ee20000004200 */
        /* <DEDUP_REMOVED lines=15> */
[----:B------:R-:W-:Y:S01]  /*84e0*/  FMUL.FTZ R27, R0, R115 ;  /* 0x00000073001b7220 */ /* 0x000fe20000410000 */
[C---:B--2---:R-:W-:Y:S01]  /*84f0*/  HMMA.16816.F32.BF16 R4, R160.reuse, R12, R4 ;  /* 0x0000000ca004723c */ /* 0x044fe20000041804 */
[----:B------:R-:W-:Y:S04]  /*8500*/  LDSM.16.MT88.4 R112, [R142+0x900] ;  /* 0x000900008e70783b */ /* 0x000fe80000004200 */
[----:B------:R-:W-:Y:S02]  /*8510*/  IMAD.MOV.U32 R147, RZ, RZ, R8 ;  /* 0x000000ffff937224 */ /* 0x000fe400078e0008 */
[C---:B------:R-:W-:Y:S01]  /*8520*/  FMUL.FTZ R8, R2.reuse, R148 ;  /* 0x0000009402087220 */ /* 0x040fe20000410000 */
[----:B------:R-:W-:Y:S01]  /*8530*/  MOV R148, R9 ;  /* 0x0000000900947202 */ /* 0x000fe20000000f00 */
[----:B------:R-:W-:Y:S03]  /*8540*/  FMUL.FTZ R9, R2, R149 ;  /* 0x0000009502097220 */ /* 0x000fe60000410000 */
[C---:B------:R-:W-:Y:S02]  /*8550*/  FMUL.FTZ R10, R0.reuse, R150 ;  /* 0x00000096000a7220 */ /* 0x040fe40000410000 */
[----:B------:R-:W-:Y:S01]  /*8560*/  FMUL.FTZ R11, R0, R151 ;  /* 0x00000097000b7220 */ /* 0x000fe20000410000 */
[----:B------:R-:W-:Y:S01]  /*8570*/  MOV R151, R16 ;  /* 0x0000001000977202 */ /* 0x000fe20000000f00 */
[C---:B------:R-:W-:Y:S02]  /*8580*/  FMUL.FTZ R12, R2.reuse, R100 ;  /* 0x00000064020c7220 */ /* 0x040fe40000410000 */
[C---:B------:R-:W-:Y:S02]  /*8590*/  FMUL.FTZ R13, R2.reuse, R101 ;  /* 0x00000065020d7220 */ /* 0x040fe40000410000 */
[----:B------:R-:W-:Y:S01]  /*85a0*/  FMUL.FTZ R16, R2, R104 ;  /* 0x0000006802107220 */ /* 0x000fe20000410000 */
[C---:B------:R-:W-:Y:S03]  /*85b0*/  HMMA.16816.F32.BF16 R8, R160.reuse, R14, R8 ;  /* 0x0000000ea008723c */ /* 0x040fe60000041808 */
[----:B------:R-:W-:Y:S02]  /*85c0*/  IMAD.MOV.U32 R149, RZ, RZ, R18 ;  /* 0x000000ffff957224 */ /* 0x000fe400078e0012 */
[C---:B------:R-:W-:Y:S02]  /*85d0*/  FMUL.FTZ R18, R0.reuse, R106 ;  /* 0x0000006a00127220 */ /* 0x040fe40000410000 */
[C---:B------:R-:W-:Y:S02]  /*85e0*/  FMUL.FTZ R14, R0.reuse, R102 ;  /* 0x00000066000e7220 */ /* 0x040fe40000410000 */
[C---:B------:R-:W-:Y:S02]  /*85f0*/  FMUL.FTZ R15, R0.reuse, R103 ;  /* 0x00000067000f7220 */ /* 0x040fe40000410000 */
[----:B------:R-:W1:Y:S01]  /*8600*/  LDSM.16.MT88.4 R100, [R142+0x3100] ;  /* 0x003100008e64783b */ /* 0x000e620000004200 */
[C---:B------:R-:W-:Y:S02]  /*8610*/  FMUL.FTZ R34, R0.reuse, R122 ;  /* 0x0000007a00227220 */ /* 0x040fe40000410000 */
[----:B------:R-:W-:Y:S02]  /*8620*/  FMUL.FTZ R35, R0, R123 ;  /* 0x0000007b00237220 */ /* 0x000fe40000410000 */
[C---:B---3--:R-:W-:Y:S03]  /*8630*/  HMMA.16816.F32.BF16 R12, R160.reuse, R20, R12 ;  /* 0x00000014a00c723c */ /* 0x048fe6000004180c */
[----:B------:R-:W-:Y:S01]  /*8640*/  IMAD.MOV.U32 R150, RZ, RZ, R17 ;  /* 0x000000ffff967224 */ /* 0x000fe200078e0011 */
[----:B------:R-:W-:Y:S01]  /*8650*/  LDSM.16.MT88.4 R120, [R143+UR4+0x3900] ;  /* 0x003900048f78783b */ /* 0x000fe20008004200 */
[C---:B------:R-:W-:Y:S02]  /*8660*/  FMUL.FTZ R17, R2.reuse, R105 ;  /* 0x0000006902117220 */ /* 0x040fe40000410000 */
[C---:B------:R-:W-:Y:S02]  /*8670*/  FMUL.FTZ R20, R2.reuse, R108 ;  /* 0x0000006c02147220 */ /* 0x040fe40000410000 */
[----:B------:R-:W-:Y:S03]  /*8680*/  FMUL.FTZ R21, R2, R109 ;  /* 0x0000006d02157220 */ /* 0x000fe60000410000 */
[C---:B------:R-:W-:Y:S01]  /*8690*/  HMMA.16816.F32.BF16 R16, R160.reuse, R22, R16 ;  /* 0x00000016a010723c */ /* 0x040fe20000041810 */
[----:B------:R-:W2:Y:S02]  /*86a0*/  LDSM.16.MT88.4 R104, [R236+UR4+0x3100] ;  /* 0x00310004ec68783b */ /* 0x000ea40008004200 */
[C---:B------:R-:W-:Y:S02]  /*86b0*/  FMUL.FTZ R42, R0.reuse, R130 ;  /* 0x00000082002a7220 */ /* 0x040fe40000410000 */
[C---:B------:R-:W-:Y:S01]  /*86c0*/  FMUL.FTZ R43, R0.reuse, R131 ;  /* 0x00000083002b7220 */ /* 0x040fe20000410000 */
[----:B------:R-:W-:Y:S01]  /*86d0*/  MOV R131, R145 ;  /* 0x0000009100837202 */ /* 0x000fe20000000f00 */
[C---:B------:R-:W-:Y:S02]  /*86e0*/  FMUL.FTZ R22, R0.reuse, R110 ;  /* 0x0000006e00167220 */ /* 0x040fe40000410000 */
[C---:B------:R-:W-:Y:S02]  /*86f0*/  FMUL.FTZ R23, R0.reuse, R111 ;  /* 0x0000006f00177220 */ /* 0x040fe40000410000 */
[----:B------:R-:W3:Y:S01]  /*8700*/  LDSM.16.MT88.4 R108, [R141+0x3100] ;  /* 0x003100008d6c783b */ /* 0x000ee20000004200 */
[----:B------:R-:W-:Y:S01]  /*8710*/  IMAD.MOV.U32 R130, RZ, RZ, R149 ;  /* 0x000000ffff827224 */ /* 0x000fe200078e0095 */
[----:B------:R-:W-:Y:S01]  /*8720*/  MOV R149, R244 ;  /* 0x000000f400957202 */ /* 0x000fe20000000f00 */
[C---:B------:R-:W-:Y:S02]  /*8730*/  FMUL.FTZ R50, R0.reuse, R138 ;  /* 0x0000008a00327220 */ /* 0x040fe40000410000 */
[C---:B------:R-:W-:Y:S03]  /*8740*/  HMMA.16816.F32.BF16 R20, R160.reuse, R28, R20 ;  /* 0x0000001ca014723c */ /* 0x040fe60000041814 */
        /* <DEDUP_REMOVED lines=8> */
[----:B------:R-:W-:Y:S01]  /*87d0*/  LDSM.16.MT88.4 R116, [R141+0x900] ;  /* 0x000900008d74783b */ /* 0x000fe20000004200 */
[C---:B------:R-:W-:Y:S02]  /*87e0*/  FMUL.FTZ R58, R0.reuse, R58 ;  /* 0x0000003a003a7220 */ /* 0x040fe40000410000 */
        /* <DEDUP_REMOVED lines=21> */
[----:B------:R-:W-:Y:S01]  /*8940*/  FMUL.FTZ R47, R0, R135 ;  /* 0x00000087002f7220 */ /* 0x000fe20000410000 */
[----:B------:R-:W-:Y:S01]  /*8950*/  MOV R135, R148 ;  /* 0x0000009400877202 */ /* 0x000fe20000000f00 */
[----:B------:R-:W-:Y:S02]  /*8960*/  IMAD.MOV.U32 R132, RZ, RZ, R147 ;  /* 0x000000ffff847224 */ /* 0x000fe400078e0093 */
[----:B------:R-:W-:Y:S02]  /*8970*/  IMAD.MOV.U32 R148, RZ, RZ, R243 ;  /* 0x000000ffff947224 */ /* 0x000fe400078e00f3 */
        /* <DEDUP_REMOVED lines=9> */
[C---:B--2---:R-:W-:Y:S04]  /*8a10*/  HMMA.16816.F32.BF16 R52, R160.reuse, R104, R52 ;  /* 0x00000068a034723c */ /* 0x044fe80000041834 */
[C---:B------:R-:W-:Y:S02]  /*8a20*/  FMUL.FTZ R82, R0.reuse, R82 ;  /* 0x0000005200527220 */ /* 0x040fe40000410000 */
[----:B------:R-:W-:Y:S02]  /*8a30*/  FMUL.FTZ R83, R0, R83 ;  /* 0x0000005300537220 */ /* 0x000fe40000410000 */
[C---:B------:R-:W-:Y:S04]  /*8a40*/  HMMA.16816.F32.BF16 R56, R160.reuse, R106, R56 ;  /* 0x0000006aa038723c */ /* 0x040fe80000041838 */
[--C-:B------:R-:W-:Y:S02]  /*8a50*/  FFMA.FTZ R104, R166, c[0x0][0x2d0], -R164.reuse ;  /* 0x0000b400a6687a23 */ /* 0x100fe400000108a4 */
[C---:B------:R-:W-:Y:S02]  /*8a60*/  FMUL.FTZ R84, R2.reuse, R84 ;  /* 0x0000005402547220 */ /* 0x040fe40000410000 */
[C---:B---3--:R-:W-:Y:S01]  /*8a70*/  HMMA.16816.F32.BF16 R60, R160.reuse, R108, R60 ;  /* 0x0000006ca03c723c */ /* 0x048fe2000004183c */
[----:B------:R2:W-:Y:S03]  /*8a80*/  MUFU.EX2 R146, R104 ;  /* 0x0000006800927308 */ /* 0x0005e60000000800 */
[----:B------:R-:W-:Y:S02]  /*8a90*/  FMUL.FTZ R85, R2, R85 ;  /* 0x0000005502557220 */ /* 0x000fe40000410000 */
[C---:B------:R-:W-:Y:S02]  /*8aa0*/  FMUL.FTZ R86, R0.reuse, R86 ;  /* 0x0000005600567220 */ /* 0x040fe40000410000 */
[C---:B------:R-:W-:Y:S04]  /*8ab0*/  HMMA.16816.F32.BF16 R64, R160.reuse, R110, R64 ;  /* 0x0000006ea040723c */ /* 0x040fe80000041840 */
[----:B------:R-:W-:Y:S01]  /*8ac0*/  FFMA.FTZ R108, R167, c[0x0][0x2d0], -R164 ;  /* 0x0000b400a76c7a23 */ /* 0x000fe200000108a4 */
[----:B------:R-:W-:Y:S01]  /*8ad0*/  MOV R167, R150 ;  /* 0x0000009600a77202 */ /* 0x000fe20000000f00 */
[----:B------:R-:W-:Y:S02]  /*8ae0*/  IMAD.MOV.U32 R150, RZ, RZ, R245 ;  /* 0x000000ffff967224 */ /* 0x000fe400078e00f5 */
[----:B------:R3:W-:Y:S01]  /*8af0*/  MUFU.EX2 R133, R108 ;  /* 0x0000006c00857308 */ /* 0x0007e20000000800 */
[C---:B-1----:R-:W-:Y:S03]  /*8b00*/  HMMA.16816.F32.BF16 R68, R160.reuse, R100, R68 ;  /* 0x00000064a044723c */ /* 0x042fe60000041844 */
[----:B------:R-:W-:Y:S02]  /*8b10*/  FMUL.FTZ R87, R0, R87 ;  /* 0x0000005700577220 */ /* 0x000fe40000410000 */
[C---:B------:R-:W-:Y:S02]  /*8b20*/  FMUL.FTZ R88, R2.reuse, R88 ;  /* 0x0000005802587220 */ /* 0x040fe40000410000 */
[----:B------:R-:W-:Y:S01]  /*8b30*/  FFMA.FTZ R100, R177, c[0x0][0x2d0], -R165 ;  /* 0x0000b400b1647a23 */ /* 0x000fe200000108a5 */
[C---:B------:R-:W-:Y:S01]  /*8b40*/  HMMA.16816.F32.BF16 R72, R160.reuse, R102, R72 ;  /* 0x00000066a048723c */ /* 0x040fe20000041848 */
[----:B--2---:R-:W1:Y:S02]  /*8b50*/  LDSM.16.MT88.4 R104, [R142+0x6100] ;  /* 0x006100008e68783b */ /* 0x004e640000004200 */
[----:B------:R2:W-:Y:S01]  /*8b60*/  MUFU.EX2 R136, R100 ;  /* 0x0000006400887308 */ /* 0x0005e20000000800 */
[----:B------:R-:W-:Y:S02]  /*8b70*/  FMUL.FTZ R89, R2, R89 ;  /* 0x0000005902597220 */ /* 0x000fe40000410000 */
[C---:B------:R-:W-:Y:S02]  /*8b80*/  FMUL.FTZ R90, R0.reuse, R90 ;  /* 0x0000005a005a7220 */ /* 0x040fe40000410000 */
[----:B------:R-:W-:Y:S04]  /*8b90*/  FMUL.FTZ R91, R0, R91 ;  /* 0x0000005b005b7220 */ /* 0x000fe80000410000 */
[----:B------:R-:W-:Y:S01]  /*8ba0*/  IMAD.MOV.U32 R166, RZ, RZ, R144 ;  /* 0x000000ffffa67224 */ /* 0x000fe200078e0090 */
[----:B------:R-:W-:Y:S01]  /*8bb0*/  MOV R144, R247 ;  /* 0x000000f700907202 */ /* 0x000fe20000000f00 */
[----:B------:R-:W-:Y:S01]  /*8bc0*/  IMAD.MOV.U32 R147, RZ, RZ, R175 ;  /* 0x000000ffff937224 */ /* 0x000fe200078e00af */
[----:B------:R-:W-:Y:S01]  /*8bd0*/  MOV R175, R235 ;  /* 0x000000eb00af7202 */ /* 0x000fe20000000f00 */
[----:B---3--:R-:W-:Y:S02]  /*8be0*/  FFMA.FTZ R108, R176, c[0x0][0x2d0], -R165 ;  /* 0x0000b400b06c7a23 */ /* 0x008fe400000108a5 */
[----:B------:R-:W-:Y:S02]  /*8bf0*/  IMAD.MOV.U32 R145, RZ, RZ, R173 ;  /* 0x000000ffff917224 */ /* 0x000fe400078e00ad */
[----:B------:R3:W4:Y:S01]  /*8c00*/  MUFU.EX2 R129, R108 ;  /* 0x0000006c00817308 */ /* 0x0007220000000800 */
[----:B------:R-:W-:Y:S02]  /*8c10*/  IMAD.MOV.U32 R173, RZ, RZ, R238 ;  /* 0x000000ffffad7224 */ /* 0x000fe400078e00ee */
[C---:B------:R-:W-:Y:S02]  /*8c20*/  FMUL.FTZ R92, R2.reuse, R92 ;  /* 0x0000005c025c7220 */ /* 0x040fe40000410000 */
[----:B------:R-:W-:Y:S02]  /*8c30*/  FMUL.FTZ R93, R2, R93 ;  /* 0x0000005d025d7220 */ /* 0x000fe40000410000 */
[--C-:B--2---:R-:W-:Y:S02]  /*8c40*/  FFMA.FTZ R100, R178, c[0x0][0x2d0], -R164.reuse ;  /* 0x0000b400b2647a23 */ /* 0x104fe400000108a4 */
[C---:B------:R-:W-:Y:S02]  /*8c50*/  FMUL.FTZ R94, R0.reuse, R94 ;  /* 0x0000005e005e7220 */ /* 0x040fe40000410000 */
[----:B------:R2:W-:Y:S01]  /*8c60*/  MUFU.EX2 R137, R100 ;  /* 0x0000006400897308 */ /* 0x0005e20000000800 */
[----:B------:R-:W-:Y:S02]  /*8c70*/  FMUL.FTZ R95, R0, R95 ;  /* 0x0000005f005f7220 */ /* 0x000fe40000410000 */
[C---:B------:R-:W-:Y:S02]  /*8c80*/  FMUL.FTZ R96, R2.reuse, R96 ;  /* 0x0000006002607220 */ /* 0x040fe40000410000 */
[----:B------:R-:W-:Y:S02]  /*8c90*/  FMUL.FTZ R97, R2, R97 ;  /* 0x0000006102617220 */ /* 0x000fe40000410000 */
[C---:B------:R-:W-:Y:S02]  /*8ca0*/  FMUL.FTZ R98, R0.reuse, R98 ;  /* 0x0000006200627220 */ /* 0x040fe40000410000 */
[----:B------:R-:W-:Y:S01]  /*8cb0*/  FMUL.FTZ R99, R0, R99 ;  /* 0x0000006300637220 */ /* 0x000fe20000410000 */
[C---:B-1----:R-:W-:Y:S01]  /*8cc0*/  HMMA.16816.F32.BF16 R76, R160.reuse, R104, R76 ;  /* 0x00000068a04c723c */ /* 0x042fe2000004184c */
[----:B---3--:R-:W1:Y:S06]  /*8cd0*/  LDSM.16.MT88.4 R108, [R236+UR4+0x6100] ;  /* 0x00610004ec6c783b */ /* 0x008e6c0008004200 */
[--C-:B------:R-:W-:Y:S01]  /*8ce0*/  FFMA.FTZ R104, R179, c[0x0][0x2d0], -R164.reuse ;  /* 0x0000b400b3687a23 */ /* 0x100fe200000108a4 */
[C---:B------:R-:W-:Y:S03]  /*8cf0*/  HMMA.16816.F32.BF16 R80, R160.reuse, R106, R80 ;  /* 0x0000006aa050723c */ /* 0x040fe60000041850 */
[----:B------:R3:W5:Y:S01]  /*8d00*/  MUFU.EX2 R139, R104 ;  /* 0x00000068008b7308 */ /* 0x0007620000000800 */
[----:B--2---:R-:W2:Y:S01]  /*8d10*/  LDSM.16.MT88.4 R100, [R141+0x6100] ;  /* 0x006100008d64783b */ /* 0x004ea20000004200 */
[--C-:B---3--:R-:W-:Y:S08]  /*8d20*/  FFMA.FTZ R104, R180, c[0x0][0x2d0], -R165.reuse ;  /* 0x0000b400b4687a23 */ /* 0x108ff000000108a5 */
[----:B------:R3:W-:Y:S01]  /*8d30*/  MUFU.EX2 R138, R104 ;  /* 0x00000068008a7308 */ /* 0x0007e20000000800 */
[C---:B-1----:R-:W-:Y:S07]  /*8d40*/  HMMA.16816.F32.BF16 R84, R160.reuse, R108, R84 ;  /* 0x0000006ca054723c */ /* 0x042fee0000041854 */
[----:B------:R-:W-:Y:S01]  /*8d50*/  FFMA.FTZ R108, R181, c[0x0][0x2d0], -R165 ;  /* 0x0000b400b56c7a23 */ /* 0x000fe200000108a5 */
        /* <DEDUP_REMOVED lines=8> */
[----:B------:R-:W-:Y:S01]  /*8de0*/  IMAD.MOV.U32 R163, RZ, RZ, R151 ;  /* 0x000000ffffa37224 */ /* 0x000fe200078e0097 */
[----:B------:R-:W-:Y:S01]  /*8df0*/  MOV R151, R246 ;  /* 0x000000f600977202 */ /* 0x000fe20000000f00 */
[----:B-1----:R-:W1:Y:S02]  /*8e00*/  LDSM.16.MT88.4 R108, [R236+UR4+0x900] ;  /* 0x00090004ec6c783b */ /* 0x002e640008004200 */
[----:B------:R-:W-:Y:S02]  /*8e10*/  F2FP.BF16.PACK_AB R103, R134, R138 ;  /* 0x0000008a8667723e */ /* 0x000fe400000010ff */
[----:B------:R-:W-:Y:S05]  /*8e20*/  MOV R162, R242 ;  /* 0x000000f200a27202 */ /* 0x000fea0000000f00 */
        /* <DEDUP_REMOVED lines=80> */
[----:B------:R-:W-:Y:S01]  /*9330*/  FFMA.FTZ R112, R171, c[0x0][0x2d0], -R164 ;  /* 0x0000b400ab707a23 */ /* 0x000fe200000108a4 */
[C---:B------:R-:W-:Y:S03]  /*9340*/  HMMA.16816.F32.BF16 R64, R100.reuse, R114, R64 ;  /* 0x000000726440723c */ /* 0x040fe60000041840 */
[----:B------:R3:W5:Y:S05]  /*9350*/  MUFU.EX2 R215, R112 ;  /* 0x0000007000d77308 */ /* 0x00076a0000000800 */
[C---:B--2---:R-:W-:Y:S07]  /*9360*/  HMMA.16816.F32.BF16 R68, R100.reuse, R104, R68 ;  /* 0x000000686444723c */ /* 0x044fee0000041844 */
[--C-:B------:R-:W-:Y:S01]  /*9370*/  FFMA.FTZ R104, R227, c[0x0][0x2d0], -R165.reuse ;  /* 0x0000b400e3687a23 */ /* 0x100fe200000108a5 */
[C---:B------:R-:W-:Y:S03]  /*9380*/  HMMA.16816.F32.BF16 R72, R100.reuse, R106, R72 ;  /* 0x0000006a6448723c */ /* 0x040fe60000041848 */
[----:B------:R2:W-:Y:S01]  /*9390*/  MUFU.EX2 R213, R104 ;  /* 0x0000006800d57308 */ /* 0x0005e20000000800 */
[----:B------:R-:W-:Y:S04]  /*93a0*/  MOV R227, R139 ;  /* 0x0000008b00e37202 */ /* 0x000fe80000000f00 */
[C---:B-1----:R-:W-:Y:S04]  /*93b0*/  HMMA.16816.F32.BF16 R76, R100.reuse, R108, R76 ;  /* 0x0000006c644c723c */ /* 0x042fe8000004184c */
[--C-:B---3--:R-:W-:Y:S02]  /*93c0*/  FFMA.FTZ R112, R224, c[0x0][0x2d0], -R165.reuse ;  /* 0x0000b400e0707a23 */ /* 0x108fe400000108a5 */
[----:B------:R-:W-:Y:S02]  /*93d0*/  IMAD.MOV.U32 R224, RZ, RZ, R144 ;  /* 0x000000ffffe07224 */ /* 0x000fe400078e0090 */
[C---:B------:R-:W-:Y:S01]  /*93e0*/  HMMA.16816.F32.BF16 R80, R100.reuse, R110, R80 ;  /* 0x0000006e6450723c */ /* 0x040fe20000041850 */
[----:B------:R1:W3:Y:S01]  /*93f0*/  MUFU.EX2 R214, R112 ;  /* 0x0000007000d67308 */ /* 0x0002e20000000800 */
[----:B------:R-:W-:Y:S06]  /*9400*/  LDSM.16.MT88.4 R108, [R142+0x1900] ;  /* 0x001900008e6c783b */ /* 0x000fec0000004200 */
[C---:B----4-:R-:W-:Y:S04]  /*9410*/  HMMA.16816.F32.BF16 R84, R100.reuse, R116, R84 ;  /* 0x000000746454723c */ /* 0x050fe80000041854 */
[----:B--2---:R-:W-:Y:S02]  /*9420*/  FFMA.FTZ R104, R225, c[0x0][0x2d0], -R164 ;  /* 0x0000b400e1687a23 */ /* 0x004fe400000108a4 */
[----:B------:R-:W-:Y:S02]  /*9430*/  IMAD.MOV.U32 R225, RZ, RZ, R138 ;  /* 0x000000ffffe17224 */ /* 0x000fe400078e008a */
[C---:B------:R-:W-:Y:S01]  /*9440*/  HMMA.16816.F32.BF16 R88, R100.reuse, R118, R88 ;  /* 0x000000766458723c */ /* 0x040fe20000041858 */
[----:B------:R2:W-:Y:S03]  /*9450*/  MUFU.EX2 R183, R104 ;  /* 0x0000006800b77308 */ /* 0x0005e60000000800 */
[----:B------:R-:W-:Y:S02]  /*9460*/  FFMA.FTZ R116, R241, c[0x0][0x2d0], -R165 ;  /* 0x0000b400f1747a23 */ /* 0x000fe400000108a5 */
[----:B------:R-:W-:Y:S01]  /*9470*/  IMAD.MOV.U32 R241, RZ, RZ, R133 ;  /* 0x000000fffff17224 */ /* 0x000fe200078e0085 */
[----:B------:R-:W-:Y:S01]  /*9480*/  MOV R133, R145 ;  /* 0x0000009100857202 */ /* 0x000fe20000000f00 */
[----:B-1----:R-:W1:Y:S03]  /*9490*/  LDSM.16.MT88.4 R112, [R141+0x7100] ;  /* 0x007100008d70783b */ /* 0x002e660000004200 */
[----:B------:R4:W-:Y:S01]  /*94a0*/  MUFU.EX2 R181, R116 ;  /* 0x0000007400b57308 */ /* 0x0009e20000000800 */
[----:B--2---:R-:W-:Y:S01]  /*94b0*/  FFMA.FTZ R104, R226, c[0x0][0x2d0], -R164 ;  /* 0x0000b400e2687a23 */ /* 0x004fe200000108a4 */
[----:B------:R-:W-:Y:S08]  /*94c0*/  MOV R226, R137 ;  /* 0x0000008900e27202 */ /* 0x000ff00000000f00 */
[----:B------:R2:W2:Y:S01]  /*94d0*/  MUFU.EX2 R182, R104 ;  /* 0x0000006800b67308 */ /* 0x0004a20000000800 */
[----:B----4-:R-:W-:Y:S01]  /*94e0*/  LDSM.16.MT88.4 R116, [R236+UR4+0x1900] ;  /* 0x00190004ec74783b */ /* 0x010fe20008004200 */
[C---:B-1----:R-:W-:Y:S03]  /*94f0*/  HMMA.16816.F32.BF16 R92, R100.reuse, R112, R92 ;  /* 0x00000070645c723c */ /* 0x042fe6000004185c */
[--C-:B--2---:R-:W-:Y:S02]  /*9500*/  FFMA.FTZ R104, R234, c[0x0][0x2d0], -R165.reuse ;  /* 0x0000b400ea687a23 */ /* 0x104fe400000108a5 */
[----:B------:R-:W-:Y:S03]  /*9510*/  IMAD.MOV.U32 R234, RZ, RZ, R136 ;  /* 0x000000ffffea7224 */ /* 0x000fe600078e0088 */
[----:B------:R-:W-:Y:S01]  /*9520*/  HMMA.16816.F32.BF16 R96, R100, R114, R96 ;  /* 0x000000726460723c */ /* 0x000fe20000041860 */
[----:B------:R1:W2:Y:S01]  /*9530*/  MUFU.EX2 R180, R104 ;  /* 0x0000006800b47308 */ /* 0x0002a20000000800 */
[----:B------:R-:W-:Y:S05]  /*9540*/  LDSM.16.MT88.4 R112, [R142+0x4900] ;  /* 0x004900008e70783b */ /* 0x000fea0000004200 */
[----:B-----5:R-:W-:Y:S02]  /*9550*/  F2FP.BF16.PACK_AB R100, R215, R212 ;  /* 0x000000d4d764723e */ /* 0x020fe400000010ff */
[----:B---3--:R-:W-:Y:S01]  /*9560*/  F2FP.BF16.PACK_AB R101, R213, R214 ;  /* 0x000000d6d565723e */ /* 0x008fe200000010ff */
[----:B------:R-:W-:Y:S02]  /*9570*/  LDSM.16.MT88.4 R136, [R142+0x5900] ;  /* 0x005900008e88783b */ /* 0x000fe40000004200 */
[----:B------:R-:W-:Y:S06]  /*9580*/  F2FP.BF16.PACK_AB R102, R182, R183 ;  /* 0x000000b7b666723e */ /* 0x000fec00000010ff */
        /* <DEDUP_REMOVED lines=16> */
[----:B---3--:R-:W3:Y:S06]  /*9690*/  LDSM.16.MT88.4 R116, [R143+UR4+0x7900] ;  /* 0x007900048f74783b */ /* 0x008eec0008004200 */
[--C-:B------:R-:W-:Y:S01]  /*96a0*/  FFMA.FTZ R124, R162, c[0x0][0x2d0], -R165.reuse ;  /* 0x0000b400a27c7a23 */ /* 0x100fe200000108a5 */
[C---:B------:R-:W-:Y:S04]  /*96b0*/  HMMA.16816.F32.BF16 R40, R100.reuse, R126, R40 ;  /* 0x0000007e6428723c */ /* 0x040fe80000041828 */
[----:B------:R-:W-:Y:S02]  /*96c0*/  IMAD.MOV.U32 R162, RZ, RZ, R172 ;  /* 0x000000ffffa27224 */ /* 0x000fe400078e00ac */
[----:B------:R4:W-:Y:S02]  /*96d0*/  MUFU.EX2 R172, R124 ;  /* 0x0000007c00ac7308 */ /* 0x0009e40000000800 */
[C---:B------:R-:W-:Y:S07]  /*96e0*/  HMMA.16816.F32.BF16 R44, R100.reuse, R112, R44 ;  /* 0x00000070642c723c */ /* 0x040fee000004182c */
[--C-:B------:R-:W-:Y:S01]  /*96f0*/  FFMA.FTZ R112, R249, c[0x0][0x2d0], -R164.reuse ;  /* 0x0000b400f9707a23 */ /* 0x100fe200000108a4 */
[C---:B------:R-:W-:Y:S03]  /*9700*/  HMMA.16816.F32.BF16 R48, R100.reuse, R114, R48 ;  /* 0x000000726430723c */ /* 0x040fe60000041830 */
[----:B------:R5:W3:Y:S05]  /*9710*/  MUFU.EX2 R179, R112 ;  /* 0x0000007000b37308 */ /* 0x000aea0000000800 */
[C---:B-1----:R-:W-:Y:S01]  /*9720*/  HMMA.16816.F32.BF16 R52, R100.reuse, R104, R52 ;  /* 0x000000686434723c */ /* 0x042fe20000041834 */
[----:B----4-:R-:W-:Y:S06]  /*9730*/  LDSM.16.MT88.4 R124, [R236+UR4+0x5100] ;  /* 0x00510004ec7c783b */ /* 0x010fec0008004200 */
[--C-:B------:R-:W-:Y:S01]  /*9740*/  FFMA.FTZ R104, R250, c[0x0][0x2d0], -R165.reuse ;  /* 0x0000b400fa687a23 */ /* 0x100fe200000108a5 */
[C---:B------:R-:W-:Y:S03]  /*9750*/  HMMA.16816.F32.BF16 R56, R100.reuse, R106, R56 ;  /* 0x0000006a6438723c */ /* 0x040fe60000041838 */
[----:B------:R1:W-:Y:S05]  /*9760*/  MUFU.EX2 R176, R104 ;  /* 0x0000006800b07308 */ /* 0x0003ea0000000800 */
[C---:B--2---:R-:W-:Y:S04]  /*9770*/  HMMA.16816.F32.BF16 R60, R100.reuse, R108, R60 ;  /* 0x0000006c643c723c */ /* 0x044fe8000004183c */
[--C-:B-----5:R-:W-:Y:S03]  /*9780*/  FFMA.FTZ R112, R251, c[0x0][0x2d0], -R165.reuse ;  /* 0x0000b400fb707a23 */ /* 0x120fe600000108a5 */
[--C-:B------:R-:W-:Y:S01]  /*9790*/  FFMA.FTZ R108, R175, c[0x0][0x2d0], -R164.reuse ;  /* 0x0000b400af6c7a23 */ /* 0x100fe200000108a4 */
[C---:B------:R-:W-:Y:S01]  /*97a0*/  HMMA.16816.F32.BF16 R64, R100.reuse, R110, R64 ;  /* 0x0000006e6440723c */ /* 0x040fe20000041840 */
[----:B------:R2:W4:Y:S07]  /*97b0*/  MUFU.EX2 R174, R112 ;  /* 0x0000007000ae7308 */ /* 0x00052e0000000800 */
[C---:B---3--:R-:W-:Y:S03]  /*97c0*/  HMMA.16816.F32.BF16 R68, R100.reuse, R116, R68 ;  /* 0x000000746444723c */ /* 0x048fe60000041844 */
[----:B------:R3:W-:Y:S01]  /*97d0*/  MUFU.EX2 R177, R108 ;  /* 0x0000006c00b17308 */ /* 0x0007e20000000800 */
[----:B-1----:R-:W-:Y:S04]  /*97e0*/  LDSM.16.MT88.4 R104, [R236+UR4+0x7900] ;  /* 0x00790004ec68783b */ /* 0x002fe80008004200 */
[C---:B------:R-:W-:Y:S04]  /*97f0*/  HMMA.16816.F32.BF16 R72, R100.reuse, R118, R72 ;  /* 0x000000766448723c */ /* 0x040fe80000041848 */
[----:B------:R-:W-:Y:S08]  /*9800*/  LDSM.16.MT88.4 R116, [R142+0x2100] ;  /* 0x002100008e74783b */ /* 0x000ff00000004200 */
[----:B--2---:R-:W1:Y:S01]  /*9810*/  LDSM.16.MT88.4 R112, [R142+0x7900] ;  /* 0x007900008e70783b */ /* 0x004e620000004200 */
[--C-:B---3--:R-:W-:Y:S04]  /*9820*/  FFMA.FTZ R108, R173, c[0x0][0x2d0], -R164.reuse ;  /* 0x0000b400ad6c7a23 */ /* 0x108fe800000108a4 */
[----:B------:R2:W3:Y:S02]  /*9830*/  MUFU.EX2 R175, R108 ;  /* 0x0000006c00af7308 */ /* 0x0004e40000000800 */
[--C-:B--2---:R-:W-:Y:S01]  /*9840*/  FFMA.FTZ R108, R252, c[0x0][0x2d0], -R165.reuse ;  /* 0x0000b400fc6c7a23 */ /* 0x104fe200000108a5 */
[----:B------:R-:W-:Y:S07]  /*9850*/  MOV R252, R129 ;  /* 0x0000008100fc7202 */ /* 0x000fee0000000f00 */
[----:B------:R2:W5:Y:S01]  /*9860*/  MUFU.EX2 R173, R108 ;  /* 0x0000006c00ad7308 */ /* 0x0005620000000800 */
[C---:B-1----:R-:W-:Y:S08]  /*9870*/  HMMA.16816.F32.BF16 R76, R100.reuse, R112, R76 ;  /* 0x00000070644c723c */ /* 0x042ff0000004184c */
[C---:B------:R-:W-:Y:S01]  /*9880*/  HMMA.16816.F32.BF16 R80, R100.reuse, R114, R80 ;  /* 0x000000726450723c */ /* 0x040fe20000041850 */
[----:B------:R-:W-:Y:S07]  /*9890*/  LDSM.16.MT88.4 R112, [R141+0x2100] ;  /* 0x002100008d70783b */ /* 0x000fee0000004200 */
[C---:B------:R-:W-:Y:S01]  /*98a0*/  HMMA.16816.F32.BF16 R84, R100.reuse, R104, R84 ;  /* 0x000000686454723c */ /* 0x040fe20000041854 */
[----:B--2---:R-:W1:Y:S07]  /*98b0*/  LDSM.16.MT88.4 R108, [R143+UR4+0x2100] ;  /* 0x002100048f6c783b */ /* 0x004e6e0008004200 */
[C---:B------:R-:W-:Y:S01]  /*98c0*/  HMMA.16816.F32.BF16 R88, R100.reuse, R106, R88 ;  /* 0x0000006a6458723c */ /* 0x040fe20000041858 */
[----:B------:R-:W2:Y:S07]  /*98d0*/  LDSM.16.MT88.4 R104, [R236+UR4+0x2100] ;  /* 0x00210004ec68783b */ /* 0x000eae0008004200 */
[C---:B------:R-:W-:Y:S08]  /*98e0*/  HMMA.16816.F32.BF16 R92, R100.reuse, R120, R92 ;  /* 0x00000078645c723c */ /* 0x040ff0000004185c */
[----:B------:R-:W-:Y:S01]  /*98f0*/  HMMA.16816.F32.BF16 R96, R100, R122, R96 ;  /* 0x0000007a6460723c */ /* 0x000fe20000041860 */
[----:B------:R-:W-:Y:S06]  /*9900*/  LDSM.16.MT88.4 R120, [R142+0x5100] ;  /* 0x005100008e78783b */ /* 0x000fec0000004200 */
[----:B------:R-:W-:Y:S02]  /*9910*/  F2FP.BF16.PACK_AB R100, R179, R178 ;  /* 0x000000b2b364723e */ /* 0x000fe400000010ff */
[----:B----4-:R-:W-:Y:S03]  /*9920*/  F2FP.BF16.PACK_AB R101, R176, R174 ;  /* 0x000000aeb065723e */ /* 0x010fe600000010ff */
[----:B---3--:R-:W-:Y:S02]  /*9930*/  F2FP.BF16.PACK_AB R102, R175, R177 ;  /* 0x000000b1af66723e */ /* 0x008fe400000010ff */
[----:B-----5:R-:W-:Y:S07]  /*9940*/  F2FP.BF16.PACK_AB R103, R172, R173 ;  /* 0x000000adac67723e */ /* 0x020fee00000010ff */
        /* <DEDUP_REMOVED lines=22> */
[----:B------:R-:W-:Y:S03]  /*9ab0*/  IMAD.MOV.U32 R125, RZ, RZ, R146 ;  /* 0x000000ffff7d7224 */ /* 0x000fe600078e0092 */
[----:B------:R-:W-:Y:S01]  /*9ac0*/  IMAD.MOV.U32 R126, RZ, RZ, R130 ;  /* 0x000000ffff7e7224 */ /* 0x000fe200078e0082 */
[C---:B---3--:R-:W-:Y:S01]  /*9ad0*/  HMMA.16816.F32.BF16 R60, R100.reuse, R116, R60 ;  /* 0x00000074643c723c */ /* 0x048fe2000004183c */
[----:B----4-:R-:W-:Y:S03]  /*9ae0*/  LDSM.16.MT88.4 R120, [R141+0x2900] ;  /* 0x002900008d78783b */ /* 0x010fe60000004200 */
[----:B------:R-:W-:Y:S03]  /*9af0*/  IMAD.MOV.U32 R127, RZ, RZ, R128 ;  /* 0x000000ffff7f7224 */ /* 0x000fe600078e0080 */
[--C-:B------:R-:W-:Y:S01]  /*9b00*/  FFMA.FTZ R116, R167, c[0x0][0x2d0], -R164.reuse ;  /* 0x0000b400a7747a23 */ /* 0x100fe200000108a4 */
[C---:B------:R-:W-:Y:S03]  /*9b10*/  HMMA.16816.F32.BF16 R64, R100.reuse, R118, R64 ;  /* 0x000000766440723c */ /* 0x040fe60000041840 */
[----:B------:R3:W4:Y:S05]  /*9b20*/  MUFU.EX2 R170, R116 ;  /* 0x0000007400aa7308 */ /* 0x00072a0000000800 */
[C---:B--2---:R-:W-:Y:S07]  /*9b30*/  HMMA.16816.F32.BF16 R68, R100.reuse, R104, R68 ;  /* 0x000000686444723c */ /* 0x044fee0000041844 */
[--C-:B------:R-:W-:Y:S01]  /*9b40*/  FFMA.FTZ R104, R151, c[0x0][0x2d0], -R165.reuse ;  /* 0x0000b40097687a23 */ /* 0x100fe200000108a5 */
[C---:B------:R-:W-:Y:S03]  /*9b50*/  HMMA.16816.F32.BF16 R72, R100.reuse, R106, R72 ;  /* 0x0000006a6448723c */ /* 0x040fe60000041848 */
[----:B------:R2:W-:Y:S05]  /*9b60*/  MUFU.EX2 R168, R104 ;  /* 0x0000006800a87308 */ /* 0x0005ea0000000800 */
[C---:B-1----:R-:W-:Y:S04]  /*9b70*/  HMMA.16816.F32.BF16 R76, R100.reuse, R108, R76 ;  /* 0x0000006c644c723c */ /* 0x042fe8000004184c */
[--C-:B---3--:R-:W-:Y:S01]  /*9b80*/  FFMA.FTZ R116, R166, c[0x0][0x2d0], -R165.reuse ;  /* 0x0000b400a6747a23 */ /* 0x108fe200000108a5 */
[----:B----4-:R-:W-:Y:S02]  /*9b90*/  F2FP.BF16.PACK_AB R160, R170, R171 ;  /* 0x000000abaaa0723e */ /* 0x010fe400000010ff */
[----:B------:R-:W-:Y:S01]  /*9ba0*/  MOV R108, R135 ;  /* 0x00000087006c7202 */ /* 0x000fe20000000f00 */
[C---:B------:R-:W-:Y:S01]  /*9bb0*/  HMMA.16816.F32.BF16 R80, R100.reuse, R110, R80 ;  /* 0x0000006e6450723c */ /* 0x040fe20000041850 */
[----:B------:R-:W1:Y:S01]  /*9bc0*/  MUFU.EX2 R169, R116 ;  /* 0x0000007400a97308 */ /* 0x000e620000000800 */
[----:B------:R-:W3:Y:S02]  /*9bd0*/  LDL.LU R135, [R1+0x4] ;  /* 0x0000040001877983 */ /* 0x000ee40000300800 */
[----:B------:R-:W-:Y:S02]  /*9be0*/  MOV R109, R131 ;  /* 0x00000083006d7202 */ /* 0x000fe40000000f00 */
[----:B------:R-:W4:Y:S02]  /*9bf0*/  LDL.64 R250, [R1+0x18] ;  /* 0x0000180001fa7983 */ /* 0x000f240000100a00 */
[C---:B------:R-:W-:Y:S04]  /*9c00*/  HMMA.16816.F32.BF16 R84, R100.reuse, R112, R84 ;  /* 0x000000706454723c */ /* 0x040fe80000041854 */
[--C-:B--2---:R-:W-:Y:S01]  /*9c10*/  FFMA.FTZ R104, R150, c[0x0][0x2d0], -R164.reuse ;  /* 0x0000b40096687a23 */ /* 0x104fe200000108a4 */
[----:B------:R-:W2:Y:S01]  /*9c20*/  LDL.64 R248, [R1+0x30] ;  /* 0x0000300001f87983 */ /* 0x000ea20000100a00 */
[----:B------:R-:W-:Y:S02]  /*9c30*/  FFMA.FTZ R164, R149, c[0x0][0x2d0], -R164 ;  /* 0x0000b40095a47a23 */ /* 0x000fe400000108a4 */
[C---:B------:R-:W-:Y:S01]  /*9c40*/  HMMA.16816.F32.BF16 R88, R100.reuse, R114, R88 ;  /* 0x000000726458723c */ /* 0x040fe20000041858 */
[----:B------:R5:W-:Y:S02]  /*9c50*/  MUFU.EX2 R167, R104 ;  /* 0x0000006800a77308 */ /* 0x000be40000000800 */
[----:B------:R-:W-:Y:S01]  /*9c60*/  LDSM.16.MT88.4 R112, [R236+UR4+0x2900] ;  /* 0x00290004ec70783b */ /* 0x000fe20008004200 */
[----:B-1----:R-:W-:Y:S07]  /*9c70*/  F2FP.BF16.PACK_AB R161, R168, R169 ;  /* 0x000000a9a8a1723e */ /* 0x002fee00000010ff */
[----:B------:R-:W1:Y:S01]  /*9c80*/  LDSM.16.MT88.4 R116, [R141+0x8100] ;  /* 0x008100008d74783b */ /* 0x000e620000004200 */
[----:B------:R-:W5:Y:S07]  /*9c90*/  MUFU.EX2 R166, R164 ;  /* 0x000000a400a67308 */ /* 0x000f6e0000000800 */
[----:B------:R-:W-:Y:S01]  /*9ca0*/  LDSM.16.MT88.4 R128, [R143+UR4+0x5900] ;  /* 0x005900048f80783b */ /* 0x000fe20008004200 */
[--C-:B-----5:R-:W-:Y:S07]  /*9cb0*/  FFMA.FTZ R104, R148, c[0x0][0x2d0], -R165.reuse ;  /* 0x0000b40094687a23 */ /* 0x120fee00000108a5 */
[----:B------:R-:W5:Y:S01]  /*9cc0*/  LDSM.16.MT88.4 R148, [R143+UR4+0x2900] ;  /* 0x002900048f94783b */ /* 0x000f620008004200 */
[----:B------:R-:W-:Y:S01]  /*9cd0*/  FFMA.FTZ R165, R163, c[0x0][0x2d0], -R165 ;  /* 0x0000b400a3a57a23 */ /* 0x000fe200000108a5 */
[----:B------:R1:W-:Y:S01]  /*9ce0*/  MUFU.EX2 R164, R104 ;  /* 0x0000006800a47308 */ /* 0x0003e20000000800 */
[----:B------:R-:W-:Y:S09]  /*9cf0*/  F2FP.BF16.PACK_AB R162, R166, R167 ;  /* 0x000000a7a6a2723e */ /* 0x000ff200000010ff */
[----:B------:R-:W5:Y:S01]  /*9d00*/  MUFU.EX2 R165, R165 ;  /* 0x000000a500a57308 */ /* 0x000f620000000800 */
[C---:B-1----:R-:W-:Y:S01]  /*9d10*/  HMMA.16816.F32.BF16 R92, R100.reuse, R116, R92 ;  /* 0x00000074645c723c */ /* 0x042fe2000004185c */
[----:B------:R-:W1:Y:S07]  /*9d20*/  LDSM.16.MT88.4 R104, [R142+0x2900] ;  /* 0x002900008e68783b */ /* 0x000e6e0000004200 */
[----:B------:R-:W-:Y:S04]  /*9d30*/  HMMA.16816.F32.BF16 R96, R100, R118, R96 ;  /* 0x000000766460723c */ /* 0x000fe80000041860 */
[----:B-----5:R-:W-:Y:S07]  /*9d40*/  F2FP.BF16.PACK_AB R163, R165, R164 ;  /* 0x000000a4a5a3723e */ /* 0x020fee00000010ff */
[C---:B------:R-:W-:Y:S01]  /*9d50*/  HMMA.16816.F32.BF16 R144, R160.reuse, R148, R4 ;  /* 0x00000094a090723c */ /* 0x040fe20000041804 */
[----:B------:R-:W5:Y:S07]  /*9d60*/  LDSM.16.MT88.4 R4, [R236+UR4+0x5900] ;  /* 0x00590004ec04783b */ /* 0x000f6e0008004200 */
[C---:B------:R-:W-:Y:S01]  /*9d70*/  HMMA.16816.F32.BF16 R148, R160.reuse, R150, R8 ;  /* 0x00000096a094723c */ /* 0x040fe20000041808 */
[----:B------:R-:W2:Y:S07]  /*9d80*/  LDSM.16.MT88.4 R8, [R141+0x5900] ;  /* 0x005900008d08783b */ /* 0x000eae0000004200 */
[C---:B-1----:R-:W-:Y:S07]  /*9d90*/  HMMA.16816.F32.BF16 R100, R160.reuse, R104, R12 ;  /* 0x00000068a064723c */ /* 0x042fee000004180c */
[----:B------:R-:W-:Y:S01]  /*9da0*/  IMAD.MOV.U32 R13, RZ, RZ, R132 ;  /* 0x000000ffff0d7224 */ /* 0x000fe200078e0084 */
[C---:B------:R-:W-:Y:S01]  /*9db0*/  HMMA.16816.F32.BF16 R104, R160.reuse, R106, R16 ;  /* 0x0000006aa068723c */ /* 0x040fe20000041810 */
[----:B------:R-:W2:Y:S03]  /*9dc0*/  LDL.LU R132, [R1+0x8] ;  /* 0x0000080001847983 */ /* 0x000ea60000300800 */
[----:B------:R-:W-:Y:S01]  /*9dd0*/  MOV R12, R108 ;  /* 0x0000006c000c7202 */ /* 0x000fe20000000f00 */
[----:B------:R-:W-:Y:S01]  /*9de0*/  IMAD.MOV.U32 R15, RZ, RZ, R126 ;  /* 0x000000ffff0f7224 */ /* 0x000fe200078e007e */
[----:B------:R-:W-:Y:S01]  /*9df0*/  MOV R14, R109 ;  /* 0x0000006d000e7202 */ /* 0x000fe20000000f00 */
[----:B------:R-:W-:Y:S01]  /*9e00*/  IMAD.MOV.U32 R18, RZ, RZ, R124 ;  /* 0x000000ffff127224 */ /* 0x000fe200078e007c */
[C---:B------:R-:W-:Y:S01]  /*9e10*/  HMMA.16816.F32.BF16 R108, R160.reuse, R112, R20 ;  /* 0x00000070a06c723c */ /* 0x040fe20000041814 */
[----:B------:R-:W4:Y:S03]  /*9e20*/  LDL R21, [R1+0x3c] ;  /* 0x00003c0001157983 */ /* 0x000f260000100800 */
[----:B------:R-:W-:Y:S02]  /*9e30*/  MOV R17, R127 ;  /* 0x0000007f00117202 */ /* 0x000fe40000000f00 */
[----:B------:R-:W-:Y:S02]  /*9e40*/  MOV R19, R125 ;  /* 0x0000007d00137202 */ /* 0x000fe40000000f00 */
[C---:B------:R-:W-:Y:S08]  /*9e50*/  HMMA.16816.F32.BF16 R112, R160.reuse, R114, R24 ;  /* 0x00000072a070723c */ /* 0x040ff00000041818 */
[C---:B------:R-:W-:Y:S08]  /*9e60*/  HMMA.16816.F32.BF16 R116, R160.reuse, R120, R28 ;  /* 0x00000078a074723c */ /* 0x040ff0000004181c */
[C---:B------:R-:W-:Y:S08]  /*9e70*/  HMMA.16816.F32.BF16 R120, R160.reuse, R122, R32 ;  /* 0x0000007aa078723c */ /* 0x040ff00000041820 */
[C---:B------:R-:W-:Y:S08]  /*9e80*/  HMMA.16816.F32.BF16 R124, R160.reuse, R128, R36 ;  /* 0x00000080a07c723c */ /* 0x040ff00000041824 */
[C---:B------:R-:W-:Y:S04]  /*9e90*/  HMMA.16816.F32.BF16 R128, R160.reuse, R130, R40 ;  /* 0x00000082a080723c */ /* 0x040fe80000041828 */
[----:B---3--:R-:W-:Y:S02]  /*9ea0*/  FFMA.FTZ R2, R2, R135, R224 ;  /* 0x0000008702027223 */ /* 0x008fe400000100e0 */
[----:B------:R-:W-:Y:S02]  /*9eb0*/  IMAD.MOV.U32 R224, RZ, RZ, R134 ;  /* 0x000000ffffe07224 */ /* 0x000fe400078e0086 */
[----:B------:R-:W-:Y:S04]  /*9ec0*/  FADD.FTZ R2, R17, R2 ;  /* 0x0000000211027221 */ /* 0x000fe80000010000 */
[----:B------:R-:W-:Y:S02]  /*9ed0*/  FADD.FTZ R2, R13, R2 ;  /* 0x000000020d027221 */ /* 0x000fe40000010000 */
[----:B--2---:R-:W-:Y:S02]  /*9ee0*/  FFMA.FTZ R0, R0, R132, R133 ;  /* 0x0000008400007223 */ /* 0x004fe40000010085 */
[C---:B------:R-:W-:Y:S03]  /*9ef0*/  HMMA.16816.F32.BF16 R132, R160.reuse, R136, R44 ;  /* 0x00000088a084723c */ /* 0x040fe6000004182c */
[----:B------:R-:W-:Y:S04]  /*9f00*/  FADD.FTZ R0, R12, R0 ;  /* 0x000000000c007221 */ /* 0x000fe80000010000 */
[----:B------:R-:W-:Y:S01]  /*9f10*/  FADD.FTZ R16, R14, R0 ;  /* 0x000000000e107221 */ /* 0x000fe20000010000 */
[C---:B------:R-:W-:Y:S04]  /*9f20*/  HMMA.16816.F32.BF16 R136, R160.reuse, R138, R48 ;  /* 0x0000008aa088723c */ /* 0x040fe80000041830 */
[----:B------:R-:W-:Y:S02]  /*9f30*/  FADD.FTZ R0, R15, R2 ;  /* 0x000000020f007221 */ /* 0x000fe40000010000 */
[----:B------:R-:W1:Y:S01]  /*9f40*/  LDSM.16.MT88.4 R12, [R143+UR4+0x8900] ;  /* 0x008900048f0c783b */ /* 0x000e620008004200 */
[----:B------:R-:W-:Y:S01]  /*9f50*/  FADD.FTZ R2, R18, R16 ;  /* 0x0000001012027221 */ /* 0x000fe20000010000 */
[C---:B-----5:R-:W-:Y:S04]  /*9f60*/  HMMA.16816.F32.BF16 R52, R160.reuse, R4, R52 ;  /* 0x00000004a034723c */ /* 0x060fe80000041834 */
[----:B------:R-:W-:Y:S01]  /*9f70*/  @P0 MOV R18, R248 ;  /* 0x000000f800120202 */ /* 0x000fe20000000f00 */
[----:B------:R-:W-:Y:S02]  /*9f80*/  FADD.FTZ R0, R19, R0 ;  /* 0x0000000013007221 */ /* 0x000fe40000010000 */
[----:B------:R-:W-:Y:S01]  /*9f90*/  MOV R4, UR20 ;  /* 0x0000001400047c02 */ /* 0x000fe20008000f00 */
[----:B------:R-:W-:Y:S01]  /*9fa0*/  IMAD.U32 R5, RZ, RZ, UR21 ;  /* 0x00000015ff057e24 */ /* 0x000fe2000f8e00ff */
[C---:B------:R-:W-:Y:S03]  /*9fb0*/  HMMA.16816.F32.BF16 R56, R160.reuse, R6, R56 ;  /* 0x00000006a038723c */ /* 0x040fe60000041838 */
[----:B----4-:R-:W-:Y:S02]  /*9fc0*/  @P0 IMAD.MOV.U32 R19, RZ, RZ, R251 ;  /* 0x000000ffff130224 */ /* 0x010fe400078e00fb */
[----:B------:R-:W-:Y:S02]  /*9fd0*/  FADD.FTZ R2, R252, R2 ;  /* 0x00000002fc027221 */ /* 0x000fe40000010000 */
[----:B------:R-:W-:Y:S01]  /*9fe0*/  @P0 IMAD.WIDE.U32 R18, R4, 0x60, R18 ;  /* 0x0000006004120825 */ /* 0x000fe200078e0012 */
[C---:B------:R-:W-:Y:S01]  /*9ff0*/  HMMA.16816.F32.BF16 R60, R160.reuse, R8, R60 ;  /* 0x00000008a03c723c */ /* 0x040fe2000004183c */
[----:B------:R2:W3:Y:S03]  /*a000*/  LDSM.16.MT88.4 R4, [R142+0x8900] ;  /* 0x008900008e04783b */ /* 0x0004e60000004200 */
[----:B------:R-:W-:Y:S02]  /*a010*/  FADD.FTZ R0, R241, R0 ;  /* 0x00000000f1007221 */ /* 0x000fe40000010000 */
[----:B------:R-:W-:Y:S02]  /*a020*/  FADD.FTZ R2, R234, R2 ;  /* 0x00000002ea027221 */ /* 0x000fe40000010000 */
[----:B------:R-:W-:Y:S01]  /*a030*/  FADD.FTZ R0, R226, R0 ;  /* 0x00000000e2007221 */ /* 0x000fe20000010000 */
[C---:B------:R-:W-:Y:S01]  /*a040*/  HMMA.16816.F32.BF16 R64, R160.reuse, R10, R64 ;  /* 0x0000000aa040723c */ /* 0x040fe20000041840 */
[----:B------:R-:W4:Y:S02]  /*a050*/  LDSM.16.MT88.4 R8, [R236+UR4+0x8900] ;  /* 0x00890004ec08783b */ /* 0x000f240008004200 */
[----:B------:R-:W-:Y:S02]  /*a060*/  FADD.FTZ R2, R225, R2 ;  /* 0x00000002e1027221 */ /* 0x000fe40000010000 */
[----:B------:R-:W-:Y:S02]  /*a070*/  FADD.FTZ R0, R227, R0 ;  /* 0x00000000e3007221 */ /* 0x000fe40000010000 */
[----:B------:R-:W-:Y:S02]  /*a080*/  FADD.FTZ R16, R224, R2 ;  /* 0x00000002e0107221 */ /* 0x000fe40000010000 */
[----:B------:R-:W-:Y:S01]  /*a090*/  FADD.FTZ R2, R247, R0 ;  /* 0x00000000f7027221 */ /* 0x000fe20000010000 */
[C---:B-1----:R-:W-:Y:S03]  /*a0a0*/  HMMA.16816.F32.BF16 R68, R160.reuse, R12, R68 ;  /* 0x0000000ca044723c */ /* 0x042fe60000041844 */
[----:B------:R-:W-:Y:S02]  /*a0b0*/  FADD.FTZ R2, R246, R2 ;  /* 0x00000002f6027221 */ /* 0x000fe40000010000 */
[----:B------:R-:W-:Y:S02]  /*a0c0*/  FADD.FTZ R0, R245, R16 ;  /* 0x00000010f5007221 */ /* 0x000fe40000010000 */
[----:B--2---:R-:W-:Y:S01]  /*a0d0*/  IMAD.MOV.U32 R142, RZ, RZ, R3 ;  /* 0x000000ffff8e7224 */ /* 0x004fe200078e0003 */
[C---:B------:R-:W-:Y:S01]  /*a0e0*/  HMMA.16816.F32.BF16 R72, R160.reuse, R14, R72 ;  /* 0x0000000ea048723c */ /* 0x040fe20000041848 */
[----:B------:R1:W2:Y:S03]  /*a0f0*/  LDSM.16.MT88.4 R12, [R141+0x8900] ;  /* 0x008900008d0c783b */ /* 0x0002a60000004200 */
[----:B------:R-:W-:Y:S02]  /*a100*/  FADD.FTZ R16, R244, R0 ;  /* 0x00000000f4107221 */ /* 0x000fe40000010000 */
[----:B------:R-:W-:Y:S02]  /*a110*/  FADD.FTZ R0, R243, R2 ;  /* 0x00000002f3007221 */ /* 0x000fe40000010000 */
[----:B------:R-:W-:Y:S04]  /*a120*/  @P0 IMAD.SHL.U32 R2, R18, 0x2, RZ ;  /* 0x0000000212020824 */ /* 0x000fe800078e00ff */
[----:B------:R-:W-:Y:S01]  /*a130*/  FADD.FTZ R17, R242, R0 ;  /* 0x00000000f2117221 */ /* 0x000fe20000010000 */
[----:B------:R-:W-:Y:S01]  /*a140*/  MOV R0, UR12 ;  /* 0x0000000c00007c02 */ /* 0x000fe20008000f00 */
[----:B------:R-:W-:Y:S01]  /*a150*/  FADD.FTZ R20, R235, R16 ;  /* 0x00000010eb147221 */ /* 0x000fe20000010000 */
[----:B------:R-:W-:Y:S01]  /*a160*/  @P0 IADD3 R16, R19, UR17, RZ ;  /* 0x0000001113100c10 */ /* 0x000fe2000fffe0ff */
[C---:B---3--:R-:W-:Y:S01]  /*a170*/  HMMA.16816.F32.BF16 R76, R160.reuse, R4, R76 ;  /* 0x00000004a04c723c */ /* 0x048fe2000004184c */
[----:B------:R-:W-:Y:S02]  /*a180*/  @UP0 USHF.L.U32 UR17, UR6, 0x6, URZ ;  /* 0x0000000606110899 */ /* 0x000fe4000800063f */
[----:B------:R-:W-:Y:S01]  /*a190*/  @P0 IMAD R0, R0, 0x4800, R21 ;  /* 0x0000480000000824 */ /* 0x000fe200078e0215 */
[----:B------:R-:W-:Y:S01]  /*a1a0*/  @P0 SHF.L.U64.HI R18, R18, 0x1, R16 ;  /* 0x0000000112120819 */ /* 0x000fe20000010210 */
[----:B------:R-:W-:Y:S01]  /*a1b0*/  FADD.FTZ R22, R212, R17 ;  /* 0x00000011d4167221 */ /* 0x000fe20000010000 */
[----:B------:R-:W-:Y:S01]  /*a1c0*/  @P0 IADD3 R16, P6, R2, c[0x0][0x1c8], RZ ;  /* 0x0000720002100a10 */ /* 0x000fe20007fde0ff */
[----:B------:R-:W-:Y:S01]  /*a1d0*/  FADD.FTZ R19, R238, R20 ;  /* 0x00000014ee137221 */ /* 0x000fe20000010000 */
[----:B------:R-:W-:Y:S01]  /*a1e0*/  @P0 SHF.L.U32 R0, R0, 0x1, RZ ;  /* 0x0000000100000819 */ /* 0x000fe200000006ff */
[C---:B------:R-:W-:Y:S01]  /*a1f0*/  HMMA.16816.F32.BF16 R80, R160.reuse, R6, R80 ;  /* 0x00000006a050723c */ /* 0x040fe20000041850 */
[----:B------:R-:W-:Y:S02]  /*a200*/  UISETP.GT.AND UP0, UPT, UR15, UR13, UPT ;  /* 0x0000000d0f00728c */ /* 0x000fe4000bf04270 */
[----:B------:R-:W-:Y:S01]  /*a210*/  @P0 IADD3.X R17, R18, c[0x0][0x1cc], RZ, P6, !PT ;  /* 0x0000730012110a10 */ /* 0x000fe200037fe4ff */
[----:B------:R-:W-:Y:S01]  /*a220*/  FADD.FTZ R22, R215, R22 ;  /* 0x00000016d7167221 */ /* 0x000fe20000010000 */
[----:B------:R-:W-:Y:S01]  /*a230*/  @P0 IADD3 R20, P5, R2, 0x80, RZ ;  /* 0x0000008002140810 */ /* 0x000fe20007fbe0ff */
[----:B------:R-:W-:Y:S01]  /*a240*/  FADD.FTZ R19, R214, R19 ;  /* 0x00000013d6137221 */ /* 0x000fe20000010000 */
[----:B------:R-:W-:Y:S01]  /*a250*/  UIADD3 UR15, UR5, 0x1, URZ ;  /* 0x00000001050f7890 */ /* 0x000fe2000fffe03f */
[----:B------:R-:W-:Y:S01]  /*a260*/  @!PT LDS RZ, [RZ] ;  /* 0x00000000fffff984 */ /* 0x000fe20000000800 */
[----:B------:R-:W-:Y:S01]  /*a270*/  @!PT LDS RZ, [RZ] ;  /* 0x00000000fffff984 */ /* 0x000fe20000000800 */
[----:B------:R-:W-:Y:S01]  /*a280*/  @!PT LDS RZ, [RZ] ;  /* 0x00000000fffff984 */ /* 0x000fe20000000800 */
[----:B------:R3:W-:Y:S01]  /*a290*/  @P0 LDGSTS.E.BYPASS.LTC128B.128 [R0+0x12100], [R16.64], !P4 ;  /* 0x1210000010000fae */ /* 0x0007e2000e101d58 */
[----:B------:R-:W-:Y:S01]  /*a2a0*/  @P0 IADD3 R20, P1, R20, c[0x0][0x1c8], RZ ;  /* 0x0000720014140a10 */ /* 0x000fe20007f3e0ff */
[C---:B----4-:R-:W-:Y:S01]  /*a2b0*/  HMMA.16816.F32.BF16 R84, R160.reuse, R8, R84 ;  /* 0x00000008a054723c */ /* 0x050fe20000041854 */
[----:B------:R-:W-:Y:S02]  /*a2c0*/  USEL UR5, UR15, URZ, !UP1 ;  /* 0x0000003f0f057287 */ /* 0x000fe4000c800000 */
[----:B------:R-:W-:Y:S01]  /*a2d0*/  @P0 IADD3.X R21, RZ, c[0x0][0x1cc], R18, P1, P5 ;  /* 0x00007300ff150a10 */ /* 0x000fe20000fea412 */
[----:B------:R-:W-:Y:S01]  /*a2e0*/  FADD.FTZ R4, R183, R22 ;  /* 0x00000016b7047221 */ /* 0x000fe20000010000 */
[----:B------:R-:W-:Y:S01]  /*a2f0*/  @P0 IADD3 R2, P5, R2, 0x100, RZ ;  /* 0x0000010002020810 */ /* 0x000fe20007fbe0ff */
[----:B------:R-:W-:Y:S01]  /*a300*/  FADD.FTZ R5, R213, R19 ;  /* 0x00000013d5057221 */ /* 0x000fe20000010000 */
[----:B------:R-:W-:Y:S01]  /*a310*/  UMOV UR15, UR28 ;  /* 0x0000001c000f7c82 */ /* 0x000fe20008000000 */
[----:B------:R3:W-:Y:S01]  /*a320*/  @P0 LDGSTS.E.BYPASS.LTC128B.128 [R0+0x15100], [R20.64], !P3 ;  /* 0x1510000014000fae */ /* 0x0007e2000d901d58 */
[----:B------:R-:W-:Y:S01]  /*a330*/  @P0 IADD3 R6, P1, R2, c[0x0][0x1c8], RZ ;  /* 0x0000720002060a10 */ /* 0x000fe20007f3e0ff */
[C---:B------:R-:W-:Y:S03]  /*a340*/  HMMA.16816.F32.BF16 R88, R160.reuse, R10, R88 ;  /* 0x0000000aa058723c */ /* 0x040fe60000041858 */
[----:B------:R-:W-:Y:S01]  /*a350*/  @P0 IADD3.X R7, RZ, c[0x0][0x1cc], R18, P1, P5 ;  /* 0x00007300ff070a10 */ /* 0x000fe20000fea412 */
[----:B------:R-:W-:Y:S01]  /*a360*/  FADD.FTZ R4, R182, R4 ;  /* 0x00000004b6047221 */ /* 0x000fe20000010000 */
[----:B-1----:R-:W-:Y:S01]  /*a370*/  MOV R141, R140 ;  /* 0x0000008c008d7202 */ /* 0x002fe20000000f00 */
[----:B------:R-:W-:Y:S02]  /*a380*/  FADD.FTZ R5, R180, R5 ;  /* 0x00000005b4057221 */ /* 0x000fe40000010000 */
[----:B------:R1:W-:Y:S01]  /*a390*/  @P0 LDGSTS.E.BYPASS.LTC128B.128 [R0+0x18100], [R6.64], !P2 ;  /* 0x1810000006000fae */ /* 0x0003e2000d101d58 */
[C---:B--2---:R-:W-:Y:S03]  /*a3a0*/  HMMA.16816.F32.BF16 R92, R160.reuse, R12, R92 ;  /* 0x0000000ca05c723c */ /* 0x044fe6000004185c */
[----:B------:R-:W-:Y:S02]  /*a3b0*/  FADD.FTZ R2, R181, R5 ;  /* 0x00000005b5027221 */ /* 0x000fe40000010000 */
[----:B------:R-:W-:Y:S01]  /*a3c0*/  FADD.FTZ R5, R178, R4 ;  /* 0x00000004b2057221 */ /* 0x000fe20000010000 */
[----:B------:R-:W-:Y:S01]  /*a3d0*/  @P0 IADD3 R4, P1, R16, UR17, RZ ;  /* 0x0000001110040c10 */ /* 0x000fe2000ff3e0ff */
[----:B------:R-:W-:Y:S01]  /*a3e0*/  FADD.FTZ R18, R174, R2 ;  /* 0x00000002ae127221 */ /* 0x000fe20000010000 */
[----:B------:R-:W-:Y:S04]  /*a3f0*/  HMMA.16816.F32.BF16 R96, R160, R14, R96 ;  /* 0x0000000ea060723c */ /* 0x000fe80000041860 */
[----:B------:R-:W-:Y:S01]  /*a400*/  FADD.FTZ R2, R179, R5 ;  /* 0x00000005b3027221 */ /* 0x000fe20000010000 */
[----:B------:R-:W-:Y:S01]  /*a410*/  @P0 IADD3.X R5, R17, UR18, RZ, P1, !PT ;  /* 0x0000001211050c10 */ /* 0x000fe20008ffe4ff */
[----:B------:R-:W-:Y:S02]  /*a420*/  FADD.FTZ R8, R176, R18 ;  /* 0x00000012b0087221 */ /* 0x000fe40000010000 */
[----:B------:R-:W-:Y:S02]  /*a430*/  FADD.FTZ R2, R177, R2 ;  /* 0x00000002b1027221 */ /* 0x000fe40000010000 */
[----:B------:R2:W-:Y:S02]  /*a440*/  @P0 LDGSTS.E.BYPASS.LTC128B.128 [R0+0x13100], [R4.64], !P4 ;  /* 0x1310000004000fae */ /* 0x0005e4000e101d58 */
[----:B------:R-:W-:Y:S04]  /*a450*/  FADD.FTZ R2, R175, R2 ;  /* 0x00000002af027221 */ /* 0x000fe80000010000 */
[----:B------:R-:W-:Y:S02]  /*a460*/  FADD.FTZ R2, R171, R2 ;  /* 0x00000002ab027221 */ /* 0x000fe40000010000 */
[----:B------:R2:W-:Y:S01]  /*a470*/  @P0 LDGSTS.E.BYPASS.LTC128B.128 [R0+0x16100], [R4.64+0x80], !P3 ;  /* 0x1610008004000fae */ /* 0x0005e2000d901d58 */
[----:B-1----:R-:W-:Y:S01]  /*a480*/  @P0 IADD3 R6, P1, R4, UR17, RZ ;  /* 0x0000001104060c10 */ /* 0x002fe2000ff3e0ff */
[----:B------:R-:W-:Y:S03]  /*a490*/  FADD.FTZ R2, R170, R2 ;  /* 0x00000002aa027221 */ /* 0x000fe60000010000 */
[----:B------:R-:W-:Y:S01]  /*a4a0*/  @P0 IADD3.X R7, R5, UR18, RZ, P1, !PT ;  /* 0x0000001205070c10 */ /* 0x000fe20008ffe4ff */
[----:B------:R-:W-:Y:S02]  /*a4b0*/  FADD.FTZ R2, R167, R2 ;  /* 0x00000002a7027221 */ /* 0x000fe40000010000 */
[----:B------:R2:W-:Y:S02]  /*a4c0*/  @P0 LDGSTS.E.BYPASS.LTC128B.128 [R0+0x19100], [R4.64+0x100], !P2 ;  /* 0x1910010004000fae */ /* 0x0005e4000d101d58 */
[----:B------:R-:W-:Y:S06]  /*a4d0*/  FADD.FTZ R2, R166, R2 ;  /* 0x00000002a6027221 */ /* 0x000fec0000010000 */
[----:B------:R3:W-:Y:S08]  /*a4e0*/  @P0 LDGSTS.E.BYPASS.LTC128B.128 [R0+0x14100], [R6.64], !P4 ;  /* 0x1410000006000fae */ /* 0x0007f0000e101d58 */
[----:B------:R3:W-:Y:S08]  /*a4f0*/  @P0 LDGSTS.E.BYPASS.LTC128B.128 [R0+0x17100], [R6.64+0x80], !P3 ;  /* 0x1710008006000fae */ /* 0x0007f0000d901d58 */
[----:B------:R3:W-:Y:S01]  /*a500*/  @P0 LDGSTS.E.BYPASS.LTC128B.128 [R0+0x1a100], [R6.64+0x100], !P2 ;  /* 0x1a10010006000fae */ /* 0x0007e2000d101d58 */
[----:B------:R-:W-:Y:S01]  /*a510*/  PLOP3.LUT P0, PT, PT, PT, UP0, 0x80, 0x0 ;  /* 0x000000000000781c */ /* 0x000fe20003f0f008 */
[----:B--2---:R-:W-:Y:S06]  /*a520*/  FADD.FTZ R4, R173, R8 ;  /* 0x00000008ad047221 */ /* 0x004fec0000010000 */
[----:B------:R1:W-:Y:S04]  /*a530*/  STL [R1+0x4], R2 ;  /* 0x0000040201007387 */ /* 0x0003e80000100800 */
[----:B------:R-:W0:Y:S01]  /*a540*/  LDGDEPBAR ;  /* 0x00000000000079af */ /* 0x000e220000000000 */
[----:B---3--:R-:W-:Y:S04]  /*a550*/  FADD.FTZ R0, R172, R4 ;  /* 0x00000004ac007221 */ /* 0x008fe80000010000 */
[----:B------:R-:W-:Y:S04]  /*a560*/  FADD.FTZ R0, R169, R0 ;  /* 0x00000000a9007221 */ /* 0x000fe80000010000 */
[----:B------:R-:W-:Y:S04]  /*a570*/  FADD.FTZ R0, R168, R0 ;  /* 0x00000000a8007221 */ /* 0x000fe80000010000 */
[----:B------:R-:W-:Y:S04]  /*a580*/  FADD.FTZ R0, R164, R0 ;  /* 0x00000000a4007221 */ /* 0x000fe80000010000 */
[----:B------:R-:W-:Y:S05]  /*a590*/  FADD.FTZ R0, R165, R0 ;  /* 0x00000000a5007221 */ /* 0x000fea0000010000 */
[----:B------:R1:W-:Y:S01]  /*a5a0*/  STL [R1+0x8], R0 ;  /* 0x0000080001007387 */ /* 0x0003e20000100800 */
[----:B------:R-:W-:-:S05]  /*a5b0*/  @P0 BRA `(.L_x_2482) ;  /* 0xffffbe2000000947 */ /* 0x000fca000383ffff */
.L_x_2481:
        /* <DEDUP_REMOVED lines=24> */
.L_x_2484:
[----:B------:R-:W2:Y:S01]  /*a740*/  LDL.64 R46, [R1+0x20] ;  /* 0x00002000012e7983 */ /* 0x000ea20000100a00 */
[----:B------:R-:W-:Y:S04]  /*a750*/  DEPBAR.LE SB0, 0x2 ;  /* 0x000080800000791a */ /* 0x000fe80000000000 */
[----:B------:R-:W-:Y:S01]  /*a760*/  UIMAD UR4, UR5, 0x9000, URZ ;  /* 0x00009000050478a4 */ /* 0x000fe2000f8e023f */
[----:B------:R-:W3:Y:S01]  /*a770*/  LDL.64 R44, [R1+0x28] ;  /* 0x00002800012c7983 */ /* 0x000ee20000100a00 */
[----:B------:R-:W-:Y:S02]  /*a780*/  UISETP.NE.AND UP0, UPT, UR28, URZ, UPT ;  /* 0x0000003f1c00728c */ /* 0x000fe4000bf05270 */
[----:B------:R-:W-:Y:S02]  /*a790*/  UIADD3 UR27, UR28, -0x1, URZ ;  /* 0xffffffff1c1b7890 */ /* 0x000fe4000fffe03f */
[----:B------:R-:W-:Y:S01]  /*a7a0*/  IADD3 R3, R237, UR4, RZ ;  /* 0x00000004ed037c10 */ /* 0x000fe2000fffe0ff */
[----:B------:R-:W4:Y:S04]  /*a7b0*/  LDL R170, [R1] ;  /* 0x0000000001aa7983 */ /* 0x000f280000100800 */
[----:B------:R-:W-:Y:S01]  /*a7c0*/  BAR.SYNC.DEFER_BLOCKING 0x0 ;  /* 0x0000000000007b1d */ /* 0x000fe20000010000 */
[-C--:B-1----:R-:W-:Y:S01]  /*a7d0*/  IADD3 R2, R239, R3.reuse, RZ ;  /* 0x00000003ef027210 */ /* 0x082fe20007ffe0ff */
[----:B------:R-:W-:Y:S01]  /*a7e0*/  @UP0 USHF.R.S32.HI UR15, URZ, 0x1f, UR27 ;  /* 0x0000001f3f0f0899 */ /* 0x000fe2000801141b */
[----:B------:R-:W-:Y:S01]  /*a7f0*/  PLOP3.LUT P0, PT, PT, PT, UP0, 0x80, 0x0 ;  /* 0x000000000000781c */ /* 0x000fe20003f0f008 */
[----:B------:R-:W-:Y:S01]  /*a800*/  @UP0 UIMAD.WIDE.U32 UR30, UR27, UR8, URZ ;  /* 0x000000081b1e02a5 */ /* 0x000fe2000f8e003f */
[C---:B------:R-:W-:Y:S01]  /*a810*/  IADD3 R3, R238.reuse, R3, RZ ;  /* 0x00000003ee037210 */ /* 0x040fe20007ffe0ff */
[----:B------:R-:W-:Y:S01]  /*a820*/  @UP0 UIMAD UR15, UR15, UR8, URZ ;  /* 0x000000080f0f02a4 */ /* 0x000fe2000f8e023f */
[----:B------:R-:W-:Y:S03]  /*a830*/  IADD3 R232, R238, R2, RZ ;  /* 0x00000002eee87210 */ /* 0x000fe60007ffe0ff */
[----:B------:R-:W-:Y:S01]  /*a840*/  @UP0 UIMAD UR15, UR27, UR9, UR15 ;  /* 0x000000091b0f02a4 */ /* 0x000fe2000f8e020f */
[----:B------:R-:W-:Y:S03]  /*a850*/  MOV R140, UR30 ;  /* 0x0000001e008c7c02 */ /* 0x000fe60008000f00 */
[----:B------:R-:W-:Y:S04]  /*a860*/  @UP0 UIADD3 UR15, UR31, UR15, URZ ;  /* 0x0000000f1f0f0290 */ /* 0x000fe8000fffe03f */
[----:B------:R-:W-:Y:S02]  /*a870*/  @UP0 UIMAD UR15, UR15, 0x60, URZ ;  /* 0x000000600f0f08a4 */ /* 0x000fe4000f8e023f */
[----:B------:R-:W-:Y:S01]  /*a880*/  UISETP.GE.AND UP0, UPT, UR28, 0x2, UPT ;  /* 0x000000021c00788c */ /* 0x000fe2000bf06270 */
[----:B------:R-:W1:Y:S10]  /*a890*/  LDSM.16.M88.4 R8, [R237+UR4+0x12100] ;  /* 0x01210004ed08783b */ /* 0x000e740008000200 */
[----:B------:R-:W-:Y:S01]  /*a8a0*/  @UP0 UIADD3 UR26, UR28, -0x2, URZ ;  /* 0xfffffffe1c1a0890 */ /* 0x000fe2000fffe03f */
[----:B------:R-:W5:Y:S03]  /*a8b0*/  LDSM.16.M88.4 R16, [R237+UR4+0x12900] ;  /* 0x01290004ed10783b */ /* 0x000f660008000200 */
[----:B------:R-:W-:Y:S05]  /*a8c0*/  @UP0 UIMAD.WIDE.U32 UR30, UR26, UR6, URZ ;  /* 0x000000061a1e02a5 */ /* 0x000fea000f8e003f */
[----:B------:R-:W5:Y:S08]  /*a8d0*/  LDSM.16.M88.4 R24, [R237+UR4+0x13100] ;  /* 0x01310004ed18783b */ /* 0x000f700008000200 */
[----:B------:R-:W4:Y:S04]  /*a8e0*/  LDL.LU R252, [R1+0x4] ;  /* 0x0000040001fc7983 */ /* 0x000f280000300800 */
[----:B------:R-:W5:Y:S08]  /*a8f0*/  LDSM.16.M88.4 R32, [R237+UR4+0x13900] ;  /* 0x01390004ed20783b */ /* 0x000f700008000200 */
[----:B------:R-:W4:Y:S01]  /*a900*/  LDL.LU R247, [R1+0x8] ;  /* 0x0000080001f77983 */ /* 0x000f220000300800 */
[C---:B-1----:R-:W-:Y:S03]  /*a910*/  HMMA.16816.F32.BF16 R4, R152.reuse, R8, RZ ;  /* 0x000000089804723c */ /* 0x042fe600000418ff */
[----:B------:R-:W1:Y:S05]  /*a920*/  LDSM.16.M88.4 R40, [R237+UR4+0x14100] ;  /* 0x01410004ed28783b */ /* 0x000e6a0008000200 */
[C---:B------:R-:W-:Y:S03]  /*a930*/  HMMA.16816.F32.BF16 R8, R152.reuse, R10, RZ ;  /* 0x0000000a9808723c */ /* 0x040fe600000418ff */
[----:B------:R-:W1:Y:S05]  /*a940*/  LDSM.16.M88.4 R48, [R237+UR4+0x14900] ;  /* 0x01490004ed30783b */ /* 0x000e6a0008000200 */
[C---:B-----5:R-:W-:Y:S03]  /*a950*/  HMMA.16816.F32.BF16 R12, R152.reuse, R16, RZ ;  /* 0x00000010980c723c */ /* 0x060fe600000418ff */
[----:B------:R-:W5:Y:S05]  /*a960*/  LDSM.16.M88.4 R160, [R2+0x12100] ;  /* 0x0121000002a0783b */ /* 0x000f6a0000000200 */
[C---:B------:R-:W-:Y:S03]  /*a970*/  HMMA.16816.F32.BF16 R16, R152.reuse, R18, RZ ;  /* 0x000000129810723c */ /* 0x040fe600000418ff */
[----:B------:R-:W2:Y:S05]  /*a980*/  LDSM.16.M88.4 R164, [R2+0x12900] ;  /* 0x0129000002a4783b */ /* 0x000eaa0000000200 */
[C---:B------:R-:W-:Y:S03]  /*a990*/  HMMA.16816.F32.BF16 R20, R152.reuse, R24, RZ ;  /* 0x000000189814723c */ /* 0x040fe600000418ff */
[----:B------:R-:W-:Y:S05]  /*a9a0*/  LDSM.16.M88.4 R172, [R2+0x13900] ;  /* 0x0139000002ac783b */ /* 0x000fea0000000200 */
[C---:B------:R-:W-:Y:S03]  /*a9b0*/  HMMA.16816.F32.BF16 R24, R152.reuse, R26, RZ ;  /* 0x0000001a9818723c */ /* 0x040fe600000418ff */
[----:B------:R-:W-:Y:S05]  /*a9c0*/  LDSM.16.M88.4 R176, [R2+0x14100] ;  /* 0x0141000002b0783b */ /* 0x000fea0000000200 */
[C---:B------:R-:W-:Y:S03]  /*a9d0*/  HMMA.16816.F32.BF16 R28, R152.reuse, R32, RZ ;  /* 0x00000020981c723c */ /* 0x040fe600000418ff */
[----:B------:R-:W-:Y:S05]  /*a9e0*/  LDSM.16.M88.4 R180, [R2+0x14900] ;  /* 0x0149000002b4783b */ /* 0x000fea0000000200 */
[C---:B------:R-:W-:Y:S03]  /*a9f0*/  HMMA.16816.F32.BF16 R32, R152.reuse, R34, RZ ;  /* 0x000000229820723c */ /* 0x040fe600000418ff */
[----:B------:R-:W4:Y:S06]  /*aa00*/  LDL.64 R250, [R1+0x18] ;  /* 0x0000180001fa7983 */ /* 0x000f2c0000100a00 */
[----:B------:R-:W4:Y:S01]  /*aa10*/  LDL.64 R248, [R1+0x30] ;  /* 0x0000300001f87983 */ /* 0x000f220000100a00 */
[C---:B-1----:R-:W-:Y:S08]  /*aa20*/  HMMA.16816.F32.BF16 R36, R152.reuse, R40, RZ ;  /* 0x000000289824723c */ /* 0x042ff000000418ff */
[C---:B------:R-:W-:Y:S01]  /*aa30*/  HMMA.16816.F32.BF16 R40, R152.reuse, R42, RZ ;  /* 0x0000002a9828723c */ /* 0x040fe200000418ff */
[----:B--2---:R-:W-:Y:S03]  /*aa40*/  @P0 MOV R169, R47 ;  /* 0x0000002f00a90202 */ /* 0x004fe60000000f00 */
[----:B---3--:R-:W-:Y:S04]  /*aa50*/  @P0 MOV R168, R44 ;  /* 0x0000002c00a80202 */ /* 0x008fe80000000f00 */
[C---:B------:R-:W-:Y:S01]  /*aa60*/  HMMA.16816.F32.BF16 R44, R152.reuse, R48, RZ ;  /* 0x00000030982c723c */ /* 0x040fe200000418ff */
[----:B------:R-:W-:Y:S07]  /*aa70*/  @P0 IMAD.WIDE.U32 R168, R140, 0x60, R168 ;  /* 0x000000608ca80825 */ /* 0x000fee00078e00a8 */
[----:B------:R-:W-:Y:S01]  /*aa80*/  HMMA.16816.F32.BF16 R48, R152, R50, RZ ;  /* 0x000000329830723c */ /* 0x000fe200000418ff */
[----:B------:R-:W-:Y:S03]  /*aa90*/  @P0 SHF.L.U32 R140, R168, 0x1, RZ ;  /* 0x00000001a88c0819 */ /* 0x000fe600000006ff */
[----:B------:R-:W-:Y:S01]  /*aaa0*/  @P0 IADD3 R142, R169, UR15, RZ ;  /* 0x0000000fa98e0c10 */ /* 0x000fe2000fffe0ff */
[----:B------:R-:W-:Y:S01]  /*aab0*/  @UP0 USHF.R.S32.HI UR15, URZ, 0x1f, UR26 ;  /* 0x0000001f3f0f0899 */ /* 0x000fe2000801141a */
[----:B------:R-:W-:Y:S02]  /*aac0*/  @P0 IADD3 R214, P6, R140, 0x80, RZ ;  /* 0x000000808cd60810 */ /* 0x000fe40007fde0ff */
[C---:B-----5:R-:W-:Y:S01]  /*aad0*/  HMMA.16816.F32.BF16 R4, R156.reuse, R160, R4 ;  /* 0x000000a09c04723c */ /* 0x060fe20000041804 */
[----:B------:R-:W-:Y:S04]  /*aae0*/  @UP0 UIMAD UR15, UR15, UR6, URZ ;  /* 0x000000060f0f02a4 */ /* 0x000fe8000f8e023f */
[----:B------:R-:W-:Y:S01]  /*aaf0*/  @P0 SHF.L.U64.HI R142, R168, 0x1, R142 ;  /* 0x00000001a88e0819 */ /* 0x000fe2000001028e */
[----:B------:R-:W-:Y:S01]  /*ab00*/  @UP0 UIMAD UR15, UR26, UR7, UR15 ;  /* 0x000000071a0f02a4 */ /* 0x000fe2000f8e020f */
[----:B------:R-:W-:Y:S01]  /*ab10*/  MOV R168, UR12 ;  /* 0x0000000c00a87c02 */ /* 0x000fe20008000f00 */
[C---:B------:R-:W-:Y:S01]  /*ab20*/  HMMA.16816.F32.BF16 R8, R156.reuse, R162, R8 ;  /* 0x000000a29c08723c */ /* 0x040fe20000041808 */
[----:B------:R-:W-:Y:S02]  /*ab30*/  UIADD3 UR26, UR12, 0x1, URZ ;  /* 0x000000010c1a7890 */ /* 0x000fe4000fffe03f */
[----:B------:R-:W-:Y:S01]  /*ab40*/  @UP0 UIADD3 UR15, UR31, UR15, URZ ;  /* 0x0000000f1f0f0290 */ /* 0x000fe2000fffe03f */
[----:B------:R-:W-:Y:S02]  /*ab50*/  @P0 IADD3 R214, P5, R214, c[0x0][0x1f8], RZ ;  /* 0x00007e00d6d60a10 */ /* 0x000fe40007fbe0ff */
[C---:B------:R-:W-:Y:S01]  /*ab60*/  @P0 IADD3 R212, P1, R140.reuse, 0x100, RZ ;  /* 0x000001008cd40810 */ /* 0x040fe20007f3e0ff */
[----:B------:R-:W-:Y:S01]  /*ab70*/  @UP0 UIMAD UR15, UR15, 0x60, URZ ;  /* 0x000000600f0f08a4 */ /* 0x000fe2000f8e023f */
[C---:B------:R-:W-:Y:S04]  /*ab80*/  HMMA.16816.F32.BF16 R12, R156.reuse, R164, R12 ;  /* 0x000000a49c0c723c */ /* 0x040fe8000004180c */
[----:B------:R-:W-:Y:S02]  /*ab90*/  @P0 IADD3.X R215, RZ, c[0x0][0x1fc], R142, P5, P6 ;  /* 0x00007f00ffd70a10 */ /* 0x000fe40002fec48e */
[----:B------:R-:W-:Y:S01]  /*aba0*/  @P0 IADD3 R160, P6, R140, c[0x0][0x1f8], RZ ;  /* 0x00007e008ca00a10 */ /* 0x000fe20007fde0ff */
[----:B----4-:R-:W-:Y:S01]  /*abb0*/  @P0 IMAD R140, R168, 0x9000, R170 ;  /* 0x00009000a88c0824 */ /* 0x010fe200078e02aa */
[C---:B------:R-:W-:Y:S01]  /*abc0*/  HMMA.16816.F32.BF16 R16, R156.reuse, R166, R16 ;  /* 0x000000a69c10723c */ /* 0x040fe20000041810 */
[----:B------:R-:W1:Y:S03]  /*abd0*/  LDSM.16.M88.4 R168, [R2+0x13100] ;  /* 0x0131000002a8783b */ /* 0x000e660000000200 */
[----:B------:R-:W-:Y:S02]  /*abe0*/  @P0 IADD3.X R161, R142, c[0x0][0x1fc], RZ, P6, !PT ;  /* 0x00007f008ea10a10 */ /* 0x000fe400037fe4ff */
[----:B------:R-:W-:Y:S03]  /*abf0*/  @P0 IADD3 R212, P5, R212, c[0x0][0x1f8], RZ ;  /* 0x00007e00d4d40a10 */ /* 0x000fe60007fbe0ff */
[----:B------:R-:W-:Y:S01]  /*ac00*/  @!PT LDS RZ, [RZ] ;  /* 0x00000000fffff984 */ /* 0x000fe20000000800 */
[----:B------:R-:W-:Y:S01]  /*ac10*/  @!PT LDS RZ, [RZ] ;  /* 0x00000000fffff984 */ /* 0x000fe20000000800 */
[----:B------:R-:W-:Y:S01]  /*ac20*/  @!PT LDS RZ, [RZ] ;  /* 0x00000000fffff984 */ /* 0x000fe20000000800 */
[----:B------:R2:W-:Y:S03]  /*ac30*/  @P0 LDGSTS.E.BYPASS.LTC128B.128 [R140+0x100], [R160.64], !P4 ;  /* 0x00100000a08c0fae */ /* 0x0005e6000e101d58 */
[----:B------:R-:W-:Y:S05]  /*ac40*/  @P0 IADD3.X R213, RZ, c[0x0][0x1fc], R142, P5, P1 ;  /* 0x00007f00ffd50a10 */ /* 0x000fea0002fe248e */
[----:B------:R3:W-:Y:S08]  /*ac50*/  @P0 LDGSTS.E.BYPASS.LTC128B.128 [R140+0x3100], [R214.64], !P3 ;  /* 0x03100000d68c0fae */ /* 0x0007f0000d901d58 */
[----:B------:R4:W-:Y:S01]  /*ac60*/  @P0 LDGSTS.E.BYPASS.LTC128B.128 [R140+0x6100], [R212.64], !P2 ;  /* 0x06100000d48c0fae */ /* 0x0009e2000d101d58 */
[----:B--2---:R-:W-:Y:S04]  /*ac70*/  @P0 IADD3 R160, P1, R160, UR11, RZ ;  /* 0x0000000ba0a00c10 */ /* 0x004fe8000ff3e0ff */
[----:B------:R-:W-:Y:S01]  /*ac80*/  @P0 IADD3.X R161, R161, UR10, RZ, P1, !PT ;  /* 0x0000000aa1a10c10 */ /* 0x000fe20008ffe4ff */
[C---:B-1----:R-:W-:Y:S03]  /*ac90*/  HMMA.16816.F32.BF16 R20, R156.reuse, R168, R20 ;  /* 0x000000a89c14723c */ /* 0x042fe60000041814 */
[C---:B------:R-:W-:Y:S01]  /*aca0*/  @P0 IADD3 R162, P6, R160.reuse, UR11, RZ ;  /* 0x0000000ba0a20c10 */ /* 0x040fe2000ffde0ff */
[----:B------:R1:W-:Y:S01]  /*acb0*/  @P0 LDGSTS.E.BYPASS.LTC128B.128 [R140+0x1100], [R160.64], !P4 ;  /* 0x01100000a08c0fae */ /* 0x0003e2000e101d58 */
[C---:B---3--:R-:W-:Y:S02]  /*acc0*/  @P0 IADD3 R214, P5, R160.reuse, UR21, RZ ;  /* 0x00000015a0d60c10 */ /* 0x048fe4000ffbe0ff */
[C---:B------:R-:W-:Y:S01]  /*acd0*/  @P0 IADD3.X R163, R161.reuse, UR10, RZ, P6, !PT ;  /* 0x0000000aa1a30c10 */ /* 0x040fe2000b7fe4ff */
[C---:B------:R-:W-:Y:S04]  /*ace0*/  HMMA.16816.F32.BF16 R24, R156.reuse, R170, R24 ;  /* 0x000000aa9c18723c */ /* 0x040fe80000041818 */
[----:B------:R1:W-:Y:S01]  /*acf0*/  @P0 LDGSTS.E.BYPASS.LTC128B.128 [R140+0x4100], [R160.64+0x80], !P3 ;  /* 0x04100080a08c0fae */ /* 0x0003e2000d901d58 */
[C---:B------:R-:W-:Y:S02]  /*ad00*/  @P0 IADD3.X R215, R161.reuse, UR20, RZ, P5, !PT ;  /* 0x00000014a1d70c10 */ /* 0x040fe4000affe4ff */
[----:B----4-:R-:W-:Y:S01]  /*ad10*/  @P0 IADD3 R212, P1, R160, UR23, RZ ;  /* 0x00000017a0d40c10 */ /* 0x010fe2000ff3e0ff */
[C---:B------:R-:W-:Y:S04]  /*ad20*/  HMMA.16816.F32.BF16 R28, R156.reuse, R172, R28 ;  /* 0x000000ac9c1c723c */ /* 0x040fe8000004181c */
[----:B------:R1:W-:Y:S01]  /*ad30*/  @P0 LDGSTS.E.BYPASS.LTC128B.128 [R140+0x7100], [R160.64+0x100], !P2 ;  /* 0x07100100a08c0fae */ /* 0x0003e2000d101d58 */
[----:B------:R-:W-:Y:S03]  /*ad40*/  @P0 IADD3.X R213, R161, UR22, RZ, P1, !PT ;  /* 0x00000016a1d50c10 */ /* 0x000fe60008ffe4ff */
[C---:B------:R-:W-:Y:S04]  /*ad50*/  HMMA.16816.F32.BF16 R32, R156.reuse, R174, R32 ;  /* 0x000000ae9c20723c */ /* 0x040fe80000041820 */
[----:B------:R1:W-:Y:S04]  /*ad60*/  @P0 LDGSTS.E.BYPASS.LTC128B.128 [R140+0x2100], [R162.64], !P4 ;  /* 0x02100000a28c0fae */ /* 0x0003e8000e101d58 */
[C---:B------:R-:W-:Y:S04]  /*ad70*/  HMMA.16816.F32.BF16 R36, R156.reuse, R176, R36 ;  /* 0x000000b09c24723c */ /* 0x040fe80000041824 */
[----:B------:R2:W-:Y:S04]  /*ad80*/  @P0 LDGSTS.E.BYPASS.LTC128B.128 [R140+0x5100], [R214.64], !P3 ;  /* 0x05100000d68c0fae */ /* 0x0005e8000d901d58 */
[C---:B------:R-:W-:Y:S04]  /*ad90*/  HMMA.16816.F32.BF16 R40, R156.reuse, R178, R40 ;  /* 0x000000b29c28723c */ /* 0x040fe80000041828 */
[----:B------:R2:W-:Y:S01]  /*ada0*/  @P0 LDGSTS.E.BYPASS.LTC128B.128 [R140+0x8100], [R212.64], !P2 ;  /* 0x08100000d48c0fae */ /* 0x0005e2000d101d58 */
[----:B------:R-:W-:Y:S01]  /*adb0*/  PLOP3.LUT P0, PT, PT, PT, UP0, 0x80, 0x0 ;  /* 0x000000000000781c */ /* 0x000fe20003f0f008 */
[----:B------:R-:W-:Y:S02]  /*adc0*/  UISETP.GE.AND UP0, UPT, UR12, 0x1, UPT ;  /* 0x000000010c00788c */ /* 0x000fe4000bf06270 */
[C---:B------:R-:W-:Y:S02]  /*add0*/  HMMA.16816.F32.BF16 R44, R156.reuse, R180, R44 ;  /* 0x000000b49c2c723c */ /* 0x040fe4000004182c */
[----:B------:R-:W-:Y:S02]  /*ade0*/  USEL UR12, UR26, URZ, !UP0 ;  /* 0x0000003f1a0c7287 */ /* 0x000fe4000c000000 */
[----:B------:R-:W-:Y:S01]  /*adf0*/  LDSM.16.M88.4 R164, [R3+0x12900] ;  /* 0x0129000003a4783b */ /* 0x000fe20000000200 */
[----:B------:R-:W-:Y:S03]  /*ae00*/  UISETP.GE.AND UP0, UPT, UR5, 0x1, UPT ;  /* 0x000000010500788c */ /* 0x000fe6000bf06270 */
[----:B------:R-:W-:Y:S04]  /*ae10*/  HMMA.16816.F32.BF16 R48, R156, R182, R48 ;  /* 0x000000b69c30723c */ /* 0x000fe80000041830 */
[----:B-1----:R-:W1:Y:S08]  /*ae20*/  LDSM.16.M88.4 R160, [R3+0x12100] ;  /* 0x0121000003a0783b */ /* 0x002e700000000200 */
[----:B------:R-:W3:Y:S01]  /*ae30*/  LDSM.16.M88.4 R168, [R3+0x13100] ;  /* 0x0131000003a8783b */ /* 0x000ee20000000200 */
[----:B--2---:R-:W-:Y:S04]  /*ae40*/  IADD3 R140, R238, UR4, R237 ;  /* 0x00000004ee8c7c10 */ /* 0x004fe8000fffe0ed */
[----:B------:R-:W-:Y:S03]  /*ae50*/  IADD3 R140, R239, R140, RZ ;  /* 0x0000008cef8c7210 */ /* 0x000fe60007ffe0ff */
[----:B------:R-:W0:Y:S08]  /*ae60*/  LDGDEPBAR ;  /* 0x00000000000079af */ /* 0x000e300000000000 */
[----:B------:R-:W2:Y:S08]  /*ae70*/  LDSM.16.M88.4 R172, [R3+0x13900] ;  /* 0x0139000003ac783b */ /* 0x000eb00000000200 */
[----:B------:R-:W4:Y:S01]  /*ae80*/  LDSM.16.M88.4 R176, [R3+0x14100] ;  /* 0x0141000003b0783b */ /* 0x000f220000000200 */
[C---:B-1----:R-:W-:Y:S07]  /*ae90*/  HMMA.16816.F32.BF16 R4, R184.reuse, R160, R4 ;  /* 0x000000a0b804723c */ /* 0x042fee0000041804 */
[----:B------:R-:W1:Y:S01]  /*aea0*/  LDSM.16.M88.4 R180, [R3+0x14900] ;  /* 0x0149000003b4783b */ /* 0x000e620000000200 */
[C---:B------:R-:W-:Y:S07]  /*aeb0*/  HMMA.16816.F32.BF16 R8, R184.reuse, R162, R8 ;  /* 0x000000a2b808723c */ /* 0x040fee0000041808 */
[----:B------:R-:W5:Y:S01]  /*aec0*/  LDSM.16.M88.4 R212, [R232+0x12100] ;  /* 0x01210000e8d4783b */ /* 0x000f620000000200 */
[C---:B------:R-:W-:Y:S07]  /*aed0*/  HMMA.16816.F32.BF16 R12, R184.reuse, R164, R12 ;  /* 0x000000a4b80c723c */ /* 0x040fee000004180c */
[----:B------:R-:W1:Y:S01]  /*aee0*/  LDSM.16.M88.4 R160, [R232+0x12900] ;  /* 0x01290000e8a0783b */ /* 0x000e620000000200 */
[C---:B------:R-:W-:Y:S07]  /*aef0*/  HMMA.16816.F32.BF16 R16, R184.reuse, R166, R16 ;  /* 0x000000a6b810723c */ /* 0x040fee0000041810 */
[----:B------:R-:W1:Y:S01]  /*af00*/  LDSM.16.M88.4 R164, [R232+0x13100] ;  /* 0x01310000e8a4783b */ /* 0x000e620000000200 */
[C---:B---3--:R-:W-:Y:S07]  /*af10*/  HMMA.16816.F32.BF16 R20, R184.reuse, R168, R20 ;  /* 0x000000a8b814723c */ /* 0x048fee0000041814 */
[----:B------:R-:W-:Y:S01]  /*af20*/  LDSM.16.M88.4 R224, [R237+UR4+0x17900] ;  /* 0x01790004ede0783b */ /* 0x000fe20008000200 */
[C---:B------:R-:W-:Y:S07]  /*af30*/  HMMA.16816.F32.BF16 R24, R184.reuse, R170, R24 ;  /* 0x000000aab818723c */ /* 0x040fee0000041818 */
[----:B------:R-:W3:Y:S01]  /*af40*/  LDSM.16.M88.4 R168, [R232+0x13900] ;  /* 0x01390000e8a8783b */ /* 0x000ee20000000200 */
[C---:B--2---:R-:W-:Y:S08]  /*af50*/  HMMA.16816.F32.BF16 R28, R184.reuse, R172, R28 ;  /* 0x000000acb81c723c */ /* 0x044ff0000004181c */
[C---:B------:R-:W-:Y:S01]  /*af60*/  HMMA.16816.F32.BF16 R32, R184.reuse, R174, R32 ;  /* 0x000000aeb820723c */ /* 0x040fe20000041820 */
[----:B------:R-:W2:Y:S07]  /*af70*/  LDSM.16.M88.4 R172, [R232+0x14100] ;  /* 0x01410000e8ac783b */ /* 0x000eae0000000200 */
[C---:B----4-:R-:W-:Y:S08]  /*af80*/  HMMA.16816.F32.BF16 R36, R184.reuse, R176, R36 ;  /* 0x000000b0b824723c */ /* 0x050ff00000041824 */
[C---:B------:R-:W-:Y:S01]  /*af90*/  HMMA.16816.F32.BF16 R40, R184.reuse, R178, R40 ;  /* 0x000000b2b828723c */ /* 0x040fe20000041828 */
[----:B------:R-:W4:Y:S07]  /*afa0*/  LDSM.16.M88.4 R176, [R232+0x14900] ;  /* 0x01490000e8b0783b */ /* 0x000f2e0000000200 */
[C---:B-1----:R-:W-:Y:S08]  /*afb0*/  HMMA.16816.F32.BF16 R44, R184.reuse, R180, R44 ;  /* 0x000000b4b82c723c */ /* 0x042ff0000004182c */
[----:B------:R-:W-:Y:S01]  /*afc0*/  HMMA.16816.F32.BF16 R48, R184, R182, R48 ;  /* 0x000000b6b830723c */ /* 0x000fe20000041830 */
[----:B------:R-:W1:Y:S07]  /*afd0*/  LDSM.16.M88.4 R180, [R237+UR4+0x15100] ;  /* 0x01510004edb4783b */ /* 0x000e6e0008000200 */
[C---:B-----5:R-:W-:Y:S08]  /*afe0*/  HMMA.16816.F32.BF16 R4, R188.reuse, R212, R4 ;  /* 0x000000d4bc04723c */ /* 0x060ff00000041804 */
[C---:B------:R-:W-:Y:S01]  /*aff0*/  HMMA.16816.F32.BF16 R8, R188.reuse, R214, R8 ;  /* 0x000000d6bc08723c */ /* 0x040fe20000041808 */
[----:B------:R-:W5:Y:S07]  /*b000*/  LDSM.16.M88.4 R212, [R237+UR4+0x15900] ;  /* 0x01590004edd4783b */ /* 0x000f6e0008000200 */
[C---:B------:R-:W-:Y:S08]  /*b010*/  HMMA.16816.F32.BF16 R12, R188.reuse, R160, R12 ;  /* 0x000000a0bc0c723c */ /* 0x040ff0000004180c */
[C---:B------:R-:W-:Y:S01]  /*b020*/  HMMA.16816.F32.BF16 R16, R188.reuse, R162, R16 ;  /* 0x000000a2bc10723c */ /* 0x040fe20000041810 */
[----:B------:R-:W1:Y:S07]  /*b030*/  LDSM.16.M88.4 R160, [R237+UR4+0x16100] ;  /* 0x01610004eda0783b */ /* 0x000e6e0008000200 */
[C---:B------:R-:W-:Y:S08]  /*b040*/  HMMA.16816.F32.BF16 R20, R188.reuse, R164, R20 ;  /* 0x000000a4bc14723c */ /* 0x040ff00000041814 */
[C---:B------:R-:W-:Y:S01]  /*b050*/  HMMA.16816.F32.BF16 R24, R188.reuse, R166, R24 ;  /* 0x000000a6bc18723c */ /* 0x040fe20000041818 */
[----:B------:R-:W1:Y:S07]  /*b060*/  LDSM.16.M88.4 R164, [R237+UR4+0x16900] ;  /* 0x01690004eda4783b */ /* 0x000e6e0008000200 */
[C---:B---3--:R-:W-:Y:S08]  /*b070*/  HMMA.16816.F32.BF16 R28, R188.reuse, R168, R28 ;  /* 0x000000a8bc1c723c */ /* 0x048ff0000004181c */
[C---:B------:R-:W-:Y:S01]  /*b080*/  HMMA.16816.F32.BF16 R32, R188.reuse, R170, R32 ;  /* 0x000000aabc20723c */ /* 0x040fe20000041820 */
[----:B------:R-:W3:Y:S07]  /*b090*/  LDSM.16.M88.4 R168, [R237+UR4+0x17100] ;  /* 0x01710004eda8783b */ /* 0x000eee0008000200 */
[C---:B--2---:R-:W-:Y:S08]  /*b0a0*/  HMMA.16816.F32.BF16 R36, R188.reuse, R172, R36 ;  /* 0x000000acbc24723c */ /* 0x044ff00000041824 */
[C---:B------:R-:W-:Y:S01]  /*b0b0*/  HMMA.16816.F32.BF16 R40, R188.reuse, R174, R40 ;  /* 0x000000aebc28723c */ /* 0x040fe20000041828 */
[----:B------:R-:W-:Y:S07]  /*b0c0*/  LDSM.16.M88.4 R172, [R2+0x16900] ;  /* 0x0169000002ac783b */ /* 0x000fee0000000200 */
[C---:B----4-:R-:W-:Y:S08]  /*b0d0*/  HMMA.16816.F32.BF16 R44, R188.reuse, R176, R44 ;  /* 0x000000b0bc2c723c */ /* 0x050ff0000004182c */
[----:B------:R-:W-:Y:S01]  /*b0e0*/  HMMA.16816.F32.BF16 R48, R188, R178, R48 ;  /* 0x000000b2bc30723c */ /* 0x000fe20000041830 */
[----:B------:R-:W-:Y:S07]  /*b0f0*/  LDSM.16.M88.4 R176, [R2+0x17100] ;  /* 0x0171000002b0783b */ /* 0x000fee0000000200 */
        /* <DEDUP_REMOVED lines=8> */
[----:B------:R-:W1:Y:S07]  /*b180*/  LDSM.16.M88.4 R160, [R2+0x15100] ;  /* 0x0151000002a0783b */ /* 0x000e6e0000000200 */
[C---:B------:R-:W-:Y:S08]  /*b190*/  HMMA.16816.F32.BF16 R28, R192.reuse, R164, R28 ;  /* 0x000000a4c01c723c */ /* 0x040ff0000004181c */
        /* <DEDUP_REMOVED lines=22> */
[----:B------:R-:W5:Y:S07]  /*b300*/  LDSM.16.M88.4 R176, [R3+0x17900] ;  /* 0x0179000003b0783b */ /* 0x000f6e0000000200 */
        /* <DEDUP_REMOVED lines=19> */
[C---:B-----5:R-:W-:Y:S08]  /*b440*/  HMMA.16816.F32.BF16 R44, R200.reuse, R176, R44 ;  /* 0x000000b0c82c723c */ /* 0x060ff0000004182c */
[----:B------:R-:W-:Y:S01]  /*b450*/  HMMA.16816.F32.BF16 R48, R200, R178, R48 ;  /* 0x000000b2c830723c */ /* 0x000fe20000041830 */
[----:B------:R-:W-:Y:S07]  /*b460*/  LDSM.16.M88.4 R176, [R237+UR4+0x19100] ;  /* 0x01910004edb0783b */ /* 0x000fee0008000200 */
[C---:B-1----:R-:W-:Y:S08]  /*b470*/  HMMA.16816.F32.BF16 R4, R204.reuse, R160, R4 ;  /* 0x000000a0cc04723c */ /* 0x042ff00000041804 */
[C---:B------:R-:W-:Y:S01]  /*b480*/  HMMA.16816.F32.BF16 R8, R204.reuse, R162, R8 ;  /* 0x000000a2cc08723c */ /* 0x040fe20000041808 */
[----:B------:R-:W1:Y:S07]  /*b490*/  LDSM.16.M88.4 R160, [R237+UR4+0x18900] ;  /* 0x01890004eda0783b */ /* 0x000e6e0008000200 */
        /* <DEDUP_REMOVED lines=62> */
[C---:B-----5:R-:W-:Y:S08]  /*b880*/  HMMA.16816.F32.BF16 R44, R220.reuse, R176, R44 ;  /* 0x000000b0dc2c723c */ /* 0x060ff0000004182c */
        /* <DEDUP_REMOVED lines=27> */
[C---:B------:R-:W-:Y:S01]  /*ba40*/  HMMA.16816.F32.BF16 R40, R228.reuse, R166, R40 ;  /* 0x000000a6e428723c */ /* 0x040fe20000041828 */
[----:B------:R-:W-:Y:S03]  /*ba50*/  LDSM.16.MT88.4 R172, [R143+UR4+0x3900] ;  /* 0x003900048fac783b */ /* 0x000fe60008004200 */
        /* <DEDUP_REMOVED lines=46> */
[----:B------:R-:W-:Y:S01]  /*bd40*/  FADD.FTZ R0, -R140, R0 ;  /* 0x000000008c007221 */ /* 0x000fe20000010100 */
        /* <DEDUP_REMOVED lines=30> */
[C---:B------:R-:W-:Y:S01]  /*bf30*/  FMUL.FTZ R104, R2.reuse, R104 ;  /* 0x0000006802687220 */ /* 0x040fe20000410000 */
[----:B------:R-:W-:Y:S01]  /*bf40*/  LDSM.16.MT88.4 R168, [R141+0x900] ;  /* 0x000900008da8783b */ /* 0x000fe20000004200 */
[C---:B------:R-:W-:Y:S02]  /*bf50*/  FMUL.FTZ R105, R2.reuse, R105 ;  /* 0x0000006902697220 */ /* 0x040fe40000410000 */
[----:B------:R-:W2:Y:S01]  /*bf60*/  MUFU.EX2 R0, R0 ;  /* 0x0000000000007308 */ /* 0x000ea20000000800 */
[C---:B------:R-:W-:Y:S02]  /*bf70*/  FMUL.FTZ R108, R2.reuse, R108 ;  /* 0x0000006c026c7220 */ /* 0x040fe40000410000 */
[C---:B------:R-:W-:Y:S02]  /*bf80*/  FMUL.FTZ R109, R2.reuse, R109 ;  /* 0x0000006d026d7220 */ /* 0x040fe40000410000 */
[C---:B-----5:R-:W-:Y:S02]  /*bf90*/  FMUL.FTZ R9, R2.reuse, R149 ;  /* 0x0000009502097220 */ /* 0x060fe40000410000 */
        /* <DEDUP_REMOVED lines=17> */
[C---:B---3--:R-:W-:Y:S02]  /*c0b0*/  FMUL.FTZ R11, R0.reuse, R151 ;  /* 0x00000097000b7220 */ /* 0x048fe40000410000 */
[----:B------:R-:W3:Y:S01]  /*c0c0*/  LDSM.16.MT88.4 R148, [R236+UR4+0x100] ;  /* 0x00010004ec94783b */ /* 0x000ee20008004200 */
[C---:B------:R-:W-:Y:S02]  /*c0d0*/  FMUL.FTZ R110, R0.reuse, R110 ;  /* 0x0000006e006e7220 */ /* 0x040fe40000410000 */
[----:B------:R5:W-:Y:S01]  /*c0e0*/  MUFU.EX2 R235, R6 ;  /* 0x0000000600eb7308 */ /* 0x000be20000000800 */
[C---:B------:R-:W-:Y:S02]  /*c0f0*/  FMUL.FTZ R111, R0.reuse, R111 ;  /* 0x0000006f006f7220 */ /* 0x040fe40000410000 */
[----:B------:R-:W-:Y:S02]  /*c100*/  FMUL.FTZ R114, R0, R114 ;  /* 0x0000007200727220 */ /* 0x000fe40000410000 */
[----:B----4-:R-:W-:Y:S02]  /*c110*/  FMUL.FTZ R4, R2, R144 ;  /* 0x0000009002047220 */ /* 0x010fe40000410000 */
[C---:B------:R-:W-:Y:S02]  /*c120*/  FMUL.FTZ R115, R0.reuse, R115 ;  /* 0x0000007300737220 */ /* 0x040fe40000410000 */
[C---:B------:R-:W-:Y:S01]  /*c130*/  FMUL.FTZ R118, R0.reuse, R118 ;  /* 0x0000007600767220 */ /* 0x040fe20000410000 */
[----:B------:R-:W4:Y:S01]  /*c140*/  MUFU.EX2 R234, R7 ;  /* 0x0000000700ea7308 */ /* 0x000f220000000800 */
[C---:B------:R-:W-:Y:S02]  /*c150*/  FMUL.FTZ R119, R0.reuse, R119 ;  /* 0x0000007700777220 */ /* 0x040fe40000410000 */
[----:B------:R-:W-:Y:S01]  /*c160*/  FMUL.FTZ R122, R0, R122 ;  /* 0x0000007a007a7220 */ /* 0x000fe20000410000 */
[----:B--2---:R-:W-:Y:S01]  /*c170*/  F2FP.BF16.PACK_AB R144, R242, R243 ;  /* 0x000000f3f290723e */ /* 0x004fe200000010ff */
[----:B------:R-:W-:Y:S02]  /*c180*/  FMUL.FTZ R5, R2, R145 ;  /* 0x0000009102057220 */ /* 0x000fe40000410000 */
[C---:B------:R-:W-:Y:S02]  /*c190*/  FMUL.FTZ R123, R0.reuse, R123 ;  /* 0x0000007b007b7220 */ /* 0x040fe40000410000 */
[C---:B------:R-:W-:Y:S01]  /*c1a0*/  FMUL.FTZ R126, R0.reuse, R126 ;  /* 0x0000007e007e7220 */ /* 0x040fe20000410000 */
[----:B------:R-:W-:Y:S01]  /*c1b0*/  MUFU.EX2 R227, R16 ;  /* 0x0000001000e37308 */ /* 0x000fe20000000800 */
[----:B------:R-:W-:Y:S02]  /*c1c0*/  FMUL.FTZ R127, R0, R127 ;  /* 0x0000007f007f7220 */ /* 0x000fe40000410000 */
[----:B------:R-:W-:Y:S02]  /*c1d0*/  FMUL.FTZ R129, R2, R129 ;  /* 0x0000008102817220 */ /* 0x000fe40000410000 */
[----:B-----5:R-:W-:Y:S01]  /*c1e0*/  FMUL.FTZ R6, R0, R146 ;  /* 0x0000009200067220 */ /* 0x020fe20000410000 */
[----:B------:R-:W-:Y:S01]  /*c1f0*/  F2FP.BF16.PACK_AB R146, R246, R244 ;  /* 0x000000f4f692723e */ /* 0x000fe200000010ff */
[C---:B------:R-:W-:Y:S02]  /*c200*/  FMUL.FTZ R130, R0.reuse, R130 ;  /* 0x0000008200827220 */ /* 0x040fe40000410000 */
[----:B------:R-:W-:Y:S01]  /*c210*/  FMUL.FTZ R131, R0, R131 ;  /* 0x0000008300837220 */ /* 0x000fe20000410000 */
[----:B------:R-:W-:Y:S01]  /*c220*/  MUFU.EX2 R226, R17 ;  /* 0x0000001100e27308 */ /* 0x000fe20000000800 */
[C---:B------:R-:W-:Y:S02]  /*c230*/  FMUL.FTZ R132, R2.reuse, R132 ;  /* 0x0000008402847220 */ /* 0x040fe40000410000 */
[----:B------:R-:W-:Y:S01]  /*c240*/  FMUL.FTZ R133, R2, R133 ;  /* 0x0000008502857220 */ /* 0x000fe20000410000 */
[----:B----4-:R-:W-:Y:S01]  /*c250*/  F2FP.BF16.PACK_AB R145, R234, R235 ;  /* 0x000000ebea91723e */ /* 0x010fe200000010ff */
[----:B------:R-:W-:Y:S01]  /*c260*/  FMUL.FTZ R7, R0, R147 ;  /* 0x0000009300077220 */ /* 0x000fe20000410000 */
[----:B------:R-:W-:Y:S01]  /*c270*/  F2FP.BF16.PACK_AB R147, R245, R241 ;  /* 0x000000f1f593723e */ /* 0x000fe200000010ff */
[--C-:B------:R-:W-:Y:S02]  /*c280*/  FFMA.FTZ R20, R20, c[0x0][0x2d0], -R180.reuse ;  /* 0x0000b40014147a23 */ /* 0x100fe400000108b4 */
[--C-:B------:R-:W-:Y:S01]  /*c290*/  FFMA.FTZ R21, R21, c[0x0][0x2d0], -R180.reuse ;  /* 0x0000b40015157a23 */ /* 0x100fe200000108b4 */
[----:B------:R-:W-:Y:S01]  /*c2a0*/  MUFU.EX2 R215, R18 ;  /* 0x0000001200d77308 */ /* 0x000fe20000000800 */
[--C-:B------:R-:W-:Y:S02]  /*c2b0*/  FFMA.FTZ R22, R22, c[0x0][0x2d0], -R181.reuse ;  /* 0x0000b40016167a23 */ /* 0x100fe400000108b5 */
[C---:B------:R-:W-:Y:S05]  /*c2c0*/  HMMA.16816.F32.BF16 R4, R144.reuse, R160, R4 ;  /* 0x000000a09004723c */ /* 0x040fea0000041804 */
[--C-:B------:R-:W-:Y:S02]  /*c2d0*/  FFMA.FTZ R23, R23, c[0x0][0x2d0], -R181.reuse ;  /* 0x0000b40017177a23 */ /* 0x100fe400000108b5 */
[----:B------:R2:W-:Y:S01]  /*c2e0*/  MUFU.EX2 R214, R19 ;  /* 0x0000001300d67308 */ /* 0x0005e20000000800 */
[C---:B------:R-:W-:Y:S01]  /*c2f0*/  HMMA.16816.F32.BF16 R8, R144.reuse, R162, R8 ;  /* 0x000000a29008723c */ /* 0x040fe20000041808 */
[----:B------:R-:W4:Y:S03]  /*c300*/  LDSM.16.MT88.4 R160, [R141+0x100] ;  /* 0x000100008da0783b */ /* 0x000f260000004200 */
[--C-:B------:R-:W-:Y:S02]  /*c310*/  FFMA.FTZ R24, R24, c[0x0][0x2d0], -R180.reuse ;  /* 0x0000b40018187a23 */ /* 0x100fe400000108b4 */
[--C-:B------:R-:W-:Y:S02]  /*c320*/  FFMA.FTZ R25, R25, c[0x0][0x2d0], -R180.reuse ;  /* 0x0000b40019197a23 */ /* 0x100fe400000108b4 */
[C---:B-1----:R-:W-:Y:S01]  /*c330*/  HMMA.16816.F32.BF16 R100, R144.reuse, R164, R100 ;  /* 0x000000a49064723c */ /* 0x042fe20000041864 */
[----:B------:R-:W-:Y:S03]  /*c340*/  MUFU.EX2 R182, R20 ;  /* 0x0000001400b67308 */ /* 0x000fe60000000800 */
[--C-:B------:R-:W-:Y:S02]  /*c350*/  FFMA.FTZ R26, R26, c[0x0][0x2d0], -R181.reuse ;  /* 0x0000b4001a1a7a23 */ /* 0x100fe400000108b5 */
[--C-:B------:R-:W-:Y:S02]  /*c360*/  FFMA.FTZ R27, R27, c[0x0][0x2d0], -R181.reuse ;  /* 0x0000b4001b1b7a23 */ /* 0x100fe400000108b5 */
[C---:B------:R-:W-:Y:S01]  /*c370*/  HMMA.16816.F32.BF16 R104, R144.reuse, R166, R104 ;  /* 0x000000a69068723c */ /* 0x040fe20000041868 */
[----:B------:R-:W1:Y:S02]  /*c380*/  LDSM.16.MT88.4 R164, [R143+UR4+0x3100] ;  /* 0x003100048fa4783b */ /* 0x000e640008004200 */
[----:B------:R-:W-:Y:S01]  /*c390*/  MUFU.EX2 R213, R21 ;  /* 0x0000001500d57308 */ /* 0x000fe20000000800 */
[--C-:B------:R-:W-:Y:S02]  /*c3a0*/  FFMA.FTZ R28, R28, c[0x0][0x2d0], -R180.reuse ;  /* 0x0000b4001c1c7a23 */ /* 0x100fe400000108b4 */
[--C-:B------:R-:W-:Y:S02]  /*c3b0*/  FFMA.FTZ R29, R29, c[0x0][0x2d0], -R180.reuse ;  /* 0x0000b4001d1d7a23 */ /* 0x100fe400000108b4 */
[C---:B---3--:R-:W-:Y:S01]  /*c3c0*/  HMMA.16816.F32.BF16 R108, R144.reuse, R148, R108 ;  /* 0x00000094906c723c */ /* 0x048fe2000004186c */
[----:B--2---:R-:W-:Y:S03]  /*c3d0*/  LDSM.16.MT88.4 R16, [R142+0x900] ;  /* 0x000900008e10783b */ /* 0x004fe60000004200 */
[--C-:B------:R-:W-:Y:S01]  /*c3e0*/  FFMA.FTZ R30, R30, c[0x0][0x2d0], -R181.reuse ;  /* 0x0000b4001e1e7a23 */ /* 0x100fe200000108b5 */
[----:B------:R-:W-:Y:S01]  /*c3f0*/  MUFU.EX2 R212, R24 ;  /* 0x0000001800d47308 */ /* 0x000fe20000000800 */
[--C-:B------:R-:W-:Y:S02]  /*c400*/  FFMA.FTZ R31, R31, c[0x0][0x2d0], -R181.reuse ;  /* 0x0000b4001f1f7a23 */ /* 0x100fe400000108b5 */
[C---:B------:R-:W-:Y:S01]  /*c410*/  HMMA.16816.F32.BF16 R112, R144.reuse, R150, R112 ;  /* 0x000000969070723c */ /* 0x040fe20000041870 */
[----:B------:R-:W2:Y:S03]  /*c420*/  LDSM.16.MT88.4 R148, [R142+0x3100] ;  /* 0x003100008e94783b */ /* 0x000ea60000004200 */
[--C-:B------:R-:W-:Y:S02]  /*c430*/  FFMA.FTZ R32, R32, c[0x0][0x2d0], -R180.reuse ;  /* 0x0000b40020207a23 */ /* 0x100fe400000108b4 */
[--C-:B------:R-:W-:Y:S01]  /*c440*/  FFMA.FTZ R33, R33, c[0x0][0x2d0], -R180.reuse ;  /* 0x0000b40021217a23 */ /* 0x100fe200000108b4 */
[----:B------:R-:W-:Y:S01]  /*c450*/  MUFU.EX2 R183, R25 ;  /* 0x0000001900b77308 */ /* 0x000fe20000000800 */
[--C-:B------:R-:W-:Y:S01]  /*c460*/  FFMA.FTZ R34, R34, c[0x0][0x2d0], -R181.reuse ;  /* 0x0000b40022227a23 */ /* 0x100fe200000108b5 */
[C---:B----4-:R-:W-:Y:S03]  /*c470*/  HMMA.16816.F32.BF16 R116, R144.reuse, R160, R116 ;  /* 0x000000a09074723c */ /* 0x050fe60000041874 */
[--C-:B------:R-:W-:Y:S02]  /*c480*/  FFMA.FTZ R35, R35, c[0x0][0x2d0], -R181.reuse ;  /* 0x0000b40023237a23 */ /* 0x100fe400000108b5 */
[--C-:B------:R-:W-:Y:S02]  /*c490*/  FFMA.FTZ R36, R36, c[0x0][0x2d0], -R180.reuse ;  /* 0x0000b40024247a23 */ /* 0x100fe400000108b4 */
[--C-:B------:R-:W-:Y:S01]  /*c4a0*/  FFMA.FTZ R37, R37, c[0x0][0x2d0], -R180.reuse ;  /* 0x0000b40025257a23 */ /* 0x100fe200000108b4 */
        /* <DEDUP_REMOVED lines=9> */
[C---:B------:R-:W-:Y:S02]  /*c540*/  FMUL.FTZ R134, R0.reuse, R134 ;  /* 0x0000008600867220 */ /* 0x040fe40000410000 */
[----:B------:R-:W-:Y:S02]  /*c550*/  FMUL.FTZ R135, R0, R135 ;  /* 0x0000008700877220 */ /* 0x000fe40000410000 */
[--C-:B------:R-:W-:Y:S04]  /*c560*/  FFMA.FTZ R42, R42, c[0x0][0x2d0], -R181.reuse ;  /* 0x0000b4002a2a7a23 */ /* 0x100fe800000108b5 */
[--C-:B------:R-:W-:Y:S01]  /*c570*/  FFMA.FTZ R43, R43, c[0x0][0x2d0], -R181.reuse ;  /* 0x0000b4002b2b7a23 */ /* 0x100fe200000108b5 */
[C---:B--2---:R-:W-:Y:S03]  /*c580*/  HMMA.16816.F32.BF16 R132, R144.reuse, R148, R132 ;  /* 0x000000949084723c */ /* 0x044fe60000041884 */
[C---:B------:R-:W-:Y:S02]  /*c590*/  FMUL.FTZ R136, R2.reuse, R136 ;  /* 0x0000008802887220 */ /* 0x040fe40000410000 */
[----:B------:R-:W-:Y:S02]  /*c5a0*/  FMUL.FTZ R137, R2, R137 ;  /* 0x0000008902897220 */ /* 0x000fe40000410000 */
[C---:B------:R-:W-:Y:S02]  /*c5b0*/  FMUL.FTZ R138, R0.reuse, R138 ;  /* 0x0000008a008a7220 */ /* 0x040fe40000410000 */
[----:B------:R-:W-:Y:S03]  /*c5c0*/  FMUL.FTZ R139, R0, R139 ;  /* 0x0000008b008b7220 */ /* 0x000fe60000410000 */
[C---:B------:R-:W-:Y:S02]  /*c5d0*/  FMUL.FTZ R52, R2.reuse, R52 ;  /* 0x0000003402347220 */ /* 0x040fe40000410000 */
[----:B------:R-:W-:Y:S02]  /*c5e0*/  FMUL.FTZ R53, R2, R53 ;  /* 0x0000003502357220 */ /* 0x000fe40000410000 */
[C---:B------:R-:W-:Y:S01]  /*c5f0*/  HMMA.16816.F32.BF16 R136, R144.reuse, R150, R136 ;  /* 0x000000969088723c */ /* 0x040fe20000041888 */
[----:B------:R-:W2:Y:S02]  /*c600*/  LDSM.16.MT88.4 R148, [R143+UR4+0x6100] ;  /* 0x006100048f94783b */ /* 0x000ea40008004200 */
[C---:B------:R-:W-:Y:S02]  /*c610*/  FMUL.FTZ R54, R0.reuse, R54 ;  /* 0x0000003600367220 */ /* 0x040fe40000410000 */
[----:B------:R-:W-:Y:S02]  /*c620*/  FMUL.FTZ R55, R0, R55 ;  /* 0x0000003700377220 */ /* 0x000fe40000410000 */
[C---:B------:R-:W-:Y:S02]  /*c630*/  FMUL.FTZ R56, R2.reuse, R56 ;  /* 0x0000003802387220 */ /* 0x040fe40000410000 */
[----:B------:R-:W-:Y:S03]  /*c640*/  FMUL.FTZ R57, R2, R57 ;  /* 0x0000003902397220 */ /* 0x000fe60000410000 */
[C---:B---3--:R-:W-:Y:S03]  /*c650*/  HMMA.16816.F32.BF16 R52, R144.reuse, R160, R52 ;  /* 0x000000a09034723c */ /* 0x048fe60000041834 */
[C---:B------:R-:W-:Y:S02]  /*c660*/  FMUL.FTZ R58, R0.reuse, R58 ;  /* 0x0000003a003a7220 */ /* 0x040fe40000410000 */
[----:B------:R-:W-:Y:S02]  /*c670*/  FMUL.FTZ R59, R0, R59 ;  /* 0x0000003b003b7220 */ /* 0x000fe40000410000 */
[C---:B------:R-:W-:Y:S02]  /*c680*/  FMUL.FTZ R60, R2.reuse, R60 ;  /* 0x0000003c023c7220 */ /* 0x040fe40000410000 */
[----:B------:R-:W-:Y:S03]  /*c690*/  FMUL.FTZ R61, R2, R61 ;  /* 0x0000003d023d7220 */ /* 0x000fe60000410000 */
[C---:B------:R-:W-:Y:S01]  /*c6a0*/  HMMA.16816.F32.BF16 R56, R144.reuse, R162, R56 ;  /* 0x000000a29038723c */ /* 0x040fe20000041838 */
[----:B------:R-:W3:Y:S02]  /*c6b0*/  LDSM.16.MT88.4 R160, [R142+0x6100] ;  /* 0x006100008ea0783b */ /* 0x000ee40000004200 */
        /* <DEDUP_REMOVED lines=10> */
[----:B------:R-:W1:Y:S02]  /*c760*/  LDSM.16.MT88.4 R164, [R236+UR4+0x6100] ;  /* 0x00610004eca4783b */ /* 0x000e640008004200 */
[C---:B------:R-:W-:Y:S02]  /*c770*/  FMUL.FTZ R70, R0.reuse, R70 ;  /* 0x0000004600467220 */ /* 0x040fe40000410000 */
[----:B------:R-:W-:Y:S02]  /*c780*/  FMUL.FTZ R71, R0, R71 ;  /* 0x0000004700477220 */ /* 0x000fe40000410000 */
[C---:B------:R-:W-:Y:S02]  /*c790*/  FMUL.FTZ R72, R2.reuse, R72 ;  /* 0x0000004802487220 */ /* 0x040fe40000410000 */
[----:B------:R-:W-:Y:S03]  /*c7a0*/  FMUL.FTZ R73, R2, R73 ;  /* 0x0000004902497220 */ /* 0x000fe60000410000 */
[C---:B--2---:R-:W-:Y:S03]  /*c7b0*/  HMMA.16816.F32.BF16 R68, R144.reuse, R148, R68 ;  /* 0x000000949044723c */ /* 0x044fe60000041844 */
[C---:B------:R-:W-:Y:S02]  /*c7c0*/  FMUL.FTZ R74, R0.reuse, R74 ;  /* 0x0000004a004a7220 */ /* 0x040fe40000410000 */
[----:B------:R-:W-:Y:S02]  /*c7d0*/  FMUL.FTZ R75, R0, R75 ;  /* 0x0000004b004b7220 */ /* 0x000fe40000410000 */
[C---:B------:R-:W-:Y:S02]  /*c7e0*/  FMUL.FTZ R76, R2.reuse, R76 ;  /* 0x0000004c024c7220 */ /* 0x040fe40000410000 */
[----:B------:R-:W-:Y:S03]  /*c7f0*/  FMUL.FTZ R77, R2, R77 ;  /* 0x0000004d024d7220 */ /* 0x000fe60000410000 */
[C---:B------:R-:W-:Y:S01]  /*c800*/  HMMA.16816.F32.BF16 R72, R144.reuse, R150, R72 ;  /* 0x000000969048723c */ /* 0x040fe20000041848 */
[----:B------:R-:W2:Y:S02]  /*c810*/  LDSM.16.MT88.4 R148, [R141+0x6100] ;  /* 0x006100008d94783b */ /* 0x000ea40000004200 */
        /* <DEDUP_REMOVED lines=15> */
[----:B------:R-:W-:Y:S01]  /*c910*/  MUFU.EX2 R233, R12 ;  /* 0x0000000c00e97308 */ /* 0x000fe20000000800 */
[C---:B-1----:R-:W-:Y:S03]  /*c920*/  HMMA.16816.F32.BF16 R84, R144.reuse, R164, R84 ;  /* 0x000000a49054723c */ /* 0x042fe60000041854 */
[--C-:B------:R-:W-:Y:S02]  /*c930*/  FFMA.FTZ R14, R14, c[0x0][0x2d0], -R181.reuse ;  /* 0x0000b4000e0e7a23 */ /* 0x100fe400000108b5 */
[--C-:B------:R-:W-:Y:S02]  /*c940*/  FFMA.FTZ R15, R15, c[0x0][0x2d0], -R181.reuse ;  /* 0x0000b4000f0f7a23 */ /* 0x100fe400000108b5 */
[C---:B------:R-:W-:Y:S02]  /*c950*/  FMUL.FTZ R88, R2.reuse, R88 ;  /* 0x0000005802587220 */ /* 0x040fe40000410000 */
[----:B------:R-:W1:Y:S03]  /*c960*/  MUFU.EX2 R232, R13 ;  /* 0x0000000d00e87308 */ /* 0x000e660000000800 */
        /* <DEDUP_REMOVED lines=8> */
[----:B------:R-:W5:Y:S02]  /*c9f0*/  LDSM.16.MT88.4 R164, [R236+UR4+0x900] ;  /* 0x00090004eca4783b */ /* 0x000f640008004200 */
[----:B------:R-:W-:Y:S02]  /*ca00*/  FMUL.FTZ R95, R0, R95 ;  /* 0x0000005f005f7220 */ /* 0x000fe40000410000 */
[C---:B------:R-:W-:Y:S01]  /*ca10*/  FMUL.FTZ R96, R2.reuse, R96 ;  /* 0x0000006002607220 */ /* 0x040fe20000410000 */
[----:B------:R-:W3:Y:S01]  /*ca20*/  MUFU.EX2 R224, R15 ;  /* 0x0000000f00e07308 */ /* 0x000ee20000000800 */
[----:B------:R-:W-:Y:S02]  /*ca30*/  FMUL.FTZ R97, R2, R97 ;  /* 0x0000006102617220 */ /* 0x000fe40000410000 */
[C---:B------:R-:W-:Y:S01]  /*ca40*/  FMUL.FTZ R98, R0.reuse, R98 ;  /* 0x0000006200627220 */ /* 0x040fe20000410000 */
[C---:B--2---:R-:W-:Y:S03]  /*ca50*/  HMMA.16816.F32.BF16 R92, R144.reuse, R148, R92 ;  /* 0x00000094905c723c */ /* 0x044fe6000004185c */
[----:B------:R-:W-:Y:S01]  /*ca60*/  FMUL.FTZ R99, R0, R99 ;  /* 0x0000006300637220 */ /* 0x000fe20000410000 */
[----:B-1----:R-:W-:Y:S01]  /*ca70*/  F2FP.BF16.PACK_AB R12, R232, R233 ;  /* 0x000000e9e80c723e */ /* 0x002fe200000010ff */
[--C-:B------:R-:W-:Y:S02]  /*ca80*/  FFMA.FTZ R49, R49, c[0x0][0x2d0], -R180.reuse ;  /* 0x0000b40031317a23 */ /* 0x100fe400000108b4 */
[--C-:B------:R-:W-:Y:S02]  /*ca90*/  FFMA.FTZ R51, R51, c[0x0][0x2d0], -R181.reuse ;  /* 0x0000b40033337a23 */ /* 0x100fe400000108b5 */
[--C-:B------:R-:W-:Y:S01]  /*caa0*/  FFMA.FTZ R44, R44, c[0x0][0x2d0], -R180.reuse ;  /* 0x0000b4002c2c7a23 */ /* 0x100fe200000108b4 */
[----:B------:R-:W-:Y:S01]  /*cab0*/  HMMA.16816.F32.BF16 R96, R144, R150, R96 ;  /* 0x000000969060723c */ /* 0x000fe20000041860 */
[----:B------:R-:W1:Y:S01]  /*cac0*/  LDSM.16.MT88.4 R144, [R236+UR4+0x3900] ;  /* 0x00390004ec90783b */ /* 0x000e620008004200 */
[----:B------:R-:W-:Y:S01]  /*cad0*/  MUFU.EX2 R49, R49 ;  /* 0x0000003100317308 */ /* 0x000fe20000000800 */
[----:B----4-:R-:W-:Y:S01]  /*cae0*/  F2FP.BF16.PACK_AB R14, R226, R227 ;  /* 0x000000e3e20e723e */ /* 0x010fe200000010ff */
[--C-:B------:R-:W-:Y:S02]  /*caf0*/  FFMA.FTZ R45, R45, c[0x0][0x2d0], -R180.reuse ;  /* 0x0000b4002d2d7a23 */ /* 0x100fe400000108b4 */
[--C-:B------:R-:W-:Y:S02]  /*cb00*/  FFMA.FTZ R46, R46, c[0x0][0x2d0], -R181.reuse ;  /* 0x0000b4002e2e7a23 */ /* 0x100fe400000108b5 */
[--C-:B------:R-:W-:Y:S01]  /*cb10*/  FFMA.FTZ R47, R47, c[0x0][0x2d0], -R181.reuse ;  /* 0x0000b4002f2f7a23 */ /* 0x100fe200000108b5 */
[----:B------:R-:W2:Y:S03]  /*cb20*/  LDSM.16.MT88.4 R148, [R141+0x3900] ;  /* 0x003900008d94783b */ /* 0x000ea60000004200 */
[----:B---3--:R-:W-:Y:S01]  /*cb30*/  F2FP.BF16.PACK_AB R13, R224, R225 ;  /* 0x000000e1e00d723e */ /* 0x008fe200000010ff */
[----:B------:R-:W-:Y:S01]  /*cb40*/  MUFU.EX2 R51, R51 ;  /* 0x0000003300337308 */ /* 0x000fe20000000800 */
[----:B------:R-:W-:Y:S01]  /*cb50*/  F2FP.BF16.PACK_AB R15, R214, R215 ;  /* 0x000000d7d60f723e */ /* 0x000fe200000010ff */
[----:B------:R-:W-:Y:S02]  /*cb60*/  FFMA.FTZ R48, R48, c[0x0][0x2d0], -R180 ;  /* 0x0000b40030307a23 */ /* 0x000fe400000108b4 */
[----:B------:R-:W-:Y:S02]  /*cb70*/  FFMA.FTZ R50, R50, c[0x0][0x2d0], -R181 ;  /* 0x0000b40032327a23 */ /* 0x000fe400000108b5 */
[----:B------:R-:W-:Y:S02]  /*cb80*/  FFMA.FTZ R2, R2, R252, R243 ;  /* 0x000000fc02027223 */ /* 0x000fe400000100f3 */
[C---:B------:R-:W-:Y:S02]  /*cb90*/  HMMA.16816.F32.BF16 R4, R12.reuse, R160, R4 ;  /* 0x000000a00c04723c */ /* 0x040fe40000041804 */
[----:B------:R-:W-:Y:S03]  /*cba0*/  MUFU.EX2 R44, R44 ;  /* 0x0000002c002c7308 */ /* 0x000fe60000000800 */
[----:B------:R-:W-:Y:S02]  /*cbb0*/  FADD.FTZ R2, R242, R2 ;  /* 0x00000002f2027221 */ /* 0x000fe40000010000 */
[----:B------:R-:W-:Y:S01]  /*cbc0*/  FFMA.FTZ R0, R0, R247, R235 ;  /* 0x000000f700007223 */ /* 0x000fe200000100eb */
[C---:B------:R-:W-:Y:S01]  /*cbd0*/  HMMA.16816.F32.BF16 R8, R12.reuse, R162, R8 ;  /* 0x000000a20c08723c */ /* 0x040fe20000041808 */
[----:B------:R-:W-:Y:S03]  /*cbe0*/  LDSM.16.MT88.4 R160, [R142+0x6900] ;  /* 0x006900008ea0783b */ /* 0x000fe60000004200 */
[----:B------:R-:W-:Y:S04]  /*cbf0*/  MUFU.EX2 R45, R45 ;  /* 0x0000002d002d7308 */ /* 0x000fe80000000800 */
[C---:B------:R-:W-:Y:S06]  /*cc00*/  HMMA.16816.F32.BF16 R100, R12.reuse, R16, R100 ;  /* 0x000000100c64723c */ /* 0x040fec0000041864 */
[----:B------:R-:W-:Y:S02]  /*cc10*/  MUFU.EX2 R46, R46 ;  /* 0x0000002e002e7308 */ /* 0x000fe40000000800 */
[C---:B------:R-:W-:Y:S01]  /*cc20*/  HMMA.16816.F32.BF16 R104, R12.reuse, R18, R104 ;  /* 0x000000120c68723c */ /* 0x040fe20000041868 */
[----:B------:R-:W3:Y:S07]  /*cc30*/  LDSM.16.MT88.4 R16, [R143+UR4+0x6900] ;  /* 0x006900048f10783b */ /* 0x000eee0008004200 */
[C---:B-----5:R-:W-:Y:S01]  /*cc40*/  HMMA.16816.F32.BF16 R108, R12.reuse, R164, R108 ;  /* 0x000000a40c6c723c */ /* 0x060fe2000004186c */
[----:B------:R-:W-:Y:S07]  /*cc50*/  MUFU.EX2 R47, R47 ;  /* 0x0000002f002f7308 */ /* 0x000fee0000000800 */
[C---:B------:R-:W-:Y:S01]  /*cc60*/  HMMA.16816.F32.BF16 R112, R12.reuse, R166, R112 ;  /* 0x000000a60c70723c */ /* 0x040fe20000041870 */
[----:B------:R-:W-:Y:S02]  /*cc70*/  LDSM.16.MT88.4 R164, [R143+UR4+0x4100] ;  /* 0x004100048fa4783b */ /* 0x000fe40008004200 */
[----:B------:R-:W-:Y:S05]  /*cc80*/  MUFU.EX2 R48, R48 ;  /* 0x0000003000307308 */ /* 0x000fea0000000800 */
[C---:B------:R-:W-:Y:S05]  /*cc90*/  HMMA.16816.F32.BF16 R116, R12.reuse, R168, R116 ;  /* 0x000000a80c74723c */ /* 0x040fea0000041874 */
[----:B------:R-:W-:Y:S03]  /*cca0*/  MUFU.EX2 R169, R34 ;  /* 0x0000002200a97308 */ /* 0x000fe60000000800 */
[C---:B------:R-:W-:Y:S07]  /*ccb0*/  HMMA.16816.F32.BF16 R120, R12.reuse, R170, R120 ;  /* 0x000000aa0c78723c */ /* 0x040fee0000041878 */
[----:B------:R-:W-:Y:S01]  /*ccc0*/  MUFU.EX2 R171, R32 ;  /* 0x0000002000ab7308 */ /* 0x000fe20000000800 */
[C---:B------:R-:W-:Y:S08]  /*ccd0*/  HMMA.16816.F32.BF16 R124, R12.reuse, R172, R124 ;  /* 0x000000ac0c7c723c */ /* 0x040ff0000004187c */
[C---:B------:R-:W-:Y:S01]  /*cce0*/  HMMA.16816.F32.BF16 R128, R12.reuse, R174, R128 ;  /* 0x000000ae0c80723c */ /* 0x040fe20000041880 */
[----:B------:R-:W-:Y:S07]  /*ccf0*/  MUFU.EX2 R175, R28 ;  /* 0x0000001c00af7308 */ /* 0x000fee0000000800 */
[C---:B------:R-:W-:Y:S03]  /*cd00*/  HMMA.16816.F32.BF16 R132, R12.reuse, R176, R132 ;  /* 0x000000b00c84723c */ /* 0x040fe60000041884 */
[----:B------:R-:W-:Y:S05]  /*cd10*/  MUFU.EX2 R177, R22 ;  /* 0x0000001600b17308 */ /* 0x000fea0000000800 */
[C---:B------:R-:W-:Y:S05]  /*cd20*/  HMMA.16816.F32.BF16 R136, R12.reuse, R178, R136 ;  /* 0x000000b20c88723c */ /* 0x040fea0000041888 */
[----:B------:R4:W5:Y:S03]  /*cd30*/  MUFU.EX2 R179, R23 ;  /* 0x0000001700b37308 */ /* 0x0009660000000800 */
[C---:B-1----:R-:W-:Y:S07]  /*cd40*/  HMMA.16816.F32.BF16 R52, R12.reuse, R144, R52 ;  /* 0x000000900c34723c */ /* 0x042fee0000041834 */
[----:B------:R-:W-:Y:S01]  /*cd50*/  MUFU.EX2 R178, R26 ;  /* 0x0000001a00b27308 */ /* 0x000fe20000000800 */
[C---:B------:R-:W-:Y:S01]  /*cd60*/  HMMA.16816.F32.BF16 R56, R12.reuse, R146, R56 ;  /* 0x000000920c38723c */ /* 0x040fe20000041838 */
[----:B------:R-:W1:Y:S07]  /*cd70*/  LDSM.16.MT88.4 R144, [R236+UR4+0x6900] ;  /* 0x00690004ec90783b */ /* 0x000e6e0008004200 */
[C---:B--2---:R-:W-:Y:S01]  /*cd80*/  HMMA.16816.F32.BF16 R60, R12.reuse, R148, R60 ;  /* 0x000000940c3c723c */ /* 0x044fe2000004183c */
[----:B------:R2:W1:Y:S01]  /*cd90*/  MUFU.EX2 R176, R27 ;  /* 0x0000001b00b07308 */ /* 0x0004620000000800 */
[----:B----4-:R-:W-:Y:S06]  /*cda0*/  LDSM.16.MT88.4 R20, [R143+UR4+0x1100] ;  /* 0x001100048f14783b */ /* 0x010fec0008004200 */
[C---:B------:R-:W-:Y:S03]  /*cdb0*/  HMMA.16816.F32.BF16 R64, R12.reuse, R150, R64 ;  /* 0x000000960c40723c */ /* 0x040fe60000041840 */
[----:B------:R-:W4:Y:S01]  /*cdc0*/  MUFU.EX2 R174, R29 ;  /* 0x0000001d00ae7308 */ /* 0x000f220000000800 */
[----:B------:R-:W-:Y:S04]  /*cdd0*/  LDSM.16.MT88.4 R148, [R142+0x1100] ;  /* 0x001100008e94783b */ /* 0x000fe80000004200 */
[C---:B---3--:R-:W-:Y:S05]  /*cde0*/  HMMA.16816.F32.BF16 R68, R12.reuse, R16, R68 ;  /* 0x000000100c44723c */ /* 0x048fea0000041844 */
[----:B------:R-:W-:Y:S03]  /*cdf0*/  MUFU.EX2 R173, R30 ;  /* 0x0000001e00ad7308 */ /* 0x000fe60000000800 */
[C---:B------:R-:W-:Y:S01]  /*ce00*/  HMMA.16816.F32.BF16 R72, R12.reuse, R18, R72 ;  /* 0x000000120c48723c */ /* 0x040fe20000041848 */
[----:B------:R-:W3:Y:S06]  /*ce10*/  LDSM.16.MT88.4 R16, [R141+0x6900] ;  /* 0x006900008d10783b */ /* 0x000eec0000004200 */
[----:B------:R4:W3:Y:S01]  /*ce20*/  MUFU.EX2 R172, R31 ;  /* 0x0000001f00ac7308 */ /* 0x0008e20000000800 */
[C---:B------:R-:W-:Y:S01]  /*ce30*/  HMMA.16816.F32.BF16 R76, R12.reuse, R160, R76 ;  /* 0x000000a00c4c723c */ /* 0x040fe2000004184c */
[----:B--2---:R-:W2:Y:S07]  /*ce40*/  LDSM.16.MT88.4 R24, [R236+UR4+0x1100] ;  /* 0x00110004ec18783b */ /* 0x004eae0008004200 */
[C---:B------:R-:W-:Y:S01]  /*ce50*/  HMMA.16816.F32.BF16 R80, R12.reuse, R162, R80 ;  /* 0x000000a20c50723c */ /* 0x040fe20000041850 */
[----:B------:R-:W2:Y:S01]  /*ce60*/  LDSM.16.MT88.4 R160, [R141+0x1100] ;  /* 0x001100008da0783b */ /* 0x000ea20000004200 */
[----:B------:R-:W2:Y:S06]  /*ce70*/  MUFU.EX2 R170, R33 ;  /* 0x0000002100aa7308 */ /* 0x000eac0000000800 */
[C---:B-1----:R-:W-:Y:S04]  /*ce80*/  HMMA.16816.F32.BF16 R84, R12.reuse, R144, R84 ;  /* 0x000000900c54723c */ /* 0x042fe80000041854 */
[----:B------:R1:W1:Y:S01]  /*ce90*/  MUFU.EX2 R168, R35 ;  /* 0x0000002300a87308 */ /* 0x0002620000000800 */
[----:B----4-:R-:W-:Y:S03]  /*cea0*/  LDSM.16.MT88.4 R28, [R142+0x1900] ;  /* 0x001900008e1c783b */ /* 0x010fe60000004200 */
[C---:B------:R-:W-:Y:S06]  /*ceb0*/  HMMA.16816.F32.BF16 R88, R12.reuse, R146, R88 ;  /* 0x000000920c58723c */ /* 0x040fec0000041858 */
[----:B------:R-:W-:Y:S01]  /*cec0*/  MUFU.EX2 R50, R50 ;  /* 0x0000003200327308 */ /* 0x000fe20000000800 */
[----:B------:R-:W4:Y:S01]  /*ced0*/  LDSM.16.MT88.4 R144, [R142+0x4100] ;  /* 0x004100008e90783b */ /* 0x000f220000004200 */
[C---:B---3--:R-:W-:Y:S08]  /*cee0*/  HMMA.16816.F32.BF16 R92, R12.reuse, R16, R92 ;  /* 0x000000100c5c723c */ /* 0x048ff0000004185c */
[----:B------:R-:W-:Y:S01]  /*cef0*/  HMMA.16816.F32.BF16 R96, R12, R18, R96 ;  /* 0x000000120c60723c */ /* 0x000fe20000041860 */
[----:B------:R-:W3:Y:S06]  /*cf00*/  LDSM.16.MT88.4 R16, [R236+UR4+0x4100] ;  /* 0x00410004ec10783b */ /* 0x000eec0008004200 */
[----:B------:R-:W-:Y:S02]  /*cf10*/  F2FP.BF16.PACK_AB R12, R213, R182 ;  /* 0x000000b6d50c723e */ /* 0x000fe400000010ff */
[----:B------:R-:W-:Y:S01]  /*cf20*/  F2FP.BF16.PACK_AB R14, R183, R212 ;  /* 0x000000d4b70e723e */ /* 0x000fe200000010ff */
[----:B-1----:R-:W-:Y:S02]  /*cf30*/  LDSM.16.MT88.4 R32, [R141+0x1900] ;  /* 0x001900008d20783b */ /* 0x002fe40000004200 */
[----:B-----5:R-:W-:Y:S02]  /*cf40*/  F2FP.BF16.PACK_AB R13, R179, R177 ;  /* 0x000000b1b30d723e */ /* 0x020fe400000010ff */
[----:B------:R-:W-:Y:S07]  /*cf50*/  F2FP.BF16.PACK_AB R15, R176, R178 ;  /* 0x000000b2b00f723e */ /* 0x000fee00000010ff */
[C---:B------:R-:W-:Y:S08]  /*cf60*/  HMMA.16816.F32.BF16 R4, R12.reuse, R20, R4 ;  /* 0x000000140c04723c */ /* 0x040ff00000041804 */
[C---:B------:R-:W-:Y:S01]  /*cf70*/  HMMA.16816.F32.BF16 R8, R12.reuse, R22, R8 ;  /* 0x000000160c08723c */ /* 0x040fe20000041808 */
[----:B------:R-:W1:Y:S07]  /*cf80*/  LDSM.16.MT88.4 R20, [R141+0x4100] ;  /* 0x004100008d14783b */ /* 0x000e6e0000004200 */
[C---:B------:R-:W-:Y:S08]  /*cf90*/  HMMA.16816.F32.BF16 R100, R12.reuse, R148, R100 ;  /* 0x000000940c64723c */ /* 0x040ff00000041864 */
[C---:B------:R-:W-:Y:S01]  /*cfa0*/  HMMA.16816.F32.BF16 R104, R12.reuse, R150, R104 ;  /* 0x000000960c68723c */ /* 0x040fe20000041868 */
[----:B------:R-:W-:Y:S07]  /*cfb0*/  LDSM.16.MT88.4 R148, [R236+UR4+0x1900] ;  /* 0x00190004ec94783b */ /* 0x000fee0008004200 */
[C---:B--2---:R-:W-:Y:S08]  /*cfc0*/  HMMA.16816.F32.BF16 R108, R12.reuse, R24, R108 ;  /* 0x000000180c6c723c */ /* 0x044ff0000004186c */
[C---:B------:R-:W-:Y:S01]  /*cfd0*/  HMMA.16816.F32.BF16 R112, R12.reuse, R26, R112 ;  /* 0x0000001a0c70723c */ /* 0x040fe20000041870 */
[----:B------:R-:W2:Y:S07]  /*cfe0*/  LDSM.16.MT88.4 R24, [R143+UR4+0x7100] ;  /* 0x007100048f18783b */ /* 0x000eae0008004200 */
[C---:B------:R-:W-:Y:S01]  /*cff0*/  HMMA.16816.F32.BF16 R116, R12.reuse, R160, R116 ;  /* 0x000000a00c74723c */ /* 0x040fe20000041874 */
[----:B------:R-:W-:Y:S07]  /*d000*/  MUFU.EX2 R161, R42 ;  /* 0x0000002a00a17308 */ /* 0x000fee0000000800 */
[C---:B------:R-:W-:Y:S03]  /*d010*/  HMMA.16816.F32.BF16 R120, R12.reuse, R162, R120 ;  /* 0x000000a20c78723c */ /* 0x040fe60000041878 */
[----:B------:R-:W-:Y:S05]  /*d020*/  MUFU.EX2 R163, R40 ;  /* 0x0000002800a37308 */ /* 0x000fea0000000800 */
[C---:B------:R-:W-:Y:S05]  /*d030*/  HMMA.16816.F32.BF16 R124, R12.reuse, R164, R124 ;  /* 0x000000a40c7c723c */ /* 0x040fea000004187c */
[----:B------:R-:W-:Y:S03]  /*d040*/  MUFU.EX2 R165, R38 ;  /* 0x0000002600a57308 */ /* 0x000fe60000000800 */
[C---:B------:R-:W-:Y:S07]  /*d050*/  HMMA.16816.F32.BF16 R128, R12.reuse, R166, R128 ;  /* 0x000000a60c80723c */ /* 0x040fee0000041880 */
[----:B------:R-:W-:Y:S01]  /*d060*/  MUFU.EX2 R167, R36 ;  /* 0x0000002400a77308 */ /* 0x000fe20000000800 */
[C---:B----4-:R-:W-:Y:S08]  /*d070*/  HMMA.16816.F32.BF16 R132, R12.reuse, R144, R132 ;  /* 0x000000900c84723c */ /* 0x050ff00000041884 */
[C---:B------:R-:W-:Y:S01]  /*d080*/  HMMA.16816.F32.BF16 R136, R12.reuse, R146, R136 ;  /* 0x000000920c88723c */ /* 0x040fe20000041888 */
[----:B------:R-:W4:Y:S01]  /*d090*/  LDSM.16.MT88.4 R144, [R142+0x7100] ;  /* 0x007100008e90783b */ /* 0x000f220000004200 */
[----:B------:R-:W5:Y:S06]  /*d0a0*/  MUFU.EX2 R166, R37 ;  /* 0x0000002500a67308 */ /* 0x000f6c0000000800 */
[C---:B---3--:R-:W-:Y:S04]  /*d0b0*/  HMMA.16816.F32.BF16 R52, R12.reuse, R16, R52 ;  /* 0x000000100c34723c */ /* 0x048fe80000041834 */
[----:B------:R3:W2:Y:S04]  /*d0c0*/  MUFU.EX2 R164, R39 ;  /* 0x0000002700a47308 */ /* 0x0006a80000000800 */
[C---:B------:R-:W-:Y:S01]  /*d0d0*/  HMMA.16816.F32.BF16 R56, R12.reuse, R18, R56 ;  /* 0x000000120c38723c */ /* 0x040fe20000041838 */
[----:B------:R-:W5:Y:S05]  /*d0e0*/  LDSM.16.MT88.4 R16, [R236+UR4+0x7100] ;  /* 0x00710004ec10783b */ /* 0x000f6a0008004200 */
[----:B------:R-:W4:Y:S02]  /*d0f0*/  MUFU.EX2 R162, R41 ;  /* 0x0000002900a27308 */ /* 0x000f240000000800 */
[C---:B-1----:R-:W-:Y:S08]  /*d100*/  HMMA.16816.F32.BF16 R60, R12.reuse, R20, R60 ;  /* 0x000000140c3c723c */ /* 0x042ff0000004183c */
[C---:B------:R-:W-:Y:S01]  /*d110*/  HMMA.16816.F32.BF16 R64, R12.reuse, R22, R64 ;  /* 0x000000160c40723c */ /* 0x040fe20000041840 */
[----:B------:R-:W1:Y:S01]  /*d120*/  LDSM.16.MT88.4 R20, [R141+0x7100] ;  /* 0x007100008d14783b */ /* 0x000e620000004200 */
[----:B------:R5:W1:Y:S06]  /*d130*/  MUFU.EX2 R160, R43 ;  /* 0x0000002b00a07308 */ /* 0x000a6c0000000800 */
[C---:B--2---:R-:W-:Y:S01]  /*d140*/  HMMA.16816.F32.BF16 R68, R12.reuse, R24, R68 ;  /* 0x000000180c44723c */ /* 0x044fe20000041844 */
[----:B---3--:R-:W-:Y:S07]  /*d150*/  LDSM.16.MT88.4 R36, [R141+0x2100] ;  /* 0x002100008d24783b */ /* 0x008fee0000004200 */
[C---:B------:R-:W-:Y:S01]  /*d160*/  HMMA.16816.F32.BF16 R72, R12.reuse, R26, R72 ;  /* 0x0000001a0c48723c */ /* 0x040fe20000041848 */
[----:B------:R-:W2:Y:S07]  /*d170*/  LDSM.16.MT88.4 R24, [R143+UR4+0x1900] ;  /* 0x001900048f18783b */ /* 0x000eae0008004200 */
[C---:B----4-:R-:W-:Y:S01]  /*d180*/  HMMA.16816.F32.BF16 R76, R12.reuse, R144, R76 ;  /* 0x000000900c4c723c */ /* 0x050fe2000004184c */
[----:B-----5:R-:W-:Y:S07]  /*d190*/  LDSM.16.MT88.4 R40, [R142+0x5100] ;  /* 0x005100008e28783b */ /* 0x020fee0000004200 */
[C---:B------:R-:W-:Y:S08]  /*d1a0*/  HMMA.16816.F32.BF16 R80, R12.reuse, R146, R80 ;  /* 0x000000920c50723c */ /* 0x040ff00000041850 */
[C---:B------:R-:W-:Y:S08]  /*d1b0*/  HMMA.16816.F32.BF16 R84, R12.reuse, R16, R84 ;  /* 0x000000100c54723c */ /* 0x040ff00000041854 */
[C---:B------:R-:W-:Y:S01]  /*d1c0*/  HMMA.16816.F32.BF16 R88, R12.reuse, R18, R88 ;  /* 0x000000120c58723c */ /* 0x040fe20000041858 */
[----:B------:R-:W3:Y:S07]  /*d1d0*/  LDSM.16.MT88.4 R16, [R143+UR4+0x4900] ;  /* 0x004900048f10783b */ /* 0x000eee0008004200 */
        /* <DEDUP_REMOVED lines=9> */
[----:B------:R-:W2:Y:S07]  /*d270*/  LDSM.16.MT88.4 R24, [R236+UR4+0x4900] ;  /* 0x00490004ec18783b */ /* 0x000eae0008004200 */
        /* <DEDUP_REMOVED lines=8> */
[----:B------:R-:W-:Y:S07]  /*d300*/  LDSM.16.MT88.4 R32, [R236+UR4+0x2100] ;  /* 0x00210004ec20783b */ /* 0x000fee0008004200 */
[C---:B---3--:R-:W-:Y:S08]  /*d310*/  HMMA.16816.F32.BF16 R124, R12.reuse, R16, R124 ;  /* 0x000000100c7c723c */ /* 0x048ff0000004187c */
[C---:B------:R-:W-:Y:S01]  /*d320*/  HMMA.16816.F32.BF16 R128, R12.reuse, R18, R128 ;  /* 0x000000120c80723c */ /* 0x040fe20000041880 */
[----:B------:R-:W3:Y:S07]  /*d330*/  LDSM.16.MT88.4 R16, [R143+UR4+0x7900] ;  /* 0x007900048f10783b */ /* 0x000eee0008004200 */
[C---:B-1----:R-:W-:Y:S08]  /*d340*/  HMMA.16816.F32.BF16 R132, R12.reuse, R20, R132 ;  /* 0x000000140c84723c */ /* 0x042ff00000041884 */
[C---:B------:R-:W-:Y:S01]  /*d350*/  HMMA.16816.F32.BF16 R136, R12.reuse, R22, R136 ;  /* 0x000000160c88723c */ /* 0x040fe20000041888 */
[----:B------:R-:W1:Y:S07]  /*d360*/  LDSM.16.MT88.4 R20, [R142+0x7900] ;  /* 0x007900008e14783b */ /* 0x000e6e0000004200 */
[C---:B--2---:R-:W-:Y:S08]  /*d370*/  HMMA.16816.F32.BF16 R52, R12.reuse, R24, R52 ;  /* 0x000000180c34723c */ /* 0x044ff00000041834 */
[C---:B------:R-:W-:Y:S01]  /*d380*/  HMMA.16816.F32.BF16 R56, R12.reuse, R26, R56 ;  /* 0x0000001a0c38723c */ /* 0x040fe20000041838 */
[----:B------:R-:W2:Y:S07]  /*d390*/  LDSM.16.MT88.4 R24, [R236+UR4+0x7900] ;  /* 0x00790004ec18783b */ /* 0x000eae0008004200 */
[C---:B----4-:R-:W-:Y:S08]  /*d3a0*/  HMMA.16816.F32.BF16 R60, R12.reuse, R28, R60 ;  /* 0x0000001c0c3c723c */ /* 0x050ff0000004183c */
[C---:B------:R-:W-:Y:S01]  /*d3b0*/  HMMA.16816.F32.BF16 R64, R12.reuse, R30, R64 ;  /* 0x0000001e0c40723c */ /* 0x040fe20000041840 */
[----:B------:R-:W4:Y:S07]  /*d3c0*/  LDSM.16.MT88.4 R28, [R141+0x7900] ;  /* 0x007900008d1c783b */ /* 0x000f2e0000004200 */
        /* <DEDUP_REMOVED lines=10> */
[----:B------:R-:W-:Y:S01]  /*d470*/  HMMA.16816.F32.BF16 R96, R12, R30, R96 ;  /* 0x0000001e0c60723c */ /* 0x000fe20000041860 */
[----:B------:R-:W4:Y:S06]  /*d480*/  LDSM.16.MT88.4 R28, [R236+UR4+0x5100] ;  /* 0x00510004ec1c783b */ /* 0x000f2c0008004200 */
[----:B------:R-:W-:Y:S02]  /*d490*/  F2FP.BF16.PACK_AB R12, R166, R167 ;  /* 0x000000a7a60c723e */ /* 0x000fe400000010ff */
[----:B------:R-:W-:Y:S03]  /*d4a0*/  F2FP.BF16.PACK_AB R13, R164, R165 ;  /* 0x000000a5a40d723e */ /* 0x000fe600000010ff */
[----:B------:R-:W-:Y:S02]  /*d4b0*/  F2FP.BF16.PACK_AB R14, R162, R163 ;  /* 0x000000a3a20e723e */ /* 0x000fe400000010ff */
[----:B------:R-:W-:Y:S07]  /*d4c0*/  F2FP.BF16.PACK_AB R15, R160, R161 ;  /* 0x000000a1a00f723e */ /* 0x000fee00000010ff */
[C---:B---3--:R-:W-:Y:S08]  /*d4d0*/  HMMA.16816.F32.BF16 R4, R12.reuse, R16, R4 ;  /* 0x000000100c04723c */ /* 0x048ff00000041804 */
        /* <DEDUP_REMOVED lines=15> */
[C---:B------:R-:W-:Y:S08]  /*d5d0*/  HMMA.16816.F32.BF16 R136, R12.reuse, R42, R136 ;  /* 0x0000002a0c88723c */ /* 0x040ff00000041888 */
[C---:B----4-:R-:W-:Y:S08]  /*d5e0*/  HMMA.16816.F32.BF16 R52, R12.reuse, R28, R52 ;  /* 0x0000001c0c34723c */ /* 0x050ff00000041834 */
[C---:B------:R-:W-:Y:S01]  /*d5f0*/  HMMA.16816.F32.BF16 R56, R12.reuse, R30, R56 ;  /* 0x0000001e0c38723c */ /* 0x040fe20000041838 */
[----:B------:R-:W4:Y:S07]  /*d600*/  LDSM.16.MT88.4 R28, [R236+UR4+0x8100] ;  /* 0x00810004ec1c783b */ /* 0x000f2e0008004200 */
        /* <DEDUP_REMOVED lines=13> */
[----:B------:R-:W-:Y:S01]  /*d6e0*/  HMMA.16816.F32.BF16 R96, R12, R18, R96 ;  /* 0x000000120c60723c */ /* 0x000fe20000041860 */
[----:B------:R-:W3:Y:S06]  /*d6f0*/  LDSM.16.MT88.4 R16, [R236+UR4+0x5900] ;  /* 0x00590004ec10783b */ /* 0x000eec0008004200 */
[----:B------:R-:W-:Y:S02]  /*d700*/  F2FP.BF16.PACK_AB R12, R45, R44 ;  /* 0x0000002c2d0c723e */ /* 0x000fe400000010ff */
[----:B------:R-:W-:Y:S03]  /*d710*/  F2FP.BF16.PACK_AB R13, R47, R46 ;  /* 0x0000002e2f0d723e */ /* 0x000fe600000010ff */
[----:B------:R-:W-:Y:S02]  /*d720*/  F2FP.BF16.PACK_AB R14, R49, R48 ;  /* 0x00000030310e723e */ /* 0x000fe400000010ff */
[----:B------:R-:W-:Y:S07]  /*d730*/  F2FP.BF16.PACK_AB R15, R51, R50 ;  /* 0x00000032330f723e */ /* 0x000fee00000010ff */
[C---:B------:R-:W-:Y:S01]  /*d740*/  HMMA.16816.F32.BF16 R144, R12.reuse, R148, R4 ;  /* 0x000000940c90723c */ /* 0x040fe20000041804 */
[----:B------:R-:W5:Y:S07]  /*d750*/  LDSM.16.MT88.4 R4, [R141+0x5900] ;  /* 0x005900008d04783b */ /* 0x000f6e0000004200 */
[C---:B------:R-:W-:Y:S01]  /*d760*/  HMMA.16816.F32.BF16 R148, R12.reuse, R150, R8 ;  /* 0x000000960c94723c */ /* 0x040fe20000041808 */
[----:B------:R-:W3:Y:S07]  /*d770*/  LDSM.16.MT88.4 R8, [R143+UR4+0x8900] ;  /* 0x008900048f08783b */ /* 0x000eee0008004200 */
[C---:B-1----:R-:W-:Y:S07]  /*d780*/  HMMA.16816.F32.BF16 R100, R12.reuse, R20, R100 ;  /* 0x000000140c64723c */ /* 0x042fee0000041864 */
[----:B------:R-:W-:Y:S01]  /*d790*/  @P0 MOV R20, R248 ;  /* 0x000000f800140202 */ /* 0x000fe20000000f00 */
[C---:B------:R-:W-:Y:S04]  /*d7a0*/  HMMA.16816.F32.BF16 R104, R12.reuse, R22, R104 ;  /* 0x000000160c68723c */ /* 0x040fe80000041868 */
[----:B------:R-:W-:Y:S03]  /*d7b0*/  @P0 MOV R21, R251 ;  /* 0x000000fb00150202 */ /* 0x000fe60000000f00 */
[----:B------:R-:W-:Y:S01]  /*d7c0*/  FADD.FTZ R22, R234, R0 ;  /* 0x00000000ea167221 */ /* 0x000fe20000010000 */
[C---:B--2---:R-:W-:Y:S01]  /*d7d0*/  HMMA.16816.F32.BF16 R108, R12.reuse, R24, R108 ;  /* 0x000000180c6c723c */ /* 0x044fe2000004186c */
[----:B------:R-:W2:Y:S03]  /*d7e0*/  LDL R25, [R1+0x3c] ;  /* 0x00003c0001197983 */ /* 0x000ea60000100800 */
        /* <DEDUP_REMOVED lines=11> */
[----:B------:R-:W-:Y:S04]  /*d8a0*/  FADD.FTZ R0, R215, R0 ;  /* 0x00000000d7007221 */ /* 0x000fe80000010000 */
[C---:B------:R-:W-:Y:S04]  /*d8b0*/  HMMA.16816.F32.BF16 R128, R12.reuse, R38, R128 ;  /* 0x000000260c80723c */ /* 0x040fe80000041880 */
[----:B------:R-:W-:Y:S04]  /*d8c0*/  FADD.FTZ R23, R214, R0 ;  /* 0x00000000d6177221 */ /* 0x000fe80000010000 */
[C---:B----4-:R-:W-:Y:S08]  /*d8d0*/  HMMA.16816.F32.BF16 R132, R12.reuse, R28, R132 ;  /* 0x0000001c0c84723c */ /* 0x050ff00000041884 */
[C---:B------:R-:W-:Y:S08]  /*d8e0*/  HMMA.16816.F32.BF16 R136, R12.reuse, R30, R136 ;  /* 0x0000001e0c88723c */ /* 0x040ff00000041888 */
[C---:B---3--:R-:W-:Y:S07]  /*d8f0*/  HMMA.16816.F32.BF16 R52, R12.reuse, R16, R52 ;  /* 0x000000100c34723c */ /* 0x048fee0000041834 */
[----:B------:R-:W-:Y:S01]  /*d900*/  MOV R16, UR30 ;  /* 0x0000001e00107c02 */ /* 0x000fe20008000f00 */
[C---:B------:R-:W-:Y:S01]  /*d910*/  HMMA.16816.F32.BF16 R56, R12.reuse, R18, R56 ;  /* 0x000000120c38723c */ /* 0x040fe20000041838 */
[----:B------:R-:W-:Y:S03]  /*d920*/  MOV R17, UR31 ;  /* 0x0000001f00117c02 */ /* 0x000fe60008000f00 */
[----:B------:R-:W-:Y:S03]  /*d930*/  @P0 IMAD.WIDE.U32 R20, R16, 0x60, R20 ;  /* 0x0000006010140825 */ /* 0x000fe600078e0014 */
[----:B------:R-:W1:Y:S01]  /*d940*/  LDSM.16.MT88.4 R16, [R142+0x8900] ;  /* 0x008900008e10783b */ /* 0x000e620000004200 */
[C---:B-----5:R-:W-:Y:S04]  /*d950*/  HMMA.16816.F32.BF16 R60, R12.reuse, R4, R60 ;  /* 0x000000040c3c723c */ /* 0x060fe8000004183c */
[----:B------:R-:W-:Y:S01]  /*d960*/  @P0 IADD3 R22, R21, UR15, RZ ;  /* 0x0000000f15160c10 */ /* 0x000fe2000fffe0ff */
[----:B------:R-:W-:Y:S01]  /*d970*/  UIADD3 UR15, UR5, 0x1, URZ ;  /* 0x00000001050f7890 */ /* 0x000fe2000fffe03f */
[----:B------:R-:W-:Y:S01]  /*d980*/  MOV R21, UR12 ;  /* 0x0000000c00157c02 */ /* 0x000fe20008000f00 */
[----:B------:R-:W-:Y:S01]  /*d990*/  FADD.FTZ R4, R232, R2 ;  /* 0x00000002e8047221 */ /* 0x000fe20000010000 */
[C---:B------:R-:W-:Y:S01]  /*d9a0*/  HMMA.16816.F32.BF16 R64, R12.reuse, R6, R64 ;  /* 0x000000060c40723c */ /* 0x040fe20000041840 */
[----:B------:R-:W-:Y:S03]  /*d9b0*/  USEL UR5, UR15, URZ, !UP0 ;  /* 0x0000003f0f057287 */ /* 0x000fe6000c000000 */
[C---:B------:R-:W-:Y:S02]  /*d9c0*/  @P0 SHF.L.U32 R2, R20.reuse, 0x1, RZ ;  /* 0x0000000114020819 */ /* 0x040fe400000006ff */
[----:B------:R-:W-:Y:S01]  /*d9d0*/  @P0 SHF.L.U64.HI R22, R20, 0x1, R22 ;  /* 0x0000000114160819 */ /* 0x000fe20000010216 */
[----:B------:R-:W-:Y:S01]  /*d9e0*/  FADD.FTZ R20, R227, R4 ;  /* 0x00000004e3147221 */ /* 0x000fe20000010000 */
[C---:B------:R-:W-:Y:S01]  /*d9f0*/  HMMA.16816.F32.BF16 R68, R12.reuse, R8, R68 ;  /* 0x000000080c44723c */ /* 0x040fe20000041844 */
[----:B------:R-:W3:Y:S03]  /*da00*/  LDSM.16.MT88.4 R4, [R236+UR4+0x8900] ;  /* 0x00890004ec04783b */ /* 0x000ee60008004200 */
[----:B------:R-:W-:Y:S01]  /*da10*/  FADD.FTZ R24, R226, R20 ;  /* 0x00000014e2187221 */ /* 0x000fe20000010000 */
[C---:B------:R-:W-:Y:S02]  /*da20*/  @P0 IADD3 R20, P1, R2.reuse, c[0x0][0x1c8], RZ ;  /* 0x0000720002140a10 */ /* 0x040fe40007f3e0ff */
[----:B------:R-:W-:Y:S01]  /*da30*/  @P0 IADD3 R26, P6, R2, 0x80, RZ ;  /* 0x00000080021a0810 */ /* 0x000fe20007fde0ff */
[C---:B------:R-:W-:Y:S01]  /*da40*/  HMMA.16816.F32.BF16 R72, R12.reuse, R10, R72 ;  /* 0x0000000a0c48723c */ /* 0x040fe20000041848 */
[----:B------:R4:W5:Y:S03]  /*da50*/  LDSM.16.MT88.4 R8, [R141+0x8900] ;  /* 0x008900008d08783b */ /* 0x0009660000004200 */
[----:B------:R-:W-:Y:S01]  /*da60*/  @P0 IADD3 R26, P5, R26, c[0x0][0x1c8], RZ ;  /* 0x000072001a1a0a10 */ /* 0x000fe20007fbe0ff */
[----:B------:R-:W-:Y:S03]  /*da70*/  FADD.FTZ R24, R182, R24 ;  /* 0x00000018b6187221 */ /* 0x000fe60000010000 */
[----:B------:R-:W-:Y:S01]  /*da80*/  @P0 IADD3.X R27, RZ, c[0x0][0x1cc], R22, P5, P6 ;  /* 0x00007300ff1b0a10 */ /* 0x000fe20002fec416 */
[C---:B-1----:R-:W-:Y:S08]  /*da90*/  HMMA.16816.F32.BF16 R76, R12.reuse, R16, R76 ;  /* 0x000000100c4c723c */ /* 0x042ff0000004184c */
[C---:B------:R-:W-:Y:S04]  /*daa0*/  HMMA.16816.F32.BF16 R80, R12.reuse, R18, R80 ;  /* 0x000000120c50723c */ /* 0x040fe80000041850 */
[----:B----4-:R-:W-:Y:S04]  /*dab0*/  MOV R141, R3 ;  /* 0x00000003008d7202 */ /* 0x010fe80000000f00 */
[C---:B---3--:R-:W-:Y:S08]  /*dac0*/  HMMA.16816.F32.BF16 R84, R12.reuse, R4, R84 ;  /* 0x000000040c54723c */ /* 0x048ff00000041854 */
[C---:B------:R-:W-:Y:S08]  /*dad0*/  HMMA.16816.F32.BF16 R88, R12.reuse, R6, R88 ;  /* 0x000000060c58723c */ /* 0x040ff00000041858 */
[C---:B-----5:R-:W-:Y:S08]  /*dae0*/  HMMA.16816.F32.BF16 R92, R12.reuse, R8, R92 ;  /* 0x000000080c5c723c */ /* 0x060ff0000004185c */
        /* <DEDUP_REMOVED lines=65> */
.L_x_2483:
        /* <DEDUP_REMOVED lines=125> */
.L_x_2477:
        /* <DEDUP_REMOVED lines=152> */
.L_x_2486:
        /* <DEDUP_REMOVED lines=139> */
.L_x_2488:
[----:B---3--:R-:W-:Y:S05]  /*f900*/  BSYNC B0 ;  /* 0x0000000000007941 */ /* 0x008fea0003800000 */
.L_x_2487:
        /* <DEDUP_REMOVED lines=23> */
.L_x_2490:
[----:B------:R-:W-:Y:S05]  /*fa80*/  BSYNC B0 ;  /* 0x0000000000007941 */ /* 0x000fea0003800000 */
.L_x_2489:
        /* <DEDUP_REMOVED lines=23> */
.L_x_2492:
[----:B------:R-:W-:Y:S05]  /*fc00*/  BSYNC B0 ;  /* 0x0000000000007941 */ /* 0x000fea0003800000 */
.L_x_2491:
        /* <DEDUP_REMOVED lines=24> */
.L_x_2485:
        /* <DEDUP_REMOVED lines=19> */
.L_x_2493:
        /* <DEDUP_REMOVED lines=42> */
.L_x_2495:
[----:B------:R-:W-:Y:S05]  /*10160*/  BSYNC B0 ;  /* 0x0000000000007941 */ /* 0x000fea0003800000 */
.L_x_2494:
        /* <DEDUP_REMOVED lines=66> */
.L_x_2497:
[----:B------:R-:W-:Y:S05]  /*10590*/  BSYNC B0 ;  /* 0x0000000000007941 */ /* 0x000fea0003800000 */
.L_x_2496:
        /* <DEDUP_REMOVED lines=21> */
.L_x_2499:
[----:B------:R-:W-:Y:S05]  /*106f0*/  BSYNC B0 ;  /* 0x0000000000007941 */ /* 0x000fea0003800000 */
.L_x_2498:
        /* <DEDUP_REMOVED lines=21> */
.L_x_2501:
[----:B------:R-:W-:Y:S05]  /*10850*/  BSYNC B0 ;  /* 0x0000000000007941 */ /* 0x000fea0003800000 */
.L_x_2500:
        /* <DEDUP_REMOVED lines=22> */
.L_x_2502:
        /* <DEDUP_REMOVED lines=12> */
.L_x_2659:


//--------------------- .text._ZN7cutlass13device_kernelIN5flash19enable_sm80_to_sm89INS1_16FlashAttnFwdSm80INS1_25CollectiveMainloopFwdSm80ILi8ELi2ELb0EN4cute5tupleIJNS5_1CILi128EEENS7_ILi64EEENS7_ILi192EEEEEELi192ENS_10bfloat16_tEfNS_4arch4Sm80ELb1ELb0ELb0ELb1ELb0ELb1ELb1ELb0EEENS1_21CollectiveEpilogueFwdINS6_IJS8_SA_S9_EEENS6_IJNS7_ILi1EEESI_SI_EEESC_SE_Li256ELb1ELb1ELb0ELb0EEENS1_19SingleTileSchedulerILb1ELb0ELb1ELi128EEEEEEEEEvNT_6ParamsE --------------------------
	.section	.text._ZN7cutlass13device_kernelIN5flash19enable_sm80_to_sm89INS1_16FlashAttnFwdSm80INS1_25CollectiveMainloopFwdSm80ILi8ELi2ELb0EN4cute5tupleIJNS5_1CILi128EEENS7_ILi64EEENS7_ILi192EEEEEELi192ENS_10bfloat16_tEfNS_4arch4Sm80ELb1ELb0ELb0ELb1ELb0ELb1ELb1ELb0EEENS1_21CollectiveEpilogueFwdINS6_IJS8_SA_S9_EEENS6_IJNS7_ILi1EEESI_SI_EEESC_SE_Li256ELb1ELb1ELb0ELb0EEENS1_19SingleTileSchedulerILb1ELb0ELb1ELi128EEEEEEEEEvNT_6ParamsE,"ax",@progbits
	.sectioninfo	@"SHI_REGISTERS=255"
	.align	128
.text._ZN7cutlass13device_kernelIN5flash19enable_sm80_to_sm89INS1_16FlashAttnFwdSm80INS1_25CollectiveMainloopFwdSm80ILi8ELi2ELb0EN4cute5tupleIJNS5_1CILi128EEENS7_ILi64EEENS7_ILi192EEEEEELi192ENS_10bfloat16_tEfNS_4arch4Sm80ELb1ELb0ELb0ELb1ELb0ELb1ELb1ELb0EEENS1_21CollectiveEpilogueFwdINS6_IJS8_SA_S9_EEENS6_IJNS7_ILi1EEESI_SI_EEESC_SE_Li256ELb1ELb1ELb0ELb0EEENS1_19SingleTileSchedulerILb1ELb0ELb1ELi128EEEEEEEEEvNT_6ParamsE:
        .type           _ZN7cutlass13device_kernelIN5flash19enable_sm80_to_sm89INS1_16FlashAttnFwdSm80INS1_25CollectiveMainloopFwdSm80ILi8ELi2ELb0EN4cute5tupleIJNS5_1CILi128EEENS7_ILi64EEENS7_ILi192EEEEEELi192ENS_10bfloat16_tEfNS_4arch4Sm80ELb1ELb0ELb0ELb1ELb0ELb1ELb1ELb0EEENS1_21CollectiveEpilogueFwdINS6_IJS8_SA_S9_EEENS6_IJNS7_ILi1EEESI_SI_EEESC_SE_Li256ELb1ELb1ELb0ELb0EEENS1_19SingleTileSchedulerILb1ELb0ELb1ELi128EEEEEEEEEvNT_6ParamsE,@function
        .size           _ZN7cutlass13device_kernelIN5flash19enable_sm80_to_sm89INS1_16FlashAttnFwdSm80INS1_25CollectiveMainloopFwdSm80ILi8ELi2ELb0EN4cute5tupleIJNS5_1CILi128EEENS7_ILi64EEENS7_ILi192EEEEEELi192ENS_10bfloat16_tEfNS_4arch4Sm80ELb1ELb0ELb0ELb1ELb0ELb1ELb1ELb0EEENS1_21CollectiveEpilogueFwdINS6_IJS8_SA_S9_EEENS6_IJNS7_ILi1EEESI_SI_EEESC_SE_Li256ELb1ELb1ELb0ELb0EEENS1_19SingleTileSchedulerILb1ELb0ELb1ELi128EEEEEEEEEvNT_6ParamsE,(.L_x_2660 - _ZN7cutlass13device_kernelIN5flash19enable_sm80_to_sm89INS1_16FlashAttnFwdSm80INS1_25CollectiveMainloopFwdSm80ILi8ELi2ELb0EN4cute5tupleIJNS5_1CILi128EEENS7_ILi64EEENS7_ILi192EEEEEELi192ENS_10bfloat16_tEfNS_4arch4Sm80ELb1ELb0ELb0ELb1ELb0ELb1ELb1ELb0EEENS1_21CollectiveEpilogueFwdINS6_IJS8_SA_S9_EEENS6_IJNS7_ILi1EEESI_SI_EEESC_SE_Li256ELb1ELb1ELb0ELb0EEENS1_19SingleTileSchedulerILb1ELb0ELb1ELi128EEEEEEEEEvNT_6ParamsE)
        .other          _ZN7cutlass13device_kernelIN5flash19enable_sm80_to_sm89INS1_16FlashAttnFwdSm80INS1_25CollectiveMainloopFwdSm80ILi8ELi2ELb0EN4cute5tupleIJNS5_1CILi128EEENS7_ILi64EEENS7_ILi192EEEEEELi192ENS_10bfloat16_tEfNS_4arch4Sm80ELb1ELb0ELb0ELb1ELb0ELb1ELb1ELb0EEENS1_21CollectiveEpilogueFwdINS6_IJS8_SA_S9_EEENS6_IJNS7_ILi1EEESI_SI_EEESC_SE_Li256ELb1ELb1ELb0ELb0EEENS1_19SingleTileSchedulerILb1ELb0ELb1ELi128EEEEEEEEEvNT_6ParamsE,@"STO_CUDA_ENTRY STV_DEFAULT"
_ZN7cutlass13device_kernelIN5flash19enable_sm80_to_sm89INS1_16FlashAttnFwdSm80INS1_25CollectiveMainloopFwdSm80ILi8ELi2ELb0EN4cute5tupleIJNS5_1CILi128EEENS7_ILi64EEENS7_ILi192EEEEEELi192ENS_10bfloat16_tEfNS_4arch4Sm80ELb1ELb0ELb0ELb1ELb0ELb1ELb1ELb0EEENS1_21CollectiveEpilogueFwdINS6_IJS8_SA_S9_EEENS6_IJNS7_ILi1EEESI_SI_EEESC_SE_Li256ELb1ELb1ELb0ELb0EEENS1_19SingleTileSchedulerILb1ELb0ELb1ELi128EEEEEEEEEvNT_6ParamsE:
        /* <DEDUP_REMOVED lines=16> */
.L_x_2504:
        /* <DEDUP_REMOVED lines=8> */
.L_x_2506:
[----:B------:R-:W-:-:S04]  /*0180*/  MOV R5, c[0x0][0x54c] ;  /* 0x0001530000057a02 */ /* 0x000fc80000000f00 */
.L_x_2505:
[----:B------:R-:W-:Y:S01]  /*0190*/  USHF.L.U32 UR4, UR4, 0x7, URZ ;  /* 0x0000000704047899 */ /* 0x000fe2000800063f */
[----:B-----5:R-:W-:-:S05]  /*01a0*/  IMAD R5, R5, c[0x0][0x548], RZ ;  /* 0x0001520005057a24 */ /* 0x020fca00078e02ff */
[----:B------:R-:W-:-:S04]  /*01b0*/  MOV R92, UR4 ;  /* 0x00000004005c7c02 */ /* 0x000fc80008000f00 */
[----:B------:R-:W-:-:S04]  /*01c0*/  ISETP.GE.AND P0, PT, R92, R5, PT ;  /* 0x000000055c00720c */ /* 0x000fc80003f06270 */
[----:B------:R-:W-:Y:S01]  /*01d0*/  SEL R190, R190, 0xffffffff, !P0 ;  /* 0xffffffffbebe7807 */ /* 0x000fe20004000000 */
[----:B------:R-:W-:Y:S05]  /*01e0*/  BRA `(.L_x_2507) ;  /* 0x0000013000007947 */ /* 0x000fea0003800000 */
.L_x_2503:
[----:B------:R-:W-:-:S04]  /*01f0*/  ISETP.NE.U32.AND P0, PT, RZ, c[0x0][0x568], PT ;  /* 0x00015a00ff007a0c */ /* 0x000fc80003f05070 */
[----:B------:R-:W-:-:S13]  /*0200*/  ISETP.NE.AND.EX P0, PT, RZ, c[0x0][0x56c], PT, P0 ;  /* 0x00015b00ff007a0c */ /* 0x000fda0003f05300 */
[----:B------:R-:W-:Y:S05]  /*0210*/  @!P0 BRA `(.L_x_2508) ;  /* 0x0000002000008947 */ /* 0x000fea0003800000 */
[----:B------:R1:W5:Y:S01]  /*0220*/  LDG.E R5, [R4.64] ;  /* 0x0000000604057981 */ /* 0x000362000c1e1900 */
[----:B------:R-:W-:Y:S05]  /*0230*/  BRA `(.L_x_2509) ;  /* 0x0000009000007947 */ /* 0x000fea0003800000 */
.L_x_2508:
        /* <DEDUP_REMOVED lines=8> */
.L_x_2510:
[----:B------:R-:W-:-:S04]  /*02c0*/  MOV R5, c[0x0][0x54c] ;  /* 0x0001530000057a02 */ /* 0x000fc80000000f00 */
.L_x_2509:
[----:B------:R-:W-:Y:S01]  /*02d0*/  USHF.L.U32 UR4, UR4, 0x7, URZ ;  /* 0x0000000704047899 */ /* 0x000fe2000800063f */
[----:B-----5:R-:W-:-:S05]  /*02e0*/  IMAD R5, R5, c[0x0][0x548], RZ ;  /* 0x0001520005057a24 */ /* 0x020fca00078e02ff */
[----:B------:R-:W-:-:S04]  /*02f0*/  MOV R92, UR4 ;  /* 0x00000004005c7c02 */ /* 0x000fc80008000f00 */
[----:B------:R-:W-:-:S04]  /*0300*/  ISETP.GE.AND P0, PT, R92, R5, PT ;  /* 0x000000055c00720c */ /* 0x000fc80003f06270 */
[----:B------:R-:W-:-:S04]  /*0310*/  SEL R190, R190, 0xffffffff, !P0 ;  /* 0xffffffffbebe7807 */ /* 0x000fc80004000000 */
.L_x_2507:
        /* <DEDUP_REMOVED lines=35> */
.L_x_2511:
[----:B--2---:R-:W-:-:S04]  /*0550*/  ISETP.NE.U32.AND P0, PT, RZ, c[0x0][0x368], PT ;  /* 0x0000da00ff007a0c */ /* 0x004fc80003f05070 */
[----:B------:R-:W-:-:S13]  /*0560*/  ISETP.NE.AND.EX P0, PT, RZ, c[0x0][0x36c], PT, P0 ;  /* 0x0000db00ff007a0c */ /* 0x000fda0003f05300 */
[----:B------:R-:W-:Y:S05]  /*0570*/  @!P0 BRA `(.L_x_2512) ;  /* 0x0000003000008947 */ /* 0x000fea0003800000 */
[----:B-1----:R-:W-:-:S06]  /*0580*/  IMAD.WIDE R4, R190, R3, c[0x0][0x368] ;  /* 0x0000da00be047625 */ /* 0x002fcc00078e0203 */
[----:B------:R1:W5:Y:S01]  /*0590*/  LDG.E R5, [R4.64] ;  /* 0x0000000604057981 */ /* 0x000362000c1e1900 */
[----:B------:R-:W-:Y:S05]  /*05a0*/  BRA `(.L_x_2513) ;  /* 0x0000004000007947 */ /* 0x000fea0003800000 */
.L_x_2512:
[----:B------:R-:W-:Y:S05]  /*05b0*/  @!P5 BRA `(.L_x_2513) ;  /* 0x000000300000d947 */ /* 0x000fea0003800000 */
[----:B------:R-:W2:Y:S04]  /*05c0*/  LDG.E R5, [R6.64] ;  /* 0x0000000606057981 */ /* 0x000ea8000c1e1900 */
[----:B------:R-:W2:Y:S02]  /*05d0*/  LDG.E R0, [R6.64+0x4] ;  /* 0x0000040606007981 */ /* 0x000ea4000c1e1900 */
[----:B--2---:R-:W-:Y:S02]  /*05e0*/  IADD3 R5, -R5, R0, RZ ;  /* 0x0000000005057210 */ /* 0x004fe40007ffe1ff */
.L_x_2513:
        /* <DEDUP_REMOVED lines=70> */
[----:B------:R-:W-:Y:S01]  /*0a50*/  IMAD R12, R15, c[0x0][0x23c], R12 ;  /* 0x00008f000f0c7a24 */ /* 0x000fe200078e020c */
[----:B------:R-:W-:Y:S01]  /*0a60*/  LOP3.LUT R191, R191, 0xfffffffd, RZ, 0xc0, !PT ;  /* 0xfffffffdbfbf7812 */ /* 0x000fe200078ec0ff */
[C---:B------:R-:W-:Y:S01]  /*0a70*/  IMAD R20, R15.reuse, c[0x0][0x25c], R20 ;  /* 0x000097000f147a24 */ /* 0x040fe200078e0214 */
[----:B------:R-:W-:Y:S01]  /*0a80*/  ULDC.U8 UR4, c[0x0][0x298] ;  /* 0x0000a60000047ab9 */ /* 0x000fe20000000000 */
[----:B-1----:R-:W-:Y:S01]  /*0a90*/  IMAD.WIDE.U32 R16, R15, c[0x0][0x238], R8 ;  /* 0x00008e000f107a25 */ /* 0x002fe200078e0008 */
[----:B-----5:R-:W-:-:S03]  /*0aa0*/  SHF.R.S32.HI R121, RZ, 0x1f, R90 ;  /* 0x0000001fff797819 */ /* 0x020fc6000001145a */
        /* <DEDUP_REMOVED lines=137> */
[----:B------:R-:W-:Y:S01]  /*1340*/  @P1 LOP3.LUT R191, R191, 0x2, RZ, 0xfc, !PT ;  /* 0x00000002bfbf1812 */ /* 0x000fe200078efcff */
[----:B------:R-:W-:Y:S01]  /*1350*/  IMAD.WIDE.U32 R12, R189, c[0x0][0x1e8], R12 ;  /* 0x00007a00bd0c7a25 */ /* 0x000fe200078e000c */
[----:B------:R-:W-:Y:S01]  /*1360*/  @P0 LEA R14, P1, R105, R24, 0x1 ;  /* 0x00000018690e0211 */ /* 0x000fe200078208ff */
[----:B------:R2:W-:Y:S01]  /*1370*/  @P0 LDGSTS.E.BYPASS.LTC128B.128 [R7+0x16100], [R24.64+0x100], !P3 ;  /* 0x1610010018070fae */ /* 0x0005e2000d901d46 */
[----:B------:R-:W-:Y:S01]  /*1380*/  LEA.HI R0, R0, R117, RZ, 0x3 ;  /* 0x0000007500007211 */ /* 0x000fe200078f18ff */
[----:B------:R-:W-:Y:S01]  /*1390*/  IMAD.IADD R157, R13, 0x1, R156 ;  /* 0x000000010d9d7824 */ /* 0x000fe200078e029c */
[----:B------:R-:W-:Y:S01]  /*13a0*/  @P0 LEA.HI.X R15, R105, R25, R102, 0x1, P1 ;  /* 0x00000019690f0211 */ /* 0x000fe200008f0c66 */
[----:B------:R-:W-:Y:S01]  /*13b0*/  IMAD.MOV.U32 R156, RZ, RZ, R12 ;  /* 0x000000ffff9c7224 */ /* 0x000fe200078e000c */
[----:B------:R-:W-:Y:S01]  /*13c0*/  LOP3.LUT R0, R0, 0xfffffff8, RZ, 0xc0, !PT ;  /* 0xfffffff800007812 */ /* 0x000fe200078ec0ff */
[----:B------:R-:W-:Y:S01]  /*13d0*/  IMAD.WIDE.U32 R160, R117, c[0x0][0x1e0], RZ ;  /* 0x0000780075a07a25 */ /* 0x000fe200078e00ff */
[----:B------:R-:W-:Y:S01]  /*13e0*/  LOP3.LUT R2, R2, 0xfffffe00, RZ, 0xc0, !PT ;  /* 0xfffffe0002027812 */ /* 0x000fe200078ec0ff */
[----:B------:R3:W-:Y:S01]  /*13f0*/  @P0 LDGSTS.E.BYPASS.LTC128B.128 [R7+0x13100], [R14.64], !P5 ;  /* 0x131000000e070fae */ /* 0x0007e2000e901d46 */
[----:B-1----:R-:W-:Y:S01]  /*1400*/  IADD3 R3, -R6, c[0x0][0x1d4], RZ ;  /* 0x0000750006037a10 */ /* 0x002fe20007ffe1ff */
[----:B------:R-:W-:Y:S01]  /*1410*/  IMAD.IADD R20, R89, 0x1, -R8 ;  /* 0x0000000159147824 */ /* 0x000fe200078e0a08 */
[----:B------:R-:W-:Y:S01]  /*1420*/  LOP3.LUT R191, R191, 0xfffffffe, RZ, 0xc0, !PT ;  /* 0xfffffffebfbf7812 */ /* 0x000fe200078ec0ff */
[----:B------:R3:W-:Y:S01]  /*1430*/  @P0 LDGSTS.E.BYPASS.LTC128B.128 [R7+0x15100], [R14.64+0x80], !P4 ;  /* 0x151000800e070fae */ /* 0x0007e2000e101d46 */
[----:B------:R-:W-:-:S03]  /*1440*/  IMAD.WIDE.U32 R156, R170, c[0x0][0x1f0], R156 ;  /* 0x00007c00aa9c7a25 */ /* 0x000fc600078e009c */
[----:B------:R3:W-:Y:S01]  /*1450*/  @P0 LDGSTS.E.BYPASS.LTC128B.128 [R7+0x17100], [R14.64+0x100], !P3 ;  /* 0x171001000e070fae */ /* 0x0007e2000d901d46 */
[C---:B------:R-:W-:Y:S02]  /*1460*/  IMAD.SHL.U32 R22, R20.reuse, 0x8, RZ ;  /* 0x0000000814167824 */ /* 0x040fe400078e00ff */
[----:B------:R-:W-:Y:S01]  /*1470*/  IMAD.SHL.U32 R20, R20, 0x4, RZ ;  /* 0x0000000414147824 */ /* 0x000fe200078e00ff */
[----:B------:R-:W0:Y:S01]  /*1480*/  LDGDEPBAR ;  /* 0x00000000000079af */ /* 0x000e220000000000 */
[----:B------:R-:W-:Y:S01]  /*1490*/  IMAD.IADD R107, R157, 0x1, R107 ;  /* 0x000000019d6b7824 */ /* 0x000fe200078e026b */
[----:B------:R-:W-:Y:S01]  /*14a0*/  ISETP.GE.AND P0, PT, R22, c[0x0][0x27c], PT ;  /* 0x00009f0016007a0c */ /* 0x000fe20003f06270 */
[----:B------:R-:W-:Y:S01]  /*14b0*/  IMAD R12, R91, c[0x0][0x210], RZ ;  /* 0x000084005b0c7a24 */ /* 0x000fe200078e02ff */
[C---:B------:R-:W-:Y:S02]  /*14c0*/  IADD3 R19, R20.reuse, 0x20, RZ ;  /* 0x0000002014137810 */ /* 0x040fe40007ffe0ff */
[----:B------:R-:W-:Y:S01]  /*14d0*/  IADD3 R17, R20, 0x40, RZ ;  /* 0x0000004014117810 */ /* 0x000fe20007ffe0ff */
[----:B------:R-:W-:Y:S01]  /*14e0*/  IMAD R12, R189, c[0x0][0x214], R12 ;  /* 0x00008500bd0c7a24 */ /* 0x000fe200078e020c */
[----:B------:R-:W-:-:S02]  /*14f0*/  SEL R9, R6, R3, !P0 ;  /* 0x0000000306097207 */ /* 0x000fc40004000000 */
[----:B------:R-:W-:Y:S01]  /*1500*/  SHF.R.S32.HI R21, RZ, 0x1f, R20 ;  /* 0x0000001fff157819 */ /* 0x000fe20000011414 */
[----:B------:R-:W-:Y:S01]  /*1510*/  IMAD.IADD R16, R20, 0x1, R17 ;  /* 0x0000000114107824 */ /* 0x000fe200078e0211 */
[----:B------:R-:W-:Y:S02]  /*1520*/  SHF.R.S32.HI R112, RZ, 0x1f, R9 ;  /* 0x0000001fff707819 */ /* 0x000fe40000011409 */
[----:B------:R-:W-:Y:S01]  /*1530*/  SHF.R.S32.HI R23, RZ, 0x1f, R22 ;  /* 0x0000001fff177819 */ /* 0x000fe20000011416 */
[C---:B------:R-:W-:Y:S01]  /*1540*/  IMAD.WIDE.U32 R28, R117.reuse, c[0x0][0x290], R20 ;  /* 0x0000a400751c7a25 */ /* 0x040fe200078e0014 */
[----:B------:R-:W-:Y:S02]  /*1550*/  LEA.HI R112, R112, R9, RZ, 0x4 ;  /* 0x0000000970707211 */ /* 0x000fe400078f20ff */
[----:B------:R-:W-:Y:S01]  /*1560*/  IADD3 R144, R22, 0x60, RZ ;  /* 0x0000006016907810 */ /* 0x000fe20007ffe0ff */
[----:B------:R-:W-:Y:S01]  /*1570*/  IMAD.WIDE.U32 R166, R117, c[0x0][0x280], R22 ;  /* 0x0000a00075a67a25 */ /* 0x000fe200078e0016 */
[----:B------:R-:W-:-:S02]  /*1580*/  SHF.R.S32.HI R112, RZ, 0x4, R112 ;  /* 0x00000004ff707819 */ /* 0x000fc40000011470 */
[----:B------:R-:W-:Y:S01]  /*1590*/  IADD3 R143, R22, 0x80, RZ ;  /* 0x00000080168f7810 */ /* 0x000fe20007ffe0ff */
[----:B---3--:R-:W-:Y:S01]  /*15a0*/  IMAD.IADD R15, R20, 0x1, R19 ;  /* 0x00000001140f7824 */ /* 0x008fe200078e0213 */
[----:B------:R-:W-:Y:S01]  /*15b0*/  SHF.R.S32.HI R14, RZ, 0x1f, R117 ;  /* 0x0000001fff0e7819 */ /* 0x000fe20000011475 */
[----:B------:R-:W-:Y:S01]  /*15c0*/  IMAD.WIDE.U32 R8, R117, c[0x0][0x280], R20 ;  /* 0x0000a00075087a25 */ /* 0x000fe200078e0014 */
[----:B--2---:R-:W-:Y:S02]  /*15d0*/  SEL R7, RZ, c[0x0][0x27c], !P0 ;  /* 0x00009f00ff077a07 */ /* 0x004fe40004000000 */
[----:B------:R-:W-:Y:S01]  /*15e0*/  ISETP.GE.AND P1, PT, R15, c[0x0][0x27c], PT ;  /* 0x00009f000f007a0c */ /* 0x000fe20003f26270 */
[----:B------:R-:W-:Y:S01]  /*15f0*/  IMAD R162, R14, c[0x0][0x280], RZ ;  /* 0x0000a0000ea27a24 */ /* 0x000fe200078e02ff */
[----:B------:R-:W-:Y:S01]  /*1600*/  ISETP.GE.AND P0, PT, R16, c[0x0][0x27c], PT ;  /* 0x00009f0010007a0c */ /* 0x000fe20003f06270 */
        /* <DEDUP_REMOVED lines=14> */
[C---:B------:R-:W-:Y:S01]  /*16f0*/  IMAD R164, R117.reuse, c[0x0][0x294], R164 ;  /* 0x0000a50075a47a24 */ /* 0x040fe200078e02a4 */
        /* <DEDUP_REMOVED lines=18> */
[----:B------:R-:W-:Y:S01]  /*1820*/  IMAD.WIDE.U32 R26, R189, c[0x0][0x210], R22 ;  /* 0x00008400bd1a7a25 */ /* 0x000fe200078e0016 */
[----:B------:R-:W-:-:S02]  /*1830*/  LOP3.LUT R9, R9, 0x1c0, RZ, 0xc0, !PT ;  /* 0x000001c009097812 */ /* 0x000fc400078ec0ff */
[-C--:B------:R-:W-:Y:S01]  /*1840*/  LEA.HI R139, R0, R3.reuse, RZ, 0x3 ;  /* 0x00000003008b7211 */ /* 0x080fe200078f18ff */
[----:B------:R-:W-:Y:S01]  /*1850*/  IMAD.SHL.U32 R114, R114, 0x40, RZ ;  /* 0x0000004072727824 */ /* 0x000fe200078e00ff */
[----:B------:R-:W-:Y:S01]  /*1860*/  LEA.HI R0, R0, R3, RZ, 0x6 ;  /* 0x0000000300007211 */ /* 0x000fe200078f30ff */
[----:B------:R-:W-:Y:S01]  /*1870*/  IMAD.IADD R111, R161, 0x1, R111 ;  /* 0x00000001a16f7824 */ /* 0x000fe200078e026f */
[----:B------:R-:W-:Y:S01]  /*1880*/  SHF.R.U32.HI R3, RZ, 0x3, R9 ;  /* 0x00000003ff037819 */ /* 0x000fe20000011609 */
[----:B------:R-:W-:Y:S01]  /*1890*/  IMAD.IADD R169, R169, 0x1, R164 ;  /* 0x00000001a9a97824 */ /* 0x000fe200078e02a4 */
[----:B------:R-:W-:Y:S01]  /*18a0*/  LOP3.LUT R14, R9, 0x38, R140, 0xf8, !PT ;  /* 0x00000038090e7812 */ /* 0x000fe200078ef88c */
[----:B------:R-:W-:Y:S01]  /*18b0*/  IMAD.SHL.U32 R0, R0, 0x40, RZ ;  /* 0x0000004000007824 */ /* 0x000fe200078e00ff */
[----:B------:R-:W-:Y:S01]  /*18c0*/  LEA.HI R7, R7, R24, RZ, 0x4 ;  /* 0x0000001807077211 */ /* 0x000fe200078f20ff */
[----:B------:R-:W-:Y:S01]  /*18d0*/  IMAD.IADD R165, R164, 0x1, R29 ;  /* 0x00000001a4a57824 */ /* 0x000fe200078e021d */
[----:B------:R-:W-:Y:S01]  /*18e0*/  LOP3.LUT R114, R114, 0xfffff000, RZ, 0xc0, !PT ;  /* 0xfffff00072727812 */ /* 0x000fe200078ec0ff */
[----:B------:R-:W-:Y:S01]  /*18f0*/  IMAD.IADD R13, R27, 0x1, R12 ;  /* 0x000000011b0d7824 */ /* 0x000fe200078e020c */
[----:B------:R-:W-:Y:S01]  /*1900*/  LOP3.LUT R5, R14, R3, RZ, 0x3c, !PT ;  /* 0x000000030e057212 */ /* 0x000fe200078e3cff */
[----:B------:R-:W-:Y:S01]  /*1910*/  IMAD.MOV.U32 R164, RZ, RZ, R28 ;  /* 0x000000ffffa47224 */ /* 0x000fe200078e001c */
[----:B------:R-:W-:Y:S01]  /*1920*/  SHF.R.S32.HI R7, RZ, 0x4, R7 ;  /* 0x00000004ff077819 */ /* 0x000fe20000011407 */
[----:B------:R-:W-:Y:S01]  /*1930*/  IMAD.MOV.U32 R12, RZ, RZ, R26 ;  /* 0x000000ffff0c7224 */ /* 0x000fe200078e001a */
[----:B------:R-:W-:Y:S01]  /*1940*/  SHF.R.S32.HI R116, RZ, 0x4, R116 ;  /* 0x00000004ff747819 */ /* 0x000fe20000011474 */
[----:B------:R-:W-:Y:S01]  /*1950*/  IMAD.WIDE.U32 R166, R90, c[0x0][0x280], R166 ;  /* 0x0000a0005aa67a25 */ /* 0x000fe200078e00a6 */
[----:B------:R-:W-:-:S02]  /*1960*/  IADD3 R114, R5, R114, R2 ;  /* 0x0000007205727210 */ /* 0x000fc40007ffe002 */
[----:B------:R-:W-:Y:S01]  /*1970*/  SHF.R.S32.HI R5, RZ, 0x1f, R112 ;  /* 0x0000001fff057819 */ /* 0x000fe20000011470 */
[----:B------:R-:W-:Y:S01]  /*1980*/  IMAD.WIDE.U32 R170, R170, c[0x0][0x218], R12 ;  /* 0x00008600aaaa7a25 */ /* 0x000fe200078e000c */
[----:B------:R-:W-:Y:S02]  /*1990*/  LOP3.LUT R8, R9, 0x38, R141, 0xf8, !PT ;  /* 0x0000003809087812 */ /* 0x000fe400078ef88d */
[----:B------:R-:W-:Y:S01]  /*19a0*/  LEA.HI.SX32 R118, R140, R7, 0x1d ;  /* 0x000000078c767211 */ /* 0x000fe200078feaff */
[----:B------:R-:W-:Y:S01]  /*19b0*/  IMAD.WIDE.U32 R168, R90, c[0x0][0x290], R168 ;  /* 0x0000a4005aa87a25 */ /* 0x000fe200078e00a8 */
[----:B------:R-:W-:Y:S02]  /*19c0*/  LEA.HI.SX32 R116, R139, R116, 0x1d ;  /* 0x000000748b747211 */ /* 0x000fe400078feaff */
[----:B------:R-:W-:Y:S01]  /*19d0*/  LEA.HI R120, R5, R112, RZ, 0x3 ;  /* 0x0000007005787211 */ /* 0x000fe200078f18ff */
[----:B------:R-:W-:Y:S01]  /*19e0*/  IMAD.SHL.U32 R112, R112, 0x8, RZ ;  /* 0x0000000870707824 */ /* 0x000fe200078e00ff */
[----:B------:R-:W-:Y:S01]  /*19f0*/  LOP3.LUT R115, R8, R3, RZ, 0x3c, !PT ;  /* 0x0000000308737212 */ /* 0x000fe200078e3cff */
[----:B------:R-:W-:Y:S01]  /*1a00*/  IMAD.WIDE.U32 R164, R90, c[0x0][0x290], R164 ;  /* 0x0000a4005aa47a25 */ /* 0x000fe200078e00a4 */
[----:B------:R-:W-:-:S02]  /*1a10*/  SHF.R.S32.HI R5, RZ, 0x1f, R118 ;  /* 0x0000001fff057819 */ /* 0x000fc40000011476 */
[----:B------:R-:W-:Y:S01]  /*1a20*/  LOP3.LUT R6, R6, 0xfffff000, RZ, 0xc0, !PT ;  /* 0xfffff00006067812 */ /* 0x000fe200078ec0ff */
[----:B------:R-:W-:Y:S01]  /*1a30*/  IMAD.SHL.U32 R120, R120, 0x200, RZ ;  /* 0x0000020078787824 */ /* 0x000fe200078e00ff */
[----:B------:R-:W-:Y:S01]  /*1a40*/  LOP3.LUT R8, R9, 0x38, R139, 0xf8, !PT ;  /* 0x0000003809087812 */ /* 0x000fe200078ef88b */
[----:B------:R-:W-:Y:S01]  /*1a50*/  IMAD.WIDE.U32 R162, R90, c[0x0][0x280], R162 ;  /* 0x0000a0005aa27a25 */ /* 0x000fe200078e00a2 */
[----:B------:R-:W-:Y:S02]  /*1a60*/  SHF.R.S32.HI R7, RZ, 0x1f, R116 ;  /* 0x0000001fff077819 */ /* 0x000fe40000011474 */
[----:B------:R-:W-:Y:S01]  /*1a70*/  LEA.HI R5, R5, R118, RZ, 0x3 ;  /* 0x0000007605057211 */ /* 0x000fe200078f18ff */
[----:B------:R-:W-:Y:S01]  /*1a80*/  IMAD.SHL.U32 R118, R118, 0x8, RZ ;  /* 0x0000000876767824 */ /* 0x000fe200078e00ff */
[----:B------:R-:W-:Y:S01]  /*1a90*/  LOP3.LUT R0, R0, 0xfffff000, RZ, 0xc0, !PT ;  /* 0xfffff00000007812 */ /* 0x000fe200078ec0ff */
[----:B------:R-:W-:Y:S01]  /*1aa0*/  IMAD.IADD R125, R171, 0x1, R125 ;  /* 0x00000001ab7d7824 */ /* 0x000fe200078e027d */
        /* <DEDUP_REMOVED lines=12> */
[----:B------:R-:W-:Y:S02]  /*1b70*/  IADD3 R106, P1, P0, R156, R160, R22 ;  /* 0x000000a09c6a7210 */ /* 0x000fe4000783e016 */
[----:B------:R-:W-:Y:S02]  /*1b80*/  LOP3.LUT R0, R2, R0, R3, 0xf6, !PT ;  /* 0x0000000002007212 */ /* 0x000fe400078ef603 */
[-C--:B------:R-:W-:Y:S02]  /*1b90*/  LOP3.LUT R119, R8, R3.reuse, RZ, 0x3c, !PT ;  /* 0x0000000308777212 */ /* 0x080fe400078e3cff */
[----:B------:R-:W-:Y:S01]  /*1ba0*/  LOP3.LUT R3, R6, R3, RZ, 0x3c, !PT ;  /* 0x0000000306037212 */ /* 0x000fe200078e3cff */
[----:B------:R-:W-:Y:S01]  /*1bb0*/  IMAD.MOV.U32 R6, RZ, RZ, c[0x0][0x290] ;  /* 0x0000a400ff067624 */ /* 0x000fe200078e00ff */
[----:B------:R-:W-:-:S02]  /*1bc0*/  LOP3.LUT R138, R138, 0xfffff000, RZ, 0xc0, !PT ;  /* 0xfffff0008a8a7812 */ /* 0x000fc400078ec0ff */
[----:B------:R-:W-:Y:S01]  /*1bd0*/  IADD3.X R104, R107, R111, R23, P1, P0 ;  /* 0x0000006f6b687210 */ /* 0x000fe20000fe0417 */
[----:B------:R-:W-:Y:S01]  /*1be0*/  IMAD.SHL.U32 R129, R6, 0x40, RZ ;  /* 0x0000004006817824 */ /* 0x000fe200078e00ff */
[----:B------:R-:W-:Y:S02]  /*1bf0*/  ISETP.NE.AND P0, PT, RZ, UR4, PT ;  /* 0x00000004ff007c0c */ /* 0x000fe4000bf05270 */
[--C-:B------:R-:W-:Y:S01]  /*1c00*/  IADD3 R138, R3, R138, R2.reuse ;  /* 0x0000008a038a7210 */ /* 0x100fe20007ffe002 */
[C---:B------:R-:W-:Y:S01]  /*1c10*/  IMAD R3, R121.reuse, c[0x0][0x290], RZ ;  /* 0x0000a40079037a24 */ /* 0x040fe200078e02ff */
[----:B------:R-:W-:Y:S01]  /*1c20*/  LOP3.LUT R120, R120, 0xfffff000, RZ, 0xc0, !PT ;  /* 0xfffff00078787812 */ /* 0x000fe200078ec0ff */
[----:B------:R-:W-:Y:S01]  /*1c30*/  IMAD R121, R121, c[0x0][0x280], RZ ;  /* 0x0000a00079797a24 */ /* 0x000fe200078e02ff */
[----:B------:R-:W-:Y:S01]  /*1c40*/  LOP3.LUT R5, R5, 0xfffff000, RZ, 0xc0, !PT ;  /* 0xfffff00005057812 */ /* 0x000fe200078ec0ff */
[C---:B------:R-:W-:Y:S01]  /*1c50*/  IMAD R3, R90.reuse, c[0x0][0x294], R3 ;  /* 0x0000a5005a037a24 */ /* 0x040fe200078e0203 */
[--C-:B------:R-:W-:Y:S01]  /*1c60*/  IADD3 R120, R7, R120, R2.reuse ;  /* 0x0000007807787210 */ /* 0x100fe20007ffe002 */
[----:B------:R-:W-:Y:S01]  /*1c70*/  IMAD R121, R90, c[0x0][0x284], R121 ;  /* 0x0000a1005a797a24 */ /* 0x000fe200078e0279 */
[----:B------:R-:W-:Y:S01]  /*1c80*/  IADD3 R119, R119, R5, R2 ;  /* 0x0000000577777210 */ /* 0x000fe20007ffe002 */
[----:B------:R-:W-:Y:S01]  /*1c90*/  IMAD.MOV.U32 R2, RZ, RZ, c[0x0][0x1e0] ;  /* 0x00007800ff027624 */ /* 0x000fe200078e00ff */
[----:B------:R-:W-:Y:S01]  /*1ca0*/  LOP3.LUT R141, R141, 0xfffffff8, RZ, 0xc0, !PT ;  /* 0xfffffff88d8d7812 */ /* 0x000fe200078ec0ff */
[----:B------:R-:W-:Y:S01]  /*1cb0*/  IMAD.IADD R123, R167, 0x1, R121 ;  /* 0x00000001a77b7824 */ /* 0x000fe200078e0279 */
[----:B------:R-:W-:Y:S01]  /*1cc0*/  LOP3.LUT R140, R140, 0xfffffff8, RZ, 0xc0, !PT ;  /* 0xfffffff88c8c7812 */ /* 0x000fe200078ec0ff */
[----:B------:R-:W-:Y:S01]  /*1cd0*/  IMAD.SHL.U32 R137, R2, 0x40, RZ ;  /* 0x0000004002897824 */ /* 0x000fe200078e00ff */
[----:B------:R-:W-:Y:S01]  /*1ce0*/  LOP3.LUT R139, R139, 0xfffffff8, RZ, 0xc0, !PT ;  /* 0xfffffff88b8b7812 */ /* 0x000fe200078ec0ff */
[----:B------:R-:W-:Y:S01]  /*1cf0*/  IMAD.IADD R124, R169, 0x1, R3 ;  /* 0x00000001a97c7824 */ /* 0x000fe200078e0203 */
[-C--:B------:R-:W-:Y:S01]  /*1d00*/  SHF.L.U64.HI R127, R6, R135.reuse, c[0x0][0x294] ;  /* 0x0000a500067f7619 */ /* 0x080fe20000010287 */
[----:B------:R-:W-:Y:S01]  /*1d10*/  IMAD.IADD R122, R3, 0x1, R165 ;  /* 0x00000001037a7824 */ /* 0x000fe200078e02a5 */
[----:B------:R-:W-:Y:S01]  /*1d20*/  SHF.L.U64.HI R135, R2, R135, c[0x0][0x1e4] ;  /* 0x0000790002877619 */ /* 0x000fe20000010287 */
[----:B------:R-:W-:Y:S01]  /*1d30*/  IMAD.IADD R121, R121, 0x1, R163 ;  /* 0x0000000179797824 */ /* 0x000fe200078e02a3 */
[----:B------:R-:W-:-:S02]  /*1d40*/  @P0 LOP3.LUT R191, R191, 0x1, RZ, 0xfc, !PT ;  /* 0x00000001bfbf0812 */ /* 0x000fc400078efcff */
[----:B------:R-:W-:Y:S02]  /*1d50*/  IADD3 R142, R22, 0xa0, RZ ;  /* 0x000000a0168e7810 */ /* 0x000fe40007ffe0ff */
[C---:B------:R-:W-:Y:S02]  /*1d60*/  IADD3 R14, R20.reuse, 0x10, RZ ;  /* 0x00000010140e7810 */ /* 0x040fe40007ffe0ff */
        /* <DEDUP_REMOVED lines=8> */
.L_x_2539:
        /* <DEDUP_REMOVED lines=90> */
.L_x_2519:
[----:B------:R-:W-:Y:S05]  /*2390*/  BSYNC B0 ;  /* 0x0000000000007941 */ /* 0x000fea0003800000 */
.L_x_2518:
        /* <DEDUP_REMOVED lines=99> */
.L_x_2522:
[----:B------:R-:W-:Y:S05]  /*29d0*/  BSYNC B0 ;  /* 0x0000000000007941 */ /* 0x000fea0003800000 */
.L_x_2521:
        /* <DEDUP_REMOVED lines=56> */
.L_x_2524:
[----:B------:R-:W-:Y:S05]  /*2d60*/  BSYNC B0 ;  /* 0x0000000000007941 */ /* 0x000fea0003800000 */
.L_x_2523:
        /* <DEDUP_REMOVED lines=56> */
.L_x_2526:
[----:B------:R-:W-:Y:S05]  /*30f0*/  BSYNC B0 ;  /* 0x0000000000007941 */ /* 0x000fea0003800000 */
.L_x_2525:
        /* <DEDUP_REMOVED lines=56> */
.L_x_2528:
[----:B------:R-:W-:Y:S05]  /*3480*/  BSYNC B0 ;  /* 0x0000000000007941 */ /* 0x000fea0003800000 */
.L_x_2527:
        /* <DEDUP_REMOVED lines=56> */
.L_x_2530:
[----:B------:R-:W-:Y:S05]  /*3810*/  BSYNC B0 ;  /* 0x0000000000007941 */ /* 0x000fea0003800000 */
.L_x_2529:
        /* <DEDUP_REMOVED lines=56> */
.L_x_2517:
        /* <DEDUP_REMOVED lines=47> */
.L_x_2532:
[----:B------:R-:W-:Y:S05]  /*3e90*/  BSYNC B0 ;  /* 0x0000000000007941 */ /* 0x000fea0003800000 */
.L_x_2531:
        /* <DEDUP_REMOVED lines=45> */
[CC--:B------:R-:W-:Y:S01]  /*4170*/  IADD3.X R176, R107.reuse, R172.reuse, R136, P1, P0 ;  /* 0x000000ac6bb07210 */ /* 0x0c0fe20000fe0488 */
        /* <DEDUP_REMOVED lines=8> */
[----:B------:R-:W-:Y:S02]  /*4200*/  LEA.HI.X R179, R177, c[0x0][0x1cc], R176, 0x1, P0 ;  /* 0x00007300b1b37a11 */ /* 0x000fe400000f0cb0 */
[C---:B------:R-:W-:Y:S04]  /*4210*/  @!P2 LEA R176, P0, R180.reuse, c[0x0][0x1c8], 0x1 ;  /* 0x00007200b4b0aa11 */ /* 0x040fe800078008ff */
[----:B------:R-:W-:Y:S01]  /*4220*/  @!P2 LEA.HI.X R177, R180, c[0x0][0x1cc], R175, 0x1, P0 ;  /* 0x00007300b4b1aa11 */ /* 0x000fe200000f0caf */
[----:B------:R-:W-:Y:S01]  /*4230*/  IMAD.SHL.U32 R180, R182, 0x2, RZ ;  /* 0x00000002b6b47824 */ /* 0x000fe200078e00ff */
[----:B------:R-:W-:Y:S02]  /*4240*/  SHF.L.U32 R175, R181, 0x1, RZ ;  /* 0x00000001b5af7819 */ /* 0x000fe400000006ff */
[----:B------:R-:W-:Y:S02]  /*4250*/  ISETP.GE.AND P0, PT, R22, c[0x0][0x27c], PT ;  /* 0x00009f0016007a0c */ /* 0x000fe40003f06270 */
[----:B------:R-:W1:Y:S08]  /*4260*/  LDS.128 R28, [R180+0xc100] ;  /* 0x00c10000b41c7984 */ /* 0x000e700000000c00 */
[----:B------:R-:W2:Y:S03]  /*4270*/  LDS.128 R80, [R175+0xc100] ;  /* 0x00c10000af507984 */ /* 0x000ea60000000c00 */
        /* <DEDUP_REMOVED lines=17> */
[----:B-1----:R-:W-:Y:S01]  /*4390*/  @!P0 IMAD.U32 R51, R29, 0x10000, RZ ;  /* 0x000100001d338824 */ /* 0x002fe200078e00ff */
[----:B------:R-:W-:Y:S02]  /*43a0*/  @!P0 SHF.R.U64 R40, R40, 0x10, R41 ;  /* 0x0000001028288819 */ /* 0x000fe40000001229 */
[----:B------:R-:W-:Y:S01]  /*43b0*/  MOV R41, R43 ;  /* 0x0000002b00297202 */ /* 0x000fe20000000f00 */
[----:B------:R-:W-:Y:S01]  /*43c0*/  @!P0 FMUL.FTZ R180, R51, R54 ;  /* 0x0000003633b48220 */ /* 0x000fe20000410000 */
[----:B------:R-:W-:Y:S01]  /*43d0*/  @!P0 PRMT R43, R50, 0x5410, R53 ;  /* 0x00005410322b8816 */ /* 0x000fe20000000035 */
[----:B------:R-:W-:Y:S01]  /*43e0*/  @!P0 IMAD.U32 R50, R28, 0x10000, RZ ;  /* 0x000100001c328824 */ /* 0x000fe200078e00ff */
[----:B------:R-:W-:Y:S01]  /*43f0*/  @!P0 PRMT R40, R49, 0x5410, R40 ;  /* 0x0000541031288816 */ /* 0x000fe20000000028 */
[----:B--2---:R-:W-:Y:S01]  /*4400*/  @!P0 IMAD.U32 R52, R80, 0x10000, RZ ;  /* 0x0001000050348824 */ /* 0x004fe200078e00ff */
[C---:B------:R-:W-:Y:S01]  /*4410*/  @!P0 SHF.L.U32 R59, R81.reuse, 0x10, RZ ;  /* 0x00000010513b8819 */ /* 0x040fe200000006ff */
[----:B------:R-:W-:Y:S01]  /*4420*/  @!P0 FMUL.FTZ R175, R50, R57 ;  /* 0x0000003932af8220 */ /* 0x000fe20000410000 */
[----:B------:R-:W-:Y:S01]  /*4430*/  @!P0 LOP3.LUT R61, R81, 0xffff0000, RZ, 0xc0, !PT ;  /* 0xffff0000513d8812 */ /* 0x000fe200078ec0ff */
[----:B------:R-:W-:Y:S01]  /*4440*/  @!P0 IMAD.U32 R49, R40, 0x10000, RZ ;  /* 0x0001000028318824 */ /* 0x000fe200078e00ff */
[C---:B------:R-:W-:Y:S01]  /*4450*/  @!P0 LOP3.LUT R62, R82.reuse, 0xffff0000, RZ, 0xc0, !PT ;  /* 0xffff0000523e8812 */ /* 0x040fe200078ec0ff */
[----:B------:R-:W-:Y:S01]  /*4460*/  @!P0 IMAD.U32 R63, R82, 0x10000, RZ ;  /* 0x00010000523f8824 */ /* 0x000fe200078e00ff */
[----:B------:R-:W-:Y:S01]  /*4470*/  @!P0 LOP3.LUT R68, R83, 0xffff0000, RZ, 0xc0, !PT ;  /* 0xffff000053448812 */ /* 0x000fe200078ec0ff */
[-C--:B------:R-:W-:Y:S01]  /*4480*/  @!P0 FMUL.FTZ R2, R50, R49.reuse ;  /* 0x0000003132028220 */ /* 0x080fe20000410000 */
[----:B------:R-:W-:Y:S01]  /*4490*/  @!P0 LOP3.LUT R40, R40, 0xffff0000, RZ, 0xc0, !PT ;  /* 0xffff000028288812 */ /* 0x000fe200078ec0ff */
[----:B------:R-:W-:Y:S01]  /*44a0*/  @!P0 FFMA.FTZ R175, R52, R49, -R175 ;  /* 0x0000003134af8223 */ /* 0x000fe200000108af */
[----:B------:R-:W-:Y:S01]  /*44b0*/  @!P0 LOP3.LUT R49, R29, 0xffff0000, RZ, 0xc0, !PT ;  /* 0xffff00001d318812 */ /* 0x000fe200078ec0ff */
[----:B------:R-:W-:Y:S01]  /*44c0*/  @!P0 FFMA.FTZ R2, R57, R52, R2 ;  /* 0x0000003439028223 */ /* 0x000fe20000010002 */
[----:B------:R-:W-:Y:S01]  /*44d0*/  @!P0 LOP3.LUT R57, R80, 0xffff0000, RZ, 0xc0, !PT ;  /* 0xffff000050398812 */ /* 0x000fe200078ec0ff */
[----:B------:R-:W-:Y:S01]  /*44e0*/  @!P0 IMAD.U32 R65, R83, 0x10000, RZ ;  /* 0x0001000053418824 */ /* 0x000fe200078e00ff */
[----:B------:R-:W-:Y:S01]  /*44f0*/  @!P0 PRMT R41, R41, 0x5410, R42 ;  /* 0x0000541029298816 */ /* 0x000fe2000000002a */
[----:B------:R-:W-:Y:S01]  /*4500*/  @!P0 IMAD.U32 R42, R48, 0x10000, RZ ;  /* 0x00010000302a8824 */ /* 0x000fe200078e00ff */
[----:B------:R-:W-:Y:S01]  /*4510*/  @!P0 LOP3.LUT R52, R58, 0xffff0000, RZ, 0xc0, !PT ;  /* 0xffff00003a348812 */ /* 0x000fe200078ec0ff */
[----:B------:R-:W-:Y:S02]  /*4520*/  @!P0 FMUL.FTZ R181, R49, R56 ;  /* 0x0000003831b58220 */ /* 0x000fe40000410000 */
[-C--:B------:R-:W-:Y:S01]  /*4530*/  @!P0 FMUL.FTZ R4, R51, R42.reuse ;  /* 0x0000002a33048220 */ /* 0x080fe20000410000 */
[----:B------:R-:W-:Y:S01]  /*4540*/  @!P0 LOP3.LUT R51, R28, 0xffff0000, RZ, 0xc0, !PT ;  /* 0xffff00001c338812 */ /* 0x000fe200078ec0ff */
[----:B------:R-:W-:Y:S01]  /*4550*/  @!P0 FFMA.FTZ R180, R59, R42, -R180 ;  /* 0x0000002a3bb48223 */ /* 0x000fe200000108b4 */
[----:B------:R-:W-:Y:S01]  /*4560*/  @!P0 LOP3.LUT R42, R48, 0xffff0000, RZ, 0xc0, !PT ;  /* 0xffff0000302a8812 */ /* 0x000fe200078ec0ff */
[C---:B------:R-:W-:Y:S01]  /*4570*/  @!P0 IMAD.U32 R58, R60.reuse, 0x10000, RZ ;  /* 0x000100003c3a8824 */ /* 0x040fe200078e00ff */
[----:B------:R-:W-:Y:S01]  /*4580*/  @!P0 LOP3.LUT R60, R60, 0xffff0000, RZ, 0xc0, !PT ;  /* 0xffff00003c3c8812 */ /* 0x000fe200078ec0ff */
[----:B------:R-:W-:Y:S02]  /*4590*/  @!P0 FMUL.FTZ R182, R51, R52 ;  /* 0x0000003433b68220 */ /* 0x000fe40000410000 */
[-C--:B------:R-:W-:Y:S02]  /*45a0*/  @!P0 FMUL.FTZ R5, R49, R42.reuse ;  /* 0x0000002a31058220 */ /* 0x080fe40000410000 */
        /* <DEDUP_REMOVED lines=48> */
.L_x_2534:
[----:B------:R-:W-:Y:S05]  /*48b0*/  BSYNC B0 ;  /* 0x0000000000007941 */ /* 0x000fea0003800000 */
.L_x_2533:
[----:B------:R-:W-:Y:S01]  /*48c0*/  ISETP.GE.AND P0, PT, R15, c[0x0][0x1d4], PT ;  /* 0x000075000f007a0c */ /* 0x000fe20003f06270 */
[----:B------:R-:W-:Y:S01]  /*48d0*/  @!UPT UIADD3 URZ, URZ, URZ, URZ ;  /* 0x0000003f3f3ff290 */ /* 0x000fe2000fffe03f */
[----:B------:R-:W-:Y:S11]  /*48e0*/  BSSY B0, `(.L_x_2535) ;  /* 0x0000074000007945 */ /* 0x000ff60003800000 */
[----:B------:R-:W-:-:S05]  /*48f0*/  @P0 BRA `(.L_x_2536) ;  /* 0x0000072000000947 */ /* 0x000fca0003800000 */
[----:B------:R-:W-:Y:S01]  /*4900*/  ISETP.GE.AND P2, PT, R118, c[0x0][0x1d4], PT ;  /* 0x0000750076007a0c */ /* 0x000fe20003f46270 */
[----:B------:R-:W-:Y:S01]  /*4910*/  IMAD.IADD R68, R119, 0x1, R174 ;  /* 0x0000000177447824 */ /* 0x000fe200078e02ae */
[-C--:B------:R-:W-:Y:S03]  /*4920*/  IADD3 R65, P1, P0, R156, R173.reuse, R140 ;  /* 0x000000ad9c417210 */ /* 0x080fe6000783e08c */
[----:B------:R-:W-:Y:S01]  /*4930*/  IMAD.SHL.U32 R66, R68, 0x2, RZ ;  /* 0x0000000244427824 */ /* 0x000fe200078e00ff */
[CC--:B------:R-:W-:Y:S04]  /*4940*/  IADD3.X R58, R107.reuse, R172.reuse, R134, P1, P0 ;  /* 0x000000ac6b3a7210 */ /* 0x0c0fe80000fe0486 */
        /* <DEDUP_REMOVED lines=109> */
.L_x_2536:
[----:B------:R-:W-:Y:S05]  /*5020*/  BSYNC B0 ;  /* 0x0000000000007941 */ /* 0x000fea0003800000 */
.L_x_2535:
        /* <DEDUP_REMOVED lines=120> */
.L_x_2516:
        /* <DEDUP_REMOVED lines=29> */
.L_x_2520:
[----:B------:R-:W-:Y:S05]  /*5980*/  BSYNC B1 ;  /* 0x0000000000017941 */ /* 0x000fea0003800000 */
.L_x_2515:
[C---:B------:R-:W-:Y:S01]  /*5990*/  ISETP.GT.AND P0, PT, R18.reuse, R11, PT ;  /* 0x0000000b1200720c */ /* 0x040fe20003f04270 */
[----:B------:R-:W-:Y:S01]  /*59a0*/  BSSY B0, `(.L_x_2537) ;  /* 0x0000042000007945 */ /* 0x000fe20003800000 */
[C---:B------:R-:W-:Y:S02]  /*59b0*/  ISETP.GE.AND P1, PT, R67.reuse, 0x1, PT ;  /* 0x000000014300780c */ /* 0x040fe40003f26270 */
[C---:B-12---:R-:W-:Y:S09]  /*59c0*/  IADD3 R3, R67.reuse, 0x1, RZ ;  /* 0x0000000143037810 */ /* 0x046ff20007ffe0ff */
[----:B------:R-:W-:Y:S01]  /*59d0*/  @P0 IADD3 R5, R18, -0x1, RZ ;  /* 0xffffffff12050810 */ /* 0x000fe20007ffe0ff */
        /* <DEDUP_REMOVED lines=62> */
.L_x_2538:
[----:B-1----:R-:W-:Y:S05]  /*5dc0*/  BSYNC B0 ;  /* 0x0000000000007941 */ /* 0x002fea0003800000 */
.L_x_2537:
        /* <DEDUP_REMOVED lines=33> */
.L_x_2514:
        /* <DEDUP_REMOVED lines=75> */
[CC--:B------:R-:W-:Y:S02]  /*6490*/  LEA.HI R4, R6.reuse, R89.reuse, RZ, 0x3 ;  /* 0x0000005906047211 */ /* 0x0c0fe400078f18ff */
        /* <DEDUP_REMOVED lines=10> */
[----:B------:R-:W-:Y:S01]  /*6540*/  IMAD.IADD R17, R17, 0x1, R5 ;  /* 0x0000000111117824 */ /* 0x000fe200078e0205 */
[----:B------:R-:W-:Y:S01]  /*6550*/  LOP3.LUT R197, R197, 0x1c0, RZ, 0xc0, !PT ;  /* 0x000001c0c5c57812 */ /* 0x000fe200078ec0ff */
[----:B------:R-:W-:Y:S01]  /*6560*/  IMAD.SHL.U32 R20, R188, 0x8, RZ ;  /* 0x00000008bc147824 */ /* 0x000fe200078e00ff */
[----:B------:R-:W-:Y:S01]  /*6570*/  LOP3.LUT R2, R2, 0xfffffffe, RZ, 0xc0, !PT ;  /* 0xfffffffe02027812 */ /* 0x000fe200078ec0ff */
[C---:B------:R-:W-:Y:S01]  /*6580*/  IMAD R11, R188.reuse, 0x20, R7 ;  /* 0x00000020bc0b7824 */ /* 0x040fe200078e0207 */
[----:B------:R-:W-:Y:S01]  /*6590*/  ISETP.NE.AND.EX P2, PT, RZ, c[0x0][0x34c], PT, P2 ;  /* 0x0000d300ff007a0c */ /* 0x000fe20003f45320 */
[----:B------:R-:W-:Y:S01]  /*65a0*/  IMAD.SHL.U32 R5, R188, 0x40, RZ ;  /* 0x00000040bc057824 */ /* 0x000fe200078e00ff */
[----:B------:R-:W-:Y:S01]  /*65b0*/  LOP3.LUT R10, R197, 0x38, R20, 0xf8, !PT ;  /* 0x00000038c50a7812 */ /* 0x000fe200078ef814 */
[----:B------:R-:W-:Y:S01]  /*65c0*/  IMAD.IADD R2, R3, 0x1, -R2 ;  /* 0x0000000103027824 */ /* 0x000fe200078e0a02 */
[----:B------:R-:W-:Y:S01]  /*65d0*/  SHF.R.U32.HI R197, RZ, 0x3, R197 ;  /* 0x00000003ffc57819 */ /* 0x000fe200000116c5 */
[----:B------:R-:W-:Y:S01]  /*65e0*/  IMAD.WIDE.U32 R16, R189, c[0x0][0x1b8], R16 ;  /* 0x00006e00bd107a25 */ /* 0x000fe200078e0010 */
[----:B------:R-:W-:-:S02]  /*65f0*/  IADD3 R3, R20, 0x80, RZ ;  /* 0x0000008014037810 */ /* 0x000fc40007ffe0ff */
[----:B------:R-:W-:Y:S01]  /*6600*/  LOP3.LUT R197, R10, R197, RZ, 0x3c, !PT ;  /* 0x000000c50ac57212 */ /* 0x000fe200078e3cff */
[----:B------:R-:W-:Y:S01]  /*6610*/  IMAD R10, R91, c[0x0][0x1b8], RZ ;  /* 0x00006e005b0a7a24 */ /* 0x000fe200078e02ff */
[C---:B------:R-:W-:Y:S01]  /*6620*/  ISETP.GE.AND P1, PT, R3.reuse, c[0x0][0x1d4], PT ;  /* 0x0000750003007a0c */ /* 0x040fe20003f26270 */
[----:B------:R-:W-:Y:S01]  /*6630*/  IMAD.IADD R11, R92, 0x1, R11 ;  /* 0x000000015c0b7824 */ /* 0x000fe200078e020b */
[----:B------:R-:W-:Y:S01]  /*6640*/  ISETP.GE.AND P4, PT, R3, c[0x0][0x198], PT ;  /* 0x0000660003007a0c */ /* 0x000fe20003f86270 */
[----:B------:R-:W-:Y:S01]  /*6650*/  IMAD R3, R189, c[0x0][0x1bc], R10 ;  /* 0x00006f00bd037a24 */ /* 0x000fe200078e020a */
[----:B-1----:R-:W-:Y:S01]  /*6660*/  SHF.R.S32.HI R9, RZ, 0x1f, R190 ;  /* 0x0000001fff097819 */ /* 0x002fe200000114be */
[----:B------:R-:W-:Y:S01]  /*6670*/  IMAD.MOV.U32 R24, RZ, RZ, R11 ;  /* 0x000000ffff187224 */ /* 0x000fe200078e000b */
[----:B------:R-:W-:Y:S01]  /*6680*/  LOP3.LUT R5, R5, 0x1c0, RZ, 0xc0, !PT ;  /* 0x000001c005057812 */ /* 0x000fe200078ec0ff */
[----:B------:R-:W-:Y:S01]  /*6690*/  IMAD.IADD R17, R17, 0x1, R3 ;  /* 0x0000000111117824 */ /* 0x000fe200078e0203 */
[----:B------:R-:W-:Y:S01]  /*66a0*/  SEL R13, R9, RZ, !P2 ;  /* 0x000000ff090d7207 */ /* 0x000fe20005000000 */
[----:B------:R-:W-:Y:S01]  /*66b0*/  @P3 IMAD.HI.U32 R3, R11, c[0x0][0x2c8], RZ ;  /* 0x0000b2000b033a27 */ /* 0x000fe200078e00ff */
[----:B------:R-:W-:-:S02]  /*66c0*/  SEL R14, R190, RZ, !P2 ;  /* 0x000000ffbe0e7207 */ /* 0x000fc40005000000 */
[----:B------:R-:W-:Y:S01]  /*66d0*/  LOP3.LUT R4, R5, 0x8, R4, 0xf8, !PT ;  /* 0x0000000805047812 */ /* 0x000fe200078ef804 */
[----:B------:R-:W-:Y:S01]  /*66e0*/  IMAD R13, R13, c[0x0][0x1c0], RZ ;  /* 0x000070000d0d7a24 */ /* 0x000fe200078e02ff */
[----:B------:R-:W-:Y:S02]  /*66f0*/  SHF.R.U32.HI R5, RZ, 0x3, R5 ;  /* 0x00000003ff057819 */ /* 0x000fe40000011605 */
[----:B------:R-:W-:Y:S01]  /*6700*/  @P3 SHF.R.U32.HI R24, RZ, c[0x0][0x2cc], R3 ;  /* 0x0000b300ff183a19 */ /* 0x000fe20000011603 */
[----:B------:R-:W-:Y:S01]  /*6710*/  IMAD R13, R14, c[0x0][0x1c4], R13 ;  /* 0x000071000e0d7a24 */ /* 0x000fe200078e020d */
[----:B------:R-:W-:Y:S01]  /*6720*/  LOP3.LUT R22, R22, 0xfffffff0, RZ, 0xc0, !PT ;  /* 0xfffffff016167812 */ /* 0x000fe200078ec0ff */
[----:B------:R-:W-:Y:S01]  /*6730*/  IMAD.WIDE.U32 R14, R14, c[0x0][0x1c0], R16 ;  /* 0x000070000e0e7a25 */ /* 0x000fe200078e0010 */
[----:B------:R-:W-:Y:S02]  /*6740*/  LOP3.LUT R5, R4, R5, RZ, 0x3c, !PT ;  /* 0x0000000504057212 */ /* 0x000fe400078e3cff */
[----:B------:R-:W-:Y:S01]  /*6750*/  SHF.R.S32.HI R4, RZ, 0x1f, R0 ;  /* 0x0000001fff047819 */ /* 0x000fe20000011400 */
[----:B------:R-:W-:Y:S01]  /*6760*/  IMAD.MOV R12, RZ, RZ, -R24 ;  /* 0x000000ffff0c7224 */ /* 0x000fe200078e0a18 */
[----:B------:R-:W-:Y:S01]  /*6770*/  IADD3 R17, P2, R7, R0, RZ ;  /* 0x0000000007117210 */ /* 0x000fe20007f5e0ff */
[----:B------:R-:W-:Y:S01]  /*6780*/  IMAD.IADD R22, R89, 0x1, -R22 ;  /* 0x0000000159167824 */ /* 0x000fe200078e0a16 */
[----:B------:R-:W-:Y:S01]  /*6790*/  SHF.R.S32.HI R3, RZ, 0x1f, R24 ;  /* 0x0000001fff037819 */ /* 0x000fe20000011418 */
[----:B------:R-:W-:Y:S01]  /*67a0*/  IMAD R12, R12, c[0x0][0x2c4], R11 ;  /* 0x0000b1000c0c7a24 */ /* 0x000fe200078e020b */
[----:B------:R-:W-:Y:S01]  /*67b0*/  LEA.HI.X.SX32 R4, R7, R4, 0x1, P2 ;  /* 0x0000000407047211 */ /* 0x000fe200010f0eff */
[----:B------:R-:W-:Y:S01]  /*67c0*/  IMAD.IADD R15, R15, 0x1, R13 ;  /* 0x000000010f0f7824 */ /* 0x000fe200078e020d */
[----:B------:R-:W-:Y:S01]  /*67d0*/  SHF.R.S32.HI R11, RZ, 0x1f, R22 ;  /* 0x0000001fff0b7819 */ /* 0x000fe20000011416 */
[----:B------:R-:W-:Y:S01]  /*67e0*/  IMAD R3, R3, c[0x0][0x1b0], RZ ;  /* 0x00006c0003037a24 */ /* 0x000fe200078e02ff */
[----:B------:R-:W-:Y:S01]  /*67f0*/  SHF.R.S32.HI R13, RZ, 0x1f, R12 ;  /* 0x0000001fff0d7819 */ /* 0x000fe2000001140c */
[C---:B------:R-:W-:Y:S01]  /*6800*/  IMAD R16, R4.reuse, c[0x0][0x1e0], RZ ;  /* 0x0000780004107a24 */ /* 0x040fe200078e02ff */
[----:B------:R-:W-:Y:S01]  /*6810*/  SHF.R.S32.HI R21, RZ, 0x1f, R20 ;  /* 0x0000001fff157819 */ /* 0x000fe20000011414 */
[----:B------:R-:W-:Y:S01]  /*6820*/  IMAD R0, R4, c[0x0][0x208], RZ ;  /* 0x0000820004007a24 */ /* 0x000fe200078e02ff */
[----:B------:R-:W-:Y:S01]  /*6830*/  LEA.HI R4, R11, R22, RZ, 0x3 ;  /* 0x000000160b047211 */ /* 0x000fe200078f18ff */
[C---:B------:R-:W-:Y:S01]  /*6840*/  IMAD R3, R24.reuse, c[0x0][0x1b4], R3 ;  /* 0x00006d0018037a24 */ /* 0x040fe200078e0203 */
[----:B------:R-:W-:Y:S01]  /*6850*/  ISETP.NE.U32.AND P2, PT, RZ, c[0x0][0x350], PT ;  /* 0x0000d400ff007a0c */ /* 0x000fe20003f45070 */
[----:B------:R-:W-:Y:S01]  /*6860*/  IMAD.WIDE.U32 R24, R24, c[0x0][0x1b0], R14 ;  /* 0x00006c0018187a25 */ /* 0x000fe200078e000e */
[----:B------:R-:W-:-:S02]  /*6870*/  LOP3.LUT R15, R4, 0xfffffff8, RZ, 0xc0, !PT ;  /* 0xfffffff8040f7812 */ /* 0x000fc400078ec0ff */
[-C--:B------:R-:W-:Y:S01]  /*6880*/  LEA.HI R14, R6, R89.reuse, RZ, 0x6 ;  /* 0x00000059060e7211 */ /* 0x080fe200078f30ff */
[----:B------:R-:W-:Y:S01]  /*6890*/  IMAD.IADD R25, R25, 0x1, R3 ;  /* 0x0000000119197824 */ /* 0x000fe200078e0203 */
[----:B------:R-:W-:Y:S01]  /*68a0*/  ISETP.NE.AND.EX P2, PT, RZ, c[0x0][0x354], PT, P2 ;  /* 0x0000d500ff007a0c */ /* 0x000fe20003f45320 */
[----:B------:R-:W-:Y:S01]  /*68b0*/  IMAD.IADD R3, R22, 0x1, -R15 ;  /* 0x0000000116037824 */ /* 0x000fe200078e0a0f */
[----:B------:R-:W-:Y:S01]  /*68c0*/  LOP3.LUT P5, RZ, R188, 0x2, RZ, 0xc0, !PT ;  /* 0x00000002bcff7812 */ /* 0x000fe200078ac0ff */
[----:B------:R-:W-:Y:S01]  /*68d0*/  IMAD R13, R13, c[0x0][0x1a8], RZ ;  /* 0x00006a000d0d7a24 */ /* 0x000fe200078e02ff */
[----:B------:R-:W-:Y:S01]  /*68e0*/  LOP3.LUT R191, R191, 0xfffffffe, RZ, 0xc0, !PT ;  /* 0xfffffffebfbf7812 */ /* 0x000fe200078ec0ff */
[----:B------:R-:W-:Y:S01]  /*68f0*/  IMAD.SHL.U32 R14, R14, 0x8, RZ ;  /* 0x000000080e0e7824 */ /* 0x000fe200078e00ff */
[----:B------:R-:W-:Y:S01]  /*6900*/  LEA.HI R80, R6, R89, RZ, 0x5 ;  /* 0x0000005906507211 */ /* 0x000fe200078f28ff */
[C---:B------:R-:W-:Y:S01]  /*6910*/  IMAD R13, R12.reuse, c[0x0][0x1ac], R13 ;  /* 0x00006b000c0d7a24 */ /* 0x040fe200078e020d */
[----:B------:R-:W-:Y:S01]  /*6920*/  @P1 LOP3.LUT R191, R191, 0x1, RZ, 0xfc, !PT ;  /* 0x00000001bfbf1812 */ /* 0x000fe200078efcff */
[----:B------:R-:W-:Y:S01]  /*6930*/  IMAD.WIDE.U32 R24, R12, c[0x0][0x1a8], R24 ;  /* 0x00006a000c187a25 */ /* 0x000fe200078e0018 */
[----:B------:R-:W-:-:S02]  /*6940*/  LOP3.LUT R197, R197, 0xfffffe00, R14, 0xf8, !PT ;  /* 0xfffffe00c5c57812 */ /* 0x000fc400078ef80e */
[----:B------:R-:W-:Y:S01]  /*6950*/  LOP3.LUT R191, R191, 0xfffffffb, RZ, 0xc0, !PT ;  /* 0xfffffffbbfbf7812 */ /* 0x000fe200078ec0ff */
[C---:B------:R-:W-:Y:S01]  /*6960*/  IMAD R5, R2.reuse, 0x200, R5 ;  /* 0x0000020002057824 */ /* 0x040fe200078e0205 */
[----:B------:R-:W-:Y:S01]  /*6970*/  P2R R10, PR, RZ, 0x10 ;  /* 0x00000010ff0a7803 */ /* 0x000fe20000000000 */
[----:B------:R-:W-:Y:S01]  /*6980*/  IMAD.SHL.U32 R2, R2, 0x8, RZ ;  /* 0x0000000802027824 */ /* 0x000fe200078e00ff */
[----:B------:R-:W-:Y:S01]  /*6990*/  @P5 LOP3.LUT R191, R191, 0x4, RZ, 0xfc, !PT ;  /* 0x00000004bfbf5812 */ /* 0x000fe200078efcff */
[C---:B------:R-:W-:Y:S01]  /*69a0*/  IMAD R11, R17.reuse, c[0x0][0x1e4], R16 ;  /* 0x00007900110b7a24 */ /* 0x040fe200078e0210 */
[----:B------:R-:W-:Y:S01]  /*69b0*/  LOP3.LUT P1, RZ, R188, 0x4, RZ, 0xc0, !PT ;  /* 0x00000004bcff7812 */ /* 0x000fe2000782c0ff */
[C---:B------:R-:W-:Y:S01]  /*69c0*/  IMAD R0, R17.reuse, c[0x0][0x20c], R0 ;  /* 0x0000830011007a24 */ /* 0x040fe200078e0200 */
[----:B------:R-:W-:Y:S01]  /*69d0*/  SHF.R.S32.HI R82, RZ, 0x5, R80 ;  /* 0x00000005ff527819 */ /* 0x000fe20000011450 */
[----:B------:R-:W-:Y:S01]  /*69e0*/  IMAD.WIDE.U32 R18, R17, c[0x0][0x1e0], R20 ;  /* 0x0000780011127a25 */ /* 0x000fe200078e0014 */
[----:B------:R-:W-:-:S03]  /*69f0*/  ISETP.GE.AND P6, PT, R20, c[0x0][0x1d4], PT ;  /* 0x0000750014007a0c */ /* 0x000fc60003fc6270 */
        /* <DEDUP_REMOVED lines=72> */
.L_x_2542:
[----:B------:R-:W-:Y:S05]  /*6e80*/  BSYNC B0 ;  /* 0x0000000000007941 */ /* 0x000fea0003800000 */
.L_x_2541:
        /* <DEDUP_REMOVED lines=22> */
.L_x_2544:
[----:B------:R-:W-:Y:S05]  /*6ff0*/  BSYNC B0 ;  /* 0x0000000000007941 */ /* 0x000fea0003800000 */
.L_x_2543:
        /* <DEDUP_REMOVED lines=22> */
.L_x_2546:
[----:B------:R-:W-:Y:S05]  /*7160*/  BSYNC B0 ;  /* 0x0000000000007941 */ /* 0x000fea0003800000 */
.L_x_2545:
        /* <DEDUP_REMOVED lines=110> */
.L_x_2547:
[----:B------:R-:W-:Y:S01]  /*7850*/  ISETP.LT.AND P0, PT, RZ, c[0x0][0x27c], PT ;  /* 0x00009f00ff007a0c */ /* 0x000fe20003f01270 */
[----:B------:R-:W0:Y:S01]  /*7860*/  LDGDEPBAR ;  /* 0x00000000000079af */ /* 0x000e220000000000 */
[----:B------:R-:W-:Y:S01]  /*7870*/  IMAD R0, R82, 0x400, R3 ;  /* 0x0000040052007824 */ /* 0x000fe200078e0203 */
[----:B------:R-:W-:-:S10]  /*7880*/  ISETP.NE.AND P3, PT, R187, 0x1, PT ;  /* 0x00000001bb00780c */ /* 0x000fd40003f65270 */
[----:B------:R-:W-:Y:S05]  /*7890*/  @P0 BRA `(.L_x_2548) ;  /* 0x0000002000000947 */ /* 0x000fea0003800000 */
[----:B------:R-:W-:-:S04]  /*78a0*/  DEPBAR.LE SB0, 0x3 ;  /* 0x000080c00000791a */ /* 0x000fc80000000000 */
[----:B------:R-:W-:Y:S05]  /*78b0*/  BRA `(.L_x_2549) ;  /* 0x0000763000007947 */ /* 0x000fea0003800000 */
.L_x_2548:
        /* <DEDUP_REMOVED lines=120> */
.L_x_2552:
[----:B--2---:R-:W-:Y:S05]  /*8040*/  BSYNC B0 ;  /* 0x0000000000007941 */ /* 0x004fea0003800000 */
.L_x_2551:
        /* <DEDUP_REMOVED lines=129> */
.L_x_2554:
[----:B---3--:R-:W-:Y:S05]  /*8860*/  BSYNC B0 ;  /* 0x0000000000007941 */ /* 0x008fea0003800000 */
.L_x_2553:
        /* <DEDUP_REMOVED lines=118> */
.L_x_2558:
[----:B------:R-:W-:Y:S05]  /*8fd0*/  BSYNC B0 ;  /* 0x0000000000007941 */ /* 0x000fea0003800000 */
.L_x_2557:
        /* <DEDUP_REMOVED lines=50> */
.L_x_2560:
[----:B------:R-:W-:Y:S05]  /*9300*/  BSYNC B0 ;  /* 0x0000000000007941 */ /* 0x000fea0003800000 */
.L_x_2559:
        /* <DEDUP_REMOVED lines=50> */
.L_x_2562:
[----:B------:R-:W-:Y:S05]  /*9630*/  BSYNC B0 ;  /* 0x0000000000007941 */ /* 0x000fea0003800000 */
.L_x_2561:
        /* <DEDUP_REMOVED lines=50> */
.L_x_2564:
[----:B------:R-:W-:Y:S05]  /*9960*/  BSYNC B0 ;  /* 0x0000000000007941 */ /* 0x000fea0003800000 */
.L_x_2563:
        /* <DEDUP_REMOVED lines=50> */
.L_x_2566:
[----:B------:R-:W-:Y:S05]  /*9c90*/  BSYNC B0 ;  /* 0x0000000000007941 */ /* 0x000fea0003800000 */
.L_x_2565:
        /* <DEDUP_REMOVED lines=49> */
.L_x_2556:
[----:B------:R-:W-:Y:S05]  /*9fb0*/  BSYNC B1 ;  /* 0x0000000000017941 */ /* 0x000fea0003800000 */
.L_x_2555:
        /* <DEDUP_REMOVED lines=52> */
.L_x_2569:
[----:B------:R-:W-:Y:S05]  /*a300*/  BSYNC B0 ;  /* 0x0000000000007941 */ /* 0x000fea0003800000 */
.L_x_2568:
        /* <DEDUP_REMOVED lines=50> */
.L_x_2571:
[----:B------:R-:W-:Y:S05]  /*a630*/  BSYNC B0 ;  /* 0x0000000000007941 */ /* 0x000fea0003800000 */
.L_x_2570:
        /* <DEDUP_REMOVED lines=50> */
.L_x_2573:
[----:B------:R-:W-:Y:S05]  /*a960*/  BSYNC B0 ;  /* 0x0000000000007941 */ /* 0x000fea0003800000 */
.L_x_2572:
        /* <DEDUP_REMOVED lines=50> */
.L_x_2575:
[----:B------:R-:W-:Y:S05]  /*ac90*/  BSYNC B0 ;  /* 0x0000000000007941 */ /* 0x000fea0003800000 */
.L_x_2574:
        /* <DEDUP_REMOVED lines=50> */
.L_x_2577:
[----:B------:R-:W-:Y:S05]  /*afc0*/  BSYNC B0 ;  /* 0x0000000000007941 */ /* 0x000fea0003800000 */
.L_x_2576:
        /* <DEDUP_REMOVED lines=50> */
.L_x_2550:
        /* <DEDUP_REMOVED lines=73> */
.L_x_2579:
[----:B--2---:R-:W-:Y:S05]  /*b780*/  BSYNC B0 ;  /* 0x0000000000007941 */ /* 0x004fea0003800000 */
.L_x_2578:
        /* <DEDUP_REMOVED lines=102> */
.L_x_2581:
[----:B--2-4-:R-:W-:Y:S05]  /*bdf0*/  BSYNC B0 ;  /* 0x0000000000007941 */ /* 0x014fea0003800000 */
.L_x_2580:
        /* <DEDUP_REMOVED lines=168> */
.L_x_2585:
[----:B------:R-:W-:Y:S05]  /*c880*/  BSYNC B0 ;  /* 0x0000000000007941 */ /* 0x000fea0003800000 */
.L_x_2584:
        /* <DEDUP_REMOVED lines=122> */
.L_x_2587:
[----:B------:R-:W-:Y:S05]  /*d030*/  BSYNC B0 ;  /* 0x0000000000007941 */ /* 0x000fea0003800000 */
.L_x_2586:
        /* <DEDUP_REMOVED lines=121> */
.L_x_2583:
[----:B------:R-:W-:Y:S05]  /*d7d0*/  BSYNC B1 ;  /* 0x0000000000017941 */ /* 0x000fea0003800000 */
.L_x_2582:
        /* <DEDUP_REMOVED lines=119> */
.L_x_2589:
[----:B------:R-:W-:Y:S05]  /*df50*/  BSYNC B0 ;  /* 0x0000000000007941 */ /* 0x000fea0003800000 */
.L_x_2588:
        /* <DEDUP_REMOVED lines=37> */
[----:B------:R-:W-:Y:S01]  /*e1b0*/  PRMT R79, R79, 0x5410, R28 ;  /* 0x000054104f4f7816 */ /* 0x000fe2000000001c */
[----:B------:R-:W2:Y:S01]  /*e1c0*/  LDS.128 R8, [R36+0x18100] ;  /* 0x0181000024087984 */ /* 0x000ea20000000c00 */
[----:B------:R-:W-:-:S02]  /*e1d0*/  PRMT R78, R78, 0x5410, R29 ;  /* 0x000054104e4e7816 */ /* 0x000fc4000000001d */
[----:B------:R-:W-:Y:S02]  /*e1e0*/  SHF.R.U64 R34, R34, 0x10, R35 ;  /* 0x0000001022227819 */ /* 0x000fe40000001223 */
[--C-:B------:R-:W-:Y:S01]  /*e1f0*/  SHF.R.U64 R30, R30, 0x10, R31.reuse ;  /* 0x000000101e1e7819 */ /* 0x100fe2000000121f */
[----:B------:R-:W-:Y:S01]  /*e200*/  IMAD.U32 R41, R78, 0x10000, RZ ;  /* 0x000100004e297824 */ /* 0x000fe200078e00ff */
[----:B------:R-:W-:Y:S02]  /*e210*/  SHF.R.U32.HI R38, RZ, 0x10, R31 ;  /* 0x00000010ff267819 */ /* 0x000fe4000001161f */
[----:B------:R-:W-:Y:S02]  /*e220*/  SHF.R.U32.HI R35, RZ, 0x10, R35 ;  /* 0x00000010ff237819 */ /* 0x000fe40000011623 */
[----:B------:R-:W-:Y:S02]  /*e230*/  PRMT R85, R85, 0x5410, R32 ;  /* 0x0000541055557816 */ /* 0x000fe40000000020 */
[----:B------:R-:W-:-:S02]  /*e240*/  PRMT R84, R84, 0x5410, R33 ;  /* 0x0000541054547816 */ /* 0x000fc40000000021 */
[----:B------:R-:W-:Y:S01]  /*e250*/  PRMT R86, R86, 0x5410, R35 ;  /* 0x0000541056567816 */ /* 0x000fe20000000023 */
        /* <DEDUP_REMOVED lines=33> */
[----:B------:R-:W-:Y:S02]  /*e470*/  IMAD.U32 R42, R81, 0x10000, RZ ;  /* 0x00010000512a7824 */ /* 0x000fe400078e00ff */
[----:B------:R-:W-:-:S02]  /*e480*/  FFMA.FTZ R15, R28, R79, R15 ;  /* 0x0000004f1c0f7223 */ /* 0x000fc4000001000f */
[----:B------:R-:W-:Y:S02]  /*e490*/  FFMA.FTZ R29, R12, R9, -R29 ;  /* 0x000000090c1d7223 */ /* 0x000fe4000001081d */
[C---:B------:R-:W-:Y:S01]  /*e4a0*/  IMAD.U32 R28, R86.reuse, 0x10000, RZ ;  /* 0x00010000561c7824 */ /* 0x040fe200078e00ff */
[----:B------:R-:W-:Y:S01]  /*e4b0*/  LOP3.LUT R86, R86, 0xffff0000, RZ, 0xc0, !PT ;  /* 0xffff000056567812 */ /* 0x000fe200078ec0ff */
[----:B------:R-:W-:Y:S02]  /*e4c0*/  FFMA.FTZ R9, R12, R41, R8 ;  /* 0x000000290c097223 */ /* 0x000fe40000010008 */
[C---:B------:R-:W-:Y:S02]  /*e4d0*/  FMUL.FTZ R8, R34.reuse, R42 ;  /* 0x0000002a22087220 */ /* 0x040fe40000410000 */
[-C--:B------:R-:W-:Y:S02]  /*e4e0*/  FMUL.FTZ R34, R34, R28.reuse ;  /* 0x0000001c22227220 */ /* 0x080fe40000410000 */
[----:B------:R-:W-:-:S02]  /*e4f0*/  FFMA.FTZ R28, R13, R28, -R8 ;  /* 0x0000001c0d1c7223 */ /* 0x000fc40000010808 */
[C---:B------:R-:W-:Y:S01]  /*e500*/  IMAD.U32 R12, R83.reuse, 0x10000, RZ ;  /* 0x00010000530c7824 */ /* 0x040fe200078e00ff */
[----:B------:R-:W-:Y:S01]  /*e510*/  LOP3.LUT R83, R83, 0xffff0000, RZ, 0xc0, !PT ;  /* 0xffff000053537812 */ /* 0x000fe200078ec0ff */
[C---:B------:R-:W-:Y:S02]  /*e520*/  FMUL.FTZ R8, R40.reuse, R78 ;  /* 0x0000004e28087220 */ /* 0x040fe40000410000 */
[C---:B------:R-:W-:Y:S01]  /*e530*/  IMAD.U32 R41, R87.reuse, 0x10000, RZ ;  /* 0x0001000057297824 */ /* 0x040fe200078e00ff */
[----:B------:R-:W-:Y:S01]  /*e540*/  LOP3.LUT R87, R87, 0xffff0000, RZ, 0xc0, !PT ;  /* 0xffff000057577812 */ /* 0x000fe200078ec0ff */
[----:B------:R-:W-:Y:S02]  /*e550*/  FMUL.FTZ R40, R40, R84 ;  /* 0x0000005428287220 */ /* 0x000fe40000410000 */
[----:B------:R-:W-:Y:S02]  /*e560*/  FFMA.FTZ R42, R13, R42, R34 ;  /* 0x0000002a0d2a7223 */ /* 0x000fe40000010022 */
[----:B------:R-:W-:-:S02]  /*e570*/  FMUL.FTZ R13, R39, R12 ;  /* 0x0000000c270d7220 */ /* 0x000fc40000410000 */
[----:B------:R-:W-:Y:S01]  /*e580*/  FFMA.FTZ R84, R31, R84, -R8 ;  /* 0x000000541f547223 */ /* 0x000fe20000010808 */
[----:B------:R-:W-:Y:S01]  /*e590*/  LOP3.LUT R8, R81, 0xffff0000, RZ, 0xc0, !PT ;  /* 0xffff000051087812 */ /* 0x000fe200078ec0ff */
[C---:B------:R-:W-:Y:S01]  /*e5a0*/  IMAD.U32 R30, R14.reuse, 0x10000, RZ ;  /* 0x000100000e1e7824 */ /* 0x040fe200078e00ff */
        /* <DEDUP_REMOVED lines=11> */
[----:B------:R-:W-:-:S02]  /*e660*/  FFMA.FTZ R40, R31, R78, R40 ;  /* 0x0000004e1f287223 */ /* 0x000fc40000010028 */
[----:B------:R-:W-:Y:S01]  /*e670*/  FFMA.FTZ R34, R14, R83, R34 ;  /* 0x000000530e227223 */ /* 0x000fe20000010022 */
[----:B------:R-:W-:Y:S01]  /*e680*/  F2FP.BF16.PACK_AB R14, R30, R41 ;  /* 0x000000291e0e723e */ /* 0x000fe200000010ff */
[----:B------:R-:W-:Y:S01]  /*e690*/  FFMA.FTZ R33, R33, R8, R12 ;  /* 0x0000000821217223 */ /* 0x000fe2000001000c */
[----:B------:R-:W-:Y:S02]  /*e6a0*/  F2FP.BF16.PACK_AB R8, R15, R32 ;  /* 0x000000200f08723e */ /* 0x000fe400000010ff */
[----:B------:R-:W-:Y:S02]  /*e6b0*/  F2FP.BF16.PACK_AB R12, R35, R10 ;  /* 0x0000000a230c723e */ /* 0x000fe400000010ff */
[----:B------:R-:W-:Y:S02]  /*e6c0*/  F2FP.BF16.PACK_AB R15, R11, R28 ;  /* 0x0000001c0b0f723e */ /* 0x000fe400000010ff */
[----:B------:R-:W-:Y:S02]  /*e6d0*/  F2FP.BF16.PACK_AB R9, R40, R9 ;  /* 0x000000092809723e */ /* 0x000fe400000010ff */
[----:B------:R-:W-:Y:S01]  /*e6e0*/  F2FP.BF16.PACK_AB R10, R34, R39 ;  /* 0x00000027220a723e */ /* 0x000fe200000010ff */
[----:B------:R1:W-:Y:S01]  /*e6f0*/  STS.128 [R37+0x18100], R12 ;  /* 0x0181000c25007388 */ /* 0x0003e20000000c00 */
[----:B------:R-:W-:-:S05]  /*e700*/  F2FP.BF16.PACK_AB R11, R33, R42 ;  /* 0x0000002a210b723e */ /* 0x000fca00000010ff */
[----:B------:R1:W-:Y:S02]  /*e710*/  STS.128 [R36+0x18100], R8 ;  /* 0x0181000824007388 */ /* 0x0003e40000000c00 */
.L_x_2591:
[----:B------:R-:W-:Y:S05]  /*e720*/  BSYNC B0 ;  /* 0x0000000000007941 */ /* 0x000fea0003800000 */
.L_x_2590:
        /* <DEDUP_REMOVED lines=123> */
.L_x_2567:
[----:B------:R-:W-:Y:S05]  /*eee0*/  BSYNC B2 ;  /* 0x0000000000027941 */ /* 0x000fea0003800000 */
.L_x_2549:
[----:B------:R-:W-:Y:S01]  /*eef0*/  IADD3 R211, R95, -0x2, RZ ;  /* 0xfffffffe5fd37810 */ /* 0x000fe20007ffe0ff */
[----:B------:R-:W-:-:S04]  /*ef00*/  DEPBAR.LE SB0, 0x2 ;  /* 0x000080800000791a */ /* 0x000fc80000000000 */
[----:B-1----:R-:W-:Y:S01]  /*ef10*/  @P2 SHF.R.S32.HI R8, RZ, 0x1f, R211 ;  /* 0x0000001fff082819 */ /* 0x002fe200000114d3 */
[----:B------:R-:W-:Y:S01]  /*ef20*/  @P2 IMAD R26, R26, R211, RZ ;  /* 0x000000d31a1a2224 */ /* 0x000fe200078e02ff */
[----:B------:R-:W-:Y:S01]  /*ef30*/  LEA R185, R0, 0x18100, 0x1 ;  /* 0x0001810000b97811 */ /* 0x000fe200078e08ff */
[----:B------:R-:W-:Y:S01]  /*ef40*/  @P2 IMAD.WIDE.U32 R10, R211, R27, R202 ;  /* 0x0000001bd30a2225 */ /* 0x000fe200078e00ca */
[----:B------:R-:W-:Y:S01]  /*ef50*/  LEA.HI R6, R6, R89, RZ, 0x2 ;  /* 0x0000005906067211 */ /* 0x000fe200078f10ff */
[----:B------:R-:W-:Y:S02]  /*ef60*/  UMOV UR5, 0x1 ;  /* 0x0000000100057882 */ /* 0x000fe40000000000 */
[----:B------:R-:W-:Y:S01]  /*ef70*/  @P2 IMAD R8, R8, R27, R26 ;  /* 0x0000001b08082224 */ /* 0x000fe200078e021a */
[----:B------:R-:W-:Y:S01]  /*ef80*/  @P2 LEA R46, P0, R10, c[0x0][0x1f8], 0x1 ;  /* 0x00007e000a2e2a11 */ /* 0x000fe200078008ff */
[----:B------:R-:W-:Y:S01]  /*ef90*/  IMAD.SHL.U32 R52, R0, 0x2, RZ ;  /* 0x0000000200347824 */ /* 0x000fe200078e00ff */
[----:B------:R-:W-:Y:S01]  /*efa0*/  BAR.SYNC.DEFER_BLOCKING 0x0 ;  /* 0x0000000000007b1d */ /* 0x000fe20000010000 */
[----:B------:R-:W-:Y:S01]  /*efb0*/  @P2 IMAD.IADD R8, R11, 0x1, R8 ;  /* 0x000000010b082824 */ /* 0x000fe200078e0208 */
[----:B------:R-:W-:Y:S01]  /*efc0*/  LOP3.LUT R6, R6, 0xfffffffc, RZ, 0xc0, !PT ;  /* 0xfffffffc06067812 */ /* 0x000fe200078ec0ff */
[----:B------:R-:W-:-:S02]  /*efd0*/  IMAD.SHL.U32 R183, R5, 0x2, RZ ;  /* 0x0000000205b77824 */ /* 0x000fc400078e00ff */
[----:B------:R-:W-:Y:S01]  /*efe0*/  IMAD.MOV.U32 R184, RZ, RZ, 0x20 ;  /* 0x00000020ffb87424 */ /* 0x000fe200078e00ff */
[----:B------:R-:W-:Y:S01]  /*eff0*/  @P2 LEA.HI.X R47, R10, c[0x0][0x1fc], R8, 0x1, P0 ;  /* 0x00007f000a2f2a11 */ /* 0x000fe200000f0c08 */
[----:B------:R-:W-:Y:S01]  /*f000*/  IMAD.SHL.U32 R182, R2, 0x2, RZ ;  /* 0x0000000202b67824 */ /* 0x000fe200078e00ff */
[----:B------:R-:W-:Y:S01]  /*f010*/  @P2 IADD3 R44, P0, R25, R46, RZ ;  /* 0x0000002e192c2210 */ /* 0x000fe20007f1e0ff */
[----:B------:R-:W-:Y:S02]  /*f020*/  IMAD.MOV.U32 R0, RZ, RZ, 0x40 ;  /* 0x00000040ff007424 */ /* 0x000fe400078e00ff */
[----:B------:R-:W-:Y:S02]  /*f030*/  IMAD.IADD R5, R185, 0x1, R182 ;  /* 0x00000001b9057824 */ /* 0x000fe400078e02b6 */
[----:B------:R-:W-:Y:S01]  /*f040*/  @P2 IMAD.X R45, R24, 0x1, R47, P0 ;  /* 0x00000001182d2824 */ /* 0x000fe200000e062f */
[----:B------:R-:W-:Y:S01]  /*f050*/  LOP3.LUT P0, RZ, R188, 0x2, RZ, 0xc0, !PT ;  /* 0x00000002bcff7812 */ /* 0x000fe2000780c0ff */
[----:B------:R-:W-:Y:S01]  /*f060*/  IMAD R181, R4, 0x2, R185 ;  /* 0x0000000204b57824 */ /* 0x000fe200078e02b9 */
[----:B------:R-:W-:Y:S01]  /*f070*/  SEL R177, R0, 0xffffffc0, !P1 ;  /* 0xffffffc000b17807 */ /* 0x000fe20004800000 */
[----:B------:R-:W-:Y:S01]  /*f080*/  IMAD R180, R4, 0x2, R5 ;  /* 0x0000000204b47824 */ /* 0x000fe200078e0205 */
[----:B------:R-:W-:Y:S01]  /*f090*/  SEL R184, R184, 0xffffffe0, !P0 ;  /* 0xffffffe0b8b87807 */ /* 0x000fe20004000000 */
[----:B------:R-:W-:-:S02]  /*f0a0*/  IMAD.SHL.U32 R135, R3, 0x2, RZ ;  /* 0x0000000203877824 */ /* 0x000fc400078e00ff */
[C---:B------:R-:W-:Y:S02]  /*f0b0*/  IMAD.IADD R2, R183.reuse, 0x1, R177 ;  /* 0x00000001b7027824 */ /* 0x040fe400078e02b1 */
[----:B------:R-:W-:Y:S01]  /*f0c0*/  IMAD.IADD R84, R183, 0x1, R184 ;  /* 0x00000001b7547824 */ /* 0x000fe200078e02b8 */
[----:B------:R-:W-:Y:S01]  /*f0d0*/  LDSM.16.M88.4 R52, [R52+0x18100] ;  /* 0x018100003434783b */ /* 0x000fe20000000200 */
[--C-:B------:R-:W-:Y:S02]  /*f0e0*/  IMAD R134, R4, 0x2, R135.reuse ;  /* 0x0000000204867824 */ /* 0x100fe400078e0287 */
[----:B------:R-:W-:Y:S01]  /*f0f0*/  IMAD.IADD R0, R177, 0x1, R84 ;  /* 0x00000001b1007824 */ /* 0x000fe200078e0254 */
[----:B------:R-:W1:Y:S01]  /*f100*/  LDSM.16.M88.4 R24, [R183+0xc100] ;  /* 0x00c10000b718783b */ /* 0x000e620000000200 */
[C---:B------:R-:W-:Y:S02]  /*f110*/  IMAD.IADD R165, R182.reuse, 0x1, R134 ;  /* 0x00000001b6a57824 */ /* 0x040fe400078e0286 */
[----:B------:R-:W-:Y:S01]  /*f120*/  IMAD.IADD R173, R182, 0x1, R135 ;  /* 0x00000001b6ad7824 */ /* 0x000fe200078e0287 */
[----:B------:R-:W2:Y:S03]  /*f130*/  LDSM.16.M88.4 R16, [R183+0xc900] ;  /* 0x00c90000b710783b */ /* 0x000ea60000000200 */
[----:B------:R-:W-:Y:S01]  /*f140*/  IMAD R4, R4, 0x2, R173 ;  /* 0x0000000204047824 */ /* 0x000fe200078e02ad */
[----:B------:R-:W3:Y:S04]  /*f150*/  LDSM.16.M88.4 R60, [R183+0xd100] ;  /* 0x00d10000b73c783b */ /* 0x000ee80000000200 */
[----:B------:R-:W5:Y:S04]  /*f160*/  LDSM.16.M88.4 R32, [R183+0xd900] ;  /* 0x00d90000b720783b */ /* 0x000f680000000200 */
[----:B------:R-:W-:Y:S04]  /*f170*/  LDSM.16.M88.4 R8, [R5] ;  /* 0x000000000508783b */ /* 0x000fe80000000200 */
[----:B------:R-:W4:Y:S04]  /*f180*/  LDSM.16.M88.4 R36, [R84+0xc100] ;  /* 0x00c100005424783b */ /* 0x000f280000000200 */
[----:B------:R-:W3:Y:S04]  /*f190*/  LDSM.16.M88.4 R12, [R84+0xc900] ;  /* 0x00c90000540c783b */ /* 0x000ee80000000200 */
[----:B------:R-:W4:Y:S01]  /*f1a0*/  LDSM.16.M88.4 R40, [R84+0xd100] ;  /* 0x00d100005428783b */ /* 0x000f220000000200 */
[C---:B-1----:R-:W-:Y:S08]  /*f1b0*/  HMMA.16816.F32.BF16 R28, R52.reuse, R24, RZ ;  /* 0x00000018341c723c */ /* 0x042ff000000418ff */
[C---:B------:R-:W-:Y:S08]  /*f1c0*/  HMMA.16816.F32.BF16 R24, R52.reuse, R26, RZ ;  /* 0x0000001a3418723c */ /* 0x040ff000000418ff */
[C---:B--2-4-:R-:W-:Y:S08]  /*f1d0*/  HMMA.16816.F32.BF16 R20, R52.reuse, R16, RZ ;  /* 0x000000103414723c */ /* 0x054ff000000418ff */
[C---:B---3--:R-:W-:Y:S08]  /*f1e0*/  HMMA.16816.F32.BF16 R64, R52.reuse, R60, RZ ;  /* 0x0000003c3440723c */ /* 0x048ff000000418ff */
[C---:B------:R-:W-:Y:S08]  /*f1f0*/  HMMA.16816.F32.BF16 R16, R52.reuse, R18, RZ ;  /* 0x000000123410723c */ /* 0x040ff000000418ff */
[C---:B------:R-:W-:Y:S08]  /*f200*/  HMMA.16816.F32.BF16 R60, R52.reuse, R62, RZ ;  /* 0x0000003e343c723c */ /* 0x040ff000000418ff */
[C---:B-----5:R-:W-:Y:S08]  /*f210*/  HMMA.16816.F32.BF16 R56, R52.reuse, R32, RZ ;  /* 0x000000203438723c */ /* 0x060ff000000418ff */
[----:B------:R-:W-:Y:S01]  /*f220*/  HMMA.16816.F32.BF16 R52, R52, R34, RZ ;  /* 0x000000223434723c */ /* 0x000fe200000418ff */
[----:B------:R-:W1:Y:S04]  /*f230*/  LDSM.16.M88.4 R32, [R84+0xd900] ;  /* 0x00d900005420783b */ /* 0x000e680000000200 */
        /* <DEDUP_REMOVED lines=12> */
[----:B------:R-:W-:Y:S03]  /*f300*/  LDSM.16.M88.4 R48, [R181] ;  /* 0x00000000b530783b */ /* 0x000fe60000000200 */
[C---:B------:R-:W-:Y:S01]  /*f310*/  HMMA.16816.F32.BF16 R16, R8.reuse, R14, R16 ;  /* 0x0000000e0810723c */ /* 0x040fe20000041810 */
[----:B------:R-:W3:Y:S04]  /*f320*/  LDSM.16.M88.4 R36, [R2+0xc100] ;  /* 0x00c100000224783b */ /* 0x000ee80000000200 */
[----:B------:R-:W4:Y:S03]  /*f330*/  LDSM.16.M88.4 R72, [R2+0xc900] ;  /* 0x00c900000248783b */ /* 0x000f260000000200 */
[C---:B------:R-:W-:Y:S01]  /*f340*/  HMMA.16816.F32.BF16 R64, R8.reuse, R40, R64 ;  /* 0x000000280840723c */ /* 0x040fe20000041840 */
[----:B------:R-:W5:Y:S04]  /*f350*/  LDSM.16.M88.4 R12, [R2+0xd100] ;  /* 0x00d10000020c783b */ /* 0x000f680000000200 */
[----:B------:R-:W-:Y:S03]  /*f360*/  LDSM.16.M88.4 R68, [R2+0xd900] ;  /* 0x00d900000244783b */ /* 0x000fe60000000200 */
[C---:B------:R-:W-:Y:S01]  /*f370*/  HMMA.16816.F32.BF16 R60, R8.reuse, R42, R60 ;  /* 0x0000002a083c723c */ /* 0x040fe2000004183c */
[----:B------:R-:W-:Y:S04]  /*f380*/  LDSM.16.M88.4 R40, [R0+0xd100] ;  /* 0x00d100000028783b */ /* 0x000fe80000000200 */
[----:B--2---:R-:W-:Y:S03]  /*f390*/  LDSM.16.M88.4 R44, [R0+0xc900] ;  /* 0x00c90000002c783b */ /* 0x004fe60000000200 */
[C---:B-1----:R-:W-:Y:S01]  /*f3a0*/  HMMA.16816.F32.BF16 R56, R8.reuse, R32, R56 ;  /* 0x000000200838723c */ /* 0x042fe20000041838 */
[----:B------:R-:W-:Y:S04]  /*f3b0*/  LDSM.16.M88.4 R76, [R185+0x4000] ;  /* 0x00400000b94c783b */ /* 0x000fe80000000200 */
[----:B------:R-:W0:Y:S03]  /*f3c0*/  LDGDEPBAR ;  /* 0x00000000000079af */ /* 0x000e260000000000 */
[----:B------:R-:W-:Y:S01]  /*f3d0*/  HMMA.16816.F32.BF16 R52, R8, R34, R52 ;  /* 0x000000220834723c */ /* 0x000fe20000041834 */
[----:B------:R-:W-:Y:S04]  /*f3e0*/  LDSM.16.M88.4 R32, [R180] ;  /* 0x00000000b420783b */ /* 0x000fe80000000200 */
[----:B------:R-:W1:Y:S03]  /*f3f0*/  LDSM.16.M88.4 R8, [R0+0xc100] ;  /* 0x00c100000008783b */ /* 0x000e660000000200 */
[C---:B---3--:R-:W-:Y:S08]  /*f400*/  HMMA.16816.F32.BF16 R28, R48.reuse, R36, R28 ;  /* 0x00000024301c723c */ /* 0x048ff0000004181c */
[C---:B------:R-:W-:Y:S01]  /*f410*/  HMMA.16816.F32.BF16 R24, R48.reuse, R38, R24 ;  /* 0x000000263018723c */ /* 0x040fe20000041818 */
[----:B------:R-:W2:Y:S07]  /*f420*/  LDSM.16.M88.4 R36, [R0+0xd900] ;  /* 0x00d900000024783b */ /* 0x000eae0000000200 */
[C---:B----4-:R-:W-:Y:S08]  /*f430*/  HMMA.16816.F32.BF16 R20, R48.reuse, R72, R20 ;  /* 0x000000483014723c */ /* 0x050ff00000041814 */
[C---:B------:R-:W-:Y:S01]  /*f440*/  HMMA.16816.F32.BF16 R16, R48.reuse, R74, R16 ;  /* 0x0000004a3010723c */ /* 0x040fe20000041810 */
[----:B------:R-:W-:Y:S07]  /*f450*/  LDSM.16.M88.4 R72, [R183+0xf100] ;  /* 0x00f10000b748783b */ /* 0x000fee0000000200 */
[C---:B-----5:R-:W-:Y:S08]  /*f460*/  HMMA.16816.F32.BF16 R64, R48.reuse, R12, R64 ;  /* 0x0000000c3040723c */ /* 0x060ff00000041840 */
[----:B------:R-:W-:Y:S01]  /*f470*/  HMMA.16816.F32.BF16 R60, R48, R14, R60 ;  /* 0x0000000e303c723c */ /* 0x000fe2000004183c */
[----:B------:R-:W3:Y:S07]  /*f480*/  LDSM.16.M88.4 R12, [R183+0xe100] ;  /* 0x00e10000b70c783b */ /* 0x000eee0000000200 */
        /* <DEDUP_REMOVED lines=15> */
[----:B------:R-:W2:Y:S04]  /*f580*/  LDSM.16.M88.4 R36, [R84+0xf100] ;  /* 0x00f100005424783b */ /* 0x000ea80000000200 */
[----:B------:R-:W2:Y:S03]  /*f590*/  LDSM.16.M88.4 R32, [R84+0xf900] ;  /* 0x00f900005420783b */ /* 0x000ea60000000200 */
[C---:B---3--:R-:W-:Y:S08]  /*f5a0*/  HMMA.16816.F32.BF16 R28, R76.reuse, R12, R28 ;  /* 0x0000000c4c1c723c */ /* 0x048ff0000004181c */
[C---:B------:R-:W-:Y:S01]  /*f5b0*/  HMMA.16816.F32.BF16 R24, R76.reuse, R14, R24 ;  /* 0x0000000e4c18723c */ /* 0x040fe20000041818 */
[----:B------:R-:W-:Y:S07]  /*f5c0*/  LDSM.16.M88.4 R12, [R181+0x4000] ;  /* 0x00400000b50c783b */ /* 0x000fee0000000200 */
[C---:B-1----:R-:W-:Y:S08]  /*f5d0*/  HMMA.16816.F32.BF16 R20, R76.reuse, R8, R20 ;  /* 0x000000084c14723c */ /* 0x042ff00000041814 */
[C---:B------:R-:W-:Y:S01]  /*f5e0*/  HMMA.16816.F32.BF16 R16, R76.reuse, R10, R16 ;  /* 0x0000000a4c10723c */ /* 0x040fe20000041810 */
[----:B------:R-:W1:Y:S07]  /*f5f0*/  LDSM.16.M88.4 R8, [R2+0xe100] ;  /* 0x00e100000208783b */ /* 0x000e6e0000000200 */
[C---:B------:R-:W-:Y:S08]  /*f600*/  HMMA.16816.F32.BF16 R64, R76.reuse, R72, R64 ;  /* 0x000000484c40723c */ /* 0x040ff00000041840 */
[C---:B------:R-:W-:Y:S08]  /*f610*/  HMMA.16816.F32.BF16 R60, R76.reuse, R74, R60 ;  /* 0x0000004a4c3c723c */ /* 0x040ff0000004183c */
[C---:B----4-:R-:W-:Y:S08]  /*f620*/  HMMA.16816.F32.BF16 R56, R76.reuse, R68, R56 ;  /* 0x000000444c38723c */ /* 0x050ff00000041838 */
[----:B------:R-:W-:Y:S01]  /*f630*/  HMMA.16816.F32.BF16 R52, R76, R70, R52 ;  /* 0x000000464c34723c */ /* 0x000fe20000041834 */
[----:B------:R-:W3:Y:S07]  /*f640*/  LDSM.16.M88.4 R68, [R2+0xf100] ;  /* 0x00f100000244783b */ /* 0x000eee0000000200 */
[C---:B-----5:R-:W-:Y:S08]  /*f650*/  HMMA.16816.F32.BF16 R28, R48.reuse, R44, R28 ;  /* 0x0000002c301c723c */ /* 0x060ff0000004181c */
[C---:B------:R-:W-:Y:S01]  /*f660*/  HMMA.16816.F32.BF16 R24, R48.reuse, R46, R24 ;  /* 0x0000002e3018723c */ /* 0x040fe20000041818 */
[----:B------:R-:W4:Y:S07]  /*f670*/  LDSM.16.M88.4 R44, [R2+0xe900] ;  /* 0x00e90000022c783b */ /* 0x000f2e0000000200 */
[C---:B------:R-:W-:Y:S08]  /*f680*/  HMMA.16816.F32.BF16 R20, R48.reuse, R40, R20 ;  /* 0x000000283014723c */ /* 0x040ff00000041814 */
[C---:B------:R-:W-:Y:S01]  /*f690*/  HMMA.16816.F32.BF16 R16, R48.reuse, R42, R16 ;  /* 0x0000002a3010723c */ /* 0x040fe20000041810 */
[----:B------:R-:W5:Y:S07]  /*f6a0*/  LDSM.16.M88.4 R40, [R2+0xf900] ;  /* 0x00f900000228783b */ /* 0x000f6e0000000200 */
[C---:B--2---:R-:W-:Y:S08]  /*f6b0*/  HMMA.16816.F32.BF16 R64, R48.reuse, R36, R64 ;  /* 0x000000243040723c */ /* 0x044ff00000041840 */
[C---:B------:R-:W-:Y:S01]  /*f6c0*/  HMMA.16816.F32.BF16 R60, R48.reuse, R38, R60 ;  /* 0x00000026303c723c */ /* 0x040fe2000004183c */
[----:B------:R-:W-:Y:S07]  /*f6d0*/  LDSM.16.M88.4 R36, [R0+0xe100] ;  /* 0x00e100000024783b */ /* 0x000fee0000000200 */
        /* <DEDUP_REMOVED lines=9> */
[----:B------:R-:W-:Y:S07]  /*f770*/  LDSM.16.M88.4 R68, [R185+0x8000] ;  /* 0x00800000b944783b */ /* 0x000fee0000000200 */
[C---:B----4-:R-:W-:Y:S08]  /*f780*/  HMMA.16816.F32.BF16 R20, R12.reuse, R44, R20 ;  /* 0x0000002c0c14723c */ /* 0x050ff00000041814 */
[C---:B------:R-:W-:Y:S01]  /*f790*/  HMMA.16816.F32.BF16 R16, R12.reuse, R46, R16 ;  /* 0x0000002e0c10723c */ /* 0x040fe20000041810 */
[----:B------:R-:W-:Y:S07]  /*f7a0*/  LDSM.16.M88.4 R44, [R0+0xf900] ;  /* 0x00f90000002c783b */ /* 0x000fee0000000200 */
[C---:B-----5:R-:W-:Y:S01]  /*f7b0*/  HMMA.16816.F32.BF16 R72, R12.reuse, R40, R56 ;  /* 0x000000280c48723c */ /* 0x060fe20000041838 */
[----:B------:R-:W2:Y:S07]  /*f7c0*/  LDSM.16.M88.4 R56, [R183+0x10100] ;  /* 0x01010000b738783b */ /* 0x000eae0000000200 */
[----:B------:R-:W-:Y:S01]  /*f7d0*/  HMMA.16816.F32.BF16 R52, R12, R42, R52 ;  /* 0x0000002a0c34723c */ /* 0x000fe20000041834 */
[----:B------:R-:W3:Y:S04]  /*f7e0*/  LDSM.16.M88.4 R12, [R183+0x10900] ;  /* 0x01090000b70c783b */ /* 0x000ee80000000200 */
[----:B------:R4:W-:Y:S03]  /*f7f0*/  LDSM.16.M88.4 R40, [R5+0x8000] ;  /* 0x008000000528783b */ /* 0x0009e60000000200 */
[C---:B-1----:R-:W-:Y:S08]  /*f800*/  HMMA.16816.F32.BF16 R64, R48.reuse, R8, R64 ;  /* 0x000000083040723c */ /* 0x042ff00000041840 */
[C---:B------:R-:W-:Y:S01]  /*f810*/  HMMA.16816.F32.BF16 R60, R48.reuse, R10, R60 ;  /* 0x0000000a303c723c */ /* 0x040fe2000004183c */
[----:B------:R-:W1:Y:S07]  /*f820*/  LDSM.16.M88.4 R8, [R183+0x11100] ;  /* 0x01110000b708783b */ /* 0x000e6e0000000200 */
[----:B------:R-:W-:Y:S01]  /*f830*/  HMMA.16816.F32.BF16 R28, R48, R36, R28 ;  /* 0x00000024301c723c */ /* 0x000fe2000004181c */
[----:B----4-:R-:W-:-:S07]  /*f840*/  SHF.R.S32.HI R5, RZ, 0x1f, R82 ;  /* 0x0000001fff057819 */ /* 0x010fce0000011452 */
[C---:B------:R-:W-:Y:S01]  /*f850*/  HMMA.16816.F32.BF16 R24, R48.reuse, R38, R24 ;  /* 0x000000263018723c */ /* 0x040fe20000041818 */
[----:B------:R-:W4:Y:S07]  /*f860*/  LDSM.16.M88.4 R36, [R84+0x10100] ;  /* 0x010100005424783b */ /* 0x000f2e0000000200 */
[C---:B------:R-:W-:Y:S08]  /*f870*/  HMMA.16816.F32.BF16 R20, R48.reuse, R32, R20 ;  /* 0x000000203014723c */ /* 0x040ff00000041814 */
[----:B------:R-:W-:Y:S01]  /*f880*/  HMMA.16816.F32.BF16 R16, R48, R34, R16 ;  /* 0x000000223010723c */ /* 0x000fe20000041810 */
[----:B------:R-:W5:Y:S07]  /*f890*/  LDSM.16.M88.4 R32, [R183+0x11900] ;  /* 0x01190000b720783b */ /* 0x000f6e0000000200 */
[C---:B--2---:R-:W-:Y:S08]  /*f8a0*/  HMMA.16816.F32.BF16 R28, R68.reuse, R56, R28 ;  /* 0x00000038441c723c */ /* 0x044ff0000004181c */
        /* <DEDUP_REMOVED lines=8> */
[----:B------:R-:W2:Y:S07]  /*f930*/  LDSM.16.M88.4 R12, [R84+0x11100] ;  /* 0x01110000540c783b */ /* 0x000eae0000000200 */
[C---:B-1----:R-:W-:Y:S08]  /*f940*/  HMMA.16816.F32.BF16 R64, R68.reuse, R8, R64 ;  /* 0x000000084440723c */ /* 0x042ff00000041840 */
[----:B------:R-:W-:Y:S01]  /*f950*/  HMMA.16816.F32.BF16 R60, R68, R10, R60 ;  /* 0x0000000a443c723c */ /* 0x000fe2000004183c */
[----:B------:R-:W1:Y:S07]  /*f960*/  LDSM.16.M88.4 R8, [R2+0x10100] ;  /* 0x010100000208783b */ /* 0x000e6e0000000200 */
[C---:B----4-:R-:W-:Y:S08]  /*f970*/  HMMA.16816.F32.BF16 R28, R40.reuse, R36, R28 ;  /* 0x00000024281c723c */ /* 0x050ff0000004181c */
[----:B------:R-:W-:Y:S01]  /*f980*/  HMMA.16816.F32.BF16 R24, R40, R38, R24 ;  /* 0x000000262818723c */ /* 0x000fe20000041818 */
[----:B------:R-:W-:Y:S07]  /*f990*/  LDSM.16.M88.4 R36, [R2+0x11900] ;  /* 0x011900000224783b */ /* 0x000fee0000000200 */
[C---:B-----5:R-:W-:Y:S01]  /*f9a0*/  HMMA.16816.F32.BF16 R76, R68.reuse, R32, R72 ;  /* 0x00000020444c723c */ /* 0x060fe20000041848 */
[----:B------:R-:W-:Y:S07]  /*f9b0*/  LDSM.16.M88.4 R72, [R2+0x10900] ;  /* 0x010900000248783b */ /* 0x000fee0000000200 */
[----:B------:R-:W-:Y:S01]  /*f9c0*/  HMMA.16816.F32.BF16 R52, R68, R34, R52 ;  /* 0x000000224434723c */ /* 0x000fe20000041834 */
[----:B------:R3:W4:Y:S07]  /*f9d0*/  LDSM.16.M88.4 R32, [R2+0x11100] ;  /* 0x011100000220783b */ /* 0x00072e0000000200 */
[C---:B--2---:R-:W-:Y:S08]  /*f9e0*/  HMMA.16816.F32.BF16 R64, R40.reuse, R12, R64 ;  /* 0x0000000c2840723c */ /* 0x044ff00000041840 */
[----:B------:R-:W-:Y:S01]  /*f9f0*/  HMMA.16816.F32.BF16 R60, R40, R14, R60 ;  /* 0x0000000e283c723c */ /* 0x000fe2000004183c */
[----:B------:R-:W-:Y:S07]  /*fa00*/  LDSM.16.M88.4 R12, [R0+0x10100] ;  /* 0x01010000000c783b */ /* 0x000fee0000000200 */
[----:B-1----:R-:W-:Y:S01]  /*fa10*/  HMMA.16816.F32.BF16 R28, R48, R8, R28 ;  /* 0x00000008301c723c */ /* 0x002fe2000004181c */
[----:B---3--:R-:W-:-:S05]  /*fa20*/  LOP3.LUT R2, R80, 0xffffffe0, RZ, 0xc0, !PT ;  /* 0xffffffe050027812 */ /* 0x008fca00078ec0ff */
[----:B------:R-:W-:Y:S02]  /*fa30*/  IMAD.IADD R2, R89, 0x1, -R2 ;  /* 0x0000000159027824 */ /* 0x000fe400078e0a02 */
[----:B------:R-:W-:Y:S01]  /*fa40*/  HMMA.16816.F32.BF16 R24, R48, R10, R24 ;  /* 0x0000000a3018723c */ /* 0x000fe20000041818 */
[----:B------:R-:W1:Y:S07]  /*fa50*/  LDSM.16.M88.4 R8, [R180+0x8000] ;  /* 0x00800000b408783b */ /* 0x000e6e0000000200 */
[C---:B------:R-:W-:Y:S08]  /*fa60*/  HMMA.16816.F32.BF16 R20, R40.reuse, R44, R20 ;  /* 0x0000002c2814723c */ /* 0x040ff00000041814 */
[C---:B------:R-:W-:Y:S08]  /*fa70*/  HMMA.16816.F32.BF16 R16, R40.reuse, R46, R16 ;  /* 0x0000002e2810723c */ /* 0x040ff00000041810 */
[C---:B------:R-:W-:Y:S08]  /*fa80*/  HMMA.16816.F32.BF16 R76, R40.reuse, R56, R76 ;  /* 0x00000038284c723c */ /* 0x040ff0000004184c */
[----:B------:R-:W-:Y:S07]  /*fa90*/  HMMA.16816.F32.BF16 R52, R40, R58, R52 ;  /* 0x0000003a2834723c */ /* 0x000fee0000041834 */
[----:B------:R-:W-:Y:S01]  /*faa0*/  LEA.HI R43, R5, R82, RZ, 0x3 ;  /* 0x00000052052b7211 */ /* 0x000fe200078f18ff */
[----:B------:R-:W-:Y:S01]  /*fab0*/  IMAD.IADD R41, R89, 0x1, -R6 ;  /* 0x0000000159297824 */ /* 0x000fe200078e0a06 */
[----:B------:R-:W-:Y:S01]  /*fac0*/  SHF.R.S32.HI R5, RZ, 0x1f, R2 ;  /* 0x0000001fff057819 */ /* 0x000fe20000011402 */
[----:B----4-:R-:W-:Y:S01]  /*fad0*/  HMMA.16816.F32.BF16 R64, R48, R32, R64 ;  /* 0x000000203040723c */ /* 0x010fe20000041840 */
[----:B------:R-:W-:Y:S01]  /*fae0*/  LOP3.LUT R43, R43, 0xffffff8, RZ, 0xc0, !PT ;  /* 0x0ffffff82b2b7812 */ /* 0x000fe200078ec0ff */
[----:B------:R-:W-:Y:S01]  /*faf0*/  IMAD.MOV.U32 R42, RZ, RZ, -0x40 ;  /* 0xffffffc0ff2a7424 */ /* 0x000fe200078e00ff */
[----:B------:R-:W-:-:S02]  /*fb00*/  LEA.HI R5, R5, R2, RZ, 0x2 ;  /* 0x0000000205057211 */ /* 0x000fc400078f10ff */
[----:B------:R-:W-:Y:S01]  /*fb10*/  LEA.HI R6, R41, R41, RZ, 0x1 ;  /* 0x0000002929067211 */ /* 0x000fe200078f08ff */
[----:B------:R-:W-:Y:S01]  /*fb20*/  IMAD.IADD R43, R82, 0x1, -R43 ;  /* 0x00000001522b7824 */ /* 0x000fe200078e0a2b */
[C---:B------:R-:W-:Y:S01]  /*fb30*/  LEA.HI.SX32 R210, R5.reuse, R92, 0x1e ;  /* 0x0000005c05d27211 */ /* 0x040fe200078ff2ff */
[----:B------:R-:W-:Y:S01]  /*fb40*/  HMMA.16816.F32.BF16 R60, R48, R34, R60 ;  /* 0x00000022303c723c */ /* 0x000fe2000004183c */
[----:B------:R-:W-:Y:S01]  /*fb50*/  LOP3.LUT R6, R6, 0x1ffffffe, RZ, 0xc0, !PT ;  /* 0x1ffffffe06067812 */ /* 0x000fe200078ec0ff */
[----:B------:R-:W-:Y:S01]  /*fb60*/  LDSM.16.M88.4 R32, [R0+0x10900] ;  /* 0x010900000020783b */ /* 0x000fe20000000200 */
[----:B------:R-:W-:Y:S01]  /*fb70*/  LOP3.LUT R5, R5, 0x7ffffffc, RZ, 0xc0, !PT ;  /* 0x7ffffffc05057812 */ /* 0x000fe200078ec0ff */
[----:B------:R-:W-:Y:S02]  /*fb80*/  IMAD R210, R43, 0x10, R210 ;  /* 0x000000102bd27824 */ /* 0x000fe400078e02d2 */
[----:B------:R-:W-:Y:S02]  /*fb90*/  IMAD.IADD R41, R41, 0x1, -R6 ;  /* 0x0000000129297824 */ /* 0x000fe400078e0a06 */
[----:B-1----:R-:W-:Y:S01]  /*fba0*/  HMMA.16816.F32.BF16 R28, R8, R12, R28 ;  /* 0x0000000c081c723c */ /* 0x002fe2000004181c */
[----:B------:R-:W-:-:S02]  /*fbb0*/  IMAD.IADD R5, R2, 0x1, -R5 ;  /* 0x0000000102057824 */ /* 0x000fc400078e0a05 */
[----:B------:R-:W-:Y:S02]  /*fbc0*/  IMAD R210, R41, 0x8, R210 ;  /* 0x0000000829d27824 */ /* 0x000fe400078e02d2 */
[----:B------:R-:W-:Y:S02]  /*fbd0*/  IMAD R42, R7, R42, 0x1 ;  /* 0x00000001072a7424 */ /* 0x000fe400078e022a */
[----:B------:R-:W-:Y:S01]  /*fbe0*/  @P3 IMAD.HI.U32 R12, R210, c[0x0][0x2c8], RZ ;  /* 0x0000b200d20c3a27 */ /* 0x000fe200078e00ff */
[----:B------:R-:W-:Y:S03]  /*fbf0*/  HMMA.16816.F32.BF16 R76, R48, R36, R76 ;  /* 0x00000024304c723c */ /* 0x000fe6000004184c */
[----:B------:R-:W-:Y:S01]  /*fc00*/  IMAD.MOV.U32 R6, RZ, RZ, R210 ;  /* 0x000000ffff067224 */ /* 0x000fe200078e00d2 */
[----:B------:R-:W-:Y:S01]  /*fc10*/  @P3 SHF.R.U32.HI R6, RZ, c[0x0][0x2cc], R12 ;  /* 0x0000b300ff063a19 */ /* 0x000fe2000001160c */
[----:B------:R-:W-:-:S02]  /*fc20*/  IMAD.SHL.U32 R213, R5, 0x2, RZ ;  /* 0x0000000205d57824 */ /* 0x000fc400078e00ff */
[--C-:B------:R-:W-:Y:S01]  /*fc30*/  IMAD R2, R7, -0x40, R186.reuse ;  /* 0xffffffc007027824 */ /* 0x100fe200078e02ba */
[C---:B------:R-:W-:Y:S01]  /*fc40*/  HMMA.16816.F32.BF16 R52, R48.reuse, R38, R52 ;  /* 0x000000263034723c */ /* 0x040fe20000041834 */
[----:B------:R-:W-:Y:S01]  /*fc50*/  LDSM.16.M88.4 R36, [R0+0x11100] ;  /* 0x011100000024783b */ /* 0x000fe20000000200 */
[----:B------:R-:W-:Y:S01]  /*fc60*/  IADD3 R42, -R213, R42, R186 ;  /* 0x0000002ad52a7210 */ /* 0x000fe20007ffe1ba */
[----:B------:R-:W-:Y:S02]  /*fc70*/  IMAD.IADD R7, R2, 0x1, -R213 ;  /* 0x0000000102077824 */ /* 0x000fe400078e0ad5 */
[----:B------:R-:W1:Y:S02]  /*fc80*/  SHFL.IDX PT, R40, R6, RZ, 0x1c1f ;  /* 0x001c1fff06287589 */ /* 0x000e6400000e0000 */
[----:B------:R-:W-:Y:S01]  /*fc90*/  IMAD.IADD R5, R42, 0x1, -R209 ;  /* 0x000000012a057824 */ /* 0x000fe200078e0ad1 */
[----:B------:R-:W-:Y:S08]  /*fca0*/  HMMA.16816.F32.BF16 R20, R48, R72, R20 ;  /* 0x000000483014723c */ /* 0x000ff00000041814 */
[----:B------:R-:W-:Y:S01]  /*fcb0*/  HMMA.16816.F32.BF16 R24, R8, R14, R24 ;  /* 0x0000000e0818723c */ /* 0x000fe20000041818 */
[----:B------:R2:W3:Y:S01]  /*fcc0*/  LDSM.16.M88.4 R12, [R0+0x11900] ;  /* 0x01190000000c783b */ /* 0x0004e20000000200 */
[----:B------:R-:W-:-:S04]  /*fcd0*/  DEPBAR.LE SB0, 0x2 ;  /* 0x000080800000791a */ /* 0x000fc80000000000 */
[----:B------:R-:W-:Y:S02]  /*fce0*/  BAR.SYNC.DEFER_BLOCKING 0x0 ;  /* 0x0000000000007b1d */ /* 0x000fe40000010000 */
[----:B------:R-:W-:Y:S01]  /*fcf0*/  HMMA.16816.F32.BF16 R16, R48, R74, R16 ;  /* 0x0000004a3010723c */ /* 0x000fe20000041810 */
[----:B-1----:R-:W-:-:S07]  /*fd00*/  IMAD.IADD R2, R5, 0x1, R40 ;  /* 0x0000000105027824 */ /* 0x002fce00078e0228 */
[----:B------:R-:W-:Y:S01]  /*fd10*/  HMMA.16816.F32.BF16 R20, R8, R32, R20 ;  /* 0x000000200814723c */ /* 0x000fe20000041814 */
[----:B------:R-:W-:-:S04]  /*fd20*/  IMNMX R2, R7, R2, PT ;  /* 0x0000000207027217 */ /* 0x000fc80003800200 */
[C---:B------:R-:W-:Y:S02]  /*fd30*/  ISETP.GT.AND P0, PT, R2.reuse, RZ, PT ;  /* 0x000000ff0200720c */ /* 0x040fe40003f04270 */
[----:B------:R-:W-:Y:S01]  /*fd40*/  ISETP.GT.AND P1, PT, R2, 0x1, PT ;  /* 0x000000010200780c */ /* 0x000fe20003f24270 */
[C---:B------:R-:W-:Y:S01]  /*fd50*/  HMMA.16816.F32.BF16 R64, R8.reuse, R36, R64 ;  /* 0x000000240840723c */ /* 0x040fe20000041840 */
[----:B--2---:R-:W-:Y:S02]  /*fd60*/  FSEL R0, R28, -INF , P0 ;  /* 0xff8000001c007808 */ /* 0x004fe40000000000 */
[C---:B------:R-:W-:Y:S02]  /*fd70*/  ISETP.GT.AND P0, PT, R2.reuse, 0x8, PT ;  /* 0x000000080200780c */ /* 0x040fe40003f04270 */
[----:B------:R-:W-:Y:S01]  /*fd80*/  FSEL R28, R29, -INF , P1 ;  /* 0xff8000001d1c7808 */ /* 0x000fe20000800000 */
[----:B------:R-:W-:Y:S01]  /*fd90*/  LDSM.16.MT88.4 R124, [R135+0x100] ;  /* 0x00010000877c783b */ /* 0x000fe20000004200 */
[----:B------:R-:W-:Y:S01]  /*fda0*/  ISETP.GT.AND P1, PT, R2, 0x9, PT ;  /* 0x000000090200780c */ /* 0x000fe20003f24270 */
[----:B------:R-:W-:Y:S01]  /*fdb0*/  HMMA.16816.F32.BF16 R16, R8, R34, R16 ;  /* 0x000000220810723c */ /* 0x000fe20000041810 */
[----:B------:R-:W-:Y:S01]  /*fdc0*/  FSEL R32, R24, -INF , P0 ;  /* 0xff80000018207808 */ /* 0x000fe20000000000 */
[----:B------:R1:W2:Y:S01]  /*fdd0*/  SHFL.IDX PT, R34, R6, 0x1, 0x1c1f ;  /* 0x003c1f0006227f89 */ /* 0x0002a200000e0000 */
[----:B------:R-:W-:-:S02]  /*fde0*/  ISETP.GT.AND P0, PT, R2, 0x10, PT ;  /* 0x000000100200780c */ /* 0x000fc40003f04270 */
[----:B------:R-:W-:Y:S01]  /*fdf0*/  FSEL R24, R25, -INF , P1 ;  /* 0xff80000019187808 */ /* 0x000fe20000800000 */
[----:B------:R-:W-:Y:S01]  /*fe00*/  LDSM.16.MT88.4 R104, [R173+0x100] ;  /* 0x00010000ad68783b */ /* 0x000fe20000004200 */
[----:B------:R-:W-:Y:S01]  /*fe10*/  ISETP.GT.AND P1, PT, R2, 0x11, PT ;  /* 0x000000110200780c */ /* 0x000fe20003f24270 */
[----:B------:R-:W-:Y:S01]  /*fe20*/  HMMA.16816.F32.BF16 R60, R8, R38, R60 ;  /* 0x00000026083c723c */ /* 0x000fe2000004183c */
[----:B------:R-:W-:Y:S01]  /*fe30*/  FSEL R20, R20, -INF , P0 ;  /* 0xff80000014147808 */ /* 0x000fe20000000000 */
[----:B------:R-:W-:Y:S01]  /*fe40*/  LDSM.16.MT88.4 R112, [R134+0x100] ;  /* 0x000100008670783b */ /* 0x000fe20000004200 */
[----:B------:R-:W-:-:S03]  /*fe50*/  ISETP.GT.AND P0, PT, R2, 0x18, PT ;  /* 0x000000180200780c */ /* 0x000fc60003f04270 */
[----:B------:R-:W-:Y:S02]  /*fe60*/  LDSM.16.MT88.4 R120, [R4+0x100] ;  /* 0x000100000478783b */ /* 0x000fe40000004200 */
[C---:B---3--:R-:W-:Y:S02]  /*fe70*/  HMMA.16816.F32.BF16 R76, R8.reuse, R12, R76 ;  /* 0x0000000c084c723c */ /* 0x048fe4000004184c */
[----:B------:R-:W-:Y:S04]  /*fe80*/  LDSM.16.MT88.4 R40, [R135+0x2100] ;  /* 0x002100008728783b */ /* 0x000fe80000004200 */
[----:B------:R-:W-:Y:S02]  /*fe90*/  LDSM.16.MT88.4 R48, [R173+0x2100] ;  /* 0x00210000ad30783b */ /* 0x000fe40000004200 */
[----:B------:R-:W-:Y:S01]  /*fea0*/  FSEL R16, R16, -INF , P0 ;  /* 0xff80000010107808 */ /* 0x000fe20000000000 */
[----:B------:R-:W-:Y:S01]  /*feb0*/  HMMA.16816.F32.BF16 R52, R8, R14, R52 ;  /* 0x0000000e0834723c */ /* 0x000fe20000041834 */
[----:B-1----:R-:W-:Y:S01]  /*fec0*/  FSEL R6, R21, -INF , P1 ;  /* 0xff80000015067808 */ /* 0x002fe20000800000 */
[----:B--2---:R-:W-:Y:S01]  /*fed0*/  IMAD.IADD R34, R5, 0x1, R34 ;  /* 0x0000000105227824 */ /* 0x004fe200078e0222 */
[C---:B------:R-:W-:Y:S01]  /*fee0*/  ISETP.GT.AND P1, PT, R2.reuse, 0x19, PT ;  /* 0x000000190200780c */ /* 0x040fe20003f24270 */
[----:B------:R-:W-:Y:S01]  /*fef0*/  LDSM.16.MT88.4 R56, [R134+0x2100] ;  /* 0x002100008638783b */ /* 0x000fe20000004200 */
[----:B------:R-:W-:-:S02]  /*ff00*/  ISETP.GT.AND P0, PT, R2, 0x20, PT ;  /* 0x000000200200780c */ /* 0x000fc40003f04270 */
[----:B------:R-:W-:Y:S01]  /*ff10*/  FSEL R12, R17, -INF , P1 ;  /* 0xff800000110c7808 */ /* 0x000fe20000800000 */
[----:B------:R-:W-:Y:S01]  /*ff20*/  LDSM.16.MT88.4 R72, [R135+0x4100] ;  /* 0x004100008748783b */ /* 0x000fe20000004200 */
[----:B------:R-:W-:Y:S02]  /*ff30*/  ISETP.GT.AND P1, PT, R2, 0x21, PT ;  /* 0x000000210200780c */ /* 0x000fe40003f24270 */
[----:B------:R-:W-:Y:S01]  /*ff40*/  FSEL R170, R64, -INF , P0 ;  /* 0xff80000040aa7808 */ /* 0x000fe20000000000 */
[----:B------:R-:W-:Y:S01]  /*ff50*/  LDSM.16.MT88.4 R80, [R173+0x4100] ;  /* 0x00410000ad50783b */ /* 0x000fe20000004200 */
[----:B------:R-:W-:Y:S02]  /*ff60*/  ISETP.GT.AND P0, PT, R2, 0x28, PT ;  /* 0x000000280200780c */ /* 0x000fe40003f04270 */
[----:B------:R-:W-:Y:S01]  /*ff70*/  FMNMX.FTZ R9, R0, R28, !PT ;  /* 0x0000001c00097209 */ /* 0x000fe20007810000 */
[----:B------:R-:W-:Y:S01]  /*ff80*/  LDSM.16.MT88.4 R88, [R134+0x4100] ;  /* 0x004100008658783b */ /* 0x000fe20000004200 */
[----:B------:R-:W-:-:S02]  /*ff90*/  FSEL R168, R65, -INF , P1 ;  /* 0xff80000041a87808 */ /* 0x000fc40000800000 */
[----:B------:R-:W-:Y:S01]  /*ffa0*/  ISETP.GT.AND P1, PT, R2, 0x29, PT ;  /* 0x000000290200780c */ /* 0x000fe20003f24270 */
[----:B------:R-:W-:Y:S01]  /*ffb0*/  LDSM.16.MT88.4 R144, [R135+0x900] ;  /* 0x000900008790783b */ /* 0x000fe20000004200 */
[----:B------:R-:W-:Y:S02]  /*ffc0*/  FSEL R222, R60, -INF , P0 ;  /* 0xff8000003cde7808 */ /* 0x000fe40000000000 */
[----:B------:R-:W-:Y:S01]  /*ffd0*/  IMNMX R5, R7, R34, PT ;  /* 0x0000002207057217 */ /* 0x000fe20003800200 */
[----:B------:R-:W-:Y:S01]  /*ffe0*/  LDSM.16.MT88.4 R140, [R173+0x900] ;  /* 0x00090000ad8c783b */ /* 0x000fe20000004200 */
[----:B------:R-:W-:Y:S02]  /*fff0*/  ISETP.GT.AND P0, PT, R2, 0x30, PT ;  /* 0x000000300200780c */ /* 0x000fe40003f04270 */
[----:B------:R-:W-:Y:S01]  /*10000*/  FMNMX.FTZ R9, R32, R9, !PT ;  /* 0x0000000920097209 */ /* 0x000fe20007810000 */
[----:B------:R-:W-:Y:S01]  /*10010*/  LDSM.16.MT88.4 R136, [R134+0x900] ;  /* 0x000900008688783b */ /* 0x000fe20000004200 */
[----:B------:R-:W-:-:S02]  /*10020*/  FSEL R220, R61, -INF , P1 ;  /* 0xff8000003ddc7808 */ /* 0x000fc40000800000 */
[C---:B------:R-:W-:Y:S02]  /*10030*/  ISETP.GT.AND P1, PT, R5.reuse, RZ, PT ;  /* 0x000000ff0500720c */ /* 0x040fe40003f24270 */
[----:B------:R-:W-:Y:S02]  /*10040*/  FSEL R214, R76, -INF , P0 ;  /* 0xff8000004cd67808 */ /* 0x000fe40000000000 */
[C---:B------:R-:W-:Y:S02]  /*10050*/  ISETP.GT.AND P0, PT, R5.reuse, 0x1, PT ;  /* 0x000000010500780c */ /* 0x040fe40003f04270 */
        /* <DEDUP_REMOVED lines=17> */
[----:B------:R-:W-:Y:S02]  /*10170*/  FSEL R10, R23, -INF , P0 ;  /* 0xff800000170a7808 */ /* 0x000fe40000000000 */
[----:B------:R-:W-:Y:S02]  /*10180*/  ISETP.GT.AND P0, PT, R5, 0x18, PT ;  /* 0x000000180500780c */ /* 0x000fe40003f04270 */
[----:B------:R-:W-:Y:S02]  /*10190*/  ISETP.GT.AND P1, PT, R2, 0x31, PT ;  /* 0x000000310200780c */ /* 0x000fe40003f24270 */
[----:B------:R-:W-:-:S02]  /*101a0*/  FMNMX.FTZ R9, R170, R9, !PT ;  /* 0x00000009aa097209 */ /* 0x000fc40007810000 */
[----:B------:R-:W-:Y:S02]  /*101b0*/  FMNMX.FTZ R11, R22, R11, !PT ;  /* 0x0000000b160b7209 */ /* 0x000fe40007810000 */
[----:B------:R-:W-:Y:S02]  /*101c0*/  FSEL R18, R18, -INF , P0 ;  /* 0xff80000012127808 */ /* 0x000fe40000000000 */
        /* <DEDUP_REMOVED lines=18> */
[----:B------:R-:W-:Y:S02]  /*102f0*/  ISETP.GT.AND P1, PT, R5, 0x28, PT ;  /* 0x000000280500780c */ /* 0x000fe40003f24270 */
[----:B------:R-:W-:Y:S02]  /*10300*/  FMNMX.FTZ R11, R174, R11, !PT ;  /* 0x0000000bae0b7209 */ /* 0x000fe40007810000 */
[----:B------:R-:W-:Y:S02]  /*10310*/  FSEL R206, R53, -INF , P0 ;  /* 0xff80000035ce7808 */ /* 0x000fe40000000000 */
[----:B------:R-:W-:Y:S02]  /*10320*/  FMNMX.FTZ R9, R212, R9, !PT ;  /* 0x00000009d4097209 */ /* 0x000fe40007810000 */
        /* <DEDUP_REMOVED lines=8> */
[----:B------:R-:W-:Y:S02]  /*103b0*/  ISETP.GT.AND P0, PT, R5, 0x31, PT ;  /* 0x000000310500780c */ /* 0x000fe40003f04270 */
[----:B------:R-:W-:Y:S01]  /*103c0*/  FSEL R150, R78, -INF , P1 ;  /* 0xff8000004e967808 */ /* 0x000fe20000800000 */
[----:B------:R-:W1:Y:S01]  /*103d0*/  SHFL.BFLY PT, R9, R2, 0x2, 0x1f ;  /* 0x0c401f0002097f89 */ /* 0x000e6200000e0000 */
[----:B------:R-:W-:Y:S02]  /*103e0*/  FMNMX.FTZ R11, R216, R11, !PT ;  /* 0x0000000bd80b7209 */ /* 0x000fe40007810000 */
[----:B------:R-:W-:Y:S02]  /*103f0*/  FSEL R148, R79, -INF , P0 ;  /* 0xff8000004f947808 */ /* 0x000fe40000000000 */
[----:B------:R-:W-:-:S02]  /*10400*/  ISETP.GT.AND P1, PT, R5, 0x38, PT ;  /* 0x000000380500780c */ /* 0x000fc40003f24270 */
[----:B------:R-:W-:Y:S02]  /*10410*/  FMNMX.FTZ R11, R150, R11, !PT ;  /* 0x0000000b960b7209 */ /* 0x000fe40007810000 */
[----:B------:R-:W-:Y:S02]  /*10420*/  ISETP.GT.AND P0, PT, R5, 0x39, PT ;  /* 0x000000390500780c */ /* 0x000fe40003f04270 */
[----:B------:R-:W-:Y:S02]  /*10430*/  FSEL R176, R54, -INF , P1 ;  /* 0xff80000036b07808 */ /* 0x000fe40000800000 */
[----:B------:R-:W-:Y:S02]  /*10440*/  FMNMX.FTZ R11, R148, R11, !PT ;  /* 0x0000000b940b7209 */ /* 0x000fe40007810000 */
        /* <DEDUP_REMOVED lines=19> */
[--C-:B------:R-:W-:Y:S01]  /*10580*/  FFMA.FTZ R3, R12, c[0x0][0x2d0], -R149.reuse ;  /* 0x0000b4000c037a23 */ /* 0x100fe20000010895 */
[----:B------:R-:W-:Y:S01]  /*10590*/  LDSM.16.MT88.4 R32, [R165+0x900] ;  /* 0x00090000a520783b */ /* 0x000fe20000004200 */
[--C-:B------:R-:W-:Y:S01]  /*105a0*/  FFMA.FTZ R160, R20, c[0x0][0x2d0], -R149.reuse ;  /* 0x0000b40014a07a23 */ /* 0x100fe20000010895 */
[C---:B------:R-:W-:Y:S01]  /*105b0*/  FSETP.NEU.FTZ.AND P0, PT, R0.reuse, -INF , PT ;  /* 0xff8000000000780b */ /* 0x040fe20003f1d000 */
[----:B------:R-:W-:Y:S01]  /*105c0*/  FMUL.FTZ R171, R0, c[0x0][0x2d0] ;  /* 0x0000b40000ab7a20 */ /* 0x000fe20000410000 */
[----:B------:R-:W1:Y:S01]  /*105d0*/  MUFU.EX2 R161, R161 ;  /* 0x000000a100a17308 */ /* 0x000e620000000800 */
[----:B------:R-:W-:-:S02]  /*105e0*/  FFMA.FTZ R152, R16, c[0x0][0x2d0], -R149 ;  /* 0x0000b40010987a23 */ /* 0x000fc40000010895 */
[--C-:B------:R-:W-:Y:S01]  /*105f0*/  FFMA.FTZ R167, R170, c[0x0][0x2d0], -R149.reuse ;  /* 0x0000b400aaa77a23 */ /* 0x100fe20000010895 */
[----:B------:R-:W-:Y:S01]  /*10600*/  FSEL R171, R171, RZ, P0 ;  /* 0x000000ffabab7208 */ /* 0x000fe20000000000 */
[--C-:B------:R-:W-:Y:S01]  /*10610*/  FFMA.FTZ R168, R168, c[0x0][0x2d0], -R149.reuse ;  /* 0x0000b400a8a87a23 */ /* 0x100fe20000010895 */
[----:B------:R-:W-:Y:S01]  /*10620*/  ISETP.GE.AND P0, PT, R95, 0x3, PT ;  /* 0x000000035f00780c */ /* 0x000fe20003f06270 */
[----:B------:R-:W-:Y:S01]  /*10630*/  FFMA.FTZ R170, R222, c[0x0][0x2d0], -R149 ;  /* 0x0000b400deaa7a23 */ /* 0x000fe20000010895 */
[----:B------:R-:W-:Y:S01]  /*10640*/  MUFU.EX2 R162, R162 ;  /* 0x000000a200a27308 */ /* 0x000fe20000000800 */
[--C-:B------:R-:W-:Y:S02]  /*10650*/  FFMA.FTZ R166, R7, c[0x0][0x2d0], -R171.reuse ;  /* 0x0000b40007a67a23 */ /* 0x100fe400000108ab */
[--C-:B------:R-:W-:Y:S01]  /*10660*/  FFMA.FTZ R163, R30, c[0x0][0x2d0], -R171.reuse ;  /* 0x0000b4001ea37a23 */ /* 0x100fe200000108ab */
[----:B------:R-:W2:Y:S01]  /*10670*/  LDSM.16.MT88.4 R4, [R4+0x4100] ;  /* 0x004100000404783b */ /* 0x000ea20000004200 */
[----:B------:R-:W-:-:S02]  /*10680*/  FFMA.FTZ R158, R26, c[0x0][0x2d0], -R171 ;  /* 0x0000b4001a9e7a23 */ /* 0x000fc400000108ab */
[--C-:B------:R-:W-:Y:S01]  /*10690*/  FFMA.FTZ R159, R14, c[0x0][0x2d0], -R171.reuse ;  /* 0x0000b4000e9f7a23 */ /* 0x100fe200000108ab */
[----:B------:R-:W3:Y:S01]  /*106a0*/  MUFU.EX2 R157, R157 ;  /* 0x0000009d009d7308 */ /* 0x000ee20000000800 */
[----:B------:R-:W4:Y:S01]  /*106b0*/  LDSM.16.MT88.4 R12, [R165+0x2900] ;  /* 0x00290000a50c783b */ /* 0x000f220000004200 */
[----:B-1----:R-:W-:Y:S01]  /*106c0*/  F2FP.BF16.PACK_AB R96, R161, R164 ;  /* 0x000000a4a160723e */ /* 0x002fe200000010ff */
[--C-:B------:R-:W-:Y:S01]  /*106d0*/  FFMA.FTZ R156, R22, c[0x0][0x2d0], -R171.reuse ;  /* 0x0000b400169c7a23 */ /* 0x100fe200000108ab */
[----:B------:R-:W-:Y:S01]  /*106e0*/  @P0 IADD3 R95, R95, -0x3, RZ ;  /* 0xfffffffd5f5f0810 */ /* 0x000fe20007ffe0ff */
[--C-:B------:R-:W-:Y:S01]  /*106f0*/  FFMA.FTZ R153, R10, c[0x0][0x2d0], -R171.reuse ;  /* 0x0000b4000a997a23 */ /* 0x100fe200000108ab */
[----:B------:R-:W1:Y:S01]  /*10700*/  LDSM.16.MT88.4 R20, [R135+0x2900] ;  /* 0x002900008714783b */ /* 0x000e620000004200 */
[--C-:B------:R-:W-:Y:S01]  /*10710*/  FFMA.FTZ R133, R18, c[0x0][0x2d0], -R171.reuse ;  /* 0x0000b40012857a23 */ /* 0x100fe200000108ab */
[----:B------:R-:W-:Y:S01]  /*10720*/  MUFU.EX2 R166, R166 ;  /* 0x000000a600a67308 */ /* 0x000fe20000000800 */
[----:B------:R-:W-:Y:S01]  /*10730*/  FFMA.FTZ R154, R8, c[0x0][0x2d0], -R171 ;  /* 0x0000b400089a7a23 */ /* 0x000fe200000108ab */
[----:B------:R-:W5:Y:S01]  /*10740*/  LDSM.16.MT88.4 R16, [R135+0x4900] ;  /* 0x004900008710783b */ /* 0x000f620000004200 */
[----:B------:R-:W-:-:S02]  /*10750*/  FFMA.FTZ R169, R220, c[0x0][0x2d0], -R149 ;  /* 0x0000b400dca97a23 */ /* 0x000fc40000010895 */
[--C-:B------:R-:W-:Y:S01]  /*10760*/  FFMA.FTZ R174, R174, c[0x0][0x2d0], -R171.reuse ;  /* 0x0000b400aeae7a23 */ /* 0x100fe200000108ab */
[----:B------:R-:W-:Y:S01]  /*10770*/  LDSM.16.MT88.4 R28, [R173+0x2900] ;  /* 0x00290000ad1c783b */ /* 0x000fe20000004200 */
[--C-:B------:R-:W-:Y:S01]  /*10780*/  FFMA.FTZ R175, R218, c[0x0][0x2d0], -R171.reuse ;  /* 0x0000b400daaf7a23 */ /* 0x100fe200000108ab */
[----:B------:R-:W2:Y:S01]  /*10790*/  MUFU.EX2 R163, R163 ;  /* 0x000000a300a37308 */ /* 0x000ea20000000800 */
[----:B---3--:R-:W-:Y:S01]  /*107a0*/  F2FP.BF16.PACK_AB R98, R157, R162 ;  /* 0x000000a29d62723e */ /* 0x008fe200000010ff */
[----:B------:R-:W-:Y:S01]  /*107b0*/  LDSM.16.MT88.4 R24, [R134+0x2900] ;  /* 0x002900008618783b */ /* 0x000fe20000004200 */
[--C-:B------:R-:W-:Y:S02]  /*107c0*/  FFMA.FTZ R178, R178, c[0x0][0x2d0], -R171.reuse ;  /* 0x0000b400b2b27a23 */ /* 0x100fe400000108ab */
[----:B------:R-:W-:Y:S02]  /*107d0*/  FFMA.FTZ R179, R216, c[0x0][0x2d0], -R171 ;  /* 0x0000b400d8b37a23 */ /* 0x000fe400000108ab */
[----:B------:R-:W-:Y:S01]  /*107e0*/  FFMA.FTZ R215, R206, c[0x0][0x2d0], -R149 ;  /* 0x0000b400ced77a23 */ /* 0x000fe20000010895 */
[----:B------:R-:W-:Y:S01]  /*107f0*/  MUFU.EX2 R158, R158 ;  /* 0x0000009e009e7308 */ /* 0x000fe20000000800 */
[----:B------:R-:W-:-:S02]  /*10800*/  FFMA.FTZ R206, R150, c[0x0][0x2d0], -R171 ;  /* 0x0000b40096ce7a23 */ /* 0x000fc400000108ab */
[--C-:B------:R-:W-:Y:S02]  /*10810*/  FFMA.FTZ R217, R148, c[0x0][0x2d0], -R171.reuse ;  /* 0x0000b40094d97a23 */ /* 0x100fe400000108ab */
[----:B------:R-:W-:Y:S02]  /*10820*/  FFMA.FTZ R176, R176, c[0x0][0x2d0], -R171 ;  /* 0x0000b400b0b07a23 */ /* 0x000fe400000108ab */
[--C-:B------:R-:W-:Y:S01]  /*10830*/  FFMA.FTZ R207, R214, c[0x0][0x2d0], -R149.reuse ;  /* 0x0000b400d6cf7a23 */ /* 0x100fe20000010895 */
[----:B------:R-:W3:Y:S01]  /*10840*/  MUFU.EX2 R159, R159 ;  /* 0x0000009f009f7308 */ /* 0x000ee20000000800 */
[----:B--2---:R-:W-:Y:S01]  /*10850*/  F2FP.BF16.PACK_AB R97, R163, R166 ;  /* 0x000000a6a361723e */ /* 0x004fe200000010ff */
[--C-:B------:R-:W-:Y:S02]  /*10860*/  FFMA.FTZ R212, R212, c[0x0][0x2d0], -R149.reuse ;  /* 0x0000b400d4d47a23 */ /* 0x100fe40000010895 */
[----:B------:R-:W-:Y:S02]  /*10870*/  FFMA.FTZ R208, R208, c[0x0][0x2d0], -R149 ;  /* 0x0000b400d0d07a23 */ /* 0x000fe40000010895 */
[----:B------:R-:W-:Y:S01]  /*10880*/  FFMA.FTZ R171, R172, c[0x0][0x2d0], -R171 ;  /* 0x0000b400acab7a23 */ /* 0x000fe200000108ab */
[----:B------:R-:W-:Y:S01]  /*10890*/  LDSM.16.MT88.4 R148, [R173+0x3900] ;  /* 0x00390000ad94783b */ /* 0x000fe20000004200 */
[----:B------:R-:W-:Y:S01]  /*108a0*/  MUFU.EX2 R160, R160 ;  /* 0x000000a000a07308 */ /* 0x000fe20000000800 */
[----:B------:R-:W-:-:S02]  /*108b0*/  FADD.FTZ R161, R164, R161 ;  /* 0x000000a1a4a17221 */ /* 0x000fc40000010000 */
[----:B------:R-:W-:Y:S02]  /*108c0*/  FADD.FTZ R163, R166, R163 ;  /* 0x000000a3a6a37221 */ /* 0x000fe40000010000 */
[----:B------:R-:W-:Y:S02]  /*108d0*/  FADD.FTZ R162, R162, R161 ;  /* 0x000000a1a2a27221 */ /* 0x000fe40000010000 */
[----:B------:R-:W-:Y:S01]  /*108e0*/  @P0 IMAD R94, R94, R95, RZ ;  /* 0x0000005f5e5e0224 */ /* 0x000fe200078e02ff */
[----:B---3--:R-:W-:Y:S01]  /*108f0*/  F2FP.BF16.PACK_AB R99, R159, R158 ;  /* 0x0000009e9f63723e */ /* 0x008fe200000010ff */
[----:B------:R-:W2:Y:S01]  /*10900*/  MUFU.EX2 R155, R155 ;  /* 0x0000009b009b7308 */ /* 0x000ea20000000800 */
        /* <DEDUP_REMOVED lines=67> */
[C---:B-----5:R-:W-:Y:S08]  /*10d40*/  HMMA.16816.F32.BF16 R68, R4.reuse, R16, R68 ;  /* 0x000000100444723c */ /* 0x060ff00000041844 */
        /* <DEDUP_REMOVED lines=89> */
[----:B------:R-:W-:Y:S02]  /*112e0*/  FADD.FTZ R208, R171, R176 ;  /* 0x000000b0abd07221 */ /* 0x000fe40000010000 */
[----:B------:R-:W-:-:S03]  /*112f0*/  IMAD.MOV.U32 R206, RZ, RZ, RZ ;  /* 0x000000ffffce7224 */ /* 0x000fc600078e00ff */
        /* <DEDUP_REMOVED lines=71> */
.L_x_2593:
[----:B------:R-:W-:Y:S04]  /*11770*/  DEPBAR.LE SB0, 0x2 ;  /* 0x000080800000791a */ /* 0x000fe80000000000 */
[----:B------:R-:W-:Y:S01]  /*11780*/  BAR.SYNC.DEFER_BLOCKING 0x0 ;  /* 0x0000000000007b1d */ /* 0x000fe20000010000 */
[----:B------:R-:W-:Y:S01]  /*11790*/  IMAD.U32 R179, RZ, RZ, UR5 ;  /* 0x00000005ffb37e24 */ /* 0x000fe2000f8e00ff */
[C---:B------:R-:W-:Y:S01]  /*117a0*/  ISETP.GE.AND P0, PT, R211.reuse, 0x1, PT ;  /* 0x00000001d300780c */ /* 0x040fe20003f06270 */
[----:B------:R-:W-:Y:S01]  /*117b0*/  UIMAD UR4, UR5, 0x6000, URZ ;  /* 0x00006000050478a4 */ /* 0x000fe2000f8e023f */
[----:B------:R-:W-:Y:S01]  /*117c0*/  IADD3 R9, R211, -0x1, RZ ;  /* 0xffffffffd3097810 */ /* 0x000fe20007ffe0ff */
[C---:B------:R-:W-:Y:S01]  /*117d0*/  IMAD R152, R179.reuse, 0x6000, R183 ;  /* 0x00006000b3987824 */ /* 0x040fe200078e02b7 */
[----:B------:R-:W-:Y:S01]  /*117e0*/  LOP3.LUT P2, RZ, R188, 0x2, RZ, 0xc0, !PT ;  /* 0x00000002bcff7812 */ /* 0x000fe2000784c0ff */
[----:B------:R-:W-:Y:S01]  /*117f0*/  IMAD R179, R179, 0x6000, R176 ;  /* 0x00006000b3b37824 */ /* 0x000fe200078e02b0 */
[----:B------:R-:W-:Y:S01]  /*11800*/  LOP3.LUT P3, RZ, R191, 0x1, RZ, 0xc0, !PT ;  /* 0x00000001bfff7812 */ /* 0x000fe2000786c0ff */
[----:B------:R-:W-:Y:S01]  /*11810*/  UIADD3 UR8, UR5, 0x1, URZ ;  /* 0x0000000105087890 */ /* 0x000fe2000fffe03f */
[----:B------:R-:W-:Y:S01]  /*11820*/  SEL R184, R221, 0xffffffe0, !P2 ;  /* 0xffffffe0ddb87807 */ /* 0x000fe20005000000 */
[----:B------:R-:W-:Y:S01]  /*11830*/  UISETP.GE.AND UP0, UPT, UR5, 0x1, UPT ;  /* 0x000000010500788c */ /* 0x000fe2000bf06270 */
[----:B------:R-:W-:Y:S03]  /*11840*/  ISETP.NE.AND P2, PT, R187, 0x1, PT ;  /* 0x00000001bb00780c */ /* 0x000fe60003f45270 */
[----:B------:R-:W-:Y:S01]  /*11850*/  @P0 SHF.R.S32.HI R0, RZ, 0x1f, R9 ;  /* 0x0000001fff000819 */ /* 0x000fe20000011409 */
[----:B------:R-:W-:Y:S01]  /*11860*/  @P0 IMAD R169, R206, 0x6000, R196 ;  /* 0x00006000cea90824 */ /* 0x000fe200078e02c4 */
[----:B------:R-:W-:Y:S03]  /*11870*/  USEL UR5, UR8, URZ, !UP0 ;  /* 0x0000003f08057287 */ /* 0x000fe6000c000000 */
[----:B------:R-:W-:Y:S01]  /*11880*/  @P0 IMAD R0, R0, c[0x0][0x208], RZ ;  /* 0x0000820000000a24 */ /* 0x000fe200078e02ff */
[----:B------:R-:W-:Y:S03]  /*11890*/  LDSM.16.M88.4 R136, [R185] ;  /* 0x00000000b988783b */ /* 0x000fe60000000200 */
[C---:B------:R-:W-:Y:S02]  /*118a0*/  @P0 IMAD R0, R9.reuse, c[0x0][0x20c], R0 ;  /* 0x0000830009000a24 */ /* 0x040fe400078e0200 */
[----:B------:R-:W-:Y:S04]  /*118b0*/  @P0 IMAD.WIDE.U32 R8, R9, c[0x0][0x208], RZ ;  /* 0x0000820009080a25 */ /* 0x000fe800078e00ff */
[----:B------:R-:W-:Y:S01]  /*118c0*/  @P0 IMAD.IADD R0, R9, 0x1, R0 ;  /* 0x0000000109000824 */ /* 0x000fe200078e0200 */
[----:B------:R-:W1:Y:S01]  /*118d0*/  LDSM.16.M88.4 R140, [R152+0xc100] ;  /* 0x00c10000988c783b */ /* 0x000e620000000200 */
[C---:B------:R-:W-:Y:S03]  /*118e0*/  @P0 SHF.L.U32 R157, R8.reuse, 0x6, RZ ;  /* 0x00000006089d0819 */ /* 0x040fe600000006ff */
[----:B------:R-:W-:Y:S02]  /*118f0*/  @P0 SHF.L.U64.HI R0, R8, 0x6, R0 ;  /* 0x0000000608000819 */ /* 0x000fe40000010200 */
[C---:B------:R-:W-:Y:S02]  /*11900*/  @P0 IADD3 R2, P1, R157.reuse, R198, RZ ;  /* 0x000000c69d020210 */ /* 0x040fe40007f3e0ff */
[----:B------:R-:W2:Y:S03]  /*11910*/  LDSM.16.M88.4 R144, [R152+0xc900] ;  /* 0x00c900009890783b */ /* 0x000ea60000000200 */
[----:B------:R-:W-:Y:S01]  /*11920*/  @P0 IMAD.X R9, R0, 0x1, R203, P1 ;  /* 0x0000000100090824 */ /* 0x000fe200008e06cb */
[C---:B------:R-:W-:Y:S04]  /*11930*/  @P0 LEA R160, P1, R2.reuse, c[0x0][0x1f8], 0x1 ;  /* 0x00007e0002a00a11 */ /* 0x040fe800078208ff */
[----:B------:R-:W3:Y:S01]  /*11940*/  LDSM.16.M88.4 R148, [R152+0xd100] ;  /* 0x00d100009894783b */ /* 0x000ee20000000200 */
[----:B------:R-:W-:Y:S02]  /*11950*/  @P0 LEA.HI.X R161, R2, c[0x0][0x1fc], R9, 0x1, P1 ;  /* 0x00007f0002a10a11 */ /* 0x000fe400008f0c09 */
[----:B------:R-:W-:Y:S02]  /*11960*/  IADD3 R2, R184, R179, RZ ;  /* 0x000000b3b8027210 */ /* 0x000fe40007ffe0ff */
[----:B------:R-:W-:Y:S02]  /*11970*/  @P0 IADD3 R12, P1, R157, R216, RZ ;  /* 0x000000d89d0c0210 */ /* 0x000fe40007f3e0ff */
[----:B------:R-:W-:Y:S01]  /*11980*/  IADD3 R178, R177, R2, RZ ;  /* 0x00000002b1b27210 */ /* 0x000fe20007ffe0ff */
[----:B------:R-:W4:Y:S02]  /*11990*/  LDSM.16.M88.4 R32, [R152+0xd900] ;  /* 0x00d900009820783b */ /* 0x000f240000000200 */
[----:B------:R-:W-:Y:S01]  /*119a0*/  @P0 IMAD.X R13, R0, 0x1, R215, P1 ;  /* 0x00000001000d0824 */ /* 0x000fe200008e06d7 */
[C---:B------:R-:W-:Y:S04]  /*119b0*/  @P0 LEA R162, P1, R12.reuse, c[0x0][0x1f8], 0x1 ;  /* 0x00007e000ca20a11 */ /* 0x040fe800078208ff */
[----:B------:R-:W-:Y:S01]  /*119c0*/  @P0 LEA.HI.X R163, R12, c[0x0][0x1fc], R13, 0x1, P1 ;  /* 0x00007f000ca30a11 */ /* 0x000fe200008f0c0d */
[----:B------:R-:W-:Y:S01]  /*119d0*/  LDSM.16.M88.4 R152, [R2] ;  /* 0x000000000298783b */ /* 0x000fe20000000200 */
[----:B------:R-:W-:Y:S05]  /*119e0*/  @P0 IADD3 R20, P1, R157, R218, RZ ;  /* 0x000000da9d140210 */ /* 0x000fea0007f3e0ff */
[----:B------:R-:W-:Y:S01]  /*119f0*/  @P0 IMAD.X R21, R0, 0x1, R217, P1 ;  /* 0x0000000100150824 */ /* 0x000fe200008e06d9 */
[C---:B------:R-:W-:Y:S01]  /*11a00*/  @P0 LEA R164, P1, R20.reuse, c[0x0][0x1f8], 0x1 ;  /* 0x00007e0014a40a11 */ /* 0x040fe200078208ff */
[C---:B-1----:R-:W-:Y:S03]  /*11a10*/  HMMA.16816.F32.BF16 R4, R136.reuse, R140, RZ ;  /* 0x0000008c8804723c */ /* 0x042fe600000418ff */
[----:B------:R-:W-:Y:S02]  /*11a20*/  @P0 LEA.HI.X R165, R20, c[0x0][0x1fc], R21, 0x1, P1 ;  /* 0x00007f0014a50a11 */ /* 0x000fe400008f0c15 */
[----:B------:R-:W-:Y:S03]  /*11a30*/  @P0 IADD3 R157, P1, R195, R157, RZ ;  /* 0x0000009dc39d0210 */ /* 0x000fe60007f3e0ff */
[C---:B------:R-:W-:Y:S01]  /*11a40*/  HMMA.16816.F32.BF16 R8, R136.reuse, R142, RZ ;  /* 0x0000008e8808723c */ /* 0x040fe200000418ff */
[----:B------:R-:W1:Y:S03]  /*11a50*/  LDSM.16.M88.4 R140, [R133] ;  /* 0x00000000858c783b */ /* 0x000e660000000200 */
[----:B------:R-:W-:Y:S01]  /*11a60*/  @P0 IMAD.X R0, R194, 0x1, R0, P1 ;  /* 0x00000001c2000824 */ /* 0x000fe200008e0600 */
[----:B------:R-:W-:Y:S03]  /*11a70*/  @P0 IADD3 R29, P1, R157, R198, RZ ;  /* 0x000000c69d1d0210 */ /* 0x000fe60007f3e0ff */
[C---:B--2---:R-:W-:Y:S01]  /*11a80*/  HMMA.16816.F32.BF16 R12, R136.reuse, R144, RZ ;  /* 0x00000090880c723c */ /* 0x044fe200000418ff */
[C---:B------:R-:W-:Y:S03]  /*11a90*/  @P0 IADD3.X R28, R0.reuse, R203, RZ, P1, !PT ;  /* 0x000000cb001c0210 */ /* 0x040fe60000ffe4ff */
[C---:B------:R-:W-:Y:S04]  /*11aa0*/  @P0 LEA R166, P1, R29.reuse, c[0x0][0x1f8], 0x1 ;  /* 0x00007e001da60a11 */ /* 0x040fe800078208ff */
[C---:B------:R-:W-:Y:S01]  /*11ab0*/  HMMA.16816.F32.BF16 R16, R136.reuse, R146, RZ ;  /* 0x000000928810723c */ /* 0x040fe200000418ff */
[----:B------:R-:W2:Y:S03]  /*11ac0*/  LDSM.16.M88.4 R144, [R2+0x800] ;  /* 0x000800000290783b */ /* 0x000ea60000000200 */
[----:B------:R-:W-:Y:S02]  /*11ad0*/  @P0 LEA.HI.X R167, R29, c[0x0][0x1fc], R28, 0x1, P1 ;  /* 0x00007f001da70a11 */ /* 0x000fe400008f0c1c */
[C---:B------:R-:W-:Y:S02]  /*11ae0*/  @P0 IADD3 R156, P1, R157.reuse, R216, RZ ;  /* 0x000000d89d9c0210 */ /* 0x040fe40007f3e0ff */
[C---:B---3--:R-:W-:Y:S08]  /*11af0*/  HMMA.16816.F32.BF16 R20, R136.reuse, R148, RZ ;  /* 0x000000948814723c */ /* 0x048ff000000418ff */
[C---:B------:R-:W-:Y:S01]  /*11b00*/  HMMA.16816.F32.BF16 R24, R136.reuse, R150, RZ ;  /* 0x000000968818723c */ /* 0x040fe200000418ff */
[----:B------:R-:W3:Y:S07]  /*11b10*/  LDSM.16.M88.4 R148, [R2+0x1000] ;  /* 0x001000000294783b */ /* 0x000eee0000000200 */
[C---:B----4-:R-:W-:Y:S07]  /*11b20*/  HMMA.16816.F32.BF16 R28, R136.reuse, R32, RZ ;  /* 0x00000020881c723c */ /* 0x050fee00000418ff */
[----:B------:R-:W-:Y:S01]  /*11b30*/  @P0 IMAD.X R33, R0, 0x1, R215, P1 ;  /* 0x0000000100210824 */ /* 0x000fe200008e06d7 */
[C---:B------:R-:W-:Y:S04]  /*11b40*/  @P0 LEA R170, P1, R156.reuse, c[0x0][0x1f8], 0x1 ;  /* 0x00007e009caa0a11 */ /* 0x040fe800078208ff */
[----:B------:R-:W-:Y:S02]  /*11b50*/  @P0 LEA.HI.X R171, R156, c[0x0][0x1fc], R33, 0x1, P1 ;  /* 0x00007f009cab0a11 */ /* 0x000fe400008f0c21 */
[----:B------:R-:W-:Y:S01]  /*11b60*/  HMMA.16816.F32.BF16 R32, R136, R34, RZ ;  /* 0x000000228820723c */ /* 0x000fe200000418ff */
[----:B------:R-:W4:Y:S01]  /*11b70*/  LDSM.16.M88.4 R136, [R2+0x1800] ;  /* 0x001800000288783b */ /* 0x000f220000000200 */
[----:B------:R-:W-:Y:S04]  /*11b80*/  @P0 IADD3 R157, P1, R157, R218, RZ ;  /* 0x000000da9d9d0210 */ /* 0x000fe80007f3e0ff */
[----:B------:R-:W-:Y:S02]  /*11b90*/  @P0 IADD3.X R0, R0, R217, RZ, P1, !PT ;  /* 0x000000d900000210 */ /* 0x000fe40000ffe4ff */
[C---:B-1----:R-:W-:Y:S01]  /*11ba0*/  HMMA.16816.F32.BF16 R4, R140.reuse, R152, R4 ;  /* 0x000000988c04723c */ /* 0x042fe20000041804 */
[----:B------:R-:W-:Y:S01]  /*11bb0*/  @!PT LDS RZ, [RZ] ;  /* 0x00000000fffff984 */ /* 0x000fe20000000800 */
[----:B------:R-:W-:Y:S01]  /*11bc0*/  @!PT LDS RZ, [RZ] ;  /* 0x00000000fffff984 */ /* 0x000fe20000000800 */
[----:B------:R-:W-:Y:S01]  /*11bd0*/  @!PT LDS RZ, [RZ] ;  /* 0x00000000fffff984 */ /* 0x000fe20000000800 */
[----:B------:R1:W-:Y:S04]  /*11be0*/  @P0 LDGSTS.E.BYPASS.LTC128B.128 [R169], [R160.64], !P6 ;  /* 0x00000000a0a90fae */ /* 0x0003e8000f101d46 */
[C---:B------:R-:W-:Y:S03]  /*11bf0*/  @P0 LEA R172, P1, R157.reuse, c[0x0][0x1f8], 0x1 ;  /* 0x00007e009dac0a11 */ /* 0x040fe600078208ff */
[C---:B------:R-:W-:Y:S01]  /*11c00*/  HMMA.16816.F32.BF16 R8, R140.reuse, R154, R8 ;  /* 0x0000009a8c08723c */ /* 0x040fe20000041808 */
[----:B------:R1:W-:Y:S03]  /*11c10*/  @P0 LDGSTS.E.BYPASS.LTC128B.128 [R169+0x2000], [R162.64], !P5 ;  /* 0x02000000a2a90fae */ /* 0x0003e6000e901d46 */
[----:B------:R-:W-:Y:S01]  /*11c20*/  @P0 LEA.HI.X R173, R157, c[0x0][0x1fc], R0, 0x1, P1 ;  /* 0x00007f009dad0a11 */ /* 0x000fe200008f0c00 */
[----:B------:R-:W-:Y:S03]  /*11c30*/  IMAD.IADD R0, R177, 0x1, R179 ;  /* 0x00000001b1007824 */ /* 0x000fe600078e02b3 */
[C---:B--2---:R-:W-:Y:S01]  /*11c40*/  HMMA.16816.F32.BF16 R12, R140.reuse, R144, R12 ;  /* 0x000000908c0c723c */ /* 0x044fe2000004180c */
[----:B------:R2:W-:Y:S07]  /*11c50*/  @P0 LDGSTS.E.BYPASS.LTC128B.128 [R169+0x4000], [R164.64], !P3 ;  /* 0x04000000a4a90fae */ /* 0x0005ee000d901d46 */
[C---:B------:R-:W-:Y:S01]  /*11c60*/  HMMA.16816.F32.BF16 R16, R140.reuse, R146, R16 ;  /* 0x000000928c10723c */ /* 0x040fe20000041810 */
[----:B------:R2:W-:Y:S07]  /*11c70*/  @P0 LDGSTS.E.BYPASS.LTC128B.128 [R169+0x1000], [R166.64], !P6 ;  /* 0x01000000a6a90fae */ /* 0x0005ee000f101d46 */
[C---:B---3--:R-:W-:Y:S01]  /*11c80*/  HMMA.16816.F32.BF16 R20, R140.reuse, R148, R20 ;  /* 0x000000948c14723c */ /* 0x048fe20000041814 */
[----:B------:R3:W-:Y:S07]  /*11c90*/  @P0 LDGSTS.E.BYPASS.LTC128B.128 [R169+0x3000], [R170.64], !P5 ;  /* 0x03000000aaa90fae */ /* 0x0007ee000e901d46 */
[C---:B------:R-:W-:Y:S01]  /*11ca0*/  HMMA.16816.F32.BF16 R24, R140.reuse, R150, R24 ;  /* 0x000000968c18723c */ /* 0x040fe20000041818 */
[----:B------:R3:W-:Y:S07]  /*11cb0*/  @P0 LDGSTS.E.BYPASS.LTC128B.128 [R169+0x5000], [R172.64], !P3 ;  /* 0x05000000aca90fae */ /* 0x0007ee000d901d46 */
[C---:B----4-:R-:W-:Y:S01]  /*11cc0*/  HMMA.16816.F32.BF16 R28, R140.reuse, R136, R28 ;  /* 0x000000888c1c723c */ /* 0x050fe2000004181c */
[----:B------:R-:W-:Y:S07]  /*11cd0*/  LDSM.16.M88.4 R152, [R181] ;  /* 0x00000000b598783b */ /* 0x000fee0000000200 */
[----:B------:R-:W-:Y:S01]  /*11ce0*/  HMMA.16816.F32.BF16 R32, R140, R138, R32 ;  /* 0x0000008a8c20723c */ /* 0x000fe20000041820 */
[----:B------:R-:W4:Y:S08]  /*11cf0*/  LDSM.16.M88.4 R156, [R0] ;  /* 0x00000000009c783b */ /* 0x000f300000000200 */
[----:B------:R-:W5:Y:S08]  /*11d00*/  LDSM.16.M88.4 R144, [R0+0x800] ;  /* 0x000800000090783b */ /* 0x000f700000000200 */
[----:B-1----:R-:W1:Y:S08]  /*11d10*/  LDSM.16.M88.4 R160, [R0+0x1000] ;  /* 0x0010000000a0783b */ /* 0x002e700000000200 */
[----:B------:R-:W0:Y:S08]  /*11d20*/  LDGDEPBAR ;  /* 0x00000000000079af */ /* 0x000e300000000000 */
[----:B--2---:R-:W2:Y:S01]  /*11d30*/  LDSM.16.M88.4 R164, [R0+0x1800] ;  /* 0x0018000000a4783b */ /* 0x004ea20000000200 */
[C---:B----4-:R-:W-:Y:S07]  /*11d40*/  HMMA.16816.F32.BF16 R4, R152.reuse, R156, R4 ;  /* 0x0000009c9804723c */ /* 0x050fee0000041804 */
[----:B------:R-:W-:Y:S01]  /*11d50*/  LDSM.16.M88.4 R148, [R180] ;  /* 0x00000000b494783b */ /* 0x000fe20000000200 */
[C---:B------:R-:W-:Y:S07]  /*11d60*/  HMMA.16816.F32.BF16 R8, R152.reuse, R158, R8 ;  /* 0x0000009e9808723c */ /* 0x040fee0000041808 */
[----:B---3--:R-:W3:Y:S01]  /*11d70*/  LDSM.16.M88.4 R168, [R178] ;  /* 0x00000000b2a8783b */ /* 0x008ee20000000200 */
[C---:B-----5:R-:W-:Y:S07]  /*11d80*/  HMMA.16816.F32.BF16 R12, R152.reuse, R144, R12 ;  /* 0x00000090980c723c */ /* 0x060fee000004180c */
[----:B------:R-:W4:Y:S01]  /*11d90*/  LDSM.16.M88.4 R136, [R178+0x800] ;  /* 0x00080000b288783b */ /* 0x000f220000000200 */
[C---:B------:R-:W-:Y:S07]  /*11da0*/  HMMA.16816.F32.BF16 R16, R152.reuse, R146, R16 ;  /* 0x000000929810723c */ /* 0x040fee0000041810 */
[----:B------:R-:W5:Y:S01]  /*11db0*/  LDSM.16.M88.4 R140, [R178+0x1000] ;  /* 0x00100000b28c783b */ /* 0x000f620000000200 */
[C---:B-1----:R-:W-:Y:S07]  /*11dc0*/  HMMA.16816.F32.BF16 R20, R152.reuse, R160, R20 ;  /* 0x000000a09814723c */ /* 0x042fee0000041814 */
[----:B------:R-:W1:Y:S01]  /*11dd0*/  LDSM.16.M88.4 R172, [R178+0x1800] ;  /* 0x00180000b2ac783b */ /* 0x000e620000000200 */
[C---:B------:R-:W-:Y:S07]  /*11de0*/  HMMA.16816.F32.BF16 R24, R152.reuse, R162, R24 ;  /* 0x000000a29818723c */ /* 0x040fee0000041818 */
[----:B------:R-:W-:Y:S01]  /*11df0*/  LDSM.16.M88.4 R144, [R185+0x4000] ;  /* 0x00400000b990783b */ /* 0x000fe20000000200 */
[C---:B--2---:R-:W-:Y:S07]  /*11e00*/  HMMA.16816.F32.BF16 R28, R152.reuse, R164, R28 ;  /* 0x000000a4981c723c */ /* 0x044fee000004181c */
[----:B------:R-:W-:Y:S01]  /*11e10*/  LDSM.16.M88.4 R156, [R179+0x2800] ;  /* 0x00280000b39c783b */ /* 0x000fe20000000200 */
[----:B------:R-:W-:Y:S07]  /*11e20*/  HMMA.16816.F32.BF16 R32, R152, R166, R32 ;  /* 0x000000a69820723c */ /* 0x000fee0000041820 */
[----:B------:R-:W2:Y:S01]  /*11e30*/  LDSM.16.M88.4 R152, [R179+0x2000] ;  /* 0x00200000b398783b */ /* 0x000ea20000000200 */
[C---:B---3--:R-:W-:Y:S07]  /*11e40*/  HMMA.16816.F32.BF16 R4, R148.reuse, R168, R4 ;  /* 0x000000a89404723c */ /* 0x048fee0000041804 */
[----:B------:R-:W3:Y:S01]  /*11e50*/  LDSM.16.M88.4 R160, [R179+0x3000] ;  /* 0x00300000b3a0783b */ /* 0x000ee20000000200 */
[C---:B------:R-:W-:Y:S07]  /*11e60*/  HMMA.16816.F32.BF16 R8, R148.reuse, R170, R8 ;  /* 0x000000aa9408723c */ /* 0x040fee0000041808 */
[----:B------:R-:W2:Y:S01]  /*11e70*/  LDSM.16.M88.4 R164, [R179+0x3800] ;  /* 0x00380000b3a4783b */ /* 0x000ea20000000200 */
[C---:B----4-:R-:W-:Y:S07]  /*11e80*/  HMMA.16816.F32.BF16 R12, R148.reuse, R136, R12 ;  /* 0x00000088940c723c */ /* 0x050fee000004180c */
[----:B------:R-:W-:Y:S01]  /*11e90*/  LDSM.16.M88.4 R168, [R2+0x2800] ;  /* 0x0028000002a8783b */ /* 0x000fe20000000200 */
[C---:B------:R-:W-:Y:S07]  /*11ea0*/  HMMA.16816.F32.BF16 R16, R148.reuse, R138, R16 ;  /* 0x0000008a9410723c */ /* 0x040fee0000041810 */
[----:B------:R-:W-:Y:S01]  /*11eb0*/  LDSM.16.M88.4 R136, [R133+0x4000] ;  /* 0x004000008588783b */ /* 0x000fe20000000200 */
[C---:B-----5:R-:W-:Y:S08]  /*11ec0*/  HMMA.16816.F32.BF16 R20, R148.reuse, R140, R20 ;  /* 0x0000008c9414723c */ /* 0x060ff00000041814 */
[C---:B------:R-:W-:Y:S01]  /*11ed0*/  HMMA.16816.F32.BF16 R24, R148.reuse, R142, R24 ;  /* 0x0000008e9418723c */ /* 0x040fe20000041818 */
[----:B------:R-:W4:Y:S07]  /*11ee0*/  LDSM.16.M88.4 R140, [R2+0x2000] ;  /* 0x00200000028c783b */ /* 0x000f2e0000000200 */
[C---:B-1----:R-:W-:Y:S07]  /*11ef0*/  HMMA.16816.F32.BF16 R28, R148.reuse, R172, R28 ;  /* 0x000000ac941c723c */ /* 0x042fee000004181c */
[----:B------:R-:W-:Y:S01]  /*11f00*/  IADD3 R172, R184, R179, R177 ;  /* 0x000000b3b8ac7210 */ /* 0x000fe20007ffe0b1 */
[----:B------:R-:W-:Y:S01]  /*11f10*/  HMMA.16816.F32.BF16 R32, R148, R174, R32 ;  /* 0x000000ae9420723c */ /* 0x000fe20000041820 */
        /* <DEDUP_REMOVED lines=10> */
[C---:B------:R-:W-:Y:S08]  /*11fc0*/  HMMA.16816.F32.BF16 R28, R144.reuse, R164, R28 ;  /* 0x000000a4901c723c */ /* 0x040ff0000004181c */
        /* <DEDUP_REMOVED lines=19> */
[C---:B----4-:R-:W-:Y:S08]  /*12100*/  HMMA.16816.F32.BF16 R12, R144.reuse, R140, R12 ;  /* 0x0000008c900c723c */ /* 0x050ff0000004180c */
        /* <DEDUP_REMOVED lines=8> */
[C---:B-1----:R-:W-:Y:S01]  /*12190*/  HMMA.16816.F32.BF16 R4, R136.reuse, R148, R4 ;  /* 0x000000948804723c */ /* 0x042fe20000041804 */
[----:B------:R-:W-:Y:S07]  /*121a0*/  LDSM.16.M88.4 R164, [R133+0x8000] ;  /* 0x0080000085a4783b */ /* 0x000fee0000000200 */
[C---:B------:R-:W-:Y:S01]  /*121b0*/  HMMA.16816.F32.BF16 R8, R136.reuse, R150, R8 ;  /* 0x000000968808723c */ /* 0x040fe20000041808 */
[----:B------:R-:W1:Y:S07]  /*121c0*/  LDSM.16.M88.4 R148, [R179+0x5000] ;  /* 0x00500000b394783b */ /* 0x000e6e0000000200 */
        /* <DEDUP_REMOVED lines=19> */
[C---:B--2---:R-:W-:Y:S08]  /*12300*/  HMMA.16816.F32.BF16 R28, R156.reuse, R152, R28 ;  /* 0x000000989c1c723c */ /* 0x044ff0000004181c */
[----:B------:R-:W-:Y:S01]  /*12310*/  HMMA.16816.F32.BF16 R32, R156, R154, R32 ;  /* 0x0000009a9c20723c */ /* 0x000fe20000041820 */
[----:B------:R-:W1:Y:S07]  /*12320*/  LDSM.16.M88.4 R152, [R0+0x4000] ;  /* 0x004000000098783b */ /* 0x000e6e0000000200 */
[C---:B------:R-:W-:Y:S01]  /*12330*/  HMMA.16816.F32.BF16 R4, R164.reuse, R168, R4 ;  /* 0x000000a8a404723c */ /* 0x040fe20000041804 */
        /* <DEDUP_REMOVED lines=9> */
[C---:B-----5:R-:W-:Y:S08]  /*123d0*/  HMMA.16816.F32.BF16 R28, R164.reuse, R144, R28 ;  /* 0x00000090a41c723c */ /* 0x060ff0000004181c */
[----:B------:R-:W-:Y:S01]  /*123e0*/  HMMA.16816.F32.BF16 R32, R164, R146, R32 ;  /* 0x00000092a420723c */ /* 0x000fe20000041820 */
[----:B------:R-:W-:Y:S07]  /*123f0*/  LDSM.16.M88.4 R144, [R172+0x5000] ;  /* 0x00500000ac90783b */ /* 0x000fee0000000200 */
[C---:B-1----:R-:W-:Y:S07]  /*12400*/  HMMA.16816.F32.BF16 R4, R148.reuse, R152, R4 ;  /* 0x000000989404723c */ /* 0x042fee0000041804 */
[----:B------:R-:W-:Y:S01]  /*12410*/  IMAD.MOV.U32 R153, RZ, RZ, R210 ;  /* 0x000000ffff997224 */ /* 0x000fe200078e00d2 */
[C---:B------:R-:W-:Y:S04]  /*12420*/  HMMA.16816.F32.BF16 R8, R148.reuse, R154, R8 ;  /* 0x0000009a9408723c */ /* 0x040fe80000041808 */
[----:B------:R-:W-:Y:S03]  /*12430*/  @P2 SHF.R.U32.HI R153, RZ, c[0x0][0x2cc], R219 ;  /* 0x0000b300ff992a19 */ /* 0x000fe600000116db */
[----:B------:R-:W-:Y:S01]  /*12440*/  IMAD R154, R211, R220, 0x1 ;  /* 0x00000001d39a7424 */ /* 0x000fe200078e02dc */
[C---:B--2---:R-:W-:Y:S01]  /*12450*/  HMMA.16816.F32.BF16 R12, R148.reuse, R156, R12 ;  /* 0x0000009c940c723c */ /* 0x044fe2000004180c */
[----:B------:R-:W1:Y:S03]  /*12460*/  SHFL.IDX PT, R2, R153, RZ, 0x1c1f ;  /* 0x001c1fff99027589 */ /* 0x000e6600000e0000 */
[----:B------:R-:W-:Y:S04]  /*12470*/  IADD3 R154, R186, R154, -R213 ;  /* 0x0000009aba9a7210 */ /* 0x000fe80007ffe8d5 */
[C---:B------:R-:W-:Y:S01]  /*12480*/  HMMA.16816.F32.BF16 R16, R148.reuse, R158, R16 ;  /* 0x0000009e9410723c */ /* 0x040fe20000041810 */
[----:B------:R-:W2:Y:S03]  /*12490*/  SHFL.IDX PT, R0, R153, 0x1, 0x1c1f ;  /* 0x003c1f0099007f89 */ /* 0x000ea600000e0000 */
[----:B------:R-:W-:Y:S04]  /*124a0*/  IADD3 R155, R154, -R209, RZ ;  /* 0x800000d19a9b7210 */ /* 0x000fe80007ffe0ff */
[C---:B---3--:R-:W-:Y:S08]  /*124b0*/  HMMA.16816.F32.BF16 R20, R148.reuse, R136, R20 ;  /* 0x000000889414723c */ /* 0x048ff00000041814 */
[C---:B------:R-:W-:Y:S01]  /*124c0*/  HMMA.16816.F32.BF16 R24, R148.reuse, R138, R24 ;  /* 0x0000008a9418723c */ /* 0x040fe20000041818 */
[----:B------:R-:W3:Y:S03]  /*124d0*/  LDSM.16.M88.4 R136, [R172+0x4800] ;  /* 0x00480000ac88783b */ /* 0x000ee60000000200 */
[C---:B-1----:R-:W-:Y:S04]  /*124e0*/  IMAD.IADD R2, R155.reuse, 0x1, R2 ;  /* 0x000000019b027824 */ /* 0x042fe800078e0202 */
[C---:B------:R-:W-:Y:S03]  /*124f0*/  HMMA.16816.F32.BF16 R28, R148.reuse, R160, R28 ;  /* 0x000000a0941c723c */ /* 0x040fe6000004181c */
[C---:B------:R-:W-:Y:S02]  /*12500*/  ISETP.GT.AND P0, PT, R2.reuse, RZ, PT ;  /* 0x000000ff0200720c */ /* 0x040fe40003f04270 */
[----:B--2---:R-:W-:Y:S02]  /*12510*/  IADD3 R0, R155, R0, RZ ;  /* 0x000000009b007210 */ /* 0x004fe40007ffe0ff */
[----:B------:R-:W-:Y:S01]  /*12520*/  ISETP.GT.AND P2, PT, R2, 0x1, PT ;  /* 0x000000010200780c */ /* 0x000fe20003f44270 */
[----:B------:R-:W-:Y:S01]  /*12530*/  HMMA.16816.F32.BF16 R32, R148, R162, R32 ;  /* 0x000000a29420723c */ /* 0x000fe20000041820 */
[----:B------:R-:W1:Y:S01]  /*12540*/  LDSM.16.M88.4 R148, [R172+0x5800] ;  /* 0x00580000ac94783b */ /* 0x000e620000000200 */
[----:B------:R-:W-:Y:S07]  /*12550*/  DEPBAR.LE SB0, 0x2 ;  /* 0x000080800000791a */ /* 0x000fee0000000000 */
[----:B------:R-:W-:Y:S01]  /*12560*/  BAR.SYNC.DEFER_BLOCKING 0x0 ;  /* 0x0000000000007b1d */ /* 0x000fe20000010000 */
[C---:B------:R-:W-:Y:S05]  /*12570*/  HMMA.16816.F32.BF16 R4, R140.reuse, R168, R4 ;  /* 0x000000a88c04723c */ /* 0x040fea0000041804 */
[----:B------:R-:W-:Y:S03]  /*12580*/  ISETP.GT.AND P1, PT, R0, RZ, PT ;  /* 0x000000ff0000720c */ /* 0x000fe60003f24270 */
[C---:B------:R-:W-:Y:S08]  /*12590*/  HMMA.16816.F32.BF16 R8, R140.reuse, R170, R8 ;  /* 0x000000aa8c08723c */ /* 0x040ff00000041808 */
[C---:B---3--:R-:W-:Y:S08]  /*125a0*/  HMMA.16816.F32.BF16 R12, R140.reuse, R136, R12 ;  /* 0x000000888c0c723c */ /* 0x048ff0000004180c */
[C---:B------:R-:W-:Y:S04]  /*125b0*/  HMMA.16816.F32.BF16 R16, R140.reuse, R138, R16 ;  /* 0x0000008a8c10723c */ /* 0x040fe80000041810 */
[----:B------:R-:W-:Y:S02]  /*125c0*/  FSEL R158, R4, -INF , P0 ;  /* 0xff800000049e7808 */ /* 0x000fe40000000000 */
[----:B------:R-:W-:Y:S02]  /*125d0*/  ISETP.GT.AND P0, PT, R0, 0x1, PT ;  /* 0x000000010000780c */ /* 0x000fe40003f04270 */
[C---:B------:R-:W-:Y:S04]  /*125e0*/  HMMA.16816.F32.BF16 R20, R140.reuse, R144, R20 ;  /* 0x000000908c14723c */ /* 0x040fe80000041814 */
[----:B------:R-:W-:Y:S02]  /*125f0*/  FSEL R153, R6, -INF , P1 ;  /* 0xff80000006997808 */ /* 0x000fe40000800000 */
[C---:B------:R-:W-:Y:S02]  /*12600*/  ISETP.GT.AND P1, PT, R2.reuse, 0x8, PT ;  /* 0x000000080200780c */ /* 0x040fe40003f24270 */
[C---:B------:R-:W-:Y:S04]  /*12610*/  HMMA.16816.F32.BF16 R24, R140.reuse, R146, R24 ;  /* 0x000000928c18723c */ /* 0x040fe80000041818 */
[----:B------:R-:W-:Y:S02]  /*12620*/  FSEL R154, R7, -INF , P0 ;  /* 0xff800000079a7808 */ /* 0x000fe40000000000 */
[----:B------:R-:W-:Y:S02]  /*12630*/  ISETP.GT.AND P0, PT, R2, 0x9, PT ;  /* 0x000000090200780c */ /* 0x000fe40003f04270 */
[C---:B-1----:R-:W-:Y:S04]  /*12640*/  HMMA.16816.F32.BF16 R28, R140.reuse, R148, R28 ;  /* 0x000000948c1c723c */ /* 0x042fe8000004181c */
[----:B------:R-:W-:Y:S02]  /*12650*/  FSEL R155, R8, -INF , P1 ;  /* 0xff800000089b7808 */ /* 0x000fe40000800000 */
[C---:B------:R-:W-:Y:S02]  /*12660*/  ISETP.GT.AND P1, PT, R0.reuse, 0x8, PT ;  /* 0x000000080000780c */ /* 0x040fe40003f24270 */
[----:B------:R-:W-:Y:S04]  /*12670*/  HMMA.16816.F32.BF16 R32, R140, R150, R32 ;  /* 0x000000968c20723c */ /* 0x000fe80000041820 */
[----:B------:R-:W-:Y:S02]  /*12680*/  FSEL R9, R9, -INF , P0 ;  /* 0xff80000009097808 */ /* 0x000fe40000000000 */
[----:B------:R-:W-:Y:S02]  /*12690*/  ISETP.GT.AND P0, PT, R0, 0x9, PT ;  /* 0x000000090000780c */ /* 0x000fe40003f04270 */
[----:B------:R-:W-:Y:S02]  /*126a0*/  FSEL R10, R10, -INF , P1 ;  /* 0xff8000000a0a7808 */ /* 0x000fe40000800000 */
[----:B------:R-:W-:Y:S02]  /*126b0*/  ISETP.GT.AND P1, PT, R2, 0x10, PT ;  /* 0x000000100200780c */ /* 0x000fe40003f24270 */
[----:B------:R-:W-:Y:S02]  /*126c0*/  FSEL R8, R11, -INF , P0 ;  /* 0xff8000000b087808 */ /* 0x000fe40000000000 */
[----:B------:R-:W-:Y:S02]  /*126d0*/  FSEL R156, R5, -INF , P2 ;  /* 0xff800000059c7808 */ /* 0x000fe40001000000 */
[----:B------:R-:W-:Y:S02]  /*126e0*/  FMNMX.FTZ R11, R158, R3, !PT ;  /* 0x000000039e0b7209 */ /* 0x000fe40007810000 */
[----:B------:R-:W-:Y:S02]  /*126f0*/  FSEL R163, R12, -INF , P1 ;  /* 0xff8000000ca37808 */ /* 0x000fe40000800000 */
[----:B------:R-:W-:Y:S02]  /*12700*/  FMNMX.FTZ R12, R156, R11, !PT ;  /* 0x0000000b9c0c7209 */ /* 0x000fe40007810000 */
[----:B------:R-:W-:Y:S02]  /*12710*/  ISETP.GT.AND P0, PT, R2, 0x11, PT ;  /* 0x000000110200780c */ /* 0x000fe40003f04270 */
[----:B------:R-:W-:Y:S02]  /*12720*/  FMNMX.FTZ R12, R155, R12, !PT ;  /* 0x0000000c9b0c7209 */ /* 0x000fe40007810000 */
[----:B------:R-:W-:Y:S02]  /*12730*/  FSEL R168, R13, -INF , P0 ;  /* 0xff8000000da87808 */ /* 0x000fe40000000000 */
[----:B------:R-:W-:Y:S02]  /*12740*/  ISETP.GT.AND P0, PT, R0, 0x11, PT ;  /* 0x000000110000780c */ /* 0x000fe40003f04270 */
[----:B------:R-:W-:Y:S02]  /*12750*/  FMNMX.FTZ R12, R9, R12, !PT ;  /* 0x0000000c090c7209 */ /* 0x000fe40007810000 */
[----:B------:R-:W-:Y:S02]  /*12760*/  FSEL R172, R15, -INF , P0 ;  /* 0xff8000000fac7808 */ /* 0x000fe40000000000 */
[----:B------:R-:W-:Y:S02]  /*12770*/  ISETP.GT.AND P0, PT, R2, 0x18, PT ;  /* 0x000000180200780c */ /* 0x000fe40003f04270 */
[----:B------:R-:W-:Y:S02]  /*12780*/  FMNMX.FTZ R11, R163, R12, !PT ;  /* 0x0000000ca30b7209 */ /* 0x000fe40007810000 */
[----:B------:R-:W-:Y:S02]  /*12790*/  FSEL R252, R16, -INF , P0 ;  /* 0xff80000010fc7808 */ /* 0x000fe40000000000 */
[----:B------:R-:W-:Y:S02]  /*127a0*/  ISETP.GT.AND P2, PT, R2, 0x19, PT ;  /* 0x000000190200780c */ /* 0x000fe40003f44270 */
[----:B------:R-:W-:Y:S02]  /*127b0*/  ISETP.GT.AND P0, PT, R0, 0x19, PT ;  /* 0x000000190000780c */ /* 0x000fe40003f04270 */
[----:B------:R-:W-:Y:S02]  /*127c0*/  FMNMX.FTZ R13, R168, R11, !PT ;  /* 0x0000000ba80d7209 */ /* 0x000fe40007810000 */
[----:B------:R-:W-:Y:S02]  /*127d0*/  FMNMX.FTZ R11, R153, R132, !PT ;  /* 0x00000084990b7209 */ /* 0x000fe40007810000 */
[----:B------:R-:W-:Y:S02]  /*127e0*/  ISETP.GT.AND P1, PT, R0, 0x10, PT ;  /* 0x000000100000780c */ /* 0x000fe40003f24270 */
[----:B------:R-:W-:Y:S02]  /*127f0*/  FSEL R232, R19, -INF , P0 ;  /* 0xff80000013e87808 */ /* 0x000fe40000000000 */
[----:B------:R-:W-:Y:S02]  /*12800*/  ISETP.GT.AND P0, PT, R2, 0x20, PT ;  /* 0x000000200200780c */ /* 0x000fe40003f04270 */
[----:B------:R-:W-:Y:S02]  /*12810*/  FSEL R178, R17, -INF , P2 ;  /* 0xff80000011b27808 */ /* 0x000fe40001000000 */
[----:B------:R-:W-:Y:S02]  /*12820*/  FMNMX.FTZ R11, R154, R11, !PT ;  /* 0x0000000b9a0b7209 */ /* 0x000fe40007810000 */
[----:B------:R-:W-:Y:S02]  /*12830*/  FMNMX.FTZ R13, R252, R13, !PT ;  /* 0x0000000dfc0d7209 */ /* 0x000fe40007810000 */
        /* <DEDUP_REMOVED lines=10> */
[----:B------:R-:W-:Y:S02]  /*128e0*/  ISETP.GT.AND P1, PT, R0, 0x20, PT ;  /* 0x000000200000780c */ /* 0x000fe40003f24270 */
        /* <DEDUP_REMOVED lines=8> */
[----:B------:R-:W-:Y:S02]  /*12970*/  ISETP.GT.AND P0, PT, R2, 0x30, PT ;  /* 0x000000300200780c */ /* 0x000fe40003f04270 */
[----:B------:R-:W-:Y:S02]  /*12980*/  FSEL R238, R25, -INF , P1 ;  /* 0xff80000019ee7808 */ /* 0x000fe40000800000 */
        /* <DEDUP_REMOVED lines=24> */
[----:B------:R-:W-:Y:S01]  /*12b10*/  ISETP.GT.AND P1, PT, R0, 0x38, PT ;  /* 0x000000380000780c */ /* 0x000fe20003f24270 */
[----:B------:R-:W-:Y:S01]  /*12b20*/  LDSM.16.MT88.4 R28, [R134+UR4+0x100] ;  /* 0x00010004861c783b */ /* 0x000fe20008004200 */
[----:B------:R-:W-:Y:S02]  /*12b30*/  FMNMX.FTZ R13, R228, R13, !PT ;  /* 0x0000000de40d7209 */ /* 0x000fe40007810000 */
[----:B------:R-:W-:Y:S02]  /*12b40*/  ISETP.GT.AND P2, PT, R2, 0x39, PT ;  /* 0x000000390200780c */ /* 0x000fe40003f44270 */
[----:B------:R-:W-:Y:S02]  /*12b50*/  FSEL R166, R34, -INF , P1 ;  /* 0xff80000022a67808 */ /* 0x000fe40000800000 */
[----:B------:R-:W-:Y:S01]  /*12b60*/  ISETP.GT.AND P0, PT, R0, 0x39, PT ;  /* 0x000000390000780c */ /* 0x000fe20003f04270 */
[----:B------:R-:W-:Y:S01]  /*12b70*/  LDSM.16.MT88.4 R140, [R134+UR4+0x1900] ;  /* 0x00190004868c783b */ /* 0x000fe20008004200 */
[----:B------:R-:W-:Y:S02]  /*12b80*/  FMNMX.FTZ R13, R174, R13, !PT ;  /* 0x0000000dae0d7209 */ /* 0x000fe40007810000 */
[----:B------:R-:W-:Y:S02]  /*12b90*/  FSEL R164, R33, -INF , P2 ;  /* 0xff80000021a47808 */ /* 0x000fe40001000000 */
[----:B------:R-:W-:Y:S02]  /*12ba0*/  FMNMX.FTZ R11, R170, R11, !PT ;  /* 0x0000000baa0b7209 */ /* 0x000fe40007810000 */
[----:B------:R-:W-:Y:S02]  /*12bb0*/  FSEL R162, R35, -INF , P0 ;  /* 0xff80000023a27808 */ /* 0x000fe40000000000 */
[----:B------:R-:W-:Y:S02]  /*12bc0*/  FMNMX.FTZ R13, R166, R13, !PT ;  /* 0x0000000da60d7209 */ /* 0x000fe40007810000 */
[----:B------:R-:W-:Y:S02]  /*12bd0*/  FMNMX.FTZ R2, R164, R11, !PT ;  /* 0x0000000ba4027209 */ /* 0x000fe40007810000 */
[----:B------:R-:W-:Y:S02]  /*12be0*/  FMNMX.FTZ R12, R162, R13, !PT ;  /* 0x0000000da20c7209 */ /* 0x000fe40007810000 */
[----:B------:R-:W-:Y:S01]  /*12bf0*/  IADD3 R17, R134, UR4, RZ ;  /* 0x0000000486117c10 */ /* 0x000fe2000fffe0ff */
[----:B------:R-:W1:Y:S03]  /*12c00*/  SHFL.BFLY PT, R11, R2, 0x2, 0x1f ;  /* 0x0c401f00020b7f89 */ /* 0x000e6600000e0000 */
[----:B------:R-:W-:Y:S05]  /*12c10*/  IADD3 R145, R182, R17, RZ ;  /* 0x00000011b6917210 */ /* 0x000fea0007ffe0ff */
[----:B------:R-:W2:Y:S01]  /*12c20*/  SHFL.BFLY PT, R13, R12, 0x2, 0x1f ;  /* 0x0c401f000c0d7f89 */ /* 0x000ea200000e0000 */
[----:B-1----:R-:W-:Y:S07]  /*12c30*/  FMNMX.FTZ R15, R2, R11, !PT ;  /* 0x0000000b020f7209 */ /* 0x002fee0007810000 */
[----:B------:R-:W1:Y:S01]  /*12c40*/  SHFL.BFLY PT, R2, R15, 0x1, 0x1f ;  /* 0x0c201f000f027f89 */ /* 0x000e6200000e0000 */
[----:B--2---:R-:W-:Y:S07]  /*12c50*/  FMNMX.FTZ R11, R12, R13, !PT ;  /* 0x0000000d0c0b7209 */ /* 0x004fee0007810000 */
[----:B------:R-:W2:Y:S01]  /*12c60*/  SHFL.BFLY PT, R0, R11, 0x1, 0x1f ;  /* 0x0c201f000b007f89 */ /* 0x000ea200000e0000 */
[----:B-1----:R-:W-:Y:S07]  /*12c70*/  FMNMX.FTZ R2, R15, R2, !PT ;  /* 0x000000020f027209 */ /* 0x002fee0007810000 */
[----:B------:R-:W1:Y:S01]  /*12c80*/  LDSM.16.MT88.4 R12, [R135+UR4+0x100] ;  /* 0x00010004870c783b */ /* 0x000e620008004200 */
[C---:B------:R-:W-:Y:S01]  /*12c90*/  FSETP.NEU.FTZ.AND P1, PT, R2.reuse, -INF , PT ;  /* 0xff8000000200780b */ /* 0x040fe20003f3d000 */
[C---:B------:R-:W-:Y:S01]  /*12ca0*/  FMUL.FTZ R165, R2.reuse, c[0x0][0x2d0] ;  /* 0x0000b40002a57a20 */ /* 0x040fe20000410000 */
[----:B--2---:R-:W-:Y:S02]  /*12cb0*/  FMNMX.FTZ R0, R11, R0, !PT ;  /* 0x000000000b007209 */ /* 0x004fe40007810000 */
[----:B------:R-:W-:Y:S02]  /*12cc0*/  FSEL R4, R2, RZ, P1 ;  /* 0x000000ff02047208 */ /* 0x000fe40000800000 */
[C---:B------:R-:W-:Y:S01]  /*12cd0*/  FSETP.NEU.FTZ.AND P0, PT, R0.reuse, -INF , PT ;  /* 0xff8000000000780b */ /* 0x040fe20003f1d000 */
[----:B------:R-:W-:Y:S01]  /*12ce0*/  FMUL.FTZ R161, R0, c[0x0][0x2d0] ;  /* 0x0000b40000a17a20 */ /* 0x000fe20000410000 */
[----:B------:R-:W-:Y:S01]  /*12cf0*/  FSEL R165, R165, RZ, P1 ;  /* 0x000000ffa5a57208 */ /* 0x000fe20000800000 */
[----:B------:R-:W-:Y:S01]  /*12d00*/  FADD.FTZ R4, -R4, R3 ;  /* 0x0000000304047221 */ /* 0x000fe20000010100 */
[----:B------:R-:W-:Y:S02]  /*12d10*/  FSEL R5, R0, RZ, P0 ;  /* 0x000000ff00057208 */ /* 0x000fe40000000000 */
[----:B------:R-:W-:Y:S01]  /*12d20*/  FSEL R161, R161, RZ, P0 ;  /* 0x000000ffa1a17208 */ /* 0x000fe20000000000 */
[----:B------:R-:W-:Y:S01]  /*12d30*/  FFMA.FTZ R160, R158, c[0x0][0x2d0], -R165 ;  /* 0x0000b4009ea07a23 */ /* 0x000fe200000108a5 */
[----:B------:R-:W-:Y:S01]  /*12d40*/  ISETP.GE.AND P0, PT, R211, 0x2, PT ;  /* 0x00000002d300780c */ /* 0x000fe20003f06270 */
[----:B------:R-:W-:Y:S02]  /*12d50*/  FADD.FTZ R3, -R5, R132 ;  /* 0x0000008405037221 */ /* 0x000fe40000010100 */
[----:B------:R-:W-:Y:S02]  /*12d60*/  FMUL.FTZ R132, R4, c[0x0][0x2d0] ;  /* 0x0000b40004847a20 */ /* 0x000fe40000410000 */
[--C-:B------:R-:W-:Y:S01]  /*12d70*/  FFMA.FTZ R157, R153, c[0x0][0x2d0], -R161.reuse ;  /* 0x0000b400999d7a23 */ /* 0x100fe200000108a1 */
[----:B------:R-:W-:Y:S01]  /*12d80*/  MUFU.EX2 R160, R160 ;  /* 0x000000a000a07308 */ /* 0x000fe20000000800 */
[----:B------:R-:W-:Y:S02]  /*12d90*/  FFMA.FTZ R153, R8, c[0x0][0x2d0], -R161 ;  /* 0x0000b40008997a23 */ /* 0x000fe400000108a1 */
[----:B------:R-:W-:Y:S02]  /*12da0*/  FFMA.FTZ R159, R156, c[0x0][0x2d0], -R165 ;  /* 0x0000b4009c9f7a23 */ /* 0x000fe400000108a5 */
[--C-:B------:R-:W-:Y:S02]  /*12db0*/  FFMA.FTZ R156, R154, c[0x0][0x2d0], -R161.reuse ;  /* 0x0000b4009a9c7a23 */ /* 0x100fe400000108a1 */
[----:B------:R-:W-:Y:S02]  /*12dc0*/  FFMA.FTZ R154, R10, c[0x0][0x2d0], -R161 ;  /* 0x0000b4000a9a7a23 */ /* 0x000fe400000108a1 */
[--C-:B------:R-:W-:Y:S01]  /*12dd0*/  FFMA.FTZ R158, R155, c[0x0][0x2d0], -R165.reuse ;  /* 0x0000b4009b9e7a23 */ /* 0x100fe200000108a5 */
[----:B------:R-:W2:Y:S01]  /*12de0*/  MUFU.EX2 R132, R132 ;  /* 0x0000008400847308 */ /* 0x000ea20000000800 */
[--C-:B------:R-:W-:Y:S01]  /*12df0*/  FFMA.FTZ R155, R9, c[0x0][0x2d0], -R165.reuse ;  /* 0x0000b400099b7a23 */ /* 0x100fe200000108a5 */
[----:B------:R-:W-:Y:S01]  /*12e00*/  IADD3 R9, R135, UR4, RZ ;  /* 0x0000000487097c10 */ /* 0x000fe2000fffe0ff */
[----:B------:R-:W-:Y:S02]  /*12e10*/  FMUL.FTZ R7, R3, c[0x0][0x2d0] ;  /* 0x0000b40003077a20 */ /* 0x000fe40000410000 */
[----:B------:R-:W-:Y:S02]  /*12e20*/  FFMA.FTZ R163, R163, c[0x0][0x2d0], -R165 ;  /* 0x0000b400a3a37a23 */ /* 0x000fe400000108a5 */
[----:B------:R-:W-:Y:S02]  /*12e30*/  IMAD.IADD R144, R182, 0x1, R9 ;  /* 0x00000001b6907824 */ /* 0x000fe400078e0209 */
[----:B------:R-:W-:Y:S01]  /*12e40*/  FFMA.FTZ R168, R168, c[0x0][0x2d0], -R165 ;  /* 0x0000b400a8a87a23 */ /* 0x000fe200000108a5 */
[----:B------:R-:W3:Y:S01]  /*12e50*/  MUFU.EX2 R3, R7 ;  /* 0x0000000700037308 */ /* 0x000ee20000000800 */
[--C-:B------:R-:W-:Y:S01]  /*12e60*/  FFMA.FTZ R167, R167, c[0x0][0x2d0], -R161.reuse ;  /* 0x0000b400a7a77a23 */ /* 0x100fe200000108a1 */
[----:B------:R-:W4:Y:S01]  /*12e70*/  LDSM.16.MT88.4 R20, [R144+0x100] ;  /* 0x000100009014783b */ /* 0x000f220000004200 */
[----:B------:R-:W-:Y:S02]  /*12e80*/  FFMA.FTZ R172, R172, c[0x0][0x2d0], -R161 ;  /* 0x0000b400acac7a23 */ /* 0x000fe400000108a1 */
[--C-:B------:R-:W-:Y:S02]  /*12e90*/  FFMA.FTZ R169, R252, c[0x0][0x2d0], -R165.reuse ;  /* 0x0000b400fca97a23 */ /* 0x100fe400000108a5 */
[----:B------:R-:W-:Y:S02]  /*12ea0*/  FFMA.FTZ R178, R178, c[0x0][0x2d0], -R165 ;  /* 0x0000b400b2b27a23 */ /* 0x000fe400000108a5 */
[--C-:B------:R-:W-:Y:S01]  /*12eb0*/  FFMA.FTZ R171, R250, c[0x0][0x2d0], -R161.reuse ;  /* 0x0000b400faab7a23 */ /* 0x100fe200000108a1 */
[----:B------:R-:W5:Y:S01]  /*12ec0*/  MUFU.EX2 R159, R159 ;  /* 0x0000009f009f7308 */ /* 0x000f620000000800 */
[----:B------:R-:W-:Y:S02]  /*12ed0*/  FFMA.FTZ R232, R232, c[0x0][0x2d0], -R161 ;  /* 0x0000b400e8e87a23 */ /* 0x000fe400000108a1 */
[----:B------:R-:W-:Y:S02]  /*12ee0*/  FFMA.FTZ R173, R248, c[0x0][0x2d0], -R165 ;  /* 0x0000b400f8ad7a23 */ /* 0x000fe400000108a5 */
[C---:B--2---:R-:W-:Y:S02]  /*12ef0*/  FMUL.FTZ R4, R132.reuse, R128 ;  /* 0x0000008084047220 */ /* 0x044fe40000410000 */
[C---:B------:R-:W-:Y:S02]  /*12f00*/  FMUL.FTZ R5, R132.reuse, R129 ;  /* 0x0000008184057220 */ /* 0x040fe40000410000 */
[C---:B------:R-:W-:Y:S01]  /*12f10*/  FMUL.FTZ R8, R132.reuse, R124 ;  /* 0x0000007c84087220 */ /* 0x040fe20000410000 */
[----:B------:R-:W-:Y:S01]  /*12f20*/  MUFU.EX2 R157, R157 ;  /* 0x0000009d009d7308 */ /* 0x000fe20000000800 */
[C---:B------:R-:W-:Y:S02]  /*12f30*/  FMUL.FTZ R9, R132.reuse, R125 ;  /* 0x0000007d84097220 */ /* 0x040fe40000410000 */
[C---:B------:R-:W-:Y:S02]  /*12f40*/  FMUL.FTZ R16, R132.reuse, R104 ;  /* 0x0000006884107220 */ /* 0x040fe40000410000 */
[C---:B---3--:R-:W-:Y:S02]  /*12f50*/  FMUL.FTZ R6, R3.reuse, R130 ;  /* 0x0000008203067220 */ /* 0x048fe40000410000 */
[C---:B------:R-:W-:Y:S02]  /*12f60*/  FMUL.FTZ R7, R3.reuse, R131 ;  /* 0x0000008303077220 */ /* 0x040fe40000410000 */
[C---:B------:R-:W-:Y:S01]  /*12f70*/  FMUL.FTZ R10, R3.reuse, R126 ;  /* 0x0000007e030a7220 */ /* 0x040fe20000410000 */
[----:B------:R-:W-:Y:S01]  /*12f80*/  MUFU.EX2 R158, R158 ;  /* 0x0000009e009e7308 */ /* 0x000fe20000000800 */
[----:B------:R-:W-:Y:S01]  /*12f90*/  FMUL.FTZ R11, R3, R127 ;  /* 0x0000007f030b7220 */ /* 0x000fe20000410000 */
[----:B------:R-:W-:Y:S01]  /*12fa0*/  LDSM.16.MT88.4 R128, [R134+UR4+0x1100] ;  /* 0x001100048680783b */ /* 0x000fe20008004200 */
[C---:B------:R-:W-:Y:S01]  /*12fb0*/  FMUL.FTZ R17, R132.reuse, R105 ;  /* 0x0000006984117220 */ /* 0x040fe20000410000 */
[----:B-----5:R-:W-:Y:S01]  /*12fc0*/  F2FP.BF16.PACK_AB R136, R159, R160 ;  /* 0x000000a09f88723e */ /* 0x020fe200000010ff */
[C---:B------:R-:W-:Y:S02]  /*12fd0*/  FMUL.FTZ R18, R3.reuse, R106 ;  /* 0x0000006a03127220 */ /* 0x040fe40000410000 */
[C---:B------:R-:W-:Y:S02]  /*12fe0*/  FMUL.FTZ R19, R3.reuse, R107 ;  /* 0x0000006b03137220 */ /* 0x040fe40000410000 */
[C---:B------:R-:W-:Y:S01]  /*12ff0*/  FMUL.FTZ R24, R132.reuse, R112 ;  /* 0x0000007084187220 */ /* 0x040fe20000410000 */
[----:B------:R-:W2:Y:S01]  /*13000*/  MUFU.EX2 R155, R155 ;  /* 0x0000009b009b7308 */ /* 0x000ea20000000800 */
[----:B------:R-:W-:Y:S01]  /*13010*/  LDSM.16.MT88.4 R104, [R135+UR4+0x2100] ;  /* 0x002100048768783b */ /* 0x000fe20008004200 */
[C---:B------:R-:W-:Y:S02]  /*13020*/  FMUL.FTZ R25, R132.reuse, R113 ;  /* 0x0000007184197220 */ /* 0x040fe40000410000 */
[C---:B------:R-:W-:Y:S02]  /*13030*/  FMUL.FTZ R26, R3.reuse, R114 ;  /* 0x00000072031a7220 */ /* 0x040fe40000410000 */
[C---:B------:R-:W-:Y:S02]  /*13040*/  FMUL.FTZ R27, R3.reuse, R115 ;  /* 0x00000073031b7220 */ /* 0x040fe40000410000 */
[C---:B------:R-:W-:Y:S01]  /*13050*/  FMUL.FTZ R32, R132.reuse, R120 ;  /* 0x0000007884207220 */ /* 0x040fe20000410000 */
[----:B------:R-:W-:Y:S01]  /*13060*/  LDSM.16.MT88.4 R112, [R135+UR4+0x900] ;  /* 0x000900048770783b */ /* 0x000fe20008004200 */
[----:B------:R-:W3:Y:S01]  /*13070*/  MUFU.EX2 R156, R156 ;  /* 0x0000009c009c7308 */ /* 0x000ee20000000800 */
[C---:B------:R-:W-:Y:S02]  /*13080*/  FMUL.FTZ R33, R132.reuse, R121 ;  /* 0x0000007984217220 */ /* 0x040fe40000410000 */
[C---:B------:R-:W-:Y:S02]  /*13090*/  FMUL.FTZ R34, R3.reuse, R122 ;  /* 0x0000007a03227220 */ /* 0x040fe40000410000 */
[C---:B------:R-:W-:Y:S02]  /*130a0*/  FMUL.FTZ R35, R3.reuse, R123 ;  /* 0x0000007b03237220 */ /* 0x040fe40000410000 */
[----:B------:R-:W-:Y:S01]  /*130b0*/  LDSM.16.MT88.4 R120, [R145+0x900] ;  /* 0x000900009178783b */ /* 0x000fe20000004200 */
[C---:B------:R-:W-:Y:S02]  /*130c0*/  FMUL.FTZ R38, R3.reuse, R38 ;  /* 0x0000002603267220 */ /* 0x040fe40000410000 */
[----:B------:R-:W-:Y:S01]  /*130d0*/  MUFU.EX2 R154, R154 ;  /* 0x0000009a009a7308 */ /* 0x000fe20000000800 */
[C---:B------:R-:W-:Y:S02]  /*130e0*/  FMUL.FTZ R36, R132.reuse, R36 ;  /* 0x0000002484247220 */ /* 0x040fe40000410000 */
[----:B------:R-:W-:Y:S01]  /*130f0*/  FMUL.FTZ R39, R3, R39 ;  /* 0x0000002703277220 */ /* 0x000fe20000410000 */
[----:B--2---:R-:W-:Y:S01]  /*13100*/  F2FP.BF16.PACK_AB R138, R155, R158 ;  /* 0x0000009e9b8a723e */ /* 0x004fe200000010ff */
[----:B------:R-:W-:Y:S01]  /*13110*/  LDSM.16.MT88.4 R124, [R135+UR4+0x2900] ;  /* 0x00290004877c783b */ /* 0x000fe20008004200 */
[C---:B------:R-:W-:Y:S02]  /*13120*/  FMUL.FTZ R37, R132.reuse, R37 ;  /* 0x0000002584257220 */ /* 0x040fe40000410000 */
[C---:B------:R-:W-:Y:S02]  /*13130*/  FMUL.FTZ R42, R3.reuse, R42 ;  /* 0x0000002a032a7220 */ /* 0x040fe40000410000 */
[----:B------:R-:W2:Y:S01]  /*13140*/  MUFU.EX2 R153, R153 ;  /* 0x0000009900997308 */ /* 0x000ea20000000800 */
        /* <DEDUP_REMOVED lines=24> */
[----:B------:R-:W1:Y:S03]  /*132d0*/  MUFU.EX2 R172, R172 ;  /* 0x000000ac00ac7308 */ /* 0x000e660000000800 */
        /* <DEDUP_REMOVED lines=9> */
[----:B------:R-:W4:Y:S01]  /*13370*/  MUFU.EX2 R178, R178 ;  /* 0x000000b200b27308 */ /* 0x000f220000000800 */
[C---:B------:R-:W-:Y:S02]  /*13380*/  FMUL.FTZ R63, R3.reuse, R63 ;  /* 0x0000003f033f7220 */ /* 0x040fe40000410000 */
[C---:B------:R-:W-:Y:S02]  /*13390*/  FMUL.FTZ R57, R132.reuse, R57 ;  /* 0x0000003984397220 */ /* 0x040fe40000410000 */
[C---:B------:R-:W-:Y:S01]  /*133a0*/  FMUL.FTZ R20, R132.reuse, R108 ;  /* 0x0000006c84147220 */ /* 0x040fe20000410000 */
[C---:B------:R-:W-:Y:S04]  /*133b0*/  HMMA.16816.F32.BF16 R16, R136.reuse, R22, R16 ;  /* 0x000000168810723c */ /* 0x040fe80000041810 */
[C---:B------:R-:W-:Y:S01]  /*133c0*/  FMUL.FTZ R21, R132.reuse, R109 ;  /* 0x0000006d84157220 */ /* 0x040fe20000410000 */
[----:B------:R-:W-:Y:S01]  /*133d0*/  MUFU.EX2 R171, R171 ;  /* 0x000000ab00ab7308 */ /* 0x000fe20000000800 */
[C---:B------:R-:W-:Y:S02]  /*133e0*/  FMUL.FTZ R66, R3.reuse, R66 ;  /* 0x0000004203427220 */ /* 0x040fe40000410000 */
[C---:B------:R-:W-:Y:S04]  /*133f0*/  FMUL.FTZ R22, R3.reuse, R110 ;  /* 0x0000006e03167220 */ /* 0x040fe80000410000 */
[C---:B------:R-:W-:Y:S02]  /*13400*/  FMUL.FTZ R23, R3.reuse, R111 ;  /* 0x0000006f03177220 */ /* 0x040fe40000410000 */
[----:B------:R-:W5:Y:S01]  /*13410*/  LDSM.16.MT88.4 R108, [R144+0x2100] ;  /* 0x00210000906c783b */ /* 0x000f620000004200 */
[C---:B------:R-:W-:Y:S01]  /*13420*/  FMUL.FTZ R67, R3.reuse, R67 ;  /* 0x0000004303437220 */ /* 0x040fe20000410000 */
[----:B------:R-:W1:Y:S01]  /*13430*/  MUFU.EX2 R232, R232 ;  /* 0x000000e800e87308 */ /* 0x000e620000000800 */
[C---:B------:R-:W-:Y:S02]  /*13440*/  FMUL.FTZ R60, R132.reuse, R60 ;  /* 0x0000003c843c7220 */ /* 0x040fe40000410000 */
        /* <DEDUP_REMOVED lines=8> */
[C---:B------:R-:W-:Y:S04]  /*134d0*/  FMUL.FTZ R30, R3.reuse, R118 ;  /* 0x00000076031e7220 */ /* 0x040fe80000410000 */
[C---:B------:R-:W-:Y:S02]  /*134e0*/  FMUL.FTZ R31, R3.reuse, R119 ;  /* 0x00000077031f7220 */ /* 0x040fe40000410000 */
[----:B------:R-:W-:Y:S01]  /*134f0*/  LDSM.16.MT88.4 R116, [R134+UR4+0x900] ;  /* 0x000900048674783b */ /* 0x000fe20008004200 */
[C---:B------:R-:W-:Y:S02]  /*13500*/  FMUL.FTZ R74, R3.reuse, R74 ;  /* 0x0000004a034a7220 */ /* 0x040fe40000410000 */
[C---:B------:R-:W-:Y:S02]  /*13510*/  FMUL.FTZ R64, R132.reuse, R64 ;  /* 0x0000004084407220 */ /* 0x040fe40000410000 */
        /* <DEDUP_REMOVED lines=8> */
[C---:B------:R-:W-:Y:S04]  /*135a0*/  HMMA.16816.F32.BF16 R36, R136.reuse, R104, R36 ;  /* 0x000000688824723c */ /* 0x040fe80000041824 */
[C---:B------:R-:W-:Y:S02]  /*135b0*/  FMUL.FTZ R69, R132.reuse, R69 ;  /* 0x0000004584457220 */ /* 0x040fe40000410000 */
[C---:B------:R-:W-:Y:S02]  /*135c0*/  FMUL.FTZ R82, R3.reuse, R82 ;  /* 0x0000005203527220 */ /* 0x040fe40000410000 */
[C---:B------:R-:W-:Y:S01]  /*135d0*/  HMMA.16816.F32.BF16 R40, R136.reuse, R106, R40 ;  /* 0x0000006a8828723c */ /* 0x040fe20000041828 */
[----:B------:R-:W1:Y:S03]  /*135e0*/  LDSM.16.MT88.4 R104, [R145+0x2100] ;  /* 0x002100009168783b */ /* 0x000e660000004200 */
        /* <DEDUP_REMOVED lines=32> */
[C---:B------:R-:W-:Y:S04]  /*137f0*/  FMUL.FTZ R97, R132.reuse, R97 ;  /* 0x0000006184617220 */ /* 0x040fe80000410000 */
[----:B------:R-:W-:Y:S01]  /*13800*/  FFMA.FTZ R157, R3, R208, R157 ;  /* 0x000000d0039d7223 */ /* 0x000fe2000001009d */
[C---:B--2---:R-:W-:Y:S03]  /*13810*/  HMMA.16816.F32.BF16 R76, R136.reuse, R100, R76 ;  /* 0x00000064884c723c */ /* 0x044fe6000004184c */
[C---:B------:R-:W-:Y:S02]  /*13820*/  FMUL.FTZ R80, R132.reuse, R80 ;  /* 0x0000005084507220 */ /* 0x040fe40000410000 */
[----:B------:R-:W-:Y:S02]  /*13830*/  FMUL.FTZ R81, R132, R81 ;  /* 0x0000005184517220 */ /* 0x000fe40000410000 */
[----:B---3--:R-:W-:Y:S01]  /*13840*/  F2FP.BF16.PACK_AB R100, R168, R163 ;  /* 0x000000a3a864723e */ /* 0x008fe200000010ff */
[----:B------:R-:W-:Y:S01]  /*13850*/  FFMA.FTZ R236, R236, c[0x0][0x2d0], -R165 ;  /* 0x0000b400ecec7a23 */ /* 0x000fe200000108a5 */
[----:B------:R-:W-:Y:S03]  /*13860*/  F2FP.BF16.PACK_AB R101, R172, R167 ;  /* 0x000000a7ac65723e */ /* 0x000fe600000010ff */
[C---:B------:R-:W-:Y:S02]  /*13870*/  HMMA.16816.F32.BF16 R80, R136.reuse, R102, R80 ;  /* 0x000000668850723c */ /* 0x040fe40000041850 */
[----:B------:R-:W-:Y:S01]  /*13880*/  MUFU.EX2 R236, R236 ;  /* 0x000000ec00ec7308 */ /* 0x000fe20000000800 */
[--C-:B------:R-:W-:Y:S02]  /*13890*/  FFMA.FTZ R175, R246, c[0x0][0x2d0], -R161.reuse ;  /* 0x0000b400f6af7a23 */ /* 0x100fe400000108a1 */
[----:B------:R-:W-:Y:S02]  /*138a0*/  FFMA.FTZ R244, R244, c[0x0][0x2d0], -R161 ;  /* 0x0000b400f4f47a23 */ /* 0x000fe400000108a1 */
[----:B----4-:R-:W-:Y:S01]  /*138b0*/  F2FP.BF16.PACK_AB R102, R178, R169 ;  /* 0x000000a9b266723e */ /* 0x010fe200000010ff */
[C---:B-1----:R-:W-:Y:S04]  /*138c0*/  HMMA.16816.F32.BF16 R84, R136.reuse, R104, R84 ;  /* 0x000000688854723c */ /* 0x042fe80000041854 */
[----:B------:R-:W-:Y:S01]  /*138d0*/  F2FP.BF16.PACK_AB R103, R232, R171 ;  /* 0x000000abe867723e */ /* 0x000fe200000010ff */
[----:B------:R-:W-:Y:S01]  /*138e0*/  MUFU.EX2 R175, R175 ;  /* 0x000000af00af7308 */ /* 0x000fe20000000800 */
[--C-:B------:R-:W-:Y:S02]  /*138f0*/  FFMA.FTZ R225, R242, c[0x0][0x2d0], -R165.reuse ;  /* 0x0000b400f2e17a23 */ /* 0x100fe400000108a5 */
[C---:B------:R-:W-:Y:S01]  /*13900*/  HMMA.16816.F32.BF16 R88, R136.reuse, R106, R88 ;  /* 0x0000006a8858723c */ /* 0x040fe20000041858 */
[----:B------:R-:W1:Y:S03]  /*13910*/  LDSM.16.MT88.4 R104, [R144+0x900] ;  /* 0x000900009068783b */ /* 0x000e660000004200 */
[----:B------:R-:W-:Y:S02]  /*13920*/  FFMA.FTZ R238, R238, c[0x0][0x2d0], -R165 ;  /* 0x0000b400eeee7a23 */ /* 0x000fe400000108a5 */
[--C-:B------:R-:W-:Y:S01]  /*13930*/  FFMA.FTZ R227, R240, c[0x0][0x2d0], -R161.reuse ;  /* 0x0000b400f0e37a23 */ /* 0x100fe200000108a1 */
[----:B------:R-:W-:Y:S01]  /*13940*/  MUFU.EX2 R244, R244 ;  /* 0x000000f400f47308 */ /* 0x000fe20000000800 */
[C---:B-----5:R-:W-:Y:S04]  /*13950*/  HMMA.16816.F32.BF16 R92, R136.reuse, R108, R92 ;  /* 0x0000006c885c723c */ /* 0x060fe8000004185c */
[----:B------:R-:W-:Y:S02]  /*13960*/  FFMA.FTZ R234, R234, c[0x0][0x2d0], -R161 ;  /* 0x0000b400eaea7a23 */ /* 0x000fe400000108a1 */
[--C-:B------:R-:W-:Y:S02]  /*13970*/  FFMA.FTZ R229, R230, c[0x0][0x2d0], -R165.reuse ;  /* 0x0000b400e6e57a23 */ /* 0x100fe400000108a5 */
[----:B------:R-:W-:Y:S01]  /*13980*/  HMMA.16816.F32.BF16 R96, R136, R110, R96 ;  /* 0x0000006e8860723c */ /* 0x000fe20000041860 */
[----:B------:R-:W2:Y:S01]  /*13990*/  LDSM.16.MT88.4 R108, [R144+0x2900] ;  /* 0x00290000906c783b */ /* 0x000ea20000004200 */
[----:B------:R-:W-:Y:S02]  /*139a0*/  MUFU.EX2 R225, R225 ;  /* 0x000000e100e17308 */ /* 0x000fe40000000800 */
[----:B------:R-:W-:Y:S02]  /*139b0*/  FFMA.FTZ R226, R226, c[0x0][0x2d0], -R165 ;  /* 0x0000b400e2e27a23 */ /* 0x000fe400000108a5 */
[--C-:B------:R-:W-:Y:S02]  /*139c0*/  FFMA.FTZ R228, R228, c[0x0][0x2d0], -R161.reuse ;  /* 0x0000b400e4e47a23 */ /* 0x100fe400000108a1 */
[C---:B------:R-:W-:Y:S04]  /*139d0*/  HMMA.16816.F32.BF16 R4, R100.reuse, R112, R4 ;  /* 0x000000706404723c */ /* 0x040fe80000041804 */
[----:B------:R-:W-:Y:S01]  /*139e0*/  MUFU.EX2 R238, R238 ;  /* 0x000000ee00ee7308 */ /* 0x000fe20000000800 */
[----:B------:R-:W-:Y:S02]  /*139f0*/  FFMA.FTZ R231, R174, c[0x0][0x2d0], -R161 ;  /* 0x0000b400aee77a23 */ /* 0x000fe400000108a1 */
[--C-:B------:R-:W-:Y:S01]  /*13a00*/  FFMA.FTZ R170, R170, c[0x0][0x2d0], -R165.reuse ;  /* 0x0000b400aaaa7a23 */ /* 0x100fe200000108a5 */
[C---:B------:R-:W-:Y:S01]  /*13a10*/  HMMA.16816.F32.BF16 R8, R100.reuse, R114, R8 ;  /* 0x000000726408723c */ /* 0x040fe20000041808 */
[----:B------:R-:W3:Y:S03]  /*13a20*/  LDSM.16.MT88.4 R112, [R134+UR4+0x2900] ;  /* 0x002900048670783b */ /* 0x000ee60008004200 */
[----:B------:R-:W-:Y:S02]  /*13a30*/  FFMA.FTZ R165, R164, c[0x0][0x2d0], -R165 ;  /* 0x0000b400a4a57a23 */ /* 0x000fe400000108a5 */
[----:B------:R-:W-:Y:S01]  /*13a40*/  MUFU.EX2 R227, R227 ;  /* 0x000000e300e37308 */ /* 0x000fe20000000800 */
[--C-:B------:R-:W-:Y:S01]  /*13a50*/  FFMA.FTZ R164, R166, c[0x0][0x2d0], -R161.reuse ;  /* 0x0000b400a6a47a23 */ /* 0x100fe200000108a1 */
[C---:B-1----:R-:W-:Y:S04]  /*13a60*/  HMMA.16816.F32.BF16 R12, R100.reuse, R104, R12 ;  /* 0x00000068640c723c */ /* 0x042fe8000004180c */
[----:B------:R-:W-:Y:S02]  /*13a70*/  FFMA.FTZ R161, R162, c[0x0][0x2d0], -R161 ;  /* 0x0000b400a2a17a23 */ /* 0x000fe400000108a1 */
[----:B------:R-:W-:Y:S02]  /*13a80*/  FFMA.FTZ R160, R132, R207, R160 ;  /* 0x000000cf84a07223 */ /* 0x000fe400000100a0 */
[----:B------:R-:W-:Y:S01]  /*13a90*/  MUFU.EX2 R234, R234 ;  /* 0x000000ea00ea7308 */ /* 0x000fe20000000800 */
[C---:B------:R-:W-:Y:S01]  /*13aa0*/  HMMA.16816.F32.BF16 R16, R100.reuse, R106, R16 ;  /* 0x0000006a6410723c */ /* 0x040fe20000041810 */
[----:B------:R-:W1:Y:S02]  /*13ab0*/  LDSM.16.MT88.4 R104, [R145+0x2900] ;  /* 0x002900009168783b */ /* 0x000e640000004200 */
[----:B------:R-:W-:Y:S02]  /*13ac0*/  FADD.FTZ R159, R159, R160 ;  /* 0x000000a09f9f7221 */ /* 0x000fe40000010000 */
[----:B------:R-:W-:Y:S03]  /*13ad0*/  FADD.FTZ R157, R156, R157 ;  /* 0x0000009d9c9d7221 */ /* 0x000fe60000010000 */
[C---:B------:R-:W-:Y:S01]  /*13ae0*/  HMMA.16816.F32.BF16 R20, R100.reuse, R116, R20 ;  /* 0x000000746414723c */ /* 0x040fe20000041814 */
[----:B------:R-:W-:Y:S03]  /*13af0*/  MUFU.EX2 R229, R229 ;  /* 0x000000e500e57308 */ /* 0x000fe60000000800 */
[----:B------:R-:W-:Y:S02]  /*13b00*/  FADD.FTZ R158, R158, R159 ;  /* 0x0000009f9e9e7221 */ /* 0x000fe40000010000 */
[----:B------:R-:W-:Y:S02]  /*13b10*/  IMAD.MOV.U32 R132, RZ, RZ, R0 ;  /* 0x000000ffff847224 */ /* 0x000fe400078e0000 */
[C---:B------:R-:W-:Y:S01]  /*13b20*/  HMMA.16816.F32.BF16 R24, R100.reuse, R118, R24 ;  /* 0x000000766418723c */ /* 0x040fe20000041818 */
[----:B------:R-:W4:Y:S02]  /*13b30*/  LDSM.16.MT88.4 R116, [R135+UR4+0x4900] ;  /* 0x004900048774783b */ /* 0x000f240008004200 */
[----:B------:R-:W5:Y:S01]  /*13b40*/  MUFU.EX2 R226, R226 ;  /* 0x000000e200e27308 */ /* 0x000f620000000800 */
[----:B------:R-:W-:Y:S04]  /*13b50*/  FADD.FTZ R158, R155, R158 ;  /* 0x0000009e9b9e7221 */ /* 0x000fe80000010000 */
[C---:B------:R-:W-:Y:S04]  /*13b60*/  HMMA.16816.F32.BF16 R28, R100.reuse, R120, R28 ;  /* 0x00000078641c723c */ /* 0x040fe8000004181c */
[----:B------:R-:W-:Y:S01]  /*13b70*/  FADD.FTZ R163, R163, R158 ;  /* 0x0000009ea3a37221 */ /* 0x000fe20000010000 */
[----:B------:R-:W-:Y:S03]  /*13b80*/  MUFU.EX2 R228, R228 ;  /* 0x000000e400e47308 */ /* 0x000fe60000000800 */
[C---:B------:R-:W-:Y:S01]  /*13b90*/  HMMA.16816.F32.BF16 R32, R100.reuse, R122, R32 ;  /* 0x0000007a6420723c */ /* 0x040fe20000041820 */
[----:B------:R-:W-:Y:S03]  /*13ba0*/  LDSM.16.MT88.4 R120, [R145+0x4900] ;  /* 0x004900009178783b */ /* 0x000fe60000004200 */
[----:B------:R-:W-:Y:S03]  /*13bb0*/  FADD.FTZ R168, R168, R163 ;  /* 0x000000a3a8a87221 */ /* 0x000fe60000010000 */
[----:B------:R-:W1:Y:S01]  /*13bc0*/  MUFU.EX2 R231, R231 ;  /* 0x000000e700e77308 */ /* 0x000e620000000800 */
[C---:B------:R-:W-:Y:S04]  /*13bd0*/  HMMA.16816.F32.BF16 R36, R100.reuse, R124, R36 ;  /* 0x0000007c6424723c */ /* 0x040fe80000041824 */
[----:B-----5:R-:W-:Y:S01]  /*13be0*/  F2FP.BF16.PACK_AB R136, R226, R229 ;  /* 0x000000e5e288723e */ /* 0x020fe200000010ff */
[----:B------:R-:W-:Y:S03]  /*13bf0*/  FADD.FTZ R169, R169, R168 ;  /* 0x000000a8a9a97221 */ /* 0x000fe60000010000 */
[C---:B------:R-:W-:Y:S01]  /*13c00*/  HMMA.16816.F32.BF16 R40, R100.reuse, R126, R40 ;  /* 0x0000007e6428723c */ /* 0x040fe20000041828 */
[----:B------:R-:W-:Y:S01]  /*13c10*/  LDSM.16.MT88.4 R124, [R144+0x1100] ;  /* 0x00110000907c783b */ /* 0x000fe20000004200 */
[----:B------:R-:W-:Y:S02]  /*13c20*/  MUFU.EX2 R170, R170 ;  /* 0x000000aa00aa7308 */ /* 0x000fe40000000800 */
[----:B------:R-:W-:Y:S04]  /*13c30*/  FADD.FTZ R178, R178, R169 ;  /* 0x000000a9b2b27221 */ /* 0x000fe80000010000 */
[C---:B--2---:R-:W-:Y:S04]  /*13c40*/  HMMA.16816.F32.BF16 R44, R100.reuse, R108, R44 ;  /* 0x0000006c642c723c */ /* 0x044fe8000004182c */
[----:B------:R-:W2:Y:S01]  /*13c50*/  MUFU.EX2 R165, R165 ;  /* 0x000000a500a57308 */ /* 0x000ea20000000800 */
[----:B-1----:R-:W-:Y:S03]  /*13c60*/  F2FP.BF16.PACK_AB R137, R231, R228 ;  /* 0x000000e4e789723e */ /* 0x002fe600000010ff */
[C---:B------:R-:W-:Y:S01]  /*13c70*/  HMMA.16816.F32.BF16 R48, R100.reuse, R110, R48 ;  /* 0x0000006e6430723c */ /* 0x040fe20000041830 */
[----:B------:R-:W1:Y:S05]  /*13c80*/  LDSM.16.MT88.4 R108, [R144+0x4900] ;  /* 0x00490000906c783b */ /* 0x000e6a0000004200 */
[----:B------:R-:W-:Y:S02]  /*13c90*/  MUFU.EX2 R164, R164 ;  /* 0x000000a400a47308 */ /* 0x000fe40000000800 */
[C---:B---3--:R-:W-:Y:S08]  /*13ca0*/  HMMA.16816.F32.BF16 R52, R100.reuse, R112, R52 ;  /* 0x000000706434723c */ /* 0x048ff00000041834 */
[C---:B------:R-:W-:Y:S01]  /*13cb0*/  HMMA.16816.F32.BF16 R56, R100.reuse, R114, R56 ;  /* 0x000000726438723c */ /* 0x040fe20000041838 */
[----:B------:R-:W3:Y:S01]  /*13cc0*/  LDSM.16.MT88.4 R112, [R134+UR4+0x4900] ;  /* 0x004900048670783b */ /* 0x000ee20008004200 */
[----:B------:R-:W5:Y:S02]  /*13cd0*/  MUFU.EX2 R161, R161 ;  /* 0x000000a100a17308 */ /* 0x000f640000000800 */
[----:B--2---:R-:W-:Y:S04]  /*13ce0*/  F2FP.BF16.PACK_AB R138, R165, R170 ;  /* 0x000000aaa58a723e */ /* 0x004fe800000010ff */
[C---:B------:R-:W-:Y:S08]  /*13cf0*/  HMMA.16816.F32.BF16 R60, R100.reuse, R104, R60 ;  /* 0x00000068643c723c */ /* 0x040ff0000004183c */
[C---:B------:R-:W-:Y:S01]  /*13d00*/  HMMA.16816.F32.BF16 R64, R100.reuse, R106, R64 ;  /* 0x0000006a6440723c */ /* 0x040fe20000041840 */
[----:B------:R-:W2:Y:S07]  /*13d10*/  LDSM.16.MT88.4 R104, [R135+UR4+0x1100] ;  /* 0x001100048768783b */ /* 0x000eae0008004200 */
[C---:B----4-:R-:W-:Y:S04]  /*13d20*/  HMMA.16816.F32.BF16 R68, R100.reuse, R116, R68 ;  /* 0x000000746444723c */ /* 0x050fe80000041844 */
[----:B-----5:R-:W-:Y:S04]  /*13d30*/  F2FP.BF16.PACK_AB R139, R161, R164 ;  /* 0x000000a4a18b723e */ /* 0x020fe800000010ff */
[C---:B------:R-:W-:Y:S01]  /*13d40*/  HMMA.16816.F32.BF16 R72, R100.reuse, R118, R72 ;  /* 0x000000766448723c */ /* 0x040fe20000041848 */
[----:B------:R-:W4:Y:S07]  /*13d50*/  LDSM.16.MT88.4 R116, [R145+0x1100] ;  /* 0x001100009174783b */ /* 0x000f2e0000004200 */
[C---:B-1----:R-:W-:Y:S08]  /*13d60*/  HMMA.16816.F32.BF16 R76, R100.reuse, R108, R76 ;  /* 0x0000006c644c723c */ /* 0x042ff0000004184c */
[C---:B------:R-:W-:Y:S01]  /*13d70*/  HMMA.16816.F32.BF16 R80, R100.reuse, R110, R80 ;  /* 0x0000006e6450723c */ /* 0x040fe20000041850 */
[----:B------:R-:W1:Y:S07]  /*13d80*/  LDSM.16.MT88.4 R108, [R135+UR4+0x3100] ;  /* 0x00310004876c783b */ /* 0x000e6e0008004200 */
        /* <DEDUP_REMOVED lines=44> */
[C---:B------:R-:W-:Y:S01]  /*14050*/  HMMA.16816.F32.BF16 R80, R100.reuse, R122, R80 ;  /* 0x0000007a6450723c */ /* 0x040fe20000041850 */
[----:B------:R-:W1:Y:S07]  /*14060*/  LDSM.16.MT88.4 R120, [R145+0x1900] ;  /* 0x001900009178783b */ /* 0x000e6e0000004200 */
[C---:B------:R-:W-:Y:S08]  /*14070*/  HMMA.16816.F32.BF16 R84, R100.reuse, R124, R84 ;  /* 0x0000007c6454723c */ /* 0x040ff00000041854 */
[C---:B------:R-:W-:Y:S08]  /*14080*/  HMMA.16816.F32.BF16 R88, R100.reuse, R126, R88 ;  /* 0x0000007e6458723c */ /* 0x040ff00000041858 */
[C---:B------:R-:W-:Y:S08]  /*14090*/  HMMA.16816.F32.BF16 R92, R100.reuse, R128, R92 ;  /* 0x00000080645c723c */ /* 0x040ff0000004185c */
[----:B------:R-:W-:Y:S08]  /*140a0*/  HMMA.16816.F32.BF16 R96, R100, R130, R96 ;  /* 0x000000826460723c */ /* 0x000ff00000041860 */
[C---:B--2---:R-:W-:Y:S08]  /*140b0*/  HMMA.16816.F32.BF16 R128, R136.reuse, R104, R4 ;  /* 0x000000688880723c */ /* 0x044ff00000041804 */
[C---:B------:R-:W-:Y:S01]  /*140c0*/  HMMA.16816.F32.BF16 R124, R136.reuse, R106, R8 ;  /* 0x0000006a887c723c */ /* 0x040fe20000041808 */
[----:B------:R-:W2:Y:S07]  /*140d0*/  LDSM.16.MT88.4 R8, [R135+UR4+0x3900] ;  /* 0x003900048708783b */ /* 0x000eae0008004200 */
[C---:B----4-:R-:W-:Y:S01]  /*140e0*/  HMMA.16816.F32.BF16 R100, R136.reuse, R112, R12 ;  /* 0x000000708864723c */ /* 0x050fe2000004180c */
[----:B------:R-:W3:Y:S07]  /*140f0*/  LDSM.16.MT88.4 R12, [R144+0x3900] ;  /* 0x00390000900c783b */ /* 0x000eee0000004200 */
[C---:B------:R-:W-:Y:S01]  /*14100*/  HMMA.16816.F32.BF16 R104, R136.reuse, R114, R16 ;  /* 0x000000728868723c */ /* 0x040fe20000041810 */
[----:B------:R-:W4:Y:S07]  /*14110*/  LDSM.16.MT88.4 R16, [R134+UR4+0x3900] ;  /* 0x003900048610783b */ /* 0x000f2e0008004200 */
[C---:B------:R-:W-:Y:S08]  /*14120*/  HMMA.16816.F32.BF16 R108, R136.reuse, R140, R20 ;  /* 0x0000008c886c723c */ /* 0x040ff00000041814 */
[C---:B------:R-:W-:Y:S07]  /*14130*/  HMMA.16816.F32.BF16 R112, R136.reuse, R142, R24 ;  /* 0x0000008e8870723c */ /* 0x040fee0000041818 */
[----:B------:R-:W-:Y:S01]  /*14140*/  @P0 IADD3 R24, R211, -0x2, RZ ;  /* 0xfffffffed3180810 */ /* 0x000fe20007ffe0ff */
[C---:B-1----:R-:W-:Y:S04]  /*14150*/  HMMA.16816.F32.BF16 R116, R136.reuse, R120, R28 ;  /* 0x000000788874723c */ /* 0x042fe8000004181c */
[----:B------:R-:W-:Y:S04]  /*14160*/  @P0 SHF.R.S32.HI R20, RZ, 0x1f, R24 ;  /* 0x0000001fff140819 */ /* 0x000fe80000011418 */
[C---:B------:R-:W-:Y:S08]  /*14170*/  HMMA.16816.F32.BF16 R120, R136.reuse, R122, R32 ;  /* 0x0000007a8878723c */ /* 0x040ff00000041820 */
[C---:B--2---:R-:W-:Y:S07]  /*14180*/  HMMA.16816.F32.BF16 R36, R136.reuse, R8, R36 ;  /* 0x000000088824723c */ /* 0x044fee0000041824 */
[----:B------:R-:W-:Y:S01]  /*14190*/  @P0 IMAD R9, R20, c[0x0][0x1e0], RZ ;  /* 0x0000780014090a24 */ /* 0x000fe200078e02ff */
[C---:B------:R-:W-:Y:S01]  /*141a0*/  HMMA.16816.F32.BF16 R40, R136.reuse, R10, R40 ;  /* 0x0000000a8828723c */ /* 0x040fe20000041828 */
[----:B------:R-:W1:Y:S03]  /*141b0*/  LDSM.16.MT88.4 R20, [R145+0x3900] ;  /* 0x003900009114783b */ /* 0x000e660000004200 */
[C---:B------:R-:W-:Y:S02]  /*141c0*/  @P0 IMAD R9, R24.reuse, c[0x0][0x1e4], R9 ;  /* 0x0000790018090a24 */ /* 0x040fe400078e0209 */
[----:B------:R-:W-:Y:S02]  /*141d0*/  @P0 IMAD.WIDE.U32 R24, R24, c[0x0][0x1e0], RZ ;  /* 0x0000780018180a25 */ /* 0x000fe400078e00ff */
[C---:B---3--:R-:W-:Y:S04]  /*141e0*/  HMMA.16816.F32.BF16 R44, R136.reuse, R12, R44 ;  /* 0x0000000c882c723c */ /* 0x048fe8000004182c */
[----:B------:R-:W-:Y:S01]  /*141f0*/  @P0 IMAD.IADD R9, R25, 0x1, R9 ;  /* 0x0000000119090824 */ /* 0x000fe200078e0209 */
[C---:B------:R-:W-:Y:S03]  /*14200*/  @P0 SHF.L.U32 R31, R24.reuse, 0x6, RZ ;  /* 0x00000006181f0819 */ /* 0x040fe600000006ff */
[C---:B------:R-:W-:Y:S04]  /*14210*/  HMMA.16816.F32.BF16 R48, R136.reuse, R14, R48 ;  /* 0x0000000e8830723c */ /* 0x040fe80000041830 */
[----:B------:R-:W-:Y:S02]  /*14220*/  @P0 SHF.L.U64.HI R29, R24, 0x6, R9 ;  /* 0x00000006181d0819 */ /* 0x000fe40000010209 */
[----:B------:R-:W2:Y:S01]  /*14230*/  LDSM.16.MT88.4 R8, [R135+UR4+0x5900] ;  /* 0x005900048708783b */ /* 0x000ea20008004200 */
[----:B------:R-:W-:Y:S01]  /*14240*/  @P0 IADD3 R12, P1, R31, R200, RZ ;  /* 0x000000c81f0c0210 */ /* 0x000fe20007f3e0ff */
[C---:B----4-:R-:W-:Y:S04]  /*14250*/  HMMA.16816.F32.BF16 R52, R136.reuse, R16, R52 ;  /* 0x000000108834723c */ /* 0x050fe80000041834 */
[----:B------:R-:W-:Y:S01]  /*14260*/  @P0 IMAD.X R13, R29, 0x1, R205, P1 ;  /* 0x000000011d0d0824 */ /* 0x000fe200008e06cd */
[C---:B------:R-:W-:Y:S03]  /*14270*/  @P0 LEA R24, P1, R12.reuse, c[0x0][0x1c8], 0x1 ;  /* 0x000072000c180a11 */ /* 0x040fe600078208ff */
[C---:B------:R-:W-:Y:S04]  /*14280*/  HMMA.16816.F32.BF16 R56, R136.reuse, R18, R56 ;  /* 0x000000128838723c */ /* 0x040fe80000041838 */
[----:B------:R-:W-:Y:S02]  /*14290*/  @P0 LEA.HI.X R25, R12, c[0x0][0x1cc], R13, 0x1, P1 ;  /* 0x000073000c190a11 */ /* 0x000fe400008f0c0d */
[----:B------:R-:W-:Y:S02]  /*142a0*/  @P0 IADD3 R13, P1, R31, R214, RZ ;  /* 0x000000d61f0d0210 */ /* 0x000fe40007f3e0ff */
[C---:B-1----:R-:W-:Y:S04]  /*142b0*/  HMMA.16816.F32.BF16 R60, R136.reuse, R20, R60 ;  /* 0x00000014883c723c */ /* 0x042fe8000004183c */
[----:B------:R-:W-:Y:S02]  /*142c0*/  @P0 IADD3.X R12, R29, R223, RZ, P1, !PT ;  /* 0x000000df1d0c0210 */ /* 0x000fe40000ffe4ff */
[C---:B------:R-:W-:Y:S02]  /*142d0*/  @P0 LEA R26, P1, R13.reuse, c[0x0][0x1c8], 0x1 ;  /* 0x000072000d1a0a11 */ /* 0x040fe400078208ff */
[C---:B------:R-:W-:Y:S04]  /*142e0*/  HMMA.16816.F32.BF16 R64, R136.reuse, R22, R64 ;  /* 0x000000168840723c */ /* 0x040fe80000041840 */
[----:B------:R-:W-:Y:S02]  /*142f0*/  @P0 LEA.HI.X R27, R13, c[0x0][0x1cc], R12, 0x1, P1 ;  /* 0x000073000d1b0a11 */ /* 0x000fe400008f0c0c */
[----:B------:R-:W1:Y:S01]  /*14300*/  LDSM.16.MT88.4 R12, [R144+0x5900] ;  /* 0x00590000900c783b */ /* 0x000e620000004200 */
[----:B------:R-:W-:Y:S05]  /*14310*/  @P0 IADD3 R16, P1, R31, R212, RZ ;  /* 0x000000d41f100210 */ /* 0x000fea0007f3e0ff */
[----:B------:R-:W-:Y:S01]  /*14320*/  @P0 IMAD.X R17, R29, 0x1, R222, P1 ;  /* 0x000000011d110824 */ /* 0x000fe200008e06de */
        /* <DEDUP_REMOVED lines=8> */
[----:B------:R-:W-:Y:S01]  /*143b0*/  @P0 IMAD.X R8, R29, 0x1, R205, P1 ;  /* 0x000000011d080824 */ /* 0x000fe200008e06cd */
[C---:B------:R-:W-:Y:S04]  /*143c0*/  @P0 LEA R22, P1, R23.reuse, c[0x0][0x1c8], 0x1 ;  /* 0x0000720017160a11 */ /* 0x040fe800078208ff */
[----:B------:R-:W-:Y:S02]  /*143d0*/  @P0 LEA.HI.X R23, R23, c[0x0][0x1cc], R8, 0x1, P1 ;  /* 0x0000730017170a11 */ /* 0x000fe400008f0c08 */
[----:B------:R-:W-:Y:S04]  /*143e0*/  @P0 IADD3 R8, P1, R31, R214, RZ ;  /* 0x000000d61f080210 */ /* 0x000fe80007f3e0ff */
[----:B------:R-:W-:Y:S01]  /*143f0*/  @P0 IADD3.X R9, R29, R223, RZ, P1, !PT ;  /* 0x000000df1d090210 */ /* 0x000fe20000ffe4ff */
[C---:B-1----:R-:W-:Y:S03]  /*14400*/  HMMA.16816.F32.BF16 R76, R136.reuse, R12, R76 ;  /* 0x0000000c884c723c */ /* 0x042fe6000004184c */
[C---:B------:R-:W-:Y:S04]  /*14410*/  @P0 LEA R32, P1, R8.reuse, c[0x0][0x1c8], 0x1 ;  /* 0x0000720008200a11 */ /* 0x040fe800078208ff */
[----:B------:R-:W-:Y:S01]  /*14420*/  @P0 LEA.HI.X R33, R8, c[0x0][0x1cc], R9, 0x1, P1 ;  /* 0x0000730008210a11 */ /* 0x000fe200008f0c09 */
[C---:B------:R-:W-:Y:S01]  /*14430*/  HMMA.16816.F32.BF16 R80, R136.reuse, R14, R80 ;  /* 0x0000000e8850723c */ /* 0x040fe20000041850 */
[----:B------:R-:W1:Y:S02]  /*14440*/  LDSM.16.MT88.4 R8, [R145+0x5900] ;  /* 0x005900009108783b */ /* 0x000e640000004200 */
[----:B------:R-:W-:Y:S01]  /*14450*/  ISETP.GE.AND P1, PT, R206, 0x1, PT ;  /* 0x00000001ce00780c */ /* 0x000fe20003f26270 */
[----:B------:R-:W-:Y:S01]  /*14460*/  FADD.FTZ R12, R154, R157 ;  /* 0x0000009d9a0c7221 */ /* 0x000fe20000010000 */
[----:B------:R-:W-:Y:S03]  /*14470*/  IADD3 R206, R206, 0x1, RZ ;  /* 0x00000001cece7810 */ /* 0x000fe60007ffe0ff */
[----:B------:R-:W-:Y:S01]  /*14480*/  FADD.FTZ R12, R153, R12 ;  /* 0x0000000c990c7221 */ /* 0x000fe20000010000 */
[----:B------:R-:W-:Y:S01]  /*14490*/  SEL R206, R206, RZ, !P1 ;  /* 0x000000ffcece7207 */ /* 0x000fe20004800000 */
[C---:B--2---:R-:W-:Y:S03]  /*144a0*/  HMMA.16816.F32.BF16 R84, R136.reuse, R16, R84 ;  /* 0x000000108854723c */ /* 0x044fe60000041854 */
[----:B------:R-:W-:Y:S01]  /*144b0*/  @P0 IADD3 R31, P1, R31, R212, RZ ;  /* 0x000000d41f1f0210 */ /* 0x000fe20007f3e0ff */
[----:B------:R-:W-:Y:S02]  /*144c0*/  @P0 IMAD R13, R206, 0x3000, R197 ;  /* 0x00003000ce0d0824 */ /* 0x000fe400078e02c5 */
[----:B------:R-:W-:Y:S02]  /*144d0*/  FADD.FTZ R167, R167, R12 ;  /* 0x0000000ca7a77221 */ /* 0x000fe40000010000 */
[----:B------:R-:W-:Y:S01]  /*144e0*/  @P0 IMAD.X R28, R29, 0x1, R222, P1 ;  /* 0x000000011d1c0824 */ /* 0x000fe200008e06de */
[----:B------:R-:W-:Y:S01]  /*144f0*/  @P0 SHF.L.U32 R3, R13, 0x1, RZ ;  /* 0x000000010d030819 */ /* 0x000fe200000006ff */
[C---:B------:R-:W-:Y:S03]  /*14500*/  HMMA.16816.F32.BF16 R88, R136.reuse, R18, R88 ;  /* 0x000000128858723c */ /* 0x040fe60000041858 */
[C---:B------:R-:W-:Y:S01]  /*14510*/  @P0 LEA R14, P1, R31.reuse, c[0x0][0x1c8], 0x1 ;  /* 0x000072001f0e0a11 */ /* 0x040fe200078208ff */
[----:B------:R-:W-:Y:S01]  /*14520*/  @!PT LDS RZ, [RZ] ;  /* 0x00000000fffff984 */ /* 0x000fe20000000800 */
[----:B------:R-:W-:Y:S01]  /*14530*/  @!PT LDS RZ, [RZ] ;  /* 0x00000000fffff984 */ /* 0x000fe20000000800 */
[----:B------:R-:W-:Y:S01]  /*14540*/  @!PT LDS RZ, [RZ] ;  /* 0x00000000fffff984 */ /* 0x000fe20000000800 */
[----:B------:R2:W-:Y:S01]  /*14550*/  @P0 LDGSTS.E.BYPASS.LTC128B.128 [R3+0xc100], [R24.64], !P6 ;  /* 0x0c10000018030fae */ /* 0x0005e2000f101d46 */
[----:B------:R-:W-:Y:S02]  /*14560*/  FADD.FTZ R172, R172, R167 ;  /* 0x000000a7acac7221 */ /* 0x000fe40000010000 */
[----:B------:R-:W-:Y:S02]  /*14570*/  @P0 LEA.HI.X R15, R31, c[0x0][0x1cc], R28, 0x1, P1 ;  /* 0x000073001f0f0a11 */ /* 0x000fe400008f0c1c */
[----:B------:R-:W-:Y:S03]  /*14580*/  FADD.FTZ R171, R171, R172 ;  /* 0x000000acabab7221 */ /* 0x000fe60000010000 */
[----:B------:R2:W-:Y:S01]  /*14590*/  @P0 LDGSTS.E.BYPASS.LTC128B.128 [R3+0xe100], [R26.64], !P5 ;  /* 0x0e1000001a030fae */ /* 0x0005e2000e901d46 */
[----:B------:R-:W-:Y:S04]  /*145a0*/  FADD.FTZ R232, R232, R171 ;  /* 0x000000abe8e87221 */ /* 0x000fe80000010000 */
[----:B------:R-:W-:Y:S03]  /*145b0*/  FADD.FTZ R175, R175, R232 ;  /* 0x000000e8afaf7221 */ /* 0x000fe60000010000 */
[----:B------:R2:W-:Y:S01]  /*145c0*/  @P0 LDGSTS.E.BYPASS.LTC128B.128 [R3+0x10100], [R20.64], !P3 ;  /* 0x1010000014030fae */ /* 0x0005e2000d901d46 */
[C---:B-1----:R-:W-:Y:S03]  /*145d0*/  HMMA.16816.F32.BF16 R92, R136.reuse, R8, R92 ;  /* 0x00000008885c723c */ /* 0x042fe6000004185c */
[----:B------:R-:W-:Y:S04]  /*145e0*/  FADD.FTZ R244, R244, R175 ;  /* 0x000000aff4f47221 */ /* 0x000fe80000010000 */
[----:B------:R2:W-:Y:S01]  /*145f0*/  @P0 LDGSTS.E.BYPASS.LTC128B.128 [R3+0xd100], [R22.64], !P6 ;  /* 0x0d10000016030fae */ /* 0x0005e2000f101d46 */
[----:B------:R-:W-:Y:S01]  /*14600*/  FADD.FTZ R227, R227, R244 ;  /* 0x000000f4e3e37221 */ /* 0x000fe20000010000 */
[----:B------:R-:W-:Y:S03]  /*14610*/  HMMA.16816.F32.BF16 R96, R136, R10, R96 ;  /* 0x0000000a8860723c */ /* 0x000fe60000041860 */
[----:B------:R-:W-:Y:S03]  /*14620*/  FADD.FTZ R227, R234, R227 ;  /* 0x000000e3eae37221 */ /* 0x000fe60000010000 */
[----:B------:R2:W-:Y:S01]  /*14630*/  @P0 LDGSTS.E.BYPASS.LTC128B.128 [R3+0xf100], [R32.64], !P5 ;  /* 0x0f10000020030fae */ /* 0x0005e2000e901d46 */
[----:B------:R-:W-:Y:S05]  /*14640*/  FADD.FTZ R228, R228, R227 ;  /* 0x000000e3e4e47221 */ /* 0x000fea0000010000 */
[----:B------:R-:W-:Y:S02]  /*14650*/  FADD.FTZ R231, R231, R228 ;  /* 0x000000e4e7e77221 */ /* 0x000fe40000010000 */
[----:B------:R2:W-:Y:S01]  /*14660*/  @P0 LDGSTS.E.BYPASS.LTC128B.128 [R3+0x11100], [R14.64], !P3 ;  /* 0x111000000e030fae */ /* 0x0005e2000d901d46 */
[C---:B------:R-:W-:Y:S01]  /*14670*/  ISETP.GT.AND P0, PT, R211.reuse, R224, PT ;  /* 0x000000e0d300720c */ /* 0x040fe20003f04270 */
[----:B------:R-:W-:Y:S01]  /*14680*/  FADD.FTZ R164, R164, R231 ;  /* 0x000000e7a4a47221 */ /* 0x000fe20000010000 */
[----:B------:R-:W-:Y:S03]  /*14690*/  IADD3 R211, R211, -0x1, RZ ;  /* 0xffffffffd3d37810 */ /* 0x000fe60007ffe0ff */
[----:B------:R-:W-:Y:S02]  /*146a0*/  FADD.FTZ R208, R161, R164 ;  /* 0x000000a4a1d07221 */ /* 0x000fe40000010000 */
[----:B------:R-:W0:Y:S01]  /*146b0*/  LDGDEPBAR ;  /* 0x00000000000079af */ /* 0x000e220000000000 */
[----:B--2---:R-:W-:Y:S05]  /*146c0*/  MOV R3, R2 ;  /* 0x0000000200037202 */ /* 0x004fea0000000f00 */
[----:B------:R-:W-:-:S05]  /*146d0*/  @P0 BRA `(.L_x_2593) ;  /* 0xffffd09000000947 */ /* 0x000fca000383ffff */
.L_x_2592:
        /* <DEDUP_REMOVED lines=22> */
.L_x_2595:
        /* <DEDUP_REMOVED lines=19> */
[----:B------:R-:W1:Y:S01]  /*14970*/  LDSM.16.M88.4 R8, [R183+UR4+0xc100] ;  /* 0x00c10004b708783b */ /* 0x000e620008000200 */
[----:B------:R-:W-:Y:S02]  /*14980*/  @P0 LEA R178, P4, R2, c[0x0][0x1f8], 0x1 ;  /* 0x00007e0002b20a11 */ /* 0x000fe400078808ff */
[----:B------:R-:W-:Y:S02]  /*14990*/  @P0 SHF.L.U64.HI R31, R4, 0x6, R31 ;  /* 0x00000006041f0819 */ /* 0x000fe4000001021f */
[----:B------:R-:W-:Y:S02]  /*149a0*/  @P0 IADD3 R0, P3, R20, R215, RZ ;  /* 0x000000d714000210 */ /* 0x000fe40007f7e0ff */
[C---:B------:R-:W-:Y:S01]  /*149b0*/  @P0 IADD3.X R13, R31.reuse, R216, RZ, P2, !PT ;  /* 0x000000d81f0d0210 */ /* 0x040fe200017fe4ff */
[----:B------:R-:W2:Y:S01]  /*149c0*/  LDSM.16.M88.4 R16, [R183+UR4+0xc900] ;  /* 0x00c90004b710783b */ /* 0x000ea20008000200 */
[----:B------:R-:W-:Y:S07]  /*149d0*/  @P0 LEA R168, P2, R0, c[0x0][0x1f8], 0x1 ;  /* 0x00007e0000a80a11 */ /* 0x000fee00078408ff */
[----:B------:R-:W3:Y:S08]  /*149e0*/  LDSM.16.M88.4 R24, [R183+UR4+0xd100] ;  /* 0x00d10004b718783b */ /* 0x000ef00008000200 */
[----:B------:R-:W4:Y:S08]  /*149f0*/  LDSM.16.M88.4 R136, [R183+UR4+0xd900] ;  /* 0x00d90004b788783b */ /* 0x000f300008000200 */
[----:B------:R-:W-:Y:S01]  /*14a00*/  LDSM.16.M88.4 R140, [R186] ;  /* 0x00000000ba8c783b */ /* 0x000fe20000000200 */
[C---:B-1----:R-:W-:Y:S07]  /*14a10*/  HMMA.16816.F32.BF16 R4, R32.reuse, R8, RZ ;  /* 0x000000082004723c */ /* 0x042fee00000418ff */
[----:B------:R-:W1:Y:S01]  /*14a20*/  LDSM.16.M88.4 R144, [R187+0xc100] ;  /* 0x00c10000bb90783b */ /* 0x000e620000000200 */
[C---:B------:R-:W-:Y:S04]  /*14a30*/  @P0 IADD3.X R9, R31.reuse, R203, RZ, P1, !PT ;  /* 0x000000cb1f090210 */ /* 0x040fe80000ffe4ff */
[----:B------:R-:W-:Y:S03]  /*14a40*/  @P0 LEA R176, P1, R12, c[0x0][0x1f8], 0x1 ;  /* 0x00007e000cb00a11 */ /* 0x000fe600078208ff */
[----:B------:R-:W5:Y:S01]  /*14a50*/  LDSM.16.M88.4 R148, [R187+0xc900] ;  /* 0x00c90000bb94783b */ /* 0x000f620000000200 */
[----:B------:R-:W-:Y:S02]  /*14a60*/  @P0 LEA.HI.X R179, R2, c[0x0][0x1fc], R9, 0x1, P4 ;  /* 0x00007f0002b30a11 */ /* 0x000fe400020f0c09 */
[C---:B------:R-:W-:Y:S01]  /*14a70*/  HMMA.16816.F32.BF16 R8, R32.reuse, R10, RZ ;  /* 0x0000000a2008723c */ /* 0x040fe200000418ff */
[----:B------:R-:W-:Y:S02]  /*14a80*/  @P0 LEA.HI.X R177, R12, c[0x0][0x1fc], R13, 0x1, P1 ;  /* 0x00007f000cb10a11 */ /* 0x000fe400008f0c0d */
[----:B------:R-:W-:Y:S02]  /*14a90*/  @P0 IADD3.X R13, R31, R214, RZ, P3, !PT ;  /* 0x000000d61f0d0210 */ /* 0x000fe40001ffe4ff */
[----:B------:R-:W1:Y:S01]  /*14aa0*/  LDSM.16.M88.4 R152, [R187+0xd100] ;  /* 0x00d10000bb98783b */ /* 0x000e620000000200 */
[----:B------:R-:W-:Y:S02]  /*14ab0*/  @P0 IADD3 R20, P1, R195, R20, RZ ;  /* 0x00000014c3140210 */ /* 0x000fe40007f3e0ff */
[----:B------:R-:W-:Y:S02]  /*14ac0*/  @P0 LEA.HI.X R169, R0, c[0x0][0x1fc], R13, 0x1, P2 ;  /* 0x00007f0000a90a11 */ /* 0x000fe400010f0c0d */
[C---:B--2---:R-:W-:Y:S01]  /*14ad0*/  HMMA.16816.F32.BF16 R12, R32.reuse, R16, RZ ;  /* 0x00000010200c723c */ /* 0x044fe200000418ff */
[----:B------:R-:W-:Y:S02]  /*14ae0*/  LOP3.LUT P4, RZ, R191, 0x1, RZ, 0xc0, !PT ;  /* 0x00000001bfff7812 */ /* 0x000fe4000788c0ff */
[----:B------:R-:W-:Y:S01]  /*14af0*/  @P0 IADD3 R0, P3, R20, R198, RZ ;  /* 0x000000c614000210 */ /* 0x000fe20007f7e0ff */
[----:B------:R-:W2:Y:S01]  /*14b00*/  LDSM.16.M88.4 R156, [R187+0xd900] ;  /* 0x00d90000bb9c783b */ /* 0x000ea20000000200 */
[----:B------:R-:W-:Y:S02]  /*14b10*/  @P0 IADD3.X R31, R194, R31, RZ, P1, !PT ;  /* 0x0000001fc21f0210 */ /* 0x000fe40000ffe4ff */
[C---:B------:R-:W-:Y:S01]  /*14b20*/  @P0 IADD3 R23, P2, R20.reuse, R217, RZ ;  /* 0x000000d914170210 */ /* 0x040fe20007f5e0ff */
[C---:B------:R-:W-:Y:S01]  /*14b30*/  HMMA.16816.F32.BF16 R16, R32.reuse, R18, RZ ;  /* 0x000000122010723c */ /* 0x040fe200000418ff */
[----:B------:R-:W-:Y:S03]  /*14b40*/  @P0 IADD3 R20, P1, R20, R215, RZ ;  /* 0x000000d714140210 */ /* 0x000fe60007f3e0ff */
[C---:B------:R-:W-:Y:S02]  /*14b50*/  @P0 IADD3.X R21, R31.reuse, R203, RZ, P3, !PT ;  /* 0x000000cb1f150210 */ /* 0x040fe40001ffe4ff */
[----:B------:R-:W-:Y:S02]  /*14b60*/  @P0 LEA R174, P3, R0, c[0x0][0x1f8], 0x1 ;  /* 0x00007e0000ae0a11 */ /* 0x000fe400078608ff */
[----:B------:R-:W-:Y:S04]  /*14b70*/  @P0 IADD3.X R2, R31, R216, RZ, P2, !PT ;  /* 0x000000d81f020210 */ /* 0x000fe800017fe4ff */
[----:B------:R-:W-:Y:S02]  /*14b80*/  @P0 LEA R172, P2, R23, c[0x0][0x1f8], 0x1 ;  /* 0x00007e0017ac0a11 */ /* 0x000fe400078408ff */
[----:B------:R-:W-:Y:S02]  /*14b90*/  @P0 IADD3.X R31, R31, R214, RZ, P1, !PT ;  /* 0x000000d61f1f0210 */ /* 0x000fe40000ffe4ff */
[----:B------:R-:W-:Y:S02]  /*14ba0*/  @P0 LEA R170, P1, R20, c[0x0][0x1f8], 0x1 ;  /* 0x00007e0014aa0a11 */ /* 0x000fe400078208ff */
[----:B------:R-:W-:Y:S02]  /*14bb0*/  @P0 LEA.HI.X R175, R0, c[0x0][0x1fc], R21, 0x1, P3 ;  /* 0x00007f0000af0a11 */ /* 0x000fe400018f0c15 */
[----:B------:R-:W-:Y:S01]  /*14bc0*/  @P0 LEA.HI.X R173, R23, c[0x0][0x1fc], R2, 0x1, P2 ;  /* 0x00007f0017ad0a11 */ /* 0x000fe200010f0c02 */
[----:B------:R-:W-:Y:S01]  /*14bd0*/  @P0 IMAD R2, R206, 0x6000, R196 ;  /* 0x00006000ce020824 */ /* 0x000fe200078e02c4 */
[----:B------:R-:W-:Y:S02]  /*14be0*/  @P0 LEA.HI.X R171, R20, c[0x0][0x1fc], R31, 0x1, P1 ;  /* 0x00007f0014ab0a11 */ /* 0x000fe400008f0c1f */
[C---:B---3--:R-:W-:Y:S01]  /*14bf0*/  HMMA.16816.F32.BF16 R20, R32.reuse, R24, RZ ;  /* 0x000000182014723c */ /* 0x048fe200000418ff */
[C---:B------:R-:W-:Y:S01]  /*14c00*/  IADD3 R0, R188.reuse, R29, RZ ;  /* 0x0000001dbc007210 */ /* 0x040fe20007ffe0ff */
[----:B------:R-:W-:Y:S01]  /*14c10*/  @!PT LDS RZ, [RZ] ;  /* 0x00000000fffff984 */ /* 0x000fe20000000800 */
[----:B------:R-:W-:Y:S01]  /*14c20*/  @!PT LDS RZ, [RZ] ;  /* 0x00000000fffff984 */ /* 0x000fe20000000800 */
[----:B------:R-:W-:Y:S01]  /*14c30*/  @!PT LDS RZ, [RZ] ;  /* 0x00000000fffff984 */ /* 0x000fe20000000800 */
[----:B------:R3:W-:Y:S06]  /*14c40*/  @P0 LDGSTS.E.BYPASS.LTC128B.128 [R2], [R178.64], !P6 ;  /* 0x00000000b2020fae */ /* 0x0007ec000f101d46 */
[C---:B------:R-:W-:Y:S02]  /*14c50*/  HMMA.16816.F32.BF16 R24, R32.reuse, R26, RZ ;  /* 0x0000001a2018723c */ /* 0x040fe400000418ff */
[----:B------:R3:W-:Y:S06]  /*14c60*/  @P0 LDGSTS.E.BYPASS.LTC128B.128 [R2+0x2000], [R176.64], !P5 ;  /* 0x02000000b0020fae */ /* 0x0007ec000e901d46 */
[C---:B----4-:R-:W-:Y:S02]  /*14c70*/  HMMA.16816.F32.BF16 R28, R32.reuse, R136, RZ ;  /* 0x00000088201c723c */ /* 0x050fe400000418ff */
[----:B------:R3:W-:Y:S06]  /*14c80*/  @P0 LDGSTS.E.BYPASS.LTC128B.128 [R2+0x4000], [R168.64], !P4 ;  /* 0x04000000a8020fae */ /* 0x0007ec000e101d46 */
[----:B------:R-:W-:Y:S02]  /*14c90*/  HMMA.16816.F32.BF16 R32, R32, R138, RZ ;  /* 0x0000008a2020723c */ /* 0x000fe400000418ff */
[----:B------:R3:W-:Y:S06]  /*14ca0*/  @P0 LDGSTS.E.BYPASS.LTC128B.128 [R2+0x1000], [R174.64], !P6 ;  /* 0x01000000ae020fae */ /* 0x0007ec000f101d46 */
[C---:B-1----:R-:W-:Y:S02]  /*14cb0*/  HMMA.16816.F32.BF16 R4, R140.reuse, R144, R4 ;  /* 0x000000908c04723c */ /* 0x042fe40000041804 */
[----:B------:R3:W-:Y:S06]  /*14cc0*/  @P0 LDGSTS.E.BYPASS.LTC128B.128 [R2+0x3000], [R172.64], !P5 ;  /* 0x03000000ac020fae */ /* 0x0007ec000e901d46 */
[C---:B------:R-:W-:Y:S02]  /*14cd0*/  HMMA.16816.F32.BF16 R8, R140.reuse, R146, R8 ;  /* 0x000000928c08723c */ /* 0x040fe40000041808 */
[----:B------:R3:W-:Y:S01]  /*14ce0*/  @P0 LDGSTS.E.BYPASS.LTC128B.128 [R2+0x5000], [R170.64], !P4 ;  /* 0x05000000aa020fae */ /* 0x0007e2000e101d46 */
[----:B------:R-:W-:Y:S05]  /*14cf0*/  ISETP.GE.AND P0, PT, R211, 0x2, PT ;  /* 0x00000002d300780c */ /* 0x000fea0003f06270 */
[C---:B-----5:R-:W-:Y:S02]  /*14d00*/  HMMA.16816.F32.BF16 R12, R140.reuse, R148, R12 ;  /* 0x000000948c0c723c */ /* 0x060fe4000004180c */
[----:B------:R-:W-:Y:S06]  /*14d10*/  LDSM.16.M88.4 R160, [R181] ;  /* 0x00000000b5a0783b */ /* 0x000fec0000000200 */
[C---:B------:R-:W-:Y:S02]  /*14d20*/  HMMA.16816.F32.BF16 R16, R140.reuse, R150, R16 ;  /* 0x000000968c10723c */ /* 0x040fe40000041810 */
[----:B------:R-:W1:Y:S06]  /*14d30*/  LDSM.16.M88.4 R164, [R0+0xc100] ;  /* 0x00c1000000a4783b */ /* 0x000e6c0000000200 */
[C---:B------:R-:W-:Y:S02]  /*14d40*/  HMMA.16816.F32.BF16 R20, R140.reuse, R152, R20 ;  /* 0x000000988c14723c */ /* 0x040fe40000041814 */
[----:B------:R-:W0:Y:S02]  /*14d50*/  LDGDEPBAR ;  /* 0x00000000000079af */ /* 0x000e240000000000 */
[C---:B---3--:R-:W-:Y:S04]  /*14d60*/  IADD3 R2, R188.reuse, R187, RZ ;  /* 0x000000bbbc027210 */ /* 0x048fe80007ffe0ff */
[C---:B------:R-:W-:Y:S02]  /*14d70*/  HMMA.16816.F32.BF16 R24, R140.reuse, R154, R24 ;  /* 0x0000009a8c18723c */ /* 0x040fe40000041818 */
[----:B------:R-:W3:Y:S06]  /*14d80*/  LDSM.16.M88.4 R136, [R0+0xc900] ;  /* 0x00c900000088783b */ /* 0x000eec0000000200 */
[C---:B--2---:R-:W-:Y:S02]  /*14d90*/  HMMA.16816.F32.BF16 R28, R140.reuse, R156, R28 ;  /* 0x0000009c8c1c723c */ /* 0x044fe4000004181c */
[----:B------:R-:W2:Y:S06]  /*14da0*/  LDSM.16.M88.4 R144, [R0+0xd100] ;  /* 0x00d100000090783b */ /* 0x000eac0000000200 */
[----:B------:R-:W-:Y:S02]  /*14db0*/  HMMA.16816.F32.BF16 R32, R140, R158, R32 ;  /* 0x0000009e8c20723c */ /* 0x000fe40000041820 */
[----:B------:R-:W4:Y:S06]  /*14dc0*/  LDSM.16.M88.4 R140, [R0+0xd900] ;  /* 0x00d90000008c783b */ /* 0x000f2c0000000200 */
[C---:B-1----:R-:W-:Y:S02]  /*14dd0*/  HMMA.16816.F32.BF16 R4, R160.reuse, R164, R4 ;  /* 0x000000a4a004723c */ /* 0x042fe40000041804 */
[----:B------:R-:W-:Y:S06]  /*14de0*/  LDSM.16.M88.4 R148, [R180] ;  /* 0x00000000b494783b */ /* 0x000fec0000000200 */
[C---:B------:R-:W-:Y:S02]  /*14df0*/  HMMA.16816.F32.BF16 R8, R160.reuse, R166, R8 ;  /* 0x000000a6a008723c */ /* 0x040fe40000041808 */
[----:B------:R-:W1:Y:S06]  /*14e00*/  LDSM.16.M88.4 R152, [R2+0xc100] ;  /* 0x00c100000298783b */ /* 0x000e6c0000000200 */
[C---:B---3--:R-:W-:Y:S02]  /*14e10*/  HMMA.16816.F32.BF16 R12, R160.reuse, R136, R12 ;  /* 0x00000088a00c723c */ /* 0x048fe4000004180c */
[----:B------:R-:W3:Y:S06]  /*14e20*/  LDSM.16.M88.4 R156, [R2+0xc900] ;  /* 0x00c90000029c783b */ /* 0x000eec0000000200 */
[C---:B------:R-:W-:Y:S02]  /*14e30*/  HMMA.16816.F32.BF16 R16, R160.reuse, R138, R16 ;  /* 0x0000008aa010723c */ /* 0x040fe40000041810 */
[----:B------:R-:W5:Y:S06]  /*14e40*/  LDSM.16.M88.4 R164, [R2+0xd100] ;  /* 0x00d1000002a4783b */ /* 0x000f6c0000000200 */
[C---:B--2---:R-:W-:Y:S02]  /*14e50*/  HMMA.16816.F32.BF16 R20, R160.reuse, R144, R20 ;  /* 0x00000090a014723c */ /* 0x044fe40000041814 */
[----:B------:R-:W2:Y:S06]  /*14e60*/  LDSM.16.M88.4 R168, [R2+0xd900] ;  /* 0x00d9000002a8783b */ /* 0x000eac0000000200 */
[C---:B------:R-:W-:Y:S02]  /*14e70*/  HMMA.16816.F32.BF16 R24, R160.reuse, R146, R24 ;  /* 0x00000092a018723c */ /* 0x040fe40000041818 */
[----:B------:R-:W-:Y:S06]  /*14e80*/  LDSM.16.M88.4 R172, [R185+0x4000] ;  /* 0x00400000b9ac783b */ /* 0x000fec0000000200 */
[C---:B----4-:R-:W-:Y:S02]  /*14e90*/  HMMA.16816.F32.BF16 R28, R160.reuse, R140, R28 ;  /* 0x0000008ca01c723c */ /* 0x050fe4000004181c */
[----:B------:R-:W4:Y:S06]  /*14ea0*/  LDSM.16.M88.4 R176, [R183+UR4+0xe100] ;  /* 0x00e10004b7b0783b */ /* 0x000f2c0008000200 */
[----:B------:R-:W-:Y:S02]  /*14eb0*/  HMMA.16816.F32.BF16 R32, R160, R142, R32 ;  /* 0x0000008ea020723c */ /* 0x000fe40000041820 */
[----:B------:R-:W2:Y:S06]  /*14ec0*/  LDSM.16.M88.4 R136, [R183+UR4+0xe900] ;  /* 0x00e90004b788783b */ /* 0x000eac0008000200 */
[C---:B-1----:R-:W-:Y:S02]  /*14ed0*/  HMMA.16816.F32.BF16 R4, R148.reuse, R152, R4 ;  /* 0x000000989404723c */ /* 0x042fe40000041804 */
[----:B------:R-:W1:Y:S06]  /*14ee0*/  LDSM.16.M88.4 R140, [R183+UR4+0xf100] ;  /* 0x00f10004b78c783b */ /* 0x000e6c0008000200 */
[C---:B------:R-:W-:Y:S02]  /*14ef0*/  HMMA.16816.F32.BF16 R8, R148.reuse, R154, R8 ;  /* 0x0000009a9408723c */ /* 0x040fe40000041808 */
[----:B------:R-:W1:Y:S06]  /*14f00*/  LDSM.16.M88.4 R144, [R183+UR4+0xf900] ;  /* 0x00f90004b790783b */ /* 0x000e6c0008000200 */
[C---:B---3--:R-:W-:Y:S02]  /*14f10*/  HMMA.16816.F32.BF16 R12, R148.reuse, R156, R12 ;  /* 0x0000009c940c723c */ /* 0x048fe4000004180c */
[----:B------:R-:W-:Y:S06]  /*14f20*/  LDSM.16.M88.4 R152, [R187+0xe100] ;  /* 0x00e10000bb98783b */ /* 0x000fec0000000200 */
[C---:B------:R-:W-:Y:S02]  /*14f30*/  HMMA.16816.F32.BF16 R16, R148.reuse, R158, R16 ;  /* 0x0000009e9410723c */ /* 0x040fe40000041810 */
[----:B------:R-:W-:Y:S06]  /*14f40*/  LDSM.16.M88.4 R156, [R187+0xe900] ;  /* 0x00e90000bb9c783b */ /* 0x000fec0000000200 */
[C---:B-----5:R-:W-:Y:S02]  /*14f50*/  HMMA.16816.F32.BF16 R20, R148.reuse, R164, R20 ;  /* 0x000000a49414723c */ /* 0x060fe40000041814 */
[----:B------:R-:W-:Y:S06]  /*14f60*/  LDSM.16.M88.4 R160, [R187+0xf100] ;  /* 0x00f10000bba0783b */ /* 0x000fec0000000200 */
[C---:B------:R-:W-:Y:S02]  /*14f70*/  HMMA.16816.F32.BF16 R24, R148.reuse, R166, R24 ;  /* 0x000000a69418723c */ /* 0x040fe40000041818 */
[----:B------:R-:W-:Y:S06]  /*14f80*/  LDSM.16.M88.4 R164, [R0+0xe100] ;  /* 0x00e1000000a4783b */ /* 0x000fec0000000200 */
[C---:B--2---:R-:W-:Y:S08]  /*14f90*/  HMMA.16816.F32.BF16 R28, R148.reuse, R168, R28 ;  /* 0x000000a8941c723c */ /* 0x044ff0000004181c */
[----:B------:R-:W-:Y:S01]  /*14fa0*/  HMMA.16816.F32.BF16 R32, R148, R170, R32 ;  /* 0x000000aa9420723c */ /* 0x000fe20000041820 */
[----:B------:R-:W2:Y:S07]  /*14fb0*/  LDSM.16.M88.4 R148, [R186+0x4000] ;  /* 0x00400000ba94783b */ /* 0x000eae0000000200 */
[C---:B----4-:R-:W-:Y:S01]  /*14fc0*/  HMMA.16816.F32.BF16 R4, R172.reuse, R176, R4 ;  /* 0x000000b0ac04723c */ /* 0x050fe20000041804 */
[----:B------:R-:W-:Y:S07]  /*14fd0*/  LDSM.16.M88.4 R168, [R187+0x10100] ;  /* 0x01010000bba8783b */ /* 0x000fee0000000200 */
[C---:B------:R-:W-:Y:S08]  /*14fe0*/  HMMA.16816.F32.BF16 R8, R172.reuse, R178, R8 ;  /* 0x000000b2ac08723c */ /* 0x040ff00000041808 */
[C---:B------:R-:W-:Y:S08]  /*14ff0*/  HMMA.16816.F32.BF16 R12, R172.reuse, R136, R12 ;  /* 0x00000088ac0c723c */ /* 0x040ff0000004180c */
        /* <DEDUP_REMOVED lines=8> */
[C---:B--2---:R-:W-:Y:S01]  /*15080*/  HMMA.16816.F32.BF16 R4, R148.reuse, R152, R4 ;  /* 0x000000989404723c */ /* 0x044fe20000041804 */
[----:B------:R-:W-:Y:S07]  /*15090*/  LDSM.16.M88.4 R172, [R2+0x10100] ;  /* 0x0101000002ac783b */ /* 0x000fee0000000200 */
[C---:B------:R-:W-:Y:S01]  /*150a0*/  HMMA.16816.F32.BF16 R8, R148.reuse, R154, R8 ;  /* 0x0000009a9408723c */ /* 0x040fe20000041808 */
[----:B------:R-:W2:Y:S07]  /*150b0*/  LDSM.16.M88.4 R152, [R0+0xf100] ;  /* 0x00f100000098783b */ /* 0x000eae0000000200 */
[C---:B------:R-:W-:Y:S08]  /*150c0*/  HMMA.16816.F32.BF16 R12, R148.reuse, R156, R12 ;  /* 0x0000009c940c723c */ /* 0x040ff0000004180c */
[C---:B------:R-:W-:Y:S01]  /*150d0*/  HMMA.16816.F32.BF16 R16, R148.reuse, R158, R16 ;  /* 0x0000009e9410723c */ /* 0x040fe20000041810 */
[----:B------:R-:W-:Y:S07]  /*150e0*/  LDSM.16.M88.4 R156, [R2+0xe100] ;  /* 0x00e10000029c783b */ /* 0x000fee0000000200 */
[C---:B------:R-:W-:Y:S07]  /*150f0*/  HMMA.16816.F32.BF16 R20, R148.reuse, R160, R20 ;  /* 0x000000a09414723c */ /* 0x040fee0000041814 */
[----:B------:R-:W-:Y:S01]  /*15100*/  IADD3 R161, R188, UR4, R183 ;  /* 0x00000004bca17c10 */ /* 0x000fe2000fffe0b7 */
[C---:B------:R-:W-:Y:S04]  /*15110*/  HMMA.16816.F32.BF16 R24, R148.reuse, R162, R24 ;  /* 0x000000a29418723c */ /* 0x040fe80000041818 */
[----:B------:R-:W-:Y:S04]  /*15120*/  IADD3 R132, R184, R161, RZ ;  /* 0x000000a1b8847210 */ /* 0x000fe80007ffe0ff */
[C---:B---3--:R-:W-:Y:S01]  /*15130*/  HMMA.16816.F32.BF16 R28, R148.reuse, R136, R28 ;  /* 0x00000088941c723c */ /* 0x048fe2000004181c */
[----:B------:R-:W-:Y:S07]  /*15140*/  LDSM.16.M88.4 R160, [R132+0xe900] ;  /* 0x00e9000084a0783b */ /* 0x000fee0000000200 */
[----:B------:R-:W-:Y:S01]  /*15150*/  HMMA.16816.F32.BF16 R32, R148, R138, R32 ;  /* 0x0000008a9420723c */ /* 0x000fe20000041820 */
[----:B------:R-:W3:Y:S07]  /*15160*/  LDSM.16.M88.4 R136, [R0+0xf900] ;  /* 0x00f900000088783b */ /* 0x000eee0000000200 */
[C---:B-1----:R-:W-:Y:S01]  /*15170*/  HMMA.16816.F32.BF16 R4, R140.reuse, R164, R4 ;  /* 0x000000a48c04723c */ /* 0x042fe20000041804 */
[----:B------:R-:W1:Y:S07]  /*15180*/  LDSM.16.M88.4 R148, [R180+0x4000] ;  /* 0x00400000b494783b */ /* 0x000e6e0000000200 */
[C---:B------:R-:W-:Y:S01]  /*15190*/  HMMA.16816.F32.BF16 R8, R140.reuse, R166, R8 ;  /* 0x000000a68c08723c */ /* 0x040fe20000041808 */
[----:B------:R-:W-:Y:S07]  /*151a0*/  LDSM.16.M88.4 R164, [R183+UR4+0x11100] ;  /* 0x01110004b7a4783b */ /* 0x000fee0008000200 */
        /* <DEDUP_REMOVED lines=8> */
[----:B------:R-:W-:Y:S07]  /*15230*/  LDSM.16.M88.4 R136, [R185+0x8000] ;  /* 0x00800000b988783b */ /* 0x000fee0000000200 */
[C---:B-1----:R-:W-:Y:S01]  /*15240*/  HMMA.16816.F32.BF16 R4, R148.reuse, R156, R4 ;  /* 0x0000009c9404723c */ /* 0x042fe20000041804 */
[----:B------:R-:W1:Y:S07]  /*15250*/  LDSM.16.M88.4 R140, [R183+UR4+0x10100] ;  /* 0x01010004b78c783b */ /* 0x000e6e0008000200 */
[C---:B------:R-:W-:Y:S01]  /*15260*/  HMMA.16816.F32.BF16 R8, R148.reuse, R158, R8 ;  /* 0x0000009e9408723c */ /* 0x040fe20000041808 */
[----:B------:R-:W3:Y:S07]  /*15270*/  LDSM.16.M88.4 R156, [R183+UR4+0x10900] ;  /* 0x01090004b79c783b */ /* 0x000eee0008000200 */
[C---:B------:R-:W-:Y:S08]  /*15280*/  HMMA.16816.F32.BF16 R12, R148.reuse, R160, R12 ;  /* 0x000000a0940c723c */ /* 0x040ff0000004180c */
[C---:B------:R-:W-:Y:S01]  /*15290*/  HMMA.16816.F32.BF16 R16, R148.reuse, R162, R16 ;  /* 0x000000a29410723c */ /* 0x040fe20000041810 */
[----:B------:R-:W5:Y:S07]  /*152a0*/  LDSM.16.M88.4 R160, [R183+UR4+0x11900] ;  /* 0x01190004b7a0783b */ /* 0x000f6e0008000200 */
[C---:B----4-:R-:W-:Y:S08]  /*152b0*/  HMMA.16816.F32.BF16 R20, R148.reuse, R144, R20 ;  /* 0x000000909414723c */ /* 0x050ff00000041814 */
[C---:B------:R-:W-:Y:S01]  /*152c0*/  HMMA.16816.F32.BF16 R24, R148.reuse, R146, R24 ;  /* 0x000000929418723c */ /* 0x040fe20000041818 */
[----:B------:R-:W4:Y:S07]  /*152d0*/  LDSM.16.M88.4 R144, [R186+0x8000] ;  /* 0x00800000ba90783b */ /* 0x000f2e0000000200 */
[C---:B--2---:R-:W-:Y:S08]  /*152e0*/  HMMA.16816.F32.BF16 R28, R148.reuse, R152, R28 ;  /* 0x00000098941c723c */ /* 0x044ff0000004181c */
[----:B------:R-:W-:Y:S01]  /*152f0*/  HMMA.16816.F32.BF16 R32, R148, R154, R32 ;  /* 0x0000009a9420723c */ /* 0x000fe20000041820 */
[----:B------:R-:W2:Y:S07]  /*15300*/  LDSM.16.M88.4 R148, [R187+0x10900] ;  /* 0x01090000bb94783b */ /* 0x000eae0000000200 */
        /* <DEDUP_REMOVED lines=9> */
[----:B------:R-:W3:Y:S07]  /*153a0*/  LDSM.16.M88.4 R164, [R0+0x10100] ;  /* 0x0101000000a4783b */ /* 0x000eee0000000200 */
[C---:B-----5:R-:W-:Y:S08]  /*153b0*/  HMMA.16816.F32.BF16 R28, R136.reuse, R160, R28 ;  /* 0x000000a0881c723c */ /* 0x060ff0000004181c */
[----:B------:R-:W-:Y:S01]  /*153c0*/  HMMA.16816.F32.BF16 R32, R136, R162, R32 ;  /* 0x000000a28820723c */ /* 0x000fe20000041820 */
[----:B------:R-:W5:Y:S07]  /*153d0*/  LDSM.16.M88.4 R136, [R0+0x10900] ;  /* 0x010900000088783b */ /* 0x000f6e0000000200 */
[C---:B----4-:R-:W-:Y:S01]  /*153e0*/  HMMA.16816.F32.BF16 R4, R144.reuse, R168, R4 ;  /* 0x000000a89004723c */ /* 0x050fe20000041804 */
[----:B------:R-:W4:Y:S07]  /*153f0*/  LDSM.16.M88.4 R160, [R0+0x11100] ;  /* 0x0111000000a0783b */ /* 0x000f2e0000000200 */
        /* <DEDUP_REMOVED lines=11> */
[C---:B---3--:R-:W-:Y:S08]  /*154b0*/  HMMA.16816.F32.BF16 R4, R156.reuse, R164, R4 ;  /* 0x000000a49c04723c */ /* 0x048ff00000041804 */
[C---:B------:R-:W-:Y:S08]  /*154c0*/  HMMA.16816.F32.BF16 R8, R156.reuse, R166, R8 ;  /* 0x000000a69c08723c */ /* 0x040ff00000041808 */
[C---:B-----5:R-:W-:Y:S08]  /*154d0*/  HMMA.16816.F32.BF16 R12, R156.reuse, R136, R12 ;  /* 0x000000889c0c723c */ /* 0x060ff0000004180c */
[C---:B------:R-:W-:Y:S01]  /*154e0*/  HMMA.16816.F32.BF16 R16, R156.reuse, R138, R16 ;  /* 0x0000008a9c10723c */ /* 0x040fe20000041810 */
[----:B------:R-:W3:Y:S01]  /*154f0*/  LDSM.16.M88.4 R136, [R132+0x11100] ;  /* 0x011100008488783b */ /* 0x000ee20000000200 */
[----:B------:R-:W-:Y:S06]  /*15500*/  DEPBAR.LE SB0, 0x2 ;  /* 0x000080800000791a */ /* 0x000fec0000000000 */
[C---:B----4-:R-:W-:Y:S01]  /*15510*/  HMMA.16816.F32.BF16 R20, R156.reuse, R160, R20 ;  /* 0x000000a09c14723c */ /* 0x050fe20000041814 */
[----:B------:R-:W-:Y:S07]  /*15520*/  BAR.SYNC.DEFER_BLOCKING 0x0 ;  /* 0x0000000000007b1d */ /* 0x000fee0000010000 */
[C---:B------:R-:W-:Y:S08]  /*15530*/  HMMA.16816.F32.BF16 R24, R156.reuse, R162, R24 ;  /* 0x000000a29c18723c */ /* 0x040ff00000041818 */
[C---:B--2---:R-:W-:Y:S08]  /*15540*/  HMMA.16816.F32.BF16 R28, R156.reuse, R148, R28 ;  /* 0x000000949c1c723c */ /* 0x044ff0000004181c */
[----:B------:R-:W-:Y:S01]  /*15550*/  HMMA.16816.F32.BF16 R32, R156, R150, R32 ;  /* 0x000000969c20723c */ /* 0x000fe20000041820 */
[----:B------:R-:W-:Y:S07]  /*15560*/  LDSM.16.MT88.4 R148, [R135+UR4+0x2900] ;  /* 0x002900048794783b */ /* 0x000fee0008004200 */
[C---:B------:R-:W-:Y:S01]  /*15570*/  HMMA.16816.F32.BF16 R4, R168.reuse, R172, R4 ;  /* 0x000000aca804723c */ /* 0x040fe20000041804 */
[----:B------:R-:W-:Y:S07]  /*15580*/  LDSM.16.MT88.4 R156, [R134+UR4+0x2900] ;  /* 0x00290004869c783b */ /* 0x000fee0008004200 */
[C---:B------:R-:W-:Y:S08]  /*15590*/  HMMA.16816.F32.BF16 R8, R168.reuse, R174, R8 ;  /* 0x000000aea808723c */ /* 0x040ff00000041808 */
[C---:B-1----:R-:W-:Y:S08]  /*155a0*/  HMMA.16816.F32.BF16 R12, R168.reuse, R140, R12 ;  /* 0x0000008ca80c723c */ /* 0x042ff0000004180c */
[C---:B------:R-:W-:Y:S04]  /*155b0*/  HMMA.16816.F32.BF16 R16, R168.reuse, R142, R16 ;  /* 0x0000008ea810723c */ /* 0x040fe80000041810 */
[----:B------:R-:W-:Y:S02]  /*155c0*/  FMNMX.FTZ R0, R4, R133, !PT ;  /* 0x0000008504007209 */ /* 0x000fe40007810000 */
[----:B------:R-:W-:Y:S02]  /*155d0*/  FMNMX.FTZ R2, R6, R3, !PT ;  /* 0x0000000306027209 */ /* 0x000fe40007810000 */
[C---:B---3--:R-:W-:Y:S04]  /*155e0*/  HMMA.16816.F32.BF16 R20, R168.reuse, R136, R20 ;  /* 0x00000088a814723c */ /* 0x048fe80000041814 */
[----:B------:R-:W-:Y:S04]  /*155f0*/  FMNMX.FTZ R141, R5, R0, !PT ;  /* 0x00000000058d7209 */ /* 0x000fe80007810000 */
        /* <DEDUP_REMOVED lines=44> */
[--C-:B------:R-:W-:Y:S02]  /*158c0*/  FFMA.FTZ R162, R4, c[0x0][0x2d0], -R172.reuse ;  /* 0x0000b40004a27a23 */ /* 0x100fe400000108ac */
[C---:B------:R-:W-:Y:S02]  /*158d0*/  FADD.FTZ R133, -R0.reuse, R3 ;  /* 0x0000000300857221 */ /* 0x040fe40000010100 */
[----:B------:R-:W-:Y:S01]  /*158e0*/  FMUL.FTZ R169, R0, c[0x0][0x2d0] ;  /* 0x0000b40000a97a20 */ /* 0x000fe20000410000 */
[----:B------:R-:W2:Y:S01]  /*158f0*/  MUFU.EX2 R132, R132 ;  /* 0x0000008400847308 */ /* 0x000ea20000000800 */
[----:B------:R-:W-:Y:S02]  /*15900*/  FMUL.FTZ R3, R133, c[0x0][0x2d0] ;  /* 0x0000b40085037a20 */ /* 0x000fe40000410000 */
[--C-:B------:R-:W-:Y:S01]  /*15910*/  FFMA.FTZ R163, R5, c[0x0][0x2d0], -R172.reuse ;  /* 0x0000b40005a37a23 */ /* 0x100fe200000108ac */
[----:B------:R-:W-:Y:S01]  /*15920*/  IADD3 R5, R135, UR4, RZ ;  /* 0x0000000487057c10 */ /* 0x000fe2000fffe0ff */
[--C-:B------:R-:W-:Y:S02]  /*15930*/  FFMA.FTZ R166, R8, c[0x0][0x2d0], -R172.reuse ;  /* 0x0000b40008a67a23 */ /* 0x100fe400000108ac */
[--C-:B------:R-:W-:Y:S01]  /*15940*/  FFMA.FTZ R161, R9, c[0x0][0x2d0], -R172.reuse ;  /* 0x0000b40009a17a23 */ /* 0x100fe200000108ac */
[----:B------:R-:W-:Y:S01]  /*15950*/  IADD3 R133, R182, R5, RZ ;  /* 0x00000005b6857210 */ /* 0x000fe20007ffe0ff */
[--C-:B------:R-:W-:Y:S01]  /*15960*/  FFMA.FTZ R167, R6, c[0x0][0x2d0], -R169.reuse ;  /* 0x0000b40006a77a23 */ /* 0x100fe200000108a9 */
[----:B------:R-:W3:Y:S01]  /*15970*/  MUFU.EX2 R3, R3 ;  /* 0x0000000300037308 */ /* 0x000ee20000000800 */
[--C-:B------:R-:W-:Y:S02]  /*15980*/  FFMA.FTZ R168, R7, c[0x0][0x2d0], -R169.reuse ;  /* 0x0000b40007a87a23 */ /* 0x100fe400000108a9 */
[--C-:B------:R-:W-:Y:S01]  /*15990*/  FFMA.FTZ R164, R10, c[0x0][0x2d0], -R169.reuse ;  /* 0x0000b4000aa47a23 */ /* 0x100fe200000108a9 */
[----:B------:R-:W4:Y:S01]  /*159a0*/  LDSM.16.MT88.4 R140, [R133+0x100] ;  /* 0x00010000858c783b */ /* 0x000f220000004200 */
[--C-:B------:R-:W-:Y:S02]  /*159b0*/  FFMA.FTZ R165, R11, c[0x0][0x2d0], -R169.reuse ;  /* 0x0000b4000ba57a23 */ /* 0x100fe400000108a9 */
[--C-:B------:R-:W-:Y:S02]  /*159c0*/  FFMA.FTZ R173, R16, c[0x0][0x2d0], -R172.reuse ;  /* 0x0000b40010ad7a23 */ /* 0x100fe400000108ac */
[--C-:B------:R-:W-:Y:S01]  /*159d0*/  FFMA.FTZ R174, R17, c[0x0][0x2d0], -R172.reuse ;  /* 0x0000b40011ae7a23 */ /* 0x100fe200000108ac */
[----:B------:R-:W-:Y:S01]  /*159e0*/  MUFU.EX2 R162, R162 ;  /* 0x000000a200a27308 */ /* 0x000fe20000000800 */
[--C-:B------:R-:W-:Y:S01]  /*159f0*/  FFMA.FTZ R177, R18, c[0x0][0x2d0], -R169.reuse ;  /* 0x0000b40012b17a23 */ /* 0x100fe200000108a9 */
[----:B------:R-:W-:Y:S01]  /*15a00*/  LDSM.16.MT88.4 R152, [R133+0x2900] ;  /* 0x002900008598783b */ /* 0x000fe20000004200 */
[--C-:B------:R-:W-:Y:S02]  /*15a10*/  FFMA.FTZ R178, R19, c[0x0][0x2d0], -R169.reuse ;  /* 0x0000b40013b27a23 */ /* 0x100fe400000108a9 */
[C---:B--2---:R-:W-:Y:S02]  /*15a20*/  FMUL.FTZ R4, R132.reuse, R128 ;  /* 0x0000008084047220 */ /* 0x044fe40000410000 */
[C---:B------:R-:W-:Y:S02]  /*15a30*/  FMUL.FTZ R5, R132.reuse, R129 ;  /* 0x0000008184057220 */ /* 0x040fe40000410000 */
[C---:B------:R-:W-:Y:S01]  /*15a40*/  FMUL.FTZ R8, R132.reuse, R124 ;  /* 0x0000007c84087220 */ /* 0x040fe20000410000 */
[----:B------:R-:W2:Y:S01]  /*15a50*/  MUFU.EX2 R163, R163 ;  /* 0x000000a300a37308 */ /* 0x000ea20000000800 */
[C---:B------:R-:W-:Y:S01]  /*15a60*/  FMUL.FTZ R9, R132.reuse, R125 ;  /* 0x0000007d84097220 */ /* 0x040fe20000410000 */
[----:B------:R-:W-:Y:S01]  /*15a70*/  LDSM.16.MT88.4 R16, [R133+0x900] ;  /* 0x000900008510783b */ /* 0x000fe20000004200 */
        /* <DEDUP_REMOVED lines=9> */
[----:B------:R-:W-:Y:S02]  /*15b10*/  FMUL.FTZ R103, R3, R103 ;  /* 0x0000006703677220 */ /* 0x000fe40000410000 */
[----:B------:R-:W5:Y:S01]  /*15b20*/  MUFU.EX2 R161, R161 ;  /* 0x000000a100a17308 */ /* 0x000f620000000800 */
        /* <DEDUP_REMOVED lines=43> */
[----:B------:R-:W-:Y:S02]  /*15de0*/  FMUL.FTZ R49, R132, R49 ;  /* 0x0000003184317220 */ /* 0x000fe40000410000 */
[C---:B------:R-:W-:Y:S01]  /*15df0*/  FMUL.FTZ R50, R3.reuse, R50 ;  /* 0x0000003203327220 */ /* 0x040fe20000410000 */
[----:B------:R-:W-:Y:S01]  /*15e00*/  MUFU.EX2 R177, R177 ;  /* 0x000000b100b17308 */ /* 0x000fe20000000800 */
[C---:B-1----:R-:W-:Y:S05]  /*15e10*/  HMMA.16816.F32.BF16 R4, R128.reuse, R136, R4 ;  /* 0x000000888004723c */ /* 0x042fea0000041804 */
[C---:B------:R-:W-:Y:S02]  /*15e20*/  FMUL.FTZ R51, R3.reuse, R51 ;  /* 0x0000003303337220 */ /* 0x040fe40000410000 */
[----:B------:R-:W-:Y:S01]  /*15e30*/  IADD3 R137, R134, UR4, RZ ;  /* 0x0000000486897c10 */ /* 0x000fe2000fffe0ff */
[C---:B------:R-:W-:Y:S01]  /*15e40*/  HMMA.16816.F32.BF16 R8, R128.reuse, R138, R8 ;  /* 0x0000008a8008723c */ /* 0x040fe20000041808 */
[----:B------:R-:W1:Y:S03]  /*15e50*/  MUFU.EX2 R178, R178 ;  /* 0x000000b200b27308 */ /* 0x000e660000000800 */
[----:B------:R-:W-:Y:S01]  /*15e60*/  IADD3 R160, R182, R137, RZ ;  /* 0x00000089b6a07210 */ /* 0x000fe20007ffe0ff */
[C---:B------:R-:W-:Y:S02]  /*15e70*/  FMUL.FTZ R52, R132.reuse, R52 ;  /* 0x0000003484347220 */ /* 0x040fe40000410000 */
[C---:B------:R-:W-:Y:S01]  /*15e80*/  FMUL.FTZ R53, R132.reuse, R53 ;  /* 0x0000003584357220 */ /* 0x040fe20000410000 */
[C---:B----4-:R-:W-:Y:S01]  /*15e90*/  HMMA.16816.F32.BF16 R100, R128.reuse, R140, R100 ;  /* 0x0000008c8064723c */ /* 0x050fe20000041864 */
[----:B------:R-:W4:Y:S03]  /*15ea0*/  LDSM.16.MT88.4 R136, [R160+0x100] ;  /* 0x00010000a088783b */ /* 0x000f260000004200 */
[C---:B------:R-:W-:Y:S02]  /*15eb0*/  FMUL.FTZ R54, R3.reuse, R54 ;  /* 0x0000003603367220 */ /* 0x040fe40000410000 */
[C---:B------:R-:W-:Y:S02]  /*15ec0*/  FMUL.FTZ R55, R3.reuse, R55 ;  /* 0x0000003703377220 */ /* 0x040fe40000410000 */
[C---:B------:R-:W-:Y:S01]  /*15ed0*/  HMMA.16816.F32.BF16 R104, R128.reuse, R142, R104 ;  /* 0x0000008e8068723c */ /* 0x040fe20000041868 */
[----:B------:R-:W5:Y:S03]  /*15ee0*/  LDSM.16.MT88.4 R140, [R135+UR4+0x2100] ;  /* 0x00210004878c783b */ /* 0x000f660008004200 */
[C---:B------:R-:W-:Y:S02]  /*15ef0*/  FMUL.FTZ R56, R132.reuse, R56 ;  /* 0x0000003884387220 */ /* 0x040fe40000410000 */
[C---:B------:R-:W-:Y:S02]  /*15f00*/  FMUL.FTZ R57, R132.reuse, R57 ;  /* 0x0000003984397220 */ /* 0x040fe40000410000 */
[C---:B---3--:R-:W-:Y:S01]  /*15f10*/  HMMA.16816.F32.BF16 R108, R128.reuse, R124, R108 ;  /* 0x0000007c806c723c */ /* 0x048fe2000004186c */
[----:B------:R-:W-:Y:S03]  /*15f20*/  LDSM.16.MT88.4 R144, [R160+0x900] ;  /* 0x00090000a090783b */ /* 0x000fe60000004200 */
[C---:B------:R-:W-:Y:S02]  /*15f30*/  FMUL.FTZ R58, R3.reuse, R58 ;  /* 0x0000003a033a7220 */ /* 0x040fe40000410000 */
[C---:B------:R-:W-:Y:S02]  /*15f40*/  FMUL.FTZ R59, R3.reuse, R59 ;  /* 0x0000003b033b7220 */ /* 0x040fe40000410000 */
[C---:B------:R-:W-:Y:S01]  /*15f50*/  HMMA.16816.F32.BF16 R112, R128.reuse, R126, R112 ;  /* 0x0000007e8070723c */ /* 0x040fe20000041870 */
[----:B------:R-:W3:Y:S03]  /*15f60*/  LDSM.16.MT88.4 R124, [R133+0x2100] ;  /* 0x00210000857c783b */ /* 0x000ee60000004200 */
[C---:B------:R-:W-:Y:S02]  /*15f70*/  FMUL.FTZ R60, R132.reuse, R60 ;  /* 0x0000003c843c7220 */ /* 0x040fe40000410000 */
[C---:B------:R-:W-:Y:S02]  /*15f80*/  FMUL.FTZ R61, R132.reuse, R61 ;  /* 0x0000003d843d7220 */ /* 0x040fe40000410000 */
[C---:B------:R-:W-:Y:S04]  /*15f90*/  FMUL.FTZ R62, R3.reuse, R62 ;  /* 0x0000003e033e7220 */ /* 0x040fe80000410000 */
        /* <DEDUP_REMOVED lines=35> */
[----:B------:R-:W-:Y:S02]  /*161d0*/  FMUL.FTZ R85, R132, R85 ;  /* 0x0000005584557220 */ /* 0x000fe40000410000 */
[C---:B------:R-:W-:Y:S02]  /*161e0*/  FMUL.FTZ R86, R3.reuse, R86 ;  /* 0x0000005603567220 */ /* 0x040fe40000410000 */
[C---:B------:R-:W-:Y:S01]  /*161f0*/  HMMA.16816.F32.BF16 R64, R128.reuse, R142, R64 ;  /* 0x0000008e8040723c */ /* 0x040fe20000041840 */
[----:B------:R-:W5:Y:S03]  /*16200*/  LDSM.16.MT88.4 R140, [R134+UR4+0x4100] ;  /* 0x00410004868c783b */ /* 0x000f660008004200 */
[----:B------:R-:W-:Y:S02]  /*16210*/  FMUL.FTZ R87, R3, R87 ;  /* 0x0000005703577220 */ /* 0x000fe40000410000 */
[--C-:B------:R-:W-:Y:S02]  /*16220*/  FFMA.FTZ R170, R12, c[0x0][0x2d0], -R172.reuse ;  /* 0x0000b4000caa7a23 */ /* 0x100fe400000108ac */
[C---:B---3--:R-:W-:Y:S04]  /*16230*/  HMMA.16816.F32.BF16 R68, R128.reuse, R124, R68 ;  /* 0x0000007c8044723c */ /* 0x048fe80000041844 */
[----:B------:R-:W-:Y:S01]  /*16240*/  FFMA.FTZ R171, R13, c[0x0][0x2d0], -R172 ;  /* 0x0000b4000dab7a23 */ /* 0x000fe200000108ac */
[----:B------:R-:W-:Y:S01]  /*16250*/  MUFU.EX2 R170, R170 ;  /* 0x000000aa00aa7308 */ /* 0x000fe20000000800 */
[--C-:B------:R-:W-:Y:S01]  /*16260*/  FFMA.FTZ R175, R14, c[0x0][0x2d0], -R169.reuse ;  /* 0x0000b4000eaf7a23 */ /* 0x100fe200000108a9 */
[----:B--2---:R-:W-:Y:S01]  /*16270*/  F2FP.BF16.PACK_AB R14, R174, R173 ;  /* 0x000000adae0e723e */ /* 0x004fe200000010ff */
[C---:B------:R-:W-:Y:S01]  /*16280*/  HMMA.16816.F32.BF16 R72, R128.reuse, R126, R72 ;  /* 0x0000007e8048723c */ /* 0x040fe20000041848 */
[----:B------:R-:W2:Y:S03]  /*16290*/  LDSM.16.MT88.4 R124, [R160+0x4100] ;  /* 0x00410000a07c783b */ /* 0x000ea60000004200 */
[----:B------:R-:W-:Y:S01]  /*162a0*/  FFMA.FTZ R176, R15, c[0x0][0x2d0], -R169 ;  /* 0x0000b4000fb07a23 */ /* 0x000fe200000108a9 */
[----:B-1----:R-:W-:Y:S01]  /*162b0*/  F2FP.BF16.PACK_AB R15, R178, R177 ;  /* 0x000000b1b20f723e */ /* 0x002fe200000010ff */
[C---:B------:R-:W-:Y:S01]  /*162c0*/  FMUL.FTZ R88, R132.reuse, R88 ;  /* 0x0000005884587220 */ /* 0x040fe20000410000 */
[----:B------:R-:W1:Y:S01]  /*162d0*/  MUFU.EX2 R171, R171 ;  /* 0x000000ab00ab7308 */ /* 0x000e620000000800 */
[C---:B------:R-:W-:Y:S01]  /*162e0*/  FMUL.FTZ R89, R132.reuse, R89 ;  /* 0x0000005984597220 */ /* 0x040fe20000410000 */
[C---:B----4-:R-:W-:Y:S03]  /*162f0*/  HMMA.16816.F32.BF16 R76, R128.reuse, R136, R76 ;  /* 0x00000088804c723c */ /* 0x050fe6000004184c */
        /* <DEDUP_REMOVED lines=8> */
[C---:B-----5:R-:W-:Y:S04]  /*16380*/  HMMA.16816.F32.BF16 R84, R128.reuse, R140, R84 ;  /* 0x0000008c8054723c */ /* 0x060fe80000041854 */
[----:B------:R-:W4:Y:S01]  /*16390*/  MUFU.EX2 R176, R176 ;  /* 0x000000b000b07308 */ /* 0x000f220000000800 */
[----:B------:R-:W-:Y:S01]  /*163a0*/  FMUL.FTZ R95, R3, R95 ;  /* 0x0000005f035f7220 */ /* 0x000fe20000410000 */
[----:B-1----:R-:W-:Y:S01]  /*163b0*/  F2FP.BF16.PACK_AB R12, R171, R170 ;  /* 0x000000aaab0c723e */ /* 0x002fe200000010ff */
[C---:B------:R-:W-:Y:S01]  /*163c0*/  FMUL.FTZ R96, R132.reuse, R96 ;  /* 0x0000006084607220 */ /* 0x040fe20000410000 */
[C---:B------:R-:W-:Y:S01]  /*163d0*/  HMMA.16816.F32.BF16 R88, R128.reuse, R142, R88 ;  /* 0x0000008e8058723c */ /* 0x040fe20000041858 */
[----:B------:R-:W1:Y:S03]  /*163e0*/  LDSM.16.MT88.4 R140, [R134+UR4+0x900] ;  /* 0x00090004868c783b */ /* 0x000e660008004200 */
[C---:B------:R-:W-:Y:S02]  /*163f0*/  FMUL.FTZ R97, R132.reuse, R97 ;  /* 0x0000006184617220 */ /* 0x040fe40000410000 */
[C---:B------:R-:W-:Y:S02]  /*16400*/  FMUL.FTZ R98, R3.reuse, R98 ;  /* 0x0000006203627220 */ /* 0x040fe40000410000 */
[C---:B--2---:R-:W-:Y:S04]  /*16410*/  HMMA.16816.F32.BF16 R92, R128.reuse, R124, R92 ;  /* 0x0000007c805c723c */ /* 0x044fe8000004185c */
[C---:B------:R-:W-:Y:S02]  /*16420*/  FMUL.FTZ R99, R3.reuse, R99 ;  /* 0x0000006303637220 */ /* 0x040fe40000410000 */
[----:B------:R-:W-:Y:S02]  /*16430*/  FFMA.FTZ R167, R3, R208, R167 ;  /* 0x000000d003a77223 */ /* 0x000fe400000100a7 */
[----:B------:R-:W-:Y:S03]  /*16440*/  FFMA.FTZ R162, R132, R207, R162 ;  /* 0x000000cf84a27223 */ /* 0x000fe600000100a2 */
[----:B------:R-:W-:Y:S01]  /*16450*/  HMMA.16816.F32.BF16 R96, R128, R126, R96 ;  /* 0x0000007e8060723c */ /* 0x000fe20000041860 */
[----:B------:R-:W2:Y:S02]  /*16460*/  LDSM.16.MT88.4 R124, [R160+0x2900] ;  /* 0x00290000a07c783b */ /* 0x000ea40000004200 */
[----:B----4-:R-:W-:Y:S01]  /*16470*/  F2FP.BF16.PACK_AB R13, R176, R175 ;  /* 0x000000afb00d723e */ /* 0x010fe200000010ff */
[----:B------:R-:W-:Y:S02]  /*16480*/  FADD.FTZ R163, R163, R162 ;  /* 0x000000a2a3a37221 */ /* 0x000fe40000010000 */
[----:B------:R-:W-:Y:S02]  /*16490*/  FADD.FTZ R167, R168, R167 ;  /* 0x000000a7a8a77221 */ /* 0x000fe40000010000 */
[----:B------:R-:W-:Y:S01]  /*164a0*/  FADD.FTZ R166, R166, R163 ;  /* 0x000000a3a6a67221 */ /* 0x000fe20000010000 */
[----:B------:R-:W-:Y:S01]  /*164b0*/  LDSM.16.MT88.4 R128, [R133+0x4900] ;  /* 0x004900008580783b */ /* 0x000fe20000004200 */
[C---:B---3--:R-:W-:Y:S05]  /*164c0*/  HMMA.16816.F32.BF16 R4, R12.reuse, R136, R4 ;  /* 0x000000880c04723c */ /* 0x048fea0000041804 */
[----:B------:R-:W-:Y:S03]  /*164d0*/  FADD.FTZ R161, R161, R166 ;  /* 0x000000a6a1a17221 */ /* 0x000fe60000010000 */
[C---:B------:R-:W-:Y:S01]  /*164e0*/  HMMA.16816.F32.BF16 R8, R12.reuse, R138, R8 ;  /* 0x0000008a0c08723c */ /* 0x040fe20000041808 */
[----:B------:R-:W-:Y:S03]  /*164f0*/  LDSM.16.MT88.4 R136, [R134+UR4+0x4900] ;  /* 0x004900048688783b */ /* 0x000fe60008004200 */
[----:B------:R-:W-:Y:S04]  /*16500*/  FADD.FTZ R170, R170, R161 ;  /* 0x000000a1aaaa7221 */ /* 0x000fe80000010000 */
[C---:B------:R-:W-:Y:S04]  /*16510*/  HMMA.16816.F32.BF16 R100, R12.reuse, R16, R100 ;  /* 0x000000100c64723c */ /* 0x040fe80000041864 */
[----:B------:R-:W-:Y:S04]  /*16520*/  FADD.FTZ R170, R171, R170 ;  /* 0x000000aaabaa7221 */ /* 0x000fe80000010000 */
[C---:B------:R-:W-:Y:S01]  /*16530*/  HMMA.16816.F32.BF16 R104, R12.reuse, R18, R104 ;  /* 0x000000120c68723c */ /* 0x040fe20000041868 */
[----:B------:R-:W3:Y:S03]  /*16540*/  LDSM.16.MT88.4 R16, [R135+UR4+0x4900] ;  /* 0x004900048710783b */ /* 0x000ee60008004200 */
[----:B------:R-:W-:Y:S04]  /*16550*/  FADD.FTZ R173, R173, R170 ;  /* 0x000000aaadad7221 */ /* 0x000fe80000010000 */
[C---:B-1----:R-:W-:Y:S04]  /*16560*/  HMMA.16816.F32.BF16 R108, R12.reuse, R140, R108 ;  /* 0x0000008c0c6c723c */ /* 0x042fe8000004186c */
[----:B------:R-:W-:Y:S03]  /*16570*/  FADD.FTZ R173, R174, R173 ;  /* 0x000000adaead7221 */ /* 0x000fe60000010000 */
[--C-:B------:R-:W-:Y:S01]  /*16580*/  FFMA.FTZ R140, R20, c[0x0][0x2d0], -R172.reuse ;  /* 0x0000b400148c7a23 */ /* 0x100fe200000108ac */
[C---:B------:R-:W-:Y:S04]  /*16590*/  HMMA.16816.F32.BF16 R112, R12.reuse, R142, R112 ;  /* 0x0000008e0c70723c */ /* 0x040fe80000041870 */
[--C-:B------:R-:W-:Y:S01]  /*165a0*/  FFMA.FTZ R141, R21, c[0x0][0x2d0], -R172.reuse ;  /* 0x0000b400158d7a23 */ /* 0x100fe200000108ac */
[----:B------:R-:W-:Y:S02]  /*165b0*/  MUFU.EX2 R140, R140 ;  /* 0x0000008c008c7308 */ /* 0x000fe40000000800 */
[--C-:B------:R-:W-:Y:S01]  /*165c0*/  FFMA.FTZ R142, R24, c[0x0][0x2d0], -R172.reuse ;  /* 0x0000b400188e7a23 */ /* 0x100fe200000108ac */
[C---:B------:R-:W-:Y:S04]  /*165d0*/  HMMA.16816.F32.BF16 R116, R12.reuse, R144, R116 ;  /* 0x000000900c74723c */ /* 0x040fe80000041874 */
[--C-:B------:R-:W-:Y:S03]  /*165e0*/  FFMA.FTZ R143, R25, c[0x0][0x2d0], -R172.reuse ;  /* 0x0000b400198f7a23 */ /* 0x100fe600000108ac */
[--C-:B------:R-:W-:Y:S01]  /*165f0*/  FFMA.FTZ R144, R22, c[0x0][0x2d0], -R169.reuse ;  /* 0x0000b40016907a23 */ /* 0x100fe200000108a9 */
[C---:B------:R-:W-:Y:S01]  /*16600*/  HMMA.16816.F32.BF16 R120, R12.reuse, R146, R120 ;  /* 0x000000920c78723c */ /* 0x040fe20000041878 */
[----:B------:R-:W1:Y:S03]  /*16610*/  MUFU.EX2 R141, R141 ;  /* 0x0000008d008d7308 */ /* 0x000e660000000800 */
[--C-:B------:R-:W-:Y:S02]  /*16620*/  FFMA.FTZ R145, R23, c[0x0][0x2d0], -R169.reuse ;  /* 0x0000b40017917a23 */ /* 0x100fe400000108a9 */
[----:B------:R-:W-:Y:S01]  /*16630*/  LDSM.16.MT88.4 R20, [R133+0x1100] ;  /* 0x001100008514783b */ /* 0x000fe20000004200 */
[--C-:B------:R-:W-:Y:S01]  /*16640*/  FFMA.FTZ R146, R26, c[0x0][0x2d0], -R169.reuse ;  /* 0x0000b4001a927a23 */ /* 0x100fe200000108a9 */
[C---:B------:R-:W-:Y:S03]  /*16650*/  HMMA.16816.F32.BF16 R36, R12.reuse, R148, R36 ;  /* 0x000000940c24723c */ /* 0x040fe60000041824 */
[----:B------:R-:W-:Y:S01]  /*16660*/  MUFU.EX2 R142, R142 ;  /* 0x0000008e008e7308 */ /* 0x000fe20000000800 */
[--C-:B------:R-:W-:Y:S02]  /*16670*/  FFMA.FTZ R147, R27, c[0x0][0x2d0], -R169.reuse ;  /* 0x0000b4001b937a23 */ /* 0x100fe400000108a9 */
[----:B------:R-:W-:Y:S01]  /*16680*/  LDSM.16.MT88.4 R24, [R134+UR4+0x1100] ;  /* 0x001100048618783b */ /* 0x000fe20008004200 */
[--C-:B------:R-:W-:Y:S01]  /*16690*/  FFMA.FTZ R148, R28, c[0x0][0x2d0], -R172.reuse ;  /* 0x0000b4001c947a23 */ /* 0x100fe200000108ac */
[C---:B------:R-:W-:Y:S04]  /*166a0*/  HMMA.16816.F32.BF16 R40, R12.reuse, R150, R40 ;  /* 0x000000960c28723c */ /* 0x040fe80000041828 */
[--C-:B------:R-:W-:Y:S01]  /*166b0*/  FFMA.FTZ R149, R29, c[0x0][0x2d0], -R172.reuse ;  /* 0x0000b4001d957a23 */ /* 0x100fe200000108ac */
[----:B------:R-:W4:Y:S02]  /*166c0*/  MUFU.EX2 R143, R143 ;  /* 0x0000008f008f7308 */ /* 0x000f240000000800 */
[--C-:B------:R-:W-:Y:S01]  /*166d0*/  FFMA.FTZ R150, R32, c[0x0][0x2d0], -R172.reuse ;  /* 0x0000b40020967a23 */ /* 0x100fe200000108ac */
[C---:B------:R-:W-:Y:S04]  /*166e0*/  HMMA.16816.F32.BF16 R44, R12.reuse, R152, R44 ;  /* 0x000000980c2c723c */ /* 0x040fe8000004182c */
[----:B------:R-:W-:Y:S03]  /*166f0*/  FFMA.FTZ R172, R33, c[0x0][0x2d0], -R172 ;  /* 0x0000b40021ac7a23 */ /* 0x000fe600000108ac */
[--C-:B------:R-:W-:Y:S01]  /*16700*/  FFMA.FTZ R152, R30, c[0x0][0x2d0], -R169.reuse ;  /* 0x0000b4001e987a23 */ /* 0x100fe200000108a9 */
[C---:B------:R-:W-:Y:S01]  /*16710*/  HMMA.16816.F32.BF16 R48, R12.reuse, R154, R48 ;  /* 0x0000009a0c30723c */ /* 0x040fe20000041830 */
[----:B------:R-:W-:Y:S03]  /*16720*/  MUFU.EX2 R144, R144 ;  /* 0x0000009000907308 */ /* 0x000fe60000000800 */
[--C-:B------:R-:W-:Y:S02]  /*16730*/  FFMA.FTZ R153, R31, c[0x0][0x2d0], -R169.reuse ;  /* 0x0000b4001f997a23 */ /* 0x100fe400000108a9 */
[----:B------:R-:W-:Y:S01]  /*16740*/  LDSM.16.MT88.4 R28, [R134+UR4+0x1900] ;  /* 0x00190004861c783b */ /* 0x000fe20008004200 */
[--C-:B------:R-:W-:Y:S01]  /*16750*/  FFMA.FTZ R154, R34, c[0x0][0x2d0], -R169.reuse ;  /* 0x0000b400229a7a23 */ /* 0x100fe200000108a9 */
[C---:B------:R-:W-:Y:S03]  /*16760*/  HMMA.16816.F32.BF16 R52, R12.reuse, R156, R52 ;  /* 0x0000009c0c34723c */ /* 0x040fe60000041834 */
[----:B------:R-:W5:Y:S01]  /*16770*/  MUFU.EX2 R145, R145 ;  /* 0x0000009100917308 */ /* 0x000f620000000800 */
[----:B------:R-:W-:Y:S02]  /*16780*/  FFMA.FTZ R169, R35, c[0x0][0x2d0], -R169 ;  /* 0x0000b40023a97a23 */ /* 0x000fe400000108a9 */
[----:B------:R-:W-:Y:S02]  /*16790*/  LDSM.16.MT88.4 R32, [R160+0x1900] ;  /* 0x00190000a020783b */ /* 0x000fe40000004200 */
[C---:B------:R-:W-:Y:S05]  /*167a0*/  HMMA.16816.F32.BF16 R56, R12.reuse, R158, R56 ;  /* 0x0000009e0c38723c */ /* 0x040fea0000041838 */
[----:B------:R-:W-:Y:S03]  /*167b0*/  MUFU.EX2 R146, R146 ;  /* 0x0000009200927308 */ /* 0x000fe60000000800 */
[C---:B--2---:R-:W-:Y:S07]  /*167c0*/  HMMA.16816.F32.BF16 R60, R12.reuse, R124, R60 ;  /* 0x0000007c0c3c723c */ /* 0x044fee000004183c */
[----:B------:R-:W2:Y:S01]  /*167d0*/  MUFU.EX2 R147, R147 ;  /* 0x0000009300937308 */ /* 0x000ea20000000800 */
[C---:B------:R-:W-:Y:S01]  /*167e0*/  HMMA.16816.F32.BF16 R64, R12.reuse, R126, R64 ;  /* 0x0000007e0c40723c */ /* 0x040fe20000041840 */
[----:B------:R-:W1:Y:S07]  /*167f0*/  LDSM.16.MT88.4 R124, [R160+0x4900] ;  /* 0x00490000a07c783b */ /* 0x000e6e0000004200 */
[C---:B---3--:R-:W-:Y:S01]  /*16800*/  HMMA.16816.F32.BF16 R68, R12.reuse, R16, R68 ;  /* 0x000000100c44723c */ /* 0x048fe20000041844 */
[----:B------:R-:W-:Y:S07]  /*16810*/  MUFU.EX2 R148, R148 ;  /* 0x0000009400947308 */ /* 0x000fee0000000800 */
[C---:B------:R-:W-:Y:S01]  /*16820*/  HMMA.16816.F32.BF16 R72, R12.reuse, R18, R72 ;  /* 0x000000120c48723c */ /* 0x040fe20000041848 */
[----:B------:R-:W3:Y:S02]  /*16830*/  LDSM.16.MT88.4 R16, [R135+UR4+0x1100] ;  /* 0x001100048710783b */ /* 0x000ee40008004200 */
[----:B------:R-:W1:Y:S05]  /*16840*/  MUFU.EX2 R149, R149 ;  /* 0x0000009500957308 */ /* 0x000e6a0000000800 */
[C---:B------:R-:W-:Y:S05]  /*16850*/  HMMA.16816.F32.BF16 R76, R12.reuse, R128, R76 ;  /* 0x000000800c4c723c */ /* 0x040fea000004184c */
[----:B------:R-:W-:Y:S03]  /*16860*/  MUFU.EX2 R150, R150 ;  /* 0x0000009600967308 */ /* 0x000fe60000000800 */
[C---:B------:R-:W-:Y:S01]  /*16870*/  HMMA.16816.F32.BF16 R80, R12.reuse, R130, R80 ;  /* 0x000000820c50723c */ /* 0x040fe20000041850 */
[----:B------:R-:W2:Y:S06]  /*16880*/  LDSM.16.MT88.4 R128, [R160+0x1100] ;  /* 0x00110000a080783b */ /* 0x000eac0000004200 */
[----:B------:R-:W2:Y:S01]  /*16890*/  MUFU.EX2 R151, R172 ;  /* 0x000000ac00977308 */ /* 0x000ea20000000800 */
[C---:B------:R-:W-:Y:S08]  /*168a0*/  HMMA.16816.F32.BF16 R84, R12.reuse, R136, R84 ;  /* 0x000000880c54723c */ /* 0x040ff00000041854 */
[C---:B------:R-:W-:Y:S01]  /*168b0*/  HMMA.16816.F32.BF16 R88, R12.reuse, R138, R88 ;  /* 0x0000008a0c58723c */ /* 0x040fe20000041858 */
[----:B------:R-:W3:Y:S01]  /*168c0*/  LDSM.16.MT88.4 R136, [R135+UR4+0x3100] ;  /* 0x003100048788783b */ /* 0x000ee20008004200 */
[----:B------:R-:W-:Y:S06]  /*168d0*/  MUFU.EX2 R152, R152 ;  /* 0x0000009800987308 */ /* 0x000fec0000000800 */
[C---:B-1----:R-:W-:Y:S04]  /*168e0*/  HMMA.16816.F32.BF16 R92, R12.reuse, R124, R92 ;  /* 0x0000007c0c5c723c */ /* 0x042fe8000004185c */
[----:B------:R-:W1:Y:S04]  /*168f0*/  MUFU.EX2 R153, R153 ;  /* 0x0000009900997308 */ /* 0x000e680000000800 */
[----:B------:R-:W-:Y:S01]  /*16900*/  HMMA.16816.F32.BF16 R96, R12, R126, R96 ;  /* 0x0000007e0c60723c */ /* 0x000fe20000041860 */
[----:B------:R-:W1:Y:S05]  /*16910*/  LDSM.16.MT88.4 R124, [R133+0x3100] ;  /* 0x00310000857c783b */ /* 0x000e6a0000004200 */
[----:B------:R-:W-:Y:S01]  /*16920*/  MUFU.EX2 R154, R154 ;  /* 0x0000009a009a7308 */ /* 0x000fe20000000800 */
[----:B------:R-:W-:Y:S01]  /*16930*/  F2FP.BF16.PACK_AB R12, R141, R140 ;  /* 0x0000008c8d0c723e */ /* 0x000fe200000010ff */
[----:B------:R-:W-:Y:S01]  /*16940*/  FADD.FTZ R140, R140, R173 ;  /* 0x000000ad8c8c7221 */ /* 0x000fe20000010000 */
[----:B----4-:R-:W-:Y:S03]  /*16950*/  F2FP.BF16.PACK_AB R14, R143, R142 ;  /* 0x0000008e8f0e723e */ /* 0x010fe600000010ff */
[----:B-----5:R-:W-:Y:S01]  /*16960*/  F2FP.BF16.PACK_AB R13, R145, R144 ;  /* 0x00000090910d723e */ /* 0x020fe200000010ff */
[----:B------:R-:W-:Y:S01]  /*16970*/  FADD.FTZ R141, R141, R140 ;  /* 0x0000008c8d8d7221 */ /* 0x000fe20000010000 */
[----:B--2---:R-:W-:Y:S02]  /*16980*/  F2FP.BF16.PACK_AB R15, R147, R146 ;  /* 0x00000092930f723e */ /* 0x004fe400000010ff */
[----:B------:R-:W2:Y:S01]  /*16990*/  MUFU.EX2 R169, R169 ;  /* 0x000000a900a97308 */ /* 0x000ea20000000800 */
[----:B------:R-:W-:Y:S04]  /*169a0*/  FADD.FTZ R142, R142, R141 ;  /* 0x0000008d8e8e7221 */ /* 0x000fe80000010000 */
[C---:B---3--:R-:W-:Y:S03]  /*169b0*/  HMMA.16816.F32.BF16 R4, R12.reuse, R16, R4 ;  /* 0x000000100c04723c */ /* 0x048fe60000041804 */
[----:B------:R-:W-:Y:S05]  /*169c0*/  FADD.FTZ R143, R143, R142 ;  /* 0x0000008e8f8f7221 */ /* 0x000fea0000010000 */
[C---:B------:R-:W-:Y:S01]  /*169d0*/  HMMA.16816.F32.BF16 R8, R12.reuse, R18, R8 ;  /* 0x000000120c08723c */ /* 0x040fe20000041808 */
[----:B------:R-:W3:Y:S07]  /*169e0*/  LDSM.16.MT88.4 R16, [R134+UR4+0x3100] ;  /* 0x003100048610783b */ /* 0x000eee0008004200 */
[C---:B------:R-:W-:Y:S08]  /*169f0*/  HMMA.16816.F32.BF16 R100, R12.reuse, R20, R100 ;  /* 0x000000140c64723c */ /* 0x040ff00000041864 */
[C---:B------:R-:W-:Y:S01]  /*16a00*/  HMMA.16816.F32.BF16 R104, R12.reuse, R22, R104 ;  /* 0x000000160c68723c */ /* 0x040fe20000041868 */
[----:B------:R-:W4:Y:S07]  /*16a10*/  LDSM.16.MT88.4 R20, [R160+0x3100] ;  /* 0x00310000a014783b */ /* 0x000f2e0000004200 */
[C---:B------:R-:W-:Y:S08]  /*16a20*/  HMMA.16816.F32.BF16 R108, R12.reuse, R24, R108 ;  /* 0x000000180c6c723c */ /* 0x040ff0000004186c */
[C---:B------:R-:W-:Y:S01]  /*16a30*/  HMMA.16816.F32.BF16 R112, R12.reuse, R26, R112 ;  /* 0x0000001a0c70723c */ /* 0x040fe20000041870 */
[----:B------:R-:W5:Y:S07]  /*16a40*/  LDSM.16.MT88.4 R24, [R135+UR4+0x5100] ;  /* 0x005100048718783b */ /* 0x000f6e0008004200 */
        /* <DEDUP_REMOVED lines=14> */
[----:B------:R-:W4:Y:S07]  /*16b30*/  LDSM.16.MT88.4 R20, [R135+UR4+0x1900] ;  /* 0x001900048714783b */ /* 0x000f2e0008004200 */
[C---:B-----5:R-:W-:Y:S08]  /*16b40*/  HMMA.16816.F32.BF16 R68, R12.reuse, R24, R68 ;  /* 0x000000180c44723c */ /* 0x060ff00000041844 */
[C---:B------:R-:W-:Y:S01]  /*16b50*/  HMMA.16816.F32.BF16 R72, R12.reuse, R26, R72 ;  /* 0x0000001a0c48723c */ /* 0x040fe20000041848 */
[----:B------:R-:W5:Y:S07]  /*16b60*/  LDSM.16.MT88.4 R24, [R133+0x1900] ;  /* 0x001900008518783b */ /* 0x000f6e0000004200 */
[C---:B-1----:R-:W-:Y:S08]  /*16b70*/  HMMA.16816.F32.BF16 R76, R12.reuse, R124, R76 ;  /* 0x0000007c0c4c723c */ /* 0x042ff0000004184c */
[C---:B------:R-:W-:Y:S08]  /*16b80*/  HMMA.16816.F32.BF16 R80, R12.reuse, R126, R80 ;  /* 0x0000007e0c50723c */ /* 0x040ff00000041850 */
[C---:B---3--:R-:W-:Y:S08]  /*16b90*/  HMMA.16816.F32.BF16 R84, R12.reuse, R16, R84 ;  /* 0x000000100c54723c */ /* 0x048ff00000041854 */
[C---:B------:R-:W-:Y:S01]  /*16ba0*/  HMMA.16816.F32.BF16 R88, R12.reuse, R18, R88 ;  /* 0x000000120c58723c */ /* 0x040fe20000041858 */
[----:B------:R-:W1:Y:S07]  /*16bb0*/  LDSM.16.MT88.4 R16, [R133+0x3900] ;  /* 0x003900008510783b */ /* 0x000e6e0000004200 */
[C---:B------:R-:W-:Y:S08]  /*16bc0*/  HMMA.16816.F32.BF16 R92, R12.reuse, R128, R92 ;  /* 0x000000800c5c723c */ /* 0x040ff0000004185c */
[----:B------:R-:W-:Y:S07]  /*16bd0*/  HMMA.16816.F32.BF16 R96, R12, R130, R96 ;  /* 0x000000820c60723c */ /* 0x000fee0000041860 */
[----:B------:R-:W-:Y:S01]  /*16be0*/  F2FP.BF16.PACK_AB R12, R149, R148 ;  /* 0x00000094950c723e */ /* 0x000fe200000010ff */
[----:B------:R-:W-:Y:S01]  /*16bf0*/  FADD.FTZ R148, R148, R143 ;  /* 0x0000008f94947221 */ /* 0x000fe20000010000 */
[----:B------:R-:W-:Y:S03]  /*16c00*/  F2FP.BF16.PACK_AB R14, R151, R150 ;  /* 0x00000096970e723e */ /* 0x000fe600000010ff */
[----:B------:R-:W-:Y:S01]  /*16c10*/  F2FP.BF16.PACK_AB R13, R153, R152 ;  /* 0x00000098990d723e */ /* 0x000fe200000010ff */
[----:B------:R-:W-:Y:S01]  /*16c20*/  FADD.FTZ R149, R149, R148 ;  /* 0x0000009495957221 */ /* 0x000fe20000010000 */
[----:B--2---:R-:W-:Y:S03]  /*16c30*/  F2FP.BF16.PACK_AB R15, R169, R154 ;  /* 0x0000009aa90f723e */ /* 0x004fe600000010ff */
[----:B------:R-:W-:Y:S04]  /*16c40*/  FADD.FTZ R150, R150, R149 ;  /* 0x0000009596967221 */ /* 0x000fe80000010000 */
[C---:B----4-:R-:W-:Y:S01]  /*16c50*/  HMMA.16816.F32.BF16 R128, R12.reuse, R20, R4 ;  /* 0x000000140c80723c */ /* 0x050fe20000041804 */
[----:B------:R-:W2:Y:S02]  /*16c60*/  LDSM.16.MT88.4 R4, [R134+UR4+0x3900] ;  /* 0x003900048604783b */ /* 0x000ea40008004200 */
[----:B------:R-:W-:Y:S05]  /*16c70*/  FADD.FTZ R207, R151, R150 ;  /* 0x0000009697cf7221 */ /* 0x000fea0000010000 */
[C---:B------:R-:W-:Y:S01]  /*16c80*/  HMMA.16816.F32.BF16 R124, R12.reuse, R22, R8 ;  /* 0x000000160c7c723c */ /* 0x040fe20000041808 */
[----:B------:R-:W3:Y:S07]  /*16c90*/  LDSM.16.MT88.4 R8, [R160+0x3900] ;  /* 0x00390000a008783b */ /* 0x000eee0000004200 */
[C---:B-----5:R-:W-:Y:S01]  /*16ca0*/  HMMA.16816.F32.BF16 R100, R12.reuse, R24, R100 ;  /* 0x000000180c64723c */ /* 0x060fe20000041864 */
[----:B------:R-:W4:Y:S07]  /*16cb0*/  LDSM.16.MT88.4 R20, [R135+UR4+0x5900] ;  /* 0x005900048714783b */ /* 0x000f2e0008004200 */
        /* <DEDUP_REMOVED lines=8> */
[----:B------:R-:W-:Y:S01]  /*16d40*/  @P0 IADD3 R16, R211, -0x2, RZ ;  /* 0xfffffffed3100810 */ /* 0x000fe20007ffe0ff */
[C---:B------:R-:W-:Y:S04]  /*16d50*/  HMMA.16816.F32.BF16 R48, R12.reuse, R18, R48 ;  /* 0x000000120c30723c */ /* 0x040fe80000041830 */
[----:B------:R-:W-:Y:S03]  /*16d60*/  @P0 SHF.R.S32.HI R17, RZ, 0x1f, R16 ;  /* 0x0000001fff110819 */ /* 0x000fe60000011410 */
[C---:B------:R-:W-:Y:S01]  /*16d70*/  @P0 IMAD.WIDE.U32 R18, R16.reuse, c[0x0][0x1e0], RZ ;  /* 0x0000780010120a25 */ /* 0x040fe200078e00ff */
[C---:B--2---:R-:W-:Y:S04]  /*16d80*/  HMMA.16816.F32.BF16 R52, R12.reuse, R4, R52 ;  /* 0x000000040c34723c */ /* 0x044fe80000041834 */
[----:B------:R-:W-:Y:S04]  /*16d90*/  @P0 IMAD R17, R17, c[0x0][0x1e0], RZ ;  /* 0x0000780011110a24 */ /* 0x000fe800078e02ff */
[C---:B------:R-:W-:Y:S01]  /*16da0*/  HMMA.16816.F32.BF16 R56, R12.reuse, R6, R56 ;  /* 0x000000060c38723c */ /* 0x040fe20000041838 */
[----:B------:R-:W1:Y:S03]  /*16db0*/  LDSM.16.MT88.4 R4, [R133+0x5900] ;  /* 0x005900008504783b */ /* 0x000e660000004200 */
[----:B------:R-:W-:Y:S01]  /*16dc0*/  @P0 IMAD R17, R16, c[0x0][0x1e4], R17 ;  /* 0x0000790010110a24 */ /* 0x000fe200078e0211 */
[----:B------:R-:W-:Y:S03]  /*16dd0*/  @P0 SHF.L.U32 R16, R18, 0x6, RZ ;  /* 0x0000000612100819 */ /* 0x000fe600000006ff */
[C---:B---3--:R-:W-:Y:S04]  /*16de0*/  HMMA.16816.F32.BF16 R60, R12.reuse, R8, R60 ;  /* 0x000000080c3c723c */ /* 0x048fe8000004183c */
[----:B------:R-:W-:Y:S03]  /*16df0*/  @P0 IADD3 R17, R19, R17, RZ ;  /* 0x0000001113110210 */ /* 0x000fe60007ffe0ff */
[----:B------:R-:W-:Y:S01]  /*16e00*/  @P0 IADD3 R8, P1, R16, R200, RZ ;  /* 0x000000c810080210 */ /* 0x000fe20007f3e0ff */
[C---:B------:R-:W-:Y:S04]  /*16e10*/  HMMA.16816.F32.BF16 R64, R12.reuse, R10, R64 ;  /* 0x0000000a0c40723c */ /* 0x040fe80000041840 */
[----:B------:R-:W-:Y:S02]  /*16e20*/  @P0 SHF.L.U64.HI R17, R18, 0x6, R17 ;  /* 0x0000000612110819 */ /* 0x000fe40000010211 */
[----:B------:R-:W-:Y:S02]  /*16e30*/  @P0 LEA R26, P3, R8, c[0x0][0x1c8], 0x1 ;  /* 0x00007200081a0a11 */ /* 0x000fe400078608ff */
[----:B------:R-:W-:Y:S01]  /*16e40*/  @P0 IADD3 R11, P2, R16, R213, RZ ;  /* 0x000000d5100b0210 */ /* 0x000fe20007f5e0ff */
[C---:B----4-:R-:W-:Y:S03]  /*16e50*/  HMMA.16816.F32.BF16 R68, R12.reuse, R20, R68 ;  /* 0x000000140c44723c */ /* 0x050fe60000041844 */
[----:B------:R-:W-:Y:S02]  /*16e60*/  @P0 IADD3.X R9, R17, R205, RZ, P1, !PT ;  /* 0x000000cd11090210 */ /* 0x000fe40000ffe4ff */
[----:B------:R-:W-:Y:S02]  /*16e70*/  @P0 LEA R24, P1, R11, c[0x0][0x1c8], 0x1 ;  /* 0x000072000b180a11 */ /* 0x000fe400078208ff */
[----:B------:R-:W-:Y:S01]  /*16e80*/  @P0 IADD3.X R10, R17, R212, RZ, P2, !PT ;  /* 0x000000d4110a0210 */ /* 0x000fe200017fe4ff */
[C---:B------:R-:W-:Y:S04]  /*16e90*/  HMMA.16816.F32.BF16 R72, R12.reuse, R22, R72 ;  /* 0x000000160c48723c */ /* 0x040fe80000041848 */
[----:B------:R-:W-:Y:S02]  /*16ea0*/  @P0 LEA.HI.X R25, R11, c[0x0][0x1cc], R10, 0x1, P1 ;  /* 0x000073000b190a11 */ /* 0x000fe400008f0c0a */
[----:B------:R-:W-:Y:S02]  /*16eb0*/  @P0 IADD3 R21, P1, R193, R16, RZ ;  /* 0x00000010c1150210 */ /* 0x000fe40007f3e0ff */
        /* <DEDUP_REMOVED lines=8> */
[----:B------:R-:W-:Y:S02]  /*16f40*/  @P0 LEA.HI.X R27, R8, c[0x0][0x1cc], R9, 0x1, P3 ;  /* 0x00007300081b0a11 */ /* 0x000fe400018f0c09 */
[----:B------:R-:W1:Y:S01]  /*16f50*/  LDSM.16.MT88.4 R8, [R134+UR4+0x5900] ;  /* 0x005900048608783b */ /* 0x000e620008004200 */
[----:B------:R-:W-:Y:S01]  /*16f60*/  @P0 LEA.HI.X R31, R18, c[0x0][0x1cc], R19, 0x1, P1 ;  /* 0x00007300121f0a11 */ /* 0x000fe200008f0c13 */
[----:B------:R-:W-:Y:S01]  /*16f70*/  FADD.FTZ R175, R175, R4 ;  /* 0x00000004afaf7221 */ /* 0x000fe20000010000 */
[C---:B------:R-:W-:Y:S02]  /*16f80*/  ISETP.GE.AND P1, PT, R206.reuse, 0x1, PT ;  /* 0x00000001ce00780c */ /* 0x040fe40003f26270 */
[----:B------:R-:W-:Y:S01]  /*16f90*/  IADD3 R206, R206, 0x1, RZ ;  /* 0x00000001cece7810 */ /* 0x000fe20007ffe0ff */
[----:B------:R-:W-:Y:S01]  /*16fa0*/  FADD.FTZ R176, R176, R175 ;  /* 0x000000afb0b07221 */ /* 0x000fe20000010000 */
[----:B------:R-:W-:Y:S02]  /*16fb0*/  @P0 IADD3 R16, P3, R16, R210, RZ ;  /* 0x000000d210100210 */ /* 0x000fe40007f7e0ff */
[----:B------:R-:W-:Y:S01]  /*16fc0*/  SEL R206, R206, RZ, !P1 ;  /* 0x000000ffcece7207 */ /* 0x000fe20004800000 */
[----:B------:R-:W-:Y:S01]  /*16fd0*/  FADD.FTZ R177, R177, R176 ;  /* 0x000000b0b1b17221 */ /* 0x000fe20000010000 */
[----:B------:R-:W-:Y:S02]  /*16fe0*/  @P0 IADD3.X R17, R17, R209, RZ, P3, !PT ;  /* 0x000000d111110210 */ /* 0x000fe40001ffe4ff */
[----:B------:R-:W-:Y:S01]  /*16ff0*/  @P0 LEA R22, P2, R16, c[0x0][0x1c8], 0x1 ;  /* 0x0000720010160a11 */ /* 0x000fe200078408ff */
[----:B------:R-:W-:Y:S01]  /*17000*/  @P0 IMAD R5, R206, 0x3000, R197 ;  /* 0x00003000ce050824 */ /* 0x000fe200078e02c5 */
[----:B------:R-:W-:Y:S01]  /*17010*/  @P0 IADD3 R3, P4, R21, R213, RZ ;  /* 0x000000d515030210 */ /* 0x000fe20007f9e0ff */
[----:B------:R-:W-:Y:S01]  /*17020*/  FADD.FTZ R177, R178, R177 ;  /* 0x000000b1b2b17221 */ /* 0x000fe20000010000 */
[----:B------:R-:W-:Y:S02]  /*17030*/  @P0 LEA.HI.X R23, R16, c[0x0][0x1cc], R17, 0x1, P2 ;  /* 0x0000730010170a11 */ /* 0x000fe400010f0c11 */
[----:B------:R-:W2:Y:S01]  /*17040*/  LDSM.16.MT88.4 R16, [R160+0x5900] ;  /* 0x00590000a010783b */ /* 0x000ea20000004200 */
[----:B------:R-:W-:Y:S01]  /*17050*/  @P0 LEA R20, P3, R3, c[0x0][0x1c8], 0x1 ;  /* 0x0000720003140a11 */ /* 0x000fe200078608ff */
[----:B------:R-:W-:Y:S01]  /*17060*/  FADD.FTZ R144, R144, R177 ;  /* 0x000000b190907221 */ /* 0x000fe20000010000 */
[----:B------:R-:W-:Y:S02]  /*17070*/  @P0 IADD3.X R28, R29, R212, RZ, P4, !PT ;  /* 0x000000d41d1c0210 */ /* 0x000fe400027fe4ff */
[----:B------:R-:W-:Y:S01]  /*17080*/  @P0 IADD3 R7, P2, R21, R210, RZ ;  /* 0x000000d215070210 */ /* 0x000fe20007f5e0ff */
[----:B------:R-:W-:Y:S01]  /*17090*/  FADD.FTZ R145, R145, R144 ;  /* 0x0000009091917221 */ /* 0x000fe20000010000 */
[----:B------:R-:W-:Y:S02]  /*170a0*/  @P0 LEA.HI.X R21, R3, c[0x0][0x1cc], R28, 0x1, P3 ;  /* 0x0000730003150a11 */ /* 0x000fe400018f0c1c */
[----:B------:R-:W-:Y:S01]  /*170b0*/  @P0 SHF.L.U32 R3, R5, 0x1, RZ ;  /* 0x0000000105030819 */ /* 0x000fe200000006ff */
[----:B------:R-:W-:Y:S01]  /*170c0*/  FADD.FTZ R146, R146, R145 ;  /* 0x0000009192927221 */ /* 0x000fe20000010000 */
[----:B------:R-:W-:Y:S02]  /*170d0*/  LOP3.LUT P4, RZ, R191, 0x1, RZ, 0xc0, !PT ;  /* 0x00000001bfff7812 */ /* 0x000fe4000788c0ff */
[----:B------:R-:W-:Y:S01]  /*170e0*/  @P0 LEA R6, P1, R7, c[0x0][0x1c8], 0x1 ;  /* 0x0000720007060a11 */ /* 0x000fe200078208ff */
[----:B------:R-:W-:Y:S01]  /*170f0*/  @!PT LDS RZ, [RZ] ;  /* 0x00000000fffff984 */ /* 0x000fe20000000800 */
[----:B------:R-:W-:Y:S01]  /*17100*/  @!PT LDS RZ, [RZ] ;  /* 0x00000000fffff984 */ /* 0x000fe20000000800 */
[----:B------:R-:W-:Y:S01]  /*17110*/  @!PT LDS RZ, [RZ] ;  /* 0x00000000fffff984 */ /* 0x000fe20000000800 */
[----:B------:R3:W-:Y:S01]  /*17120*/  @P0 LDGSTS.E.BYPASS.LTC128B.128 [R3+0xc100], [R26.64], !P6 ;  /* 0x0c1000001a030fae */ /* 0x0007e2000f101d46 */
[----:B------:R-:W-:Y:S01]  /*17130*/  @P0 IADD3.X R32, R29, R209, RZ, P2, !PT ;  /* 0x000000d11d200210 */ /* 0x000fe200017fe4ff */
[----:B------:R-:W-:Y:S01]  /*17140*/  FADD.FTZ R147, R147, R146 ;  /* 0x0000009293937221 */ /* 0x000fe20000010000 */
[----:B------:R-:W-:Y:S02]  /*17150*/  MOV R133, R2 ;  /* 0x0000000200857202 */ /* 0x000fe40000000f00 */
[----:B------:R-:W-:Y:S01]  /*17160*/  @P0 LEA.HI.X R7, R7, c[0x0][0x1cc], R32, 0x1, P1 ;  /* 0x0000730007070a11 */ /* 0x000fe200008f0c20 */
[----:B------:R-:W-:Y:S01]  /*17170*/  FADD.FTZ R152, R152, R147 ;  /* 0x0000009398987221 */ /* 0x000fe20000010000 */
[C---:B-1----:R-:W-:Y:S01]  /*17180*/  HMMA.16816.F32.BF16 R84, R12.reuse, R8, R84 ;  /* 0x000000080c54723c */ /* 0x042fe20000041854 */
[----:B------:R3:W-:Y:S02]  /*17190*/  @P0 LDGSTS.E.BYPASS.LTC128B.128 [R3+0xe100], [R24.64], !P5 ;  /* 0x0e10000018030fae */ /* 0x0007e4000e901d46 */
[----:B------:R-:W-:Y:S04]  /*171a0*/  FADD.FTZ R153, R153, R152 ;  /* 0x0000009899997221 */ /* 0x000fe80000010000 */
[----:B------:R-:W-:Y:S01]  /*171b0*/  FADD.FTZ R154, R154, R153 ;  /* 0x000000999a9a7221 */ /* 0x000fe20000010000 */
[C---:B------:R-:W-:Y:S01]  /*171c0*/  HMMA.16816.F32.BF16 R88, R12.reuse, R10, R88 ;  /* 0x0000000a0c58723c */ /* 0x040fe20000041858 */
[----:B------:R3:W-:Y:S03]  /*171d0*/  @P0 LDGSTS.E.BYPASS.LTC128B.128 [R3+0x10100], [R22.64], !P4 ;  /* 0x1010000016030fae */ /* 0x0007e6000e101d46 */
[----:B------:R-:W-:Y:S05]  /*171e0*/  FADD.FTZ R208, R169, R154 ;  /* 0x0000009aa9d07221 */ /* 0x000fea0000010000 */
[----:B------:R3:W-:Y:S01]  /*171f0*/  @P0 LDGSTS.E.BYPASS.LTC128B.128 [R3+0xd100], [R30.64], !P6 ;  /* 0x0d1000001e030fae */ /* 0x0007e2000f101d46 */
[C---:B--2---:R-:W-:Y:S07]  /*17200*/  HMMA.16816.F32.BF16 R92, R12.reuse, R16, R92 ;  /* 0x000000100c5c723c */ /* 0x044fee000004185c */
[----:B------:R3:W-:Y:S01]  /*17210*/  @P0 LDGSTS.E.BYPASS.LTC128B.128 [R3+0xf100], [R20.64], !P5 ;  /* 0x0f10000014030fae */ /* 0x0007e2000e901d46 */
[----:B------:R-:W-:Y:S07]  /*17220*/  HMMA.16816.F32.BF16 R96, R12, R18, R96 ;  /* 0x000000120c60723c */ /* 0x000fee0000041860 */
[----:B------:R3:W-:Y:S01]  /*17230*/  @P0 LDGSTS.E.BYPASS.LTC128B.128 [R3+0x11100], [R6.64], !P4 ;  /* 0x1110000006030fae */ /* 0x0007e2000e101d46 */
[----:B------:R-:W-:Y:S04]  /*17240*/  ISETP.GT.AND P0, PT, R211, RZ, PT ;  /* 0x000000ffd300720c */ /* 0x000fe80003f04270 */
[----:B------:R-:W-:Y:S03]  /*17250*/  MOV R211, R218 ;  /* 0x000000da00d37202 */ /* 0x000fe60000000f00 */
[----:B------:R-:W0:Y:S01]  /*17260*/  LDGDEPBAR ;  /* 0x00000000000079af */ /* 0x000e220000000000 */
[----:B---3--:R-:W-:Y:S05]  /*17270*/  MOV R3, R0 ;  /* 0x0000000000037202 */ /* 0x008fea0000000f00 */
[----:B------:R-:W-:-:S05]  /*17280*/  @P0 BRA `(.L_x_2595) ;  /* 0xffffd5b000000947 */ /* 0x000fca000383ffff */
.L_x_2594:
        /* <DEDUP_REMOVED lines=122> */
.L_x_2540:
        /* <DEDUP_REMOVED lines=152> */
.L_x_2597:
        /* <DEDUP_REMOVED lines=137> */
.L_x_2599:
[----:B--2---:R-:W-:Y:S05]  /*18c40*/  BSYNC B0 ;  /* 0x0000000000007941 */ /* 0x004fea0003800000 */
.L_x_2598:
        /* <DEDUP_REMOVED lines=23> */
.L_x_2601:
[----:B------:R-:W-:Y:S05]  /*18dc0*/  BSYNC B0 ;  /* 0x0000000000007941 */ /* 0x000fea0003800000 */
.L_x_2600:
        /* <DEDUP_REMOVED lines=23> */
.L_x_2603:
[----:B------:R-:W-:Y:S05]  /*18f40*/  BSYNC B0 ;  /* 0x0000000000007941 */ /* 0x000fea0003800000 */
.L_x_2602:
        /* <DEDUP_REMOVED lines=24> */
.L_x_2596:
        /* <DEDUP_REMOVED lines=18> */
.L_x_2604:
        /* <DEDUP_REMOVED lines=41> */
.L_x_2606:
[----:B------:R-:W-:Y:S05]  /*19480*/  BSYNC B0 ;  /* 0x0000000000007941 */ /* 0x000fea0003800000 */
.L_x_2605:
        /* <DEDUP_REMOVED lines=64> */
.L_x_2608:
[----:B------:R-:W-:Y:S05]  /*19890*/  BSYNC B0 ;  /* 0x0000000000007941 */ /* 0x000fea0003800000 */
.L_x_2607:
        /* <DEDUP_REMOVED lines=21> */
.L_x_2610:
[----:B------:R-:W-:Y:S05]  /*199f0*/  BSYNC B0 ;  /* 0x0000000000007941 */ /* 0x000fea0003800000 */
.L_x_2609:
        /* <DEDUP_REMOVED lines=21> */
.L_x_2612:
[----:B------:R-:W-:Y:S05]  /*19b50*/  BSYNC B0 ;  /* 0x0000000000007941 */ /* 0x000fea0003800000 */
.L_x_2611:
        /* <DEDUP_REMOVED lines=22> */
.L_x_2613:
        /* <DEDUP_REMOVED lines=12> */
.L_x_2660:


//--------------------- .nv.shared._ZN7cutlass13device_kernelIN5flash19enable_sm80_to_sm89INS1_16FlashAttnFwdSm80INS1_25CollectiveMainloopFwdSm80ILi8ELi1ELb1EN4cute5tupleIJNS5_1CILi128EEENS7_ILi96EEENS7_ILi192EEEEEELi192ENS_10bfloat16_tEfNS_4arch4Sm80ELb0ELb0ELb1ELb0ELb0ELb0ELb1ELb0EEENS1_21CollectiveEpilogueFwdINS6_IJS8_SA_S9_EEENS6_IJNS7_ILi1EEESI_SI_EEESC_SE_Li256ELb0ELb1ELb0ELb0EEENS1_19SingleTileSchedulerILb0ELb0ELb1ELi128EEEEEEEEEvNT_6ParamsE --------------------------
	.section	.nv.shared._ZN7cutlass13device_kernelIN5flash19enable_sm80_to_sm89INS1_16FlashAttnFwdSm80INS1_25CollectiveMainloopFwdSm80ILi8ELi1ELb1EN4cute5tupleIJNS5_1CILi128EEENS7_ILi96EEENS7_ILi192EEEEEELi192ENS_10bfloat16_tEfNS_4arch4Sm80ELb0ELb0ELb1ELb0ELb0ELb0ELb1ELb0EEENS1_21CollectiveEpilogueFwdINS6_IJS8_SA_S9_EEENS6_IJNS7_ILi1EEESI_SI_EEESC_SE_Li256ELb0ELb1ELb0ELb0EEENS1_19SingleTileSchedulerILb0ELb0ELb1ELi128EEEEEEEEEvNT_6ParamsE,"aw",@nobits
	.sectionflags	@""
	.align	16


//--------------------- .nv.global                --------------------------
	.section	.nv.global,"aw",@nobits
.nv.global:
	.type		_ZN77_INTERNAL_591b084b_41_flash_fwd_hdim192_bf16_softcapall_sm80_cu_3fbc093a_30714cute1_E,@object
	.size		_ZN77_INTERNAL_591b084b_41_flash_fwd_hdim192_bf16_softcapall_sm80_cu_3fbc093a_30714cute1_E,(_ZN77_INTERNAL_591b084b_41_flash_fwd_hdim192_bf16_softcapall_sm80_cu_3fbc093a_30714cuda3std3__45__cpo6cbeginE - _ZN77_INTERNAL_591b084b_41_flash_fwd_hdim192_bf16_softcapall_sm80_cu_3fbc093a_30714cute1_E)
_ZN77_INTERNAL_591b084b_41_flash_fwd_hdim192_bf16_softcapall_sm80_cu_3fbc093a_30714cute1_E:
	.zero		1
	.type		_ZN77_INTERNAL_591b084b_41_flash_fwd_hdim192_bf16_softcapall_sm80_cu_3fbc093a_30714cuda3std3__45__cpo6cbeginE,@object
	.size		_ZN77_INTERNAL_591b084b_41_flash_fwd_hdim192_bf16_softcapall_sm80_cu_3fbc093a_30714cuda3std3__45__cpo6cbeginE,(_ZN77_INTERNAL_591b084b_41_flash_fwd_hdim192_bf16_softcapall_sm80_cu_3fbc093a_30714cuda3std3__48in_placeE - _ZN77_INTERNAL_591b084b_41_flash_fwd_hdim192_bf16_softcapall_sm80_cu_3fbc093a_30714cuda3std3__45__cpo6cbeginE)
_ZN77_INTERNAL_591b084b_41_flash_fwd_hdim192_bf16_softcapall_sm80_cu_3fbc093a_30714cuda3std3__45__cpo6cbeginE:
	.zero		1
	.type		_ZN77_INTERNAL_591b084b_41_flash_fwd_hdim192_bf16_softcapall_sm80_cu_3fbc093a_30714cuda3std3__48in_placeE,@object
	.size		_ZN77_INTERNAL_591b084b_41_flash_fwd_hdim192_bf16_softcapall_sm80_cu_3fbc093a_30714cuda3std3__48in_placeE,(_ZN77_INTERNAL_591b084b_41_flash_fwd_hdim192_bf16_softcapall_sm80_cu_3fbc093a_30714cuda3std6ranges3__45__cpo9iter_moveE - _ZN77_INTERNAL_591b084b_41_flash_fwd_hdim192_bf16_softcapall_sm80_cu_3fbc093a_30714cuda3std3__48in_placeE)
_ZN77_INTERNAL_591b084b_41_flash_fwd_hdim192_bf16_softcapall_sm80_cu_3fbc093a_30714cuda3std3__48in_placeE:
	.zero		1
	.type		_ZN77_INTERNAL_591b084b_41_flash_fwd_hdim192_bf16_softcapall_sm80_cu_3fbc093a_30714cuda3std6ranges3__45__cpo9iter_moveE,@object
	.size		_ZN77_INTERNAL_591b084b_41_flash_fwd_hdim192_bf16_softcapall_sm80_cu_3fbc093a_30714cuda3std6ranges3__45__cpo9iter_moveE,(_ZN77_INTERNAL_591b084b_41_flash_fwd_hdim192_bf16_softcapall_sm80_cu_3fbc093a_30714cuda3std3__45__cpo5beginE - _ZN77_INTERNAL_591b084b_41_flash_fwd_hdim192_bf16_softcapall_sm80_cu_3fbc093a_30714cuda3std6ranges3__45__cpo9iter_moveE)
_ZN77_INTERNAL_591b084b_41_flash_fwd_hdim192_bf16_softcapall_sm80_cu_3fbc093a_30714cuda3std6ranges3__45__cpo9iter_moveE:
	.zero		1
	.type		_ZN77_INTERNAL_591b084b_41_flash_fwd_hdim192_bf16_softcapall_sm80_cu_3fbc093a_30714cuda3std3__45__cpo5beginE,@object
	.size		_ZN77_INTERNAL_591b084b_41_flash_fwd_hdim192_bf16_softcapall_sm80_cu_3fbc093a_30714cuda3std3__45__cpo5beginE,(_ZN77_INTERNAL_591b084b_41_flash_fwd_hdim192_bf16_softcapall_sm80_cu_3fbc093a_30714cuda3std3__479_GLOBAL__N__591b084b_41_flash_fwd_hdim192_bf16_softcapall_sm80_cu_3fbc093a_30716ignoreE - _ZN77_INTERNAL_591b084b_41_flash_fwd_hdim192_bf16_softcapall_sm80_cu_3fbc093a_30714cuda3std3__45__cpo5beginE)
_ZN77_INTERNAL_591b084b_41_flash_fwd_hdim192_bf16_softcapall_sm80_cu_3fbc093a_30714cuda3std3__45__cpo5beginE:
	.zero		1
	.type		_ZN77_INTERNAL_591b084b_41_flash_fwd_hdim192_bf16_softcapall_sm80_cu_3fbc093a_30714cuda3std3__479_GLOBAL__N__591b084b_41_flash_fwd_hdim192_bf16_softcapall_sm80_cu_3fbc093a_30716ignoreE,@object
	.size		_ZN77_INTERNAL_591b084b_41_flash_fwd_hdim192_bf16_softcapall_sm80_cu_3fbc093a_30714cuda3std3__479_GLOBAL__N__591b084b_41_flash_fwd_hdim192_bf16_softcapall_sm80_cu_3fbc093a_30716ignoreE,(_ZN77_INTERNAL_591b084b_41_flash_fwd_hdim192_bf16_softcapall_sm80_cu_3fbc093a_30714cute7productE - _ZN77_INTERNAL_591b084b_41_flash_fwd_hdim192_bf16_softcapall_sm80_cu_3fbc093a_30714cuda3std3__479_GLOBAL__N__591b084b_41_flash_fwd_hdim192_bf16_softcapall_sm80_cu_3fbc093a_30716ignoreE)
_ZN77_INTERNAL_591b084b_41_flash_fwd_hdim192_bf16_softcapall_sm80_cu_3fbc093a_30714cuda3std3__479_GLOBAL__N__591b084b_41_flash_fwd_hdim192_bf16_softcapall_sm80_cu_3fbc093a_30716ignoreE:
	.zero		1
	.type		_ZN77_INTERNAL_591b084b_41_flash_fwd_hdim192_bf16_softcapall_sm80_cu_3fbc093a_30714cute7productE,@object
	.size		_ZN77_INTERNAL_591b084b_41_flash_fwd_hdim192_bf16_softcapall_sm80_cu_3fbc093a_30714cute7productE,(_ZN77_INTERNAL_591b084b_41_flash_fwd_hdim192_bf16_softcapall_sm80_cu_3fbc093a_30714cuda3std3__45__cpo3endE - _ZN77_INTERNAL_591b084b_41_flash_fwd_hdim192_bf16_softcapall_sm80_cu_3fbc093a_30714cute7productE)
_ZN77_INTERNAL_591b084b_41_flash_fwd_hdim192_bf16_softcapall_sm80_cu_3fbc093a_30714cute7productE:
	.zero		1
	.type		_ZN77_INTERNAL_591b084b_41_flash_fwd_hdim192_bf16_softcapall_sm80_cu_3fbc093a_30714cuda3std3__45__cpo3endE,@object
	.size		_ZN77_INTERNAL_591b084b_41_flash_fwd_hdim192_bf16_softcapall_sm80_cu_3fbc093a_30714cuda3std3__45__cpo3endE,(_ZN77_INTERNAL_591b084b_41_flash_fwd_hdim192_bf16_softcapall_sm80_cu_3fbc093a_30714cuda3std3__419piecewise_constructE - _ZN77_INTERNAL_591b084b_41_flash_fwd_hdim192_bf16_softcapall_sm80_cu_3fbc093a_30714cuda3std3__45__cpo3endE)
_ZN77_INTERNAL_591b084b_41_flash_fwd_hdim192_bf16_softcapall_sm80_cu_3fbc093a_30714cuda3std3__45__cpo3endE:
	.zero		1
	.type		_ZN77_INTERNAL_591b084b_41_flash_fwd_hdim192_bf16_softcapall_sm80_cu_3fbc093a_30714cuda3std3__419piecewise_constructE,@object
	.size		_ZN77_INTERNAL_591b084b_41_flash_fwd_hdim192_bf16_softcapall_sm80_cu_3fbc093a_30714cuda3std3__419piecewise_constructE,(_ZN77_INTERNAL_591b084b_41_flash_fwd_hdim192_bf16_softcapall_sm80_cu_3fbc093a_30714cuda3std3__45__cpo4cendE - _ZN77_INTERNAL_591b084b_41_flash_fwd_hdim192_bf16_softcapall_sm80_cu_3fbc093a_30714cuda3std3__419piecewise_constructE)
_ZN77_INTERNAL_591b084b_41_flash_fwd_hdim192_bf16_softcapall_sm80_cu_3fbc093a_30714cuda3std3__419piecewise_constructE:
	.zero		1
	.type		_ZN77_INTERNAL_591b084b_41_flash_fwd_hdim192_bf16_softcapall_sm80_cu_3fbc093a_30714cuda3std3__45__cpo4cendE,@object
	.size		_ZN77_INTERNAL_591b084b_41_flash_fwd_hdim192_bf16_softcapall_sm80_cu_3fbc093a_30714cuda3std3__45__cpo4cendE,(_ZN77_INTERNAL_591b084b_41_flash_fwd_hdim192_bf16_softcapall_sm80_cu_3fbc093a_30714cuda3std6ranges3__45__cpo4swapE - _ZN77_INTERNAL_591b084b_41_flash_fwd_hdim192_bf16_softcapall_sm80_cu_3fbc093a_30714cuda3std3__45__cpo4cendE)
_ZN77_INTERNAL_591b084b_41_flash_fwd_hdim192_bf16_softcapall_sm80_cu_3fbc093a_30714cuda3std3__45__cpo4cendE:
	.zero		1
	.type		_ZN77_INTERNAL_591b084b_41_flash_fwd_hdim192_bf16_softcapall_sm80_cu_3fbc093a_30714cuda3std6ranges3__45__cpo4swapE,@object
	.size		_ZN77_INTERNAL_591b084b_41_flash_fwd_hdim192_bf16_softcapall_sm80_cu_3fbc093a_30714cuda3std6ranges3__45__cpo4swapE,(.L_7 - _ZN77_INTERNAL_591b084b_41_flash_fwd_hdim192_bf16_softcapall_sm80_cu_3fbc093a_30714cuda3std6ranges3__45__cpo4swapE)
_ZN77_INTERNAL_591b084b_41_flash_fwd_hdim192_bf16_softcapall_sm80_cu_3fbc093a_30714cuda3std6ranges3__45__cpo4swapE:
	.zero		1
.L_7:


//--------------------- .nv.shared._ZN7cutlass13device_kernelIN5flash19enable_sm80_to_sm89INS1_16FlashAttnFwdSm80INS1_25CollectiveMainloopFwdSm80ILi8ELi1ELb1EN4cute5tupleIJNS5_1CILi128EEENS7_ILi96EEENS7_ILi192EEEEEELi192ENS_10bfloat16_tEfNS_4arch4Sm80ELb0ELb0ELb1ELb1ELb0ELb0ELb1ELb0EEENS1_21CollectiveEpilogueFwdINS6_IJS8_SA_S9_EEENS6_IJNS7_ILi1EEESI_SI_EEESC_SE_Li256ELb1ELb1ELb0ELb0EEENS1_19SingleTileSchedulerILb1ELb0ELb1ELi128EEEEEEEEEvNT_6ParamsE --------------------------
	.section	.nv.shared._ZN7cutlass13device_kernelIN5flash19enable_sm80_to_sm89INS1_16FlashAttnFwdSm80INS1_25CollectiveMainloopFwdSm80ILi8ELi1ELb1EN4cute5tupleIJNS5_1CILi128EEENS7_ILi96EEENS7_ILi192EEEEEELi192ENS_10bfloat16_tEfNS_4arch4Sm80ELb0ELb0ELb1ELb1ELb0ELb0ELb1ELb0EEENS1_21CollectiveEpilogueFwdINS6_IJS8_SA_S9_EEENS6_IJNS7_ILi1EEESI_SI_EEESC_SE_Li256ELb1ELb1ELb0ELb0EEENS1_19SingleTileSchedulerILb1ELb0ELb1ELi128EEEEEEEEEvNT_6ParamsE,"aw",@nobits
	.sectionflags	@""
	.align	16


//--------------------- .nv.shared._ZN7cutlass13device_kernelIN5flash19enable_sm80_to_sm89INS1_16FlashAttnFwdSm80INS1_25CollectiveMainloopFwdSm80ILi8ELi1ELb0EN4cute5tupleIJNS5_1CILi128EEENS7_ILi64EEENS7_ILi192EEEEEELi192ENS_10bfloat16_tEfNS_4arch4Sm80ELb0ELb0ELb1ELb1ELb0ELb1ELb1ELb0EEENS1_21CollectiveEpilogueFwdINS6_IJS8_SA_S9_EEENS6_IJNS7_ILi1EEESI_SI_EEESC_SE_Li256ELb1ELb1ELb0ELb0EEENS1_19SingleTileSchedulerILb1ELb0ELb1ELi128EEEEEEEEEvNT_6ParamsE --------------------------
	.section	.nv.shared._ZN7cutlass13device_kernelIN5flash19enable_sm80_to_sm89INS1_16FlashAttnFwdSm80INS1_25CollectiveMainloopFwdSm80ILi8ELi1ELb0EN4cute5tupleIJNS5_1CILi128EEENS7_ILi64EEENS7_ILi192EEEEEELi192ENS_10bfloat16_tEfNS_4arch4Sm80ELb0ELb0ELb1ELb1ELb0ELb1ELb1ELb0EEENS1_21CollectiveEpilogueFwdINS6_IJS8_SA_S9_EEENS6_IJNS7_ILi1EEESI_SI_EEESC_SE_Li256ELb1ELb1ELb0ELb0EEENS1_19SingleTileSchedulerILb1ELb0ELb1ELi128EEEEEEEEEvNT_6ParamsE,"aw",@nobits
	.sectionflags	@""
	.align	16


//--------------------- .nv.shared._ZN7cutlass13device_kernelIN5flash19enable_sm80_to_sm89INS1_16FlashAttnFwdSm80INS1_25CollectiveMainloopFwdSm80ILi8ELi1ELb0EN4cute5tupleIJNS5_1CILi128EEENS7_ILi64EEENS7_ILi192EEEEEELi192ENS_10bfloat16_tEfNS_4arch4Sm80ELb0ELb1ELb1ELb0ELb0ELb0ELb1ELb0EEENS1_21CollectiveEpilogueFwdINS6_IJS8_SA_S9_EEENS6_IJNS7_ILi1EEESI_SI_EEESC_SE_Li256ELb0ELb1ELb0ELb0EEENS1_19SingleTileSchedulerILb0ELb0ELb1ELi128EEEEEEEEEvNT_6ParamsE --------------------------
	.section	.nv.shared._ZN7cutlass13device_kernelIN5flash19enable_sm80_to_sm89INS1_16FlashAttnFwdSm80INS1_25CollectiveMainloopFwdSm80ILi8ELi1ELb0EN4cute5tupleIJNS5_1CILi128EEENS7_ILi64EEENS7_ILi192EEEEEELi192ENS_10bfloat16_tEfNS_4arch4Sm80ELb0ELb1ELb1ELb0ELb0ELb0ELb1ELb0EEENS1_21CollectiveEpilogueFwdINS6_IJS8_SA_S9_EEENS6_IJNS7_ILi1EEESI_SI_EEESC_SE_Li256ELb0ELb1ELb0ELb0EEENS1_19SingleTileSchedulerILb0ELb0ELb1ELi128EEEEEEEEEvNT_6ParamsE,"aw",@nobits
	.sectionflags	@""
	.align	16


//--------------------- .nv.shared._ZN7cutlass13device_kernelIN5flash19enable_sm80_to_sm89INS1_16FlashAttnFwdSm80INS1_25CollectiveMainloopFwdSm80ILi8ELi1ELb0EN4cute5tupleIJNS5_1CILi128EEENS7_ILi64EEENS7_ILi192EEEEEELi192ENS_10bfloat16_tEfNS_4arch4Sm80ELb0ELb1ELb1ELb1ELb0ELb0ELb1ELb0EEENS1_21CollectiveEpilogueFwdINS6_IJS8_SA_S9_EEENS6_IJNS7_ILi1EEESI_SI_EEESC_SE_Li256ELb1ELb1ELb0ELb0EEENS1_19SingleTileSchedulerILb1ELb0ELb1ELi128EEEEEEEEEvNT_6ParamsE --------------------------
	.section	.nv.shared._ZN7cutlass13device_kernelIN5flash19enable_sm80_to_sm89INS1_16FlashAttnFwdSm80INS1_25CollectiveMainloopFwdSm80ILi8ELi1ELb0EN4cute5tupleIJNS5_1CILi128EEENS7_ILi64EEENS7_ILi192EEEEEELi192ENS_10bfloat16_tEfNS_4arch4Sm80ELb0ELb1ELb1ELb1ELb0ELb0ELb1ELb0EEENS1_21CollectiveEpilogueFwdINS6_IJS8_SA_S9_EEENS6_IJNS7_ILi1EEESI_SI_EEESC_SE_Li256ELb1ELb1ELb0ELb0EEENS1_19SingleTileSchedulerILb1ELb0ELb1ELi128EEEEEEEEEvNT_6ParamsE,"aw",@nobits
	.sectionflags	@""
	.align	16


//--------------------- .nv.shared._ZN7cutlass13device_kernelIN5flash19enable_sm80_to_sm89INS1_16FlashAttnFwdSm80INS1_25CollectiveMainloopFwdSm80ILi8ELi1ELb0EN4cute5tupleIJNS5_1CILi128EEENS7_ILi64EEENS7_ILi192EEEEEELi192ENS_10bfloat16_tEfNS_4arch4Sm80ELb0ELb1ELb1ELb1ELb0ELb1ELb1ELb0EEENS1_21CollectiveEpilogueFwdINS6_IJS8_SA_S9_EEENS6_IJNS7_ILi1EEESI_SI_EEESC_SE_Li256ELb1ELb1ELb0ELb0EEENS1_19SingleTileSchedulerILb1ELb0ELb1ELi128EEEEEEEEEvNT_6ParamsE --------------------------
	.section	.nv.shared._ZN7cutlass13device_kernelIN5flash19enable_sm80_to_sm89INS1_16FlashAttnFwdSm80INS1_25CollectiveMainloopFwdSm80ILi8ELi1ELb0EN4cute5tupleIJNS5_1CILi128EEENS7_ILi64EEENS7_ILi192EEEEEELi192ENS_10bfloat16_tEfNS_4arch4Sm80ELb0ELb1ELb1ELb1ELb0ELb1ELb1ELb0EEENS1_21CollectiveEpilogueFwdINS6_IJS8_SA_S9_EEENS6_IJNS7_ILi1EEESI_SI_EEESC_SE_Li256ELb1ELb1ELb0ELb0EEENS1_19SingleTileSchedulerILb1ELb0ELb1ELi128EEEEEEEEEvNT_6ParamsE,"aw",@nobits
	.sectionflags	@""
	.align	16


//--------------------- .nv.shared._ZN7cutlass13device_kernelIN5flash19enable_sm80_to_sm89INS1_16FlashAttnFwdSm80INS1_25CollectiveMainloopFwdSm80ILi8ELi1ELb1EN4cute5tupleIJNS5_1CILi128EEENS7_ILi96EEENS7_ILi192EEEEEELi192ENS_10bfloat16_tEfNS_4arch4Sm80ELb1ELb0ELb1ELb0ELb0ELb0ELb1ELb0EEENS1_21CollectiveEpilogueFwdINS6_IJS8_SA_S9_EEENS6_IJNS7_ILi1EEESI_SI_EEESC_SE_Li256ELb0ELb1ELb0ELb0EEENS1_30DynamicPersistentTileSchedulerILi256ELi256ELb0ELb1ELb0EEEEEEEEEvNT_6ParamsE --------------------------
	.section	.nv.shared._ZN7cutlass13device_kernelIN5flash19enable_sm80_to_sm89INS1_16FlashAttnFwdSm80INS1_25CollectiveMainloopFwdSm80ILi8ELi1ELb1EN4cute5tupleIJNS5_1CILi128EEENS7_ILi96EEENS7_ILi192EEEEEELi192ENS_10bfloat16_tEfNS_4arch4Sm80ELb1ELb0ELb1ELb0ELb0ELb0ELb1ELb0EEENS1_21CollectiveEpilogueFwdINS6_IJS8_SA_S9_EEENS6_IJNS7_ILi1EEESI_SI_EEESC_SE_Li256ELb0ELb1ELb0ELb0EEENS1_30DynamicPersistentTileSchedulerILi256ELi256ELb0ELb1ELb0EEEEEEEEEvNT_6ParamsE,"aw",@nobits
	.sectionflags	@""
	.align	16


//--------------------- .nv.shared._ZN7cutlass13device_kernelIN5flash19enable_sm80_to_sm89INS1_16FlashAttnFwdSm80INS1_25CollectiveMainloopFwdSm80ILi8ELi1ELb1EN4cute5tupleIJNS5_1CILi128EEENS7_ILi96EEENS7_ILi192EEEEEELi192ENS_10bfloat16_tEfNS_4arch4Sm80ELb1ELb0ELb1ELb1ELb0ELb0ELb1ELb0EEENS1_21CollectiveEpilogueFwdINS6_IJS8_SA_S9_EEENS6_IJNS7_ILi1EEESI_SI_EEESC_SE_Li256ELb1ELb1ELb0ELb0EEENS1_19SingleTileSchedulerILb1ELb0ELb1ELi128EEEEEEEEEvNT_6ParamsE --------------------------
	.section	.nv.shared._ZN7cutlass13device_kernelIN5flash19enable_sm80_to_sm89INS1_16FlashAttnFwdSm80INS1_25CollectiveMainloopFwdSm80ILi8ELi1ELb1EN4cute5tupleIJNS5_1CILi128EEENS7_ILi96EEENS7_ILi192EEEEEELi192ENS_10bfloat16_tEfNS_4arch4Sm80ELb1ELb0ELb1ELb1ELb0ELb0ELb1ELb0EEENS1_21CollectiveEpilogueFwdINS6_IJS8_SA_S9_EEENS6_IJNS7_ILi1EEESI_SI_EEESC_SE_Li256ELb1ELb1ELb0ELb0EEENS1_19SingleTileSchedulerILb1ELb0ELb1ELi128EEEEEEEEEvNT_6ParamsE,"aw",@nobits
	.sectionflags	@""
	.align	16


//--------------------- .nv.shared._ZN7cutlass13device_kernelIN5flash19enable_sm80_to_sm89INS1_16FlashAttnFwdSm80INS1_25CollectiveMainloopFwdSm80ILi8ELi1ELb0EN4cute5tupleIJNS5_1CILi128EEENS7_ILi64EEENS7_ILi192EEEEEELi192ENS_10bfloat16_tEfNS_4arch4Sm80ELb1ELb0ELb1ELb1ELb0ELb1ELb1ELb0EEENS1_21CollectiveEpilogueFwdINS6_IJS8_SA_S9_EEENS6_IJNS7_ILi1EEESI_SI_EEESC_SE_Li256ELb1ELb1ELb0ELb0EEENS1_19SingleTileSchedulerILb1ELb0ELb1ELi128EEEEEEEEEvNT_6ParamsE --------------------------
	.section	.nv.shared._ZN7cutlass13device_kernelIN5flash19enable_sm80_to_sm89INS1_16FlashAttnFwdSm80INS1_25CollectiveMainloopFwdSm80ILi8ELi1ELb0EN4cute5tupleIJNS5_1CILi128EEENS7_ILi64EEENS7_ILi192EEEEEELi192ENS_10bfloat16_tEfNS_4arch4Sm80ELb1ELb0ELb1ELb1ELb0ELb1ELb1ELb0EEENS1_21CollectiveEpilogueFwdINS6_IJS8_SA_S9_EEENS6_IJNS7_ILi1EEESI_SI_EEESC_SE_Li256ELb1ELb1ELb0ELb0EEENS1_19SingleTileSchedulerILb1ELb0ELb1ELi128EEEEEEEEEvNT_6ParamsE,"aw",@nobits
	.sectionflags	@""
	.align	16


//--------------------- .nv.shared._ZN7cutlass13device_kernelIN5flash19enable_sm80_to_sm89INS1_16FlashAttnFwdSm80INS1_25CollectiveMainloopFwdSm80ILi8ELi2ELb1EN4cute5tupleIJNS5_1CILi128EEENS7_ILi96EEENS7_ILi192EEEEEELi192ENS_10bfloat16_tEfNS_4arch4Sm80ELb0ELb0ELb1ELb0ELb0ELb0ELb1ELb0EEENS1_21CollectiveEpilogueFwdINS6_IJS8_SA_S9_EEENS6_IJNS7_ILi1EEESI_SI_EEESC_SE_Li256ELb0ELb1ELb0ELb0EEENS1_19SingleTileSchedulerILb0ELb0ELb1ELi128EEEEEEEEEvNT_6ParamsE --------------------------
	.section	.nv.shared._ZN7cutlass13device_kernelIN5flash19enable_sm80_to_sm89INS1_16FlashAttnFwdSm80INS1_25CollectiveMainloopFwdSm80ILi8ELi2ELb1EN4cute5tupleIJNS5_1CILi128EEENS7_ILi96EEENS7_ILi192EEEEEELi192ENS_10bfloat16_tEfNS_4arch4Sm80ELb0ELb0ELb1ELb0ELb0ELb0ELb1ELb0EEENS1_21CollectiveEpilogueFwdINS6_IJS8_SA_S9_EEENS6_IJNS7_ILi1EEESI_SI_EEESC_SE_Li256ELb0ELb1ELb0ELb0EEENS1_19SingleTileSchedulerILb0ELb0ELb1ELi128EEEEEEEEEvNT_6ParamsE,"aw",@nobits
	.sectionflags	@""
	.align	16


//--------------------- .nv.shared._ZN7cutlass13device_kernelIN5flash19enable_sm80_to_sm89INS1_16FlashAttnFwdSm80INS1_25CollectiveMainloopFwdSm80ILi8ELi2ELb1EN4cute5tupleIJNS5_1CILi128EEENS7_ILi96EEENS7_ILi192EEEEEELi192ENS_10bfloat16_tEfNS_4arch4Sm80ELb0ELb0ELb1ELb1ELb0ELb0ELb1ELb0EEENS1_21CollectiveEpilogueFwdINS6_IJS8_SA_S9_EEENS6_IJNS7_ILi1EEESI_SI_EEESC_SE_Li256ELb1ELb1ELb0ELb0EEENS1_19SingleTileSchedulerILb1ELb0ELb1ELi128EEEEEEEEEvNT_6ParamsE --------------------------
	.section	.nv.shared._ZN7cutlass13device_kernelIN5flash19enable_sm80_to_sm89INS1_16FlashAttnFwdSm80INS1_25CollectiveMainloopFwdSm80ILi8ELi2ELb1EN4cute5tupleIJNS5_1CILi128EEENS7_ILi96EEENS7_ILi192EEEEEELi192ENS_10bfloat16_tEfNS_4arch4Sm80ELb0ELb0ELb1ELb1ELb0ELb0ELb1ELb0EEENS1_21CollectiveEpilogueFwdINS6_IJS8_SA_S9_EEENS6_IJNS7_ILi1EEESI_SI_EEESC_SE_Li256ELb1ELb1ELb0ELb0EEENS1_19SingleTileSchedulerILb1ELb0ELb1ELi128EEEEEEEEEvNT_6ParamsE,"aw",@nobits
	.sectionflags	@""
	.align	16


//--------------------- .nv.shared._ZN7cutlass13device_kernelIN5flash19enable_sm80_to_sm89INS1_16FlashAttnFwdSm80INS1_25CollectiveMainloopFwdSm80ILi8ELi2ELb0EN4cute5tupleIJNS5_1CILi128EEENS7_ILi64EEENS7_ILi192EEEEEELi192ENS_10bfloat16_tEfNS_4arch4Sm80ELb0ELb0ELb1ELb1ELb0ELb1ELb1ELb0EEENS1_21CollectiveEpilogueFwdINS6_IJS8_SA_S9_EEENS6_IJNS7_ILi1EEESI_SI_EEESC_SE_Li256ELb1ELb1ELb0ELb0EEENS1_19SingleTileSchedulerILb1ELb0ELb1ELi128EEEEEEEEEvNT_6ParamsE --------------------------
	.section	.nv.shared._ZN7cutlass13device_kernelIN5flash19enable_sm80_to_sm89INS1_16FlashAttnFwdSm80INS1_25CollectiveMainloopFwdSm80ILi8ELi2ELb0EN4cute5tupleIJNS5_1CILi128EEENS7_ILi64EEENS7_ILi192EEEEEELi192ENS_10bfloat16_tEfNS_4arch4Sm80ELb0ELb0ELb1ELb1ELb0ELb1ELb1ELb0EEENS1_21CollectiveEpilogueFwdINS6_IJS8_SA_S9_EEENS6_IJNS7_ILi1EEESI_SI_EEESC_SE_Li256ELb1ELb1ELb0ELb0EEENS1_19SingleTileSchedulerILb1ELb0ELb1ELi128EEEEEEEEEvNT_6ParamsE,"aw",@nobits
	.sectionflags	@""
	.align	16


//--------------------- .nv.shared._ZN7cutlass13device_kernelIN5flash19enable_sm80_to_sm89INS1_16FlashAttnFwdSm80INS1_25CollectiveMainloopFwdSm80ILi8ELi2ELb0EN4cute5tupleIJNS5_1CILi128EEENS7_ILi64EEENS7_ILi192EEEEEELi192ENS_10bfloat16_tEfNS_4arch4Sm80ELb0ELb1ELb1ELb0ELb0ELb0ELb1ELb0EEENS1_21CollectiveEpilogueFwdINS6_IJS8_SA_S9_EEENS6_IJNS7_ILi1EEESI_SI_EEESC_SE_Li256ELb0ELb1ELb0ELb0EEENS1_19SingleTileSchedulerILb0ELb0ELb1ELi128EEEEEEEEEvNT_6ParamsE --------------------------
	.section	.nv.shared._ZN7cutlass13device_kernelIN5flash19enable_sm80_to_sm89INS1_16FlashAttnFwdSm80INS1_25CollectiveMainloopFwdSm80ILi8ELi2ELb0EN4cute5tupleIJNS5_1CILi128EEENS7_ILi64EEENS7_ILi192EEEEEELi192ENS_10bfloat16_tEfNS_4arch4Sm80ELb0ELb1ELb1ELb0ELb0ELb0ELb1ELb0EEENS1_21CollectiveEpilogueFwdINS6_IJS8_SA_S9_EEENS6_IJNS7_ILi1EEESI_SI_EEESC_SE_Li256ELb0ELb1ELb0ELb0EEENS1_19SingleTileSchedulerILb0ELb0ELb1ELi128EEEEEEEEEvNT_6ParamsE,"aw",@nobits
	.sectionflags	@""
	.align	16


//--------------------- .nv.shared._ZN7cutlass13device_kernelIN5flash19enable_sm80_to_sm89INS1_16FlashAttnFwdSm80INS1_25CollectiveMainloopFwdSm80ILi8ELi2ELb0EN4cute5tupleIJNS5_1CILi128EEENS7_ILi64EEENS7_ILi192EEEEEELi192ENS_10bfloat16_tEfNS_4arch4Sm80ELb0ELb1ELb1ELb1ELb0ELb0ELb1ELb0EEENS1_21CollectiveEpilogueFwdINS6_IJS8_SA_S9_EEENS6_IJNS7_ILi1EEESI_SI_EEESC_SE_Li256ELb1ELb1ELb0ELb0EEENS1_19SingleTileSchedulerILb1ELb0ELb1ELi128EEEEEEEEEvNT_6ParamsE --------------------------
	.section	.nv.shared._ZN7cutlass13device_kernelIN5flash19enable_sm80_to_sm89INS1_16FlashAttnFwdSm80INS1_25CollectiveMainloopFwdSm80ILi8ELi2ELb0EN4cute5tupleIJNS5_1CILi128EEENS7_ILi64EEENS7_ILi192EEEEEELi192ENS_10bfloat16_tEfNS_4arch4Sm80ELb0ELb1ELb1ELb1ELb0ELb0ELb1ELb0EEENS1_21CollectiveEpilogueFwdINS6_IJS8_SA_S9_EEENS6_IJNS7_ILi1EEESI_SI_EEESC_SE_Li256ELb1ELb1ELb0ELb0EEENS1_19SingleTileSchedulerILb1ELb0ELb1ELi128EEEEEEEEEvNT_6ParamsE,"aw",@nobits
	.sectionflags	@""
	.align	16


//--------------------- .nv.shared._ZN7cutlass13device_kernelIN5flash19enable_sm80_to_sm89INS1_16FlashAttnFwdSm80INS1_25CollectiveMainloopFwdSm80ILi8ELi2ELb0EN4cute5tupleIJNS5_1CILi128EEENS7_ILi64EEENS7_ILi192EEEEEELi192ENS_10bfloat16_tEfNS_4arch4Sm80ELb0ELb1ELb1ELb1ELb0ELb1ELb1ELb0EEENS1_21CollectiveEpilogueFwdINS6_IJS8_SA_S9_EEENS6_IJNS7_ILi1EEESI_SI_EEESC_SE_Li256ELb1ELb1ELb0ELb0EEENS1_19SingleTileSchedulerILb1ELb0ELb1ELi128EEEEEEEEEvNT_6ParamsE --------------------------
	.section	.nv.shared._ZN7cutlass13device_kernelIN5flash19enable_sm80_to_sm89INS1_16FlashAttnFwdSm80INS1_25CollectiveMainloopFwdSm80ILi8ELi2ELb0EN4cute5tupleIJNS5_1CILi128EEENS7_ILi64EEENS7_ILi192EEEEEELi192ENS_10bfloat16_tEfNS_4arch4Sm80ELb0ELb1ELb1ELb1ELb0ELb1ELb1ELb0EEENS1_21CollectiveEpilogueFwdINS6_IJS8_SA_S9_EEENS6_IJNS7_ILi1EEESI_SI_EEESC_SE_Li256ELb1ELb1ELb0ELb0EEENS1_19SingleTileSchedulerILb1ELb0ELb1ELi128EEEEEEEEEvNT_6ParamsE,"aw",@nobits
	.sectionflags	@""
	.align	16


//--------------------- .nv.shared._ZN7cutlass13device_kernelIN5flash19enable_sm80_to_sm89INS1_16FlashAttnFwdSm80INS1_25CollectiveMainloopFwdSm80ILi8ELi2ELb1EN4cute5tupleIJNS5_1CILi128EEENS7_ILi96EEENS7_ILi192EEEEEELi192ENS_10bfloat16_tEfNS_4arch4Sm80ELb1ELb0ELb1ELb0ELb0ELb0ELb1ELb0EEENS1_21CollectiveEpilogueFwdINS6_IJS8_SA_S9_EEENS6_IJNS7_ILi1EEESI_SI_EEESC_SE_Li256ELb0ELb1ELb0ELb0EEENS1_30DynamicPersistentTileSchedulerILi256ELi256ELb0ELb1ELb0EEEEEEEEEvNT_6ParamsE --------------------------
	.section	.nv.shared._ZN7cutlass13device_kernelIN5flash19enable_sm80_to_sm89INS1_16FlashAttnFwdSm80INS1_25CollectiveMainloopFwdSm80ILi8ELi2ELb1EN4cute5tupleIJNS5_1CILi128EEENS7_ILi96EEENS7_ILi192EEEEEELi192ENS_10bfloat16_tEfNS_4arch4Sm80ELb1ELb0ELb1ELb0ELb0ELb0ELb1ELb0EEENS1_21CollectiveEpilogueFwdINS6_IJS8_SA_S9_EEENS6_IJNS7_ILi1EEESI_SI_EEESC_SE_Li256ELb0ELb1ELb0ELb0EEENS1_30DynamicPersistentTileSchedulerILi256ELi256ELb0ELb1ELb0EEEEEEEEEvNT_6ParamsE,"aw",@nobits
	.sectionflags	@""
	.align	16


//--------------------- .nv.shared._ZN7cutlass13device_kernelIN5flash19enable_sm80_to_sm89INS1_16FlashAttnFwdSm80INS1_25CollectiveMainloopFwdSm80ILi8ELi2ELb1EN4cute5tupleIJNS5_1CILi128EEENS7_ILi96EEENS7_ILi192EEEEEELi192ENS_10bfloat16_tEfNS_4arch4Sm80ELb1ELb0ELb1ELb1ELb0ELb0ELb1ELb0EEENS1_21CollectiveEpilogueFwdINS6_IJS8_SA_S9_EEENS6_IJNS7_ILi1EEESI_SI_EEESC_SE_Li256ELb1ELb1ELb0ELb0EEENS1_19SingleTileSchedulerILb1ELb0ELb1ELi128EEEEEEEEEvNT_6ParamsE --------------------------
	.section	.nv.shared._ZN7cutlass13device_kernelIN5flash19enable_sm80_to_sm89INS1_16FlashAttnFwdSm80INS1_25CollectiveMainloopFwdSm80ILi8ELi2ELb1EN4cute5tupleIJNS5_1CILi128EEENS7_ILi96EEENS7_ILi192EEEEEELi192ENS_10bfloat16_tEfNS_4arch4Sm80ELb1ELb0ELb1ELb1ELb0ELb0ELb1ELb0EEENS1_21CollectiveEpilogueFwdINS6_IJS8_SA_S9_EEENS6_IJNS7_ILi1EEESI_SI_EEESC_SE_Li256ELb1ELb1ELb0ELb0EEENS1_19SingleTileSchedulerILb1ELb0ELb1ELi128EEEEEEEEEvNT_6ParamsE,"aw",@nobits
	.sectionflags	@""
	.align	16


//--------------------- .nv.shared._ZN7cutlass13device_kernelIN5flash19enable_sm80_to_sm89INS1_16FlashAttnFwdSm80INS1_25CollectiveMainloopFwdSm80ILi8ELi2ELb0EN4cute5tupleIJNS5_1CILi128EEENS7_ILi64EEENS7_ILi192EEEEEELi192ENS_10bfloat16_tEfNS_4arch4Sm80ELb1ELb0ELb1ELb1ELb0ELb1ELb1ELb0EEENS1_21CollectiveEpilogueFwdINS6_IJS8_SA_S9_EEENS6_IJNS7_ILi1EEESI_SI_EEESC_SE_Li256ELb1ELb1ELb0ELb0EEENS1_19SingleTileSchedulerILb1ELb0ELb1ELi128EEEEEEEEEvNT_6ParamsE --------------------------
	.section	.nv.shared._ZN7cutlass13device_kernelIN5flash19enable_sm80_to_sm89INS1_16FlashAttnFwdSm80INS1_25CollectiveMainloopFwdSm80ILi8ELi2ELb0EN4cute5tupleIJNS5_1CILi128EEENS7_ILi64EEENS7_ILi192EEEEEELi192ENS_10bfloat16_tEfNS_4arch4Sm80ELb1ELb0ELb1ELb1ELb0ELb1ELb1ELb0EEENS1_21CollectiveEpilogueFwdINS6_IJS8_SA_S9_EEENS6_IJNS7_ILi1EEESI_SI_EEESC_SE_Li256ELb1ELb1ELb0ELb0EEENS1_19SingleTileSchedulerILb1ELb0ELb1ELi128EEEEEEEEEvNT_6ParamsE,"aw",@nobits
	.sectionflags	@""
	.align	16


//--------------------- .nv.shared._ZN7cutlass13device_kernelIN5flash19enable_sm80_to_sm89INS1_16FlashAttnFwdSm80INS1_25CollectiveMainloopFwdSm80ILi8ELi1ELb1EN4cute5tupleIJNS5_1CILi128EEENS7_ILi96EEENS7_ILi192EEEEEELi192ENS_10bfloat16_tEfNS_4arch4Sm80ELb0ELb0ELb0ELb0ELb0ELb0ELb1ELb0EEENS1_21CollectiveEpilogueFwdINS6_IJS8_SA_S9_EEENS6_IJNS7_ILi1EEESI_SI_EEESC_SE_Li256ELb0ELb1ELb0ELb0EEENS1_19SingleTileSchedulerILb0ELb0ELb1ELi128EEEEEEEEEvNT_6ParamsE --------------------------
	.section	.nv.shared._ZN7cutlass13device_kernelIN5flash19enable_sm80_to_sm89INS1_16FlashAttnFwdSm80INS1_25CollectiveMainloopFwdSm80ILi8ELi1ELb1EN4cute5tupleIJNS5_1CILi128EEENS7_ILi96EEENS7_ILi192EEEEEELi192ENS_10bfloat16_tEfNS_4arch4Sm80ELb0ELb0ELb0ELb0ELb0ELb0ELb1ELb0EEENS1_21CollectiveEpilogueFwdINS6_IJS8_SA_S9_EEENS6_IJNS7_ILi1EEESI_SI_EEESC_SE_Li256ELb0ELb1ELb0ELb0EEENS1_19SingleTileSchedulerILb0ELb0ELb1ELi128EEEEEEEEEvNT_6ParamsE,"aw",@nobits
	.sectionflags	@""
	.align	16


//--------------------- .nv.shared._ZN7cutlass13device_kernelIN5flash19enable_sm80_to_sm89INS1_16FlashAttnFwdSm80INS1_25CollectiveMainloopFwdSm80ILi8ELi1ELb1EN4cute5tupleIJNS5_1CILi128EEENS7_ILi96EEENS7_ILi192EEEEEELi192ENS_10bfloat16_tEfNS_4arch4Sm80ELb0ELb0ELb0ELb1ELb0ELb0ELb1ELb0EEENS1_21CollectiveEpilogueFwdINS6_IJS8_SA_S9_EEENS6_IJNS7_ILi1EEESI_SI_EEESC_SE_Li256ELb1ELb1ELb0ELb0EEENS1_19SingleTileSchedulerILb1ELb0ELb1ELi128EEEEEEEEEvNT_6ParamsE --------------------------
	.section	.nv.shared._ZN7cutlass13device_kernelIN5flash19enable_sm80_to_sm89INS1_16FlashAttnFwdSm80INS1_25CollectiveMainloopFwdSm80ILi8ELi1ELb1EN4cute5tupleIJNS5_1CILi128EEENS7_ILi96EEENS7_ILi192EEEEEELi192ENS_10bfloat16_tEfNS_4arch4Sm80ELb0ELb0ELb0ELb1ELb0ELb0ELb1ELb0EEENS1_21CollectiveEpilogueFwdINS6_IJS8_SA_S9_EEENS6_IJNS7_ILi1EEESI_SI_EEESC_SE_Li256ELb1ELb1ELb0ELb0EEENS1_19SingleTileSchedulerILb1ELb0ELb1ELi128EEEEEEEEEvNT_6ParamsE,"aw",@nobits
	.sectionflags	@""
	.align	16


//--------------------- .nv.shared._ZN7cutlass13device_kernelIN5flash19enable_sm80_to_sm89INS1_16FlashAttnFwdSm80INS1_25CollectiveMainloopFwdSm80ILi8ELi1ELb0EN4cute5tupleIJNS5_1CILi128EEENS7_ILi64EEENS7_ILi192EEEEEELi192ENS_10bfloat16_tEfNS_4arch4Sm80ELb0ELb0ELb0ELb1ELb0ELb1ELb1ELb0EEENS1_21CollectiveEpilogueFwdINS6_IJS8_SA_S9_EEENS6_IJNS7_ILi1EEESI_SI_EEESC_SE_Li256ELb1ELb1ELb0ELb0EEENS1_19SingleTileSchedulerILb1ELb0ELb1ELi128EEEEEEEEEvNT_6ParamsE --------------------------
	.section	.nv.shared._ZN7cutlass13device_kernelIN5flash19enable_sm80_to_sm89INS1_16FlashAttnFwdSm80INS1_25CollectiveMainloopFwdSm80ILi8ELi1ELb0EN4cute5tupleIJNS5_1CILi128EEENS7_ILi64EEENS7_ILi192EEEEEELi192ENS_10bfloat16_tEfNS_4arch4Sm80ELb0ELb0ELb0ELb1ELb0ELb1ELb1ELb0EEENS1_21CollectiveEpilogueFwdINS6_IJS8_SA_S9_EEENS6_IJNS7_ILi1EEESI_SI_EEESC_SE_Li256ELb1ELb1ELb0ELb0EEENS1_19SingleTileSchedulerILb1ELb0ELb1ELi128EEEEEEEEEvNT_6ParamsE,"aw",@nobits
	.sectionflags	@""
	.align	16


//--------------------- .nv.shared._ZN7cutlass13device_kernelIN5flash19enable_sm80_to_sm89INS1_16FlashAttnFwdSm80INS1_25CollectiveMainloopFwdSm80ILi8ELi1ELb0EN4cute5tupleIJNS5_1CILi128EEENS7_ILi64EEENS7_ILi192EEEEEELi192ENS_10bfloat16_tEfNS_4arch4Sm80ELb0ELb1ELb0ELb0ELb0ELb0ELb1ELb0EEENS1_21CollectiveEpilogueFwdINS6_IJS8_SA_S9_EEENS6_IJNS7_ILi1EEESI_SI_EEESC_SE_Li256ELb0ELb1ELb0ELb0EEENS1_19SingleTileSchedulerILb0ELb0ELb1ELi128EEEEEEEEEvNT_6ParamsE --------------------------
	.section	.nv.shared._ZN7cutlass13device_kernelIN5flash19enable_sm80_to_sm89INS1_16FlashAttnFwdSm80INS1_25CollectiveMainloopFwdSm80ILi8ELi1ELb0EN4cute5tupleIJNS5_1CILi128EEENS7_ILi64EEENS7_ILi192EEEEEELi192ENS_10bfloat16_tEfNS_4arch4Sm80ELb0ELb1ELb0ELb0ELb0ELb0ELb1ELb0EEENS1_21CollectiveEpilogueFwdINS6_IJS8_SA_S9_EEENS6_IJNS7_ILi1EEESI_SI_EEESC_SE_Li256ELb0ELb1ELb0ELb0EEENS1_19SingleTileSchedulerILb0ELb0ELb1ELi128EEEEEEEEEvNT_6ParamsE,"aw",@nobits
	.sectionflags	@""
	.align	16


//--------------------- .nv.shared._ZN7cutlass13device_kernelIN5flash19enable_sm80_to_sm89INS1_16FlashAttnFwdSm80INS1_25CollectiveMainloopFwdSm80ILi8ELi1ELb0EN4cute5tupleIJNS5_1CILi128EEENS7_ILi64EEENS7_ILi192EEEEEELi192ENS_10bfloat16_tEfNS_4arch4Sm80ELb0ELb1ELb0ELb1ELb0ELb0ELb1ELb0EEENS1_21CollectiveEpilogueFwdINS6_IJS8_SA_S9_EEENS6_IJNS7_ILi1EEESI_SI_EEESC_SE_Li256ELb1ELb1ELb0ELb0EEENS1_19SingleTileSchedulerILb1ELb0ELb1ELi128EEEEEEEEEvNT_6ParamsE --------------------------
	.section	.nv.shared._ZN7cutlass13device_kernelIN5flash19enable_sm80_to_sm89INS1_16FlashAttnFwdSm80INS1_25CollectiveMainloopFwdSm80ILi8ELi1ELb0EN4cute5tupleIJNS5_1CILi128EEENS7_ILi64EEENS7_ILi192EEEEEELi192ENS_10bfloat16_tEfNS_4arch4Sm80ELb0ELb1ELb0ELb1ELb0ELb0ELb1ELb0EEENS1_21CollectiveEpilogueFwdINS6_IJS8_SA_S9_EEENS6_IJNS7_ILi1EEESI_SI_EEESC_SE_Li256ELb1ELb1ELb0ELb0EEENS1_19SingleTileSchedulerILb1ELb0ELb1ELi128EEEEEEEEEvNT_6ParamsE,"aw",@nobits
	.sectionflags	@""
	.align	16


//--------------------- .nv.shared._ZN7cutlass13device_kernelIN5flash19enable_sm80_to_sm89INS1_16FlashAttnFwdSm80INS1_25CollectiveMainloopFwdSm80ILi8ELi1ELb0EN4cute5tupleIJNS5_1CILi128EEENS7_ILi64EEENS7_ILi192EEEEEELi192ENS_10bfloat16_tEfNS_4arch4Sm80ELb0ELb1ELb0ELb1ELb0ELb1ELb1ELb0EEENS1_21CollectiveEpilogueFwdINS6_IJS8_SA_S9_EEENS6_IJNS7_ILi1EEESI_SI_EEESC_SE_Li256ELb1ELb1ELb0ELb0EEENS1_19SingleTileSchedulerILb1ELb0ELb1ELi128EEEEEEEEEvNT_6ParamsE --------------------------
	.section	.nv.shared._ZN7cutlass13device_kernelIN5flash19enable_sm80_to_sm89INS1_16FlashAttnFwdSm80INS1_25CollectiveMainloopFwdSm80ILi8ELi1ELb0EN4cute5tupleIJNS5_1CILi128EEENS7_ILi64EEENS7_ILi192EEEEEELi192ENS_10bfloat16_tEfNS_4arch4Sm80ELb0ELb1ELb0ELb1ELb0ELb1ELb1ELb0EEENS1_21CollectiveEpilogueFwdINS6_IJS8_SA_S9_EEENS6_IJNS7_ILi1EEESI_SI_EEESC_SE_Li256ELb1ELb1ELb0ELb0EEENS1_19SingleTileSchedulerILb1ELb0ELb1ELi128EEEEEEEEEvNT_6ParamsE,"aw",@nobits
	.sectionflags	@""
	.align	16


//--------------------- .nv.shared._ZN7cutlass13device_kernelIN5flash19enable_sm80_to_sm89INS1_16FlashAttnFwdSm80INS1_25CollectiveMainloopFwdSm80ILi8ELi1ELb1EN4cute5tupleIJNS5_1CILi128EEENS7_ILi96EEENS7_ILi192EEEEEELi192ENS_10bfloat16_tEfNS_4arch4Sm80ELb1ELb0ELb0ELb0ELb0ELb0ELb1ELb0EEENS1_21CollectiveEpilogueFwdINS6_IJS8_SA_S9_EEENS6_IJNS7_ILi1EEESI_SI_EEESC_SE_Li256ELb0ELb1ELb0ELb0EEENS1_30DynamicPersistentTileSchedulerILi256ELi256ELb0ELb1ELb0EEEEEEEEEvNT_6ParamsE --------------------------
	.section	.nv.shared._ZN7cutlass13device_kernelIN5flash19enable_sm80_to_sm89INS1_16FlashAttnFwdSm80INS1_25CollectiveMainloopFwdSm80ILi8ELi1ELb1EN4cute5tupleIJNS5_1CILi128EEENS7_ILi96EEENS7_ILi192EEEEEELi192ENS_10bfloat16_tEfNS_4arch4Sm80ELb1ELb0ELb0ELb0ELb0ELb0ELb1ELb0EEENS1_21CollectiveEpilogueFwdINS6_IJS8_SA_S9_EEENS6_IJNS7_ILi1EEESI_SI_EEESC_SE_Li256ELb0ELb1ELb0ELb0EEENS1_30DynamicPersistentTileSchedulerILi256ELi256ELb0ELb1ELb0EEEEEEEEEvNT_6ParamsE,"aw",@nobits
	.sectionflags	@""
	.align	16


//--------------------- .nv.shared._ZN7cutlass13device_kernelIN5flash19enable_sm80_to_sm89INS1_16FlashAttnFwdSm80INS1_25CollectiveMainloopFwdSm80ILi8ELi1ELb1EN4cute5tupleIJNS5_1CILi128EEENS7_ILi96EEENS7_ILi192EEEEEELi192ENS_10bfloat16_tEfNS_4arch4Sm80ELb1ELb0ELb0ELb1ELb0ELb0ELb1ELb0EEENS1_21CollectiveEpilogueFwdINS6_IJS8_SA_S9_EEENS6_IJNS7_ILi1EEESI_SI_EEESC_SE_Li256ELb1ELb1ELb0ELb0EEENS1_19SingleTileSchedulerILb1ELb0ELb1ELi128EEEEEEEEEvNT_6ParamsE --------------------------
	.section	.nv.shared._ZN7cutlass13device_kernelIN5flash19enable_sm80_to_sm89INS1_16FlashAttnFwdSm80INS1_25CollectiveMainloopFwdSm80ILi8ELi1ELb1EN4cute5tupleIJNS5_1CILi128EEENS7_ILi96EEENS7_ILi192EEEEEELi192ENS_10bfloat16_tEfNS_4arch4Sm80ELb1ELb0ELb0ELb1ELb0ELb0ELb1ELb0EEENS1_21CollectiveEpilogueFwdINS6_IJS8_SA_S9_EEENS6_IJNS7_ILi1EEESI_SI_EEESC_SE_Li256ELb1ELb1ELb0ELb0EEENS1_19SingleTileSchedulerILb1ELb0ELb1ELi128EEEEEEEEEvNT_6ParamsE,"aw",@nobits
	.sectionflags	@""
	.align	16


//--------------------- .nv.shared._ZN7cutlass13device_kernelIN5flash19enable_sm80_to_sm89INS1_16FlashAttnFwdSm80INS1_25CollectiveMainloopFwdSm80ILi8ELi1ELb0EN4cute5tupleIJNS5_1CILi128EEENS7_ILi64EEENS7_ILi192EEEEEELi192ENS_10bfloat16_tEfNS_4arch4Sm80ELb1ELb0ELb0ELb1ELb0ELb1ELb1ELb0EEENS1_21CollectiveEpilogueFwdINS6_IJS8_SA_S9_EEENS6_IJNS7_ILi1EEESI_SI_EEESC_SE_Li256ELb1ELb1ELb0ELb0EEENS1_19SingleTileSchedulerILb1ELb0ELb1ELi128EEEEEEEEEvNT_6ParamsE --------------------------
	.section	.nv.shared._ZN7cutlass13device_kernelIN5flash19enable_sm80_to_sm89INS1_16FlashAttnFwdSm80INS1_25CollectiveMainloopFwdSm80ILi8ELi1ELb0EN4cute5tupleIJNS5_1CILi128EEENS7_ILi64EEENS7_ILi192EEEEEELi192ENS_10bfloat16_tEfNS_4arch4Sm80ELb1ELb0ELb0ELb1ELb0ELb1ELb1ELb0EEENS1_21CollectiveEpilogueFwdINS6_IJS8_SA_S9_EEENS6_IJNS7_ILi1EEESI_SI_EEESC_SE_Li256ELb1ELb1ELb0ELb0EEENS1_19SingleTileSchedulerILb1ELb0ELb1ELi128EEEEEEEEEvNT_6ParamsE,"aw",@nobits
	.sectionflags	@""
	.align	16


//--------------------- .nv.shared._ZN7cutlass13device_kernelIN5flash19enable_sm80_to_sm89INS1_16FlashAttnFwdSm80INS1_25CollectiveMainloopFwdSm80ILi8ELi2ELb1EN4cute5tupleIJNS5_1CILi128EEENS7_ILi96EEENS7_ILi192EEEEEELi192ENS_10bfloat16_tEfNS_4arch4Sm80ELb0ELb0ELb0ELb0ELb0ELb0ELb1ELb0EEENS1_21CollectiveEpilogueFwdINS6_IJS8_SA_S9_EEENS6_IJNS7_ILi1EEESI_SI_EEESC_SE_Li256ELb0ELb1ELb0ELb0EEENS1_19SingleTileSchedulerILb0ELb0ELb1ELi128EEEEEEEEEvNT_6ParamsE --------------------------
	.section	.nv.shared._ZN7cutlass13device_kernelIN5flash19enable_sm80_to_sm89INS1_16FlashAttnFwdSm80INS1_25CollectiveMainloopFwdSm80ILi8ELi2ELb1EN4cute5tupleIJNS5_1CILi128EEENS7_ILi96EEENS7_ILi192EEEEEELi192ENS_10bfloat16_tEfNS_4arch4Sm80ELb0ELb0ELb0ELb0ELb0ELb0ELb1ELb0EEENS1_21CollectiveEpilogueFwdINS6_IJS8_SA_S9_EEENS6_IJNS7_ILi1EEESI_SI_EEESC_SE_Li256ELb0ELb1ELb0ELb0EEENS1_19SingleTileSchedulerILb0ELb0ELb1ELi128EEEEEEEEEvNT_6ParamsE,"aw",@nobits
	.sectionflags	@""
	.align	16


//--------------------- .nv.shared._ZN7cutlass13device_kernelIN5flash19enable_sm80_to_sm89INS1_16FlashAttnFwdSm80INS1_25CollectiveMainloopFwdSm80ILi8ELi2ELb1EN4cute5tupleIJNS5_1CILi128EEENS7_ILi96EEENS7_ILi192EEEEEELi192ENS_10bfloat16_tEfNS_4arch4Sm80ELb0ELb0ELb0ELb1ELb0ELb0ELb1ELb0EEENS1_21CollectiveEpilogueFwdINS6_IJS8_SA_S9_EEENS6_IJNS7_ILi1EEESI_SI_EEESC_SE_Li256ELb1ELb1ELb0ELb0EEENS1_19SingleTileSchedulerILb1ELb0ELb1ELi128EEEEEEEEEvNT_6ParamsE --------------------------
	.section	.nv.shared._ZN7cutlass13device_kernelIN5flash19enable_sm80_to_sm89INS1_16FlashAttnFwdSm80INS1_25CollectiveMainloopFwdSm80ILi8ELi2ELb1EN4cute5tupleIJNS5_1CILi128EEENS7_ILi96EEENS7_ILi192EEEEEELi192ENS_10bfloat16_tEfNS_4arch4Sm80ELb0ELb0ELb0ELb1ELb0ELb0ELb1ELb0EEENS1_21CollectiveEpilogueFwdINS6_IJS8_SA_S9_EEENS6_IJNS7_ILi1EEESI_SI_EEESC_SE_Li256ELb1ELb1ELb0ELb0EEENS1_19SingleTileSchedulerILb1ELb0ELb1ELi128EEEEEEEEEvNT_6ParamsE,"aw",@nobits
	.sectionflags	@""
	.align	16


//--------------------- .nv.shared._ZN7cutlass13device_kernelIN5flash19enable_sm80_to_sm89INS1_16FlashAttnFwdSm80INS1_25CollectiveMainloopFwdSm80ILi8ELi2ELb0EN4cute5tupleIJNS5_1CILi128EEENS7_ILi64EEENS7_ILi192EEEEEELi192ENS_10bfloat16_tEfNS_4arch4Sm80ELb0ELb0ELb0ELb1ELb0ELb1ELb1ELb0EEENS1_21CollectiveEpilogueFwdINS6_IJS8_SA_S9_EEENS6_IJNS7_ILi1EEESI_SI_EEESC_SE_Li256ELb1ELb1ELb0ELb0EEENS1_19SingleTileSchedulerILb1ELb0ELb1ELi128EEEEEEEEEvNT_6ParamsE --------------------------
	.section	.nv.shared._ZN7cutlass13device_kernelIN5flash19enable_sm80_to_sm89INS1_16FlashAttnFwdSm80INS1_25CollectiveMainloopFwdSm80ILi8ELi2ELb0EN4cute5tupleIJNS5_1CILi128EEENS7_ILi64EEENS7_ILi192EEEEEELi192ENS_10bfloat16_tEfNS_4arch4Sm80ELb0ELb0ELb0ELb1ELb0ELb1ELb1ELb0EEENS1_21CollectiveEpilogueFwdINS6_IJS8_SA_S9_EEENS6_IJNS7_ILi1EEESI_SI_EEESC_SE_Li256ELb1ELb1ELb0ELb0EEENS1_19SingleTileSchedulerILb1ELb0ELb1ELi128EEEEEEEEEvNT_6ParamsE,"aw",@nobits
	.sectionflags	@""
	.align	16


//--------------------- .nv.shared._ZN7cutlass13device_kernelIN5flash19enable_sm80_to_sm89INS1_16FlashAttnFwdSm80INS1_25CollectiveMainloopFwdSm80ILi8ELi2ELb0EN4cute5tupleIJNS5_1CILi128EEENS7_ILi64EEENS7_ILi192EEEEEELi192ENS_10bfloat16_tEfNS_4arch4Sm80ELb0ELb1ELb0ELb0ELb0ELb0ELb1ELb0EEENS1_21CollectiveEpilogueFwdINS6_IJS8_SA_S9_EEENS6_IJNS7_ILi1EEESI_SI_EEESC_SE_Li256ELb0ELb1ELb0ELb0EEENS1_19SingleTileSchedulerILb0ELb0ELb1ELi128EEEEEEEEEvNT_6ParamsE --------------------------
	.section	.nv.shared._ZN7cutlass13device_kernelIN5flash19enable_sm80_to_sm89INS1_16FlashAttnFwdSm80INS1_25CollectiveMainloopFwdSm80ILi8ELi2ELb0EN4cute5tupleIJNS5_1CILi128EEENS7_ILi64EEENS7_ILi192EEEEEELi192ENS_10bfloat16_tEfNS_4arch4Sm80ELb0ELb1ELb0ELb0ELb0ELb0ELb1ELb0EEENS1_21CollectiveEpilogueFwdINS6_IJS8_SA_S9_EEENS6_IJNS7_ILi1EEESI_SI_EEESC_SE_Li256ELb0ELb1ELb0ELb0EEENS1_19SingleTileSchedulerILb0ELb0ELb1ELi128EEEEEEEEEvNT_6ParamsE,"aw",@nobits
	.sectionflags	@""
	.align	16


//--------------------- .nv.shared._ZN7cutlass13device_kernelIN5flash19enable_sm80_to_sm89INS1_16FlashAttnFwdSm80INS1_25CollectiveMainloopFwdSm80ILi8ELi2ELb0EN4cute5tupleIJNS5_1CILi128EEENS7_ILi64EEENS7_ILi192EEEEEELi192ENS_10bfloat16_tEfNS_4arch4Sm80ELb0ELb1ELb0ELb1ELb0ELb0ELb1ELb0EEENS1_21CollectiveEpilogueFwdINS6_IJS8_SA_S9_EEENS6_IJNS7_ILi1EEESI_SI_EEESC_SE_Li256ELb1ELb1ELb0ELb0EEENS1_19SingleTileSchedulerILb1ELb0ELb1ELi128EEEEEEEEEvNT_6ParamsE --------------------------
	.section	.nv.shared._ZN7cutlass13device_kernelIN5flash19enable_sm80_to_sm89INS1_16FlashAttnFwdSm80INS1_25CollectiveMainloopFwdSm80ILi8ELi2ELb0EN4cute5tupleIJNS5_1CILi128EEENS7_ILi64EEENS7_ILi192EEEEEELi192ENS_10bfloat16_tEfNS_4arch4Sm80ELb0ELb1ELb0ELb1ELb0ELb0ELb1ELb0EEENS1_21CollectiveEpilogueFwdINS6_IJS8_SA_S9_EEENS6_IJNS7_ILi1EEESI_SI_EEESC_SE_Li256ELb1ELb1ELb0ELb0EEENS1_19SingleTileSchedulerILb1ELb0ELb1ELi128EEEEEEEEEvNT_6ParamsE,"aw",@nobits
	.sectionflags	@""
	.align	16


//--------------------- .nv.shared._ZN7cutlass13device_kernelIN5flash19enable_sm80_to_sm89INS1_16FlashAttnFwdSm80INS1_25CollectiveMainloopFwdSm80ILi8ELi2ELb0EN4cute5tupleIJNS5_1CILi128EEENS7_ILi64EEENS7_ILi192EEEEEELi192ENS_10bfloat16_tEfNS_4arch4Sm80ELb0ELb1ELb0ELb1ELb0ELb1ELb1ELb0EEENS1_21CollectiveEpilogueFwdINS6_IJS8_SA_S9_EEENS6_IJNS7_ILi1EEESI_SI_EEESC_SE_Li256ELb1ELb1ELb0ELb0EEENS1_19SingleTileSchedulerILb1ELb0ELb1ELi128EEEEEEEEEvNT_6ParamsE --------------------------
	.section	.nv.shared._ZN7cutlass13device_kernelIN5flash19enable_sm80_to_sm89INS1_16FlashAttnFwdSm80INS1_25CollectiveMainloopFwdSm80ILi8ELi2ELb0EN4cute5tupleIJNS5_1CILi128EEENS7_ILi64EEENS7_ILi192EEEEEELi192ENS_10bfloat16_tEfNS_4arch4Sm80ELb0ELb1ELb0ELb1ELb0ELb1ELb1ELb0EEENS1_21CollectiveEpilogueFwdINS6_IJS8_SA_S9_EEENS6_IJNS7_ILi1EEESI_SI_EEESC_SE_Li256ELb1ELb1ELb0ELb0EEENS1_19SingleTileSchedulerILb1ELb0ELb1ELi128EEEEEEEEEvNT_6ParamsE,"aw",@nobits
	.sectionflags	@""
	.align	16


//--------------------- .nv.shared._ZN7cutlass13device_kernelIN5flash19enable_sm80_to_sm89INS1_16FlashAttnFwdSm80INS1_25CollectiveMainloopFwdSm80ILi8ELi2ELb1EN4cute5tupleIJNS5_1CILi128EEENS7_ILi96EEENS7_ILi192EEEEEELi192ENS_10bfloat16_tEfNS_4arch4Sm80ELb1ELb0ELb0ELb0ELb0ELb0ELb1ELb0EEENS1_21CollectiveEpilogueFwdINS6_IJS8_SA_S9_EEENS6_IJNS7_ILi1EEESI_SI_EEESC_SE_Li256ELb0ELb1ELb0ELb0EEENS1_30DynamicPersistentTileSchedulerILi256ELi256ELb0ELb1ELb0EEEEEEEEEvNT_6ParamsE --------------------------
	.section	.nv.shared._ZN7cutlass13device_kernelIN5flash19enable_sm80_to_sm89INS1_16FlashAttnFwdSm80INS1_25CollectiveMainloopFwdSm80ILi8ELi2ELb1EN4cute5tupleIJNS5_1CILi128EEENS7_ILi96EEENS7_ILi192EEEEEELi192ENS_10bfloat16_tEfNS_4arch4Sm80ELb1ELb0ELb0ELb0ELb0ELb0ELb1ELb0EEENS1_21CollectiveEpilogueFwdINS6_IJS8_SA_S9_EEENS6_IJNS7_ILi1EEESI_SI_EEESC_SE_Li256ELb0ELb1ELb0ELb0EEENS1_30DynamicPersistentTileSchedulerILi256ELi256ELb0ELb1ELb0EEEEEEEEEvNT_6ParamsE,"aw",@nobits
	.sectionflags	@""
	.align	16


//--------------------- .nv.shared._ZN7cutlass13device_kernelIN5flash19enable_sm80_to_sm89INS1_16FlashAttnFwdSm80INS1_25CollectiveMainloopFwdSm80ILi8ELi2ELb1EN4cute5tupleIJNS5_1CILi128EEENS7_ILi96EEENS7_ILi192EEEEEELi192ENS_10bfloat16_tEfNS_4arch4Sm80ELb1ELb0ELb0ELb1ELb0ELb0ELb1ELb0EEENS1_21CollectiveEpilogueFwdINS6_IJS8_SA_S9_EEENS6_IJNS7_ILi1EEESI_SI_EEESC_SE_Li256ELb1ELb1ELb0ELb0EEENS1_19SingleTileSchedulerILb1ELb0ELb1ELi128EEEEEEEEEvNT_6ParamsE --------------------------
	.section	.nv.shared._ZN7cutlass13device_kernelIN5flash19enable_sm80_to_sm89INS1_16FlashAttnFwdSm80INS1_25CollectiveMainloopFwdSm80ILi8ELi2ELb1EN4cute5tupleIJNS5_1CILi128EEENS7_ILi96EEENS7_ILi192EEEEEELi192ENS_10bfloat16_tEfNS_4arch4Sm80ELb1ELb0ELb0ELb1ELb0ELb0ELb1ELb0EEENS1_21CollectiveEpilogueFwdINS6_IJS8_SA_S9_EEENS6_IJNS7_ILi1EEESI_SI_EEESC_SE_Li256ELb1ELb1ELb0ELb0EEENS1_19SingleTileSchedulerILb1ELb0ELb1ELi128EEEEEEEEEvNT_6ParamsE,"aw",@nobits
	.sectionflags	@""
	.align	16


//--------------------- .nv.shared._ZN7cutlass13device_kernelIN5flash19enable_sm80_to_sm89INS1_16FlashAttnFwdSm80INS1_25CollectiveMainloopFwdSm80ILi8ELi2ELb0EN4cute5tupleIJNS5_1CILi128EEENS7_ILi64EEENS7_ILi192EEEEEELi192ENS_10bfloat16_tEfNS_4arch4Sm80ELb1ELb0ELb0ELb1ELb0ELb1ELb1ELb0EEENS1_21CollectiveEpilogueFwdINS6_IJS8_SA_S9_EEENS6_IJNS7_ILi1EEESI_SI_EEESC_SE_Li256ELb1ELb1ELb0ELb0EEENS1_19SingleTileSchedulerILb1ELb0ELb1ELi128EEEEEEEEEvNT_6ParamsE --------------------------
	.section	.nv.shared._ZN7cutlass13device_kernelIN5flash19enable_sm80_to_sm89INS1_16FlashAttnFwdSm80INS1_25CollectiveMainloopFwdSm80ILi8ELi2ELb0EN4cute5tupleIJNS5_1CILi128EEENS7_ILi64EEENS7_ILi192EEEEEELi192ENS_10bfloat16_tEfNS_4arch4Sm80ELb1ELb0ELb0ELb1ELb0ELb1ELb1ELb0EEENS1_21CollectiveEpilogueFwdINS6_IJS8_SA_S9_EEENS6_IJNS7_ILi1EEESI_SI_EEESC_SE_Li256ELb1ELb1ELb0ELb0EEENS1_19SingleTileSchedulerILb1ELb0ELb1ELi128EEEEEEEEEvNT_6ParamsE,"aw",@nobits
	.sectionflags	@""
	.align	16
